	.target	sm_103a

	.elftype	@"ET_EXEC"


//--------------------- .note.nv.tkinfo           --------------------------
	.section	.note.nv.tkinfo,"",@"SHT_NOTE"
	.sectionflags	@"SHF_NOTE_NV_TKINFO"
	.tkinfo
        /*0018*/ 	.word	0x00000002
        /*0030*/ 	.string	""
        /*0030*/ 	.string	"ptxas"
        /*0030*/ 	.string	"Cuda compilation tools, release 13.0, V13.0.88"
        /*0030*/ 	.string	"Build cuda_13.0.r13.0/compiler.36424714_0"
        /*0030*/ 	.string	"-arch sm_103a -m 64 "



//--------------------- .note.nv.cuinfo           --------------------------
	.section	.note.nv.cuinfo,"",@"SHT_NOTE"
	.sectionflags	@"SHF_NOTE_NV_CUINFO"
        /*0018*/ 	.short	0x0002
        /*001a*/ 	.short	0x0067
        /*001c*/ 	.short	0x0082
	.zero		2


//--------------------- .nv.info                  --------------------------
	.section	.nv.info,"",@"SHT_CUDA_INFO"
	.align	4


	//----- nvinfo : EIATTR_REGCOUNT
	.align		4
        /*0000*/ 	.byte	0x04, 0x2f
        /*0002*/ 	.short	(.L_10 - .L_9)
	.align		4
.L_9:
        /*0004*/ 	.word	index@(_ZN10layer_norm13ln_fwd_kernelINS_13Kernel_traitsIfffffjLj3072ELj1ELj1ELj4ELj16ENS_18Kernel_traits_baseILj3072EfffffjLj128EEEEELb1ELb1ELb1ELb1EEEvNS_9FwdParamsE)
        /*0008*/ 	.word	0x00000096


	//----- nvinfo : EIATTR_FRAME_SIZE
	.align		4
.L_10:
        /*000c*/ 	.byte	0x04, 0x11
        /*000e*/ 	.short	(.L_12 - .L_11)
	.align		4
.L_11:
        /*0010*/ 	.word	index@(_ZN10layer_norm13ln_fwd_kernelINS_13Kernel_traitsIfffffjLj3072ELj1ELj1ELj4ELj16ENS_18Kernel_traits_baseILj3072EfffffjLj128EEEEELb1ELb1ELb1ELb1EEEvNS_9FwdParamsE)
        /*0014*/ 	.word	0x00000000


	//----- nvinfo : EIATTR_REGCOUNT
	.align		4
.L_12:
        /*0018*/ 	.byte	0x04, 0x2f
        /*001a*/ 	.short	(.L_14 - .L_13)
	.align		4
.L_13:
        /*001c*/ 	.word	index@(_ZN10layer_norm13ln_fwd_kernelINS_13Kernel_traitsIfffffjLj3072ELj1ELj1ELj4ELj16ENS_18Kernel_traits_baseILj3072EfffffjLj128EEEEELb1ELb1ELb1ELb0EEEvNS_9FwdParamsE)
        /*0020*/ 	.word	0x0000008f


	//----- nvinfo : EIATTR_FRAME_SIZE
	.align		4
.L_14:
        /*0024*/ 	.byte	0x04, 0x11
        /*0026*/ 	.short	(.L_16 - .L_15)
	.align		4
.L_15:
        /*0028*/ 	.word	index@(_ZN10layer_norm13ln_fwd_kernelINS_13Kernel_traitsIfffffjLj3072ELj1ELj1ELj4ELj16ENS_18Kernel_traits_baseILj3072EfffffjLj128EEEEELb1ELb1ELb1ELb0EEEvNS_9FwdParamsE)
        /*002c*/ 	.word	0x00000000


	//----- nvinfo : EIATTR_REGCOUNT
	.align		4
.L_16:
        /*0030*/ 	.byte	0x04, 0x2f
        /*0032*/ 	.short	(.L_18 - .L_17)
	.align		4
.L_17:
        /*0034*/ 	.word	index@(_ZN10layer_norm13ln_fwd_kernelINS_13Kernel_traitsIfffffjLj3072ELj1ELj1ELj4ELj16ENS_18Kernel_traits_baseILj3072EfffffjLj128EEEEELb1ELb1ELb0ELb1EEEvNS_9FwdParamsE)
        /*0038*/ 	.word	0x00000080


	//----- nvinfo : EIATTR_FRAME_SIZE
	.align		4
.L_18:
        /*003c*/ 	.byte	0x04, 0x11
        /*003e*/ 	.short	(.L_20 - .L_19)
	.align		4
.L_19:
        /*0040*/ 	.word	index@(_ZN10layer_norm13ln_fwd_kernelINS_13Kernel_traitsIfffffjLj3072ELj1ELj1ELj4ELj16ENS_18Kernel_traits_baseILj3072EfffffjLj128EEEEELb1ELb1ELb0ELb1EEEvNS_9FwdParamsE)
        /*0044*/ 	.word	0x00000000


	//----- nvinfo : EIATTR_REGCOUNT
	.align		4
.L_20:
        /*0048*/ 	.byte	0x04, 0x2f
        /*004a*/ 	.short	(.L_22 - .L_21)
	.align		4
.L_21:
        /*004c*/ 	.word	index@(_ZN10layer_norm13ln_fwd_kernelINS_13Kernel_traitsIfffffjLj3072ELj1ELj1ELj4ELj16ENS_18Kernel_traits_baseILj3072EfffffjLj128EEEEELb1ELb1ELb0ELb0EEEvNS_9FwdParamsE)
        /*0050*/ 	.word	0x00000080


	//----- nvinfo : EIATTR_FRAME_SIZE
	.align		4
.L_22:
        /*0054*/ 	.byte	0x04, 0x11
        /*0056*/ 	.short	(.L_24 - .L_23)
	.align		4
.L_23:
        /*0058*/ 	.word	index@(_ZN10layer_norm13ln_fwd_kernelINS_13Kernel_traitsIfffffjLj3072ELj1ELj1ELj4ELj16ENS_18Kernel_traits_baseILj3072EfffffjLj128EEEEELb1ELb1ELb0ELb0EEEvNS_9FwdParamsE)
        /*005c*/ 	.word	0x00000000


	//----- nvinfo : EIATTR_REGCOUNT
	.align		4
.L_24:
        /*0060*/ 	.byte	0x04, 0x2f
        /*0062*/ 	.short	(.L_26 - .L_25)
	.align		4
.L_25:
        /*0064*/ 	.word	index@(_ZN10layer_norm13ln_fwd_kernelINS_13Kernel_traitsIfffffjLj3072ELj1ELj1ELj4ELj16ENS_18Kernel_traits_baseILj3072EfffffjLj128EEEEELb1ELb0ELb1ELb1EEEvNS_9FwdParamsE)
        /*0068*/ 	.word	0x00000080


	//----- nvinfo : EIATTR_FRAME_SIZE
	.align		4
.L_26:
        /*006c*/ 	.byte	0x04, 0x11
        /*006e*/ 	.short	(.L_28 - .L_27)
	.align		4
.L_27:
        /*0070*/ 	.word	index@(_ZN10layer_norm13ln_fwd_kernelINS_13Kernel_traitsIfffffjLj3072ELj1ELj1ELj4ELj16ENS_18Kernel_traits_baseILj3072EfffffjLj128EEEEELb1ELb0ELb1ELb1EEEvNS_9FwdParamsE)
        /*0074*/ 	.word	0x00000000


	//----- nvinfo : EIATTR_REGCOUNT
	.align		4
.L_28:
        /*0078*/ 	.byte	0x04, 0x2f
        /*007a*/ 	.short	(.L_30 - .L_29)
	.align		4
.L_29:
        /*007c*/ 	.word	index@(_ZN10layer_norm13ln_fwd_kernelINS_13Kernel_traitsIfffffjLj3072ELj1ELj1ELj4ELj16ENS_18Kernel_traits_baseILj3072EfffffjLj128EEEEELb1ELb0ELb1ELb0EEEvNS_9FwdParamsE)
        /*0080*/ 	.word	0x0000006f


	//----- nvinfo : EIATTR_FRAME_SIZE
	.align		4
.L_30:
        /*0084*/ 	.byte	0x04, 0x11
        /*0086*/ 	.short	(.L_32 - .L_31)
	.align		4
.L_31:
        /*0088*/ 	.word	index@(_ZN10layer_norm13ln_fwd_kernelINS_13Kernel_traitsIfffffjLj3072ELj1ELj1ELj4ELj16ENS_18Kernel_traits_baseILj3072EfffffjLj128EEEEELb1ELb0ELb1ELb0EEEvNS_9FwdParamsE)
        /*008c*/ 	.word	0x00000000


	//----- nvinfo : EIATTR_REGCOUNT
	.align		4
.L_32:
        /*0090*/ 	.byte	0x04, 0x2f
        /*0092*/ 	.short	(.L_34 - .L_33)
	.align		4
.L_33:
        /*0094*/ 	.word	index@(_ZN10layer_norm13ln_fwd_kernelINS_13Kernel_traitsIfffffjLj3072ELj1ELj1ELj4ELj16ENS_18Kernel_traits_baseILj3072EfffffjLj128EEEEELb1ELb0ELb0ELb1EEEvNS_9FwdParamsE)
        /*0098*/ 	.word	0x0000007f


	//----- nvinfo : EIATTR_FRAME_SIZE
	.align		4
.L_34:
        /*009c*/ 	.byte	0x04, 0x11
        /*009e*/ 	.short	(.L_36 - .L_35)
	.align		4
.L_35:
        /*00a0*/ 	.word	index@(_ZN10layer_norm13ln_fwd_kernelINS_13Kernel_traitsIfffffjLj3072ELj1ELj1ELj4ELj16ENS_18Kernel_traits_baseILj3072EfffffjLj128EEEEELb1ELb0ELb0ELb1EEEvNS_9FwdParamsE)
        /*00a4*/ 	.word	0x00000000


	//----- nvinfo : EIATTR_REGCOUNT
	.align		4
.L_36:
        /*00a8*/ 	.byte	0x04, 0x2f
        /*00aa*/ 	.short	(.L_38 - .L_37)
	.align		4
.L_37:
        /*00ac*/ 	.word	index@(_ZN10layer_norm13ln_fwd_kernelINS_13Kernel_traitsIfffffjLj3072ELj1ELj1ELj4ELj16ENS_18Kernel_traits_baseILj3072EfffffjLj128EEEEELb1ELb0ELb0ELb0EEEvNS_9FwdParamsE)
        /*00b0*/ 	.word	0x0000006c


	//----- nvinfo : EIATTR_FRAME_SIZE
	.align		4
.L_38:
        /*00b4*/ 	.byte	0x04, 0x11
        /*00b6*/ 	.short	(.L_40 - .L_39)
	.align		4
.L_39:
        /*00b8*/ 	.word	index@(_ZN10layer_norm13ln_fwd_kernelINS_13Kernel_traitsIfffffjLj3072ELj1ELj1ELj4ELj16ENS_18Kernel_traits_baseILj3072EfffffjLj128EEEEELb1ELb0ELb0ELb0EEEvNS_9FwdParamsE)
        /*00bc*/ 	.word	0x00000000


	//----- nvinfo : EIATTR_REGCOUNT
	.align		4
.L_40:
        /*00c0*/ 	.byte	0x04, 0x2f
        /*00c2*/ 	.short	(.L_42 - .L_41)
	.align		4
.L_41:
        /*00c4*/ 	.word	index@(_ZN10layer_norm13ln_fwd_kernelINS_13Kernel_traitsIfffffjLj3072ELj1ELj1ELj4ELj16ENS_18Kernel_traits_baseILj3072EfffffjLj128EEEEELb0ELb1ELb1ELb1EEEvNS_9FwdParamsE)
        /*00c8*/ 	.word	0x0000007e


	//----- nvinfo : EIATTR_FRAME_SIZE
	.align		4
.L_42:
        /*00cc*/ 	.byte	0x04, 0x11
        /*00ce*/ 	.short	(.L_44 - .L_43)
	.align		4
.L_43:
        /*00d0*/ 	.word	index@(_ZN10layer_norm13ln_fwd_kernelINS_13Kernel_traitsIfffffjLj3072ELj1ELj1ELj4ELj16ENS_18Kernel_traits_baseILj3072EfffffjLj128EEEEELb0ELb1ELb1ELb1EEEvNS_9FwdParamsE)
        /*00d4*/ 	.word	0x00000000


	//----- nvinfo : EIATTR_REGCOUNT
	.align		4
.L_44:
        /*00d8*/ 	.byte	0x04, 0x2f
        /*00da*/ 	.short	(.L_46 - .L_45)
	.align		4
.L_45:
        /*00dc*/ 	.word	index@(_ZN10layer_norm13ln_fwd_kernelINS_13Kernel_traitsIfffffjLj3072ELj1ELj1ELj4ELj16ENS_18Kernel_traits_baseILj3072EfffffjLj128EEEEELb0ELb1ELb1ELb0EEEvNS_9FwdParamsE)
        /*00e0*/ 	.word	0x0000007c


	//----- nvinfo : EIATTR_FRAME_SIZE
	.align		4
.L_46:
        /*00e4*/ 	.byte	0x04, 0x11
        /*00e6*/ 	.short	(.L_48 - .L_47)
	.align		4
.L_47:
        /*00e8*/ 	.word	index@(_ZN10layer_norm13ln_fwd_kernelINS_13Kernel_traitsIfffffjLj3072ELj1ELj1ELj4ELj16ENS_18Kernel_traits_baseILj3072EfffffjLj128EEEEELb0ELb1ELb1ELb0EEEvNS_9FwdParamsE)
        /*00ec*/ 	.word	0x00000000


	//----- nvinfo : EIATTR_REGCOUNT
	.align		4
.L_48:
        /*00f0*/ 	.byte	0x04, 0x2f
        /*00f2*/ 	.short	(.L_50 - .L_49)
	.align		4
.L_49:
        /*00f4*/ 	.word	index@(_ZN10layer_norm13ln_fwd_kernelINS_13Kernel_traitsIfffffjLj3072ELj1ELj1ELj4ELj16ENS_18Kernel_traits_baseILj3072EfffffjLj128EEEEELb0ELb1ELb0ELb1EEEvNS_9FwdParamsE)
        /*00f8*/ 	.word	0x0000007e


	//----- nvinfo : EIATTR_FRAME_SIZE
	.align		4
.L_50:
        /*00fc*/ 	.byte	0x04, 0x11
        /*00fe*/ 	.short	(.L_52 - .L_51)
	.align		4
.L_51:
        /*0100*/ 	.word	index@(_ZN10layer_norm13ln_fwd_kernelINS_13Kernel_traitsIfffffjLj3072ELj1ELj1ELj4ELj16ENS_18Kernel_traits_baseILj3072EfffffjLj128EEEEELb0ELb1ELb0ELb1EEEvNS_9FwdParamsE)
        /*0104*/ 	.word	0x00000000


	//----- nvinfo : EIATTR_REGCOUNT
	.align		4
.L_52:
        /*0108*/ 	.byte	0x04, 0x2f
        /*010a*/ 	.short	(.L_54 - .L_53)
	.align		4
.L_53:
        /*010c*/ 	.word	index@(_ZN10layer_norm13ln_fwd_kernelINS_13Kernel_traitsIfffffjLj3072ELj1ELj1ELj4ELj16ENS_18Kernel_traits_baseILj3072EfffffjLj128EEEEELb0ELb1ELb0ELb0EEEvNS_9FwdParamsE)
        /*0110*/ 	.word	0x0000007a


	//----- nvinfo : EIATTR_FRAME_SIZE
	.align		4
.L_54:
        /*0114*/ 	.byte	0x04, 0x11
        /*0116*/ 	.short	(.L_56 - .L_55)
	.align		4
.L_55:
        /*0118*/ 	.word	index@(_ZN10layer_norm13ln_fwd_kernelINS_13Kernel_traitsIfffffjLj3072ELj1ELj1ELj4ELj16ENS_18Kernel_traits_baseILj3072EfffffjLj128EEEEELb0ELb1ELb0ELb0EEEvNS_9FwdParamsE)
        /*011c*/ 	.word	0x00000000


	//----- nvinfo : EIATTR_REGCOUNT
	.align		4
.L_56:
        /*0120*/ 	.byte	0x04, 0x2f
        /*0122*/ 	.short	(.L_58 - .L_57)
	.align		4
.L_57:
        /*0124*/ 	.word	index@(_ZN10layer_norm13ln_fwd_kernelINS_13Kernel_traitsIfffffjLj3072ELj1ELj1ELj4ELj16ENS_18Kernel_traits_baseILj3072EfffffjLj128EEEEELb0ELb0ELb1ELb1EEEvNS_9FwdParamsE)
        /*0128*/ 	.word	0x0000005e


	//----- nvinfo : EIATTR_FRAME_SIZE
	.align		4
.L_58:
        /*012c*/ 	.byte	0x04, 0x11
        /*012e*/ 	.short	(.L_60 - .L_59)
	.align		4
.L_59:
        /*0130*/ 	.word	index@(_ZN10layer_norm13ln_fwd_kernelINS_13Kernel_traitsIfffffjLj3072ELj1ELj1ELj4ELj16ENS_18Kernel_traits_baseILj3072EfffffjLj128EEEEELb0ELb0ELb1ELb1EEEvNS_9FwdParamsE)
        /*0134*/ 	.word	0x00000000


	//----- nvinfo : EIATTR_REGCOUNT
	.align		4
.L_60:
        /*0138*/ 	.byte	0x04, 0x2f
        /*013a*/ 	.short	(.L_62 - .L_61)
	.align		4
.L_61:
        /*013c*/ 	.word	index@(_ZN10layer_norm13ln_fwd_kernelINS_13Kernel_traitsIfffffjLj3072ELj1ELj1ELj4ELj16ENS_18Kernel_traits_baseILj3072EfffffjLj128EEEEELb0ELb0ELb1ELb0EEEvNS_9FwdParamsE)
        /*0140*/ 	.word	0x0000005f


	//----- nvinfo : EIATTR_FRAME_SIZE
	.align		4
.L_62:
        /*0144*/ 	.byte	0x04, 0x11
        /*0146*/ 	.short	(.L_64 - .L_63)
	.align		4
.L_63:
        /*0148*/ 	.word	index@(_ZN10layer_norm13ln_fwd_kernelINS_13Kernel_traitsIfffffjLj3072ELj1ELj1ELj4ELj16ENS_18Kernel_traits_baseILj3072EfffffjLj128EEEEELb0ELb0ELb1ELb0EEEvNS_9FwdParamsE)
        /*014c*/ 	.word	0x00000000


	//----- nvinfo : EIATTR_REGCOUNT
	.align		4
.L_64:
        /*0150*/ 	.byte	0x04, 0x2f
        /*0152*/ 	.short	(.L_66 - .L_65)
	.align		4
.L_65:
        /*0154*/ 	.word	index@(_ZN10layer_norm13ln_fwd_kernelINS_13Kernel_traitsIfffffjLj3072ELj1ELj1ELj4ELj16ENS_18Kernel_traits_baseILj3072EfffffjLj128EEEEELb0ELb0ELb0ELb1EEEvNS_9FwdParamsE)
        /*0158*/ 	.word	0x0000006a


	//----- nvinfo : EIATTR_FRAME_SIZE
	.align		4
.L_66:
        /*015c*/ 	.byte	0x04, 0x11
        /*015e*/ 	.short	(.L_68 - .L_67)
	.align		4
.L_67:
        /*0160*/ 	.word	index@(_ZN10layer_norm13ln_fwd_kernelINS_13Kernel_traitsIfffffjLj3072ELj1ELj1ELj4ELj16ENS_18Kernel_traits_baseILj3072EfffffjLj128EEEEELb0ELb0ELb0ELb1EEEvNS_9FwdParamsE)
        /*0164*/ 	.word	0x00000000


	//----- nvinfo : EIATTR_REGCOUNT
	.align		4
.L_68:
        /*0168*/ 	.byte	0x04, 0x2f
        /*016a*/ 	.short	(.L_70 - .L_69)
	.align		4
.L_69:
        /*016c*/ 	.word	index@(_ZN10layer_norm13ln_fwd_kernelINS_13Kernel_traitsIfffffjLj3072ELj1ELj1ELj4ELj16ENS_18Kernel_traits_baseILj3072EfffffjLj128EEEEELb0ELb0ELb0ELb0EEEvNS_9FwdParamsE)
        /*0170*/ 	.word	0x00000060


	//----- nvinfo : EIATTR_FRAME_SIZE
	.align		4
.L_70:
        /*0174*/ 	.byte	0x04, 0x11
        /*0176*/ 	.short	(.L_72 - .L_71)
	.align		4
.L_71:
        /*0178*/ 	.word	index@(_ZN10layer_norm13ln_fwd_kernelINS_13Kernel_traitsIfffffjLj3072ELj1ELj1ELj4ELj16ENS_18Kernel_traits_baseILj3072EfffffjLj128EEEEELb0ELb0ELb0ELb0EEEvNS_9FwdParamsE)
        /*017c*/ 	.word	0x00000000


	//----- nvinfo : EIATTR_REGCOUNT
	.align		4
.L_72:
        /*0180*/ 	.byte	0x04, 0x2f
        /*0182*/ 	.short	(.L_74 - .L_73)
	.align		4
.L_73:
        /*0184*/ 	.word	index@(_ZN10layer_norm13ln_fwd_kernelINS_13Kernel_traitsI6__halfffffjLj3072ELj1ELj1ELj4ELj16ENS_18Kernel_traits_baseILj3072ES2_ffffjLj128EEEEELb1ELb1ELb1ELb1EEEvNS_9FwdParamsE)
        /*0188*/ 	.word	0x00000074


	//----- nvinfo : EIATTR_FRAME_SIZE
	.align		4
.L_74:
        /*018c*/ 	.byte	0x04, 0x11
        /*018e*/ 	.short	(.L_76 - .L_75)
	.align		4
.L_75:
        /*0190*/ 	.word	index@(_ZN10layer_norm13ln_fwd_kernelINS_13Kernel_traitsI6__halfffffjLj3072ELj1ELj1ELj4ELj16ENS_18Kernel_traits_baseILj3072ES2_ffffjLj128EEEEELb1ELb1ELb1ELb1EEEvNS_9FwdParamsE)
        /*0194*/ 	.word	0x00000000


	//----- nvinfo : EIATTR_REGCOUNT
	.align		4
.L_76:
        /*0198*/ 	.byte	0x04, 0x2f
        /*019a*/ 	.short	(.L_78 - .L_77)
	.align		4
.L_77:
        /*019c*/ 	.word	index@(_ZN10layer_norm13ln_fwd_kernelINS_13Kernel_traitsI6__halfffffjLj3072ELj1ELj1ELj4ELj16ENS_18Kernel_traits_baseILj3072ES2_ffffjLj128EEEEELb1ELb1ELb1ELb0EEEvNS_9FwdParamsE)
        /*01a0*/ 	.word	0x00000074


	//----- nvinfo : EIATTR_FRAME_SIZE
	.align		4
.L_78:
        /*01a4*/ 	.byte	0x04, 0x11
        /*01a6*/ 	.short	(.L_80 - .L_79)
	.align		4
.L_79:
        /*01a8*/ 	.word	index@(_ZN10layer_norm13ln_fwd_kernelINS_13Kernel_traitsI6__halfffffjLj3072ELj1ELj1ELj4ELj16ENS_18Kernel_traits_baseILj3072ES2_ffffjLj128EEEEELb1ELb1ELb1ELb0EEEvNS_9FwdParamsE)
        /*01ac*/ 	.word	0x00000000


	//----- nvinfo : EIATTR_REGCOUNT
	.align		4
.L_80:
        /*01b0*/ 	.byte	0x04, 0x2f
        /*01b2*/ 	.short	(.L_82 - .L_81)
	.align		4
.L_81:
        /*01b4*/ 	.word	index@(_ZN10layer_norm13ln_fwd_kernelINS_13Kernel_traitsI6__halfffffjLj3072ELj1ELj1ELj4ELj16ENS_18Kernel_traits_baseILj3072ES2_ffffjLj128EEEEELb1ELb1ELb0ELb1EEEvNS_9FwdParamsE)
        /*01b8*/ 	.word	0x0000007c


	//----- nvinfo : EIATTR_FRAME_SIZE
	.align		4
.L_82:
        /*01bc*/ 	.byte	0x04, 0x11
        /*01be*/ 	.short	(.L_84 - .L_83)
	.align		4
.L_83:
        /*01c0*/ 	.word	index@(_ZN10layer_norm13ln_fwd_kernelINS_13Kernel_traitsI6__halfffffjLj3072ELj1ELj1ELj4ELj16ENS_18Kernel_traits_baseILj3072ES2_ffffjLj128EEEEELb1ELb1ELb0ELb1EEEvNS_9FwdParamsE)
        /*01c4*/ 	.word	0x00000000


	//----- nvinfo : EIATTR_REGCOUNT
	.align		4
.L_84:
        /*01c8*/ 	.byte	0x04, 0x2f
        /*01ca*/ 	.short	(.L_86 - .L_85)
	.align		4
.L_85:
        /*01cc*/ 	.word	index@(_ZN10layer_norm13ln_fwd_kernelINS_13Kernel_traitsI6__halfffffjLj3072ELj1ELj1ELj4ELj16ENS_18Kernel_traits_baseILj3072ES2_ffffjLj128EEEEELb1ELb1ELb0ELb0EEEvNS_9FwdParamsE)
        /*01d0*/ 	.word	0x0000006e


	//----- nvinfo : EIATTR_FRAME_SIZE
	.align		4
.L_86:
        /*01d4*/ 	.byte	0x04, 0x11
        /*01d6*/ 	.short	(.L_88 - .L_87)
	.align		4
.L_87:
        /*01d8*/ 	.word	index@(_ZN10layer_norm13ln_fwd_kernelINS_13Kernel_traitsI6__halfffffjLj3072ELj1ELj1ELj4ELj16ENS_18Kernel_traits_baseILj3072ES2_ffffjLj128EEEEELb1ELb1ELb0ELb0EEEvNS_9FwdParamsE)
        /*01dc*/ 	.word	0x00000000


	//----- nvinfo : EIATTR_REGCOUNT
	.align		4
.L_88:
        /*01e0*/ 	.byte	0x04, 0x2f
        /*01e2*/ 	.short	(.L_90 - .L_89)
	.align		4
.L_89:
        /*01e4*/ 	.word	index@(_ZN10layer_norm13ln_fwd_kernelINS_13Kernel_traitsI6__halfffffjLj3072ELj1ELj1ELj4ELj16ENS_18Kernel_traits_baseILj3072ES2_ffffjLj128EEEEELb1ELb0ELb1ELb1EEEvNS_9FwdParamsE)
        /*01e8*/ 	.word	0x00000060


	//----- nvinfo : EIATTR_FRAME_SIZE
	.align		4
.L_90:
        /*01ec*/ 	.byte	0x04, 0x11
        /*01ee*/ 	.short	(.L_92 - .L_91)
	.align		4
.L_91:
        /*01f0*/ 	.word	index@(_ZN10layer_norm13ln_fwd_kernelINS_13Kernel_traitsI6__halfffffjLj3072ELj1ELj1ELj4ELj16ENS_18Kernel_traits_baseILj3072ES2_ffffjLj128EEEEELb1ELb0ELb1ELb1EEEvNS_9FwdParamsE)
        /*01f4*/ 	.word	0x00000000


	//----- nvinfo : EIATTR_REGCOUNT
	.align		4
.L_92:
        /*01f8*/ 	.byte	0x04, 0x2f
        /*01fa*/ 	.short	(.L_94 - .L_93)
	.align		4
.L_93:
        /*01fc*/ 	.word	index@(_ZN10layer_norm13ln_fwd_kernelINS_13Kernel_traitsI6__halfffffjLj3072ELj1ELj1ELj4ELj16ENS_18Kernel_traits_baseILj3072ES2_ffffjLj128EEEEELb1ELb0ELb1ELb0EEEvNS_9FwdParamsE)
        /*0200*/ 	.word	0x00000060


	//----- nvinfo : EIATTR_FRAME_SIZE
	.align		4
.L_94:
        /*0204*/ 	.byte	0x04, 0x11
        /*0206*/ 	.short	(.L_96 - .L_95)
	.align		4
.L_95:
        /*0208*/ 	.word	index@(_ZN10layer_norm13ln_fwd_kernelINS_13Kernel_traitsI6__halfffffjLj3072ELj1ELj1ELj4ELj16ENS_18Kernel_traits_baseILj3072ES2_ffffjLj128EEEEELb1ELb0ELb1ELb0EEEvNS_9FwdParamsE)
        /*020c*/ 	.word	0x00000000


	//----- nvinfo : EIATTR_REGCOUNT
	.align		4
.L_96:
        /*0210*/ 	.byte	0x04, 0x2f
        /*0212*/ 	.short	(.L_98 - .L_97)
	.align		4
.L_97:
        /*0214*/ 	.word	index@(_ZN10layer_norm13ln_fwd_kernelINS_13Kernel_traitsI6__halfffffjLj3072ELj1ELj1ELj4ELj16ENS_18Kernel_traits_baseILj3072ES2_ffffjLj128EEEEELb1ELb0ELb0ELb1EEEvNS_9FwdParamsE)
        /*0218*/ 	.word	0x00000077


	//----- nvinfo : EIATTR_FRAME_SIZE
	.align		4
.L_98:
        /*021c*/ 	.byte	0x04, 0x11
        /*021e*/ 	.short	(.L_100 - .L_99)
	.align		4
.L_99:
        /*0220*/ 	.word	index@(_ZN10layer_norm13ln_fwd_kernelINS_13Kernel_traitsI6__halfffffjLj3072ELj1ELj1ELj4ELj16ENS_18Kernel_traits_baseILj3072ES2_ffffjLj128EEEEELb1ELb0ELb0ELb1EEEvNS_9FwdParamsE)
        /*0224*/ 	.word	0x00000000


	//----- nvinfo : EIATTR_REGCOUNT
	.align		4
.L_100:
        /*0228*/ 	.byte	0x04, 0x2f
        /*022a*/ 	.short	(.L_102 - .L_101)
	.align		4
.L_101:
        /*022c*/ 	.word	index@(_ZN10layer_norm13ln_fwd_kernelINS_13Kernel_traitsI6__halfffffjLj3072ELj1ELj1ELj4ELj16ENS_18Kernel_traits_baseILj3072ES2_ffffjLj128EEEEELb1ELb0ELb0ELb0EEEvNS_9FwdParamsE)
        /*0230*/ 	.word	0x00000060


	//----- nvinfo : EIATTR_FRAME_SIZE
	.align		4
.L_102:
        /*0234*/ 	.byte	0x04, 0x11
        /*0236*/ 	.short	(.L_104 - .L_103)
	.align		4
.L_103:
        /*0238*/ 	.word	index@(_ZN10layer_norm13ln_fwd_kernelINS_13Kernel_traitsI6__halfffffjLj3072ELj1ELj1ELj4ELj16ENS_18Kernel_traits_baseILj3072ES2_ffffjLj128EEEEELb1ELb0ELb0ELb0EEEvNS_9FwdParamsE)
        /*023c*/ 	.word	0x00000000


	//----- nvinfo : EIATTR_REGCOUNT
	.align		4
.L_104:
        /*0240*/ 	.byte	0x04, 0x2f
        /*0242*/ 	.short	(.L_106 - .L_105)
	.align		4
.L_105:
        /*0244*/ 	.word	index@(_ZN10layer_norm13ln_fwd_kernelINS_13Kernel_traitsI6__halfffffjLj3072ELj1ELj1ELj4ELj16ENS_18Kernel_traits_baseILj3072ES2_ffffjLj128EEEEELb0ELb1ELb1ELb1EEEvNS_9FwdParamsE)
        /*0248*/ 	.word	0x0000005f


	//----- nvinfo : EIATTR_FRAME_SIZE
	.align		4
.L_106:
        /*024c*/ 	.byte	0x04, 0x11
        /*024e*/ 	.short	(.L_108 - .L_107)
	.align		4
.L_107:
        /*0250*/ 	.word	index@(_ZN10layer_norm13ln_fwd_kernelINS_13Kernel_traitsI6__halfffffjLj3072ELj1ELj1ELj4ELj16ENS_18Kernel_traits_baseILj3072ES2_ffffjLj128EEEEELb0ELb1ELb1ELb1EEEvNS_9FwdParamsE)
        /*0254*/ 	.word	0x00000000


	//----- nvinfo : EIATTR_REGCOUNT
	.align		4
.L_108:
        /*0258*/ 	.byte	0x04, 0x2f
        /*025a*/ 	.short	(.L_110 - .L_109)
	.align		4
.L_109:
        /*025c*/ 	.word	index@(_ZN10layer_norm13ln_fwd_kernelINS_13Kernel_traitsI6__halfffffjLj3072ELj1ELj1ELj4ELj16ENS_18Kernel_traits_baseILj3072ES2_ffffjLj128EEEEELb0ELb1ELb1ELb0EEEvNS_9FwdParamsE)
        /*0260*/ 	.word	0x0000005f


	//----- nvinfo : EIATTR_FRAME_SIZE
	.align		4
.L_110:
        /*0264*/ 	.byte	0x04, 0x11
        /*0266*/ 	.short	(.L_112 - .L_111)
	.align		4
.L_111:
        /*0268*/ 	.word	index@(_ZN10layer_norm13ln_fwd_kernelINS_13Kernel_traitsI6__halfffffjLj3072ELj1ELj1ELj4ELj16ENS_18Kernel_traits_baseILj3072ES2_ffffjLj128EEEEELb0ELb1ELb1ELb0EEEvNS_9FwdParamsE)
        /*026c*/ 	.word	0x00000000


	//----- nvinfo : EIATTR_REGCOUNT
	.align		4
.L_112:
        /*0270*/ 	.byte	0x04, 0x2f
        /*0272*/ 	.short	(.L_114 - .L_113)
	.align		4
.L_113:
        /*0274*/ 	.word	index@(_ZN10layer_norm13ln_fwd_kernelINS_13Kernel_traitsI6__halfffffjLj3072ELj1ELj1ELj4ELj16ENS_18Kernel_traits_baseILj3072ES2_ffffjLj128EEEEELb0ELb1ELb0ELb1EEEvNS_9FwdParamsE)
        /*0278*/ 	.word	0x00000080


	//----- nvinfo : EIATTR_FRAME_SIZE
	.align		4
.L_114:
        /*027c*/ 	.byte	0x04, 0x11
        /*027e*/ 	.short	(.L_116 - .L_115)
	.align		4
.L_115:
        /*0280*/ 	.word	index@(_ZN10layer_norm13ln_fwd_kernelINS_13Kernel_traitsI6__halfffffjLj3072ELj1ELj1ELj4ELj16ENS_18Kernel_traits_baseILj3072ES2_ffffjLj128EEEEELb0ELb1ELb0ELb1EEEvNS_9FwdParamsE)
        /*0284*/ 	.word	0x00000000


	//----- nvinfo : EIATTR_REGCOUNT
	.align		4
.L_116:
        /*0288*/ 	.byte	0x04, 0x2f
        /*028a*/ 	.short	(.L_118 - .L_117)
	.align		4
.L_117:
        /*028c*/ 	.word	index@(_ZN10layer_norm13ln_fwd_kernelINS_13Kernel_traitsI6__halfffffjLj3072ELj1ELj1ELj4ELj16ENS_18Kernel_traits_baseILj3072ES2_ffffjLj128EEEEELb0ELb1ELb0ELb0EEEvNS_9FwdParamsE)
        /*0290*/ 	.word	0x0000005d


	//----- nvinfo : EIATTR_FRAME_SIZE
	.align		4
.L_118:
        /*0294*/ 	.byte	0x04, 0x11
        /*0296*/ 	.short	(.L_120 - .L_119)
	.align		4
.L_119:
        /*0298*/ 	.word	index@(_ZN10layer_norm13ln_fwd_kernelINS_13Kernel_traitsI6__halfffffjLj3072ELj1ELj1ELj4ELj16ENS_18Kernel_traits_baseILj3072ES2_ffffjLj128EEEEELb0ELb1ELb0ELb0EEEvNS_9FwdParamsE)
        /*029c*/ 	.word	0x00000000


	//----- nvinfo : EIATTR_REGCOUNT
	.align		4
.L_120:
        /*02a0*/ 	.byte	0x04, 0x2f
        /*02a2*/ 	.short	(.L_122 - .L_121)
	.align		4
.L_121:
        /*02a4*/ 	.word	index@(_ZN10layer_norm13ln_fwd_kernelINS_13Kernel_traitsI6__halfffffjLj3072ELj1ELj1ELj4ELj16ENS_18Kernel_traits_baseILj3072ES2_ffffjLj128EEEEELb0ELb0ELb1ELb1EEEvNS_9FwdParamsE)
        /*02a8*/ 	.word	0x00000048


	//----- nvinfo : EIATTR_FRAME_SIZE
	.align		4
.L_122:
        /*02ac*/ 	.byte	0x04, 0x11
        /*02ae*/ 	.short	(.L_124 - .L_123)
	.align		4
.L_123:
        /*02b0*/ 	.word	index@(_ZN10layer_norm13ln_fwd_kernelINS_13Kernel_traitsI6__halfffffjLj3072ELj1ELj1ELj4ELj16ENS_18Kernel_traits_baseILj3072ES2_ffffjLj128EEEEELb0ELb0ELb1ELb1EEEvNS_9FwdParamsE)
        /*02b4*/ 	.word	0x00000000


	//----- nvinfo : EIATTR_REGCOUNT
	.align		4
.L_124:
        /*02b8*/ 	.byte	0x04, 0x2f
        /*02ba*/ 	.short	(.L_126 - .L_125)
	.align		4
.L_125:
        /*02bc*/ 	.word	index@(_ZN10layer_norm13ln_fwd_kernelINS_13Kernel_traitsI6__halfffffjLj3072ELj1ELj1ELj4ELj16ENS_18Kernel_traits_baseILj3072ES2_ffffjLj128EEEEELb0ELb0ELb1ELb0EEEvNS_9FwdParamsE)
        /*02c0*/ 	.word	0x0000004d


	//----- nvinfo : EIATTR_FRAME_SIZE
	.align		4
.L_126:
        /*02c4*/ 	.byte	0x04, 0x11
        /*02c6*/ 	.short	(.L_128 - .L_127)
	.align		4
.L_127:
        /*02c8*/ 	.word	index@(_ZN10layer_norm13ln_fwd_kernelINS_13Kernel_traitsI6__halfffffjLj3072ELj1ELj1ELj4ELj16ENS_18Kernel_traits_baseILj3072ES2_ffffjLj128EEEEELb0ELb0ELb1ELb0EEEvNS_9FwdParamsE)
        /*02cc*/ 	.word	0x00000000


	//----- nvinfo : EIATTR_REGCOUNT
	.align		4
.L_128:
        /*02d0*/ 	.byte	0x04, 0x2f
        /*02d2*/ 	.short	(.L_130 - .L_129)
	.align		4
.L_129:
        /*02d4*/ 	.word	index@(_ZN10layer_norm13ln_fwd_kernelINS_13Kernel_traitsI6__halfffffjLj3072ELj1ELj1ELj4ELj16ENS_18Kernel_traits_baseILj3072ES2_ffffjLj128EEEEELb0ELb0ELb0ELb1EEEvNS_9FwdParamsE)
        /*02d8*/ 	.word	0x00000060


	//----- nvinfo : EIATTR_FRAME_SIZE
	.align		4
.L_130:
        /*02dc*/ 	.byte	0x04, 0x11
        /*02de*/ 	.short	(.L_132 - .L_131)
	.align		4
.L_131:
        /*02e0*/ 	.word	index@(_ZN10layer_norm13ln_fwd_kernelINS_13Kernel_traitsI6__halfffffjLj3072ELj1ELj1ELj4ELj16ENS_18Kernel_traits_baseILj3072ES2_ffffjLj128EEEEELb0ELb0ELb0ELb1EEEvNS_9FwdParamsE)
        /*02e4*/ 	.word	0x00000000


	//----- nvinfo : EIATTR_REGCOUNT
	.align		4
.L_132:
        /*02e8*/ 	.byte	0x04, 0x2f
        /*02ea*/ 	.short	(.L_134 - .L_133)
	.align		4
.L_133:
        /*02ec*/ 	.word	index@(_ZN10layer_norm13ln_fwd_kernelINS_13Kernel_traitsI6__halfffffjLj3072ELj1ELj1ELj4ELj16ENS_18Kernel_traits_baseILj3072ES2_ffffjLj128EEEEELb0ELb0ELb0ELb0EEEvNS_9FwdParamsE)
        /*02f0*/ 	.word	0x0000005a


	//----- nvinfo : EIATTR_FRAME_SIZE
	.align		4
.L_134:
        /*02f4*/ 	.byte	0x04, 0x11
        /*02f6*/ 	.short	(.L_136 - .L_135)
	.align		4
.L_135:
        /*02f8*/ 	.word	index@(_ZN10layer_norm13ln_fwd_kernelINS_13Kernel_traitsI6__halfffffjLj3072ELj1ELj1ELj4ELj16ENS_18Kernel_traits_baseILj3072ES2_ffffjLj128EEEEELb0ELb0ELb0ELb0EEEvNS_9FwdParamsE)
        /*02fc*/ 	.word	0x00000000


	//----- nvinfo : EIATTR_REGCOUNT
	.align		4
.L_136:
        /*0300*/ 	.byte	0x04, 0x2f
        /*0302*/ 	.short	(.L_138 - .L_137)
	.align		4
.L_137:
        /*0304*/ 	.word	index@(_ZN10layer_norm13ln_fwd_kernelINS_13Kernel_traitsIf6__halffS2_fjLj3072ELj1ELj1ELj4ELj16ENS_18Kernel_traits_baseILj3072EfS2_fS2_fjLj128EEEEELb1ELb1ELb1ELb1EEEvNS_9FwdParamsE)
        /*0308*/ 	.word	0x000000a6


	//----- nvinfo : EIATTR_FRAME_SIZE
	.align		4
.L_138:
        /*030c*/ 	.byte	0x04, 0x11
        /*030e*/ 	.short	(.L_140 - .L_139)
	.align		4
.L_139:
        /*0310*/ 	.word	index@(_ZN10layer_norm13ln_fwd_kernelINS_13Kernel_traitsIf6__halffS2_fjLj3072ELj1ELj1ELj4ELj16ENS_18Kernel_traits_baseILj3072EfS2_fS2_fjLj128EEEEELb1ELb1ELb1ELb1EEEvNS_9FwdParamsE)
        /*0314*/ 	.word	0x00000000


	//----- nvinfo : EIATTR_REGCOUNT
	.align		4
.L_140:
        /*0318*/ 	.byte	0x04, 0x2f
        /*031a*/ 	.short	(.L_142 - .L_141)
	.align		4
.L_141:
        /*031c*/ 	.word	index@(_ZN10layer_norm13ln_fwd_kernelINS_13Kernel_traitsIf6__halffS2_fjLj3072ELj1ELj1ELj4ELj16ENS_18Kernel_traits_baseILj3072EfS2_fS2_fjLj128EEEEELb1ELb1ELb1ELb0EEEvNS_9FwdParamsE)
        /*0320*/ 	.word	0x00000098


	//----- nvinfo : EIATTR_FRAME_SIZE
	.align		4
.L_142:
        /*0324*/ 	.byte	0x04, 0x11
        /*0326*/ 	.short	(.L_144 - .L_143)
	.align		4
.L_143:
        /*0328*/ 	.word	index@(_ZN10layer_norm13ln_fwd_kernelINS_13Kernel_traitsIf6__halffS2_fjLj3072ELj1ELj1ELj4ELj16ENS_18Kernel_traits_baseILj3072EfS2_fS2_fjLj128EEEEELb1ELb1ELb1ELb0EEEvNS_9FwdParamsE)
        /*032c*/ 	.word	0x00000000


	//----- nvinfo : EIATTR_REGCOUNT
	.align		4
.L_144:
        /*0330*/ 	.byte	0x04, 0x2f
        /*0332*/ 	.short	(.L_146 - .L_145)
	.align		4
.L_145:
        /*0334*/ 	.word	index@(_ZN10layer_norm13ln_fwd_kernelINS_13Kernel_traitsIf6__halffS2_fjLj3072ELj1ELj1ELj4ELj16ENS_18Kernel_traits_baseILj3072EfS2_fS2_fjLj128EEEEELb1ELb1ELb0ELb1EEEvNS_9FwdParamsE)
        /*0338*/ 	.word	0x0000009d


	//----- nvinfo : EIATTR_FRAME_SIZE
	.align		4
.L_146:
        /*033c*/ 	.byte	0x04, 0x11
        /*033e*/ 	.short	(.L_148 - .L_147)
	.align		4
.L_147:
        /*0340*/ 	.word	index@(_ZN10layer_norm13ln_fwd_kernelINS_13Kernel_traitsIf6__halffS2_fjLj3072ELj1ELj1ELj4ELj16ENS_18Kernel_traits_baseILj3072EfS2_fS2_fjLj128EEEEELb1ELb1ELb0ELb1EEEvNS_9FwdParamsE)
        /*0344*/ 	.word	0x00000000


	//----- nvinfo : EIATTR_REGCOUNT
	.align		4
.L_148:
        /*0348*/ 	.byte	0x04, 0x2f
        /*034a*/ 	.short	(.L_150 - .L_149)
	.align		4
.L_149:
        /*034c*/ 	.word	index@(_ZN10layer_norm13ln_fwd_kernelINS_13Kernel_traitsIf6__halffS2_fjLj3072ELj1ELj1ELj4ELj16ENS_18Kernel_traits_baseILj3072EfS2_fS2_fjLj128EEEEELb1ELb1ELb0ELb0EEEvNS_9FwdParamsE)
        /*0350*/ 	.word	0x0000008e


	//----- nvinfo : EIATTR_FRAME_SIZE
	.align		4
.L_150:
        /*0354*/ 	.byte	0x04, 0x11
        /*0356*/ 	.short	(.L_152 - .L_151)
	.align		4
.L_151:
        /*0358*/ 	.word	index@(_ZN10layer_norm13ln_fwd_kernelINS_13Kernel_traitsIf6__halffS2_fjLj3072ELj1ELj1ELj4ELj16ENS_18Kernel_traits_baseILj3072EfS2_fS2_fjLj128EEEEELb1ELb1ELb0ELb0EEEvNS_9FwdParamsE)
        /*035c*/ 	.word	0x00000000


	//----- nvinfo : EIATTR_REGCOUNT
	.align		4
.L_152:
        /*0360*/ 	.byte	0x04, 0x2f
        /*0362*/ 	.short	(.L_154 - .L_153)
	.align		4
.L_153:
        /*0364*/ 	.word	index@(_ZN10layer_norm13ln_fwd_kernelINS_13Kernel_traitsIf6__halffS2_fjLj3072ELj1ELj1ELj4ELj16ENS_18Kernel_traits_baseILj3072EfS2_fS2_fjLj128EEEEELb1ELb0ELb1ELb1EEEvNS_9FwdParamsE)
        /*0368*/ 	.word	0x00000080


	//----- nvinfo : EIATTR_FRAME_SIZE
	.align		4
.L_154:
        /*036c*/ 	.byte	0x04, 0x11
        /*036e*/ 	.short	(.L_156 - .L_155)
	.align		4
.L_155:
        /*0370*/ 	.word	index@(_ZN10layer_norm13ln_fwd_kernelINS_13Kernel_traitsIf6__halffS2_fjLj3072ELj1ELj1ELj4ELj16ENS_18Kernel_traits_baseILj3072EfS2_fS2_fjLj128EEEEELb1ELb0ELb1ELb1EEEvNS_9FwdParamsE)
        /*0374*/ 	.word	0x00000000


	//----- nvinfo : EIATTR_REGCOUNT
	.align		4
.L_156:
        /*0378*/ 	.byte	0x04, 0x2f
        /*037a*/ 	.short	(.L_158 - .L_157)
	.align		4
.L_157:
        /*037c*/ 	.word	index@(_ZN10layer_norm13ln_fwd_kernelINS_13Kernel_traitsIf6__halffS2_fjLj3072ELj1ELj1ELj4ELj16ENS_18Kernel_traits_baseILj3072EfS2_fS2_fjLj128EEEEELb1ELb0ELb1ELb0EEEvNS_9FwdParamsE)
        /*0380*/ 	.word	0x00000077


	//----- nvinfo : EIATTR_FRAME_SIZE
	.align		4
.L_158:
        /*0384*/ 	.byte	0x04, 0x11
        /*0386*/ 	.short	(.L_160 - .L_159)
	.align		4
.L_159:
        /*0388*/ 	.word	index@(_ZN10layer_norm13ln_fwd_kernelINS_13Kernel_traitsIf6__halffS2_fjLj3072ELj1ELj1ELj4ELj16ENS_18Kernel_traits_baseILj3072EfS2_fS2_fjLj128EEEEELb1ELb0ELb1ELb0EEEvNS_9FwdParamsE)
        /*038c*/ 	.word	0x00000000


	//----- nvinfo : EIATTR_REGCOUNT
	.align		4
.L_160:
        /*0390*/ 	.byte	0x04, 0x2f
        /*0392*/ 	.short	(.L_162 - .L_161)
	.align		4
.L_161:
        /*0394*/ 	.word	index@(_ZN10layer_norm13ln_fwd_kernelINS_13Kernel_traitsIf6__halffS2_fjLj3072ELj1ELj1ELj4ELj16ENS_18Kernel_traits_baseILj3072EfS2_fS2_fjLj128EEEEELb1ELb0ELb0ELb1EEEvNS_9FwdParamsE)
        /*0398*/ 	.word	0x0000007b


	//----- nvinfo : EIATTR_FRAME_SIZE
	.align		4
.L_162:
        /*039c*/ 	.byte	0x04, 0x11
        /*039e*/ 	.short	(.L_164 - .L_163)
	.align		4
.L_163:
        /*03a0*/ 	.word	index@(_ZN10layer_norm13ln_fwd_kernelINS_13Kernel_traitsIf6__halffS2_fjLj3072ELj1ELj1ELj4ELj16ENS_18Kernel_traits_baseILj3072EfS2_fS2_fjLj128EEEEELb1ELb0ELb0ELb1EEEvNS_9FwdParamsE)
        /*03a4*/ 	.word	0x00000000


	//----- nvinfo : EIATTR_REGCOUNT
	.align		4
.L_164:
        /*03a8*/ 	.byte	0x04, 0x2f
        /*03aa*/ 	.short	(.L_166 - .L_165)
	.align		4
.L_165:
        /*03ac*/ 	.word	index@(_ZN10layer_norm13ln_fwd_kernelINS_13Kernel_traitsIf6__halffS2_fjLj3072ELj1ELj1ELj4ELj16ENS_18Kernel_traits_baseILj3072EfS2_fS2_fjLj128EEEEELb1ELb0ELb0ELb0EEEvNS_9FwdParamsE)
        /*03b0*/ 	.word	0x00000070


	//----- nvinfo : EIATTR_FRAME_SIZE
	.align		4
.L_166:
        /*03b4*/ 	.byte	0x04, 0x11
        /*03b6*/ 	.short	(.L_168 - .L_167)
	.align		4
.L_167:
        /*03b8*/ 	.word	index@(_ZN10layer_norm13ln_fwd_kernelINS_13Kernel_traitsIf6__halffS2_fjLj3072ELj1ELj1ELj4ELj16ENS_18Kernel_traits_baseILj3072EfS2_fS2_fjLj128EEEEELb1ELb0ELb0ELb0EEEvNS_9FwdParamsE)
        /*03bc*/ 	.word	0x00000000


	//----- nvinfo : EIATTR_REGCOUNT
	.align		4
.L_168:
        /*03c0*/ 	.byte	0x04, 0x2f
        /*03c2*/ 	.short	(.L_170 - .L_169)
	.align		4
.L_169:
        /*03c4*/ 	.word	index@(_ZN10layer_norm13ln_fwd_kernelINS_13Kernel_traitsIf6__halffS2_fjLj3072ELj1ELj1ELj4ELj16ENS_18Kernel_traits_baseILj3072EfS2_fS2_fjLj128EEEEELb0ELb1ELb1ELb1EEEvNS_9FwdParamsE)
        /*03c8*/ 	.word	0x00000080


	//----- nvinfo : EIATTR_FRAME_SIZE
	.align		4
.L_170:
        /*03cc*/ 	.byte	0x04, 0x11
        /*03ce*/ 	.short	(.L_172 - .L_171)
	.align		4
.L_171:
        /*03d0*/ 	.word	index@(_ZN10layer_norm13ln_fwd_kernelINS_13Kernel_traitsIf6__halffS2_fjLj3072ELj1ELj1ELj4ELj16ENS_18Kernel_traits_baseILj3072EfS2_fS2_fjLj128EEEEELb0ELb1ELb1ELb1EEEvNS_9FwdParamsE)
        /*03d4*/ 	.word	0x00000000


	//----- nvinfo : EIATTR_REGCOUNT
	.align		4
.L_172:
        /*03d8*/ 	.byte	0x04, 0x2f
        /*03da*/ 	.short	(.L_174 - .L_173)
	.align		4
.L_173:
        /*03dc*/ 	.word	index@(_ZN10layer_norm13ln_fwd_kernelINS_13Kernel_traitsIf6__halffS2_fjLj3072ELj1ELj1ELj4ELj16ENS_18Kernel_traits_baseILj3072EfS2_fS2_fjLj128EEEEELb0ELb1ELb1ELb0EEEvNS_9FwdParamsE)
        /*03e0*/ 	.word	0x0000007f


	//----- nvinfo : EIATTR_FRAME_SIZE
	.align		4
.L_174:
        /*03e4*/ 	.byte	0x04, 0x11
        /*03e6*/ 	.short	(.L_176 - .L_175)
	.align		4
.L_175:
        /*03e8*/ 	.word	index@(_ZN10layer_norm13ln_fwd_kernelINS_13Kernel_traitsIf6__halffS2_fjLj3072ELj1ELj1ELj4ELj16ENS_18Kernel_traits_baseILj3072EfS2_fS2_fjLj128EEEEELb0ELb1ELb1ELb0EEEvNS_9FwdParamsE)
        /*03ec*/ 	.word	0x00000000


	//----- nvinfo : EIATTR_REGCOUNT
	.align		4
.L_176:
        /*03f0*/ 	.byte	0x04, 0x2f
        /*03f2*/ 	.short	(.L_178 - .L_177)
	.align		4
.L_177:
        /*03f4*/ 	.word	index@(_ZN10layer_norm13ln_fwd_kernelINS_13Kernel_traitsIf6__halffS2_fjLj3072ELj1ELj1ELj4ELj16ENS_18Kernel_traits_baseILj3072EfS2_fS2_fjLj128EEEEELb0ELb1ELb0ELb1EEEvNS_9FwdParamsE)
        /*03f8*/ 	.word	0x0000007f


	//----- nvinfo : EIATTR_FRAME_SIZE
	.align		4
.L_178:
        /*03fc*/ 	.byte	0x04, 0x11
        /*03fe*/ 	.short	(.L_180 - .L_179)
	.align		4
.L_179:
        /*0400*/ 	.word	index@(_ZN10layer_norm13ln_fwd_kernelINS_13Kernel_traitsIf6__halffS2_fjLj3072ELj1ELj1ELj4ELj16ENS_18Kernel_traits_baseILj3072EfS2_fS2_fjLj128EEEEELb0ELb1ELb0ELb1EEEvNS_9FwdParamsE)
        /*0404*/ 	.word	0x00000000


	//----- nvinfo : EIATTR_REGCOUNT
	.align		4
.L_180:
        /*0408*/ 	.byte	0x04, 0x2f
        /*040a*/ 	.short	(.L_182 - .L_181)
	.align		4
.L_181:
        /*040c*/ 	.word	index@(_ZN10layer_norm13ln_fwd_kernelINS_13Kernel_traitsIf6__halffS2_fjLj3072ELj1ELj1ELj4ELj16ENS_18Kernel_traits_baseILj3072EfS2_fS2_fjLj128EEEEELb0ELb1ELb0ELb0EEEvNS_9FwdParamsE)
        /*0410*/ 	.word	0x00000080


	//----- nvinfo : EIATTR_FRAME_SIZE
	.align		4
.L_182:
        /*0414*/ 	.byte	0x04, 0x11
        /*0416*/ 	.short	(.L_184 - .L_183)
	.align		4
.L_183:
        /*0418*/ 	.word	index@(_ZN10layer_norm13ln_fwd_kernelINS_13Kernel_traitsIf6__halffS2_fjLj3072ELj1ELj1ELj4ELj16ENS_18Kernel_traits_baseILj3072EfS2_fS2_fjLj128EEEEELb0ELb1ELb0ELb0EEEvNS_9FwdParamsE)
        /*041c*/ 	.word	0x00000000


	//----- nvinfo : EIATTR_REGCOUNT
	.align		4
.L_184:
        /*0420*/ 	.byte	0x04, 0x2f
        /*0422*/ 	.short	(.L_186 - .L_185)
	.align		4
.L_185:
        /*0424*/ 	.word	index@(_ZN10layer_norm13ln_fwd_kernelINS_13Kernel_traitsIf6__halffS2_fjLj3072ELj1ELj1ELj4ELj16ENS_18Kernel_traits_baseILj3072EfS2_fS2_fjLj128EEEEELb0ELb0ELb1ELb1EEEvNS_9FwdParamsE)
        /*0428*/ 	.word	0x00000060


	//----- nvinfo : EIATTR_FRAME_SIZE
	.align		4
.L_186:
        /*042c*/ 	.byte	0x04, 0x11
        /*042e*/ 	.short	(.L_188 - .L_187)
	.align		4
.L_187:
        /*0430*/ 	.word	index@(_ZN10layer_norm13ln_fwd_kernelINS_13Kernel_traitsIf6__halffS2_fjLj3072ELj1ELj1ELj4ELj16ENS_18Kernel_traits_baseILj3072EfS2_fS2_fjLj128EEEEELb0ELb0ELb1ELb1EEEvNS_9FwdParamsE)
        /*0434*/ 	.word	0x00000000


	//----- nvinfo : EIATTR_REGCOUNT
	.align		4
.L_188:
        /*0438*/ 	.byte	0x04, 0x2f
        /*043a*/ 	.short	(.L_190 - .L_189)
	.align		4
.L_189:
        /*043c*/ 	.word	index@(_ZN10layer_norm13ln_fwd_kernelINS_13Kernel_traitsIf6__halffS2_fjLj3072ELj1ELj1ELj4ELj16ENS_18Kernel_traits_baseILj3072EfS2_fS2_fjLj128EEEEELb0ELb0ELb1ELb0EEEvNS_9FwdParamsE)
        /*0440*/ 	.word	0x00000060


	//----- nvinfo : EIATTR_FRAME_SIZE
	.align		4
.L_190:
        /*0444*/ 	.byte	0x04, 0x11
        /*0446*/ 	.short	(.L_192 - .L_191)
	.align		4
.L_191:
        /*0448*/ 	.word	index@(_ZN10layer_norm13ln_fwd_kernelINS_13Kernel_traitsIf6__halffS2_fjLj3072ELj1ELj1ELj4ELj16ENS_18Kernel_traits_baseILj3072EfS2_fS2_fjLj128EEEEELb0ELb0ELb1ELb0EEEvNS_9FwdParamsE)
        /*044c*/ 	.word	0x00000000


	//----- nvinfo : EIATTR_REGCOUNT
	.align		4
.L_192:
        /*0450*/ 	.byte	0x04, 0x2f
        /*0452*/ 	.short	(.L_194 - .L_193)
	.align		4
.L_193:
        /*0454*/ 	.word	index@(_ZN10layer_norm13ln_fwd_kernelINS_13Kernel_traitsIf6__halffS2_fjLj3072ELj1ELj1ELj4ELj16ENS_18Kernel_traits_baseILj3072EfS2_fS2_fjLj128EEEEELb0ELb0ELb0ELb1EEEvNS_9FwdParamsE)
        /*0458*/ 	.word	0x0000005f


	//----- nvinfo : EIATTR_FRAME_SIZE
	.align		4
.L_194:
        /*045c*/ 	.byte	0x04, 0x11
        /*045e*/ 	.short	(.L_196 - .L_195)
	.align		4
.L_195:
        /*0460*/ 	.word	index@(_ZN10layer_norm13ln_fwd_kernelINS_13Kernel_traitsIf6__halffS2_fjLj3072ELj1ELj1ELj4ELj16ENS_18Kernel_traits_baseILj3072EfS2_fS2_fjLj128EEEEELb0ELb0ELb0ELb1EEEvNS_9FwdParamsE)
        /*0464*/ 	.word	0x00000000


	//----- nvinfo : EIATTR_REGCOUNT
	.align		4
.L_196:
        /*0468*/ 	.byte	0x04, 0x2f
        /*046a*/ 	.short	(.L_198 - .L_197)
	.align		4
.L_197:
        /*046c*/ 	.word	index@(_ZN10layer_norm13ln_fwd_kernelINS_13Kernel_traitsIf6__halffS2_fjLj3072ELj1ELj1ELj4ELj16ENS_18Kernel_traits_baseILj3072EfS2_fS2_fjLj128EEEEELb0ELb0ELb0ELb0EEEvNS_9FwdParamsE)
        /*0470*/ 	.word	0x00000060


	//----- nvinfo : EIATTR_FRAME_SIZE
	.align		4
.L_198:
        /*0474*/ 	.byte	0x04, 0x11
        /*0476*/ 	.short	(.L_200 - .L_199)
	.align		4
.L_199:
        /*0478*/ 	.word	index@(_ZN10layer_norm13ln_fwd_kernelINS_13Kernel_traitsIf6__halffS2_fjLj3072ELj1ELj1ELj4ELj16ENS_18Kernel_traits_baseILj3072EfS2_fS2_fjLj128EEEEELb0ELb0ELb0ELb0EEEvNS_9FwdParamsE)
        /*047c*/ 	.word	0x00000000


	//----- nvinfo : EIATTR_REGCOUNT
	.align		4
.L_200:
        /*0480*/ 	.byte	0x04, 0x2f
        /*0482*/ 	.short	(.L_202 - .L_201)
	.align		4
.L_201:
        /*0484*/ 	.word	index@(_ZN10layer_norm13ln_fwd_kernelINS_13Kernel_traitsI6__halfS2_fS2_fjLj3072ELj1ELj1ELj4ELj16ENS_18Kernel_traits_baseILj3072ES2_S2_fS2_fjLj128EEEEELb1ELb1ELb1ELb1EEEvNS_9FwdParamsE)
        /*0488*/ 	.word	0x0000007f


	//----- nvinfo : EIATTR_FRAME_SIZE
	.align		4
.L_202:
        /*048c*/ 	.byte	0x04, 0x11
        /*048e*/ 	.short	(.L_204 - .L_203)
	.align		4
.L_203:
        /*0490*/ 	.word	index@(_ZN10layer_norm13ln_fwd_kernelINS_13Kernel_traitsI6__halfS2_fS2_fjLj3072ELj1ELj1ELj4ELj16ENS_18Kernel_traits_baseILj3072ES2_S2_fS2_fjLj128EEEEELb1ELb1ELb1ELb1EEEvNS_9FwdParamsE)
        /*0494*/ 	.word	0x00000000


	//----- nvinfo : EIATTR_REGCOUNT
	.align		4
.L_204:
        /*0498*/ 	.byte	0x04, 0x2f
        /*049a*/ 	.short	(.L_206 - .L_205)
	.align		4
.L_205:
        /*049c*/ 	.word	index@(_ZN10layer_norm13ln_fwd_kernelINS_13Kernel_traitsI6__halfS2_fS2_fjLj3072ELj1ELj1ELj4ELj16ENS_18Kernel_traits_baseILj3072ES2_S2_fS2_fjLj128EEEEELb1ELb1ELb1ELb0EEEvNS_9FwdParamsE)
        /*04a0*/ 	.word	0x00000077


	//----- nvinfo : EIATTR_FRAME_SIZE
	.align		4
.L_206:
        /*04a4*/ 	.byte	0x04, 0x11
        /*04a6*/ 	.short	(.L_208 - .L_207)
	.align		4
.L_207:
        /*04a8*/ 	.word	index@(_ZN10layer_norm13ln_fwd_kernelINS_13Kernel_traitsI6__halfS2_fS2_fjLj3072ELj1ELj1ELj4ELj16ENS_18Kernel_traits_baseILj3072ES2_S2_fS2_fjLj128EEEEELb1ELb1ELb1ELb0EEEvNS_9FwdParamsE)
        /*04ac*/ 	.word	0x00000000


	//----- nvinfo : EIATTR_REGCOUNT
	.align		4
.L_208:
        /*04b0*/ 	.byte	0x04, 0x2f
        /*04b2*/ 	.short	(.L_210 - .L_209)
	.align		4
.L_209:
        /*04b4*/ 	.word	index@(_ZN10layer_norm13ln_fwd_kernelINS_13Kernel_traitsI6__halfS2_fS2_fjLj3072ELj1ELj1ELj4ELj16ENS_18Kernel_traits_baseILj3072ES2_S2_fS2_fjLj128EEEEELb1ELb1ELb0ELb1EEEvNS_9FwdParamsE)
        /*04b8*/ 	.word	0x00000080


	//----- nvinfo : EIATTR_FRAME_SIZE
	.align		4
.L_210:
        /*04bc*/ 	.byte	0x04, 0x11
        /*04be*/ 	.short	(.L_212 - .L_211)
	.align		4
.L_211:
        /*04c0*/ 	.word	index@(_ZN10layer_norm13ln_fwd_kernelINS_13Kernel_traitsI6__halfS2_fS2_fjLj3072ELj1ELj1ELj4ELj16ENS_18Kernel_traits_baseILj3072ES2_S2_fS2_fjLj128EEEEELb1ELb1ELb0ELb1EEEvNS_9FwdParamsE)
        /*04c4*/ 	.word	0x00000000


	//----- nvinfo : EIATTR_REGCOUNT
	.align		4
.L_212:
        /*04c8*/ 	.byte	0x04, 0x2f
        /*04ca*/ 	.short	(.L_214 - .L_213)
	.align		4
.L_213:
        /*04cc*/ 	.word	index@(_ZN10layer_norm13ln_fwd_kernelINS_13Kernel_traitsI6__halfS2_fS2_fjLj3072ELj1ELj1ELj4ELj16ENS_18Kernel_traits_baseILj3072ES2_S2_fS2_fjLj128EEEEELb1ELb1ELb0ELb0EEEvNS_9FwdParamsE)
        /*04d0*/ 	.word	0x0000006d


	//----- nvinfo : EIATTR_FRAME_SIZE
	.align		4
.L_214:
        /*04d4*/ 	.byte	0x04, 0x11
        /*04d6*/ 	.short	(.L_216 - .L_215)
	.align		4
.L_215:
        /*04d8*/ 	.word	index@(_ZN10layer_norm13ln_fwd_kernelINS_13Kernel_traitsI6__halfS2_fS2_fjLj3072ELj1ELj1ELj4ELj16ENS_18Kernel_traits_baseILj3072ES2_S2_fS2_fjLj128EEEEELb1ELb1ELb0ELb0EEEvNS_9FwdParamsE)
        /*04dc*/ 	.word	0x00000000


	//----- nvinfo : EIATTR_REGCOUNT
	.align		4
.L_216:
        /*04e0*/ 	.byte	0x04, 0x2f
        /*04e2*/ 	.short	(.L_218 - .L_217)
	.align		4
.L_217:
        /*04e4*/ 	.word	index@(_ZN10layer_norm13ln_fwd_kernelINS_13Kernel_traitsI6__halfS2_fS2_fjLj3072ELj1ELj1ELj4ELj16ENS_18Kernel_traits_baseILj3072ES2_S2_fS2_fjLj128EEEEELb1ELb0ELb1ELb1EEEvNS_9FwdParamsE)
        /*04e8*/ 	.word	0x00000052


	//----- nvinfo : EIATTR_FRAME_SIZE
	.align		4
.L_218:
        /*04ec*/ 	.byte	0x04, 0x11
        /*04ee*/ 	.short	(.L_220 - .L_219)
	.align		4
.L_219:
        /*04f0*/ 	.word	index@(_ZN10layer_norm13ln_fwd_kernelINS_13Kernel_traitsI6__halfS2_fS2_fjLj3072ELj1ELj1ELj4ELj16ENS_18Kernel_traits_baseILj3072ES2_S2_fS2_fjLj128EEEEELb1ELb0ELb1ELb1EEEvNS_9FwdParamsE)
        /*04f4*/ 	.word	0x00000000


	//----- nvinfo : EIATTR_REGCOUNT
	.align		4
.L_220:
        /*04f8*/ 	.byte	0x04, 0x2f
        /*04fa*/ 	.short	(.L_222 - .L_221)
	.align		4
.L_221:
        /*04fc*/ 	.word	index@(_ZN10layer_norm13ln_fwd_kernelINS_13Kernel_traitsI6__halfS2_fS2_fjLj3072ELj1ELj1ELj4ELj16ENS_18Kernel_traits_baseILj3072ES2_S2_fS2_fjLj128EEEEELb1ELb0ELb1ELb0EEEvNS_9FwdParamsE)
        /*0500*/ 	.word	0x0000005b


	//----- nvinfo : EIATTR_FRAME_SIZE
	.align		4
.L_222:
        /*0504*/ 	.byte	0x04, 0x11
        /*0506*/ 	.short	(.L_224 - .L_223)
	.align		4
.L_223:
        /*0508*/ 	.word	index@(_ZN10layer_norm13ln_fwd_kernelINS_13Kernel_traitsI6__halfS2_fS2_fjLj3072ELj1ELj1ELj4ELj16ENS_18Kernel_traits_baseILj3072ES2_S2_fS2_fjLj128EEEEELb1ELb0ELb1ELb0EEEvNS_9FwdParamsE)
        /*050c*/ 	.word	0x00000000


	//----- nvinfo : EIATTR_REGCOUNT
	.align		4
.L_224:
        /*0510*/ 	.byte	0x04, 0x2f
        /*0512*/ 	.short	(.L_226 - .L_225)
	.align		4
.L_225:
        /*0514*/ 	.word	index@(_ZN10layer_norm13ln_fwd_kernelINS_13Kernel_traitsI6__halfS2_fS2_fjLj3072ELj1ELj1ELj4ELj16ENS_18Kernel_traits_baseILj3072ES2_S2_fS2_fjLj128EEEEELb1ELb0ELb0ELb1EEEvNS_9FwdParamsE)
        /*0518*/ 	.word	0x0000007b


	//----- nvinfo : EIATTR_FRAME_SIZE
	.align		4
.L_226:
        /*051c*/ 	.byte	0x04, 0x11
        /*051e*/ 	.short	(.L_228 - .L_227)
	.align		4
.L_227:
        /*0520*/ 	.word	index@(_ZN10layer_norm13ln_fwd_kernelINS_13Kernel_traitsI6__halfS2_fS2_fjLj3072ELj1ELj1ELj4ELj16ENS_18Kernel_traits_baseILj3072ES2_S2_fS2_fjLj128EEEEELb1ELb0ELb0ELb1EEEvNS_9FwdParamsE)
        /*0524*/ 	.word	0x00000000


	//----- nvinfo : EIATTR_REGCOUNT
	.align		4
.L_228:
        /*0528*/ 	.byte	0x04, 0x2f
        /*052a*/ 	.short	(.L_230 - .L_229)
	.align		4
.L_229:
        /*052c*/ 	.word	index@(_ZN10layer_norm13ln_fwd_kernelINS_13Kernel_traitsI6__halfS2_fS2_fjLj3072ELj1ELj1ELj4ELj16ENS_18Kernel_traits_baseILj3072ES2_S2_fS2_fjLj128EEEEELb1ELb0ELb0ELb0EEEvNS_9FwdParamsE)
        /*0530*/ 	.word	0x00000050


	//----- nvinfo : EIATTR_FRAME_SIZE
	.align		4
.L_230:
        /*0534*/ 	.byte	0x04, 0x11
        /*0536*/ 	.short	(.L_232 - .L_231)
	.align		4
.L_231:
        /*0538*/ 	.word	index@(_ZN10layer_norm13ln_fwd_kernelINS_13Kernel_traitsI6__halfS2_fS2_fjLj3072ELj1ELj1ELj4ELj16ENS_18Kernel_traits_baseILj3072ES2_S2_fS2_fjLj128EEEEELb1ELb0ELb0ELb0EEEvNS_9FwdParamsE)
        /*053c*/ 	.word	0x00000008


	//----- nvinfo : EIATTR_REGCOUNT
	.align		4
.L_232:
        /*0540*/ 	.byte	0x04, 0x2f
        /*0542*/ 	.short	(.L_234 - .L_233)
	.align		4
.L_233:
        /*0544*/ 	.word	index@(_ZN10layer_norm13ln_fwd_kernelINS_13Kernel_traitsI6__halfS2_fS2_fjLj3072ELj1ELj1ELj4ELj16ENS_18Kernel_traits_baseILj3072ES2_S2_fS2_fjLj128EEEEELb0ELb1ELb1ELb1EEEvNS_9FwdParamsE)
        /*0548*/ 	.word	0x0000005d


	//----- nvinfo : EIATTR_FRAME_SIZE
	.align		4
.L_234:
        /*054c*/ 	.byte	0x04, 0x11
        /*054e*/ 	.short	(.L_236 - .L_235)
	.align		4
.L_235:
        /*0550*/ 	.word	index@(_ZN10layer_norm13ln_fwd_kernelINS_13Kernel_traitsI6__halfS2_fS2_fjLj3072ELj1ELj1ELj4ELj16ENS_18Kernel_traits_baseILj3072ES2_S2_fS2_fjLj128EEEEELb0ELb1ELb1ELb1EEEvNS_9FwdParamsE)
        /*0554*/ 	.word	0x00000000


	//----- nvinfo : EIATTR_REGCOUNT
	.align		4
.L_236:
        /*0558*/ 	.byte	0x04, 0x2f
        /*055a*/ 	.short	(.L_238 - .L_237)
	.align		4
.L_237:
        /*055c*/ 	.word	index@(_ZN10layer_norm13ln_fwd_kernelINS_13Kernel_traitsI6__halfS2_fS2_fjLj3072ELj1ELj1ELj4ELj16ENS_18Kernel_traits_baseILj3072ES2_S2_fS2_fjLj128EEEEELb0ELb1ELb1ELb0EEEvNS_9FwdParamsE)
        /*0560*/ 	.word	0x0000005e


	//----- nvinfo : EIATTR_FRAME_SIZE
	.align		4
.L_238:
        /*0564*/ 	.byte	0x04, 0x11
        /*0566*/ 	.short	(.L_240 - .L_239)
	.align		4
.L_239:
        /*0568*/ 	.word	index@(_ZN10layer_norm13ln_fwd_kernelINS_13Kernel_traitsI6__halfS2_fS2_fjLj3072ELj1ELj1ELj4ELj16ENS_18Kernel_traits_baseILj3072ES2_S2_fS2_fjLj128EEEEELb0ELb1ELb1ELb0EEEvNS_9FwdParamsE)
        /*056c*/ 	.word	0x00000000


	//----- nvinfo : EIATTR_REGCOUNT
	.align		4
.L_240:
        /*0570*/ 	.byte	0x04, 0x2f
        /*0572*/ 	.short	(.L_242 - .L_241)
	.align		4
.L_241:
        /*0574*/ 	.word	index@(_ZN10layer_norm13ln_fwd_kernelINS_13Kernel_traitsI6__halfS2_fS2_fjLj3072ELj1ELj1ELj4ELj16ENS_18Kernel_traits_baseILj3072ES2_S2_fS2_fjLj128EEEEELb0ELb1ELb0ELb1EEEvNS_9FwdParamsE)
        /*0578*/ 	.word	0x0000007f


	//----- nvinfo : EIATTR_FRAME_SIZE
	.align		4
.L_242:
        /*057c*/ 	.byte	0x04, 0x11
        /*057e*/ 	.short	(.L_244 - .L_243)
	.align		4
.L_243:
        /*0580*/ 	.word	index@(_ZN10layer_norm13ln_fwd_kernelINS_13Kernel_traitsI6__halfS2_fS2_fjLj3072ELj1ELj1ELj4ELj16ENS_18Kernel_traits_baseILj3072ES2_S2_fS2_fjLj128EEEEELb0ELb1ELb0ELb1EEEvNS_9FwdParamsE)
        /*0584*/ 	.word	0x00000000


	//----- nvinfo : EIATTR_REGCOUNT
	.align		4
.L_244:
        /*0588*/ 	.byte	0x04, 0x2f
        /*058a*/ 	.short	(.L_246 - .L_245)
	.align		4
.L_245:
        /*058c*/ 	.word	index@(_ZN10layer_norm13ln_fwd_kernelINS_13Kernel_traitsI6__halfS2_fS2_fjLj3072ELj1ELj1ELj4ELj16ENS_18Kernel_traits_baseILj3072ES2_S2_fS2_fjLj128EEEEELb0ELb1ELb0ELb0EEEvNS_9FwdParamsE)
        /*0590*/ 	.word	0x0000005d


	//----- nvinfo : EIATTR_FRAME_SIZE
	.align		4
.L_246:
        /*0594*/ 	.byte	0x04, 0x11
        /*0596*/ 	.short	(.L_248 - .L_247)
	.align		4
.L_247:
        /*0598*/ 	.word	index@(_ZN10layer_norm13ln_fwd_kernelINS_13Kernel_traitsI6__halfS2_fS2_fjLj3072ELj1ELj1ELj4ELj16ENS_18Kernel_traits_baseILj3072ES2_S2_fS2_fjLj128EEEEELb0ELb1ELb0ELb0EEEvNS_9FwdParamsE)
        /*059c*/ 	.word	0x00000000


	//----- nvinfo : EIATTR_REGCOUNT
	.align		4
.L_248:
        /*05a0*/ 	.byte	0x04, 0x2f
        /*05a2*/ 	.short	(.L_250 - .L_249)
	.align		4
.L_249:
        /*05a4*/ 	.word	index@(_ZN10layer_norm13ln_fwd_kernelINS_13Kernel_traitsI6__halfS2_fS2_fjLj3072ELj1ELj1ELj4ELj16ENS_18Kernel_traits_baseILj3072ES2_S2_fS2_fjLj128EEEEELb0ELb0ELb1ELb1EEEvNS_9FwdParamsE)
        /*05a8*/ 	.word	0x00000046


	//----- nvinfo : EIATTR_FRAME_SIZE
	.align		4
.L_250:
        /*05ac*/ 	.byte	0x04, 0x11
        /*05ae*/ 	.short	(.L_252 - .L_251)
	.align		4
.L_251:
        /*05b0*/ 	.word	index@(_ZN10layer_norm13ln_fwd_kernelINS_13Kernel_traitsI6__halfS2_fS2_fjLj3072ELj1ELj1ELj4ELj16ENS_18Kernel_traits_baseILj3072ES2_S2_fS2_fjLj128EEEEELb0ELb0ELb1ELb1EEEvNS_9FwdParamsE)
        /*05b4*/ 	.word	0x00000000


	//----- nvinfo : EIATTR_REGCOUNT
	.align		4
.L_252:
        /*05b8*/ 	.byte	0x04, 0x2f
        /*05ba*/ 	.short	(.L_254 - .L_253)
	.align		4
.L_253:
        /*05bc*/ 	.word	index@(_ZN10layer_norm13ln_fwd_kernelINS_13Kernel_traitsI6__halfS2_fS2_fjLj3072ELj1ELj1ELj4ELj16ENS_18Kernel_traits_baseILj3072ES2_S2_fS2_fjLj128EEEEELb0ELb0ELb1ELb0EEEvNS_9FwdParamsE)
        /*05c0*/ 	.word	0x0000004c


	//----- nvinfo : EIATTR_FRAME_SIZE
	.align		4
.L_254:
        /*05c4*/ 	.byte	0x04, 0x11
        /*05c6*/ 	.short	(.L_256 - .L_255)
	.align		4
.L_255:
        /*05c8*/ 	.word	index@(_ZN10layer_norm13ln_fwd_kernelINS_13Kernel_traitsI6__halfS2_fS2_fjLj3072ELj1ELj1ELj4ELj16ENS_18Kernel_traits_baseILj3072ES2_S2_fS2_fjLj128EEEEELb0ELb0ELb1ELb0EEEvNS_9FwdParamsE)
        /*05cc*/ 	.word	0x00000000


	//----- nvinfo : EIATTR_REGCOUNT
	.align		4
.L_256:
        /*05d0*/ 	.byte	0x04, 0x2f
        /*05d2*/ 	.short	(.L_258 - .L_257)
	.align		4
.L_257:
        /*05d4*/ 	.word	index@(_ZN10layer_norm13ln_fwd_kernelINS_13Kernel_traitsI6__halfS2_fS2_fjLj3072ELj1ELj1ELj4ELj16ENS_18Kernel_traits_baseILj3072ES2_S2_fS2_fjLj128EEEEELb0ELb0ELb0ELb1EEEvNS_9FwdParamsE)
        /*05d8*/ 	.word	0x0000005f


	//----- nvinfo : EIATTR_FRAME_SIZE
	.align		4
.L_258:
        /*05dc*/ 	.byte	0x04, 0x11
        /*05de*/ 	.short	(.L_260 - .L_259)
	.align		4
.L_259:
        /*05e0*/ 	.word	index@(_ZN10layer_norm13ln_fwd_kernelINS_13Kernel_traitsI6__halfS2_fS2_fjLj3072ELj1ELj1ELj4ELj16ENS_18Kernel_traits_baseILj3072ES2_S2_fS2_fjLj128EEEEELb0ELb0ELb0ELb1EEEvNS_9FwdParamsE)
        /*05e4*/ 	.word	0x00000000


	//----- nvinfo : EIATTR_REGCOUNT
	.align		4
.L_260:
        /*05e8*/ 	.byte	0x04, 0x2f
        /*05ea*/ 	.short	(.L_262 - .L_261)
	.align		4
.L_261:
        /*05ec*/ 	.word	index@(_ZN10layer_norm13ln_fwd_kernelINS_13Kernel_traitsI6__halfS2_fS2_fjLj3072ELj1ELj1ELj4ELj16ENS_18Kernel_traits_baseILj3072ES2_S2_fS2_fjLj128EEEEELb0ELb0ELb0ELb0EEEvNS_9FwdParamsE)
        /*05f0*/ 	.word	0x00000045


	//----- nvinfo : EIATTR_FRAME_SIZE
	.align		4
.L_262:
        /*05f4*/ 	.byte	0x04, 0x11
        /*05f6*/ 	.short	(.L_264 - .L_263)
	.align		4
.L_263:
        /*05f8*/ 	.word	index@(_ZN10layer_norm13ln_fwd_kernelINS_13Kernel_traitsI6__halfS2_fS2_fjLj3072ELj1ELj1ELj4ELj16ENS_18Kernel_traits_baseILj3072ES2_S2_fS2_fjLj128EEEEELb0ELb0ELb0ELb0EEEvNS_9FwdParamsE)
        /*05fc*/ 	.word	0x00000000


	//----- nvinfo : EIATTR_REGCOUNT
	.align		4
.L_264:
        /*0600*/ 	.byte	0x04, 0x2f
        /*0602*/ 	.short	(.L_266 - .L_265)
	.align		4
.L_265:
        /*0604*/ 	.word	index@(_ZN10layer_norm13ln_fwd_kernelINS_13Kernel_traitsIf6__halfS2_S2_fjLj3072ELj1ELj1ELj4ELj16ENS_18Kernel_traits_baseILj3072EfS2_S2_S2_fjLj128EEEEELb1ELb1ELb1ELb1EEEvNS_9FwdParamsE)
        /*0608*/ 	.word	0x000000a7


	//----- nvinfo : EIATTR_FRAME_SIZE
	.align		4
.L_266:
        /*060c*/ 	.byte	0x04, 0x11
        /*060e*/ 	.short	(.L_268 - .L_267)
	.align		4
.L_267:
        /*0610*/ 	.word	index@(_ZN10layer_norm13ln_fwd_kernelINS_13Kernel_traitsIf6__halfS2_S2_fjLj3072ELj1ELj1ELj4ELj16ENS_18Kernel_traits_baseILj3072EfS2_S2_S2_fjLj128EEEEELb1ELb1ELb1ELb1EEEvNS_9FwdParamsE)
        /*0614*/ 	.word	0x00000000


	//----- nvinfo : EIATTR_REGCOUNT
	.align		4
.L_268:
        /*0618*/ 	.byte	0x04, 0x2f
        /*061a*/ 	.short	(.L_270 - .L_269)
	.align		4
.L_269:
        /*061c*/ 	.word	index@(_ZN10layer_norm13ln_fwd_kernelINS_13Kernel_traitsIf6__halfS2_S2_fjLj3072ELj1ELj1ELj4ELj16ENS_18Kernel_traits_baseILj3072EfS2_S2_S2_fjLj128EEEEELb1ELb1ELb1ELb0EEEvNS_9FwdParamsE)
        /*0620*/ 	.word	0x00000098


	//----- nvinfo : EIATTR_FRAME_SIZE
	.align		4
.L_270:
        /*0624*/ 	.byte	0x04, 0x11
        /*0626*/ 	.short	(.L_272 - .L_271)
	.align		4
.L_271:
        /*0628*/ 	.word	index@(_ZN10layer_norm13ln_fwd_kernelINS_13Kernel_traitsIf6__halfS2_S2_fjLj3072ELj1ELj1ELj4ELj16ENS_18Kernel_traits_baseILj3072EfS2_S2_S2_fjLj128EEEEELb1ELb1ELb1ELb0EEEvNS_9FwdParamsE)
        /*062c*/ 	.word	0x00000000


	//----- nvinfo : EIATTR_REGCOUNT
	.align		4
.L_272:
        /*0630*/ 	.byte	0x04, 0x2f
        /*0632*/ 	.short	(.L_274 - .L_273)
	.align		4
.L_273:
        /*0634*/ 	.word	index@(_ZN10layer_norm13ln_fwd_kernelINS_13Kernel_traitsIf6__halfS2_S2_fjLj3072ELj1ELj1ELj4ELj16ENS_18Kernel_traits_baseILj3072EfS2_S2_S2_fjLj128EEEEELb1ELb1ELb0ELb1EEEvNS_9FwdParamsE)
        /*0638*/ 	.word	0x000000a5


	//----- nvinfo : EIATTR_FRAME_SIZE
	.align		4
.L_274:
        /*063c*/ 	.byte	0x04, 0x11
        /*063e*/ 	.short	(.L_276 - .L_275)
	.align		4
.L_275:
        /*0640*/ 	.word	index@(_ZN10layer_norm13ln_fwd_kernelINS_13Kernel_traitsIf6__halfS2_S2_fjLj3072ELj1ELj1ELj4ELj16ENS_18Kernel_traits_baseILj3072EfS2_S2_S2_fjLj128EEEEELb1ELb1ELb0ELb1EEEvNS_9FwdParamsE)
        /*0644*/ 	.word	0x00000000


	//----- nvinfo : EIATTR_REGCOUNT
	.align		4
.L_276:
        /*0648*/ 	.byte	0x04, 0x2f
        /*064a*/ 	.short	(.L_278 - .L_277)
	.align		4
.L_277:
        /*064c*/ 	.word	index@(_ZN10layer_norm13ln_fwd_kernelINS_13Kernel_traitsIf6__halfS2_S2_fjLj3072ELj1ELj1ELj4ELj16ENS_18Kernel_traits_baseILj3072EfS2_S2_S2_fjLj128EEEEELb1ELb1ELb0ELb0EEEvNS_9FwdParamsE)
        /*0650*/ 	.word	0x00000098


	//----- nvinfo : EIATTR_FRAME_SIZE
	.align		4
.L_278:
        /*0654*/ 	.byte	0x04, 0x11
        /*0656*/ 	.short	(.L_280 - .L_279)
	.align		4
.L_279:
        /*0658*/ 	.word	index@(_ZN10layer_norm13ln_fwd_kernelINS_13Kernel_traitsIf6__halfS2_S2_fjLj3072ELj1ELj1ELj4ELj16ENS_18Kernel_traits_baseILj3072EfS2_S2_S2_fjLj128EEEEELb1ELb1ELb0ELb0EEEvNS_9FwdParamsE)
        /*065c*/ 	.word	0x00000000


	//----- nvinfo : EIATTR_REGCOUNT
	.align		4
.L_280:
        /*0660*/ 	.byte	0x04, 0x2f
        /*0662*/ 	.short	(.L_282 - .L_281)
	.align		4
.L_281:
        /*0664*/ 	.word	index@(_ZN10layer_norm13ln_fwd_kernelINS_13Kernel_traitsIf6__halfS2_S2_fjLj3072ELj1ELj1ELj4ELj16ENS_18Kernel_traits_baseILj3072EfS2_S2_S2_fjLj128EEEEELb1ELb0ELb1ELb1EEEvNS_9FwdParamsE)
        /*0668*/ 	.word	0x00000080


	//----- nvinfo : EIATTR_FRAME_SIZE
	.align		4
.L_282:
        /*066c*/ 	.byte	0x04, 0x11
        /*066e*/ 	.short	(.L_284 - .L_283)
	.align		4
.L_283:
        /*0670*/ 	.word	index@(_ZN10layer_norm13ln_fwd_kernelINS_13Kernel_traitsIf6__halfS2_S2_fjLj3072ELj1ELj1ELj4ELj16ENS_18Kernel_traits_baseILj3072EfS2_S2_S2_fjLj128EEEEELb1ELb0ELb1ELb1EEEvNS_9FwdParamsE)
        /*0674*/ 	.word	0x00000000


	//----- nvinfo : EIATTR_REGCOUNT
	.align		4
.L_284:
        /*0678*/ 	.byte	0x04, 0x2f
        /*067a*/ 	.short	(.L_286 - .L_285)
	.align		4
.L_285:
        /*067c*/ 	.word	index@(_ZN10layer_norm13ln_fwd_kernelINS_13Kernel_traitsIf6__halfS2_S2_fjLj3072ELj1ELj1ELj4ELj16ENS_18Kernel_traits_baseILj3072EfS2_S2_S2_fjLj128EEEEELb1ELb0ELb1ELb0EEEvNS_9FwdParamsE)
        /*0680*/ 	.word	0x00000080


	//----- nvinfo : EIATTR_FRAME_SIZE
	.align		4
.L_286:
        /*0684*/ 	.byte	0x04, 0x11
        /*0686*/ 	.short	(.L_288 - .L_287)
	.align		4
.L_287:
        /*0688*/ 	.word	index@(_ZN10layer_norm13ln_fwd_kernelINS_13Kernel_traitsIf6__halfS2_S2_fjLj3072ELj1ELj1ELj4ELj16ENS_18Kernel_traits_baseILj3072EfS2_S2_S2_fjLj128EEEEELb1ELb0ELb1ELb0EEEvNS_9FwdParamsE)
        /*068c*/ 	.word	0x00000000


	//----- nvinfo : EIATTR_REGCOUNT
	.align		4
.L_288:
        /*0690*/ 	.byte	0x04, 0x2f
        /*0692*/ 	.short	(.L_290 - .L_289)
	.align		4
.L_289:
        /*0694*/ 	.word	index@(_ZN10layer_norm13ln_fwd_kernelINS_13Kernel_traitsIf6__halfS2_S2_fjLj3072ELj1ELj1ELj4ELj16ENS_18Kernel_traits_baseILj3072EfS2_S2_S2_fjLj128EEEEELb1ELb0ELb0ELb1EEEvNS_9FwdParamsE)
        /*0698*/ 	.word	0x0000007f


	//----- nvinfo : EIATTR_FRAME_SIZE
	.align		4
.L_290:
        /*069c*/ 	.byte	0x04, 0x11
        /*069e*/ 	.short	(.L_292 - .L_291)
	.align		4
.L_291:
        /*06a0*/ 	.word	index@(_ZN10layer_norm13ln_fwd_kernelINS_13Kernel_traitsIf6__halfS2_S2_fjLj3072ELj1ELj1ELj4ELj16ENS_18Kernel_traits_baseILj3072EfS2_S2_S2_fjLj128EEEEELb1ELb0ELb0ELb1EEEvNS_9FwdParamsE)
        /*06a4*/ 	.word	0x00000000


	//----- nvinfo : EIATTR_REGCOUNT
	.align		4
.L_292:
        /*06a8*/ 	.byte	0x04, 0x2f
        /*06aa*/ 	.short	(.L_294 - .L_293)
	.align		4
.L_293:
        /*06ac*/ 	.word	index@(_ZN10layer_norm13ln_fwd_kernelINS_13Kernel_traitsIf6__halfS2_S2_fjLj3072ELj1ELj1ELj4ELj16ENS_18Kernel_traits_baseILj3072EfS2_S2_S2_fjLj128EEEEELb1ELb0ELb0ELb0EEEvNS_9FwdParamsE)
        /*06b0*/ 	.word	0x0000007a


	//----- nvinfo : EIATTR_FRAME_SIZE
	.align		4
.L_294:
        /*06b4*/ 	.byte	0x04, 0x11
        /*06b6*/ 	.short	(.L_296 - .L_295)
	.align		4
.L_295:
        /*06b8*/ 	.word	index@(_ZN10layer_norm13ln_fwd_kernelINS_13Kernel_traitsIf6__halfS2_S2_fjLj3072ELj1ELj1ELj4ELj16ENS_18Kernel_traits_baseILj3072EfS2_S2_S2_fjLj128EEEEELb1ELb0ELb0ELb0EEEvNS_9FwdParamsE)
        /*06bc*/ 	.word	0x00000000


	//----- nvinfo : EIATTR_REGCOUNT
	.align		4
.L_296:
        /*06c0*/ 	.byte	0x04, 0x2f
        /*06c2*/ 	.short	(.L_298 - .L_297)
	.align		4
.L_297:
        /*06c4*/ 	.word	index@(_ZN10layer_norm13ln_fwd_kernelINS_13Kernel_traitsIf6__halfS2_S2_fjLj3072ELj1ELj1ELj4ELj16ENS_18Kernel_traits_baseILj3072EfS2_S2_S2_fjLj128EEEEELb0ELb1ELb1ELb1EEEvNS_9FwdParamsE)
        /*06c8*/ 	.word	0x00000080


	//----- nvinfo : EIATTR_FRAME_SIZE
	.align		4
.L_298:
        /*06cc*/ 	.byte	0x04, 0x11
        /*06ce*/ 	.short	(.L_300 - .L_299)
	.align		4
.L_299:
        /*06d0*/ 	.word	index@(_ZN10layer_norm13ln_fwd_kernelINS_13Kernel_traitsIf6__halfS2_S2_fjLj3072ELj1ELj1ELj4ELj16ENS_18Kernel_traits_baseILj3072EfS2_S2_S2_fjLj128EEEEELb0ELb1ELb1ELb1EEEvNS_9FwdParamsE)
        /*06d4*/ 	.word	0x00000000


	//----- nvinfo : EIATTR_REGCOUNT
	.align		4
.L_300:
        /*06d8*/ 	.byte	0x04, 0x2f
        /*06da*/ 	.short	(.L_302 - .L_301)
	.align		4
.L_301:
        /*06dc*/ 	.word	index@(_ZN10layer_norm13ln_fwd_kernelINS_13Kernel_traitsIf6__halfS2_S2_fjLj3072ELj1ELj1ELj4ELj16ENS_18Kernel_traits_baseILj3072EfS2_S2_S2_fjLj128EEEEELb0ELb1ELb1ELb0EEEvNS_9FwdParamsE)
        /*06e0*/ 	.word	0x0000007f


	//----- nvinfo : EIATTR_FRAME_SIZE
	.align		4
.L_302:
        /*06e4*/ 	.byte	0x04, 0x11
        /*06e6*/ 	.short	(.L_304 - .L_303)
	.align		4
.L_303:
        /*06e8*/ 	.word	index@(_ZN10layer_norm13ln_fwd_kernelINS_13Kernel_traitsIf6__halfS2_S2_fjLj3072ELj1ELj1ELj4ELj16ENS_18Kernel_traits_baseILj3072EfS2_S2_S2_fjLj128EEEEELb0ELb1ELb1ELb0EEEvNS_9FwdParamsE)
        /*06ec*/ 	.word	0x00000000


	//----- nvinfo : EIATTR_REGCOUNT
	.align		4
.L_304:
        /*06f0*/ 	.byte	0x04, 0x2f
        /*06f2*/ 	.short	(.L_306 - .L_305)
	.align		4
.L_305:
        /*06f4*/ 	.word	index@(_ZN10layer_norm13ln_fwd_kernelINS_13Kernel_traitsIf6__halfS2_S2_fjLj3072ELj1ELj1ELj4ELj16ENS_18Kernel_traits_baseILj3072EfS2_S2_S2_fjLj128EEEEELb0ELb1ELb0ELb1EEEvNS_9FwdParamsE)
        /*06f8*/ 	.word	0x0000007f


	//----- nvinfo : EIATTR_FRAME_SIZE
	.align		4
.L_306:
        /*06fc*/ 	.byte	0x04, 0x11
        /*06fe*/ 	.short	(.L_308 - .L_307)
	.align		4
.L_307:
        /*0700*/ 	.word	index@(_ZN10layer_norm13ln_fwd_kernelINS_13Kernel_traitsIf6__halfS2_S2_fjLj3072ELj1ELj1ELj4ELj16ENS_18Kernel_traits_baseILj3072EfS2_S2_S2_fjLj128EEEEELb0ELb1ELb0ELb1EEEvNS_9FwdParamsE)
        /*0704*/ 	.word	0x00000000


	//----- nvinfo : EIATTR_REGCOUNT
	.align		4
.L_308:
        /*0708*/ 	.byte	0x04, 0x2f
        /*070a*/ 	.short	(.L_310 - .L_309)
	.align		4
.L_309:
        /*070c*/ 	.word	index@(_ZN10layer_norm13ln_fwd_kernelINS_13Kernel_traitsIf6__halfS2_S2_fjLj3072ELj1ELj1ELj4ELj16ENS_18Kernel_traits_baseILj3072EfS2_S2_S2_fjLj128EEEEELb0ELb1ELb0ELb0EEEvNS_9FwdParamsE)
        /*0710*/ 	.word	0x00000080


	//----- nvinfo : EIATTR_FRAME_SIZE
	.align		4
.L_310:
        /*0714*/ 	.byte	0x04, 0x11
        /*0716*/ 	.short	(.L_312 - .L_311)
	.align		4
.L_311:
        /*0718*/ 	.word	index@(_ZN10layer_norm13ln_fwd_kernelINS_13Kernel_traitsIf6__halfS2_S2_fjLj3072ELj1ELj1ELj4ELj16ENS_18Kernel_traits_baseILj3072EfS2_S2_S2_fjLj128EEEEELb0ELb1ELb0ELb0EEEvNS_9FwdParamsE)
        /*071c*/ 	.word	0x00000000


	//----- nvinfo : EIATTR_REGCOUNT
	.align		4
.L_312:
        /*0720*/ 	.byte	0x04, 0x2f
        /*0722*/ 	.short	(.L_314 - .L_313)
	.align		4
.L_313:
        /*0724*/ 	.word	index@(_ZN10layer_norm13ln_fwd_kernelINS_13Kernel_traitsIf6__halfS2_S2_fjLj3072ELj1ELj1ELj4ELj16ENS_18Kernel_traits_baseILj3072EfS2_S2_S2_fjLj128EEEEELb0ELb0ELb1ELb1EEEvNS_9FwdParamsE)
        /*0728*/ 	.word	0x0000005f


	//----- nvinfo : EIATTR_FRAME_SIZE
	.align		4
.L_314:
        /*072c*/ 	.byte	0x04, 0x11
        /*072e*/ 	.short	(.L_316 - .L_315)
	.align		4
.L_315:
        /*0730*/ 	.word	index@(_ZN10layer_norm13ln_fwd_kernelINS_13Kernel_traitsIf6__halfS2_S2_fjLj3072ELj1ELj1ELj4ELj16ENS_18Kernel_traits_baseILj3072EfS2_S2_S2_fjLj128EEEEELb0ELb0ELb1ELb1EEEvNS_9FwdParamsE)
        /*0734*/ 	.word	0x00000000


	//----- nvinfo : EIATTR_REGCOUNT
	.align		4
.L_316:
        /*0738*/ 	.byte	0x04, 0x2f
        /*073a*/ 	.short	(.L_318 - .L_317)
	.align		4
.L_317:
        /*073c*/ 	.word	index@(_ZN10layer_norm13ln_fwd_kernelINS_13Kernel_traitsIf6__halfS2_S2_fjLj3072ELj1ELj1ELj4ELj16ENS_18Kernel_traits_baseILj3072EfS2_S2_S2_fjLj128EEEEELb0ELb0ELb1ELb0EEEvNS_9FwdParamsE)
        /*0740*/ 	.word	0x00000060


	//----- nvinfo : EIATTR_FRAME_SIZE
	.align		4
.L_318:
        /*0744*/ 	.byte	0x04, 0x11
        /*0746*/ 	.short	(.L_320 - .L_319)
	.align		4
.L_319:
        /*0748*/ 	.word	index@(_ZN10layer_norm13ln_fwd_kernelINS_13Kernel_traitsIf6__halfS2_S2_fjLj3072ELj1ELj1ELj4ELj16ENS_18Kernel_traits_baseILj3072EfS2_S2_S2_fjLj128EEEEELb0ELb0ELb1ELb0EEEvNS_9FwdParamsE)
        /*074c*/ 	.word	0x00000000


	//----- nvinfo : EIATTR_REGCOUNT
	.align		4
.L_320:
        /*0750*/ 	.byte	0x04, 0x2f
        /*0752*/ 	.short	(.L_322 - .L_321)
	.align		4
.L_321:
        /*0754*/ 	.word	index@(_ZN10layer_norm13ln_fwd_kernelINS_13Kernel_traitsIf6__halfS2_S2_fjLj3072ELj1ELj1ELj4ELj16ENS_18Kernel_traits_baseILj3072EfS2_S2_S2_fjLj128EEEEELb0ELb0ELb0ELb1EEEvNS_9FwdParamsE)
        /*0758*/ 	.word	0x0000005e


	//----- nvinfo : EIATTR_FRAME_SIZE
	.align		4
.L_322:
        /*075c*/ 	.byte	0x04, 0x11
        /*075e*/ 	.short	(.L_324 - .L_323)
	.align		4
.L_323:
        /*0760*/ 	.word	index@(_ZN10layer_norm13ln_fwd_kernelINS_13Kernel_traitsIf6__halfS2_S2_fjLj3072ELj1ELj1ELj4ELj16ENS_18Kernel_traits_baseILj3072EfS2_S2_S2_fjLj128EEEEELb0ELb0ELb0ELb1EEEvNS_9FwdParamsE)
        /*0764*/ 	.word	0x00000000


	//----- nvinfo : EIATTR_REGCOUNT
	.align		4
.L_324:
        /*0768*/ 	.byte	0x04, 0x2f
        /*076a*/ 	.short	(.L_326 - .L_325)
	.align		4
.L_325:
        /*076c*/ 	.word	index@(_ZN10layer_norm13ln_fwd_kernelINS_13Kernel_traitsIf6__halfS2_S2_fjLj3072ELj1ELj1ELj4ELj16ENS_18Kernel_traits_baseILj3072EfS2_S2_S2_fjLj128EEEEELb0ELb0ELb0ELb0EEEvNS_9FwdParamsE)
        /*0770*/ 	.word	0x0000005f


	//----- nvinfo : EIATTR_FRAME_SIZE
	.align		4
.L_326:
        /*0774*/ 	.byte	0x04, 0x11
        /*0776*/ 	.short	(.L_328 - .L_327)
	.align		4
.L_327:
        /*0778*/ 	.word	index@(_ZN10layer_norm13ln_fwd_kernelINS_13Kernel_traitsIf6__halfS2_S2_fjLj3072ELj1ELj1ELj4ELj16ENS_18Kernel_traits_baseILj3072EfS2_S2_S2_fjLj128EEEEELb0ELb0ELb0ELb0EEEvNS_9FwdParamsE)
        /*077c*/ 	.word	0x00000000


	//----- nvinfo : EIATTR_REGCOUNT
	.align		4
.L_328:
        /*0780*/ 	.byte	0x04, 0x2f
        /*0782*/ 	.short	(.L_330 - .L_329)
	.align		4
.L_329:
        /*0784*/ 	.word	index@(_ZN10layer_norm13ln_fwd_kernelINS_13Kernel_traitsIf13__nv_bfloat16fS2_fjLj3072ELj1ELj1ELj4ELj16ENS_18Kernel_traits_baseILj3072EfS2_fS2_fjLj128EEEEELb1ELb1ELb1ELb1EEEvNS_9FwdParamsE)
        /*0788*/ 	.word	0x000000a0


	//----- nvinfo : EIATTR_FRAME_SIZE
	.align		4
.L_330:
        /*078c*/ 	.byte	0x04, 0x11
        /*078e*/ 	.short	(.L_332 - .L_331)
	.align		4
.L_331:
        /*0790*/ 	.word	index@(_ZN10layer_norm13ln_fwd_kernelINS_13Kernel_traitsIf13__nv_bfloat16fS2_fjLj3072ELj1ELj1ELj4ELj16ENS_18Kernel_traits_baseILj3072EfS2_fS2_fjLj128EEEEELb1ELb1ELb1ELb1EEEvNS_9FwdParamsE)
        /*0794*/ 	.word	0x00000000


	//----- nvinfo : EIATTR_REGCOUNT
	.align		4
.L_332:
        /*0798*/ 	.byte	0x04, 0x2f
        /*079a*/ 	.short	(.L_334 - .L_333)
	.align		4
.L_333:
        /*079c*/ 	.word	index@(_ZN10layer_norm13ln_fwd_kernelINS_13Kernel_traitsIf13__nv_bfloat16fS2_fjLj3072ELj1ELj1ELj4ELj16ENS_18Kernel_traits_baseILj3072EfS2_fS2_fjLj128EEEEELb1ELb1ELb1ELb0EEEvNS_9FwdParamsE)
        /*07a0*/ 	.word	0x00000098


	//----- nvinfo : EIATTR_FRAME_SIZE
	.align		4
.L_334:
        /*07a4*/ 	.byte	0x04, 0x11
        /*07a6*/ 	.short	(.L_336 - .L_335)
	.align		4
.L_335:
        /*07a8*/ 	.word	index@(_ZN10layer_norm13ln_fwd_kernelINS_13Kernel_traitsIf13__nv_bfloat16fS2_fjLj3072ELj1ELj1ELj4ELj16ENS_18Kernel_traits_baseILj3072EfS2_fS2_fjLj128EEEEELb1ELb1ELb1ELb0EEEvNS_9FwdParamsE)
        /*07ac*/ 	.word	0x00000000


	//----- nvinfo : EIATTR_REGCOUNT
	.align		4
.L_336:
        /*07b0*/ 	.byte	0x04, 0x2f
        /*07b2*/ 	.short	(.L_338 - .L_337)
	.align		4
.L_337:
        /*07b4*/ 	.word	index@(_ZN10layer_norm13ln_fwd_kernelINS_13Kernel_traitsIf13__nv_bfloat16fS2_fjLj3072ELj1ELj1ELj4ELj16ENS_18Kernel_traits_baseILj3072EfS2_fS2_fjLj128EEEEELb1ELb1ELb0ELb1EEEvNS_9FwdParamsE)
        /*07b8*/ 	.word	0x0000009d


	//----- nvinfo : EIATTR_FRAME_SIZE
	.align		4
.L_338:
        /*07bc*/ 	.byte	0x04, 0x11
        /*07be*/ 	.short	(.L_340 - .L_339)
	.align		4
.L_339:
        /*07c0*/ 	.word	index@(_ZN10layer_norm13ln_fwd_kernelINS_13Kernel_traitsIf13__nv_bfloat16fS2_fjLj3072ELj1ELj1ELj4ELj16ENS_18Kernel_traits_baseILj3072EfS2_fS2_fjLj128EEEEELb1ELb1ELb0ELb1EEEvNS_9FwdParamsE)
        /*07c4*/ 	.word	0x00000000


	//----- nvinfo : EIATTR_REGCOUNT
	.align		4
.L_340:
        /*07c8*/ 	.byte	0x04, 0x2f
        /*07ca*/ 	.short	(.L_342 - .L_341)
	.align		4
.L_341:
        /*07cc*/ 	.word	index@(_ZN10layer_norm13ln_fwd_kernelINS_13Kernel_traitsIf13__nv_bfloat16fS2_fjLj3072ELj1ELj1ELj4ELj16ENS_18Kernel_traits_baseILj3072EfS2_fS2_fjLj128EEEEELb1ELb1ELb0ELb0EEEvNS_9FwdParamsE)
        /*07d0*/ 	.word	0x0000008e


	//----- nvinfo : EIATTR_FRAME_SIZE
	.align		4
.L_342:
        /*07d4*/ 	.byte	0x04, 0x11
        /*07d6*/ 	.short	(.L_344 - .L_343)
	.align		4
.L_343:
        /*07d8*/ 	.word	index@(_ZN10layer_norm13ln_fwd_kernelINS_13Kernel_traitsIf13__nv_bfloat16fS2_fjLj3072ELj1ELj1ELj4ELj16ENS_18Kernel_traits_baseILj3072EfS2_fS2_fjLj128EEEEELb1ELb1ELb0ELb0EEEvNS_9FwdParamsE)
        /*07dc*/ 	.word	0x00000000


	//----- nvinfo : EIATTR_REGCOUNT
	.align		4
.L_344:
        /*07e0*/ 	.byte	0x04, 0x2f
        /*07e2*/ 	.short	(.L_346 - .L_345)
	.align		4
.L_345:
        /*07e4*/ 	.word	index@(_ZN10layer_norm13ln_fwd_kernelINS_13Kernel_traitsIf13__nv_bfloat16fS2_fjLj3072ELj1ELj1ELj4ELj16ENS_18Kernel_traits_baseILj3072EfS2_fS2_fjLj128EEEEELb1ELb0ELb1ELb1EEEvNS_9FwdParamsE)
        /*07e8*/ 	.word	0x00000080


	//----- nvinfo : EIATTR_FRAME_SIZE
	.align		4
.L_346:
        /*07ec*/ 	.byte	0x04, 0x11
        /*07ee*/ 	.short	(.L_348 - .L_347)
	.align		4
.L_347:
        /*07f0*/ 	.word	index@(_ZN10layer_norm13ln_fwd_kernelINS_13Kernel_traitsIf13__nv_bfloat16fS2_fjLj3072ELj1ELj1ELj4ELj16ENS_18Kernel_traits_baseILj3072EfS2_fS2_fjLj128EEEEELb1ELb0ELb1ELb1EEEvNS_9FwdParamsE)
        /*07f4*/ 	.word	0x00000000


	//----- nvinfo : EIATTR_REGCOUNT
	.align		4
.L_348:
        /*07f8*/ 	.byte	0x04, 0x2f
        /*07fa*/ 	.short	(.L_350 - .L_349)
	.align		4
.L_349:
        /*07fc*/ 	.word	index@(_ZN10layer_norm13ln_fwd_kernelINS_13Kernel_traitsIf13__nv_bfloat16fS2_fjLj3072ELj1ELj1ELj4ELj16ENS_18Kernel_traits_baseILj3072EfS2_fS2_fjLj128EEEEELb1ELb0ELb1ELb0EEEvNS_9FwdParamsE)
        /*0800*/ 	.word	0x00000077


	//----- nvinfo : EIATTR_FRAME_SIZE
	.align		4
.L_350:
        /*0804*/ 	.byte	0x04, 0x11
        /*0806*/ 	.short	(.L_352 - .L_351)
	.align		4
.L_351:
        /*0808*/ 	.word	index@(_ZN10layer_norm13ln_fwd_kernelINS_13Kernel_traitsIf13__nv_bfloat16fS2_fjLj3072ELj1ELj1ELj4ELj16ENS_18Kernel_traits_baseILj3072EfS2_fS2_fjLj128EEEEELb1ELb0ELb1ELb0EEEvNS_9FwdParamsE)
        /*080c*/ 	.word	0x00000000


	//----- nvinfo : EIATTR_REGCOUNT
	.align		4
.L_352:
        /*0810*/ 	.byte	0x04, 0x2f
        /*0812*/ 	.short	(.L_354 - .L_353)
	.align		4
.L_353:
        /*0814*/ 	.word	index@(_ZN10layer_norm13ln_fwd_kernelINS_13Kernel_traitsIf13__nv_bfloat16fS2_fjLj3072ELj1ELj1ELj4ELj16ENS_18Kernel_traits_baseILj3072EfS2_fS2_fjLj128EEEEELb1ELb0ELb0ELb1EEEvNS_9FwdParamsE)
        /*0818*/ 	.word	0x0000007b


	//----- nvinfo : EIATTR_FRAME_SIZE
	.align		4
.L_354:
        /*081c*/ 	.byte	0x04, 0x11
        /*081e*/ 	.short	(.L_356 - .L_355)
	.align		4
.L_355:
        /*0820*/ 	.word	index@(_ZN10layer_norm13ln_fwd_kernelINS_13Kernel_traitsIf13__nv_bfloat16fS2_fjLj3072ELj1ELj1ELj4ELj16ENS_18Kernel_traits_baseILj3072EfS2_fS2_fjLj128EEEEELb1ELb0ELb0ELb1EEEvNS_9FwdParamsE)
        /*0824*/ 	.word	0x00000000


	//----- nvinfo : EIATTR_REGCOUNT
	.align		4
.L_356:
        /*0828*/ 	.byte	0x04, 0x2f
        /*082a*/ 	.short	(.L_358 - .L_357)
	.align		4
.L_357:
        /*082c*/ 	.word	index@(_ZN10layer_norm13ln_fwd_kernelINS_13Kernel_traitsIf13__nv_bfloat16fS2_fjLj3072ELj1ELj1ELj4ELj16ENS_18Kernel_traits_baseILj3072EfS2_fS2_fjLj128EEEEELb1ELb0ELb0ELb0EEEvNS_9FwdParamsE)
        /*0830*/ 	.word	0x0000006f


	//----- nvinfo : EIATTR_FRAME_SIZE
	.align		4
.L_358:
        /*0834*/ 	.byte	0x04, 0x11
        /*0836*/ 	.short	(.L_360 - .L_359)
	.align		4
.L_359:
        /*0838*/ 	.word	index@(_ZN10layer_norm13ln_fwd_kernelINS_13Kernel_traitsIf13__nv_bfloat16fS2_fjLj3072ELj1ELj1ELj4ELj16ENS_18Kernel_traits_baseILj3072EfS2_fS2_fjLj128EEEEELb1ELb0ELb0ELb0EEEvNS_9FwdParamsE)
        /*083c*/ 	.word	0x00000000


	//----- nvinfo : EIATTR_REGCOUNT
	.align		4
.L_360:
        /*0840*/ 	.byte	0x04, 0x2f
        /*0842*/ 	.short	(.L_362 - .L_361)
	.align		4
.L_361:
        /*0844*/ 	.word	index@(_ZN10layer_norm13ln_fwd_kernelINS_13Kernel_traitsIf13__nv_bfloat16fS2_fjLj3072ELj1ELj1ELj4ELj16ENS_18Kernel_traits_baseILj3072EfS2_fS2_fjLj128EEEEELb0ELb1ELb1ELb1EEEvNS_9FwdParamsE)
        /*0848*/ 	.word	0x00000080


	//----- nvinfo : EIATTR_FRAME_SIZE
	.align		4
.L_362:
        /*084c*/ 	.byte	0x04, 0x11
        /*084e*/ 	.short	(.L_364 - .L_363)
	.align		4
.L_363:
        /*0850*/ 	.word	index@(_ZN10layer_norm13ln_fwd_kernelINS_13Kernel_traitsIf13__nv_bfloat16fS2_fjLj3072ELj1ELj1ELj4ELj16ENS_18Kernel_traits_baseILj3072EfS2_fS2_fjLj128EEEEELb0ELb1ELb1ELb1EEEvNS_9FwdParamsE)
        /*0854*/ 	.word	0x00000000


	//----- nvinfo : EIATTR_REGCOUNT
	.align		4
.L_364:
        /*0858*/ 	.byte	0x04, 0x2f
        /*085a*/ 	.short	(.L_366 - .L_365)
	.align		4
.L_365:
        /*085c*/ 	.word	index@(_ZN10layer_norm13ln_fwd_kernelINS_13Kernel_traitsIf13__nv_bfloat16fS2_fjLj3072ELj1ELj1ELj4ELj16ENS_18Kernel_traits_baseILj3072EfS2_fS2_fjLj128EEEEELb0ELb1ELb1ELb0EEEvNS_9FwdParamsE)
        /*0860*/ 	.word	0x0000007f


	//----- nvinfo : EIATTR_FRAME_SIZE
	.align		4
.L_366:
        /*0864*/ 	.byte	0x04, 0x11
        /*0866*/ 	.short	(.L_368 - .L_367)
	.align		4
.L_367:
        /*0868*/ 	.word	index@(_ZN10layer_norm13ln_fwd_kernelINS_13Kernel_traitsIf13__nv_bfloat16fS2_fjLj3072ELj1ELj1ELj4ELj16ENS_18Kernel_traits_baseILj3072EfS2_fS2_fjLj128EEEEELb0ELb1ELb1ELb0EEEvNS_9FwdParamsE)
        /*086c*/ 	.word	0x00000000


	//----- nvinfo : EIATTR_REGCOUNT
	.align		4
.L_368:
        /*0870*/ 	.byte	0x04, 0x2f
        /*0872*/ 	.short	(.L_370 - .L_369)
	.align		4
.L_369:
        /*0874*/ 	.word	index@(_ZN10layer_norm13ln_fwd_kernelINS_13Kernel_traitsIf13__nv_bfloat16fS2_fjLj3072ELj1ELj1ELj4ELj16ENS_18Kernel_traits_baseILj3072EfS2_fS2_fjLj128EEEEELb0ELb1ELb0ELb1EEEvNS_9FwdParamsE)
        /*0878*/ 	.word	0x0000007f


	//----- nvinfo : EIATTR_FRAME_SIZE
	.align		4
.L_370:
        /*087c*/ 	.byte	0x04, 0x11
        /*087e*/ 	.short	(.L_372 - .L_371)
	.align		4
.L_371:
        /*0880*/ 	.word	index@(_ZN10layer_norm13ln_fwd_kernelINS_13Kernel_traitsIf13__nv_bfloat16fS2_fjLj3072ELj1ELj1ELj4ELj16ENS_18Kernel_traits_baseILj3072EfS2_fS2_fjLj128EEEEELb0ELb1ELb0ELb1EEEvNS_9FwdParamsE)
        /*0884*/ 	.word	0x00000000


	//----- nvinfo : EIATTR_REGCOUNT
	.align		4
.L_372:
        /*0888*/ 	.byte	0x04, 0x2f
        /*088a*/ 	.short	(.L_374 - .L_373)
	.align		4
.L_373:
        /*088c*/ 	.word	index@(_ZN10layer_norm13ln_fwd_kernelINS_13Kernel_traitsIf13__nv_bfloat16fS2_fjLj3072ELj1ELj1ELj4ELj16ENS_18Kernel_traits_baseILj3072EfS2_fS2_fjLj128EEEEELb0ELb1ELb0ELb0EEEvNS_9FwdParamsE)
        /*0890*/ 	.word	0x00000080


	//----- nvinfo : EIATTR_FRAME_SIZE
	.align		4
.L_374:
        /*0894*/ 	.byte	0x04, 0x11
        /*0896*/ 	.short	(.L_376 - .L_375)
	.align		4
.L_375:
        /*0898*/ 	.word	index@(_ZN10layer_norm13ln_fwd_kernelINS_13Kernel_traitsIf13__nv_bfloat16fS2_fjLj3072ELj1ELj1ELj4ELj16ENS_18Kernel_traits_baseILj3072EfS2_fS2_fjLj128EEEEELb0ELb1ELb0ELb0EEEvNS_9FwdParamsE)
        /*089c*/ 	.word	0x00000000


	//----- nvinfo : EIATTR_REGCOUNT
	.align		4
.L_376:
        /*08a0*/ 	.byte	0x04, 0x2f
        /*08a2*/ 	.short	(.L_378 - .L_377)
	.align		4
.L_377:
        /*08a4*/ 	.word	index@(_ZN10layer_norm13ln_fwd_kernelINS_13Kernel_traitsIf13__nv_bfloat16fS2_fjLj3072ELj1ELj1ELj4ELj16ENS_18Kernel_traits_baseILj3072EfS2_fS2_fjLj128EEEEELb0ELb0ELb1ELb1EEEvNS_9FwdParamsE)
        /*08a8*/ 	.word	0x00000060


	//----- nvinfo : EIATTR_FRAME_SIZE
	.align		4
.L_378:
        /*08ac*/ 	.byte	0x04, 0x11
        /*08ae*/ 	.short	(.L_380 - .L_379)
	.align		4
.L_379:
        /*08b0*/ 	.word	index@(_ZN10layer_norm13ln_fwd_kernelINS_13Kernel_traitsIf13__nv_bfloat16fS2_fjLj3072ELj1ELj1ELj4ELj16ENS_18Kernel_traits_baseILj3072EfS2_fS2_fjLj128EEEEELb0ELb0ELb1ELb1EEEvNS_9FwdParamsE)
        /*08b4*/ 	.word	0x00000000


	//----- nvinfo : EIATTR_REGCOUNT
	.align		4
.L_380:
        /*08b8*/ 	.byte	0x04, 0x2f
        /*08ba*/ 	.short	(.L_382 - .L_381)
	.align		4
.L_381:
        /*08bc*/ 	.word	index@(_ZN10layer_norm13ln_fwd_kernelINS_13Kernel_traitsIf13__nv_bfloat16fS2_fjLj3072ELj1ELj1ELj4ELj16ENS_18Kernel_traits_baseILj3072EfS2_fS2_fjLj128EEEEELb0ELb0ELb1ELb0EEEvNS_9FwdParamsE)
        /*08c0*/ 	.word	0x00000060


	//----- nvinfo : EIATTR_FRAME_SIZE
	.align		4
.L_382:
        /*08c4*/ 	.byte	0x04, 0x11
        /*08c6*/ 	.short	(.L_384 - .L_383)
	.align		4
.L_383:
        /*08c8*/ 	.word	index@(_ZN10layer_norm13ln_fwd_kernelINS_13Kernel_traitsIf13__nv_bfloat16fS2_fjLj3072ELj1ELj1ELj4ELj16ENS_18Kernel_traits_baseILj3072EfS2_fS2_fjLj128EEEEELb0ELb0ELb1ELb0EEEvNS_9FwdParamsE)
        /*08cc*/ 	.word	0x00000000


	//----- nvinfo : EIATTR_REGCOUNT
	.align		4
.L_384:
        /*08d0*/ 	.byte	0x04, 0x2f
        /*08d2*/ 	.short	(.L_386 - .L_385)
	.align		4
.L_385:
        /*08d4*/ 	.word	index@(_ZN10layer_norm13ln_fwd_kernelINS_13Kernel_traitsIf13__nv_bfloat16fS2_fjLj3072ELj1ELj1ELj4ELj16ENS_18Kernel_traits_baseILj3072EfS2_fS2_fjLj128EEEEELb0ELb0ELb0ELb1EEEvNS_9FwdParamsE)
        /*08d8*/ 	.word	0x0000005f


	//----- nvinfo : EIATTR_FRAME_SIZE
	.align		4
.L_386:
        /*08dc*/ 	.byte	0x04, 0x11
        /*08de*/ 	.short	(.L_388 - .L_387)
	.align		4
.L_387:
        /*08e0*/ 	.word	index@(_ZN10layer_norm13ln_fwd_kernelINS_13Kernel_traitsIf13__nv_bfloat16fS2_fjLj3072ELj1ELj1ELj4ELj16ENS_18Kernel_traits_baseILj3072EfS2_fS2_fjLj128EEEEELb0ELb0ELb0ELb1EEEvNS_9FwdParamsE)
        /*08e4*/ 	.word	0x00000000


	//----- nvinfo : EIATTR_REGCOUNT
	.align		4
.L_388:
        /*08e8*/ 	.byte	0x04, 0x2f
        /*08ea*/ 	.short	(.L_390 - .L_389)
	.align		4
.L_389:
        /*08ec*/ 	.word	index@(_ZN10layer_norm13ln_fwd_kernelINS_13Kernel_traitsIf13__nv_bfloat16fS2_fjLj3072ELj1ELj1ELj4ELj16ENS_18Kernel_traits_baseILj3072EfS2_fS2_fjLj128EEEEELb0ELb0ELb0ELb0EEEvNS_9FwdParamsE)
        /*08f0*/ 	.word	0x00000060


	//----- nvinfo : EIATTR_FRAME_SIZE
	.align		4
.L_390:
        /*08f4*/ 	.byte	0x04, 0x11
        /*08f6*/ 	.short	(.L_392 - .L_391)
	.align		4
.L_391:
        /*08f8*/ 	.word	index@(_ZN10layer_norm13ln_fwd_kernelINS_13Kernel_traitsIf13__nv_bfloat16fS2_fjLj3072ELj1ELj1ELj4ELj16ENS_18Kernel_traits_baseILj3072EfS2_fS2_fjLj128EEEEELb0ELb0ELb0ELb0EEEvNS_9FwdParamsE)
        /*08fc*/ 	.word	0x00000000


	//----- nvinfo : EIATTR_REGCOUNT
	.align		4
.L_392:
        /*0900*/ 	.byte	0x04, 0x2f
        /*0902*/ 	.short	(.L_394 - .L_393)
	.align		4
.L_393:
        /*0904*/ 	.word	index@(_ZN10layer_norm13ln_fwd_kernelINS_13Kernel_traitsI13__nv_bfloat16S2_fS2_fjLj3072ELj1ELj1ELj4ELj16ENS_18Kernel_traits_baseILj3072ES2_S2_fS2_fjLj128EEEEELb1ELb1ELb1ELb1EEEvNS_9FwdParamsE)
        /*0908*/ 	.word	0x000000a7


	//----- nvinfo : EIATTR_FRAME_SIZE
	.align		4
.L_394:
        /*090c*/ 	.byte	0x04, 0x11
        /*090e*/ 	.short	(.L_396 - .L_395)
	.align		4
.L_395:
        /*0910*/ 	.word	index@(_ZN10layer_norm13ln_fwd_kernelINS_13Kernel_traitsI13__nv_bfloat16S2_fS2_fjLj3072ELj1ELj1ELj4ELj16ENS_18Kernel_traits_baseILj3072ES2_S2_fS2_fjLj128EEEEELb1ELb1ELb1ELb1EEEvNS_9FwdParamsE)
        /*0914*/ 	.word	0x00000000


	//----- nvinfo : EIATTR_REGCOUNT
	.align		4
.L_396:
        /*0918*/ 	.byte	0x04, 0x2f
        /*091a*/ 	.short	(.L_398 - .L_397)
	.align		4
.L_397:
        /*091c*/ 	.word	index@(_ZN10layer_norm13ln_fwd_kernelINS_13Kernel_traitsI13__nv_bfloat16S2_fS2_fjLj3072ELj1ELj1ELj4ELj16ENS_18Kernel_traits_baseILj3072ES2_S2_fS2_fjLj128EEEEELb1ELb1ELb1ELb0EEEvNS_9FwdParamsE)
        /*0920*/ 	.word	0x00000098


	//----- nvinfo : EIATTR_FRAME_SIZE
	.align		4
.L_398:
        /*0924*/ 	.byte	0x04, 0x11
        /*0926*/ 	.short	(.L_400 - .L_399)
	.align		4
.L_399:
        /*0928*/ 	.word	index@(_ZN10layer_norm13ln_fwd_kernelINS_13Kernel_traitsI13__nv_bfloat16S2_fS2_fjLj3072ELj1ELj1ELj4ELj16ENS_18Kernel_traits_baseILj3072ES2_S2_fS2_fjLj128EEEEELb1ELb1ELb1ELb0EEEvNS_9FwdParamsE)
        /*092c*/ 	.word	0x00000000


	//----- nvinfo : EIATTR_REGCOUNT
	.align		4
.L_400:
        /*0930*/ 	.byte	0x04, 0x2f
        /*0932*/ 	.short	(.L_402 - .L_401)
	.align		4
.L_401:
        /*0934*/ 	.word	index@(_ZN10layer_norm13ln_fwd_kernelINS_13Kernel_traitsI13__nv_bfloat16S2_fS2_fjLj3072ELj1ELj1ELj4ELj16ENS_18Kernel_traits_baseILj3072ES2_S2_fS2_fjLj128EEEEELb1ELb1ELb0ELb1EEEvNS_9FwdParamsE)
        /*0938*/ 	.word	0x0000009b


	//----- nvinfo : EIATTR_FRAME_SIZE
	.align		4
.L_402:
        /*093c*/ 	.byte	0x04, 0x11
        /*093e*/ 	.short	(.L_404 - .L_403)
	.align		4
.L_403:
        /*0940*/ 	.word	index@(_ZN10layer_norm13ln_fwd_kernelINS_13Kernel_traitsI13__nv_bfloat16S2_fS2_fjLj3072ELj1ELj1ELj4ELj16ENS_18Kernel_traits_baseILj3072ES2_S2_fS2_fjLj128EEEEELb1ELb1ELb0ELb1EEEvNS_9FwdParamsE)
        /*0944*/ 	.word	0x00000000


	//----- nvinfo : EIATTR_REGCOUNT
	.align		4
.L_404:
        /*0948*/ 	.byte	0x04, 0x2f
        /*094a*/ 	.short	(.L_406 - .L_405)
	.align		4
.L_405:
        /*094c*/ 	.word	index@(_ZN10layer_norm13ln_fwd_kernelINS_13Kernel_traitsI13__nv_bfloat16S2_fS2_fjLj3072ELj1ELj1ELj4ELj16ENS_18Kernel_traits_baseILj3072ES2_S2_fS2_fjLj128EEEEELb1ELb1ELb0ELb0EEEvNS_9FwdParamsE)
        /*0950*/ 	.word	0x00000090


	//----- nvinfo : EIATTR_FRAME_SIZE
	.align		4
.L_406:
        /*0954*/ 	.byte	0x04, 0x11
        /*0956*/ 	.short	(.L_408 - .L_407)
	.align		4
.L_407:
        /*0958*/ 	.word	index@(_ZN10layer_norm13ln_fwd_kernelINS_13Kernel_traitsI13__nv_bfloat16S2_fS2_fjLj3072ELj1ELj1ELj4ELj16ENS_18Kernel_traits_baseILj3072ES2_S2_fS2_fjLj128EEEEELb1ELb1ELb0ELb0EEEvNS_9FwdParamsE)
        /*095c*/ 	.word	0x00000000


	//----- nvinfo : EIATTR_REGCOUNT
	.align		4
.L_408:
        /*0960*/ 	.byte	0x04, 0x2f
        /*0962*/ 	.short	(.L_410 - .L_409)
	.align		4
.L_409:
        /*0964*/ 	.word	index@(_ZN10layer_norm13ln_fwd_kernelINS_13Kernel_traitsI13__nv_bfloat16S2_fS2_fjLj3072ELj1ELj1ELj4ELj16ENS_18Kernel_traits_baseILj3072ES2_S2_fS2_fjLj128EEEEELb1ELb0ELb1ELb1EEEvNS_9FwdParamsE)
        /*0968*/ 	.word	0x0000007f


	//----- nvinfo : EIATTR_FRAME_SIZE
	.align		4
.L_410:
        /*096c*/ 	.byte	0x04, 0x11
        /*096e*/ 	.short	(.L_412 - .L_411)
	.align		4
.L_411:
        /*0970*/ 	.word	index@(_ZN10layer_norm13ln_fwd_kernelINS_13Kernel_traitsI13__nv_bfloat16S2_fS2_fjLj3072ELj1ELj1ELj4ELj16ENS_18Kernel_traits_baseILj3072ES2_S2_fS2_fjLj128EEEEELb1ELb0ELb1ELb1EEEvNS_9FwdParamsE)
        /*0974*/ 	.word	0x00000000


	//----- nvinfo : EIATTR_REGCOUNT
	.align		4
.L_412:
        /*0978*/ 	.byte	0x04, 0x2f
        /*097a*/ 	.short	(.L_414 - .L_413)
	.align		4
.L_413:
        /*097c*/ 	.word	index@(_ZN10layer_norm13ln_fwd_kernelINS_13Kernel_traitsI13__nv_bfloat16S2_fS2_fjLj3072ELj1ELj1ELj4ELj16ENS_18Kernel_traits_baseILj3072ES2_S2_fS2_fjLj128EEEEELb1ELb0ELb1ELb0EEEvNS_9FwdParamsE)
        /*0980*/ 	.word	0x00000076


	//----- nvinfo : EIATTR_FRAME_SIZE
	.align		4
.L_414:
        /*0984*/ 	.byte	0x04, 0x11
        /*0986*/ 	.short	(.L_416 - .L_415)
	.align		4
.L_415:
        /*0988*/ 	.word	index@(_ZN10layer_norm13ln_fwd_kernelINS_13Kernel_traitsI13__nv_bfloat16S2_fS2_fjLj3072ELj1ELj1ELj4ELj16ENS_18Kernel_traits_baseILj3072ES2_S2_fS2_fjLj128EEEEELb1ELb0ELb1ELb0EEEvNS_9FwdParamsE)
        /*098c*/ 	.word	0x00000000


	//----- nvinfo : EIATTR_REGCOUNT
	.align		4
.L_416:
        /*0990*/ 	.byte	0x04, 0x2f
        /*0992*/ 	.short	(.L_418 - .L_417)
	.align		4
.L_417:
        /*0994*/ 	.word	index@(_ZN10layer_norm13ln_fwd_kernelINS_13Kernel_traitsI13__nv_bfloat16S2_fS2_fjLj3072ELj1ELj1ELj4ELj16ENS_18Kernel_traits_baseILj3072ES2_S2_fS2_fjLj128EEEEELb1ELb0ELb0ELb1EEEvNS_9FwdParamsE)
        /*0998*/ 	.word	0x00000079


	//----- nvinfo : EIATTR_FRAME_SIZE
	.align		4
.L_418:
        /*099c*/ 	.byte	0x04, 0x11
        /*099e*/ 	.short	(.L_420 - .L_419)
	.align		4
.L_419:
        /*09a0*/ 	.word	index@(_ZN10layer_norm13ln_fwd_kernelINS_13Kernel_traitsI13__nv_bfloat16S2_fS2_fjLj3072ELj1ELj1ELj4ELj16ENS_18Kernel_traits_baseILj3072ES2_S2_fS2_fjLj128EEEEELb1ELb0ELb0ELb1EEEvNS_9FwdParamsE)
        /*09a4*/ 	.word	0x00000000


	//----- nvinfo : EIATTR_REGCOUNT
	.align		4
.L_420:
        /*09a8*/ 	.byte	0x04, 0x2f
        /*09aa*/ 	.short	(.L_422 - .L_421)
	.align		4
.L_421:
        /*09ac*/ 	.word	index@(_ZN10layer_norm13ln_fwd_kernelINS_13Kernel_traitsI13__nv_bfloat16S2_fS2_fjLj3072ELj1ELj1ELj4ELj16ENS_18Kernel_traits_baseILj3072ES2_S2_fS2_fjLj128EEEEELb1ELb0ELb0ELb0EEEvNS_9FwdParamsE)
        /*09b0*/ 	.word	0x0000006e


	//----- nvinfo : EIATTR_FRAME_SIZE
	.align		4
.L_422:
        /*09b4*/ 	.byte	0x04, 0x11
        /*09b6*/ 	.short	(.L_424 - .L_423)
	.align		4
.L_423:
        /*09b8*/ 	.word	index@(_ZN10layer_norm13ln_fwd_kernelINS_13Kernel_traitsI13__nv_bfloat16S2_fS2_fjLj3072ELj1ELj1ELj4ELj16ENS_18Kernel_traits_baseILj3072ES2_S2_fS2_fjLj128EEEEELb1ELb0ELb0ELb0EEEvNS_9FwdParamsE)
        /*09bc*/ 	.word	0x00000000


	//----- nvinfo : EIATTR_REGCOUNT
	.align		4
.L_424:
        /*09c0*/ 	.byte	0x04, 0x2f
        /*09c2*/ 	.short	(.L_426 - .L_425)
	.align		4
.L_425:
        /*09c4*/ 	.word	index@(_ZN10layer_norm13ln_fwd_kernelINS_13Kernel_traitsI13__nv_bfloat16S2_fS2_fjLj3072ELj1ELj1ELj4ELj16ENS_18Kernel_traits_baseILj3072ES2_S2_fS2_fjLj128EEEEELb0ELb1ELb1ELb1EEEvNS_9FwdParamsE)
        /*09c8*/ 	.word	0x0000007c


	//----- nvinfo : EIATTR_FRAME_SIZE
	.align		4
.L_426:
        /*09cc*/ 	.byte	0x04, 0x11
        /*09ce*/ 	.short	(.L_428 - .L_427)
	.align		4
.L_427:
        /*09d0*/ 	.word	index@(_ZN10layer_norm13ln_fwd_kernelINS_13Kernel_traitsI13__nv_bfloat16S2_fS2_fjLj3072ELj1ELj1ELj4ELj16ENS_18Kernel_traits_baseILj3072ES2_S2_fS2_fjLj128EEEEELb0ELb1ELb1ELb1EEEvNS_9FwdParamsE)
        /*09d4*/ 	.word	0x00000000


	//----- nvinfo : EIATTR_REGCOUNT
	.align		4
.L_428:
        /*09d8*/ 	.byte	0x04, 0x2f
        /*09da*/ 	.short	(.L_430 - .L_429)
	.align		4
.L_429:
        /*09dc*/ 	.word	index@(_ZN10layer_norm13ln_fwd_kernelINS_13Kernel_traitsI13__nv_bfloat16S2_fS2_fjLj3072ELj1ELj1ELj4ELj16ENS_18Kernel_traits_baseILj3072ES2_S2_fS2_fjLj128EEEEELb0ELb1ELb1ELb0EEEvNS_9FwdParamsE)
        /*09e0*/ 	.word	0x0000007d


	//----- nvinfo : EIATTR_FRAME_SIZE
	.align		4
.L_430:
        /*09e4*/ 	.byte	0x04, 0x11
        /*09e6*/ 	.short	(.L_432 - .L_431)
	.align		4
.L_431:
        /*09e8*/ 	.word	index@(_ZN10layer_norm13ln_fwd_kernelINS_13Kernel_traitsI13__nv_bfloat16S2_fS2_fjLj3072ELj1ELj1ELj4ELj16ENS_18Kernel_traits_baseILj3072ES2_S2_fS2_fjLj128EEEEELb0ELb1ELb1ELb0EEEvNS_9FwdParamsE)
        /*09ec*/ 	.word	0x00000000


	//----- nvinfo : EIATTR_REGCOUNT
	.align		4
.L_432:
        /*09f0*/ 	.byte	0x04, 0x2f
        /*09f2*/ 	.short	(.L_434 - .L_433)
	.align		4
.L_433:
        /*09f4*/ 	.word	index@(_ZN10layer_norm13ln_fwd_kernelINS_13Kernel_traitsI13__nv_bfloat16S2_fS2_fjLj3072ELj1ELj1ELj4ELj16ENS_18Kernel_traits_baseILj3072ES2_S2_fS2_fjLj128EEEEELb0ELb1ELb0ELb1EEEvNS_9FwdParamsE)
        /*09f8*/ 	.word	0x00000080


	//----- nvinfo : EIATTR_FRAME_SIZE
	.align		4
.L_434:
        /*09fc*/ 	.byte	0x04, 0x11
        /*09fe*/ 	.short	(.L_436 - .L_435)
	.align		4
.L_435:
        /*0a00*/ 	.word	index@(_ZN10layer_norm13ln_fwd_kernelINS_13Kernel_traitsI13__nv_bfloat16S2_fS2_fjLj3072ELj1ELj1ELj4ELj16ENS_18Kernel_traits_baseILj3072ES2_S2_fS2_fjLj128EEEEELb0ELb1ELb0ELb1EEEvNS_9FwdParamsE)
        /*0a04*/ 	.word	0x00000000


	//----- nvinfo : EIATTR_REGCOUNT
	.align		4
.L_436:
        /*0a08*/ 	.byte	0x04, 0x2f
        /*0a0a*/ 	.short	(.L_438 - .L_437)
	.align		4
.L_437:
        /*0a0c*/ 	.word	index@(_ZN10layer_norm13ln_fwd_kernelINS_13Kernel_traitsI13__nv_bfloat16S2_fS2_fjLj3072ELj1ELj1ELj4ELj16ENS_18Kernel_traits_baseILj3072ES2_S2_fS2_fjLj128EEEEELb0ELb1ELb0ELb0EEEvNS_9FwdParamsE)
        /*0a10*/ 	.word	0x0000007d


	//----- nvinfo : EIATTR_FRAME_SIZE
	.align		4
.L_438:
        /*0a14*/ 	.byte	0x04, 0x11
        /*0a16*/ 	.short	(.L_440 - .L_439)
	.align		4
.L_439:
        /*0a18*/ 	.word	index@(_ZN10layer_norm13ln_fwd_kernelINS_13Kernel_traitsI13__nv_bfloat16S2_fS2_fjLj3072ELj1ELj1ELj4ELj16ENS_18Kernel_traits_baseILj3072ES2_S2_fS2_fjLj128EEEEELb0ELb1ELb0ELb0EEEvNS_9FwdParamsE)
        /*0a1c*/ 	.word	0x00000000


	//----- nvinfo : EIATTR_REGCOUNT
	.align		4
.L_440:
        /*0a20*/ 	.byte	0x04, 0x2f
        /*0a22*/ 	.short	(.L_442 - .L_441)
	.align		4
.L_441:
        /*0a24*/ 	.word	index@(_ZN10layer_norm13ln_fwd_kernelINS_13Kernel_traitsI13__nv_bfloat16S2_fS2_fjLj3072ELj1ELj1ELj4ELj16ENS_18Kernel_traits_baseILj3072ES2_S2_fS2_fjLj128EEEEELb0ELb0ELb1ELb1EEEvNS_9FwdParamsE)
        /*0a28*/ 	.word	0x0000004f


	//----- nvinfo : EIATTR_FRAME_SIZE
	.align		4
.L_442:
        /*0a2c*/ 	.byte	0x04, 0x11
        /*0a2e*/ 	.short	(.L_444 - .L_443)
	.align		4
.L_443:
        /*0a30*/ 	.word	index@(_ZN10layer_norm13ln_fwd_kernelINS_13Kernel_traitsI13__nv_bfloat16S2_fS2_fjLj3072ELj1ELj1ELj4ELj16ENS_18Kernel_traits_baseILj3072ES2_S2_fS2_fjLj128EEEEELb0ELb0ELb1ELb1EEEvNS_9FwdParamsE)
        /*0a34*/ 	.word	0x00000000


	//----- nvinfo : EIATTR_REGCOUNT
	.align		4
.L_444:
        /*0a38*/ 	.byte	0x04, 0x2f
        /*0a3a*/ 	.short	(.L_446 - .L_445)
	.align		4
.L_445:
        /*0a3c*/ 	.word	index@(_ZN10layer_norm13ln_fwd_kernelINS_13Kernel_traitsI13__nv_bfloat16S2_fS2_fjLj3072ELj1ELj1ELj4ELj16ENS_18Kernel_traits_baseILj3072ES2_S2_fS2_fjLj128EEEEELb0ELb0ELb1ELb0EEEvNS_9FwdParamsE)
        /*0a40*/ 	.word	0x0000005d


	//----- nvinfo : EIATTR_FRAME_SIZE
	.align		4
.L_446:
        /*0a44*/ 	.byte	0x04, 0x11
        /*0a46*/ 	.short	(.L_448 - .L_447)
	.align		4
.L_447:
        /*0a48*/ 	.word	index@(_ZN10layer_norm13ln_fwd_kernelINS_13Kernel_traitsI13__nv_bfloat16S2_fS2_fjLj3072ELj1ELj1ELj4ELj16ENS_18Kernel_traits_baseILj3072ES2_S2_fS2_fjLj128EEEEELb0ELb0ELb1ELb0EEEvNS_9FwdParamsE)
        /*0a4c*/ 	.word	0x00000000


	//----- nvinfo : EIATTR_REGCOUNT
	.align		4
.L_448:
        /*0a50*/ 	.byte	0x04, 0x2f
        /*0a52*/ 	.short	(.L_450 - .L_449)
	.align		4
.L_449:
        /*0a54*/ 	.word	index@(_ZN10layer_norm13ln_fwd_kernelINS_13Kernel_traitsI13__nv_bfloat16S2_fS2_fjLj3072ELj1ELj1ELj4ELj16ENS_18Kernel_traits_baseILj3072ES2_S2_fS2_fjLj128EEEEELb0ELb0ELb0ELb1EEEvNS_9FwdParamsE)
        /*0a58*/ 	.word	0x0000005f


	//----- nvinfo : EIATTR_FRAME_SIZE
	.align		4
.L_450:
        /*0a5c*/ 	.byte	0x04, 0x11
        /*0a5e*/ 	.short	(.L_452 - .L_451)
	.align		4
.L_451:
        /*0a60*/ 	.word	index@(_ZN10layer_norm13ln_fwd_kernelINS_13Kernel_traitsI13__nv_bfloat16S2_fS2_fjLj3072ELj1ELj1ELj4ELj16ENS_18Kernel_traits_baseILj3072ES2_S2_fS2_fjLj128EEEEELb0ELb0ELb0ELb1EEEvNS_9FwdParamsE)
        /*0a64*/ 	.word	0x00000000


	//----- nvinfo : EIATTR_REGCOUNT
	.align		4
.L_452:
        /*0a68*/ 	.byte	0x04, 0x2f
        /*0a6a*/ 	.short	(.L_454 - .L_453)
	.align		4
.L_453:
        /*0a6c*/ 	.word	index@(_ZN10layer_norm13ln_fwd_kernelINS_13Kernel_traitsI13__nv_bfloat16S2_fS2_fjLj3072ELj1ELj1ELj4ELj16ENS_18Kernel_traits_baseILj3072ES2_S2_fS2_fjLj128EEEEELb0ELb0ELb0ELb0EEEvNS_9FwdParamsE)
        /*0a70*/ 	.word	0x0000005d


	//----- nvinfo : EIATTR_FRAME_SIZE
	.align		4
.L_454:
        /*0a74*/ 	.byte	0x04, 0x11
        /*0a76*/ 	.short	(.L_456 - .L_455)
	.align		4
.L_455:
        /*0a78*/ 	.word	index@(_ZN10layer_norm13ln_fwd_kernelINS_13Kernel_traitsI13__nv_bfloat16S2_fS2_fjLj3072ELj1ELj1ELj4ELj16ENS_18Kernel_traits_baseILj3072ES2_S2_fS2_fjLj128EEEEELb0ELb0ELb0ELb0EEEvNS_9FwdParamsE)
        /*0a7c*/ 	.word	0x00000000


	//----- nvinfo : EIATTR_REGCOUNT
	.align		4
.L_456:
        /*0a80*/ 	.byte	0x04, 0x2f
        /*0a82*/ 	.short	(.L_458 - .L_457)
	.align		4
.L_457:
        /*0a84*/ 	.word	index@(_ZN10layer_norm13ln_fwd_kernelINS_13Kernel_traitsIf13__nv_bfloat16S2_S2_fjLj3072ELj1ELj1ELj4ELj16ENS_18Kernel_traits_baseILj3072EfS2_S2_S2_fjLj128EEEEELb1ELb1ELb1ELb1EEEvNS_9FwdParamsE)
        /*0a88*/ 	.word	0x000000a7


	//----- nvinfo : EIATTR_FRAME_SIZE
	.align		4
.L_458:
        /*0a8c*/ 	.byte	0x04, 0x11
        /*0a8e*/ 	.short	(.L_460 - .L_459)
	.align		4
.L_459:
        /*0a90*/ 	.word	index@(_ZN10layer_norm13ln_fwd_kernelINS_13Kernel_traitsIf13__nv_bfloat16S2_S2_fjLj3072ELj1ELj1ELj4ELj16ENS_18Kernel_traits_baseILj3072EfS2_S2_S2_fjLj128EEEEELb1ELb1ELb1ELb1EEEvNS_9FwdParamsE)
        /*0a94*/ 	.word	0x00000000


	//----- nvinfo : EIATTR_REGCOUNT
	.align		4
.L_460:
        /*0a98*/ 	.byte	0x04, 0x2f
        /*0a9a*/ 	.short	(.L_462 - .L_461)
	.align		4
.L_461:
        /*0a9c*/ 	.word	index@(_ZN10layer_norm13ln_fwd_kernelINS_13Kernel_traitsIf13__nv_bfloat16S2_S2_fjLj3072ELj1ELj1ELj4ELj16ENS_18Kernel_traits_baseILj3072EfS2_S2_S2_fjLj128EEEEELb1ELb1ELb1ELb0EEEvNS_9FwdParamsE)
        /*0aa0*/ 	.word	0x00000098


	//----- nvinfo : EIATTR_FRAME_SIZE
	.align		4
.L_462:
        /*0aa4*/ 	.byte	0x04, 0x11
        /*0aa6*/ 	.short	(.L_464 - .L_463)
	.align		4
.L_463:
        /*0aa8*/ 	.word	index@(_ZN10layer_norm13ln_fwd_kernelINS_13Kernel_traitsIf13__nv_bfloat16S2_S2_fjLj3072ELj1ELj1ELj4ELj16ENS_18Kernel_traits_baseILj3072EfS2_S2_S2_fjLj128EEEEELb1ELb1ELb1ELb0EEEvNS_9FwdParamsE)
        /*0aac*/ 	.word	0x00000000


	//----- nvinfo : EIATTR_REGCOUNT
	.align		4
.L_464:
        /*0ab0*/ 	.byte	0x04, 0x2f
        /*0ab2*/ 	.short	(.L_466 - .L_465)
	.align		4
.L_465:
        /*0ab4*/ 	.word	index@(_ZN10layer_norm13ln_fwd_kernelINS_13Kernel_traitsIf13__nv_bfloat16S2_S2_fjLj3072ELj1ELj1ELj4ELj16ENS_18Kernel_traits_baseILj3072EfS2_S2_S2_fjLj128EEEEELb1ELb1ELb0ELb1EEEvNS_9FwdParamsE)
        /*0ab8*/ 	.word	0x000000a3


	//----- nvinfo : EIATTR_FRAME_SIZE
	.align		4
.L_466:
        /*0abc*/ 	.byte	0x04, 0x11
        /*0abe*/ 	.short	(.L_468 - .L_467)
	.align		4
.L_467:
        /*0ac0*/ 	.word	index@(_ZN10layer_norm13ln_fwd_kernelINS_13Kernel_traitsIf13__nv_bfloat16S2_S2_fjLj3072ELj1ELj1ELj4ELj16ENS_18Kernel_traits_baseILj3072EfS2_S2_S2_fjLj128EEEEELb1ELb1ELb0ELb1EEEvNS_9FwdParamsE)
        /*0ac4*/ 	.word	0x00000000


	//----- nvinfo : EIATTR_REGCOUNT
	.align		4
.L_468:
        /*0ac8*/ 	.byte	0x04, 0x2f
        /*0aca*/ 	.short	(.L_470 - .L_469)
	.align		4
.L_469:
        /*0acc*/ 	.word	index@(_ZN10layer_norm13ln_fwd_kernelINS_13Kernel_traitsIf13__nv_bfloat16S2_S2_fjLj3072ELj1ELj1ELj4ELj16ENS_18Kernel_traits_baseILj3072EfS2_S2_S2_fjLj128EEEEELb1ELb1ELb0ELb0EEEvNS_9FwdParamsE)
        /*0ad0*/ 	.word	0x00000098


	//----- nvinfo : EIATTR_FRAME_SIZE
	.align		4
.L_470:
        /*0ad4*/ 	.byte	0x04, 0x11
        /*0ad6*/ 	.short	(.L_472 - .L_471)
	.align		4
.L_471:
        /*0ad8*/ 	.word	index@(_ZN10layer_norm13ln_fwd_kernelINS_13Kernel_traitsIf13__nv_bfloat16S2_S2_fjLj3072ELj1ELj1ELj4ELj16ENS_18Kernel_traits_baseILj3072EfS2_S2_S2_fjLj128EEEEELb1ELb1ELb0ELb0EEEvNS_9FwdParamsE)
        /*0adc*/ 	.word	0x00000000


	//----- nvinfo : EIATTR_REGCOUNT
	.align		4
.L_472:
        /*0ae0*/ 	.byte	0x04, 0x2f
        /*0ae2*/ 	.short	(.L_474 - .L_473)
	.align		4
.L_473:
        /*0ae4*/ 	.word	index@(_ZN10layer_norm13ln_fwd_kernelINS_13Kernel_traitsIf13__nv_bfloat16S2_S2_fjLj3072ELj1ELj1ELj4ELj16ENS_18Kernel_traits_baseILj3072EfS2_S2_S2_fjLj128EEEEELb1ELb0ELb1ELb1EEEvNS_9FwdParamsE)
        /*0ae8*/ 	.word	0x00000080


	//----- nvinfo : EIATTR_FRAME_SIZE
	.align		4
.L_474:
        /*0aec*/ 	.byte	0x04, 0x11
        /*0aee*/ 	.short	(.L_476 - .L_475)
	.align		4
.L_475:
        /*0af0*/ 	.word	index@(_ZN10layer_norm13ln_fwd_kernelINS_13Kernel_traitsIf13__nv_bfloat16S2_S2_fjLj3072ELj1ELj1ELj4ELj16ENS_18Kernel_traits_baseILj3072EfS2_S2_S2_fjLj128EEEEELb1ELb0ELb1ELb1EEEvNS_9FwdParamsE)
        /*0af4*/ 	.word	0x00000000


	//----- nvinfo : EIATTR_REGCOUNT
	.align		4
.L_476:
        /*0af8*/ 	.byte	0x04, 0x2f
        /*0afa*/ 	.short	(.L_478 - .L_477)
	.align		4
.L_477:
        /*0afc*/ 	.word	index@(_ZN10layer_norm13ln_fwd_kernelINS_13Kernel_traitsIf13__nv_bfloat16S2_S2_fjLj3072ELj1ELj1ELj4ELj16ENS_18Kernel_traits_baseILj3072EfS2_S2_S2_fjLj128EEEEELb1ELb0ELb1ELb0EEEvNS_9FwdParamsE)
        /*0b00*/ 	.word	0x00000080


	//----- nvinfo : EIATTR_FRAME_SIZE
	.align		4
.L_478:
        /*0b04*/ 	.byte	0x04, 0x11
        /*0b06*/ 	.short	(.L_480 - .L_479)
	.align		4
.L_479:
        /*0b08*/ 	.word	index@(_ZN10layer_norm13ln_fwd_kernelINS_13Kernel_traitsIf13__nv_bfloat16S2_S2_fjLj3072ELj1ELj1ELj4ELj16ENS_18Kernel_traits_baseILj3072EfS2_S2_S2_fjLj128EEEEELb1ELb0ELb1ELb0EEEvNS_9FwdParamsE)
        /*0b0c*/ 	.word	0x00000000


	//----- nvinfo : EIATTR_REGCOUNT
	.align		4
.L_480:
        /*0b10*/ 	.byte	0x04, 0x2f
        /*0b12*/ 	.short	(.L_482 - .L_481)
	.align		4
.L_481:
        /*0b14*/ 	.word	index@(_ZN10layer_norm13ln_fwd_kernelINS_13Kernel_traitsIf13__nv_bfloat16S2_S2_fjLj3072ELj1ELj1ELj4ELj16ENS_18Kernel_traits_baseILj3072EfS2_S2_S2_fjLj128EEEEELb1ELb0ELb0ELb1EEEvNS_9FwdParamsE)
        /*0b18*/ 	.word	0x0000007f


	//----- nvinfo : EIATTR_FRAME_SIZE
	.align		4
.L_482:
        /*0b1c*/ 	.byte	0x04, 0x11
        /*0b1e*/ 	.short	(.L_484 - .L_483)
	.align		4
.L_483:
        /*0b20*/ 	.word	index@(_ZN10layer_norm13ln_fwd_kernelINS_13Kernel_traitsIf13__nv_bfloat16S2_S2_fjLj3072ELj1ELj1ELj4ELj16ENS_18Kernel_traits_baseILj3072EfS2_S2_S2_fjLj128EEEEELb1ELb0ELb0ELb1EEEvNS_9FwdParamsE)
        /*0b24*/ 	.word	0x00000000


	//----- nvinfo : EIATTR_REGCOUNT
	.align		4
.L_484:
        /*0b28*/ 	.byte	0x04, 0x2f
        /*0b2a*/ 	.short	(.L_486 - .L_485)
	.align		4
.L_485:
        /*0b2c*/ 	.word	index@(_ZN10layer_norm13ln_fwd_kernelINS_13Kernel_traitsIf13__nv_bfloat16S2_S2_fjLj3072ELj1ELj1ELj4ELj16ENS_18Kernel_traits_baseILj3072EfS2_S2_S2_fjLj128EEEEELb1ELb0ELb0ELb0EEEvNS_9FwdParamsE)
        /*0b30*/ 	.word	0x0000007c


	//----- nvinfo : EIATTR_FRAME_SIZE
	.align		4
.L_486:
        /*0b34*/ 	.byte	0x04, 0x11
        /*0b36*/ 	.short	(.L_488 - .L_487)
	.align		4
.L_487:
        /*0b38*/ 	.word	index@(_ZN10layer_norm13ln_fwd_kernelINS_13Kernel_traitsIf13__nv_bfloat16S2_S2_fjLj3072ELj1ELj1ELj4ELj16ENS_18Kernel_traits_baseILj3072EfS2_S2_S2_fjLj128EEEEELb1ELb0ELb0ELb0EEEvNS_9FwdParamsE)
        /*0b3c*/ 	.word	0x00000000


	//----- nvinfo : EIATTR_REGCOUNT
	.align		4
.L_488:
        /*0b40*/ 	.byte	0x04, 0x2f
        /*0b42*/ 	.short	(.L_490 - .L_489)
	.align		4
.L_489:
        /*0b44*/ 	.word	index@(_ZN10layer_norm13ln_fwd_kernelINS_13Kernel_traitsIf13__nv_bfloat16S2_S2_fjLj3072ELj1ELj1ELj4ELj16ENS_18Kernel_traits_baseILj3072EfS2_S2_S2_fjLj128EEEEELb0ELb1ELb1ELb1EEEvNS_9FwdParamsE)
        /*0b48*/ 	.word	0x00000080


	//----- nvinfo : EIATTR_FRAME_SIZE
	.align		4
.L_490:
        /*0b4c*/ 	.byte	0x04, 0x11
        /*0b4e*/ 	.short	(.L_492 - .L_491)
	.align		4
.L_491:
        /*0b50*/ 	.word	index@(_ZN10layer_norm13ln_fwd_kernelINS_13Kernel_traitsIf13__nv_bfloat16S2_S2_fjLj3072ELj1ELj1ELj4ELj16ENS_18Kernel_traits_baseILj3072EfS2_S2_S2_fjLj128EEEEELb0ELb1ELb1ELb1EEEvNS_9FwdParamsE)
        /*0b54*/ 	.word	0x00000000


	//----- nvinfo : EIATTR_REGCOUNT
	.align		4
.L_492:
        /*0b58*/ 	.byte	0x04, 0x2f
        /*0b5a*/ 	.short	(.L_494 - .L_493)
	.align		4
.L_493:
        /*0b5c*/ 	.word	index@(_ZN10layer_norm13ln_fwd_kernelINS_13Kernel_traitsIf13__nv_bfloat16S2_S2_fjLj3072ELj1ELj1ELj4ELj16ENS_18Kernel_traits_baseILj3072EfS2_S2_S2_fjLj128EEEEELb0ELb1ELb1ELb0EEEvNS_9FwdParamsE)
        /*0b60*/ 	.word	0x0000007f


	//----- nvinfo : EIATTR_FRAME_SIZE
	.align		4
.L_494:
        /*0b64*/ 	.byte	0x04, 0x11
        /*0b66*/ 	.short	(.L_496 - .L_495)
	.align		4
.L_495:
        /*0b68*/ 	.word	index@(_ZN10layer_norm13ln_fwd_kernelINS_13Kernel_traitsIf13__nv_bfloat16S2_S2_fjLj3072ELj1ELj1ELj4ELj16ENS_18Kernel_traits_baseILj3072EfS2_S2_S2_fjLj128EEEEELb0ELb1ELb1ELb0EEEvNS_9FwdParamsE)
        /*0b6c*/ 	.word	0x00000000


	//----- nvinfo : EIATTR_REGCOUNT
	.align		4
.L_496:
        /*0b70*/ 	.byte	0x04, 0x2f
        /*0b72*/ 	.short	(.L_498 - .L_497)
	.align		4
.L_497:
        /*0b74*/ 	.word	index@(_ZN10layer_norm13ln_fwd_kernelINS_13Kernel_traitsIf13__nv_bfloat16S2_S2_fjLj3072ELj1ELj1ELj4ELj16ENS_18Kernel_traits_baseILj3072EfS2_S2_S2_fjLj128EEEEELb0ELb1ELb0ELb1EEEvNS_9FwdParamsE)
        /*0b78*/ 	.word	0x0000007f


	//----- nvinfo : EIATTR_FRAME_SIZE
	.align		4
.L_498:
        /*0b7c*/ 	.byte	0x04, 0x11
        /*0b7e*/ 	.short	(.L_500 - .L_499)
	.align		4
.L_499:
        /*0b80*/ 	.word	index@(_ZN10layer_norm13ln_fwd_kernelINS_13Kernel_traitsIf13__nv_bfloat16S2_S2_fjLj3072ELj1ELj1ELj4ELj16ENS_18Kernel_traits_baseILj3072EfS2_S2_S2_fjLj128EEEEELb0ELb1ELb0ELb1EEEvNS_9FwdParamsE)
        /*0b84*/ 	.word	0x00000000


	//----- nvinfo : EIATTR_REGCOUNT
	.align		4
.L_500:
        /*0b88*/ 	.byte	0x04, 0x2f
        /*0b8a*/ 	.short	(.L_502 - .L_501)
	.align		4
.L_501:
        /*0b8c*/ 	.word	index@(_ZN10layer_norm13ln_fwd_kernelINS_13Kernel_traitsIf13__nv_bfloat16S2_S2_fjLj3072ELj1ELj1ELj4ELj16ENS_18Kernel_traits_baseILj3072EfS2_S2_S2_fjLj128EEEEELb0ELb1ELb0ELb0EEEvNS_9FwdParamsE)
        /*0b90*/ 	.word	0x00000080


	//----- nvinfo : EIATTR_FRAME_SIZE
	.align		4
.L_502:
        /*0b94*/ 	.byte	0x04, 0x11
        /*0b96*/ 	.short	(.L_504 - .L_503)
	.align		4
.L_503:
        /*0b98*/ 	.word	index@(_ZN10layer_norm13ln_fwd_kernelINS_13Kernel_traitsIf13__nv_bfloat16S2_S2_fjLj3072ELj1ELj1ELj4ELj16ENS_18Kernel_traits_baseILj3072EfS2_S2_S2_fjLj128EEEEELb0ELb1ELb0ELb0EEEvNS_9FwdParamsE)
        /*0b9c*/ 	.word	0x00000000


	//----- nvinfo : EIATTR_REGCOUNT
	.align		4
.L_504:
        /*0ba0*/ 	.byte	0x04, 0x2f
        /*0ba2*/ 	.short	(.L_506 - .L_505)
	.align		4
.L_505:
        /*0ba4*/ 	.word	index@(_ZN10layer_norm13ln_fwd_kernelINS_13Kernel_traitsIf13__nv_bfloat16S2_S2_fjLj3072ELj1ELj1ELj4ELj16ENS_18Kernel_traits_baseILj3072EfS2_S2_S2_fjLj128EEEEELb0ELb0ELb1ELb1EEEvNS_9FwdParamsE)
        /*0ba8*/ 	.word	0x0000005f


	//----- nvinfo : EIATTR_FRAME_SIZE
	.align		4
.L_506:
        /*0bac*/ 	.byte	0x04, 0x11
        /*0bae*/ 	.short	(.L_508 - .L_507)
	.align		4
.L_507:
        /*0bb0*/ 	.word	index@(_ZN10layer_norm13ln_fwd_kernelINS_13Kernel_traitsIf13__nv_bfloat16S2_S2_fjLj3072ELj1ELj1ELj4ELj16ENS_18Kernel_traits_baseILj3072EfS2_S2_S2_fjLj128EEEEELb0ELb0ELb1ELb1EEEvNS_9FwdParamsE)
        /*0bb4*/ 	.word	0x00000000


	//----- nvinfo : EIATTR_REGCOUNT
	.align		4
.L_508:
        /*0bb8*/ 	.byte	0x04, 0x2f
        /*0bba*/ 	.short	(.L_510 - .L_509)
	.align		4
.L_509:
        /*0bbc*/ 	.word	index@(_ZN10layer_norm13ln_fwd_kernelINS_13Kernel_traitsIf13__nv_bfloat16S2_S2_fjLj3072ELj1ELj1ELj4ELj16ENS_18Kernel_traits_baseILj3072EfS2_S2_S2_fjLj128EEEEELb0ELb0ELb1ELb0EEEvNS_9FwdParamsE)
        /*0bc0*/ 	.word	0x00000060


	//----- nvinfo : EIATTR_FRAME_SIZE
	.align		4
.L_510:
        /*0bc4*/ 	.byte	0x04, 0x11
        /*0bc6*/ 	.short	(.L_512 - .L_511)
	.align		4
.L_511:
        /*0bc8*/ 	.word	index@(_ZN10layer_norm13ln_fwd_kernelINS_13Kernel_traitsIf13__nv_bfloat16S2_S2_fjLj3072ELj1ELj1ELj4ELj16ENS_18Kernel_traits_baseILj3072EfS2_S2_S2_fjLj128EEEEELb0ELb0ELb1ELb0EEEvNS_9FwdParamsE)
        /*0bcc*/ 	.word	0x00000000


	//----- nvinfo : EIATTR_REGCOUNT
	.align		4
.L_512:
        /*0bd0*/ 	.byte	0x04, 0x2f
        /*0bd2*/ 	.short	(.L_514 - .L_513)
	.align		4
.L_513:
        /*0bd4*/ 	.word	index@(_ZN10layer_norm13ln_fwd_kernelINS_13Kernel_traitsIf13__nv_bfloat16S2_S2_fjLj3072ELj1ELj1ELj4ELj16ENS_18Kernel_traits_baseILj3072EfS2_S2_S2_fjLj128EEEEELb0ELb0ELb0ELb1EEEvNS_9FwdParamsE)
        /*0bd8*/ 	.word	0x0000005e


	//----- nvinfo : EIATTR_FRAME_SIZE
	.align		4
.L_514:
        /*0bdc*/ 	.byte	0x04, 0x11
        /*0bde*/ 	.short	(.L_516 - .L_515)
	.align		4
.L_515:
        /*0be0*/ 	.word	index@(_ZN10layer_norm13ln_fwd_kernelINS_13Kernel_traitsIf13__nv_bfloat16S2_S2_fjLj3072ELj1ELj1ELj4ELj16ENS_18Kernel_traits_baseILj3072EfS2_S2_S2_fjLj128EEEEELb0ELb0ELb0ELb1EEEvNS_9FwdParamsE)
        /*0be4*/ 	.word	0x00000000


	//----- nvinfo : EIATTR_REGCOUNT
	.align		4
.L_516:
        /*0be8*/ 	.byte	0x04, 0x2f
        /*0bea*/ 	.short	(.L_518 - .L_517)
	.align		4
.L_517:
        /*0bec*/ 	.word	index@(_ZN10layer_norm13ln_fwd_kernelINS_13Kernel_traitsIf13__nv_bfloat16S2_S2_fjLj3072ELj1ELj1ELj4ELj16ENS_18Kernel_traits_baseILj3072EfS2_S2_S2_fjLj128EEEEELb0ELb0ELb0ELb0EEEvNS_9FwdParamsE)
        /*0bf0*/ 	.word	0x0000005f


	//----- nvinfo : EIATTR_FRAME_SIZE
	.align		4
.L_518:
        /*0bf4*/ 	.byte	0x04, 0x11
        /*0bf6*/ 	.short	(.L_520 - .L_519)
	.align		4
.L_519:
        /*0bf8*/ 	.word	index@(_ZN10layer_norm13ln_fwd_kernelINS_13Kernel_traitsIf13__nv_bfloat16S2_S2_fjLj3072ELj1ELj1ELj4ELj16ENS_18Kernel_traits_baseILj3072EfS2_S2_S2_fjLj128EEEEELb0ELb0ELb0ELb0EEEvNS_9FwdParamsE)
        /*0bfc*/ 	.word	0x00000000


	//----- nvinfo : EIATTR_REGCOUNT
	.align		4
.L_520:
        /*0c00*/ 	.byte	0x04, 0x2f
        /*0c02*/ 	.short	(.L_522 - .L_521)
	.align		4
.L_521:
        /*0c04*/ 	.word	index@(_ZN10layer_norm13ln_fwd_kernelINS_13Kernel_traitsI6__halfS2_S2_S2_fjLj3072ELj1ELj1ELj4ELj16ENS_18Kernel_traits_baseILj3072ES2_S2_S2_S2_fjLj128EEEEELb1ELb1ELb1ELb1EEEvNS_9FwdParamsE)
        /*0c08*/ 	.word	0x0000007b


	//----- nvinfo : EIATTR_FRAME_SIZE
	.align		4
.L_522:
        /*0c0c*/ 	.byte	0x04, 0x11
        /*0c0e*/ 	.short	(.L_524 - .L_523)
	.align		4
.L_523:
        /*0c10*/ 	.word	index@(_ZN10layer_norm13ln_fwd_kernelINS_13Kernel_traitsI6__halfS2_S2_S2_fjLj3072ELj1ELj1ELj4ELj16ENS_18Kernel_traits_baseILj3072ES2_S2_S2_S2_fjLj128EEEEELb1ELb1ELb1ELb1EEEvNS_9FwdParamsE)
        /*0c14*/ 	.word	0x00000000


	//----- nvinfo : EIATTR_REGCOUNT
	.align		4
.L_524:
        /*0c18*/ 	.byte	0x04, 0x2f
        /*0c1a*/ 	.short	(.L_526 - .L_525)
	.align		4
.L_525:
        /*0c1c*/ 	.word	index@(_ZN10layer_norm13ln_fwd_kernelINS_13Kernel_traitsI6__halfS2_S2_S2_fjLj3072ELj1ELj1ELj4ELj16ENS_18Kernel_traits_baseILj3072ES2_S2_S2_S2_fjLj128EEEEELb1ELb1ELb1ELb0EEEvNS_9FwdParamsE)
        /*0c20*/ 	.word	0x00000080


	//----- nvinfo : EIATTR_FRAME_SIZE
	.align		4
.L_526:
        /*0c24*/ 	.byte	0x04, 0x11
        /*0c26*/ 	.short	(.L_528 - .L_527)
	.align		4
.L_527:
        /*0c28*/ 	.word	index@(_ZN10layer_norm13ln_fwd_kernelINS_13Kernel_traitsI6__halfS2_S2_S2_fjLj3072ELj1ELj1ELj4ELj16ENS_18Kernel_traits_baseILj3072ES2_S2_S2_S2_fjLj128EEEEELb1ELb1ELb1ELb0EEEvNS_9FwdParamsE)
        /*0c2c*/ 	.word	0x00000000


	//----- nvinfo : EIATTR_REGCOUNT
	.align		4
.L_528:
        /*0c30*/ 	.byte	0x04, 0x2f
        /*0c32*/ 	.short	(.L_530 - .L_529)
	.align		4
.L_529:
        /*0c34*/ 	.word	index@(_ZN10layer_norm13ln_fwd_kernelINS_13Kernel_traitsI6__halfS2_S2_S2_fjLj3072ELj1ELj1ELj4ELj16ENS_18Kernel_traits_baseILj3072ES2_S2_S2_S2_fjLj128EEEEELb1ELb1ELb0ELb1EEEvNS_9FwdParamsE)
        /*0c38*/ 	.word	0x0000007b


	//----- nvinfo : EIATTR_FRAME_SIZE
	.align		4
.L_530:
        /*0c3c*/ 	.byte	0x04, 0x11
        /*0c3e*/ 	.short	(.L_532 - .L_531)
	.align		4
.L_531:
        /*0c40*/ 	.word	index@(_ZN10layer_norm13ln_fwd_kernelINS_13Kernel_traitsI6__halfS2_S2_S2_fjLj3072ELj1ELj1ELj4ELj16ENS_18Kernel_traits_baseILj3072ES2_S2_S2_S2_fjLj128EEEEELb1ELb1ELb0ELb1EEEvNS_9FwdParamsE)
        /*0c44*/ 	.word	0x00000000


	//----- nvinfo : EIATTR_REGCOUNT
	.align		4
.L_532:
        /*0c48*/ 	.byte	0x04, 0x2f
        /*0c4a*/ 	.short	(.L_534 - .L_533)
	.align		4
.L_533:
        /*0c4c*/ 	.word	index@(_ZN10layer_norm13ln_fwd_kernelINS_13Kernel_traitsI6__halfS2_S2_S2_fjLj3072ELj1ELj1ELj4ELj16ENS_18Kernel_traits_baseILj3072ES2_S2_S2_S2_fjLj128EEEEELb1ELb1ELb0ELb0EEEvNS_9FwdParamsE)
        /*0c50*/ 	.word	0x00000078


	//----- nvinfo : EIATTR_FRAME_SIZE
	.align		4
.L_534:
        /*0c54*/ 	.byte	0x04, 0x11
        /*0c56*/ 	.short	(.L_536 - .L_535)
	.align		4
.L_535:
        /*0c58*/ 	.word	index@(_ZN10layer_norm13ln_fwd_kernelINS_13Kernel_traitsI6__halfS2_S2_S2_fjLj3072ELj1ELj1ELj4ELj16ENS_18Kernel_traits_baseILj3072ES2_S2_S2_S2_fjLj128EEEEELb1ELb1ELb0ELb0EEEvNS_9FwdParamsE)
        /*0c5c*/ 	.word	0x00000000


	//----- nvinfo : EIATTR_REGCOUNT
	.align		4
.L_536:
        /*0c60*/ 	.byte	0x04, 0x2f
        /*0c62*/ 	.short	(.L_538 - .L_537)
	.align		4
.L_537:
        /*0c64*/ 	.word	index@(_ZN10layer_norm13ln_fwd_kernelINS_13Kernel_traitsI6__halfS2_S2_S2_fjLj3072ELj1ELj1ELj4ELj16ENS_18Kernel_traits_baseILj3072ES2_S2_S2_S2_fjLj128EEEEELb1ELb0ELb1ELb1EEEvNS_9FwdParamsE)
        /*0c68*/ 	.word	0x00000060


	//----- nvinfo : EIATTR_FRAME_SIZE
	.align		4
.L_538:
        /*0c6c*/ 	.byte	0x04, 0x11
        /*0c6e*/ 	.short	(.L_540 - .L_539)
	.align		4
.L_539:
        /*0c70*/ 	.word	index@(_ZN10layer_norm13ln_fwd_kernelINS_13Kernel_traitsI6__halfS2_S2_S2_fjLj3072ELj1ELj1ELj4ELj16ENS_18Kernel_traits_baseILj3072ES2_S2_S2_S2_fjLj128EEEEELb1ELb0ELb1ELb1EEEvNS_9FwdParamsE)
        /*0c74*/ 	.word	0x00000000


	//----- nvinfo : EIATTR_REGCOUNT
	.align		4
.L_540:
        /*0c78*/ 	.byte	0x04, 0x2f
        /*0c7a*/ 	.short	(.L_542 - .L_541)
	.align		4
.L_541:
        /*0c7c*/ 	.word	index@(_ZN10layer_norm13ln_fwd_kernelINS_13Kernel_traitsI6__halfS2_S2_S2_fjLj3072ELj1ELj1ELj4ELj16ENS_18Kernel_traits_baseILj3072ES2_S2_S2_S2_fjLj128EEEEELb1ELb0ELb1ELb0EEEvNS_9FwdParamsE)
        /*0c80*/ 	.word	0x0000005f


	//----- nvinfo : EIATTR_FRAME_SIZE
	.align		4
.L_542:
        /*0c84*/ 	.byte	0x04, 0x11
        /*0c86*/ 	.short	(.L_544 - .L_543)
	.align		4
.L_543:
        /*0c88*/ 	.word	index@(_ZN10layer_norm13ln_fwd_kernelINS_13Kernel_traitsI6__halfS2_S2_S2_fjLj3072ELj1ELj1ELj4ELj16ENS_18Kernel_traits_baseILj3072ES2_S2_S2_S2_fjLj128EEEEELb1ELb0ELb1ELb0EEEvNS_9FwdParamsE)
        /*0c8c*/ 	.word	0x00000000


	//----- nvinfo : EIATTR_REGCOUNT
	.align		4
.L_544:
        /*0c90*/ 	.byte	0x04, 0x2f
        /*0c92*/ 	.short	(.L_546 - .L_545)
	.align		4
.L_545:
        /*0c94*/ 	.word	index@(_ZN10layer_norm13ln_fwd_kernelINS_13Kernel_traitsI6__halfS2_S2_S2_fjLj3072ELj1ELj1ELj4ELj16ENS_18Kernel_traits_baseILj3072ES2_S2_S2_S2_fjLj128EEEEELb1ELb0ELb0ELb1EEEvNS_9FwdParamsE)
        /*0c98*/ 	.word	0x0000007e


	//----- nvinfo : EIATTR_FRAME_SIZE
	.align		4
.L_546:
        /*0c9c*/ 	.byte	0x04, 0x11
        /*0c9e*/ 	.short	(.L_548 - .L_547)
	.align		4
.L_547:
        /*0ca0*/ 	.word	index@(_ZN10layer_norm13ln_fwd_kernelINS_13Kernel_traitsI6__halfS2_S2_S2_fjLj3072ELj1ELj1ELj4ELj16ENS_18Kernel_traits_baseILj3072ES2_S2_S2_S2_fjLj128EEEEELb1ELb0ELb0ELb1EEEvNS_9FwdParamsE)
        /*0ca4*/ 	.word	0x00000000


	//----- nvinfo : EIATTR_REGCOUNT
	.align		4
.L_548:
        /*0ca8*/ 	.byte	0x04, 0x2f
        /*0caa*/ 	.short	(.L_550 - .L_549)
	.align		4
.L_549:
        /*0cac*/ 	.word	index@(_ZN10layer_norm13ln_fwd_kernelINS_13Kernel_traitsI6__halfS2_S2_S2_fjLj3072ELj1ELj1ELj4ELj16ENS_18Kernel_traits_baseILj3072ES2_S2_S2_S2_fjLj128EEEEELb1ELb0ELb0ELb0EEEvNS_9FwdParamsE)
        /*0cb0*/ 	.word	0x00000060


	//----- nvinfo : EIATTR_FRAME_SIZE
	.align		4
.L_550:
        /*0cb4*/ 	.byte	0x04, 0x11
        /*0cb6*/ 	.short	(.L_552 - .L_551)
	.align		4
.L_551:
        /*0cb8*/ 	.word	index@(_ZN10layer_norm13ln_fwd_kernelINS_13Kernel_traitsI6__halfS2_S2_S2_fjLj3072ELj1ELj1ELj4ELj16ENS_18Kernel_traits_baseILj3072ES2_S2_S2_S2_fjLj128EEEEELb1ELb0ELb0ELb0EEEvNS_9FwdParamsE)
        /*0cbc*/ 	.word	0x00000000


	//----- nvinfo : EIATTR_REGCOUNT
	.align		4
.L_552:
        /*0cc0*/ 	.byte	0x04, 0x2f
        /*0cc2*/ 	.short	(.L_554 - .L_553)
	.align		4
.L_553:
        /*0cc4*/ 	.word	index@(_ZN10layer_norm13ln_fwd_kernelINS_13Kernel_traitsI6__halfS2_S2_S2_fjLj3072ELj1ELj1ELj4ELj16ENS_18Kernel_traits_baseILj3072ES2_S2_S2_S2_fjLj128EEEEELb0ELb1ELb1ELb1EEEvNS_9FwdParamsE)
        /*0cc8*/ 	.word	0x00000050


	//----- nvinfo : EIATTR_FRAME_SIZE
	.align		4
.L_554:
        /*0ccc*/ 	.byte	0x04, 0x11
        /*0cce*/ 	.short	(.L_556 - .L_555)
	.align		4
.L_555:
        /*0cd0*/ 	.word	index@(_ZN10layer_norm13ln_fwd_kernelINS_13Kernel_traitsI6__halfS2_S2_S2_fjLj3072ELj1ELj1ELj4ELj16ENS_18Kernel_traits_baseILj3072ES2_S2_S2_S2_fjLj128EEEEELb0ELb1ELb1ELb1EEEvNS_9FwdParamsE)
        /*0cd4*/ 	.word	0x00000000


	//----- nvinfo : EIATTR_REGCOUNT
	.align		4
.L_556:
        /*0cd8*/ 	.byte	0x04, 0x2f
        /*0cda*/ 	.short	(.L_558 - .L_557)
	.align		4
.L_557:
        /*0cdc*/ 	.word	index@(_ZN10layer_norm13ln_fwd_kernelINS_13Kernel_traitsI6__halfS2_S2_S2_fjLj3072ELj1ELj1ELj4ELj16ENS_18Kernel_traits_baseILj3072ES2_S2_S2_S2_fjLj128EEEEELb0ELb1ELb1ELb0EEEvNS_9FwdParamsE)
        /*0ce0*/ 	.word	0x0000005c


	//----- nvinfo : EIATTR_FRAME_SIZE
	.align		4
.L_558:
        /*0ce4*/ 	.byte	0x04, 0x11
        /*0ce6*/ 	.short	(.L_560 - .L_559)
	.align		4
.L_559:
        /*0ce8*/ 	.word	index@(_ZN10layer_norm13ln_fwd_kernelINS_13Kernel_traitsI6__halfS2_S2_S2_fjLj3072ELj1ELj1ELj4ELj16ENS_18Kernel_traits_baseILj3072ES2_S2_S2_S2_fjLj128EEEEELb0ELb1ELb1ELb0EEEvNS_9FwdParamsE)
        /*0cec*/ 	.word	0x00000000


	//----- nvinfo : EIATTR_REGCOUNT
	.align		4
.L_560:
        /*0cf0*/ 	.byte	0x04, 0x2f
        /*0cf2*/ 	.short	(.L_562 - .L_561)
	.align		4
.L_561:
        /*0cf4*/ 	.word	index@(_ZN10layer_norm13ln_fwd_kernelINS_13Kernel_traitsI6__halfS2_S2_S2_fjLj3072ELj1ELj1ELj4ELj16ENS_18Kernel_traits_baseILj3072ES2_S2_S2_S2_fjLj128EEEEELb0ELb1ELb0ELb1EEEvNS_9FwdParamsE)
        /*0cf8*/ 	.word	0x0000007b


	//----- nvinfo : EIATTR_FRAME_SIZE
	.align		4
.L_562:
        /*0cfc*/ 	.byte	0x04, 0x11
        /*0cfe*/ 	.short	(.L_564 - .L_563)
	.align		4
.L_563:
        /*0d00*/ 	.word	index@(_ZN10layer_norm13ln_fwd_kernelINS_13Kernel_traitsI6__halfS2_S2_S2_fjLj3072ELj1ELj1ELj4ELj16ENS_18Kernel_traits_baseILj3072ES2_S2_S2_S2_fjLj128EEEEELb0ELb1ELb0ELb1EEEvNS_9FwdParamsE)
        /*0d04*/ 	.word	0x00000000


	//----- nvinfo : EIATTR_REGCOUNT
	.align		4
.L_564:
        /*0d08*/ 	.byte	0x04, 0x2f
        /*0d0a*/ 	.short	(.L_566 - .L_565)
	.align		4
.L_565:
        /*0d0c*/ 	.word	index@(_ZN10layer_norm13ln_fwd_kernelINS_13Kernel_traitsI6__halfS2_S2_S2_fjLj3072ELj1ELj1ELj4ELj16ENS_18Kernel_traits_baseILj3072ES2_S2_S2_S2_fjLj128EEEEELb0ELb1ELb0ELb0EEEvNS_9FwdParamsE)
        /*0d10*/ 	.word	0x00000059


	//----- nvinfo : EIATTR_FRAME_SIZE
	.align		4
.L_566:
        /*0d14*/ 	.byte	0x04, 0x11
        /*0d16*/ 	.short	(.L_568 - .L_567)
	.align		4
.L_567:
        /*0d18*/ 	.word	index@(_ZN10layer_norm13ln_fwd_kernelINS_13Kernel_traitsI6__halfS2_S2_S2_fjLj3072ELj1ELj1ELj4ELj16ENS_18Kernel_traits_baseILj3072ES2_S2_S2_S2_fjLj128EEEEELb0ELb1ELb0ELb0EEEvNS_9FwdParamsE)
        /*0d1c*/ 	.word	0x00000000


	//----- nvinfo : EIATTR_REGCOUNT
	.align		4
.L_568:
        /*0d20*/ 	.byte	0x04, 0x2f
        /*0d22*/ 	.short	(.L_570 - .L_569)
	.align		4
.L_569:
        /*0d24*/ 	.word	index@(_ZN10layer_norm13ln_fwd_kernelINS_13Kernel_traitsI6__halfS2_S2_S2_fjLj3072ELj1ELj1ELj4ELj16ENS_18Kernel_traits_baseILj3072ES2_S2_S2_S2_fjLj128EEEEELb0ELb0ELb1ELb1EEEvNS_9FwdParamsE)
        /*0d28*/ 	.word	0x00000048


	//----- nvinfo : EIATTR_FRAME_SIZE
	.align		4
.L_570:
        /*0d2c*/ 	.byte	0x04, 0x11
        /*0d2e*/ 	.short	(.L_572 - .L_571)
	.align		4
.L_571:
        /*0d30*/ 	.word	index@(_ZN10layer_norm13ln_fwd_kernelINS_13Kernel_traitsI6__halfS2_S2_S2_fjLj3072ELj1ELj1ELj4ELj16ENS_18Kernel_traits_baseILj3072ES2_S2_S2_S2_fjLj128EEEEELb0ELb0ELb1ELb1EEEvNS_9FwdParamsE)
        /*0d34*/ 	.word	0x00000000


	//----- nvinfo : EIATTR_REGCOUNT
	.align		4
.L_572:
        /*0d38*/ 	.byte	0x04, 0x2f
        /*0d3a*/ 	.short	(.L_574 - .L_573)
	.align		4
.L_573:
        /*0d3c*/ 	.word	index@(_ZN10layer_norm13ln_fwd_kernelINS_13Kernel_traitsI6__halfS2_S2_S2_fjLj3072ELj1ELj1ELj4ELj16ENS_18Kernel_traits_baseILj3072ES2_S2_S2_S2_fjLj128EEEEELb0ELb0ELb1ELb0EEEvNS_9FwdParamsE)
        /*0d40*/ 	.word	0x00000048


	//----- nvinfo : EIATTR_FRAME_SIZE
	.align		4
.L_574:
        /*0d44*/ 	.byte	0x04, 0x11
        /*0d46*/ 	.short	(.L_576 - .L_575)
	.align		4
.L_575:
        /*0d48*/ 	.word	index@(_ZN10layer_norm13ln_fwd_kernelINS_13Kernel_traitsI6__halfS2_S2_S2_fjLj3072ELj1ELj1ELj4ELj16ENS_18Kernel_traits_baseILj3072ES2_S2_S2_S2_fjLj128EEEEELb0ELb0ELb1ELb0EEEvNS_9FwdParamsE)
        /*0d4c*/ 	.word	0x00000000


	//----- nvinfo : EIATTR_REGCOUNT
	.align		4
.L_576:
        /*0d50*/ 	.byte	0x04, 0x2f
        /*0d52*/ 	.short	(.L_578 - .L_577)
	.align		4
.L_577:
        /*0d54*/ 	.word	index@(_ZN10layer_norm13ln_fwd_kernelINS_13Kernel_traitsI6__halfS2_S2_S2_fjLj3072ELj1ELj1ELj4ELj16ENS_18Kernel_traits_baseILj3072ES2_S2_S2_S2_fjLj128EEEEELb0ELb0ELb0ELb1EEEvNS_9FwdParamsE)
        /*0d58*/ 	.word	0x00000060


	//----- nvinfo : EIATTR_FRAME_SIZE
	.align		4
.L_578:
        /*0d5c*/ 	.byte	0x04, 0x11
        /*0d5e*/ 	.short	(.L_580 - .L_579)
	.align		4
.L_579:
        /*0d60*/ 	.word	index@(_ZN10layer_norm13ln_fwd_kernelINS_13Kernel_traitsI6__halfS2_S2_S2_fjLj3072ELj1ELj1ELj4ELj16ENS_18Kernel_traits_baseILj3072ES2_S2_S2_S2_fjLj128EEEEELb0ELb0ELb0ELb1EEEvNS_9FwdParamsE)
        /*0d64*/ 	.word	0x00000000


	//----- nvinfo : EIATTR_REGCOUNT
	.align		4
.L_580:
        /*0d68*/ 	.byte	0x04, 0x2f
        /*0d6a*/ 	.short	(.L_582 - .L_581)
	.align		4
.L_581:
        /*0d6c*/ 	.word	index@(_ZN10layer_norm13ln_fwd_kernelINS_13Kernel_traitsI6__halfS2_S2_S2_fjLj3072ELj1ELj1ELj4ELj16ENS_18Kernel_traits_baseILj3072ES2_S2_S2_S2_fjLj128EEEEELb0ELb0ELb0ELb0EEEvNS_9FwdParamsE)
        /*0d70*/ 	.word	0x00000048


	//----- nvinfo : EIATTR_FRAME_SIZE
	.align		4
.L_582:
        /*0d74*/ 	.byte	0x04, 0x11
        /*0d76*/ 	.short	(.L_584 - .L_583)
	.align		4
.L_583:
        /*0d78*/ 	.word	index@(_ZN10layer_norm13ln_fwd_kernelINS_13Kernel_traitsI6__halfS2_S2_S2_fjLj3072ELj1ELj1ELj4ELj16ENS_18Kernel_traits_baseILj3072ES2_S2_S2_S2_fjLj128EEEEELb0ELb0ELb0ELb0EEEvNS_9FwdParamsE)
        /*0d7c*/ 	.word	0x00000000


	//----- nvinfo : EIATTR_REGCOUNT
	.align		4
.L_584:
        /*0d80*/ 	.byte	0x04, 0x2f
        /*0d82*/ 	.short	(.L_586 - .L_585)
	.align		4
.L_585:
        /*0d84*/ 	.word	index@(_ZN10layer_norm13ln_fwd_kernelINS_13Kernel_traitsI13__nv_bfloat16S2_S2_S2_fjLj3072ELj1ELj1ELj4ELj16ENS_18Kernel_traits_baseILj3072ES2_S2_S2_S2_fjLj128EEEEELb1ELb1ELb1ELb1EEEvNS_9FwdParamsE)
        /*0d88*/ 	.word	0x000000a5


	//----- nvinfo : EIATTR_FRAME_SIZE
	.align		4
.L_586:
        /*0d8c*/ 	.byte	0x04, 0x11
        /*0d8e*/ 	.short	(.L_588 - .L_587)
	.align		4
.L_587:
        /*0d90*/ 	.word	index@(_ZN10layer_norm13ln_fwd_kernelINS_13Kernel_traitsI13__nv_bfloat16S2_S2_S2_fjLj3072ELj1ELj1ELj4ELj16ENS_18Kernel_traits_baseILj3072ES2_S2_S2_S2_fjLj128EEEEELb1ELb1ELb1ELb1EEEvNS_9FwdParamsE)
        /*0d94*/ 	.word	0x00000000


	//----- nvinfo : EIATTR_REGCOUNT
	.align		4
.L_588:
        /*0d98*/ 	.byte	0x04, 0x2f
        /*0d9a*/ 	.short	(.L_590 - .L_589)
	.align		4
.L_589:
        /*0d9c*/ 	.word	index@(_ZN10layer_norm13ln_fwd_kernelINS_13Kernel_traitsI13__nv_bfloat16S2_S2_S2_fjLj3072ELj1ELj1ELj4ELj16ENS_18Kernel_traits_baseILj3072ES2_S2_S2_S2_fjLj128EEEEELb1ELb1ELb1ELb0EEEvNS_9FwdParamsE)
        /*0da0*/ 	.word	0x000000a6


	//----- nvinfo : EIATTR_FRAME_SIZE
	.align		4
.L_590:
        /*0da4*/ 	.byte	0x04, 0x11
        /*0da6*/ 	.short	(.L_592 - .L_591)
	.align		4
.L_591:
        /*0da8*/ 	.word	index@(_ZN10layer_norm13ln_fwd_kernelINS_13Kernel_traitsI13__nv_bfloat16S2_S2_S2_fjLj3072ELj1ELj1ELj4ELj16ENS_18Kernel_traits_baseILj3072ES2_S2_S2_S2_fjLj128EEEEELb1ELb1ELb1ELb0EEEvNS_9FwdParamsE)
        /*0dac*/ 	.word	0x00000000


	//----- nvinfo : EIATTR_REGCOUNT
	.align		4
.L_592:
        /*0db0*/ 	.byte	0x04, 0x2f
        /*0db2*/ 	.short	(.L_594 - .L_593)
	.align		4
.L_593:
        /*0db4*/ 	.word	index@(_ZN10layer_norm13ln_fwd_kernelINS_13Kernel_traitsI13__nv_bfloat16S2_S2_S2_fjLj3072ELj1ELj1ELj4ELj16ENS_18Kernel_traits_baseILj3072ES2_S2_S2_S2_fjLj128EEEEELb1ELb1ELb0ELb1EEEvNS_9FwdParamsE)
        /*0db8*/ 	.word	0x00000099


	//----- nvinfo : EIATTR_FRAME_SIZE
	.align		4
.L_594:
        /*0dbc*/ 	.byte	0x04, 0x11
        /*0dbe*/ 	.short	(.L_596 - .L_595)
	.align		4
.L_595:
        /*0dc0*/ 	.word	index@(_ZN10layer_norm13ln_fwd_kernelINS_13Kernel_traitsI13__nv_bfloat16S2_S2_S2_fjLj3072ELj1ELj1ELj4ELj16ENS_18Kernel_traits_baseILj3072ES2_S2_S2_S2_fjLj128EEEEELb1ELb1ELb0ELb1EEEvNS_9FwdParamsE)
        /*0dc4*/ 	.word	0x00000000


	//----- nvinfo : EIATTR_REGCOUNT
	.align		4
.L_596:
        /*0dc8*/ 	.byte	0x04, 0x2f
        /*0dca*/ 	.short	(.L_598 - .L_597)
	.align		4
.L_597:
        /*0dcc*/ 	.word	index@(_ZN10layer_norm13ln_fwd_kernelINS_13Kernel_traitsI13__nv_bfloat16S2_S2_S2_fjLj3072ELj1ELj1ELj4ELj16ENS_18Kernel_traits_baseILj3072ES2_S2_S2_S2_fjLj128EEEEELb1ELb1ELb0ELb0EEEvNS_9FwdParamsE)
        /*0dd0*/ 	.word	0x0000009c


	//----- nvinfo : EIATTR_FRAME_SIZE
	.align		4
.L_598:
        /*0dd4*/ 	.byte	0x04, 0x11
        /*0dd6*/ 	.short	(.L_600 - .L_599)
	.align		4
.L_599:
        /*0dd8*/ 	.word	index@(_ZN10layer_norm13ln_fwd_kernelINS_13Kernel_traitsI13__nv_bfloat16S2_S2_S2_fjLj3072ELj1ELj1ELj4ELj16ENS_18Kernel_traits_baseILj3072ES2_S2_S2_S2_fjLj128EEEEELb1ELb1ELb0ELb0EEEvNS_9FwdParamsE)
        /*0ddc*/ 	.word	0x00000000


	//----- nvinfo : EIATTR_REGCOUNT
	.align		4
.L_600:
        /*0de0*/ 	.byte	0x04, 0x2f
        /*0de2*/ 	.short	(.L_602 - .L_601)
	.align		4
.L_601:
        /*0de4*/ 	.word	index@(_ZN10layer_norm13ln_fwd_kernelINS_13Kernel_traitsI13__nv_bfloat16S2_S2_S2_fjLj3072ELj1ELj1ELj4ELj16ENS_18Kernel_traits_baseILj3072ES2_S2_S2_S2_fjLj128EEEEELb1ELb0ELb1ELb1EEEvNS_9FwdParamsE)
        /*0de8*/ 	.word	0x0000007d


	//----- nvinfo : EIATTR_FRAME_SIZE
	.align		4
.L_602:
        /*0dec*/ 	.byte	0x04, 0x11
        /*0dee*/ 	.short	(.L_604 - .L_603)
	.align		4
.L_603:
        /*0df0*/ 	.word	index@(_ZN10layer_norm13ln_fwd_kernelINS_13Kernel_traitsI13__nv_bfloat16S2_S2_S2_fjLj3072ELj1ELj1ELj4ELj16ENS_18Kernel_traits_baseILj3072ES2_S2_S2_S2_fjLj128EEEEELb1ELb0ELb1ELb1EEEvNS_9FwdParamsE)
        /*0df4*/ 	.word	0x00000000


	//----- nvinfo : EIATTR_REGCOUNT
	.align		4
.L_604:
        /*0df8*/ 	.byte	0x04, 0x2f
        /*0dfa*/ 	.short	(.L_606 - .L_605)
	.align		4
.L_605:
        /*0dfc*/ 	.word	index@(_ZN10layer_norm13ln_fwd_kernelINS_13Kernel_traitsI13__nv_bfloat16S2_S2_S2_fjLj3072ELj1ELj1ELj4ELj16ENS_18Kernel_traits_baseILj3072ES2_S2_S2_S2_fjLj128EEEEELb1ELb0ELb1ELb0EEEvNS_9FwdParamsE)
        /*0e00*/ 	.word	0x00000080


	//----- nvinfo : EIATTR_FRAME_SIZE
	.align		4
.L_606:
        /*0e04*/ 	.byte	0x04, 0x11
        /*0e06*/ 	.short	(.L_608 - .L_607)
	.align		4
.L_607:
        /*0e08*/ 	.word	index@(_ZN10layer_norm13ln_fwd_kernelINS_13Kernel_traitsI13__nv_bfloat16S2_S2_S2_fjLj3072ELj1ELj1ELj4ELj16ENS_18Kernel_traits_baseILj3072ES2_S2_S2_S2_fjLj128EEEEELb1ELb0ELb1ELb0EEEvNS_9FwdParamsE)
        /*0e0c*/ 	.word	0x00000000


	//----- nvinfo : EIATTR_REGCOUNT
	.align		4
.L_608:
        /*0e10*/ 	.byte	0x04, 0x2f
        /*0e12*/ 	.short	(.L_610 - .L_609)
	.align		4
.L_609:
        /*0e14*/ 	.word	index@(_ZN10layer_norm13ln_fwd_kernelINS_13Kernel_traitsI13__nv_bfloat16S2_S2_S2_fjLj3072ELj1ELj1ELj4ELj16ENS_18Kernel_traits_baseILj3072ES2_S2_S2_S2_fjLj128EEEEELb1ELb0ELb0ELb1EEEvNS_9FwdParamsE)
        /*0e18*/ 	.word	0x0000007c


	//----- nvinfo : EIATTR_FRAME_SIZE
	.align		4
.L_610:
        /*0e1c*/ 	.byte	0x04, 0x11
        /*0e1e*/ 	.short	(.L_612 - .L_611)
	.align		4
.L_611:
        /*0e20*/ 	.word	index@(_ZN10layer_norm13ln_fwd_kernelINS_13Kernel_traitsI13__nv_bfloat16S2_S2_S2_fjLj3072ELj1ELj1ELj4ELj16ENS_18Kernel_traits_baseILj3072ES2_S2_S2_S2_fjLj128EEEEELb1ELb0ELb0ELb1EEEvNS_9FwdParamsE)
        /*0e24*/ 	.word	0x00000000


	//----- nvinfo : EIATTR_REGCOUNT
	.align		4
.L_612:
        /*0e28*/ 	.byte	0x04, 0x2f
        /*0e2a*/ 	.short	(.L_614 - .L_613)
	.align		4
.L_613:
        /*0e2c*/ 	.word	index@(_ZN10layer_norm13ln_fwd_kernelINS_13Kernel_traitsI13__nv_bfloat16S2_S2_S2_fjLj3072ELj1ELj1ELj4ELj16ENS_18Kernel_traits_baseILj3072ES2_S2_S2_S2_fjLj128EEEEELb1ELb0ELb0ELb0EEEvNS_9FwdParamsE)
        /*0e30*/ 	.word	0x00000060


	//----- nvinfo : EIATTR_FRAME_SIZE
	.align		4
.L_614:
        /*0e34*/ 	.byte	0x04, 0x11
        /*0e36*/ 	.short	(.L_616 - .L_615)
	.align		4
.L_615:
        /*0e38*/ 	.word	index@(_ZN10layer_norm13ln_fwd_kernelINS_13Kernel_traitsI13__nv_bfloat16S2_S2_S2_fjLj3072ELj1ELj1ELj4ELj16ENS_18Kernel_traits_baseILj3072ES2_S2_S2_S2_fjLj128EEEEELb1ELb0ELb0ELb0EEEvNS_9FwdParamsE)
        /*0e3c*/ 	.word	0x00000008


	//----- nvinfo : EIATTR_REGCOUNT
	.align		4
.L_616:
        /*0e40*/ 	.byte	0x04, 0x2f
        /*0e42*/ 	.short	(.L_618 - .L_617)
	.align		4
.L_617:
        /*0e44*/ 	.word	index@(_ZN10layer_norm13ln_fwd_kernelINS_13Kernel_traitsI13__nv_bfloat16S2_S2_S2_fjLj3072ELj1ELj1ELj4ELj16ENS_18Kernel_traits_baseILj3072ES2_S2_S2_S2_fjLj128EEEEELb0ELb1ELb1ELb1EEEvNS_9FwdParamsE)
        /*0e48*/ 	.word	0x00000080


	//----- nvinfo : EIATTR_FRAME_SIZE
	.align		4
.L_618:
        /*0e4c*/ 	.byte	0x04, 0x11
        /*0e4e*/ 	.short	(.L_620 - .L_619)
	.align		4
.L_619:
        /*0e50*/ 	.word	index@(_ZN10layer_norm13ln_fwd_kernelINS_13Kernel_traitsI13__nv_bfloat16S2_S2_S2_fjLj3072ELj1ELj1ELj4ELj16ENS_18Kernel_traits_baseILj3072ES2_S2_S2_S2_fjLj128EEEEELb0ELb1ELb1ELb1EEEvNS_9FwdParamsE)
        /*0e54*/ 	.word	0x00000000


	//----- nvinfo : EIATTR_REGCOUNT
	.align		4
.L_620:
        /*0e58*/ 	.byte	0x04, 0x2f
        /*0e5a*/ 	.short	(.L_622 - .L_621)
	.align		4
.L_621:
        /*0e5c*/ 	.word	index@(_ZN10layer_norm13ln_fwd_kernelINS_13Kernel_traitsI13__nv_bfloat16S2_S2_S2_fjLj3072ELj1ELj1ELj4ELj16ENS_18Kernel_traits_baseILj3072ES2_S2_S2_S2_fjLj128EEEEELb0ELb1ELb1ELb0EEEvNS_9FwdParamsE)
        /*0e60*/ 	.word	0x0000007c


	//----- nvinfo : EIATTR_FRAME_SIZE
	.align		4
.L_622:
        /*0e64*/ 	.byte	0x04, 0x11
        /*0e66*/ 	.short	(.L_624 - .L_623)
	.align		4
.L_623:
        /*0e68*/ 	.word	index@(_ZN10layer_norm13ln_fwd_kernelINS_13Kernel_traitsI13__nv_bfloat16S2_S2_S2_fjLj3072ELj1ELj1ELj4ELj16ENS_18Kernel_traits_baseILj3072ES2_S2_S2_S2_fjLj128EEEEELb0ELb1ELb1ELb0EEEvNS_9FwdParamsE)
        /*0e6c*/ 	.word	0x00000000


	//----- nvinfo : EIATTR_REGCOUNT
	.align		4
.L_624:
        /*0e70*/ 	.byte	0x04, 0x2f
        /*0e72*/ 	.short	(.L_626 - .L_625)
	.align		4
.L_625:
        /*0e74*/ 	.word	index@(_ZN10layer_norm13ln_fwd_kernelINS_13Kernel_traitsI13__nv_bfloat16S2_S2_S2_fjLj3072ELj1ELj1ELj4ELj16ENS_18Kernel_traits_baseILj3072ES2_S2_S2_S2_fjLj128EEEEELb0ELb1ELb0ELb1EEEvNS_9FwdParamsE)
        /*0e78*/ 	.word	0x00000080


	//----- nvinfo : EIATTR_FRAME_SIZE
	.align		4
.L_626:
        /*0e7c*/ 	.byte	0x04, 0x11
        /*0e7e*/ 	.short	(.L_628 - .L_627)
	.align		4
.L_627:
        /*0e80*/ 	.word	index@(_ZN10layer_norm13ln_fwd_kernelINS_13Kernel_traitsI13__nv_bfloat16S2_S2_S2_fjLj3072ELj1ELj1ELj4ELj16ENS_18Kernel_traits_baseILj3072ES2_S2_S2_S2_fjLj128EEEEELb0ELb1ELb0ELb1EEEvNS_9FwdParamsE)
        /*0e84*/ 	.word	0x00000000


	//----- nvinfo : EIATTR_REGCOUNT
	.align		4
.L_628:
        /*0e88*/ 	.byte	0x04, 0x2f
        /*0e8a*/ 	.short	(.L_630 - .L_629)
	.align		4
.L_629:
        /*0e8c*/ 	.word	index@(_ZN10layer_norm13ln_fwd_kernelINS_13Kernel_traitsI13__nv_bfloat16S2_S2_S2_fjLj3072ELj1ELj1ELj4ELj16ENS_18Kernel_traits_baseILj3072ES2_S2_S2_S2_fjLj128EEEEELb0ELb1ELb0ELb0EEEvNS_9FwdParamsE)
        /*0e90*/ 	.word	0x0000007f


	//----- nvinfo : EIATTR_FRAME_SIZE
	.align		4
.L_630:
        /*0e94*/ 	.byte	0x04, 0x11
        /*0e96*/ 	.short	(.L_632 - .L_631)
	.align		4
.L_631:
        /*0e98*/ 	.word	index@(_ZN10layer_norm13ln_fwd_kernelINS_13Kernel_traitsI13__nv_bfloat16S2_S2_S2_fjLj3072ELj1ELj1ELj4ELj16ENS_18Kernel_traits_baseILj3072ES2_S2_S2_S2_fjLj128EEEEELb0ELb1ELb0ELb0EEEvNS_9FwdParamsE)
        /*0e9c*/ 	.word	0x00000000


	//----- nvinfo : EIATTR_REGCOUNT
	.align		4
.L_632:
        /*0ea0*/ 	.byte	0x04, 0x2f
        /*0ea2*/ 	.short	(.L_634 - .L_633)
	.align		4
.L_633:
        /*0ea4*/ 	.word	index@(_ZN10layer_norm13ln_fwd_kernelINS_13Kernel_traitsI13__nv_bfloat16S2_S2_S2_fjLj3072ELj1ELj1ELj4ELj16ENS_18Kernel_traits_baseILj3072ES2_S2_S2_S2_fjLj128EEEEELb0ELb0ELb1ELb1EEEvNS_9FwdParamsE)
        /*0ea8*/ 	.word	0x00000050


	//----- nvinfo : EIATTR_FRAME_SIZE
	.align		4
.L_634:
        /*0eac*/ 	.byte	0x04, 0x11
        /*0eae*/ 	.short	(.L_636 - .L_635)
	.align		4
.L_635:
        /*0eb0*/ 	.word	index@(_ZN10layer_norm13ln_fwd_kernelINS_13Kernel_traitsI13__nv_bfloat16S2_S2_S2_fjLj3072ELj1ELj1ELj4ELj16ENS_18Kernel_traits_baseILj3072ES2_S2_S2_S2_fjLj128EEEEELb0ELb0ELb1ELb1EEEvNS_9FwdParamsE)
        /*0eb4*/ 	.word	0x00000000


	//----- nvinfo : EIATTR_REGCOUNT
	.align		4
.L_636:
        /*0eb8*/ 	.byte	0x04, 0x2f
        /*0eba*/ 	.short	(.L_638 - .L_637)
	.align		4
.L_637:
        /*0ebc*/ 	.word	index@(_ZN10layer_norm13ln_fwd_kernelINS_13Kernel_traitsI13__nv_bfloat16S2_S2_S2_fjLj3072ELj1ELj1ELj4ELj16ENS_18Kernel_traits_baseILj3072ES2_S2_S2_S2_fjLj128EEEEELb0ELb0ELb1ELb0EEEvNS_9FwdParamsE)
        /*0ec0*/ 	.word	0x0000005b


	//----- nvinfo : EIATTR_FRAME_SIZE
	.align		4
.L_638:
        /*0ec4*/ 	.byte	0x04, 0x11
        /*0ec6*/ 	.short	(.L_640 - .L_639)
	.align		4
.L_639:
        /*0ec8*/ 	.word	index@(_ZN10layer_norm13ln_fwd_kernelINS_13Kernel_traitsI13__nv_bfloat16S2_S2_S2_fjLj3072ELj1ELj1ELj4ELj16ENS_18Kernel_traits_baseILj3072ES2_S2_S2_S2_fjLj128EEEEELb0ELb0ELb1ELb0EEEvNS_9FwdParamsE)
        /*0ecc*/ 	.word	0x00000000


	//----- nvinfo : EIATTR_REGCOUNT
	.align		4
.L_640:
        /*0ed0*/ 	.byte	0x04, 0x2f
        /*0ed2*/ 	.short	(.L_642 - .L_641)
	.align		4
.L_641:
        /*0ed4*/ 	.word	index@(_ZN10layer_norm13ln_fwd_kernelINS_13Kernel_traitsI13__nv_bfloat16S2_S2_S2_fjLj3072ELj1ELj1ELj4ELj16ENS_18Kernel_traits_baseILj3072ES2_S2_S2_S2_fjLj128EEEEELb0ELb0ELb0ELb1EEEvNS_9FwdParamsE)
        /*0ed8*/ 	.word	0x0000005f


	//----- nvinfo : EIATTR_FRAME_SIZE
	.align		4
.L_642:
        /*0edc*/ 	.byte	0x04, 0x11
        /*0ede*/ 	.short	(.L_644 - .L_643)
	.align		4
.L_643:
        /*0ee0*/ 	.word	index@(_ZN10layer_norm13ln_fwd_kernelINS_13Kernel_traitsI13__nv_bfloat16S2_S2_S2_fjLj3072ELj1ELj1ELj4ELj16ENS_18Kernel_traits_baseILj3072ES2_S2_S2_S2_fjLj128EEEEELb0ELb0ELb0ELb1EEEvNS_9FwdParamsE)
        /*0ee4*/ 	.word	0x00000000


	//----- nvinfo : EIATTR_REGCOUNT
	.align		4
.L_644:
        /*0ee8*/ 	.byte	0x04, 0x2f
        /*0eea*/ 	.short	(.L_646 - .L_645)
	.align		4
.L_645:
        /*0eec*/ 	.word	index@(_ZN10layer_norm13ln_fwd_kernelINS_13Kernel_traitsI13__nv_bfloat16S2_S2_S2_fjLj3072ELj1ELj1ELj4ELj16ENS_18Kernel_traits_baseILj3072ES2_S2_S2_S2_fjLj128EEEEELb0ELb0ELb0ELb0EEEvNS_9FwdParamsE)
        /*0ef0*/ 	.word	0x0000005e


	//----- nvinfo : EIATTR_FRAME_SIZE
	.align		4
.L_646:
        /*0ef4*/ 	.byte	0x04, 0x11
        /*0ef6*/ 	.short	(.L_648 - .L_647)
	.align		4
.L_647:
        /*0ef8*/ 	.word	index@(_ZN10layer_norm13ln_fwd_kernelINS_13Kernel_traitsI13__nv_bfloat16S2_S2_S2_fjLj3072ELj1ELj1ELj4ELj16ENS_18Kernel_traits_baseILj3072ES2_S2_S2_S2_fjLj128EEEEELb0ELb0ELb0ELb0EEEvNS_9FwdParamsE)
        /*0efc*/ 	.word	0x00000000


	//----- nvinfo : EIATTR_MIN_STACK_SIZE
	.align		4
.L_648:
        /*0f00*/ 	.byte	0x04, 0x12
        /*0f02*/ 	.short	(.L_650 - .L_649)
	.align		4
.L_649:
        /*0f04*/ 	.word	index@(_ZN10layer_norm13ln_fwd_kernelINS_13Kernel_traitsI13__nv_bfloat16S2_S2_S2_fjLj3072ELj1ELj1ELj4ELj16ENS_18Kernel_traits_baseILj3072ES2_S2_S2_S2_fjLj128EEEEELb0ELb0ELb0ELb0EEEvNS_9FwdParamsE)
        /*0f08*/ 	.word	0x00000000


	//----- nvinfo : EIATTR_MIN_STACK_SIZE
	.align		4
.L_650:
        /*0f0c*/ 	.byte	0x04, 0x12
        /*0f0e*/ 	.short	(.L_652 - .L_651)
	.align		4
.L_651:
        /*0f10*/ 	.word	index@(_ZN10layer_norm13ln_fwd_kernelINS_13Kernel_traitsI13__nv_bfloat16S2_S2_S2_fjLj3072ELj1ELj1ELj4ELj16ENS_18Kernel_traits_baseILj3072ES2_S2_S2_S2_fjLj128EEEEELb0ELb0ELb0ELb1EEEvNS_9FwdParamsE)
        /*0f14*/ 	.word	0x00000000


	//----- nvinfo : EIATTR_MIN_STACK_SIZE
	.align		4
.L_652:
        /*0f18*/ 	.byte	0x04, 0x12
        /*0f1a*/ 	.short	(.L_654 - .L_653)
	.align		4
.L_653:
        /*0f1c*/ 	.word	index@(_ZN10layer_norm13ln_fwd_kernelINS_13Kernel_traitsI13__nv_bfloat16S2_S2_S2_fjLj3072ELj1ELj1ELj4ELj16ENS_18Kernel_traits_baseILj3072ES2_S2_S2_S2_fjLj128EEEEELb0ELb0ELb1ELb0EEEvNS_9FwdParamsE)
        /*0f20*/ 	.word	0x00000000


	//----- nvinfo : EIATTR_MIN_STACK_SIZE
	.align		4
.L_654:
        /*0f24*/ 	.byte	0x04, 0x12
        /*0f26*/ 	.short	(.L_656 - .L_655)
	.align		4
.L_655:
        /*0f28*/ 	.word	index@(_ZN10layer_norm13ln_fwd_kernelINS_13Kernel_traitsI13__nv_bfloat16S2_S2_S2_fjLj3072ELj1ELj1ELj4ELj16ENS_18Kernel_traits_baseILj3072ES2_S2_S2_S2_fjLj128EEEEELb0ELb0ELb1ELb1EEEvNS_9FwdParamsE)
        /*0f2c*/ 	.word	0x00000000


	//----- nvinfo : EIATTR_MIN_STACK_SIZE
	.align		4
.L_656:
        /*0f30*/ 	.byte	0x04, 0x12
        /*0f32*/ 	.short	(.L_658 - .L_657)
	.align		4
.L_657:
        /*0f34*/ 	.word	index@(_ZN10layer_norm13ln_fwd_kernelINS_13Kernel_traitsI13__nv_bfloat16S2_S2_S2_fjLj3072ELj1ELj1ELj4ELj16ENS_18Kernel_traits_baseILj3072ES2_S2_S2_S2_fjLj128EEEEELb0ELb1ELb0ELb0EEEvNS_9FwdParamsE)
        /*0f38*/ 	.word	0x00000000


	//----- nvinfo : EIATTR_MIN_STACK_SIZE
	.align		4
.L_658:
        /*0f3c*/ 	.byte	0x04, 0x12
        /*0f3e*/ 	.short	(.L_660 - .L_659)
	.align		4
.L_659:
        /*0f40*/ 	.word	index@(_ZN10layer_norm13ln_fwd_kernelINS_13Kernel_traitsI13__nv_bfloat16S2_S2_S2_fjLj3072ELj1ELj1ELj4ELj16ENS_18Kernel_traits_baseILj3072ES2_S2_S2_S2_fjLj128EEEEELb0ELb1ELb0ELb1EEEvNS_9FwdParamsE)
        /*0f44*/ 	.word	0x00000000


	//----- nvinfo : EIATTR_MIN_STACK_SIZE
	.align		4
.L_660:
        /*0f48*/ 	.byte	0x04, 0x12
        /*0f4a*/ 	.short	(.L_662 - .L_661)
	.align		4
.L_661:
        /*0f4c*/ 	.word	index@(_ZN10layer_norm13ln_fwd_kernelINS_13Kernel_traitsI13__nv_bfloat16S2_S2_S2_fjLj3072ELj1ELj1ELj4ELj16ENS_18Kernel_traits_baseILj3072ES2_S2_S2_S2_fjLj128EEEEELb0ELb1ELb1ELb0EEEvNS_9FwdParamsE)
        /*0f50*/ 	.word	0x00000000


	//----- nvinfo : EIATTR_MIN_STACK_SIZE
	.align		4
.L_662:
        /*0f54*/ 	.byte	0x04, 0x12
        /*0f56*/ 	.short	(.L_664 - .L_663)
	.align		4
.L_663:
        /*0f58*/ 	.word	index@(_ZN10layer_norm13ln_fwd_kernelINS_13Kernel_traitsI13__nv_bfloat16S2_S2_S2_fjLj3072ELj1ELj1ELj4ELj16ENS_18Kernel_traits_baseILj3072ES2_S2_S2_S2_fjLj128EEEEELb0ELb1ELb1ELb1EEEvNS_9FwdParamsE)
        /*0f5c*/ 	.word	0x00000000


	//----- nvinfo : EIATTR_MIN_STACK_SIZE
	.align		4
.L_664:
        /*0f60*/ 	.byte	0x04, 0x12
        /*0f62*/ 	.short	(.L_666 - .L_665)
	.align		4
.L_665:
        /*0f64*/ 	.word	index@(_ZN10layer_norm13ln_fwd_kernelINS_13Kernel_traitsI13__nv_bfloat16S2_S2_S2_fjLj3072ELj1ELj1ELj4ELj16ENS_18Kernel_traits_baseILj3072ES2_S2_S2_S2_fjLj128EEEEELb1ELb0ELb0ELb0EEEvNS_9FwdParamsE)
        /*0f68*/ 	.word	0x00000008


	//----- nvinfo : EIATTR_MIN_STACK_SIZE
	.align		4
.L_666:
        /*0f6c*/ 	.byte	0x04, 0x12
        /*0f6e*/ 	.short	(.L_668 - .L_667)
	.align		4
.L_667:
        /*0f70*/ 	.word	index@(_ZN10layer_norm13ln_fwd_kernelINS_13Kernel_traitsI13__nv_bfloat16S2_S2_S2_fjLj3072ELj1ELj1ELj4ELj16ENS_18Kernel_traits_baseILj3072ES2_S2_S2_S2_fjLj128EEEEELb1ELb0ELb0ELb1EEEvNS_9FwdParamsE)
        /*0f74*/ 	.word	0x00000000


	//----- nvinfo : EIATTR_MIN_STACK_SIZE
	.align		4
.L_668:
        /*0f78*/ 	.byte	0x04, 0x12
        /*0f7a*/ 	.short	(.L_670 - .L_669)
	.align		4
.L_669:
        /*0f7c*/ 	.word	index@(_ZN10layer_norm13ln_fwd_kernelINS_13Kernel_traitsI13__nv_bfloat16S2_S2_S2_fjLj3072ELj1ELj1ELj4ELj16ENS_18Kernel_traits_baseILj3072ES2_S2_S2_S2_fjLj128EEEEELb1ELb0ELb1ELb0EEEvNS_9FwdParamsE)
        /*0f80*/ 	.word	0x00000000


	//----- nvinfo : EIATTR_MIN_STACK_SIZE
	.align		4
.L_670:
        /*0f84*/ 	.byte	0x04, 0x12
        /*0f86*/ 	.short	(.L_672 - .L_671)
	.align		4
.L_671:
        /*0f88*/ 	.word	index@(_ZN10layer_norm13ln_fwd_kernelINS_13Kernel_traitsI13__nv_bfloat16S2_S2_S2_fjLj3072ELj1ELj1ELj4ELj16ENS_18Kernel_traits_baseILj3072ES2_S2_S2_S2_fjLj128EEEEELb1ELb0ELb1ELb1EEEvNS_9FwdParamsE)
        /*0f8c*/ 	.word	0x00000000


	//----- nvinfo : EIATTR_MIN_STACK_SIZE
	.align		4
.L_672:
        /*0f90*/ 	.byte	0x04, 0x12
        /*0f92*/ 	.short	(.L_674 - .L_673)
	.align		4
.L_673:
        /*0f94*/ 	.word	index@(_ZN10layer_norm13ln_fwd_kernelINS_13Kernel_traitsI13__nv_bfloat16S2_S2_S2_fjLj3072ELj1ELj1ELj4ELj16ENS_18Kernel_traits_baseILj3072ES2_S2_S2_S2_fjLj128EEEEELb1ELb1ELb0ELb0EEEvNS_9FwdParamsE)
        /*0f98*/ 	.word	0x00000000


	//----- nvinfo : EIATTR_MIN_STACK_SIZE
	.align		4
.L_674:
        /*0f9c*/ 	.byte	0x04, 0x12
        /*0f9e*/ 	.short	(.L_676 - .L_675)
	.align		4
.L_675:
        /*0fa0*/ 	.word	index@(_ZN10layer_norm13ln_fwd_kernelINS_13Kernel_traitsI13__nv_bfloat16S2_S2_S2_fjLj3072ELj1ELj1ELj4ELj16ENS_18Kernel_traits_baseILj3072ES2_S2_S2_S2_fjLj128EEEEELb1ELb1ELb0ELb1EEEvNS_9FwdParamsE)
        /*0fa4*/ 	.word	0x00000000


	//----- nvinfo : EIATTR_MIN_STACK_SIZE
	.align		4
.L_676:
        /*0fa8*/ 	.byte	0x04, 0x12
        /*0faa*/ 	.short	(.L_678 - .L_677)
	.align		4
.L_677:
        /*0fac*/ 	.word	index@(_ZN10layer_norm13ln_fwd_kernelINS_13Kernel_traitsI13__nv_bfloat16S2_S2_S2_fjLj3072ELj1ELj1ELj4ELj16ENS_18Kernel_traits_baseILj3072ES2_S2_S2_S2_fjLj128EEEEELb1ELb1ELb1ELb0EEEvNS_9FwdParamsE)
        /*0fb0*/ 	.word	0x00000000


	//----- nvinfo : EIATTR_MIN_STACK_SIZE
	.align		4
.L_678:
        /*0fb4*/ 	.byte	0x04, 0x12
        /*0fb6*/ 	.short	(.L_680 - .L_679)
	.align		4
.L_679:
        /*0fb8*/ 	.word	index@(_ZN10layer_norm13ln_fwd_kernelINS_13Kernel_traitsI13__nv_bfloat16S2_S2_S2_fjLj3072ELj1ELj1ELj4ELj16ENS_18Kernel_traits_baseILj3072ES2_S2_S2_S2_fjLj128EEEEELb1ELb1ELb1ELb1EEEvNS_9FwdParamsE)
        /*0fbc*/ 	.word	0x00000000


	//----- nvinfo : EIATTR_MIN_STACK_SIZE
	.align		4
.L_680:
        /*0fc0*/ 	.byte	0x04, 0x12
        /*0fc2*/ 	.short	(.L_682 - .L_681)
	.align		4
.L_681:
        /*0fc4*/ 	.word	index@(_ZN10layer_norm13ln_fwd_kernelINS_13Kernel_traitsI6__halfS2_S2_S2_fjLj3072ELj1ELj1ELj4ELj16ENS_18Kernel_traits_baseILj3072ES2_S2_S2_S2_fjLj128EEEEELb0ELb0ELb0ELb0EEEvNS_9FwdParamsE)
        /*0fc8*/ 	.word	0x00000000


	//----- nvinfo : EIATTR_MIN_STACK_SIZE
	.align		4
.L_682:
        /*0fcc*/ 	.byte	0x04, 0x12
        /*0fce*/ 	.short	(.L_684 - .L_683)
	.align		4
.L_683:
        /*0fd0*/ 	.word	index@(_ZN10layer_norm13ln_fwd_kernelINS_13Kernel_traitsI6__halfS2_S2_S2_fjLj3072ELj1ELj1ELj4ELj16ENS_18Kernel_traits_baseILj3072ES2_S2_S2_S2_fjLj128EEEEELb0ELb0ELb0ELb1EEEvNS_9FwdParamsE)
        /*0fd4*/ 	.word	0x00000000


	//----- nvinfo : EIATTR_MIN_STACK_SIZE
	.align		4
.L_684:
        /*0fd8*/ 	.byte	0x04, 0x12
        /*0fda*/ 	.short	(.L_686 - .L_685)
	.align		4
.L_685:
        /*0fdc*/ 	.word	index@(_ZN10layer_norm13ln_fwd_kernelINS_13Kernel_traitsI6__halfS2_S2_S2_fjLj3072ELj1ELj1ELj4ELj16ENS_18Kernel_traits_baseILj3072ES2_S2_S2_S2_fjLj128EEEEELb0ELb0ELb1ELb0EEEvNS_9FwdParamsE)
        /*0fe0*/ 	.word	0x00000000


	//----- nvinfo : EIATTR_MIN_STACK_SIZE
	.align		4
.L_686:
        /*0fe4*/ 	.byte	0x04, 0x12
        /*0fe6*/ 	.short	(.L_688 - .L_687)
	.align		4
.L_687:
        /*0fe8*/ 	.word	index@(_ZN10layer_norm13ln_fwd_kernelINS_13Kernel_traitsI6__halfS2_S2_S2_fjLj3072ELj1ELj1ELj4ELj16ENS_18Kernel_traits_baseILj3072ES2_S2_S2_S2_fjLj128EEEEELb0ELb0ELb1ELb1EEEvNS_9FwdParamsE)
        /*0fec*/ 	.word	0x00000000


	//----- nvinfo : EIATTR_MIN_STACK_SIZE
	.align		4
.L_688:
        /*0ff0*/ 	.byte	0x04, 0x12
        /*0ff2*/ 	.short	(.L_690 - .L_689)
	.align		4
.L_689:
        /*0ff4*/ 	.word	index@(_ZN10layer_norm13ln_fwd_kernelINS_13Kernel_traitsI6__halfS2_S2_S2_fjLj3072ELj1ELj1ELj4ELj16ENS_18Kernel_traits_baseILj3072ES2_S2_S2_S2_fjLj128EEEEELb0ELb1ELb0ELb0EEEvNS_9FwdParamsE)
        /*0ff8*/ 	.word	0x00000000


	//----- nvinfo : EIATTR_MIN_STACK_SIZE
	.align		4
.L_690:
        /*0ffc*/ 	.byte	0x04, 0x12
        /*0ffe*/ 	.short	(.L_692 - .L_691)
	.align		4
.L_691:
        /*1000*/ 	.word	index@(_ZN10layer_norm13ln_fwd_kernelINS_13Kernel_traitsI6__halfS2_S2_S2_fjLj3072ELj1ELj1ELj4ELj16ENS_18Kernel_traits_baseILj3072ES2_S2_S2_S2_fjLj128EEEEELb0ELb1ELb0ELb1EEEvNS_9FwdParamsE)
        /*1004*/ 	.word	0x00000000


	//----- nvinfo : EIATTR_MIN_STACK_SIZE
	.align		4
.L_692:
        /*1008*/ 	.byte	0x04, 0x12
        /*100a*/ 	.short	(.L_694 - .L_693)
	.align		4
.L_693:
        /*100c*/ 	.word	index@(_ZN10layer_norm13ln_fwd_kernelINS_13Kernel_traitsI6__halfS2_S2_S2_fjLj3072ELj1ELj1ELj4ELj16ENS_18Kernel_traits_baseILj3072ES2_S2_S2_S2_fjLj128EEEEELb0ELb1ELb1ELb0EEEvNS_9FwdParamsE)
        /*1010*/ 	.word	0x00000000


	//----- nvinfo : EIATTR_MIN_STACK_SIZE
	.align		4
.L_694:
        /*1014*/ 	.byte	0x04, 0x12
        /*1016*/ 	.short	(.L_696 - .L_695)
	.align		4
.L_695:
        /*1018*/ 	.word	index@(_ZN10layer_norm13ln_fwd_kernelINS_13Kernel_traitsI6__halfS2_S2_S2_fjLj3072ELj1ELj1ELj4ELj16ENS_18Kernel_traits_baseILj3072ES2_S2_S2_S2_fjLj128EEEEELb0ELb1ELb1ELb1EEEvNS_9FwdParamsE)
        /*101c*/ 	.word	0x00000000


	//----- nvinfo : EIATTR_MIN_STACK_SIZE
	.align		4
.L_696:
        /*1020*/ 	.byte	0x04, 0x12
        /*1022*/ 	.short	(.L_698 - .L_697)
	.align		4
.L_697:
        /*1024*/ 	.word	index@(_ZN10layer_norm13ln_fwd_kernelINS_13Kernel_traitsI6__halfS2_S2_S2_fjLj3072ELj1ELj1ELj4ELj16ENS_18Kernel_traits_baseILj3072ES2_S2_S2_S2_fjLj128EEEEELb1ELb0ELb0ELb0EEEvNS_9FwdParamsE)
        /*1028*/ 	.word	0x00000000


	//----- nvinfo : EIATTR_MIN_STACK_SIZE
	.align		4
.L_698:
        /*102c*/ 	.byte	0x04, 0x12
        /*102e*/ 	.short	(.L_700 - .L_699)
	.align		4
.L_699:
        /*1030*/ 	.word	index@(_ZN10layer_norm13ln_fwd_kernelINS_13Kernel_traitsI6__halfS2_S2_S2_fjLj3072ELj1ELj1ELj4ELj16ENS_18Kernel_traits_baseILj3072ES2_S2_S2_S2_fjLj128EEEEELb1ELb0ELb0ELb1EEEvNS_9FwdParamsE)
        /*1034*/ 	.word	0x00000000


	//----- nvinfo : EIATTR_MIN_STACK_SIZE
	.align		4
.L_700:
        /*1038*/ 	.byte	0x04, 0x12
        /*103a*/ 	.short	(.L_702 - .L_701)
	.align		4
.L_701:
        /*103c*/ 	.word	index@(_ZN10layer_norm13ln_fwd_kernelINS_13Kernel_traitsI6__halfS2_S2_S2_fjLj3072ELj1ELj1ELj4ELj16ENS_18Kernel_traits_baseILj3072ES2_S2_S2_S2_fjLj128EEEEELb1ELb0ELb1ELb0EEEvNS_9FwdParamsE)
        /*1040*/ 	.word	0x00000000


	//----- nvinfo : EIATTR_MIN_STACK_SIZE
	.align		4
.L_702:
        /*1044*/ 	.byte	0x04, 0x12
        /*1046*/ 	.short	(.L_704 - .L_703)
	.align		4
.L_703:
        /*1048*/ 	.word	index@(_ZN10layer_norm13ln_fwd_kernelINS_13Kernel_traitsI6__halfS2_S2_S2_fjLj3072ELj1ELj1ELj4ELj16ENS_18Kernel_traits_baseILj3072ES2_S2_S2_S2_fjLj128EEEEELb1ELb0ELb1ELb1EEEvNS_9FwdParamsE)
        /*104c*/ 	.word	0x00000000


	//----- nvinfo : EIATTR_MIN_STACK_SIZE
	.align		4
.L_704:
        /*1050*/ 	.byte	0x04, 0x12
        /*1052*/ 	.short	(.L_706 - .L_705)
	.align		4
.L_705:
        /*1054*/ 	.word	index@(_ZN10layer_norm13ln_fwd_kernelINS_13Kernel_traitsI6__halfS2_S2_S2_fjLj3072ELj1ELj1ELj4ELj16ENS_18Kernel_traits_baseILj3072ES2_S2_S2_S2_fjLj128EEEEELb1ELb1ELb0ELb0EEEvNS_9FwdParamsE)
        /*1058*/ 	.word	0x00000000


	//----- nvinfo : EIATTR_MIN_STACK_SIZE
	.align		4
.L_706:
        /*105c*/ 	.byte	0x04, 0x12
        /*105e*/ 	.short	(.L_708 - .L_707)
	.align		4
.L_707:
        /*1060*/ 	.word	index@(_ZN10layer_norm13ln_fwd_kernelINS_13Kernel_traitsI6__halfS2_S2_S2_fjLj3072ELj1ELj1ELj4ELj16ENS_18Kernel_traits_baseILj3072ES2_S2_S2_S2_fjLj128EEEEELb1ELb1ELb0ELb1EEEvNS_9FwdParamsE)
        /*1064*/ 	.word	0x00000000


	//----- nvinfo : EIATTR_MIN_STACK_SIZE
	.align		4
.L_708:
        /*1068*/ 	.byte	0x04, 0x12
        /*106a*/ 	.short	(.L_710 - .L_709)
	.align		4
.L_709:
        /*106c*/ 	.word	index@(_ZN10layer_norm13ln_fwd_kernelINS_13Kernel_traitsI6__halfS2_S2_S2_fjLj3072ELj1ELj1ELj4ELj16ENS_18Kernel_traits_baseILj3072ES2_S2_S2_S2_fjLj128EEEEELb1ELb1ELb1ELb0EEEvNS_9FwdParamsE)
        /*1070*/ 	.word	0x00000000


	//----- nvinfo : EIATTR_MIN_STACK_SIZE
	.align		4
.L_710:
        /*1074*/ 	.byte	0x04, 0x12
        /*1076*/ 	.short	(.L_712 - .L_711)
	.align		4
.L_711:
        /*1078*/ 	.word	index@(_ZN10layer_norm13ln_fwd_kernelINS_13Kernel_traitsI6__halfS2_S2_S2_fjLj3072ELj1ELj1ELj4ELj16ENS_18Kernel_traits_baseILj3072ES2_S2_S2_S2_fjLj128EEEEELb1ELb1ELb1ELb1EEEvNS_9FwdParamsE)
        /*107c*/ 	.word	0x00000000


	//----- nvinfo : EIATTR_MIN_STACK_SIZE
	.align		4
.L_712:
        /*1080*/ 	.byte	0x04, 0x12
        /*1082*/ 	.short	(.L_714 - .L_713)
	.align		4
.L_713:
        /*1084*/ 	.word	index@(_ZN10layer_norm13ln_fwd_kernelINS_13Kernel_traitsIf13__nv_bfloat16S2_S2_fjLj3072ELj1ELj1ELj4ELj16ENS_18Kernel_traits_baseILj3072EfS2_S2_S2_fjLj128EEEEELb0ELb0ELb0ELb0EEEvNS_9FwdParamsE)
        /*1088*/ 	.word	0x00000000


	//----- nvinfo : EIATTR_MIN_STACK_SIZE
	.align		4
.L_714:
        /*108c*/ 	.byte	0x04, 0x12
        /*108e*/ 	.short	(.L_716 - .L_715)
	.align		4
.L_715:
        /*1090*/ 	.word	index@(_ZN10layer_norm13ln_fwd_kernelINS_13Kernel_traitsIf13__nv_bfloat16S2_S2_fjLj3072ELj1ELj1ELj4ELj16ENS_18Kernel_traits_baseILj3072EfS2_S2_S2_fjLj128EEEEELb0ELb0ELb0ELb1EEEvNS_9FwdParamsE)
        /*1094*/ 	.word	0x00000000


	//----- nvinfo : EIATTR_MIN_STACK_SIZE
	.align		4
.L_716:
        /*1098*/ 	.byte	0x04, 0x12
        /*109a*/ 	.short	(.L_718 - .L_717)
	.align		4
.L_717:
        /*109c*/ 	.word	index@(_ZN10layer_norm13ln_fwd_kernelINS_13Kernel_traitsIf13__nv_bfloat16S2_S2_fjLj3072ELj1ELj1ELj4ELj16ENS_18Kernel_traits_baseILj3072EfS2_S2_S2_fjLj128EEEEELb0ELb0ELb1ELb0EEEvNS_9FwdParamsE)
        /*10a0*/ 	.word	0x00000000


	//----- nvinfo : EIATTR_MIN_STACK_SIZE
	.align		4
.L_718:
        /*10a4*/ 	.byte	0x04, 0x12
        /*10a6*/ 	.short	(.L_720 - .L_719)
	.align		4
.L_719:
        /*10a8*/ 	.word	index@(_ZN10layer_norm13ln_fwd_kernelINS_13Kernel_traitsIf13__nv_bfloat16S2_S2_fjLj3072ELj1ELj1ELj4ELj16ENS_18Kernel_traits_baseILj3072EfS2_S2_S2_fjLj128EEEEELb0ELb0ELb1ELb1EEEvNS_9FwdParamsE)
        /*10ac*/ 	.word	0x00000000


	//----- nvinfo : EIATTR_MIN_STACK_SIZE
	.align		4
.L_720:
        /*10b0*/ 	.byte	0x04, 0x12
        /*10b2*/ 	.short	(.L_722 - .L_721)
	.align		4
.L_721:
        /*10b4*/ 	.word	index@(_ZN10layer_norm13ln_fwd_kernelINS_13Kernel_traitsIf13__nv_bfloat16S2_S2_fjLj3072ELj1ELj1ELj4ELj16ENS_18Kernel_traits_baseILj3072EfS2_S2_S2_fjLj128EEEEELb0ELb1ELb0ELb0EEEvNS_9FwdParamsE)
        /*10b8*/ 	.word	0x00000000


	//----- nvinfo : EIATTR_MIN_STACK_SIZE
	.align		4
.L_722:
        /*10bc*/ 	.byte	0x04, 0x12
        /*10be*/ 	.short	(.L_724 - .L_723)
	.align		4
.L_723:
        /*10c0*/ 	.word	index@(_ZN10layer_norm13ln_fwd_kernelINS_13Kernel_traitsIf13__nv_bfloat16S2_S2_fjLj3072ELj1ELj1ELj4ELj16ENS_18Kernel_traits_baseILj3072EfS2_S2_S2_fjLj128EEEEELb0ELb1ELb0ELb1EEEvNS_9FwdParamsE)
        /*10c4*/ 	.word	0x00000000


	//----- nvinfo : EIATTR_MIN_STACK_SIZE
	.align		4
.L_724:
        /*10c8*/ 	.byte	0x04, 0x12
        /*10ca*/ 	.short	(.L_726 - .L_725)
	.align		4
.L_725:
        /*10cc*/ 	.word	index@(_ZN10layer_norm13ln_fwd_kernelINS_13Kernel_traitsIf13__nv_bfloat16S2_S2_fjLj3072ELj1ELj1ELj4ELj16ENS_18Kernel_traits_baseILj3072EfS2_S2_S2_fjLj128EEEEELb0ELb1ELb1ELb0EEEvNS_9FwdParamsE)
        /*10d0*/ 	.word	0x00000000


	//----- nvinfo : EIATTR_MIN_STACK_SIZE
	.align		4
.L_726:
        /*10d4*/ 	.byte	0x04, 0x12
        /*10d6*/ 	.short	(.L_728 - .L_727)
	.align		4
.L_727:
        /*10d8*/ 	.word	index@(_ZN10layer_norm13ln_fwd_kernelINS_13Kernel_traitsIf13__nv_bfloat16S2_S2_fjLj3072ELj1ELj1ELj4ELj16ENS_18Kernel_traits_baseILj3072EfS2_S2_S2_fjLj128EEEEELb0ELb1ELb1ELb1EEEvNS_9FwdParamsE)
        /*10dc*/ 	.word	0x00000000


	//----- nvinfo : EIATTR_MIN_STACK_SIZE
	.align		4
.L_728:
        /*10e0*/ 	.byte	0x04, 0x12
        /*10e2*/ 	.short	(.L_730 - .L_729)
	.align		4
.L_729:
        /*10e4*/ 	.word	index@(_ZN10layer_norm13ln_fwd_kernelINS_13Kernel_traitsIf13__nv_bfloat16S2_S2_fjLj3072ELj1ELj1ELj4ELj16ENS_18Kernel_traits_baseILj3072EfS2_S2_S2_fjLj128EEEEELb1ELb0ELb0ELb0EEEvNS_9FwdParamsE)
        /*10e8*/ 	.word	0x00000000


	//----- nvinfo : EIATTR_MIN_STACK_SIZE
	.align		4
.L_730:
        /*10ec*/ 	.byte	0x04, 0x12
        /*10ee*/ 	.short	(.L_732 - .L_731)
	.align		4
.L_731:
        /*10f0*/ 	.word	index@(_ZN10layer_norm13ln_fwd_kernelINS_13Kernel_traitsIf13__nv_bfloat16S2_S2_fjLj3072ELj1ELj1ELj4ELj16ENS_18Kernel_traits_baseILj3072EfS2_S2_S2_fjLj128EEEEELb1ELb0ELb0ELb1EEEvNS_9FwdParamsE)
        /*10f4*/ 	.word	0x00000000


	//----- nvinfo : EIATTR_MIN_STACK_SIZE
	.align		4
.L_732:
        /*10f8*/ 	.byte	0x04, 0x12
        /*10fa*/ 	.short	(.L_734 - .L_733)
	.align		4
.L_733:
        /*10fc*/ 	.word	index@(_ZN10layer_norm13ln_fwd_kernelINS_13Kernel_traitsIf13__nv_bfloat16S2_S2_fjLj3072ELj1ELj1ELj4ELj16ENS_18Kernel_traits_baseILj3072EfS2_S2_S2_fjLj128EEEEELb1ELb0ELb1ELb0EEEvNS_9FwdParamsE)
        /*1100*/ 	.word	0x00000000


	//----- nvinfo : EIATTR_MIN_STACK_SIZE
	.align		4
.L_734:
        /*1104*/ 	.byte	0x04, 0x12
        /*1106*/ 	.short	(.L_736 - .L_735)
	.align		4
.L_735:
        /*1108*/ 	.word	index@(_ZN10layer_norm13ln_fwd_kernelINS_13Kernel_traitsIf13__nv_bfloat16S2_S2_fjLj3072ELj1ELj1ELj4ELj16ENS_18Kernel_traits_baseILj3072EfS2_S2_S2_fjLj128EEEEELb1ELb0ELb1ELb1EEEvNS_9FwdParamsE)
        /*110c*/ 	.word	0x00000000


	//----- nvinfo : EIATTR_MIN_STACK_SIZE
	.align		4
.L_736:
        /*1110*/ 	.byte	0x04, 0x12
        /*1112*/ 	.short	(.L_738 - .L_737)
	.align		4
.L_737:
        /*1114*/ 	.word	index@(_ZN10layer_norm13ln_fwd_kernelINS_13Kernel_traitsIf13__nv_bfloat16S2_S2_fjLj3072ELj1ELj1ELj4ELj16ENS_18Kernel_traits_baseILj3072EfS2_S2_S2_fjLj128EEEEELb1ELb1ELb0ELb0EEEvNS_9FwdParamsE)
        /*1118*/ 	.word	0x00000000


	//----- nvinfo : EIATTR_MIN_STACK_SIZE
	.align		4
.L_738:
        /*111c*/ 	.byte	0x04, 0x12
        /*111e*/ 	.short	(.L_740 - .L_739)
	.align		4
.L_739:
        /*1120*/ 	.word	index@(_ZN10layer_norm13ln_fwd_kernelINS_13Kernel_traitsIf13__nv_bfloat16S2_S2_fjLj3072ELj1ELj1ELj4ELj16ENS_18Kernel_traits_baseILj3072EfS2_S2_S2_fjLj128EEEEELb1ELb1ELb0ELb1EEEvNS_9FwdParamsE)
        /*1124*/ 	.word	0x00000000


	//----- nvinfo : EIATTR_MIN_STACK_SIZE
	.align		4
.L_740:
        /*1128*/ 	.byte	0x04, 0x12
        /*112a*/ 	.short	(.L_742 - .L_741)
	.align		4
.L_741:
        /*112c*/ 	.word	index@(_ZN10layer_norm13ln_fwd_kernelINS_13Kernel_traitsIf13__nv_bfloat16S2_S2_fjLj3072ELj1ELj1ELj4ELj16ENS_18Kernel_traits_baseILj3072EfS2_S2_S2_fjLj128EEEEELb1ELb1ELb1ELb0EEEvNS_9FwdParamsE)
        /*1130*/ 	.word	0x00000000


	//----- nvinfo : EIATTR_MIN_STACK_SIZE
	.align		4
.L_742:
        /*1134*/ 	.byte	0x04, 0x12
        /*1136*/ 	.short	(.L_744 - .L_743)
	.align		4
.L_743:
        /*1138*/ 	.word	index@(_ZN10layer_norm13ln_fwd_kernelINS_13Kernel_traitsIf13__nv_bfloat16S2_S2_fjLj3072ELj1ELj1ELj4ELj16ENS_18Kernel_traits_baseILj3072EfS2_S2_S2_fjLj128EEEEELb1ELb1ELb1ELb1EEEvNS_9FwdParamsE)
        /*113c*/ 	.word	0x00000000


	//----- nvinfo : EIATTR_MIN_STACK_SIZE
	.align		4
.L_744:
        /*1140*/ 	.byte	0x04, 0x12
        /*1142*/ 	.short	(.L_746 - .L_745)
	.align		4
.L_745:
        /*1144*/ 	.word	index@(_ZN10layer_norm13ln_fwd_kernelINS_13Kernel_traitsI13__nv_bfloat16S2_fS2_fjLj3072ELj1ELj1ELj4ELj16ENS_18Kernel_traits_baseILj3072ES2_S2_fS2_fjLj128EEEEELb0ELb0ELb0ELb0EEEvNS_9FwdParamsE)
        /*1148*/ 	.word	0x00000000


	//----- nvinfo : EIATTR_MIN_STACK_SIZE
	.align		4
.L_746:
        /*114c*/ 	.byte	0x04, 0x12
        /*114e*/ 	.short	(.L_748 - .L_747)
	.align		4
.L_747:
        /*1150*/ 	.word	index@(_ZN10layer_norm13ln_fwd_kernelINS_13Kernel_traitsI13__nv_bfloat16S2_fS2_fjLj3072ELj1ELj1ELj4ELj16ENS_18Kernel_traits_baseILj3072ES2_S2_fS2_fjLj128EEEEELb0ELb0ELb0ELb1EEEvNS_9FwdParamsE)
        /*1154*/ 	.word	0x00000000


	//----- nvinfo : EIATTR_MIN_STACK_SIZE
	.align		4
.L_748:
        /*1158*/ 	.byte	0x04, 0x12
        /*115a*/ 	.short	(.L_750 - .L_749)
	.align		4
.L_749:
        /*115c*/ 	.word	index@(_ZN10layer_norm13ln_fwd_kernelINS_13Kernel_traitsI13__nv_bfloat16S2_fS2_fjLj3072ELj1ELj1ELj4ELj16ENS_18Kernel_traits_baseILj3072ES2_S2_fS2_fjLj128EEEEELb0ELb0ELb1ELb0EEEvNS_9FwdParamsE)
        /*1160*/ 	.word	0x00000000


	//----- nvinfo : EIATTR_MIN_STACK_SIZE
	.align		4
.L_750:
        /*1164*/ 	.byte	0x04, 0x12
        /*1166*/ 	.short	(.L_752 - .L_751)
	.align		4
.L_751:
        /*1168*/ 	.word	index@(_ZN10layer_norm13ln_fwd_kernelINS_13Kernel_traitsI13__nv_bfloat16S2_fS2_fjLj3072ELj1ELj1ELj4ELj16ENS_18Kernel_traits_baseILj3072ES2_S2_fS2_fjLj128EEEEELb0ELb0ELb1ELb1EEEvNS_9FwdParamsE)
        /*116c*/ 	.word	0x00000000


	//----- nvinfo : EIATTR_MIN_STACK_SIZE
	.align		4
.L_752:
        /*1170*/ 	.byte	0x04, 0x12
        /*1172*/ 	.short	(.L_754 - .L_753)
	.align		4
.L_753:
        /*1174*/ 	.word	index@(_ZN10layer_norm13ln_fwd_kernelINS_13Kernel_traitsI13__nv_bfloat16S2_fS2_fjLj3072ELj1ELj1ELj4ELj16ENS_18Kernel_traits_baseILj3072ES2_S2_fS2_fjLj128EEEEELb0ELb1ELb0ELb0EEEvNS_9FwdParamsE)
        /*1178*/ 	.word	0x00000000


	//----- nvinfo : EIATTR_MIN_STACK_SIZE
	.align		4
.L_754:
        /*117c*/ 	.byte	0x04, 0x12
        /*117e*/ 	.short	(.L_756 - .L_755)
	.align		4
.L_755:
        /*1180*/ 	.word	index@(_ZN10layer_norm13ln_fwd_kernelINS_13Kernel_traitsI13__nv_bfloat16S2_fS2_fjLj3072ELj1ELj1ELj4ELj16ENS_18Kernel_traits_baseILj3072ES2_S2_fS2_fjLj128EEEEELb0ELb1ELb0ELb1EEEvNS_9FwdParamsE)
        /*1184*/ 	.word	0x00000000


	//----- nvinfo : EIATTR_MIN_STACK_SIZE
	.align		4
.L_756:
        /*1188*/ 	.byte	0x04, 0x12
        /*118a*/ 	.short	(.L_758 - .L_757)
	.align		4
.L_757:
        /*118c*/ 	.word	index@(_ZN10layer_norm13ln_fwd_kernelINS_13Kernel_traitsI13__nv_bfloat16S2_fS2_fjLj3072ELj1ELj1ELj4ELj16ENS_18Kernel_traits_baseILj3072ES2_S2_fS2_fjLj128EEEEELb0ELb1ELb1ELb0EEEvNS_9FwdParamsE)
        /*1190*/ 	.word	0x00000000


	//----- nvinfo : EIATTR_MIN_STACK_SIZE
	.align		4
.L_758:
        /*1194*/ 	.byte	0x04, 0x12
        /*1196*/ 	.short	(.L_760 - .L_759)
	.align		4
.L_759:
        /*1198*/ 	.word	index@(_ZN10layer_norm13ln_fwd_kernelINS_13Kernel_traitsI13__nv_bfloat16S2_fS2_fjLj3072ELj1ELj1ELj4ELj16ENS_18Kernel_traits_baseILj3072ES2_S2_fS2_fjLj128EEEEELb0ELb1ELb1ELb1EEEvNS_9FwdParamsE)
        /*119c*/ 	.word	0x00000000


	//----- nvinfo : EIATTR_MIN_STACK_SIZE
	.align		4
.L_760:
        /*11a0*/ 	.byte	0x04, 0x12
        /*11a2*/ 	.short	(.L_762 - .L_761)
	.align		4
.L_761:
        /*11a4*/ 	.word	index@(_ZN10layer_norm13ln_fwd_kernelINS_13Kernel_traitsI13__nv_bfloat16S2_fS2_fjLj3072ELj1ELj1ELj4ELj16ENS_18Kernel_traits_baseILj3072ES2_S2_fS2_fjLj128EEEEELb1ELb0ELb0ELb0EEEvNS_9FwdParamsE)
        /*11a8*/ 	.word	0x00000000


	//----- nvinfo : EIATTR_MIN_STACK_SIZE
	.align		4
.L_762:
        /*11ac*/ 	.byte	0x04, 0x12
        /*11ae*/ 	.short	(.L_764 - .L_763)
	.align		4
.L_763:
        /*11b0*/ 	.word	index@(_ZN10layer_norm13ln_fwd_kernelINS_13Kernel_traitsI13__nv_bfloat16S2_fS2_fjLj3072ELj1ELj1ELj4ELj16ENS_18Kernel_traits_baseILj3072ES2_S2_fS2_fjLj128EEEEELb1ELb0ELb0ELb1EEEvNS_9FwdParamsE)
        /*11b4*/ 	.word	0x00000000


	//----- nvinfo : EIATTR_MIN_STACK_SIZE
	.align		4
.L_764:
        /*11b8*/ 	.byte	0x04, 0x12
        /*11ba*/ 	.short	(.L_766 - .L_765)
	.align		4
.L_765:
        /*11bc*/ 	.word	index@(_ZN10layer_norm13ln_fwd_kernelINS_13Kernel_traitsI13__nv_bfloat16S2_fS2_fjLj3072ELj1ELj1ELj4ELj16ENS_18Kernel_traits_baseILj3072ES2_S2_fS2_fjLj128EEEEELb1ELb0ELb1ELb0EEEvNS_9FwdParamsE)
        /*11c0*/ 	.word	0x00000000


	//----- nvinfo : EIATTR_MIN_STACK_SIZE
	.align		4
.L_766:
        /*11c4*/ 	.byte	0x04, 0x12
        /*11c6*/ 	.short	(.L_768 - .L_767)
	.align		4
.L_767:
        /*11c8*/ 	.word	index@(_ZN10layer_norm13ln_fwd_kernelINS_13Kernel_traitsI13__nv_bfloat16S2_fS2_fjLj3072ELj1ELj1ELj4ELj16ENS_18Kernel_traits_baseILj3072ES2_S2_fS2_fjLj128EEEEELb1ELb0ELb1ELb1EEEvNS_9FwdParamsE)
        /*11cc*/ 	.word	0x00000000


	//----- nvinfo : EIATTR_MIN_STACK_SIZE
	.align		4
.L_768:
        /*11d0*/ 	.byte	0x04, 0x12
        /*11d2*/ 	.short	(.L_770 - .L_769)
	.align		4
.L_769:
        /*11d4*/ 	.word	index@(_ZN10layer_norm13ln_fwd_kernelINS_13Kernel_traitsI13__nv_bfloat16S2_fS2_fjLj3072ELj1ELj1ELj4ELj16ENS_18Kernel_traits_baseILj3072ES2_S2_fS2_fjLj128EEEEELb1ELb1ELb0ELb0EEEvNS_9FwdParamsE)
        /*11d8*/ 	.word	0x00000000


	//----- nvinfo : EIATTR_MIN_STACK_SIZE
	.align		4
.L_770:
        /*11dc*/ 	.byte	0x04, 0x12
        /*11de*/ 	.short	(.L_772 - .L_771)
	.align		4
.L_771:
        /*11e0*/ 	.word	index@(_ZN10layer_norm13ln_fwd_kernelINS_13Kernel_traitsI13__nv_bfloat16S2_fS2_fjLj3072ELj1ELj1ELj4ELj16ENS_18Kernel_traits_baseILj3072ES2_S2_fS2_fjLj128EEEEELb1ELb1ELb0ELb1EEEvNS_9FwdParamsE)
        /*11e4*/ 	.word	0x00000000


	//----- nvinfo : EIATTR_MIN_STACK_SIZE
	.align		4
.L_772:
        /*11e8*/ 	.byte	0x04, 0x12
        /*11ea*/ 	.short	(.L_774 - .L_773)
	.align		4
.L_773:
        /*11ec*/ 	.word	index@(_ZN10layer_norm13ln_fwd_kernelINS_13Kernel_traitsI13__nv_bfloat16S2_fS2_fjLj3072ELj1ELj1ELj4ELj16ENS_18Kernel_traits_baseILj3072ES2_S2_fS2_fjLj128EEEEELb1ELb1ELb1ELb0EEEvNS_9FwdParamsE)
        /*11f0*/ 	.word	0x00000000


	//----- nvinfo : EIATTR_MIN_STACK_SIZE
	.align		4
.L_774:
        /*11f4*/ 	.byte	0x04, 0x12
        /*11f6*/ 	.short	(.L_776 - .L_775)
	.align		4
.L_775:
        /*11f8*/ 	.word	index@(_ZN10layer_norm13ln_fwd_kernelINS_13Kernel_traitsI13__nv_bfloat16S2_fS2_fjLj3072ELj1ELj1ELj4ELj16ENS_18Kernel_traits_baseILj3072ES2_S2_fS2_fjLj128EEEEELb1ELb1ELb1ELb1EEEvNS_9FwdParamsE)
        /*11fc*/ 	.word	0x00000000


	//----- nvinfo : EIATTR_MIN_STACK_SIZE
	.align		4
.L_776:
        /*1200*/ 	.byte	0x04, 0x12
        /*1202*/ 	.short	(.L_778 - .L_777)
	.align		4
.L_777:
        /*1204*/ 	.word	index@(_ZN10layer_norm13ln_fwd_kernelINS_13Kernel_traitsIf13__nv_bfloat16fS2_fjLj3072ELj1ELj1ELj4ELj16ENS_18Kernel_traits_baseILj3072EfS2_fS2_fjLj128EEEEELb0ELb0ELb0ELb0EEEvNS_9FwdParamsE)
        /*1208*/ 	.word	0x00000000


	//----- nvinfo : EIATTR_MIN_STACK_SIZE
	.align		4
.L_778:
        /*120c*/ 	.byte	0x04, 0x12
        /*120e*/ 	.short	(.L_780 - .L_779)
	.align		4
.L_779:
        /*1210*/ 	.word	index@(_ZN10layer_norm13ln_fwd_kernelINS_13Kernel_traitsIf13__nv_bfloat16fS2_fjLj3072ELj1ELj1ELj4ELj16ENS_18Kernel_traits_baseILj3072EfS2_fS2_fjLj128EEEEELb0ELb0ELb0ELb1EEEvNS_9FwdParamsE)
        /*1214*/ 	.word	0x00000000


	//----- nvinfo : EIATTR_MIN_STACK_SIZE
	.align		4
.L_780:
        /*1218*/ 	.byte	0x04, 0x12
        /*121a*/ 	.short	(.L_782 - .L_781)
	.align		4
.L_781:
        /*121c*/ 	.word	index@(_ZN10layer_norm13ln_fwd_kernelINS_13Kernel_traitsIf13__nv_bfloat16fS2_fjLj3072ELj1ELj1ELj4ELj16ENS_18Kernel_traits_baseILj3072EfS2_fS2_fjLj128EEEEELb0ELb0ELb1ELb0EEEvNS_9FwdParamsE)
        /*1220*/ 	.word	0x00000000


	//----- nvinfo : EIATTR_MIN_STACK_SIZE
	.align		4
.L_782:
        /*1224*/ 	.byte	0x04, 0x12
        /*1226*/ 	.short	(.L_784 - .L_783)
	.align		4
.L_783:
        /*1228*/ 	.word	index@(_ZN10layer_norm13ln_fwd_kernelINS_13Kernel_traitsIf13__nv_bfloat16fS2_fjLj3072ELj1ELj1ELj4ELj16ENS_18Kernel_traits_baseILj3072EfS2_fS2_fjLj128EEEEELb0ELb0ELb1ELb1EEEvNS_9FwdParamsE)
        /*122c*/ 	.word	0x00000000


	//----- nvinfo : EIATTR_MIN_STACK_SIZE
	.align		4
.L_784:
        /*1230*/ 	.byte	0x04, 0x12
        /*1232*/ 	.short	(.L_786 - .L_785)
	.align		4
.L_785:
        /*1234*/ 	.word	index@(_ZN10layer_norm13ln_fwd_kernelINS_13Kernel_traitsIf13__nv_bfloat16fS2_fjLj3072ELj1ELj1ELj4ELj16ENS_18Kernel_traits_baseILj3072EfS2_fS2_fjLj128EEEEELb0ELb1ELb0ELb0EEEvNS_9FwdParamsE)
        /*1238*/ 	.word	0x00000000


	//----- nvinfo : EIATTR_MIN_STACK_SIZE
	.align		4
.L_786:
        /*123c*/ 	.byte	0x04, 0x12
        /*123e*/ 	.short	(.L_788 - .L_787)
	.align		4
.L_787:
        /*1240*/ 	.word	index@(_ZN10layer_norm13ln_fwd_kernelINS_13Kernel_traitsIf13__nv_bfloat16fS2_fjLj3072ELj1ELj1ELj4ELj16ENS_18Kernel_traits_baseILj3072EfS2_fS2_fjLj128EEEEELb0ELb1ELb0ELb1EEEvNS_9FwdParamsE)
        /*1244*/ 	.word	0x00000000


	//----- nvinfo : EIATTR_MIN_STACK_SIZE
	.align		4
.L_788:
        /*1248*/ 	.byte	0x04, 0x12
        /*124a*/ 	.short	(.L_790 - .L_789)
	.align		4
.L_789:
        /*124c*/ 	.word	index@(_ZN10layer_norm13ln_fwd_kernelINS_13Kernel_traitsIf13__nv_bfloat16fS2_fjLj3072ELj1ELj1ELj4ELj16ENS_18Kernel_traits_baseILj3072EfS2_fS2_fjLj128EEEEELb0ELb1ELb1ELb0EEEvNS_9FwdParamsE)
        /*1250*/ 	.word	0x00000000


	//----- nvinfo : EIATTR_MIN_STACK_SIZE
	.align		4
.L_790:
        /*1254*/ 	.byte	0x04, 0x12
        /*1256*/ 	.short	(.L_792 - .L_791)
	.align		4
.L_791:
        /*1258*/ 	.word	index@(_ZN10layer_norm13ln_fwd_kernelINS_13Kernel_traitsIf13__nv_bfloat16fS2_fjLj3072ELj1ELj1ELj4ELj16ENS_18Kernel_traits_baseILj3072EfS2_fS2_fjLj128EEEEELb0ELb1ELb1ELb1EEEvNS_9FwdParamsE)
        /*125c*/ 	.word	0x00000000


	//----- nvinfo : EIATTR_MIN_STACK_SIZE
	.align		4
.L_792:
        /*1260*/ 	.byte	0x04, 0x12
        /*1262*/ 	.short	(.L_794 - .L_793)
	.align		4
.L_793:
        /*1264*/ 	.word	index@(_ZN10layer_norm13ln_fwd_kernelINS_13Kernel_traitsIf13__nv_bfloat16fS2_fjLj3072ELj1ELj1ELj4ELj16ENS_18Kernel_traits_baseILj3072EfS2_fS2_fjLj128EEEEELb1ELb0ELb0ELb0EEEvNS_9FwdParamsE)
        /*1268*/ 	.word	0x00000000


	//----- nvinfo : EIATTR_MIN_STACK_SIZE
	.align		4
.L_794:
        /*126c*/ 	.byte	0x04, 0x12
        /*126e*/ 	.short	(.L_796 - .L_795)
	.align		4
.L_795:
        /*1270*/ 	.word	index@(_ZN10layer_norm13ln_fwd_kernelINS_13Kernel_traitsIf13__nv_bfloat16fS2_fjLj3072ELj1ELj1ELj4ELj16ENS_18Kernel_traits_baseILj3072EfS2_fS2_fjLj128EEEEELb1ELb0ELb0ELb1EEEvNS_9FwdParamsE)
        /*1274*/ 	.word	0x00000000


	//----- nvinfo : EIATTR_MIN_STACK_SIZE
	.align		4
.L_796:
        /*1278*/ 	.byte	0x04, 0x12
        /*127a*/ 	.short	(.L_798 - .L_797)
	.align		4
.L_797:
        /*127c*/ 	.word	index@(_ZN10layer_norm13ln_fwd_kernelINS_13Kernel_traitsIf13__nv_bfloat16fS2_fjLj3072ELj1ELj1ELj4ELj16ENS_18Kernel_traits_baseILj3072EfS2_fS2_fjLj128EEEEELb1ELb0ELb1ELb0EEEvNS_9FwdParamsE)
        /*1280*/ 	.word	0x00000000


	//----- nvinfo : EIATTR_MIN_STACK_SIZE
	.align		4
.L_798:
        /*1284*/ 	.byte	0x04, 0x12
        /*1286*/ 	.short	(.L_800 - .L_799)
	.align		4
.L_799:
        /*1288*/ 	.word	index@(_ZN10layer_norm13ln_fwd_kernelINS_13Kernel_traitsIf13__nv_bfloat16fS2_fjLj3072ELj1ELj1ELj4ELj16ENS_18Kernel_traits_baseILj3072EfS2_fS2_fjLj128EEEEELb1ELb0ELb1ELb1EEEvNS_9FwdParamsE)
        /*128c*/ 	.word	0x00000000


	//----- nvinfo : EIATTR_MIN_STACK_SIZE
	.align		4
.L_800:
        /*1290*/ 	.byte	0x04, 0x12
        /*1292*/ 	.short	(.L_802 - .L_801)
	.align		4
.L_801:
        /*1294*/ 	.word	index@(_ZN10layer_norm13ln_fwd_kernelINS_13Kernel_traitsIf13__nv_bfloat16fS2_fjLj3072ELj1ELj1ELj4ELj16ENS_18Kernel_traits_baseILj3072EfS2_fS2_fjLj128EEEEELb1ELb1ELb0ELb0EEEvNS_9FwdParamsE)
        /*1298*/ 	.word	0x00000000


	//----- nvinfo : EIATTR_MIN_STACK_SIZE
	.align		4
.L_802:
        /*129c*/ 	.byte	0x04, 0x12
        /*129e*/ 	.short	(.L_804 - .L_803)
	.align		4
.L_803:
        /*12a0*/ 	.word	index@(_ZN10layer_norm13ln_fwd_kernelINS_13Kernel_traitsIf13__nv_bfloat16fS2_fjLj3072ELj1ELj1ELj4ELj16ENS_18Kernel_traits_baseILj3072EfS2_fS2_fjLj128EEEEELb1ELb1ELb0ELb1EEEvNS_9FwdParamsE)
        /*12a4*/ 	.word	0x00000000


	//----- nvinfo : EIATTR_MIN_STACK_SIZE
	.align		4
.L_804:
        /*12a8*/ 	.byte	0x04, 0x12
        /*12aa*/ 	.short	(.L_806 - .L_805)
	.align		4
.L_805:
        /*12ac*/ 	.word	index@(_ZN10layer_norm13ln_fwd_kernelINS_13Kernel_traitsIf13__nv_bfloat16fS2_fjLj3072ELj1ELj1ELj4ELj16ENS_18Kernel_traits_baseILj3072EfS2_fS2_fjLj128EEEEELb1ELb1ELb1ELb0EEEvNS_9FwdParamsE)
        /*12b0*/ 	.word	0x00000000


	//----- nvinfo : EIATTR_MIN_STACK_SIZE
	.align		4
.L_806:
        /*12b4*/ 	.byte	0x04, 0x12
        /*12b6*/ 	.short	(.L_808 - .L_807)
	.align		4
.L_807:
        /*12b8*/ 	.word	index@(_ZN10layer_norm13ln_fwd_kernelINS_13Kernel_traitsIf13__nv_bfloat16fS2_fjLj3072ELj1ELj1ELj4ELj16ENS_18Kernel_traits_baseILj3072EfS2_fS2_fjLj128EEEEELb1ELb1ELb1ELb1EEEvNS_9FwdParamsE)
        /*12bc*/ 	.word	0x00000000


	//----- nvinfo : EIATTR_MIN_STACK_SIZE
	.align		4
.L_808:
        /*12c0*/ 	.byte	0x04, 0x12
        /*12c2*/ 	.short	(.L_810 - .L_809)
	.align		4
.L_809:
        /*12c4*/ 	.word	index@(_ZN10layer_norm13ln_fwd_kernelINS_13Kernel_traitsIf6__halfS2_S2_fjLj3072ELj1ELj1ELj4ELj16ENS_18Kernel_traits_baseILj3072EfS2_S2_S2_fjLj128EEEEELb0ELb0ELb0ELb0EEEvNS_9FwdParamsE)
        /*12c8*/ 	.word	0x00000000


	//----- nvinfo : EIATTR_MIN_STACK_SIZE
	.align		4
.L_810:
        /*12cc*/ 	.byte	0x04, 0x12
        /*12ce*/ 	.short	(.L_812 - .L_811)
	.align		4
.L_811:
        /*12d0*/ 	.word	index@(_ZN10layer_norm13ln_fwd_kernelINS_13Kernel_traitsIf6__halfS2_S2_fjLj3072ELj1ELj1ELj4ELj16ENS_18Kernel_traits_baseILj3072EfS2_S2_S2_fjLj128EEEEELb0ELb0ELb0ELb1EEEvNS_9FwdParamsE)
        /*12d4*/ 	.word	0x00000000


	//----- nvinfo : EIATTR_MIN_STACK_SIZE
	.align		4
.L_812:
        /*12d8*/ 	.byte	0x04, 0x12
        /*12da*/ 	.short	(.L_814 - .L_813)
	.align		4
.L_813:
        /*12dc*/ 	.word	index@(_ZN10layer_norm13ln_fwd_kernelINS_13Kernel_traitsIf6__halfS2_S2_fjLj3072ELj1ELj1ELj4ELj16ENS_18Kernel_traits_baseILj3072EfS2_S2_S2_fjLj128EEEEELb0ELb0ELb1ELb0EEEvNS_9FwdParamsE)
        /*12e0*/ 	.word	0x00000000


	//----- nvinfo : EIATTR_MIN_STACK_SIZE
	.align		4
.L_814:
        /*12e4*/ 	.byte	0x04, 0x12
        /*12e6*/ 	.short	(.L_816 - .L_815)
	.align		4
.L_815:
        /*12e8*/ 	.word	index@(_ZN10layer_norm13ln_fwd_kernelINS_13Kernel_traitsIf6__halfS2_S2_fjLj3072ELj1ELj1ELj4ELj16ENS_18Kernel_traits_baseILj3072EfS2_S2_S2_fjLj128EEEEELb0ELb0ELb1ELb1EEEvNS_9FwdParamsE)
        /*12ec*/ 	.word	0x00000000


	//----- nvinfo : EIATTR_MIN_STACK_SIZE
	.align		4
.L_816:
        /*12f0*/ 	.byte	0x04, 0x12
        /*12f2*/ 	.short	(.L_818 - .L_817)
	.align		4
.L_817:
        /*12f4*/ 	.word	index@(_ZN10layer_norm13ln_fwd_kernelINS_13Kernel_traitsIf6__halfS2_S2_fjLj3072ELj1ELj1ELj4ELj16ENS_18Kernel_traits_baseILj3072EfS2_S2_S2_fjLj128EEEEELb0ELb1ELb0ELb0EEEvNS_9FwdParamsE)
        /*12f8*/ 	.word	0x00000000


	//----- nvinfo : EIATTR_MIN_STACK_SIZE
	.align		4
.L_818:
        /*12fc*/ 	.byte	0x04, 0x12
        /*12fe*/ 	.short	(.L_820 - .L_819)
	.align		4
.L_819:
        /*1300*/ 	.word	index@(_ZN10layer_norm13ln_fwd_kernelINS_13Kernel_traitsIf6__halfS2_S2_fjLj3072ELj1ELj1ELj4ELj16ENS_18Kernel_traits_baseILj3072EfS2_S2_S2_fjLj128EEEEELb0ELb1ELb0ELb1EEEvNS_9FwdParamsE)
        /*1304*/ 	.word	0x00000000


	//----- nvinfo : EIATTR_MIN_STACK_SIZE
	.align		4
.L_820:
        /*1308*/ 	.byte	0x04, 0x12
        /*130a*/ 	.short	(.L_822 - .L_821)
	.align		4
.L_821:
        /*130c*/ 	.word	index@(_ZN10layer_norm13ln_fwd_kernelINS_13Kernel_traitsIf6__halfS2_S2_fjLj3072ELj1ELj1ELj4ELj16ENS_18Kernel_traits_baseILj3072EfS2_S2_S2_fjLj128EEEEELb0ELb1ELb1ELb0EEEvNS_9FwdParamsE)
        /*1310*/ 	.word	0x00000000


	//----- nvinfo : EIATTR_MIN_STACK_SIZE
	.align		4
.L_822:
        /*1314*/ 	.byte	0x04, 0x12
        /*1316*/ 	.short	(.L_824 - .L_823)
	.align		4
.L_823:
        /*1318*/ 	.word	index@(_ZN10layer_norm13ln_fwd_kernelINS_13Kernel_traitsIf6__halfS2_S2_fjLj3072ELj1ELj1ELj4ELj16ENS_18Kernel_traits_baseILj3072EfS2_S2_S2_fjLj128EEEEELb0ELb1ELb1ELb1EEEvNS_9FwdParamsE)
        /*131c*/ 	.word	0x00000000


	//----- nvinfo : EIATTR_MIN_STACK_SIZE
	.align		4
.L_824:
        /*1320*/ 	.byte	0x04, 0x12
        /*1322*/ 	.short	(.L_826 - .L_825)
	.align		4
.L_825:
        /*1324*/ 	.word	index@(_ZN10layer_norm13ln_fwd_kernelINS_13Kernel_traitsIf6__halfS2_S2_fjLj3072ELj1ELj1ELj4ELj16ENS_18Kernel_traits_baseILj3072EfS2_S2_S2_fjLj128EEEEELb1ELb0ELb0ELb0EEEvNS_9FwdParamsE)
        /*1328*/ 	.word	0x00000000


	//----- nvinfo : EIATTR_MIN_STACK_SIZE
	.align		4
.L_826:
        /*132c*/ 	.byte	0x04, 0x12
        /*132e*/ 	.short	(.L_828 - .L_827)
	.align		4
.L_827:
        /*1330*/ 	.word	index@(_ZN10layer_norm13ln_fwd_kernelINS_13Kernel_traitsIf6__halfS2_S2_fjLj3072ELj1ELj1ELj4ELj16ENS_18Kernel_traits_baseILj3072EfS2_S2_S2_fjLj128EEEEELb1ELb0ELb0ELb1EEEvNS_9FwdParamsE)
        /*1334*/ 	.word	0x00000000


	//----- nvinfo : EIATTR_MIN_STACK_SIZE
	.align		4
.L_828:
        /*1338*/ 	.byte	0x04, 0x12
        /*133a*/ 	.short	(.L_830 - .L_829)
	.align		4
.L_829:
        /*133c*/ 	.word	index@(_ZN10layer_norm13ln_fwd_kernelINS_13Kernel_traitsIf6__halfS2_S2_fjLj3072ELj1ELj1ELj4ELj16ENS_18Kernel_traits_baseILj3072EfS2_S2_S2_fjLj128EEEEELb1ELb0ELb1ELb0EEEvNS_9FwdParamsE)
        /*1340*/ 	.word	0x00000000


	//----- nvinfo : EIATTR_MIN_STACK_SIZE
	.align		4
.L_830:
        /*1344*/ 	.byte	0x04, 0x12
        /*1346*/ 	.short	(.L_832 - .L_831)
	.align		4
.L_831:
        /*1348*/ 	.word	index@(_ZN10layer_norm13ln_fwd_kernelINS_13Kernel_traitsIf6__halfS2_S2_fjLj3072ELj1ELj1ELj4ELj16ENS_18Kernel_traits_baseILj3072EfS2_S2_S2_fjLj128EEEEELb1ELb0ELb1ELb1EEEvNS_9FwdParamsE)
        /*134c*/ 	.word	0x00000000


	//----- nvinfo : EIATTR_MIN_STACK_SIZE
	.align		4
.L_832:
        /*1350*/ 	.byte	0x04, 0x12
        /*1352*/ 	.short	(.L_834 - .L_833)
	.align		4
.L_833:
        /*1354*/ 	.word	index@(_ZN10layer_norm13ln_fwd_kernelINS_13Kernel_traitsIf6__halfS2_S2_fjLj3072ELj1ELj1ELj4ELj16ENS_18Kernel_traits_baseILj3072EfS2_S2_S2_fjLj128EEEEELb1ELb1ELb0ELb0EEEvNS_9FwdParamsE)
        /*1358*/ 	.word	0x00000000


	//----- nvinfo : EIATTR_MIN_STACK_SIZE
	.align		4
.L_834:
        /*135c*/ 	.byte	0x04, 0x12
        /*135e*/ 	.short	(.L_836 - .L_835)
	.align		4
.L_835:
        /*1360*/ 	.word	index@(_ZN10layer_norm13ln_fwd_kernelINS_13Kernel_traitsIf6__halfS2_S2_fjLj3072ELj1ELj1ELj4ELj16ENS_18Kernel_traits_baseILj3072EfS2_S2_S2_fjLj128EEEEELb1ELb1ELb0ELb1EEEvNS_9FwdParamsE)
        /*1364*/ 	.word	0x00000000


	//----- nvinfo : EIATTR_MIN_STACK_SIZE
	.align		4
.L_836:
        /*1368*/ 	.byte	0x04, 0x12
        /*136a*/ 	.short	(.L_838 - .L_837)
	.align		4
.L_837:
        /*136c*/ 	.word	index@(_ZN10layer_norm13ln_fwd_kernelINS_13Kernel_traitsIf6__halfS2_S2_fjLj3072ELj1ELj1ELj4ELj16ENS_18Kernel_traits_baseILj3072EfS2_S2_S2_fjLj128EEEEELb1ELb1ELb1ELb0EEEvNS_9FwdParamsE)
        /*1370*/ 	.word	0x00000000


	//----- nvinfo : EIATTR_MIN_STACK_SIZE
	.align		4
.L_838:
        /*1374*/ 	.byte	0x04, 0x12
        /*1376*/ 	.short	(.L_840 - .L_839)
	.align		4
.L_839:
        /*1378*/ 	.word	index@(_ZN10layer_norm13ln_fwd_kernelINS_13Kernel_traitsIf6__halfS2_S2_fjLj3072ELj1ELj1ELj4ELj16ENS_18Kernel_traits_baseILj3072EfS2_S2_S2_fjLj128EEEEELb1ELb1ELb1ELb1EEEvNS_9FwdParamsE)
        /*137c*/ 	.word	0x00000000


	//----- nvinfo : EIATTR_MIN_STACK_SIZE
	.align		4
.L_840:
        /*1380*/ 	.byte	0x04, 0x12
        /*1382*/ 	.short	(.L_842 - .L_841)
	.align		4
.L_841:
        /*1384*/ 	.word	index@(_ZN10layer_norm13ln_fwd_kernelINS_13Kernel_traitsI6__halfS2_fS2_fjLj3072ELj1ELj1ELj4ELj16ENS_18Kernel_traits_baseILj3072ES2_S2_fS2_fjLj128EEEEELb0ELb0ELb0ELb0EEEvNS_9FwdParamsE)
        /*1388*/ 	.word	0x00000000


	//----- nvinfo : EIATTR_MIN_STACK_SIZE
	.align		4
.L_842:
        /*138c*/ 	.byte	0x04, 0x12
        /*138e*/ 	.short	(.L_844 - .L_843)
	.align		4
.L_843:
        /*1390*/ 	.word	index@(_ZN10layer_norm13ln_fwd_kernelINS_13Kernel_traitsI6__halfS2_fS2_fjLj3072ELj1ELj1ELj4ELj16ENS_18Kernel_traits_baseILj3072ES2_S2_fS2_fjLj128EEEEELb0ELb0ELb0ELb1EEEvNS_9FwdParamsE)
        /*1394*/ 	.word	0x00000000


	//----- nvinfo : EIATTR_MIN_STACK_SIZE
	.align		4
.L_844:
        /*1398*/ 	.byte	0x04, 0x12
        /*139a*/ 	.short	(.L_846 - .L_845)
	.align		4
.L_845:
        /*139c*/ 	.word	index@(_ZN10layer_norm13ln_fwd_kernelINS_13Kernel_traitsI6__halfS2_fS2_fjLj3072ELj1ELj1ELj4ELj16ENS_18Kernel_traits_baseILj3072ES2_S2_fS2_fjLj128EEEEELb0ELb0ELb1ELb0EEEvNS_9FwdParamsE)
        /*13a0*/ 	.word	0x00000000


	//----- nvinfo : EIATTR_MIN_STACK_SIZE
	.align		4
.L_846:
        /*13a4*/ 	.byte	0x04, 0x12
        /*13a6*/ 	.short	(.L_848 - .L_847)
	.align		4
.L_847:
        /*13a8*/ 	.word	index@(_ZN10layer_norm13ln_fwd_kernelINS_13Kernel_traitsI6__halfS2_fS2_fjLj3072ELj1ELj1ELj4ELj16ENS_18Kernel_traits_baseILj3072ES2_S2_fS2_fjLj128EEEEELb0ELb0ELb1ELb1EEEvNS_9FwdParamsE)
        /*13ac*/ 	.word	0x00000000


	//----- nvinfo : EIATTR_MIN_STACK_SIZE
	.align		4
.L_848:
        /*13b0*/ 	.byte	0x04, 0x12
        /*13b2*/ 	.short	(.L_850 - .L_849)
	.align		4
.L_849:
        /*13b4*/ 	.word	index@(_ZN10layer_norm13ln_fwd_kernelINS_13Kernel_traitsI6__halfS2_fS2_fjLj3072ELj1ELj1ELj4ELj16ENS_18Kernel_traits_baseILj3072ES2_S2_fS2_fjLj128EEEEELb0ELb1ELb0ELb0EEEvNS_9FwdParamsE)
        /*13b8*/ 	.word	0x00000000


	//----- nvinfo : EIATTR_MIN_STACK_SIZE
	.align		4
.L_850:
        /*13bc*/ 	.byte	0x04, 0x12
        /*13be*/ 	.short	(.L_852 - .L_851)
	.align		4
.L_851:
        /*13c0*/ 	.word	index@(_ZN10layer_norm13ln_fwd_kernelINS_13Kernel_traitsI6__halfS2_fS2_fjLj3072ELj1ELj1ELj4ELj16ENS_18Kernel_traits_baseILj3072ES2_S2_fS2_fjLj128EEEEELb0ELb1ELb0ELb1EEEvNS_9FwdParamsE)
        /*13c4*/ 	.word	0x00000000


	//----- nvinfo : EIATTR_MIN_STACK_SIZE
	.align		4
.L_852:
        /*13c8*/ 	.byte	0x04, 0x12
        /*13ca*/ 	.short	(.L_854 - .L_853)
	.align		4
.L_853:
        /*13cc*/ 	.word	index@(_ZN10layer_norm13ln_fwd_kernelINS_13Kernel_traitsI6__halfS2_fS2_fjLj3072ELj1ELj1ELj4ELj16ENS_18Kernel_traits_baseILj3072ES2_S2_fS2_fjLj128EEEEELb0ELb1ELb1ELb0EEEvNS_9FwdParamsE)
        /*13d0*/ 	.word	0x00000000


	//----- nvinfo : EIATTR_MIN_STACK_SIZE
	.align		4
.L_854:
        /*13d4*/ 	.byte	0x04, 0x12
        /*13d6*/ 	.short	(.L_856 - .L_855)
	.align		4
.L_855:
        /*13d8*/ 	.word	index@(_ZN10layer_norm13ln_fwd_kernelINS_13Kernel_traitsI6__halfS2_fS2_fjLj3072ELj1ELj1ELj4ELj16ENS_18Kernel_traits_baseILj3072ES2_S2_fS2_fjLj128EEEEELb0ELb1ELb1ELb1EEEvNS_9FwdParamsE)
        /*13dc*/ 	.word	0x00000000


	//----- nvinfo : EIATTR_MIN_STACK_SIZE
	.align		4
.L_856:
        /*13e0*/ 	.byte	0x04, 0x12
        /*13e2*/ 	.short	(.L_858 - .L_857)
	.align		4
.L_857:
        /*13e4*/ 	.word	index@(_ZN10layer_norm13ln_fwd_kernelINS_13Kernel_traitsI6__halfS2_fS2_fjLj3072ELj1ELj1ELj4ELj16ENS_18Kernel_traits_baseILj3072ES2_S2_fS2_fjLj128EEEEELb1ELb0ELb0ELb0EEEvNS_9FwdParamsE)
        /*13e8*/ 	.word	0x00000008


	//----- nvinfo : EIATTR_MIN_STACK_SIZE
	.align		4
.L_858:
        /*13ec*/ 	.byte	0x04, 0x12
        /*13ee*/ 	.short	(.L_860 - .L_859)
	.align		4
.L_859:
        /*13f0*/ 	.word	index@(_ZN10layer_norm13ln_fwd_kernelINS_13Kernel_traitsI6__halfS2_fS2_fjLj3072ELj1ELj1ELj4ELj16ENS_18Kernel_traits_baseILj3072ES2_S2_fS2_fjLj128EEEEELb1ELb0ELb0ELb1EEEvNS_9FwdParamsE)
        /*13f4*/ 	.word	0x00000000


	//----- nvinfo : EIATTR_MIN_STACK_SIZE
	.align		4
.L_860:
        /*13f8*/ 	.byte	0x04, 0x12
        /*13fa*/ 	.short	(.L_862 - .L_861)
	.align		4
.L_861:
        /*13fc*/ 	.word	index@(_ZN10layer_norm13ln_fwd_kernelINS_13Kernel_traitsI6__halfS2_fS2_fjLj3072ELj1ELj1ELj4ELj16ENS_18Kernel_traits_baseILj3072ES2_S2_fS2_fjLj128EEEEELb1ELb0ELb1ELb0EEEvNS_9FwdParamsE)
        /*1400*/ 	.word	0x00000000


	//----- nvinfo : EIATTR_MIN_STACK_SIZE
	.align		4
.L_862:
        /*1404*/ 	.byte	0x04, 0x12
        /*1406*/ 	.short	(.L_864 - .L_863)
	.align		4
.L_863:
        /*1408*/ 	.word	index@(_ZN10layer_norm13ln_fwd_kernelINS_13Kernel_traitsI6__halfS2_fS2_fjLj3072ELj1ELj1ELj4ELj16ENS_18Kernel_traits_baseILj3072ES2_S2_fS2_fjLj128EEEEELb1ELb0ELb1ELb1EEEvNS_9FwdParamsE)
        /*140c*/ 	.word	0x00000000


	//----- nvinfo : EIATTR_MIN_STACK_SIZE
	.align		4
.L_864:
        /*1410*/ 	.byte	0x04, 0x12
        /*1412*/ 	.short	(.L_866 - .L_865)
	.align		4
.L_865:
        /*1414*/ 	.word	index@(_ZN10layer_norm13ln_fwd_kernelINS_13Kernel_traitsI6__halfS2_fS2_fjLj3072ELj1ELj1ELj4ELj16ENS_18Kernel_traits_baseILj3072ES2_S2_fS2_fjLj128EEEEELb1ELb1ELb0ELb0EEEvNS_9FwdParamsE)
        /*1418*/ 	.word	0x00000000


	//----- nvinfo : EIATTR_MIN_STACK_SIZE
	.align		4
.L_866:
        /*141c*/ 	.byte	0x04, 0x12
        /*141e*/ 	.short	(.L_868 - .L_867)
	.align		4
.L_867:
        /*1420*/ 	.word	index@(_ZN10layer_norm13ln_fwd_kernelINS_13Kernel_traitsI6__halfS2_fS2_fjLj3072ELj1ELj1ELj4ELj16ENS_18Kernel_traits_baseILj3072ES2_S2_fS2_fjLj128EEEEELb1ELb1ELb0ELb1EEEvNS_9FwdParamsE)
        /*1424*/ 	.word	0x00000000


	//----- nvinfo : EIATTR_MIN_STACK_SIZE
	.align		4
.L_868:
        /*1428*/ 	.byte	0x04, 0x12
        /*142a*/ 	.short	(.L_870 - .L_869)
	.align		4
.L_869:
        /*142c*/ 	.word	index@(_ZN10layer_norm13ln_fwd_kernelINS_13Kernel_traitsI6__halfS2_fS2_fjLj3072ELj1ELj1ELj4ELj16ENS_18Kernel_traits_baseILj3072ES2_S2_fS2_fjLj128EEEEELb1ELb1ELb1ELb0EEEvNS_9FwdParamsE)
        /*1430*/ 	.word	0x00000000


	//----- nvinfo : EIATTR_MIN_STACK_SIZE
	.align		4
.L_870:
        /*1434*/ 	.byte	0x04, 0x12
        /*1436*/ 	.short	(.L_872 - .L_871)
	.align		4
.L_871:
        /*1438*/ 	.word	index@(_ZN10layer_norm13ln_fwd_kernelINS_13Kernel_traitsI6__halfS2_fS2_fjLj3072ELj1ELj1ELj4ELj16ENS_18Kernel_traits_baseILj3072ES2_S2_fS2_fjLj128EEEEELb1ELb1ELb1ELb1EEEvNS_9FwdParamsE)
        /*143c*/ 	.word	0x00000000


	//----- nvinfo : EIATTR_MIN_STACK_SIZE
	.align		4
.L_872:
        /*1440*/ 	.byte	0x04, 0x12
        /*1442*/ 	.short	(.L_874 - .L_873)
	.align		4
.L_873:
        /*1444*/ 	.word	index@(_ZN10layer_norm13ln_fwd_kernelINS_13Kernel_traitsIf6__halffS2_fjLj3072ELj1ELj1ELj4ELj16ENS_18Kernel_traits_baseILj3072EfS2_fS2_fjLj128EEEEELb0ELb0ELb0ELb0EEEvNS_9FwdParamsE)
        /*1448*/ 	.word	0x00000000


	//----- nvinfo : EIATTR_MIN_STACK_SIZE
	.align		4
.L_874:
        /*144c*/ 	.byte	0x04, 0x12
        /*144e*/ 	.short	(.L_876 - .L_875)
	.align		4
.L_875:
        /*1450*/ 	.word	index@(_ZN10layer_norm13ln_fwd_kernelINS_13Kernel_traitsIf6__halffS2_fjLj3072ELj1ELj1ELj4ELj16ENS_18Kernel_traits_baseILj3072EfS2_fS2_fjLj128EEEEELb0ELb0ELb0ELb1EEEvNS_9FwdParamsE)
        /*1454*/ 	.word	0x00000000


	//----- nvinfo : EIATTR_MIN_STACK_SIZE
	.align		4
.L_876:
        /*1458*/ 	.byte	0x04, 0x12
        /*145a*/ 	.short	(.L_878 - .L_877)
	.align		4
.L_877:
        /*145c*/ 	.word	index@(_ZN10layer_norm13ln_fwd_kernelINS_13Kernel_traitsIf6__halffS2_fjLj3072ELj1ELj1ELj4ELj16ENS_18Kernel_traits_baseILj3072EfS2_fS2_fjLj128EEEEELb0ELb0ELb1ELb0EEEvNS_9FwdParamsE)
        /*1460*/ 	.word	0x00000000


	//----- nvinfo : EIATTR_MIN_STACK_SIZE
	.align		4
.L_878:
        /*1464*/ 	.byte	0x04, 0x12
        /*1466*/ 	.short	(.L_880 - .L_879)
	.align		4
.L_879:
        /*1468*/ 	.word	index@(_ZN10layer_norm13ln_fwd_kernelINS_13Kernel_traitsIf6__halffS2_fjLj3072ELj1ELj1ELj4ELj16ENS_18Kernel_traits_baseILj3072EfS2_fS2_fjLj128EEEEELb0ELb0ELb1ELb1EEEvNS_9FwdParamsE)
        /*146c*/ 	.word	0x00000000


	//----- nvinfo : EIATTR_MIN_STACK_SIZE
	.align		4
.L_880:
        /*1470*/ 	.byte	0x04, 0x12
        /*1472*/ 	.short	(.L_882 - .L_881)
	.align		4
.L_881:
        /*1474*/ 	.word	index@(_ZN10layer_norm13ln_fwd_kernelINS_13Kernel_traitsIf6__halffS2_fjLj3072ELj1ELj1ELj4ELj16ENS_18Kernel_traits_baseILj3072EfS2_fS2_fjLj128EEEEELb0ELb1ELb0ELb0EEEvNS_9FwdParamsE)
        /*1478*/ 	.word	0x00000000


	//----- nvinfo : EIATTR_MIN_STACK_SIZE
	.align		4
.L_882:
        /*147c*/ 	.byte	0x04, 0x12
        /*147e*/ 	.short	(.L_884 - .L_883)
	.align		4
.L_883:
        /*1480*/ 	.word	index@(_ZN10layer_norm13ln_fwd_kernelINS_13Kernel_traitsIf6__halffS2_fjLj3072ELj1ELj1ELj4ELj16ENS_18Kernel_traits_baseILj3072EfS2_fS2_fjLj128EEEEELb0ELb1ELb0ELb1EEEvNS_9FwdParamsE)
        /*1484*/ 	.word	0x00000000


	//----- nvinfo : EIATTR_MIN_STACK_SIZE
	.align		4
.L_884:
        /*1488*/ 	.byte	0x04, 0x12
        /*148a*/ 	.short	(.L_886 - .L_885)
	.align		4
.L_885:
        /*148c*/ 	.word	index@(_ZN10layer_norm13ln_fwd_kernelINS_13Kernel_traitsIf6__halffS2_fjLj3072ELj1ELj1ELj4ELj16ENS_18Kernel_traits_baseILj3072EfS2_fS2_fjLj128EEEEELb0ELb1ELb1ELb0EEEvNS_9FwdParamsE)
        /*1490*/ 	.word	0x00000000


	//----- nvinfo : EIATTR_MIN_STACK_SIZE
	.align		4
.L_886:
        /*1494*/ 	.byte	0x04, 0x12
        /*1496*/ 	.short	(.L_888 - .L_887)
	.align		4
.L_887:
        /*1498*/ 	.word	index@(_ZN10layer_norm13ln_fwd_kernelINS_13Kernel_traitsIf6__halffS2_fjLj3072ELj1ELj1ELj4ELj16ENS_18Kernel_traits_baseILj3072EfS2_fS2_fjLj128EEEEELb0ELb1ELb1ELb1EEEvNS_9FwdParamsE)
        /*149c*/ 	.word	0x00000000


	//----- nvinfo : EIATTR_MIN_STACK_SIZE
	.align		4
.L_888:
        /*14a0*/ 	.byte	0x04, 0x12
        /*14a2*/ 	.short	(.L_890 - .L_889)
	.align		4
.L_889:
        /*14a4*/ 	.word	index@(_ZN10layer_norm13ln_fwd_kernelINS_13Kernel_traitsIf6__halffS2_fjLj3072ELj1ELj1ELj4ELj16ENS_18Kernel_traits_baseILj3072EfS2_fS2_fjLj128EEEEELb1ELb0ELb0ELb0EEEvNS_9FwdParamsE)
        /*14a8*/ 	.word	0x00000000


	//----- nvinfo : EIATTR_MIN_STACK_SIZE
	.align		4
.L_890:
        /*14ac*/ 	.byte	0x04, 0x12
        /*14ae*/ 	.short	(.L_892 - .L_891)
	.align		4
.L_891:
        /*14b0*/ 	.word	index@(_ZN10layer_norm13ln_fwd_kernelINS_13Kernel_traitsIf6__halffS2_fjLj3072ELj1ELj1ELj4ELj16ENS_18Kernel_traits_baseILj3072EfS2_fS2_fjLj128EEEEELb1ELb0ELb0ELb1EEEvNS_9FwdParamsE)
        /*14b4*/ 	.word	0x00000000


	//----- nvinfo : EIATTR_MIN_STACK_SIZE
	.align		4
.L_892:
        /*14b8*/ 	.byte	0x04, 0x12
        /*14ba*/ 	.short	(.L_894 - .L_893)
	.align		4
.L_893:
        /*14bc*/ 	.word	index@(_ZN10layer_norm13ln_fwd_kernelINS_13Kernel_traitsIf6__halffS2_fjLj3072ELj1ELj1ELj4ELj16ENS_18Kernel_traits_baseILj3072EfS2_fS2_fjLj128EEEEELb1ELb0ELb1ELb0EEEvNS_9FwdParamsE)
        /*14c0*/ 	.word	0x00000000


	//----- nvinfo : EIATTR_MIN_STACK_SIZE
	.align		4
.L_894:
        /*14c4*/ 	.byte	0x04, 0x12
        /*14c6*/ 	.short	(.L_896 - .L_895)
	.align		4
.L_895:
        /*14c8*/ 	.word	index@(_ZN10layer_norm13ln_fwd_kernelINS_13Kernel_traitsIf6__halffS2_fjLj3072ELj1ELj1ELj4ELj16ENS_18Kernel_traits_baseILj3072EfS2_fS2_fjLj128EEEEELb1ELb0ELb1ELb1EEEvNS_9FwdParamsE)
        /*14cc*/ 	.word	0x00000000


	//----- nvinfo : EIATTR_MIN_STACK_SIZE
	.align		4
.L_896:
        /*14d0*/ 	.byte	0x04, 0x12
        /*14d2*/ 	.short	(.L_898 - .L_897)
	.align		4
.L_897:
        /*14d4*/ 	.word	index@(_ZN10layer_norm13ln_fwd_kernelINS_13Kernel_traitsIf6__halffS2_fjLj3072ELj1ELj1ELj4ELj16ENS_18Kernel_traits_baseILj3072EfS2_fS2_fjLj128EEEEELb1ELb1ELb0ELb0EEEvNS_9FwdParamsE)
        /*14d8*/ 	.word	0x00000000


	//----- nvinfo : EIATTR_MIN_STACK_SIZE
	.align		4
.L_898:
        /*14dc*/ 	.byte	0x04, 0x12
        /*14de*/ 	.short	(.L_900 - .L_899)
	.align		4
.L_899:
        /*14e0*/ 	.word	index@(_ZN10layer_norm13ln_fwd_kernelINS_13Kernel_traitsIf6__halffS2_fjLj3072ELj1ELj1ELj4ELj16ENS_18Kernel_traits_baseILj3072EfS2_fS2_fjLj128EEEEELb1ELb1ELb0ELb1EEEvNS_9FwdParamsE)
        /*14e4*/ 	.word	0x00000000


	//----- nvinfo : EIATTR_MIN_STACK_SIZE
	.align		4
.L_900:
        /*14e8*/ 	.byte	0x04, 0x12
        /*14ea*/ 	.short	(.L_902 - .L_901)
	.align		4
.L_901:
        /*14ec*/ 	.word	index@(_ZN10layer_norm13ln_fwd_kernelINS_13Kernel_traitsIf6__halffS2_fjLj3072ELj1ELj1ELj4ELj16ENS_18Kernel_traits_baseILj3072EfS2_fS2_fjLj128EEEEELb1ELb1ELb1ELb0EEEvNS_9FwdParamsE)
        /*14f0*/ 	.word	0x00000000


	//----- nvinfo : EIATTR_MIN_STACK_SIZE
	.align		4
.L_902:
        /*14f4*/ 	.byte	0x04, 0x12
        /*14f6*/ 	.short	(.L_904 - .L_903)
	.align		4
.L_903:
        /*14f8*/ 	.word	index@(_ZN10layer_norm13ln_fwd_kernelINS_13Kernel_traitsIf6__halffS2_fjLj3072ELj1ELj1ELj4ELj16ENS_18Kernel_traits_baseILj3072EfS2_fS2_fjLj128EEEEELb1ELb1ELb1ELb1EEEvNS_9FwdParamsE)
        /*14fc*/ 	.word	0x00000000


	//----- nvinfo : EIATTR_MIN_STACK_SIZE
	.align		4
.L_904:
        /*1500*/ 	.byte	0x04, 0x12
        /*1502*/ 	.short	(.L_906 - .L_905)
	.align		4
.L_905:
        /*1504*/ 	.word	index@(_ZN10layer_norm13ln_fwd_kernelINS_13Kernel_traitsI6__halfffffjLj3072ELj1ELj1ELj4ELj16ENS_18Kernel_traits_baseILj3072ES2_ffffjLj128EEEEELb0ELb0ELb0ELb0EEEvNS_9FwdParamsE)
        /*1508*/ 	.word	0x00000000


	//----- nvinfo : EIATTR_MIN_STACK_SIZE
	.align		4
.L_906:
        /*150c*/ 	.byte	0x04, 0x12
        /*150e*/ 	.short	(.L_908 - .L_907)
	.align		4
.L_907:
        /*1510*/ 	.word	index@(_ZN10layer_norm13ln_fwd_kernelINS_13Kernel_traitsI6__halfffffjLj3072ELj1ELj1ELj4ELj16ENS_18Kernel_traits_baseILj3072ES2_ffffjLj128EEEEELb0ELb0ELb0ELb1EEEvNS_9FwdParamsE)
        /*1514*/ 	.word	0x00000000


	//----- nvinfo : EIATTR_MIN_STACK_SIZE
	.align		4
.L_908:
        /*1518*/ 	.byte	0x04, 0x12
        /*151a*/ 	.short	(.L_910 - .L_909)
	.align		4
.L_909:
        /*151c*/ 	.word	index@(_ZN10layer_norm13ln_fwd_kernelINS_13Kernel_traitsI6__halfffffjLj3072ELj1ELj1ELj4ELj16ENS_18Kernel_traits_baseILj3072ES2_ffffjLj128EEEEELb0ELb0ELb1ELb0EEEvNS_9FwdParamsE)
        /*1520*/ 	.word	0x00000000


	//----- nvinfo : EIATTR_MIN_STACK_SIZE
	.align		4
.L_910:
        /*1524*/ 	.byte	0x04, 0x12
        /*1526*/ 	.short	(.L_912 - .L_911)
	.align		4
.L_911:
        /*1528*/ 	.word	index@(_ZN10layer_norm13ln_fwd_kernelINS_13Kernel_traitsI6__halfffffjLj3072ELj1ELj1ELj4ELj16ENS_18Kernel_traits_baseILj3072ES2_ffffjLj128EEEEELb0ELb0ELb1ELb1EEEvNS_9FwdParamsE)
        /*152c*/ 	.word	0x00000000


	//----- nvinfo : EIATTR_MIN_STACK_SIZE
	.align		4
.L_912:
        /*1530*/ 	.byte	0x04, 0x12
        /*1532*/ 	.short	(.L_914 - .L_913)
	.align		4
.L_913:
        /*1534*/ 	.word	index@(_ZN10layer_norm13ln_fwd_kernelINS_13Kernel_traitsI6__halfffffjLj3072ELj1ELj1ELj4ELj16ENS_18Kernel_traits_baseILj3072ES2_ffffjLj128EEEEELb0ELb1ELb0ELb0EEEvNS_9FwdParamsE)
        /*1538*/ 	.word	0x00000000


	//----- nvinfo : EIATTR_MIN_STACK_SIZE
	.align		4
.L_914:
        /*153c*/ 	.byte	0x04, 0x12
        /*153e*/ 	.short	(.L_916 - .L_915)
	.align		4
.L_915:
        /*1540*/ 	.word	index@(_ZN10layer_norm13ln_fwd_kernelINS_13Kernel_traitsI6__halfffffjLj3072ELj1ELj1ELj4ELj16ENS_18Kernel_traits_baseILj3072ES2_ffffjLj128EEEEELb0ELb1ELb0ELb1EEEvNS_9FwdParamsE)
        /*1544*/ 	.word	0x00000000


	//----- nvinfo : EIATTR_MIN_STACK_SIZE
	.align		4
.L_916:
        /*1548*/ 	.byte	0x04, 0x12
        /*154a*/ 	.short	(.L_918 - .L_917)
	.align		4
.L_917:
        /*154c*/ 	.word	index@(_ZN10layer_norm13ln_fwd_kernelINS_13Kernel_traitsI6__halfffffjLj3072ELj1ELj1ELj4ELj16ENS_18Kernel_traits_baseILj3072ES2_ffffjLj128EEEEELb0ELb1ELb1ELb0EEEvNS_9FwdParamsE)
        /*1550*/ 	.word	0x00000000


	//----- nvinfo : EIATTR_MIN_STACK_SIZE
	.align		4
.L_918:
        /*1554*/ 	.byte	0x04, 0x12
        /*1556*/ 	.short	(.L_920 - .L_919)
	.align		4
.L_919:
        /*1558*/ 	.word	index@(_ZN10layer_norm13ln_fwd_kernelINS_13Kernel_traitsI6__halfffffjLj3072ELj1ELj1ELj4ELj16ENS_18Kernel_traits_baseILj3072ES2_ffffjLj128EEEEELb0ELb1ELb1ELb1EEEvNS_9FwdParamsE)
        /*155c*/ 	.word	0x00000000


	//----- nvinfo : EIATTR_MIN_STACK_SIZE
	.align		4
.L_920:
        /*1560*/ 	.byte	0x04, 0x12
        /*1562*/ 	.short	(.L_922 - .L_921)
	.align		4
.L_921:
        /*1564*/ 	.word	index@(_ZN10layer_norm13ln_fwd_kernelINS_13Kernel_traitsI6__halfffffjLj3072ELj1ELj1ELj4ELj16ENS_18Kernel_traits_baseILj3072ES2_ffffjLj128EEEEELb1ELb0ELb0ELb0EEEvNS_9FwdParamsE)
        /*1568*/ 	.word	0x00000000


	//----- nvinfo : EIATTR_MIN_STACK_SIZE
	.align		4
.L_922:
        /*156c*/ 	.byte	0x04, 0x12
        /*156e*/ 	.short	(.L_924 - .L_923)
	.align		4
.L_923:
        /*1570*/ 	.word	index@(_ZN10layer_norm13ln_fwd_kernelINS_13Kernel_traitsI6__halfffffjLj3072ELj1ELj1ELj4ELj16ENS_18Kernel_traits_baseILj3072ES2_ffffjLj128EEEEELb1ELb0ELb0ELb1EEEvNS_9FwdParamsE)
        /*1574*/ 	.word	0x00000000


	//----- nvinfo : EIATTR_MIN_STACK_SIZE
	.align		4
.L_924:
        /*1578*/ 	.byte	0x04, 0x12
        /*157a*/ 	.short	(.L_926 - .L_925)
	.align		4
.L_925:
        /*157c*/ 	.word	index@(_ZN10layer_norm13ln_fwd_kernelINS_13Kernel_traitsI6__halfffffjLj3072ELj1ELj1ELj4ELj16ENS_18Kernel_traits_baseILj3072ES2_ffffjLj128EEEEELb1ELb0ELb1ELb0EEEvNS_9FwdParamsE)
        /*1580*/ 	.word	0x00000000


	//----- nvinfo : EIATTR_MIN_STACK_SIZE
	.align		4
.L_926:
        /*1584*/ 	.byte	0x04, 0x12
        /*1586*/ 	.short	(.L_928 - .L_927)
	.align		4
.L_927:
        /*1588*/ 	.word	index@(_ZN10layer_norm13ln_fwd_kernelINS_13Kernel_traitsI6__halfffffjLj3072ELj1ELj1ELj4ELj16ENS_18Kernel_traits_baseILj3072ES2_ffffjLj128EEEEELb1ELb0ELb1ELb1EEEvNS_9FwdParamsE)
        /*158c*/ 	.word	0x00000000


	//----- nvinfo : EIATTR_MIN_STACK_SIZE
	.align		4
.L_928:
        /*1590*/ 	.byte	0x04, 0x12
        /*1592*/ 	.short	(.L_930 - .L_929)
	.align		4
.L_929:
        /*1594*/ 	.word	index@(_ZN10layer_norm13ln_fwd_kernelINS_13Kernel_traitsI6__halfffffjLj3072ELj1ELj1ELj4ELj16ENS_18Kernel_traits_baseILj3072ES2_ffffjLj128EEEEELb1ELb1ELb0ELb0EEEvNS_9FwdParamsE)
        /*1598*/ 	.word	0x00000000


	//----- nvinfo : EIATTR_MIN_STACK_SIZE
	.align		4
.L_930:
        /*159c*/ 	.byte	0x04, 0x12
        /*159e*/ 	.short	(.L_932 - .L_931)
	.align		4
.L_931:
        /*15a0*/ 	.word	index@(_ZN10layer_norm13ln_fwd_kernelINS_13Kernel_traitsI6__halfffffjLj3072ELj1ELj1ELj4ELj16ENS_18Kernel_traits_baseILj3072ES2_ffffjLj128EEEEELb1ELb1ELb0ELb1EEEvNS_9FwdParamsE)
        /*15a4*/ 	.word	0x00000000


	//----- nvinfo : EIATTR_MIN_STACK_SIZE
	.align		4
.L_932:
        /*15a8*/ 	.byte	0x04, 0x12
        /*15aa*/ 	.short	(.L_934 - .L_933)
	.align		4
.L_933:
        /*15ac*/ 	.word	index@(_ZN10layer_norm13ln_fwd_kernelINS_13Kernel_traitsI6__halfffffjLj3072ELj1ELj1ELj4ELj16ENS_18Kernel_traits_baseILj3072ES2_ffffjLj128EEEEELb1ELb1ELb1ELb0EEEvNS_9FwdParamsE)
        /*15b0*/ 	.word	0x00000000


	//----- nvinfo : EIATTR_MIN_STACK_SIZE
	.align		4
.L_934:
        /*15b4*/ 	.byte	0x04, 0x12
        /*15b6*/ 	.short	(.L_936 - .L_935)
	.align		4
.L_935:
        /*15b8*/ 	.word	index@(_ZN10layer_norm13ln_fwd_kernelINS_13Kernel_traitsI6__halfffffjLj3072ELj1ELj1ELj4ELj16ENS_18Kernel_traits_baseILj3072ES2_ffffjLj128EEEEELb1ELb1ELb1ELb1EEEvNS_9FwdParamsE)
        /*15bc*/ 	.word	0x00000000


	//----- nvinfo : EIATTR_MIN_STACK_SIZE
	.align		4
.L_936:
        /*15c0*/ 	.byte	0x04, 0x12
        /*15c2*/ 	.short	(.L_938 - .L_937)
	.align		4
.L_937:
        /*15c4*/ 	.word	index@(_ZN10layer_norm13ln_fwd_kernelINS_13Kernel_traitsIfffffjLj3072ELj1ELj1ELj4ELj16ENS_18Kernel_traits_baseILj3072EfffffjLj128EEEEELb0ELb0ELb0ELb0EEEvNS_9FwdParamsE)
        /*15c8*/ 	.word	0x00000000


	//----- nvinfo : EIATTR_MIN_STACK_SIZE
	.align		4
.L_938:
        /*15cc*/ 	.byte	0x04, 0x12
        /*15ce*/ 	.short	(.L_940 - .L_939)
	.align		4
.L_939:
        /*15d0*/ 	.word	index@(_ZN10layer_norm13ln_fwd_kernelINS_13Kernel_traitsIfffffjLj3072ELj1ELj1ELj4ELj16ENS_18Kernel_traits_baseILj3072EfffffjLj128EEEEELb0ELb0ELb0ELb1EEEvNS_9FwdParamsE)
        /*15d4*/ 	.word	0x00000000


	//----- nvinfo : EIATTR_MIN_STACK_SIZE
	.align		4
.L_940:
        /*15d8*/ 	.byte	0x04, 0x12
        /*15da*/ 	.short	(.L_942 - .L_941)
	.align		4
.L_941:
        /*15dc*/ 	.word	index@(_ZN10layer_norm13ln_fwd_kernelINS_13Kernel_traitsIfffffjLj3072ELj1ELj1ELj4ELj16ENS_18Kernel_traits_baseILj3072EfffffjLj128EEEEELb0ELb0ELb1ELb0EEEvNS_9FwdParamsE)
        /*15e0*/ 	.word	0x00000000


	//----- nvinfo : EIATTR_MIN_STACK_SIZE
	.align		4
.L_942:
        /*15e4*/ 	.byte	0x04, 0x12
        /*15e6*/ 	.short	(.L_944 - .L_943)
	.align		4
.L_943:
        /*15e8*/ 	.word	index@(_ZN10layer_norm13ln_fwd_kernelINS_13Kernel_traitsIfffffjLj3072ELj1ELj1ELj4ELj16ENS_18Kernel_traits_baseILj3072EfffffjLj128EEEEELb0ELb0ELb1ELb1EEEvNS_9FwdParamsE)
        /*15ec*/ 	.word	0x00000000


	//----- nvinfo : EIATTR_MIN_STACK_SIZE
	.align		4
.L_944:
        /*15f0*/ 	.byte	0x04, 0x12
        /*15f2*/ 	.short	(.L_946 - .L_945)
	.align		4
.L_945:
        /*15f4*/ 	.word	index@(_ZN10layer_norm13ln_fwd_kernelINS_13Kernel_traitsIfffffjLj3072ELj1ELj1ELj4ELj16ENS_18Kernel_traits_baseILj3072EfffffjLj128EEEEELb0ELb1ELb0ELb0EEEvNS_9FwdParamsE)
        /*15f8*/ 	.word	0x00000000


	//----- nvinfo : EIATTR_MIN_STACK_SIZE
	.align		4
.L_946:
        /*15fc*/ 	.byte	0x04, 0x12
        /*15fe*/ 	.short	(.L_948 - .L_947)
	.align		4
.L_947:
        /*1600*/ 	.word	index@(_ZN10layer_norm13ln_fwd_kernelINS_13Kernel_traitsIfffffjLj3072ELj1ELj1ELj4ELj16ENS_18Kernel_traits_baseILj3072EfffffjLj128EEEEELb0ELb1ELb0ELb1EEEvNS_9FwdParamsE)
        /*1604*/ 	.word	0x00000000


	//----- nvinfo : EIATTR_MIN_STACK_SIZE
	.align		4
.L_948:
        /*1608*/ 	.byte	0x04, 0x12
        /*160a*/ 	.short	(.L_950 - .L_949)
	.align		4
.L_949:
        /*160c*/ 	.word	index@(_ZN10layer_norm13ln_fwd_kernelINS_13Kernel_traitsIfffffjLj3072ELj1ELj1ELj4ELj16ENS_18Kernel_traits_baseILj3072EfffffjLj128EEEEELb0ELb1ELb1ELb0EEEvNS_9FwdParamsE)
        /*1610*/ 	.word	0x00000000


	//----- nvinfo : EIATTR_MIN_STACK_SIZE
	.align		4
.L_950:
        /*1614*/ 	.byte	0x04, 0x12
        /*1616*/ 	.short	(.L_952 - .L_951)
	.align		4
.L_951:
        /*1618*/ 	.word	index@(_ZN10layer_norm13ln_fwd_kernelINS_13Kernel_traitsIfffffjLj3072ELj1ELj1ELj4ELj16ENS_18Kernel_traits_baseILj3072EfffffjLj128EEEEELb0ELb1ELb1ELb1EEEvNS_9FwdParamsE)
        /*161c*/ 	.word	0x00000000


	//----- nvinfo : EIATTR_MIN_STACK_SIZE
	.align		4
.L_952:
        /*1620*/ 	.byte	0x04, 0x12
        /*1622*/ 	.short	(.L_954 - .L_953)
	.align		4
.L_953:
        /*1624*/ 	.word	index@(_ZN10layer_norm13ln_fwd_kernelINS_13Kernel_traitsIfffffjLj3072ELj1ELj1ELj4ELj16ENS_18Kernel_traits_baseILj3072EfffffjLj128EEEEELb1ELb0ELb0ELb0EEEvNS_9FwdParamsE)
        /*1628*/ 	.word	0x00000000


	//----- nvinfo : EIATTR_MIN_STACK_SIZE
	.align		4
.L_954:
        /*162c*/ 	.byte	0x04, 0x12
        /*162e*/ 	.short	(.L_956 - .L_955)
	.align		4
.L_955:
        /*1630*/ 	.word	index@(_ZN10layer_norm13ln_fwd_kernelINS_13Kernel_traitsIfffffjLj3072ELj1ELj1ELj4ELj16ENS_18Kernel_traits_baseILj3072EfffffjLj128EEEEELb1ELb0ELb0ELb1EEEvNS_9FwdParamsE)
        /*1634*/ 	.word	0x00000000


	//----- nvinfo : EIATTR_MIN_STACK_SIZE
	.align		4
.L_956:
        /*1638*/ 	.byte	0x04, 0x12
        /*163a*/ 	.short	(.L_958 - .L_957)
	.align		4
.L_957:
        /*163c*/ 	.word	index@(_ZN10layer_norm13ln_fwd_kernelINS_13Kernel_traitsIfffffjLj3072ELj1ELj1ELj4ELj16ENS_18Kernel_traits_baseILj3072EfffffjLj128EEEEELb1ELb0ELb1ELb0EEEvNS_9FwdParamsE)
        /*1640*/ 	.word	0x00000000


	//----- nvinfo : EIATTR_MIN_STACK_SIZE
	.align		4
.L_958:
        /*1644*/ 	.byte	0x04, 0x12
        /*1646*/ 	.short	(.L_960 - .L_959)
	.align		4
.L_959:
        /*1648*/ 	.word	index@(_ZN10layer_norm13ln_fwd_kernelINS_13Kernel_traitsIfffffjLj3072ELj1ELj1ELj4ELj16ENS_18Kernel_traits_baseILj3072EfffffjLj128EEEEELb1ELb0ELb1ELb1EEEvNS_9FwdParamsE)
        /*164c*/ 	.word	0x00000000


	//----- nvinfo : EIATTR_MIN_STACK_SIZE
	.align		4
.L_960:
        /*1650*/ 	.byte	0x04, 0x12
        /*1652*/ 	.short	(.L_962 - .L_961)
	.align		4
.L_961:
        /*1654*/ 	.word	index@(_ZN10layer_norm13ln_fwd_kernelINS_13Kernel_traitsIfffffjLj3072ELj1ELj1ELj4ELj16ENS_18Kernel_traits_baseILj3072EfffffjLj128EEEEELb1ELb1ELb0ELb0EEEvNS_9FwdParamsE)
        /*1658*/ 	.word	0x00000000


	//----- nvinfo : EIATTR_MIN_STACK_SIZE
	.align		4
.L_962:
        /*165c*/ 	.byte	0x04, 0x12
        /*165e*/ 	.short	(.L_964 - .L_963)
	.align		4
.L_963:
        /*1660*/ 	.word	index@(_ZN10layer_norm13ln_fwd_kernelINS_13Kernel_traitsIfffffjLj3072ELj1ELj1ELj4ELj16ENS_18Kernel_traits_baseILj3072EfffffjLj128EEEEELb1ELb1ELb0ELb1EEEvNS_9FwdParamsE)
        /*1664*/ 	.word	0x00000000


	//----- nvinfo : EIATTR_MIN_STACK_SIZE
	.align		4
.L_964:
        /*1668*/ 	.byte	0x04, 0x12
        /*166a*/ 	.short	(.L_966 - .L_965)
	.align		4
.L_965:
        /*166c*/ 	.word	index@(_ZN10layer_norm13ln_fwd_kernelINS_13Kernel_traitsIfffffjLj3072ELj1ELj1ELj4ELj16ENS_18Kernel_traits_baseILj3072EfffffjLj128EEEEELb1ELb1ELb1ELb0EEEvNS_9FwdParamsE)
        /*1670*/ 	.word	0x00000000


	//----- nvinfo : EIATTR_MIN_STACK_SIZE
	.align		4
.L_966:
        /*1674*/ 	.byte	0x04, 0x12
        /*1676*/ 	.short	(.L_968 - .L_967)
	.align		4
.L_967:
        /*1678*/ 	.word	index@(_ZN10layer_norm13ln_fwd_kernelINS_13Kernel_traitsIfffffjLj3072ELj1ELj1ELj4ELj16ENS_18Kernel_traits_baseILj3072EfffffjLj128EEEEELb1ELb1ELb1ELb1EEEvNS_9FwdParamsE)
        /*167c*/ 	.word	0x00000000
.L_968:


//--------------------- .nv.compat                --------------------------
	.section	.nv.compat,"",@"SHT_CUDA_COMPAT_INFO"
	.align	4
        /*0000*/ 	.byte	0x02, 0x09, 0x01, 0x00, 0x02, 0x02, 0x01, 0x00, 0x02, 0x05, 0x05, 0x00, 0x03, 0x07, 0x01, 0x01
        /*0010*/ 	.byte	0x02, 0x03, 0x00, 0x00, 0x02, 0x06, 0x01, 0x00, 0x04, 0x0b, 0x08, 0x00, 0x00, 0x00, 0x00, 0x00
        /*0020*/ 	.byte	0x00, 0x00, 0x00, 0x00


//--------------------- .nv.info._ZN10layer_norm13ln_fwd_kernelINS_13Kernel_traitsI13__nv_bfloat16S2_S2_S2_fjLj3072ELj1ELj1ELj4ELj16ENS_18Kernel_traits_baseILj3072ES2_S2_S2_S2_fjLj128EEEEELb0ELb0ELb0ELb0EEEvNS_9FwdParamsE --------------------------
	.section	.nv.info._ZN10layer_norm13ln_fwd_kernelINS_13Kernel_traitsI13__nv_bfloat16S2_S2_S2_fjLj3072ELj1ELj1ELj4ELj16ENS_18Kernel_traits_baseILj3072ES2_S2_S2_S2_fjLj128EEEEELb0ELb0ELb0ELb0EEEvNS_9FwdParamsE,"",@"SHT_CUDA_INFO"
	.sectionflags	@""
	.align	4


	//----- nvinfo : EIATTR_CUDA_API_VERSION
	.align		4
        /*0000*/ 	.byte	0x04, 0x37
        /*0002*/ 	.short	(.L_970 - .L_969)
.L_969:
        /*0004*/ 	.word	0x00000082


	//----- nvinfo : EIATTR_KPARAM_INFO
	.align		4
.L_970:
        /*0008*/ 	.byte	0x04, 0x17
        /*000a*/ 	.short	(.L_972 - .L_971)
.L_971:
        /*000c*/ 	.word	0x00000000
        /*0010*/ 	.short	0x0000
        /*0012*/ 	.short	0x0000
        /*0014*/ 	.byte	0x00, 0xf0, 0xa1, 0x03


	//----- nvinfo : EIATTR_SPARSE_MMA_MASK
	.align		4
.L_972:
        /*0018*/ 	.byte	0x03, 0x50
        /*001a*/ 	.short	0x0000


	//----- nvinfo : EIATTR_MAXREG_COUNT
	.align		4
        /*001c*/ 	.byte	0x03, 0x1b
        /*001e*/ 	.short	0x00ff


	//----- nvinfo : EIATTR_NUM_BARRIERS
	.align		4
        /*0020*/ 	.byte	0x02, 0x4c
        /*0022*/ 	.byte	0x01
	.zero		1


	//----- nvinfo : EIATTR_MERCURY_ISA_VERSION
	.align		4
        /*0024*/ 	.byte	0x03, 0x5f
        /*0026*/ 	.short	0x0101


	//----- nvinfo : EIATTR_COOP_GROUP_MASK_REGIDS
	.align		4
        /*0028*/ 	.byte	0x04, 0x29
        /*002a*/ 	.short	(.L_974 - .L_973)


	//   ....[0]....
.L_973:
        /*002c*/ 	.word	0xffffffff


	//   ....[1]....
        /*0030*/ 	.word	0xffffffff


	//   ....[2]....
        /*0034*/ 	.word	0xffffffff


	//   ....[3]....
        /*0038*/ 	.word	0xffffffff


	//   ....[4]....
        /*003c*/ 	.word	0xffffffff


	//   ....[5]....
        /*0040*/ 	.word	0xffffffff


	//   ....[6]....
        /*0044*/ 	.word	0xffffffff


	//   ....[7]....
        /*0048*/ 	.word	0xffffffff


	//   ....[8]....
        /*004c*/ 	.word	0xffffffff


	//   ....[9]....
        /*0050*/ 	.word	0xffffffff


	//   ....[10]....
        /*0054*/ 	.word	0xffffffff


	//   ....[11]....
        /*0058*/ 	.word	0xffffffff


	//   ....[12]....
        /*005c*/ 	.word	0xffffffff


	//   ....[13]....
        /*0060*/ 	.word	0xffffffff


	//   ....[14]....
        /*0064*/ 	.word	0xffffffff


	//   ....[15]....
        /*0068*/ 	.word	0xffffffff


	//   ....[16]....
        /*006c*/ 	.word	0xffffffff


	//   ....[17]....
        /*0070*/ 	.word	0xffffffff


	//----- nvinfo : EIATTR_COOP_GROUP_INSTR_OFFSETS
	.align		4
.L_974:
        /*0074*/ 	.byte	0x04, 0x28
        /*0076*/ 	.short	(.L_976 - .L_975)


	//   ....[0]....
.L_975:
        /*0078*/ 	.word	0x00001d80


	//   ....[1]....
        /*007c*/ 	.word	0x00001da0


	//   ....[2]....
        /*0080*/ 	.word	0x00001dc0


	//   ....[3]....
        /*0084*/ 	.word	0x00001de0


	//   ....[4]....
        /*0088*/ 	.word	0x00001e00


	//   ....[5]....
        /*008c*/ 	.word	0x00002140


	//   ....[6]....
        /*0090*/ 	.word	0x00002160


	//   ....[7]....
        /*0094*/ 	.word	0x00002180


	//   ....[8]....
        /*0098*/ 	.word	0x000021b0


	//   ....[9]....
        /*009c*/ 	.word	0x000021e0


	//   ....[10]....
        /*00a0*/ 	.word	0x00002360


	//   ....[11]....
        /*00a4*/ 	.word	0x000023a0


	//   ....[12]....
        /*00a8*/ 	.word	0x000023c0


	//   ....[13]....
        /*00ac*/ 	.word	0x00002400


	//   ....[14]....
        /*00b0*/ 	.word	0x000024d0


	//   ....[15]....
        /*00b4*/ 	.word	0x000024f0


	//   ....[16]....
        /*00b8*/ 	.word	0x000025a0


	//   ....[17]....
        /*00bc*/ 	.word	0x000025c0


	//----- nvinfo : EIATTR_VRC_CTA_INIT_COUNT
	.align		4
.L_976:
        /*00c0*/ 	.byte	0x02, 0x4a
	.zero		1
	.zero		1


	//----- nvinfo : EIATTR_EXIT_INSTR_OFFSETS
	.align		4
        /*00c4*/ 	.byte	0x04, 0x1c
        /*00c6*/ 	.short	(.L_978 - .L_977)


	//   ....[0]....
.L_977:
        /*00c8*/ 	.word	0x00000480


	//   ....[1]....
        /*00cc*/ 	.word	0x000030b0


	//----- nvinfo : EIATTR_MAX_THREADS
	.align		4
.L_978:
        /*00d0*/ 	.byte	0x04, 0x05
        /*00d2*/ 	.short	(.L_980 - .L_979)
.L_979:
        /*00d4*/ 	.word	0x00000080
        /*00d8*/ 	.word	0x00000001
        /*00dc*/ 	.word	0x00000001


	//----- nvinfo : EIATTR_CRS_STACK_SIZE
	.align		4
.L_980:
        /*00e0*/ 	.byte	0x04, 0x1e
        /*00e2*/ 	.short	(.L_982 - .L_981)
.L_981:
        /*00e4*/ 	.word	0x00000000


	//----- nvinfo : EIATTR_CBANK_PARAM_SIZE
	.align		4
.L_982:
        /*00e8*/ 	.byte	0x03, 0x19
        /*00ea*/ 	.short	0x00e8


	//----- nvinfo : EIATTR_PARAM_CBANK
	.align		4
        /*00ec*/ 	.byte	0x04, 0x0a
        /*00ee*/ 	.short	(.L_984 - .L_983)
	.align		4
.L_983:
        /*00f0*/ 	.word	index@(.nv.constant0._ZN10layer_norm13ln_fwd_kernelINS_13Kernel_traitsI13__nv_bfloat16S2_S2_S2_fjLj3072ELj1ELj1ELj4ELj16ENS_18Kernel_traits_baseILj3072ES2_S2_S2_S2_fjLj128EEEEELb0ELb0ELb0ELb0EEEvNS_9FwdParamsE)
        /*00f4*/ 	.short	0x0380
        /*00f6*/ 	.short	0x00e8


	//----- nvinfo : EIATTR_SW_WAR
	.align		4
.L_984:
        /*00f8*/ 	.byte	0x04, 0x36
        /*00fa*/ 	.short	(.L_986 - .L_985)
.L_985:
        /*00fc*/ 	.word	0x00000008
.L_986:


//--------------------- .nv.info._ZN10layer_norm13ln_fwd_kernelINS_13Kernel_traitsI13__nv_bfloat16S2_S2_S2_fjLj3072ELj1ELj1ELj4ELj16ENS_18Kernel_traits_baseILj3072ES2_S2_S2_S2_fjLj128EEEEELb0ELb0ELb0ELb1EEEvNS_9FwdParamsE --------------------------
	.section	.nv.info._ZN10layer_norm13ln_fwd_kernelINS_13Kernel_traitsI13__nv_bfloat16S2_S2_S2_fjLj3072ELj1ELj1ELj4ELj16ENS_18Kernel_traits_baseILj3072ES2_S2_S2_S2_fjLj128EEEEELb0ELb0ELb0ELb1EEEvNS_9FwdParamsE,"",@"SHT_CUDA_INFO"
	.sectionflags	@""
	.align	4


	//----- nvinfo : EIATTR_CUDA_API_VERSION
	.align		4
        /*0000*/ 	.byte	0x04, 0x37
        /*0002*/ 	.short	(.L_988 - .L_987)
.L_987:
        /*0004*/ 	.word	0x00000082


	//----- nvinfo : EIATTR_KPARAM_INFO
	.align		4
.L_988:
        /*0008*/ 	.byte	0x04, 0x17
        /*000a*/ 	.short	(.L_990 - .L_989)
.L_989:
        /*000c*/ 	.word	0x00000000
        /*0010*/ 	.short	0x0000
        /*0012*/ 	.short	0x0000
        /*0014*/ 	.byte	0x00, 0xf0, 0xa1, 0x03


	//----- nvinfo : EIATTR_SPARSE_MMA_MASK
	.align		4
.L_990:
        /*0018*/ 	.byte	0x03, 0x50
        /*001a*/ 	.short	0x0000


	//----- nvinfo : EIATTR_MAXREG_COUNT
	.align		4
        /*001c*/ 	.byte	0x03, 0x1b
        /*001e*/ 	.short	0x00ff


	//----- nvinfo : EIATTR_NUM_BARRIERS
	.align		4
        /*0020*/ 	.byte	0x02, 0x4c
        /*0022*/ 	.byte	0x01
	.zero		1


	//----- nvinfo : EIATTR_MERCURY_ISA_VERSION
	.align		4
        /*0024*/ 	.byte	0x03, 0x5f
        /*0026*/ 	.short	0x0101


	//----- nvinfo : EIATTR_COOP_GROUP_MASK_REGIDS
	.align		4
        /*0028*/ 	.byte	0x04, 0x29
        /*002a*/ 	.short	(.L_992 - .L_991)


	//   ....[0]....
.L_991:
        /*002c*/ 	.word	0xffffffff


	//   ....[1]....
        /*0030*/ 	.word	0xffffffff


	//   ....[2]....
        /*0034*/ 	.word	0xffffffff


	//   ....[3]....
        /*0038*/ 	.word	0xffffffff


	//   ....[4]....
        /*003c*/ 	.word	0xffffffff


	//   ....[5]....
        /*0040*/ 	.word	0xffffffff


	//   ....[6]....
        /*0044*/ 	.word	0xffffffff


	//   ....[7]....
        /*0048*/ 	.word	0xffffffff


	//   ....[8]....
        /*004c*/ 	.word	0xffffffff


	//   ....[9]....
        /*0050*/ 	.word	0xffffffff


	//   ....[10]....
        /*0054*/ 	.word	0xffffffff


	//   ....[11]....
        /*0058*/ 	.word	0xffffffff


	//   ....[12]....
        /*005c*/ 	.word	0xffffffff


	//   ....[13]....
        /*0060*/ 	.word	0xffffffff


	//   ....[14]....
        /*0064*/ 	.word	0xffffffff


	//   ....[15]....
        /*0068*/ 	.word	0xffffffff


	//   ....[16]....
        /*006c*/ 	.word	0xffffffff


	//   ....[17]....
        /*0070*/ 	.word	0xffffffff


	//----- nvinfo : EIATTR_COOP_GROUP_INSTR_OFFSETS
	.align		4
.L_992:
        /*0074*/ 	.byte	0x04, 0x28
        /*0076*/ 	.short	(.L_994 - .L_993)


	//   ....[0]....
.L_993:
        /*0078*/ 	.word	0x00001cc0


	//   ....[1]....
        /*007c*/ 	.word	0x00001ce0


	//   ....[2]....
        /*0080*/ 	.word	0x00001d00


	//   ....[3]....
        /*0084*/ 	.word	0x00001d20


	//   ....[4]....
        /*0088*/ 	.word	0x00001d40


	//   ....[5]....
        /*008c*/ 	.word	0x00002070


	//   ....[6]....
        /*0090*/ 	.word	0x00002090


	//   ....[7]....
        /*0094*/ 	.word	0x000020b0


	//   ....[8]....
        /*0098*/ 	.word	0x000020e0


	//   ....[9]....
        /*009c*/ 	.word	0x00002130


	//   ....[10]....
        /*00a0*/ 	.word	0x000022d0


	//   ....[11]....
        /*00a4*/ 	.word	0x00002310


	//   ....[12]....
        /*00a8*/ 	.word	0x00002390


	//   ....[13]....
        /*00ac*/ 	.word	0x000023e0


	//   ....[14]....
        /*00b0*/ 	.word	0x00002410


	//   ....[15]....
        /*00b4*/ 	.word	0x00002450


	//   ....[16]....
        /*00b8*/ 	.word	0x00002540


	//   ....[17]....
        /*00bc*/ 	.word	0x00002560


	//----- nvinfo : EIATTR_VRC_CTA_INIT_COUNT
	.align		4
.L_994:
        /*00c0*/ 	.byte	0x02, 0x4a
	.zero		1
	.zero		1


	//----- nvinfo : EIATTR_EXIT_INSTR_OFFSETS
	.align		4
        /*00c4*/ 	.byte	0x04, 0x1c
        /*00c6*/ 	.short	(.L_996 - .L_995)


	//   ....[0]....
.L_995:
        /*00c8*/ 	.word	0x000002d0


	//   ....[1]....
        /*00cc*/ 	.word	0x00002c30


	//----- nvinfo : EIATTR_MAX_THREADS
	.align		4
.L_996:
        /*00d0*/ 	.byte	0x04, 0x05
        /*00d2*/ 	.short	(.L_998 - .L_997)
.L_997:
        /*00d4*/ 	.word	0x00000080
        /*00d8*/ 	.word	0x00000001
        /*00dc*/ 	.word	0x00000001


	//----- nvinfo : EIATTR_CRS_STACK_SIZE
	.align		4
.L_998:
        /*00e0*/ 	.byte	0x04, 0x1e
        /*00e2*/ 	.short	(.L_1000 - .L_999)
.L_999:
        /*00e4*/ 	.word	0x00000000


	//----- nvinfo : EIATTR_CBANK_PARAM_SIZE
	.align		4
.L_1000:
        /*00e8*/ 	.byte	0x03, 0x19
        /*00ea*/ 	.short	0x00e8


	//----- nvinfo : EIATTR_PARAM_CBANK
	.align		4
        /*00ec*/ 	.byte	0x04, 0x0a
        /*00ee*/ 	.short	(.L_1002 - .L_1001)
	.align		4
.L_1001:
        /*00f0*/ 	.word	index@(.nv.constant0._ZN10layer_norm13ln_fwd_kernelINS_13Kernel_traitsI13__nv_bfloat16S2_S2_S2_fjLj3072ELj1ELj1ELj4ELj16ENS_18Kernel_traits_baseILj3072ES2_S2_S2_S2_fjLj128EEEEELb0ELb0ELb0ELb1EEEvNS_9FwdParamsE)
        /*00f4*/ 	.short	0x0380
        /*00f6*/ 	.short	0x00e8


	//----- nvinfo : EIATTR_SW_WAR
	.align		4
.L_1002:
        /*00f8*/ 	.byte	0x04, 0x36
        /*00fa*/ 	.short	(.L_1004 - .L_1003)
.L_1003:
        /*00fc*/ 	.word	0x00000008
.L_1004:


//--------------------- .nv.info._ZN10layer_norm13ln_fwd_kernelINS_13Kernel_traitsI13__nv_bfloat16S2_S2_S2_fjLj3072ELj1ELj1ELj4ELj16ENS_18Kernel_traits_baseILj3072ES2_S2_S2_S2_fjLj128EEEEELb0ELb0ELb1ELb0EEEvNS_9FwdParamsE --------------------------
	.section	.nv.info._ZN10layer_norm13ln_fwd_kernelINS_13Kernel_traitsI13__nv_bfloat16S2_S2_S2_fjLj3072ELj1ELj1ELj4ELj16ENS_18Kernel_traits_baseILj3072ES2_S2_S2_S2_fjLj128EEEEELb0ELb0ELb1ELb0EEEvNS_9FwdParamsE,"",@"SHT_CUDA_INFO"
	.sectionflags	@""
	.align	4


	//----- nvinfo : EIATTR_CUDA_API_VERSION
	.align		4
        /*0000*/ 	.byte	0x04, 0x37
        /*0002*/ 	.short	(.L_1006 - .L_1005)
.L_1005:
        /*0004*/ 	.word	0x00000082


	//----- nvinfo : EIATTR_KPARAM_INFO
	.align		4
.L_1006:
        /*0008*/ 	.byte	0x04, 0x17
        /*000a*/ 	.short	(.L_1008 - .L_1007)
.L_1007:
        /*000c*/ 	.word	0x00000000
        /*0010*/ 	.short	0x0000
        /*0012*/ 	.short	0x0000
        /*0014*/ 	.byte	0x00, 0xf0, 0xa1, 0x03


	//----- nvinfo : EIATTR_SPARSE_MMA_MASK
	.align		4
.L_1008:
        /*0018*/ 	.byte	0x03, 0x50
        /*001a*/ 	.short	0x0000


	//----- nvinfo : EIATTR_MAXREG_COUNT
	.align		4
        /*001c*/ 	.byte	0x03, 0x1b
        /*001e*/ 	.short	0x00ff


	//----- nvinfo : EIATTR_NUM_BARRIERS
	.align		4
        /*0020*/ 	.byte	0x02, 0x4c
        /*0022*/ 	.byte	0x01
	.zero		1


	//----- nvinfo : EIATTR_MERCURY_ISA_VERSION
	.align		4
        /*0024*/ 	.byte	0x03, 0x5f
        /*0026*/ 	.short	0x0101


	//----- nvinfo : EIATTR_COOP_GROUP_MASK_REGIDS
	.align		4
        /*0028*/ 	.byte	0x04, 0x29
        /*002a*/ 	.short	(.L_1010 - .L_1009)


	//   ....[0]....
.L_1009:
        /*002c*/ 	.word	0xffffffff


	//   ....[1]....
        /*0030*/ 	.word	0xffffffff


	//   ....[2]....
        /*0034*/ 	.word	0xffffffff


	//   ....[3]....
        /*0038*/ 	.word	0xffffffff


	//   ....[4]....
        /*003c*/ 	.word	0xffffffff


	//   ....[5]....
        /*0040*/ 	.word	0xffffffff


	//   ....[6]....
        /*0044*/ 	.word	0xffffffff


	//   ....[7]....
        /*0048*/ 	.word	0xffffffff


	//   ....[8]....
        /*004c*/ 	.word	0xffffffff


	//   ....[9]....
        /*0050*/ 	.word	0xffffffff


	//   ....[10]....
        /*0054*/ 	.word	0xffffffff


	//   ....[11]....
        /*0058*/ 	.word	0xffffffff


	//   ....[12]....
        /*005c*/ 	.word	0xffffffff


	//   ....[13]....
        /*0060*/ 	.word	0xffffffff


	//   ....[14]....
        /*0064*/ 	.word	0xffffffff


	//   ....[15]....
        /*0068*/ 	.word	0xffffffff


	//   ....[16]....
        /*006c*/ 	.word	0xffffffff


	//   ....[17]....
        /*0070*/ 	.word	0xffffffff


	//----- nvinfo : EIATTR_COOP_GROUP_INSTR_OFFSETS
	.align		4
.L_1010:
        /*0074*/ 	.byte	0x04, 0x28
        /*0076*/ 	.short	(.L_1012 - .L_1011)


	//   ....[0]....
.L_1011:
        /*0078*/ 	.word	0x00002050


	//   ....[1]....
        /*007c*/ 	.word	0x00002070


	//   ....[2]....
        /*0080*/ 	.word	0x00002090


	//   ....[3]....
        /*0084*/ 	.word	0x000020b0


	//   ....[4]....
        /*0088*/ 	.word	0x000020d0


	//   ....[5]....
        /*008c*/ 	.word	0x00002410


	//   ....[6]....
        /*0090*/ 	.word	0x00002430


	//   ....[7]....
        /*0094*/ 	.word	0x00002450


	//   ....[8]....
        /*0098*/ 	.word	0x00002480


	//   ....[9]....
        /*009c*/ 	.word	0x000024b0


	//   ....[10]....
        /*00a0*/ 	.word	0x00002630


	//   ....[11]....
        /*00a4*/ 	.word	0x00002670


	//   ....[12]....
        /*00a8*/ 	.word	0x00002690


	//   ....[13]....
        /*00ac*/ 	.word	0x000026d0


	//   ....[14]....
        /*00b0*/ 	.word	0x000027b0


	//   ....[15]....
        /*00b4*/ 	.word	0x000027d0


	//   ....[16]....
        /*00b8*/ 	.word	0x00002880


	//   ....[17]....
        /*00bc*/ 	.word	0x000028b0


	//----- nvinfo : EIATTR_VRC_CTA_INIT_COUNT
	.align		4
.L_1012:
        /*00c0*/ 	.byte	0x02, 0x4a
	.zero		1
	.zero		1


	//----- nvinfo : EIATTR_EXIT_INSTR_OFFSETS
	.align		4
        /*00c4*/ 	.byte	0x04, 0x1c
        /*00c6*/ 	.short	(.L_1014 - .L_1013)


	//   ....[0]....
.L_1013:
        /*00c8*/ 	.word	0x00000460


	//   ....[1]....
        /*00cc*/ 	.word	0x00003440


	//----- nvinfo : EIATTR_MAX_THREADS
	.align		4
.L_1014:
        /*00d0*/ 	.byte	0x04, 0x05
        /*00d2*/ 	.short	(.L_1016 - .L_1015)
.L_1015:
        /*00d4*/ 	.word	0x00000080
        /*00d8*/ 	.word	0x00000001
        /*00dc*/ 	.word	0x00000001


	//----- nvinfo : EIATTR_CRS_STACK_SIZE
	.align		4
.L_1016:
        /*00e0*/ 	.byte	0x04, 0x1e
        /*00e2*/ 	.short	(.L_1018 - .L_1017)
.L_1017:
        /*00e4*/ 	.word	0x00000000


	//----- nvinfo : EIATTR_CBANK_PARAM_SIZE
	.align		4
.L_1018:
        /*00e8*/ 	.byte	0x03, 0x19
        /*00ea*/ 	.short	0x00e8


	//----- nvinfo : EIATTR_PARAM_CBANK
	.align		4
        /*00ec*/ 	.byte	0x04, 0x0a
        /*00ee*/ 	.short	(.L_1020 - .L_1019)
	.align		4
.L_1019:
        /*00f0*/ 	.word	index@(.nv.constant0._ZN10layer_norm13ln_fwd_kernelINS_13Kernel_traitsI13__nv_bfloat16S2_S2_S2_fjLj3072ELj1ELj1ELj4ELj16ENS_18Kernel_traits_baseILj3072ES2_S2_S2_S2_fjLj128EEEEELb0ELb0ELb1ELb0EEEvNS_9FwdParamsE)
        /*00f4*/ 	.short	0x0380
        /*00f6*/ 	.short	0x00e8


	//----- nvinfo : EIATTR_SW_WAR
	.align		4
.L_1020:
        /*00f8*/ 	.byte	0x04, 0x36
        /*00fa*/ 	.short	(.L_1022 - .L_1021)
.L_1021:
        /*00fc*/ 	.word	0x00000008
.L_1022:


//--------------------- .nv.info._ZN10layer_norm13ln_fwd_kernelINS_13Kernel_traitsI13__nv_bfloat16S2_S2_S2_fjLj3072ELj1ELj1ELj4ELj16ENS_18Kernel_traits_baseILj3072ES2_S2_S2_S2_fjLj128EEEEELb0ELb0ELb1ELb1EEEvNS_9FwdParamsE --------------------------
	.section	.nv.info._ZN10layer_norm13ln_fwd_kernelINS_13Kernel_traitsI13__nv_bfloat16S2_S2_S2_fjLj3072ELj1ELj1ELj4ELj16ENS_18Kernel_traits_baseILj3072ES2_S2_S2_S2_fjLj128EEEEELb0ELb0ELb1ELb1EEEvNS_9FwdParamsE,"",@"SHT_CUDA_INFO"
	.sectionflags	@""
	.align	4


	//----- nvinfo : EIATTR_CUDA_API_VERSION
	.align		4
        /*0000*/ 	.byte	0x04, 0x37
        /*0002*/ 	.short	(.L_1024 - .L_1023)
.L_1023:
        /*0004*/ 	.word	0x00000082


	//----- nvinfo : EIATTR_KPARAM_INFO
	.align		4
.L_1024:
        /*0008*/ 	.byte	0x04, 0x17
        /*000a*/ 	.short	(.L_1026 - .L_1025)
.L_1025:
        /*000c*/ 	.word	0x00000000
        /*0010*/ 	.short	0x0000
        /*0012*/ 	.short	0x0000
        /*0014*/ 	.byte	0x00, 0xf0, 0xa1, 0x03


	//----- nvinfo : EIATTR_SPARSE_MMA_MASK
	.align		4
.L_1026:
        /*0018*/ 	.byte	0x03, 0x50
        /*001a*/ 	.short	0x0000


	//----- nvinfo : EIATTR_MAXREG_COUNT
	.align		4
        /*001c*/ 	.byte	0x03, 0x1b
        /*001e*/ 	.short	0x00ff


	//----- nvinfo : EIATTR_NUM_BARRIERS
	.align		4
        /*0020*/ 	.byte	0x02, 0x4c
        /*0022*/ 	.byte	0x01
	.zero		1


	//----- nvinfo : EIATTR_MERCURY_ISA_VERSION
	.align		4
        /*0024*/ 	.byte	0x03, 0x5f
        /*0026*/ 	.short	0x0101


	//----- nvinfo : EIATTR_COOP_GROUP_MASK_REGIDS
	.align		4
        /*0028*/ 	.byte	0x04, 0x29
        /*002a*/ 	.short	(.L_1028 - .L_1027)


	//   ....[0]....
.L_1027:
        /*002c*/ 	.word	0xffffffff


	//   ....[1]....
        /*0030*/ 	.word	0xffffffff


	//   ....[2]....
        /*0034*/ 	.word	0xffffffff


	//   ....[3]....
        /*0038*/ 	.word	0xffffffff


	//   ....[4]....
        /*003c*/ 	.word	0xffffffff


	//   ....[5]....
        /*0040*/ 	.word	0xffffffff


	//   ....[6]....
        /*0044*/ 	.word	0xffffffff


	//   ....[7]....
        /*0048*/ 	.word	0xffffffff


	//   ....[8]....
        /*004c*/ 	.word	0xffffffff


	//   ....[9]....
        /*0050*/ 	.word	0xffffffff


	//   ....[10]....
        /*0054*/ 	.word	0xffffffff


	//   ....[11]....
        /*0058*/ 	.word	0xffffffff


	//   ....[12]....
        /*005c*/ 	.word	0xffffffff


	//   ....[13]....
        /*0060*/ 	.word	0xffffffff


	//   ....[14]....
        /*0064*/ 	.word	0xffffffff


	//   ....[15]....
        /*0068*/ 	.word	0xffffffff


	//   ....[16]....
        /*006c*/ 	.word	0xffffffff


	//   ....[17]....
        /*0070*/ 	.word	0xffffffff


	//----- nvinfo : EIATTR_COOP_GROUP_INSTR_OFFSETS
	.align		4
.L_1028:
        /*0074*/ 	.byte	0x04, 0x28
        /*0076*/ 	.short	(.L_1030 - .L_1029)


	//   ....[0]....
.L_1029:
        /*0078*/ 	.word	0x00001c30


	//   ....[1]....
        /*007c*/ 	.word	0x00001c50


	//   ....[2]....
        /*0080*/ 	.word	0x00001c70


	//   ....[3]....
        /*0084*/ 	.word	0x00001c90


	//   ....[4]....
        /*0088*/ 	.word	0x00001cb0


	//   ....[5]....
        /*008c*/ 	.word	0x00001fe0


	//   ....[6]....
        /*0090*/ 	.word	0x00002010


	//   ....[7]....
        /*0094*/ 	.word	0x00002040


	//   ....[8]....
        /*0098*/ 	.word	0x00002060


	//   ....[9]....
        /*009c*/ 	.word	0x00002080


	//   ....[10]....
        /*00a0*/ 	.word	0x00002210


	//   ....[11]....
        /*00a4*/ 	.word	0x00002250


	//   ....[12]....
        /*00a8*/ 	.word	0x00002270


	//   ....[13]....
        /*00ac*/ 	.word	0x000022b0


	//   ....[14]....
        /*00b0*/ 	.word	0x00002370


	//   ....[15]....
        /*00b4*/ 	.word	0x00002390


	//   ....[16]....
        /*00b8*/ 	.word	0x00002450


	//   ....[17]....
        /*00bc*/ 	.word	0x00002480


	//----- nvinfo : EIATTR_VRC_CTA_INIT_COUNT
	.align		4
.L_1030:
        /*00c0*/ 	.byte	0x02, 0x4a
	.zero		1
	.zero		1


	//----- nvinfo : EIATTR_EXIT_INSTR_OFFSETS
	.align		4
        /*00c4*/ 	.byte	0x04, 0x1c
        /*00c6*/ 	.short	(.L_1032 - .L_1031)


	//   ....[0]....
.L_1031:
        /*00c8*/ 	.word	0x000001e0


	//   ....[1]....
        /*00cc*/ 	.word	0x00002fe0


	//----- nvinfo : EIATTR_MAX_THREADS
	.align		4
.L_1032:
        /*00d0*/ 	.byte	0x04, 0x05
        /*00d2*/ 	.short	(.L_1034 - .L_1033)
.L_1033:
        /*00d4*/ 	.word	0x00000080
        /*00d8*/ 	.word	0x00000001
        /*00dc*/ 	.word	0x00000001


	//----- nvinfo : EIATTR_CRS_STACK_SIZE
	.align		4
.L_1034:
        /*00e0*/ 	.byte	0x04, 0x1e
        /*00e2*/ 	.short	(.L_1036 - .L_1035)
.L_1035:
        /*00e4*/ 	.word	0x00000000


	//----- nvinfo : EIATTR_CBANK_PARAM_SIZE
	.align		4
.L_1036:
        /*00e8*/ 	.byte	0x03, 0x19
        /*00ea*/ 	.short	0x00e8


	//----- nvinfo : EIATTR_PARAM_CBANK
	.align		4
        /*00ec*/ 	.byte	0x04, 0x0a
        /*00ee*/ 	.short	(.L_1038 - .L_1037)
	.align		4
.L_1037:
        /*00f0*/ 	.word	index@(.nv.constant0._ZN10layer_norm13ln_fwd_kernelINS_13Kernel_traitsI13__nv_bfloat16S2_S2_S2_fjLj3072ELj1ELj1ELj4ELj16ENS_18Kernel_traits_baseILj3072ES2_S2_S2_S2_fjLj128EEEEELb0ELb0ELb1ELb1EEEvNS_9FwdParamsE)
        /*00f4*/ 	.short	0x0380
        /*00f6*/ 	.short	0x00e8


	//----- nvinfo : EIATTR_SW_WAR
	.align		4
.L_1038:
        /*00f8*/ 	.byte	0x04, 0x36
        /*00fa*/ 	.short	(.L_1040 - .L_1039)
.L_1039:
        /*00fc*/ 	.word	0x00000008
.L_1040:


//--------------------- .nv.info._ZN10layer_norm13ln_fwd_kernelINS_13Kernel_traitsI13__nv_bfloat16S2_S2_S2_fjLj3072ELj1ELj1ELj4ELj16ENS_18Kernel_traits_baseILj3072ES2_S2_S2_S2_fjLj128EEEEELb0ELb1ELb0ELb0EEEvNS_9FwdParamsE --------------------------
	.section	.nv.info._ZN10layer_norm13ln_fwd_kernelINS_13Kernel_traitsI13__nv_bfloat16S2_S2_S2_fjLj3072ELj1ELj1ELj4ELj16ENS_18Kernel_traits_baseILj3072ES2_S2_S2_S2_fjLj128EEEEELb0ELb1ELb0ELb0EEEvNS_9FwdParamsE,"",@"SHT_CUDA_INFO"
	.sectionflags	@""
	.align	4


	//----- nvinfo : EIATTR_CUDA_API_VERSION
	.align		4
        /*0000*/ 	.byte	0x04, 0x37
        /*0002*/ 	.short	(.L_1042 - .L_1041)
.L_1041:
        /*0004*/ 	.word	0x00000082


	//----- nvinfo : EIATTR_KPARAM_INFO
	.align		4
.L_1042:
        /*0008*/ 	.byte	0x04, 0x17
        /*000a*/ 	.short	(.L_1044 - .L_1043)
.L_1043:
        /*000c*/ 	.word	0x00000000
        /*0010*/ 	.short	0x0000
        /*0012*/ 	.short	0x0000
        /*0014*/ 	.byte	0x00, 0xf0, 0xa1, 0x03


	//----- nvinfo : EIATTR_SPARSE_MMA_MASK
	.align		4
.L_1044:
        /*0018*/ 	.byte	0x03, 0x50
        /*001a*/ 	.short	0x0000


	//----- nvinfo : EIATTR_MAXREG_COUNT
	.align		4
        /*001c*/ 	.byte	0x03, 0x1b
        /*001e*/ 	.short	0x00ff


	//----- nvinfo : EIATTR_NUM_BARRIERS
	.align		4
        /*0020*/ 	.byte	0x02, 0x4c
        /*0022*/ 	.byte	0x01
	.zero		1


	//----- nvinfo : EIATTR_MERCURY_ISA_VERSION
	.align		4
        /*0024*/ 	.byte	0x03, 0x5f
        /*0026*/ 	.short	0x0101


	//----- nvinfo : EIATTR_COOP_GROUP_MASK_REGIDS
	.align		4
        /*0028*/ 	.byte	0x04, 0x29
        /*002a*/ 	.short	(.L_1046 - .L_1045)


	//   ....[0]....
.L_1045:
        /*002c*/ 	.word	0xffffffff


	//   ....[1]....
        /*0030*/ 	.word	0xffffffff


	//   ....[2]....
        /*0034*/ 	.word	0xffffffff


	//   ....[3]....
        /*0038*/ 	.word	0xffffffff


	//   ....[4]....
        /*003c*/ 	.word	0xffffffff


	//   ....[5]....
        /*0040*/ 	.word	0xffffffff


	//   ....[6]....
        /*0044*/ 	.word	0xffffffff


	//   ....[7]....
        /*0048*/ 	.word	0xffffffff


	//   ....[8]....
        /*004c*/ 	.word	0xffffffff


	//   ....[9]....
        /*0050*/ 	.word	0xffffffff


	//   ....[10]....
        /*0054*/ 	.word	0xffffffff


	//   ....[11]....
        /*0058*/ 	.word	0xffffffff


	//   ....[12]....
        /*005c*/ 	.word	0xffffffff


	//   ....[13]....
        /*0060*/ 	.word	0xffffffff


	//   ....[14]....
        /*0064*/ 	.word	0xffffffff


	//   ....[15]....
        /*0068*/ 	.word	0xffffffff


	//   ....[16]....
        /*006c*/ 	.word	0xffffffff


	//   ....[17]....
        /*0070*/ 	.word	0xffffffff


	//----- nvinfo : EIATTR_COOP_GROUP_INSTR_OFFSETS
	.align		4
.L_1046:
        /*0074*/ 	.byte	0x04, 0x28
        /*0076*/ 	.short	(.L_1048 - .L_1047)


	//   ....[0]....
.L_1047:
        /*0078*/ 	.word	0x00002080


	//   ....[1]....
        /*007c*/ 	.word	0x000020a0


	//   ....[2]....
        /*0080*/ 	.word	0x000020c0


	//   ....[3]....
        /*0084*/ 	.word	0x000020e0


	//   ....[4]....
        /*0088*/ 	.word	0x00002100


	//   ....[5]....
        /*008c*/ 	.word	0x00002460


	//   ....[6]....
        /*0090*/ 	.word	0x000024c0


	//   ....[7]....
        /*0094*/ 	.word	0x00002520


	//   ....[8]....
        /*0098*/ 	.word	0x00002540


	//   ....[9]....
        /*009c*/ 	.word	0x00002560


	//   ....[10]....
        /*00a0*/ 	.word	0x00002670


	//   ....[11]....
        /*00a4*/ 	.word	0x000026d0


	//   ....[12]....
        /*00a8*/ 	.word	0x000026f0


	//   ....[13]....
        /*00ac*/ 	.word	0x00002700


	//   ....[14]....
        /*00b0*/ 	.word	0x00002780


	//   ....[15]....
        /*00b4*/ 	.word	0x000027e0


	//   ....[16]....
        /*00b8*/ 	.word	0x000028b0


	//   ....[17]....
        /*00bc*/ 	.word	0x000028d0


	//----- nvinfo : EIATTR_VRC_CTA_INIT_COUNT
	.align		4
.L_1048:
        /*00c0*/ 	.byte	0x02, 0x4a
	.zero		1
	.zero		1


	//----- nvinfo : EIATTR_EXIT_INSTR_OFFSETS
	.align		4
        /*00c4*/ 	.byte	0x04, 0x1c
        /*00c6*/ 	.short	(.L_1050 - .L_1049)


	//   ....[0]....
.L_1049:
        /*00c8*/ 	.word	0x00000580


	//   ....[1]....
        /*00cc*/ 	.word	0x00003350


	//----- nvinfo : EIATTR_MAX_THREADS
	.align		4
.L_1050:
        /*00d0*/ 	.byte	0x04, 0x05
        /*00d2*/ 	.short	(.L_1052 - .L_1051)
.L_1051:
        /*00d4*/ 	.word	0x00000080
        /*00d8*/ 	.word	0x00000001
        /*00dc*/ 	.word	0x00000001


	//----- nvinfo : EIATTR_CRS_STACK_SIZE
	.align		4
.L_1052:
        /*00e0*/ 	.byte	0x04, 0x1e
        /*00e2*/ 	.short	(.L_1054 - .L_1053)
.L_1053:
        /*00e4*/ 	.word	0x00000000


	//----- nvinfo : EIATTR_CBANK_PARAM_SIZE
	.align		4
.L_1054:
        /*00e8*/ 	.byte	0x03, 0x19
        /*00ea*/ 	.short	0x00e8


	//----- nvinfo : EIATTR_PARAM_CBANK
	.align		4
        /*00ec*/ 	.byte	0x04, 0x0a
        /*00ee*/ 	.short	(.L_1056 - .L_1055)
	.align		4
.L_1055:
        /*00f0*/ 	.word	index@(.nv.constant0._ZN10layer_norm13ln_fwd_kernelINS_13Kernel_traitsI13__nv_bfloat16S2_S2_S2_fjLj3072ELj1ELj1ELj4ELj16ENS_18Kernel_traits_baseILj3072ES2_S2_S2_S2_fjLj128EEEEELb0ELb1ELb0ELb0EEEvNS_9FwdParamsE)
        /*00f4*/ 	.short	0x0380
        /*00f6*/ 	.short	0x00e8


	//----- nvinfo : EIATTR_SW_WAR
	.align		4
.L_1056:
        /*00f8*/ 	.byte	0x04, 0x36
        /*00fa*/ 	.short	(.L_1058 - .L_1057)
.L_1057:
        /*00fc*/ 	.word	0x00000008
.L_1058:


//--------------------- .nv.info._ZN10layer_norm13ln_fwd_kernelINS_13Kernel_traitsI13__nv_bfloat16S2_S2_S2_fjLj3072ELj1ELj1ELj4ELj16ENS_18Kernel_traits_baseILj3072ES2_S2_S2_S2_fjLj128EEEEELb0ELb1ELb0ELb1EEEvNS_9FwdParamsE --------------------------
	.section	.nv.info._ZN10layer_norm13ln_fwd_kernelINS_13Kernel_traitsI13__nv_bfloat16S2_S2_S2_fjLj3072ELj1ELj1ELj4ELj16ENS_18Kernel_traits_baseILj3072ES2_S2_S2_S2_fjLj128EEEEELb0ELb1ELb0ELb1EEEvNS_9FwdParamsE,"",@"SHT_CUDA_INFO"
	.sectionflags	@""
	.align	4


	//----- nvinfo : EIATTR_CUDA_API_VERSION
	.align		4
        /*0000*/ 	.byte	0x04, 0x37
        /*0002*/ 	.short	(.L_1060 - .L_1059)
.L_1059:
        /*0004*/ 	.word	0x00000082


	//----- nvinfo : EIATTR_KPARAM_INFO
	.align		4
.L_1060:
        /*0008*/ 	.byte	0x04, 0x17
        /*000a*/ 	.short	(.L_1062 - .L_1061)
.L_1061:
        /*000c*/ 	.word	0x00000000
        /*0010*/ 	.short	0x0000
        /*0012*/ 	.short	0x0000
        /*0014*/ 	.byte	0x00, 0xf0, 0xa1, 0x03


	//----- nvinfo : EIATTR_SPARSE_MMA_MASK
	.align		4
.L_1062:
        /*0018*/ 	.byte	0x03, 0x50
        /*001a*/ 	.short	0x0000


	//----- nvinfo : EIATTR_MAXREG_COUNT
	.align		4
        /*001c*/ 	.byte	0x03, 0x1b
        /*001e*/ 	.short	0x00ff


	//----- nvinfo : EIATTR_NUM_BARRIERS
	.align		4
        /*0020*/ 	.byte	0x02, 0x4c
        /*0022*/ 	.byte	0x01
	.zero		1


	//----- nvinfo : EIATTR_MERCURY_ISA_VERSION
	.align		4
        /*0024*/ 	.byte	0x03, 0x5f
        /*0026*/ 	.short	0x0101


	//----- nvinfo : EIATTR_COOP_GROUP_MASK_REGIDS
	.align		4
        /*0028*/ 	.byte	0x04, 0x29
        /*002a*/ 	.short	(.L_1064 - .L_1063)


	//   ....[0]....
.L_1063:
        /*002c*/ 	.word	0xffffffff


	//   ....[1]....
        /*0030*/ 	.word	0xffffffff


	//   ....[2]....
        /*0034*/ 	.word	0xffffffff


	//   ....[3]....
        /*0038*/ 	.word	0xffffffff


	//   ....[4]....
        /*003c*/ 	.word	0xffffffff


	//   ....[5]....
        /*0040*/ 	.word	0xffffffff


	//   ....[6]....
        /*0044*/ 	.word	0xffffffff


	//   ....[7]....
        /*0048*/ 	.word	0xffffffff


	//   ....[8]....
        /*004c*/ 	.word	0xffffffff


	//   ....[9]....
        /*0050*/ 	.word	0xffffffff


	//   ....[10]....
        /*0054*/ 	.word	0xffffffff


	//   ....[11]....
        /*0058*/ 	.word	0xffffffff


	//   ....[12]....
        /*005c*/ 	.word	0xffffffff


	//   ....[13]....
        /*0060*/ 	.word	0xffffffff


	//   ....[14]....
        /*0064*/ 	.word	0xffffffff


	//   ....[15]....
        /*0068*/ 	.word	0xffffffff


	//   ....[16]....
        /*006c*/ 	.word	0xffffffff


	//   ....[17]....
        /*0070*/ 	.word	0xffffffff


	//----- nvinfo : EIATTR_COOP_GROUP_INSTR_OFFSETS
	.align		4
.L_1064:
        /*0074*/ 	.byte	0x04, 0x28
        /*0076*/ 	.short	(.L_1066 - .L_1065)


	//   ....[0]....
.L_1065:
        /*0078*/ 	.word	0x00002060


	//   ....[1]....
        /*007c*/ 	.word	0x00002080


	//   ....[2]....
        /*0080*/ 	.word	0x000020a0


	//   ....[3]....
        /*0084*/ 	.word	0x000020c0


	//   ....[4]....
        /*0088*/ 	.word	0x000020e0


	//   ....[5]....
        /*008c*/ 	.word	0x00002410


	//   ....[6]....
        /*0090*/ 	.word	0x00002430


	//   ....[7]....
        /*0094*/ 	.word	0x00002450


	//   ....[8]....
        /*0098*/ 	.word	0x00002470


	//   ....[9]....
        /*009c*/ 	.word	0x00002490


	//   ....[10]....
        /*00a0*/ 	.word	0x000025e0


	//   ....[11]....
        /*00a4*/ 	.word	0x00002690


	//   ....[12]....
        /*00a8*/ 	.word	0x000026e0


	//   ....[13]....
        /*00ac*/ 	.word	0x000026f0


	//   ....[14]....
        /*00b0*/ 	.word	0x00002780


	//   ....[15]....
        /*00b4*/ 	.word	0x000027b0


	//   ....[16]....
        /*00b8*/ 	.word	0x00002850


	//   ....[17]....
        /*00bc*/ 	.word	0x00002870


	//----- nvinfo : EIATTR_VRC_CTA_INIT_COUNT
	.align		4
.L_1066:
        /*00c0*/ 	.byte	0x02, 0x4a
	.zero		1
	.zero		1


	//----- nvinfo : EIATTR_EXIT_INSTR_OFFSETS
	.align		4
        /*00c4*/ 	.byte	0x04, 0x1c
        /*00c6*/ 	.short	(.L_1068 - .L_1067)


	//   ....[0]....
.L_1067:
        /*00c8*/ 	.word	0x00000470


	//   ....[1]....
        /*00cc*/ 	.word	0x00002f30


	//----- nvinfo : EIATTR_MAX_THREADS
	.align		4
.L_1068:
        /*00d0*/ 	.byte	0x04, 0x05
        /*00d2*/ 	.short	(.L_1070 - .L_1069)
.L_1069:
        /*00d4*/ 	.word	0x00000080
        /*00d8*/ 	.word	0x00000001
        /*00dc*/ 	.word	0x00000001


	//----- nvinfo : EIATTR_CRS_STACK_SIZE
	.align		4
.L_1070:
        /*00e0*/ 	.byte	0x04, 0x1e
        /*00e2*/ 	.short	(.L_1072 - .L_1071)
.L_1071:
        /*00e4*/ 	.word	0x00000000


	//----- nvinfo : EIATTR_CBANK_PARAM_SIZE
	.align		4
.L_1072:
        /*00e8*/ 	.byte	0x03, 0x19
        /*00ea*/ 	.short	0x00e8


	//----- nvinfo : EIATTR_PARAM_CBANK
	.align		4
        /*00ec*/ 	.byte	0x04, 0x0a
        /*00ee*/ 	.short	(.L_1074 - .L_1073)
	.align		4
.L_1073:
        /*00f0*/ 	.word	index@(.nv.constant0._ZN10layer_norm13ln_fwd_kernelINS_13Kernel_traitsI13__nv_bfloat16S2_S2_S2_fjLj3072ELj1ELj1ELj4ELj16ENS_18Kernel_traits_baseILj3072ES2_S2_S2_S2_fjLj128EEEEELb0ELb1ELb0ELb1EEEvNS_9FwdParamsE)
        /*00f4*/ 	.short	0x0380
        /*00f6*/ 	.short	0x00e8


	//----- nvinfo : EIATTR_SW_WAR
	.align		4
.L_1074:
        /*00f8*/ 	.byte	0x04, 0x36
        /*00fa*/ 	.short	(.L_1076 - .L_1075)
.L_1075:
        /*00fc*/ 	.word	0x00000008
.L_1076:


//--------------------- .nv.info._ZN10layer_norm13ln_fwd_kernelINS_13Kernel_traitsI13__nv_bfloat16S2_S2_S2_fjLj3072ELj1ELj1ELj4ELj16ENS_18Kernel_traits_baseILj3072ES2_S2_S2_S2_fjLj128EEEEELb0ELb1ELb1ELb0EEEvNS_9FwdParamsE --------------------------
	.section	.nv.info._ZN10layer_norm13ln_fwd_kernelINS_13Kernel_traitsI13__nv_bfloat16S2_S2_S2_fjLj3072ELj1ELj1ELj4ELj16ENS_18Kernel_traits_baseILj3072ES2_S2_S2_S2_fjLj128EEEEELb0ELb1ELb1ELb0EEEvNS_9FwdParamsE,"",@"SHT_CUDA_INFO"
	.sectionflags	@""
	.align	4


	//----- nvinfo : EIATTR_CUDA_API_VERSION
	.align		4
        /*0000*/ 	.byte	0x04, 0x37
        /*0002*/ 	.short	(.L_1078 - .L_1077)
.L_1077:
        /*0004*/ 	.word	0x00000082


	//----- nvinfo : EIATTR_KPARAM_INFO
	.align		4
.L_1078:
        /*0008*/ 	.byte	0x04, 0x17
        /*000a*/ 	.short	(.L_1080 - .L_1079)
.L_1079:
        /*000c*/ 	.word	0x00000000
        /*0010*/ 	.short	0x0000
        /*0012*/ 	.short	0x0000
        /*0014*/ 	.byte	0x00, 0xf0, 0xa1, 0x03


	//----- nvinfo : EIATTR_SPARSE_MMA_MASK
	.align		4
.L_1080:
        /*0018*/ 	.byte	0x03, 0x50
        /*001a*/ 	.short	0x0000


	//----- nvinfo : EIATTR_MAXREG_COUNT
	.align		4
        /*001c*/ 	.byte	0x03, 0x1b
        /*001e*/ 	.short	0x00ff


	//----- nvinfo : EIATTR_NUM_BARRIERS
	.align		4
        /*0020*/ 	.byte	0x02, 0x4c
        /*0022*/ 	.byte	0x01
	.zero		1


	//----- nvinfo : EIATTR_MERCURY_ISA_VERSION
	.align		4
        /*0024*/ 	.byte	0x03, 0x5f
        /*0026*/ 	.short	0x0101


	//----- nvinfo : EIATTR_COOP_GROUP_MASK_REGIDS
	.align		4
        /*0028*/ 	.byte	0x04, 0x29
        /*002a*/ 	.short	(.L_1082 - .L_1081)


	//   ....[0]....
.L_1081:
        /*002c*/ 	.word	0xffffffff


	//   ....[1]....
        /*0030*/ 	.word	0xffffffff


	//   ....[2]....
        /*0034*/ 	.word	0xffffffff


	//   ....[3]....
        /*0038*/ 	.word	0xffffffff


	//   ....[4]....
        /*003c*/ 	.word	0xffffffff


	//   ....[5]....
        /*0040*/ 	.word	0xffffffff


	//   ....[6]....
        /*0044*/ 	.word	0xffffffff


	//   ....[7]....
        /*0048*/ 	.word	0xffffffff


	//   ....[8]....
        /*004c*/ 	.word	0xffffffff


	//   ....[9]....
        /*0050*/ 	.word	0xffffffff


	//   ....[10]....
        /*0054*/ 	.word	0xffffffff


	//   ....[11]....
        /*0058*/ 	.word	0xffffffff


	//   ....[12]....
        /*005c*/ 	.word	0xffffffff


	//   ....[13]....
        /*0060*/ 	.word	0xffffffff


	//   ....[14]....
        /*0064*/ 	.word	0xffffffff


	//   ....[15]....
        /*0068*/ 	.word	0xffffffff


	//   ....[16]....
        /*006c*/ 	.word	0xffffffff


	//   ....[17]....
        /*0070*/ 	.word	0xffffffff


	//----- nvinfo : EIATTR_COOP_GROUP_INSTR_OFFSETS
	.align		4
.L_1082:
        /*0074*/ 	.byte	0x04, 0x28
        /*0076*/ 	.short	(.L_1084 - .L_1083)


	//   ....[0]....
.L_1083:
        /*0078*/ 	.word	0x000028f0


	//   ....[1]....
        /*007c*/ 	.word	0x00002910


	//   ....[2]....
        /*0080*/ 	.word	0x00002930


	//   ....[3]....
        /*0084*/ 	.word	0x00002950


	//   ....[4]....
        /*0088*/ 	.word	0x00002970


	//   ....[5]....
        /*008c*/ 	.word	0x00002cb0


	//   ....[6]....
        /*0090*/ 	.word	0x00002cd0


	//   ....[7]....
        /*0094*/ 	.word	0x00002cf0


	//   ....[8]....
        /*0098*/ 	.word	0x00002d20


	//   ....[9]....
        /*009c*/ 	.word	0x00002d50


	//   ....[10]....
        /*00a0*/ 	.word	0x00002ed0


	//   ....[11]....
        /*00a4*/ 	.word	0x00002f10


	//   ....[12]....
        /*00a8*/ 	.word	0x00002f30


	//   ....[13]....
        /*00ac*/ 	.word	0x00002f70


	//   ....[14]....
        /*00b0*/ 	.word	0x00003050


	//   ....[15]....
        /*00b4*/ 	.word	0x00003070


	//   ....[16]....
        /*00b8*/ 	.word	0x00003120


	//   ....[17]....
        /*00bc*/ 	.word	0x00003150


	//----- nvinfo : EIATTR_VRC_CTA_INIT_COUNT
	.align		4
.L_1084:
        /*00c0*/ 	.byte	0x02, 0x4a
	.zero		1
	.zero		1


	//----- nvinfo : EIATTR_EXIT_INSTR_OFFSETS
	.align		4
        /*00c4*/ 	.byte	0x04, 0x1c
        /*00c6*/ 	.short	(.L_1086 - .L_1085)


	//   ....[0]....
.L_1085:
        /*00c8*/ 	.word	0x00000580


	//   ....[1]....
        /*00cc*/ 	.word	0x00003ca0


	//----- nvinfo : EIATTR_MAX_THREADS
	.align		4
.L_1086:
        /*00d0*/ 	.byte	0x04, 0x05
        /*00d2*/ 	.short	(.L_1088 - .L_1087)
.L_1087:
        /*00d4*/ 	.word	0x00000080
        /*00d8*/ 	.word	0x00000001
        /*00dc*/ 	.word	0x00000001


	//----- nvinfo : EIATTR_CRS_STACK_SIZE
	.align		4
.L_1088:
        /*00e0*/ 	.byte	0x04, 0x1e
        /*00e2*/ 	.short	(.L_1090 - .L_1089)
.L_1089:
        /*00e4*/ 	.word	0x00000000


	//----- nvinfo : EIATTR_CBANK_PARAM_SIZE
	.align		4
.L_1090:
        /*00e8*/ 	.byte	0x03, 0x19
        /*00ea*/ 	.short	0x00e8


	//----- nvinfo : EIATTR_PARAM_CBANK
	.align		4
        /*00ec*/ 	.byte	0x04, 0x0a
        /*00ee*/ 	.short	(.L_1092 - .L_1091)
	.align		4
.L_1091:
        /*00f0*/ 	.word	index@(.nv.constant0._ZN10layer_norm13ln_fwd_kernelINS_13Kernel_traitsI13__nv_bfloat16S2_S2_S2_fjLj3072ELj1ELj1ELj4ELj16ENS_18Kernel_traits_baseILj3072ES2_S2_S2_S2_fjLj128EEEEELb0ELb1ELb1ELb0EEEvNS_9FwdParamsE)
        /*00f4*/ 	.short	0x0380
        /*00f6*/ 	.short	0x00e8


	//----- nvinfo : EIATTR_SW_WAR
	.align		4
.L_1092:
        /*00f8*/ 	.byte	0x04, 0x36
        /*00fa*/ 	.short	(.L_1094 - .L_1093)
.L_1093:
        /*00fc*/ 	.word	0x00000008
.L_1094:


//--------------------- .nv.info._ZN10layer_norm13ln_fwd_kernelINS_13Kernel_traitsI13__nv_bfloat16S2_S2_S2_fjLj3072ELj1ELj1ELj4ELj16ENS_18Kernel_traits_baseILj3072ES2_S2_S2_S2_fjLj128EEEEELb0ELb1ELb1ELb1EEEvNS_9FwdParamsE --------------------------
	.section	.nv.info._ZN10layer_norm13ln_fwd_kernelINS_13Kernel_traitsI13__nv_bfloat16S2_S2_S2_fjLj3072ELj1ELj1ELj4ELj16ENS_18Kernel_traits_baseILj3072ES2_S2_S2_S2_fjLj128EEEEELb0ELb1ELb1ELb1EEEvNS_9FwdParamsE,"",@"SHT_CUDA_INFO"
	.sectionflags	@""
	.align	4


	//----- nvinfo : EIATTR_CUDA_API_VERSION
	.align		4
        /*0000*/ 	.byte	0x04, 0x37
        /*0002*/ 	.short	(.L_1096 - .L_1095)
.L_1095:
        /*0004*/ 	.word	0x00000082


	//----- nvinfo : EIATTR_KPARAM_INFO
	.align		4
.L_1096:
        /*0008*/ 	.byte	0x04, 0x17
        /*000a*/ 	.short	(.L_1098 - .L_1097)
.L_1097:
        /*000c*/ 	.word	0x00000000
        /*0010*/ 	.short	0x0000
        /*0012*/ 	.short	0x0000
        /*0014*/ 	.byte	0x00, 0xf0, 0xa1, 0x03


	//----- nvinfo : EIATTR_SPARSE_MMA_MASK
	.align		4
.L_1098:
        /*0018*/ 	.byte	0x03, 0x50
        /*001a*/ 	.short	0x0000


	//----- nvinfo : EIATTR_MAXREG_COUNT
	.align		4
        /*001c*/ 	.byte	0x03, 0x1b
        /*001e*/ 	.short	0x00ff


	//----- nvinfo : EIATTR_NUM_BARRIERS
	.align		4
        /*0020*/ 	.byte	0x02, 0x4c
        /*0022*/ 	.byte	0x01
	.zero		1


	//----- nvinfo : EIATTR_MERCURY_ISA_VERSION
	.align		4
        /*0024*/ 	.byte	0x03, 0x5f
        /*0026*/ 	.short	0x0101


	//----- nvinfo : EIATTR_COOP_GROUP_MASK_REGIDS
	.align		4
        /*0028*/ 	.byte	0x04, 0x29
        /*002a*/ 	.short	(.L_1100 - .L_1099)


	//   ....[0]....
.L_1099:
        /*002c*/ 	.word	0xffffffff


	//   ....[1]....
        /*0030*/ 	.word	0xffffffff


	//   ....[2]....
        /*0034*/ 	.word	0xffffffff


	//   ....[3]....
        /*0038*/ 	.word	0xffffffff


	//   ....[4]....
        /*003c*/ 	.word	0xffffffff


	//   ....[5]....
        /*0040*/ 	.word	0xffffffff


	//   ....[6]....
        /*0044*/ 	.word	0xffffffff


	//   ....[7]....
        /*0048*/ 	.word	0xffffffff


	//   ....[8]....
        /*004c*/ 	.word	0xffffffff


	//   ....[9]....
        /*0050*/ 	.word	0xffffffff


	//   ....[10]....
        /*0054*/ 	.word	0xffffffff


	//   ....[11]....
        /*0058*/ 	.word	0xffffffff


	//   ....[12]....
        /*005c*/ 	.word	0xffffffff


	//   ....[13]....
        /*0060*/ 	.word	0xffffffff


	//   ....[14]....
        /*0064*/ 	.word	0xffffffff


	//   ....[15]....
        /*0068*/ 	.word	0xffffffff


	//   ....[16]....
        /*006c*/ 	.word	0xffffffff


	//   ....[17]....
        /*0070*/ 	.word	0xffffffff


	//----- nvinfo : EIATTR_COOP_GROUP_INSTR_OFFSETS
	.align		4
.L_1100:
        /*0074*/ 	.byte	0x04, 0x28
        /*0076*/ 	.short	(.L_1102 - .L_1101)


	//   ....[0]....
.L_1101:
        /*0078*/ 	.word	0x000026c0


	//   ....[1]....
        /*007c*/ 	.word	0x000026e0


	//   ....[2]....
        /*0080*/ 	.word	0x00002700


	//   ....[3]....
        /*0084*/ 	.word	0x00002720


	//   ....[4]....
        /*0088*/ 	.word	0x00002740


	//   ....[5]....
        /*008c*/ 	.word	0x00002a70


	//   ....[6]....
        /*0090*/ 	.word	0x00002aa0


	//   ....[7]....
        /*0094*/ 	.word	0x00002ad0


	//   ....[8]....
        /*0098*/ 	.word	0x00002af0


	//   ....[9]....
        /*009c*/ 	.word	0x00002b10


	//   ....[10]....
        /*00a0*/ 	.word	0x00002ca0


	//   ....[11]....
        /*00a4*/ 	.word	0x00002ce0


	//   ....[12]....
        /*00a8*/ 	.word	0x00002d00


	//   ....[13]....
        /*00ac*/ 	.word	0x00002d40


	//   ....[14]....
        /*00b0*/ 	.word	0x00002e20


	//   ....[15]....
        /*00b4*/ 	.word	0x00002e40


	//   ....[16]....
        /*00b8*/ 	.word	0x00002ef0


	//   ....[17]....
        /*00bc*/ 	.word	0x00002f20


	//----- nvinfo : EIATTR_VRC_CTA_INIT_COUNT
	.align		4
.L_1102:
        /*00c0*/ 	.byte	0x02, 0x4a
	.zero		1
	.zero		1


	//----- nvinfo : EIATTR_EXIT_INSTR_OFFSETS
	.align		4
        /*00c4*/ 	.byte	0x04, 0x1c
        /*00c6*/ 	.short	(.L_1104 - .L_1103)


	//   ....[0]....
.L_1103:
        /*00c8*/ 	.word	0x00000400


	//   ....[1]....
        /*00cc*/ 	.word	0x00003970


	//----- nvinfo : EIATTR_MAX_THREADS
	.align		4
.L_1104:
        /*00d0*/ 	.byte	0x04, 0x05
        /*00d2*/ 	.short	(.L_1106 - .L_1105)
.L_1105:
        /*00d4*/ 	.word	0x00000080
        /*00d8*/ 	.word	0x00000001
        /*00dc*/ 	.word	0x00000001


	//----- nvinfo : EIATTR_CRS_STACK_SIZE
	.align		4
.L_1106:
        /*00e0*/ 	.byte	0x04, 0x1e
        /*00e2*/ 	.short	(.L_1108 - .L_1107)
.L_1107:
        /*00e4*/ 	.word	0x00000000


	//----- nvinfo : EIATTR_CBANK_PARAM_SIZE
	.align		4
.L_1108:
        /*00e8*/ 	.byte	0x03, 0x19
        /*00ea*/ 	.short	0x00e8


	//----- nvinfo : EIATTR_PARAM_CBANK
	.align		4
        /*00ec*/ 	.byte	0x04, 0x0a
        /*00ee*/ 	.short	(.L_1110 - .L_1109)
	.align		4
.L_1109:
        /*00f0*/ 	.word	index@(.nv.constant0._ZN10layer_norm13ln_fwd_kernelINS_13Kernel_traitsI13__nv_bfloat16S2_S2_S2_fjLj3072ELj1ELj1ELj4ELj16ENS_18Kernel_traits_baseILj3072ES2_S2_S2_S2_fjLj128EEEEELb0ELb1ELb1ELb1EEEvNS_9FwdParamsE)
        /*00f4*/ 	.short	0x0380
        /*00f6*/ 	.short	0x00e8


	//----- nvinfo : EIATTR_SW_WAR
	.align		4
.L_1110:
        /*00f8*/ 	.byte	0x04, 0x36
        /*00fa*/ 	.short	(.L_1112 - .L_1111)
.L_1111:
        /*00fc*/ 	.word	0x00000008
.L_1112:


//--------------------- .nv.info._ZN10layer_norm13ln_fwd_kernelINS_13Kernel_traitsI13__nv_bfloat16S2_S2_S2_fjLj3072ELj1ELj1ELj4ELj16ENS_18Kernel_traits_baseILj3072ES2_S2_S2_S2_fjLj128EEEEELb1ELb0ELb0ELb0EEEvNS_9FwdParamsE --------------------------
	.section	.nv.info._ZN10layer_norm13ln_fwd_kernelINS_13Kernel_traitsI13__nv_bfloat16S2_S2_S2_fjLj3072ELj1ELj1ELj4ELj16ENS_18Kernel_traits_baseILj3072ES2_S2_S2_S2_fjLj128EEEEELb1ELb0ELb0ELb0EEEvNS_9FwdParamsE,"",@"SHT_CUDA_INFO"
	.sectionflags	@""
	.align	4


	//----- nvinfo : EIATTR_CUDA_API_VERSION
	.align		4
        /*0000*/ 	.byte	0x04, 0x37
        /*0002*/ 	.short	(.L_1114 - .L_1113)
.L_1113:
        /*0004*/ 	.word	0x00000082


	//----- nvinfo : EIATTR_KPARAM_INFO
	.align		4
.L_1114:
        /*0008*/ 	.byte	0x04, 0x17
        /*000a*/ 	.short	(.L_1116 - .L_1115)
.L_1115:
        /*000c*/ 	.word	0x00000000
        /*0010*/ 	.short	0x0000
        /*0012*/ 	.short	0x0000
        /*0014*/ 	.byte	0x00, 0xf0, 0xa1, 0x03


	//----- nvinfo : EIATTR_SPARSE_MMA_MASK
	.align		4
.L_1116:
        /*0018*/ 	.byte	0x03, 0x50
        /*001a*/ 	.short	0x0000


	//----- nvinfo : EIATTR_MAXREG_COUNT
	.align		4
        /*001c*/ 	.byte	0x03, 0x1b
        /*001e*/ 	.short	0x00ff


	//----- nvinfo : EIATTR_NUM_BARRIERS
	.align		4
        /*0020*/ 	.byte	0x02, 0x4c
        /*0022*/ 	.byte	0x01
	.zero		1


	//----- nvinfo : EIATTR_ANNOTATIONS
	.align		4
        /*0024*/ 	.byte	0x04, 0x55
        /*0026*/ 	.short	(.L_1118 - .L_1117)


	//   ....[0]....
.L_1117:
        /*0028*/ 	.word	0x00000001
        /*002c*/ 	.byte	0x80, 0x0c, 0x00, 0x00, 0x01, 0x00, 0x00, 0x00, 0x60, 0x1b, 0x01, 0x00


	//----- nvinfo : EIATTR_MERCURY_ISA_VERSION
	.align		4
.L_1118:
        /*0038*/ 	.byte	0x03, 0x5f
        /*003a*/ 	.short	0x0101


	//----- nvinfo : EIATTR_COOP_GROUP_MASK_REGIDS
	.align		4
        /*003c*/ 	.byte	0x04, 0x29
        /*003e*/ 	.short	(.L_1120 - .L_1119)


	//   ....[0]....
.L_1119:
        /*0040*/ 	.word	0xffffffff


	//   ....[1]....
        /*0044*/ 	.word	0xffffffff


	//   ....[2]....
        /*0048*/ 	.word	0xffffffff


	//   ....[3]....
        /*004c*/ 	.word	0xffffffff


	//   ....[4]....
        /*0050*/ 	.word	0xffffffff


	//   ....[5]....
        /*0054*/ 	.word	0xffffffff


	//   ....[6]....
        /*0058*/ 	.word	0xffffffff


	//   ....[7]....
        /*005c*/ 	.word	0xffffffff


	//   ....[8]....
        /*0060*/ 	.word	0xffffffff


	//   ....[9]....
        /*0064*/ 	.word	0xffffffff


	//   ....[10]....
        /*0068*/ 	.word	0xffffffff


	//   ....[11]....
        /*006c*/ 	.word	0xffffffff


	//   ....[12]....
        /*0070*/ 	.word	0xffffffff


	//   ....[13]....
        /*0074*/ 	.word	0xffffffff


	//   ....[14]....
        /*0078*/ 	.word	0xffffffff


	//   ....[15]....
        /*007c*/ 	.word	0xffffffff


	//   ....[16]....
        /*0080*/ 	.word	0xffffffff


	//   ....[17]....
        /*0084*/ 	.word	0xffffffff


	//----- nvinfo : EIATTR_COOP_GROUP_INSTR_OFFSETS
	.align		4
.L_1120:
        /*0088*/ 	.byte	0x04, 0x28
        /*008a*/ 	.short	(.L_1122 - .L_1121)


	//   ....[0]....
.L_1121:
        /*008c*/ 	.word	0x00010fc0


	//   ....[1]....
        /*0090*/ 	.word	0x00010fe0


	//   ....[2]....
        /*0094*/ 	.word	0x00011000


	//   ....[3]....
        /*0098*/ 	.word	0x00011020


	//   ....[4]....
        /*009c*/ 	.word	0x00011040


	//   ....[5]....
        /*00a0*/ 	.word	0x00011380


	//   ....[6]....
        /*00a4*/ 	.word	0x000113a0


	//   ....[7]....
        /*00a8*/ 	.word	0x000113c0


	//   ....[8]....
        /*00ac*/ 	.word	0x000113e0


	//   ....[9]....
        /*00b0*/ 	.word	0x00011410


	//   ....[10]....
        /*00b4*/ 	.word	0x00011470


	//   ....[11]....
        /*00b8*/ 	.word	0x00011520


	//   ....[12]....
        /*00bc*/ 	.word	0x00011570


	//   ....[13]....
        /*00c0*/ 	.word	0x00011580


	//   ....[14]....
        /*00c4*/ 	.word	0x00011630


	//   ....[15]....
        /*00c8*/ 	.word	0x00011660


	//   ....[16]....
        /*00cc*/ 	.word	0x00011700


	//   ....[17]....
        /*00d0*/ 	.word	0x00011730


	//----- nvinfo : EIATTR_VRC_CTA_INIT_COUNT
	.align		4
.L_1122:
        /*00d4*/ 	.byte	0x02, 0x4a
	.zero		1
	.zero		1


	//----- nvinfo : EIATTR_EXIT_INSTR_OFFSETS
	.align		4
        /*00d8*/ 	.byte	0x04, 0x1c
        /*00da*/ 	.short	(.L_1124 - .L_1123)


	//   ....[0]....
.L_1123:
        /*00dc*/ 	.word	0x000006c0


	//   ....[1]....
        /*00e0*/ 	.word	0x00012290


	//----- nvinfo : EIATTR_INDIRECT_BRANCH_TARGETS
	.align		4
.L_1124:
        /*00e4*/ 	.byte	0x04, 0x34
        /*00e6*/ 	.short	(.L_1126 - .L_1125)


	//   ....[0]....
.L_1125:
        /*00e8*/ 	.word	.L_x_20571@srel
        /*00ec*/ 	.short	0x0
        /*00ee*/ 	.short	0x0
        /*00f0*/ 	.word	0x3
        /*00f4*/ 	.word	.L_x_20572@srel
        /*00f8*/ 	.word	.L_x_20573@srel
        /*00fc*/ 	.word	.L_x_20574@srel


	//----- nvinfo : EIATTR_MAX_THREADS
	.align		4
.L_1126:
        /*0100*/ 	.byte	0x04, 0x05
        /*0102*/ 	.short	(.L_1128 - .L_1127)
.L_1127:
        /*0104*/ 	.word	0x00000080
        /*0108*/ 	.word	0x00000001
        /*010c*/ 	.word	0x00000001


	//----- nvinfo : EIATTR_CRS_STACK_SIZE
	.align		4
.L_1128:
        /*0110*/ 	.byte	0x04, 0x1e
        /*0112*/ 	.short	(.L_1130 - .L_1129)
.L_1129:
        /*0114*/ 	.word	0x00000000


	//----- nvinfo : EIATTR_CBANK_PARAM_SIZE
	.align		4
.L_1130:
        /*0118*/ 	.byte	0x03, 0x19
        /*011a*/ 	.short	0x00e8


	//----- nvinfo : EIATTR_PARAM_CBANK
	.align		4
        /*011c*/ 	.byte	0x04, 0x0a
        /*011e*/ 	.short	(.L_1132 - .L_1131)
	.align		4
.L_1131:
        /*0120*/ 	.word	index@(.nv.constant0._ZN10layer_norm13ln_fwd_kernelINS_13Kernel_traitsI13__nv_bfloat16S2_S2_S2_fjLj3072ELj1ELj1ELj4ELj16ENS_18Kernel_traits_baseILj3072ES2_S2_S2_S2_fjLj128EEEEELb1ELb0ELb0ELb0EEEvNS_9FwdParamsE)
        /*0124*/ 	.short	0x0380
        /*0126*/ 	.short	0x00e8


	//----- nvinfo : EIATTR_SW_WAR
	.align		4
.L_1132:
        /*0128*/ 	.byte	0x04, 0x36
        /*012a*/ 	.short	(.L_1134 - .L_1133)
.L_1133:
        /*012c*/ 	.word	0x00000008
.L_1134:


//--------------------- .nv.info._ZN10layer_norm13ln_fwd_kernelINS_13Kernel_traitsI13__nv_bfloat16S2_S2_S2_fjLj3072ELj1ELj1ELj4ELj16ENS_18Kernel_traits_baseILj3072ES2_S2_S2_S2_fjLj128EEEEELb1ELb0ELb0ELb1EEEvNS_9FwdParamsE --------------------------
	.section	.nv.info._ZN10layer_norm13ln_fwd_kernelINS_13Kernel_traitsI13__nv_bfloat16S2_S2_S2_fjLj3072ELj1ELj1ELj4ELj16ENS_18Kernel_traits_baseILj3072ES2_S2_S2_S2_fjLj128EEEEELb1ELb0ELb0ELb1EEEvNS_9FwdParamsE,"",@"SHT_CUDA_INFO"
	.sectionflags	@""
	.align	4


	//----- nvinfo : EIATTR_CUDA_API_VERSION
	.align		4
        /*0000*/ 	.byte	0x04, 0x37
        /*0002*/ 	.short	(.L_1136 - .L_1135)
.L_1135:
        /*0004*/ 	.word	0x00000082


	//----- nvinfo : EIATTR_KPARAM_INFO
	.align		4
.L_1136:
        /*0008*/ 	.byte	0x04, 0x17
        /*000a*/ 	.short	(.L_1138 - .L_1137)
.L_1137:
        /*000c*/ 	.word	0x00000000
        /*0010*/ 	.short	0x0000
        /*0012*/ 	.short	0x0000
        /*0014*/ 	.byte	0x00, 0xf0, 0xa1, 0x03


	//----- nvinfo : EIATTR_SPARSE_MMA_MASK
	.align		4
.L_1138:
        /*0018*/ 	.byte	0x03, 0x50
        /*001a*/ 	.short	0x0000


	//----- nvinfo : EIATTR_MAXREG_COUNT
	.align		4
        /*001c*/ 	.byte	0x03, 0x1b
        /*001e*/ 	.short	0x00ff


	//----- nvinfo : EIATTR_NUM_BARRIERS
	.align		4
        /*0020*/ 	.byte	0x02, 0x4c
        /*0022*/ 	.byte	0x01
	.zero		1


	//----- nvinfo : EIATTR_MERCURY_ISA_VERSION
	.align		4
        /*0024*/ 	.byte	0x03, 0x5f
        /*0026*/ 	.short	0x0101


	//----- nvinfo : EIATTR_COOP_GROUP_MASK_REGIDS
	.align		4
        /*0028*/ 	.byte	0x04, 0x29
        /*002a*/ 	.short	(.L_1140 - .L_1139)


	//   ....[0]....
.L_1139:
        /*002c*/ 	.word	0xffffffff


	//   ....[1]....
        /*0030*/ 	.word	0xffffffff


	//   ....[2]....
        /*0034*/ 	.word	0xffffffff


	//   ....[3]....
        /*0038*/ 	.word	0xffffffff


	//   ....[4]....
        /*003c*/ 	.word	0xffffffff


	//   ....[5]....
        /*0040*/ 	.word	0xffffffff


	//   ....[6]....
        /*0044*/ 	.word	0xffffffff


	//   ....[7]....
        /*0048*/ 	.word	0xffffffff


	//   ....[8]....
        /*004c*/ 	.word	0xffffffff


	//   ....[9]....
        /*0050*/ 	.word	0xffffffff


	//   ....[10]....
        /*0054*/ 	.word	0xffffffff


	//   ....[11]....
        /*0058*/ 	.word	0xffffffff


	//   ....[12]....
        /*005c*/ 	.word	0xffffffff


	//   ....[13]....
        /*0060*/ 	.word	0xffffffff


	//   ....[14]....
        /*0064*/ 	.word	0xffffffff


	//   ....[15]....
        /*0068*/ 	.word	0xffffffff


	//   ....[16]....
        /*006c*/ 	.word	0xffffffff


	//   ....[17]....
        /*0070*/ 	.word	0xffffffff


	//----- nvinfo : EIATTR_COOP_GROUP_INSTR_OFFSETS
	.align		4
.L_1140:
        /*0074*/ 	.byte	0x04, 0x28
        /*0076*/ 	.short	(.L_1142 - .L_1141)


	//   ....[0]....
.L_1141:
        /*0078*/ 	.word	0x0000fdf0


	//   ....[1]....
        /*007c*/ 	.word	0x0000fe10


	//   ....[2]....
        /*0080*/ 	.word	0x0000fe30


	//   ....[3]....
        /*0084*/ 	.word	0x0000fe50


	//   ....[4]....
        /*0088*/ 	.word	0x0000fe70


	//   ....[5]....
        /*008c*/ 	.word	0x000101f0


	//   ....[6]....
        /*0090*/ 	.word	0x00010220


	//   ....[7]....
        /*0094*/ 	.word	0x00010270


	//   ....[8]....
        /*0098*/ 	.word	0x000102b0


	//   ....[9]....
        /*009c*/ 	.word	0x000102e0


	//   ....[10]....
        /*00a0*/ 	.word	0x00010480


	//   ....[11]....
        /*00a4*/ 	.word	0x000104c0


	//   ....[12]....
        /*00a8*/ 	.word	0x000104d0


	//   ....[13]....
        /*00ac*/ 	.word	0x00010520


	//   ....[14]....
        /*00b0*/ 	.word	0x000105f0


	//   ....[15]....
        /*00b4*/ 	.word	0x00010620


	//   ....[16]....
        /*00b8*/ 	.word	0x000106e0


	//   ....[17]....
        /*00bc*/ 	.word	0x00010720


	//----- nvinfo : EIATTR_VRC_CTA_INIT_COUNT
	.align		4
.L_1142:
        /*00c0*/ 	.byte	0x02, 0x4a
	.zero		1
	.zero		1


	//----- nvinfo : EIATTR_EXIT_INSTR_OFFSETS
	.align		4
        /*00c4*/ 	.byte	0x04, 0x1c
        /*00c6*/ 	.short	(.L_1144 - .L_1143)


	//   ....[0]....
.L_1143:
        /*00c8*/ 	.word	0x000001e0


	//   ....[1]....
        /*00cc*/ 	.word	0x00010db0


	//----- nvinfo : EIATTR_INDIRECT_BRANCH_TARGETS
	.align		4
.L_1144:
        /*00d0*/ 	.byte	0x04, 0x34
        /*00d2*/ 	.short	(.L_1146 - .L_1145)


	//   ....[0]....
.L_1145:
        /*00d4*/ 	.word	.L_x_20575@srel
        /*00d8*/ 	.short	0x0
        /*00da*/ 	.short	0x0
        /*00dc*/ 	.word	0x3
        /*00e0*/ 	.word	.L_x_20576@srel
        /*00e4*/ 	.word	.L_x_20577@srel
        /*00e8*/ 	.word	.L_x_20578@srel


	//----- nvinfo : EIATTR_MAX_THREADS
	.align		4
.L_1146:
        /*00ec*/ 	.byte	0x04, 0x05
        /*00ee*/ 	.short	(.L_1148 - .L_1147)
.L_1147:
        /*00f0*/ 	.word	0x00000080
        /*00f4*/ 	.word	0x00000001
        /*00f8*/ 	.word	0x00000001


	//----- nvinfo : EIATTR_CRS_STACK_SIZE
	.align		4
.L_1148:
        /*00fc*/ 	.byte	0x04, 0x1e
        /*00fe*/ 	.short	(.L_1150 - .L_1149)
.L_1149:
        /*0100*/ 	.word	0x00000000


	//----- nvinfo : EIATTR_CBANK_PARAM_SIZE
	.align		4
.L_1150:
        /*0104*/ 	.byte	0x03, 0x19
        /*0106*/ 	.short	0x00e8


	//----- nvinfo : EIATTR_PARAM_CBANK
	.align		4
        /*0108*/ 	.byte	0x04, 0x0a
        /*010a*/ 	.short	(.L_1152 - .L_1151)
	.align		4
.L_1151:
        /*010c*/ 	.word	index@(.nv.constant0._ZN10layer_norm13ln_fwd_kernelINS_13Kernel_traitsI13__nv_bfloat16S2_S2_S2_fjLj3072ELj1ELj1ELj4ELj16ENS_18Kernel_traits_baseILj3072ES2_S2_S2_S2_fjLj128EEEEELb1ELb0ELb0ELb1EEEvNS_9FwdParamsE)
        /*0110*/ 	.short	0x0380
        /*0112*/ 	.short	0x00e8


	//----- nvinfo : EIATTR_SW_WAR
	.align		4
.L_1152:
        /*0114*/ 	.byte	0x04, 0x36
        /*0116*/ 	.short	(.L_1154 - .L_1153)
.L_1153:
        /*0118*/ 	.word	0x00000008
.L_1154:


//--------------------- .nv.info._ZN10layer_norm13ln_fwd_kernelINS_13Kernel_traitsI13__nv_bfloat16S2_S2_S2_fjLj3072ELj1ELj1ELj4ELj16ENS_18Kernel_traits_baseILj3072ES2_S2_S2_S2_fjLj128EEEEELb1ELb0ELb1ELb0EEEvNS_9FwdParamsE --------------------------
	.section	.nv.info._ZN10layer_norm13ln_fwd_kernelINS_13Kernel_traitsI13__nv_bfloat16S2_S2_S2_fjLj3072ELj1ELj1ELj4ELj16ENS_18Kernel_traits_baseILj3072ES2_S2_S2_S2_fjLj128EEEEELb1ELb0ELb1ELb0EEEvNS_9FwdParamsE,"",@"SHT_CUDA_INFO"
	.sectionflags	@""
	.align	4


	//----- nvinfo : EIATTR_CUDA_API_VERSION
	.align		4
        /*0000*/ 	.byte	0x04, 0x37
        /*0002*/ 	.short	(.L_1156 - .L_1155)
.L_1155:
        /*0004*/ 	.word	0x00000082


	//----- nvinfo : EIATTR_KPARAM_INFO
	.align		4
.L_1156:
        /*0008*/ 	.byte	0x04, 0x17
        /*000a*/ 	.short	(.L_1158 - .L_1157)
.L_1157:
        /*000c*/ 	.word	0x00000000
        /*0010*/ 	.short	0x0000
        /*0012*/ 	.short	0x0000
        /*0014*/ 	.byte	0x00, 0xf0, 0xa1, 0x03


	//----- nvinfo : EIATTR_SPARSE_MMA_MASK
	.align		4
.L_1158:
        /*0018*/ 	.byte	0x03, 0x50
        /*001a*/ 	.short	0x0000


	//----- nvinfo : EIATTR_MAXREG_COUNT
	.align		4
        /*001c*/ 	.byte	0x03, 0x1b
        /*001e*/ 	.short	0x00ff


	//----- nvinfo : EIATTR_NUM_BARRIERS
	.align		4
        /*0020*/ 	.byte	0x02, 0x4c
        /*0022*/ 	.byte	0x01
	.zero		1


	//----- nvinfo : EIATTR_MERCURY_ISA_VERSION
	.align		4
        /*0024*/ 	.byte	0x03, 0x5f
        /*0026*/ 	.short	0x0101


	//----- nvinfo : EIATTR_COOP_GROUP_MASK_REGIDS
	.align		4
        /*0028*/ 	.byte	0x04, 0x29
        /*002a*/ 	.short	(.L_1160 - .L_1159)


	//   ....[0]....
.L_1159:
        /*002c*/ 	.word	0xffffffff


	//   ....[1]....
        /*0030*/ 	.word	0xffffffff


	//   ....[2]....
        /*0034*/ 	.word	0xffffffff


	//   ....[3]....
        /*0038*/ 	.word	0xffffffff


	//   ....[4]....
        /*003c*/ 	.word	0xffffffff


	//   ....[5]....
        /*0040*/ 	.word	0xffffffff


	//   ....[6]....
        /*0044*/ 	.word	0xffffffff


	//   ....[7]....
        /*0048*/ 	.word	0xffffffff


	//   ....[8]....
        /*004c*/ 	.word	0xffffffff


	//   ....[9]....
        /*0050*/ 	.word	0xffffffff


	//   ....[10]....
        /*0054*/ 	.word	0xffffffff


	//   ....[11]....
        /*0058*/ 	.word	0xffffffff


	//   ....[12]....
        /*005c*/ 	.word	0xffffffff


	//   ....[13]....
        /*0060*/ 	.word	0xffffffff


	//   ....[14]....
        /*0064*/ 	.word	0xffffffff


	//   ....[15]....
        /*0068*/ 	.word	0xffffffff


	//   ....[16]....
        /*006c*/ 	.word	0xffffffff


	//   ....[17]....
        /*0070*/ 	.word	0xffffffff


	//----- nvinfo : EIATTR_COOP_GROUP_INSTR_OFFSETS
	.align		4
.L_1160:
        /*0074*/ 	.byte	0x04, 0x28
        /*0076*/ 	.short	(.L_1162 - .L_1161)


	//   ....[0]....
.L_1161:
        /*0078*/ 	.word	0x00013310


	//   ....[1]....
        /*007c*/ 	.word	0x00013330


	//   ....[2]....
        /*0080*/ 	.word	0x00013350


	//   ....[3]....
        /*0084*/ 	.word	0x00013370


	//   ....[4]....
        /*0088*/ 	.word	0x00013390


	//   ....[5]....
        /*008c*/ 	.word	0x000136e0


	//   ....[6]....
        /*0090*/ 	.word	0x00013700


	//   ....[7]....
        /*0094*/ 	.word	0x00013720


	//   ....[8]....
        /*0098*/ 	.word	0x00013740


	//   ....[9]....
        /*009c*/ 	.word	0x00013770


	//   ....[10]....
        /*00a0*/ 	.word	0x00013900


	//   ....[11]....
        /*00a4*/ 	.word	0x00013940


	//   ....[12]....
        /*00a8*/ 	.word	0x00013960


	//   ....[13]....
        /*00ac*/ 	.word	0x000139a0


	//   ....[14]....
        /*00b0*/ 	.word	0x00013a80


	//   ....[15]....
        /*00b4*/ 	.word	0x00013ab0


	//   ....[16]....
        /*00b8*/ 	.word	0x00013b60


	//   ....[17]....
        /*00bc*/ 	.word	0x00013b80


	//----- nvinfo : EIATTR_VRC_CTA_INIT_COUNT
	.align		4
.L_1162:
        /*00c0*/ 	.byte	0x02, 0x4a
	.zero		1
	.zero		1


	//----- nvinfo : EIATTR_EXIT_INSTR_OFFSETS
	.align		4
        /*00c4*/ 	.byte	0x04, 0x1c
        /*00c6*/ 	.short	(.L_1164 - .L_1163)


	//   ....[0]....
.L_1163:
        /*00c8*/ 	.word	0x000006b0


	//   ....[1]....
        /*00cc*/ 	.word	0x000146f0


	//----- nvinfo : EIATTR_MAX_THREADS
	.align		4
.L_1164:
        /*00d0*/ 	.byte	0x04, 0x05
        /*00d2*/ 	.short	(.L_1166 - .L_1165)
.L_1165:
        /*00d4*/ 	.word	0x00000080
        /*00d8*/ 	.word	0x00000001
        /*00dc*/ 	.word	0x00000001


	//----- nvinfo : EIATTR_CRS_STACK_SIZE
	.align		4
.L_1166:
        /*00e0*/ 	.byte	0x04, 0x1e
        /*00e2*/ 	.short	(.L_1168 - .L_1167)
.L_1167:
        /*00e4*/ 	.word	0x00000000


	//----- nvinfo : EIATTR_CBANK_PARAM_SIZE
	.align		4
.L_1168:
        /*00e8*/ 	.byte	0x03, 0x19
        /*00ea*/ 	.short	0x00e8


	//----- nvinfo : EIATTR_PARAM_CBANK
	.align		4
        /*00ec*/ 	.byte	0x04, 0x0a
        /*00ee*/ 	.short	(.L_1170 - .L_1169)
	.align		4
.L_1169:
        /*00f0*/ 	.word	index@(.nv.constant0._ZN10layer_norm13ln_fwd_kernelINS_13Kernel_traitsI13__nv_bfloat16S2_S2_S2_fjLj3072ELj1ELj1ELj4ELj16ENS_18Kernel_traits_baseILj3072ES2_S2_S2_S2_fjLj128EEEEELb1ELb0ELb1ELb0EEEvNS_9FwdParamsE)
        /*00f4*/ 	.short	0x0380
        /*00f6*/ 	.short	0x00e8


	//----- nvinfo : EIATTR_SW_WAR
	.align		4
.L_1170:
        /*00f8*/ 	.byte	0x04, 0x36
        /*00fa*/ 	.short	(.L_1172 - .L_1171)
.L_1171:
        /*00fc*/ 	.word	0x00000008
.L_1172:


//--------------------- .nv.info._ZN10layer_norm13ln_fwd_kernelINS_13Kernel_traitsI13__nv_bfloat16S2_S2_S2_fjLj3072ELj1ELj1ELj4ELj16ENS_18Kernel_traits_baseILj3072ES2_S2_S2_S2_fjLj128EEEEELb1ELb0ELb1ELb1EEEvNS_9FwdParamsE --------------------------
	.section	.nv.info._ZN10layer_norm13ln_fwd_kernelINS_13Kernel_traitsI13__nv_bfloat16S2_S2_S2_fjLj3072ELj1ELj1ELj4ELj16ENS_18Kernel_traits_baseILj3072ES2_S2_S2_S2_fjLj128EEEEELb1ELb0ELb1ELb1EEEvNS_9FwdParamsE,"",@"SHT_CUDA_INFO"
	.sectionflags	@""
	.align	4


	//----- nvinfo : EIATTR_CUDA_API_VERSION
	.align		4
        /*0000*/ 	.byte	0x04, 0x37
        /*0002*/ 	.short	(.L_1174 - .L_1173)
.L_1173:
        /*0004*/ 	.word	0x00000082


	//----- nvinfo : EIATTR_KPARAM_INFO
	.align		4
.L_1174:
        /*0008*/ 	.byte	0x04, 0x17
        /*000a*/ 	.short	(.L_1176 - .L_1175)
.L_1175:
        /*000c*/ 	.word	0x00000000
        /*0010*/ 	.short	0x0000
        /*0012*/ 	.short	0x0000
        /*0014*/ 	.byte	0x00, 0xf0, 0xa1, 0x03


	//----- nvinfo : EIATTR_SPARSE_MMA_MASK
	.align		4
.L_1176:
        /*0018*/ 	.byte	0x03, 0x50
        /*001a*/ 	.short	0x0000


	//----- nvinfo : EIATTR_MAXREG_COUNT
	.align		4
        /*001c*/ 	.byte	0x03, 0x1b
        /*001e*/ 	.short	0x00ff


	//----- nvinfo : EIATTR_NUM_BARRIERS
	.align		4
        /*0020*/ 	.byte	0x02, 0x4c
        /*0022*/ 	.byte	0x01
	.zero		1


	//----- nvinfo : EIATTR_MERCURY_ISA_VERSION
	.align		4
        /*0024*/ 	.byte	0x03, 0x5f
        /*0026*/ 	.short	0x0101


	//----- nvinfo : EIATTR_COOP_GROUP_MASK_REGIDS
	.align		4
        /*0028*/ 	.byte	0x04, 0x29
        /*002a*/ 	.short	(.L_1178 - .L_1177)


	//   ....[0]....
.L_1177:
        /*002c*/ 	.word	0xffffffff


	//   ....[1]....
        /*0030*/ 	.word	0xffffffff


	//   ....[2]....
        /*0034*/ 	.word	0xffffffff


	//   ....[3]....
        /*0038*/ 	.word	0xffffffff


	//   ....[4]....
        /*003c*/ 	.word	0xffffffff


	//   ....[5]....
        /*0040*/ 	.word	0xffffffff


	//   ....[6]....
        /*0044*/ 	.word	0xffffffff


	//   ....[7]....
        /*0048*/ 	.word	0xffffffff


	//   ....[8]....
        /*004c*/ 	.word	0xffffffff


	//   ....[9]....
        /*0050*/ 	.word	0xffffffff


	//   ....[10]....
        /*0054*/ 	.word	0xffffffff


	//   ....[11]....
        /*0058*/ 	.word	0xffffffff


	//   ....[12]....
        /*005c*/ 	.word	0xffffffff


	//   ....[13]....
        /*0060*/ 	.word	0xffffffff


	//   ....[14]....
        /*0064*/ 	.word	0xffffffff


	//   ....[15]....
        /*0068*/ 	.word	0xffffffff


	//   ....[16]....
        /*006c*/ 	.word	0xffffffff


	//   ....[17]....
        /*0070*/ 	.word	0xffffffff


	//----- nvinfo : EIATTR_COOP_GROUP_INSTR_OFFSETS
	.align		4
.L_1178:
        /*0074*/ 	.byte	0x04, 0x28
        /*0076*/ 	.short	(.L_1180 - .L_1179)


	//   ....[0]....
.L_1179:
        /*0078*/ 	.word	0x00010e40


	//   ....[1]....
        /*007c*/ 	.word	0x00010e80


	//   ....[2]....
        /*0080*/ 	.word	0x00010ea0


	//   ....[3]....
        /*0084*/ 	.word	0x00010ec0


	//   ....[4]....
        /*0088*/ 	.word	0x00010ee0


	//   ....[5]....
        /*008c*/ 	.word	0x00011210


	//   ....[6]....
        /*0090*/ 	.word	0x00011240


	//   ....[7]....
        /*0094*/ 	.word	0x00011260


	//   ....[8]....
        /*0098*/ 	.word	0x00011280


	//   ....[9]....
        /*009c*/ 	.word	0x000112b0


	//   ....[10]....
        /*00a0*/ 	.word	0x00011440


	//   ....[11]....
        /*00a4*/ 	.word	0x00011480


	//   ....[12]....
        /*00a8*/ 	.word	0x00011490


	//   ....[13]....
        /*00ac*/ 	.word	0x000114d0


	//   ....[14]....
        /*00b0*/ 	.word	0x000115b0


	//   ....[15]....
        /*00b4*/ 	.word	0x000115d0


	//   ....[16]....
        /*00b8*/ 	.word	0x00011680


	//   ....[17]....
        /*00bc*/ 	.word	0x000116b0


	//----- nvinfo : EIATTR_VRC_CTA_INIT_COUNT
	.align		4
.L_1180:
        /*00c0*/ 	.byte	0x02, 0x4a
	.zero		1
	.zero		1


	//----- nvinfo : EIATTR_EXIT_INSTR_OFFSETS
	.align		4
        /*00c4*/ 	.byte	0x04, 0x1c
        /*00c6*/ 	.short	(.L_1182 - .L_1181)


	//   ....[0]....
.L_1181:
        /*00c8*/ 	.word	0x00000240


	//   ....[1]....
        /*00cc*/ 	.word	0x00012180


	//----- nvinfo : EIATTR_MAX_THREADS
	.align		4
.L_1182:
        /*00d0*/ 	.byte	0x04, 0x05
        /*00d2*/ 	.short	(.L_1184 - .L_1183)
.L_1183:
        /*00d4*/ 	.word	0x00000080
        /*00d8*/ 	.word	0x00000001
        /*00dc*/ 	.word	0x00000001


	//----- nvinfo : EIATTR_CRS_STACK_SIZE
	.align		4
.L_1184:
        /*00e0*/ 	.byte	0x04, 0x1e
        /*00e2*/ 	.short	(.L_1186 - .L_1185)
.L_1185:
        /*00e4*/ 	.word	0x00000000


	//----- nvinfo : EIATTR_CBANK_PARAM_SIZE
	.align		4
.L_1186:
        /*00e8*/ 	.byte	0x03, 0x19
        /*00ea*/ 	.short	0x00e8


	//----- nvinfo : EIATTR_PARAM_CBANK
	.align		4
        /*00ec*/ 	.byte	0x04, 0x0a
        /*00ee*/ 	.short	(.L_1188 - .L_1187)
	.align		4
.L_1187:
        /*00f0*/ 	.word	index@(.nv.constant0._ZN10layer_norm13ln_fwd_kernelINS_13Kernel_traitsI13__nv_bfloat16S2_S2_S2_fjLj3072ELj1ELj1ELj4ELj16ENS_18Kernel_traits_baseILj3072ES2_S2_S2_S2_fjLj128EEEEELb1ELb0ELb1ELb1EEEvNS_9FwdParamsE)
        /*00f4*/ 	.short	0x0380
        /*00f6*/ 	.short	0x00e8


	//----- nvinfo : EIATTR_SW_WAR
	.align		4
.L_1188:
        /*00f8*/ 	.byte	0x04, 0x36
        /*00fa*/ 	.short	(.L_1190 - .L_1189)
.L_1189:
        /*00fc*/ 	.word	0x00000008
.L_1190:


//--------------------- .nv.info._ZN10layer_norm13ln_fwd_kernelINS_13Kernel_traitsI13__nv_bfloat16S2_S2_S2_fjLj3072ELj1ELj1ELj4ELj16ENS_18Kernel_traits_baseILj3072ES2_S2_S2_S2_fjLj128EEEEELb1ELb1ELb0ELb0EEEvNS_9FwdParamsE --------------------------
	.section	.nv.info._ZN10layer_norm13ln_fwd_kernelINS_13Kernel_traitsI13__nv_bfloat16S2_S2_S2_fjLj3072ELj1ELj1ELj4ELj16ENS_18Kernel_traits_baseILj3072ES2_S2_S2_S2_fjLj128EEEEELb1ELb1ELb0ELb0EEEvNS_9FwdParamsE,"",@"SHT_CUDA_INFO"
	.sectionflags	@""
	.align	4


	//----- nvinfo : EIATTR_CUDA_API_VERSION
	.align		4
        /*0000*/ 	.byte	0x04, 0x37
        /*0002*/ 	.short	(.L_1192 - .L_1191)
.L_1191:
        /*0004*/ 	.word	0x00000082


	//----- nvinfo : EIATTR_KPARAM_INFO
	.align		4
.L_1192:
        /*0008*/ 	.byte	0x04, 0x17
        /*000a*/ 	.short	(.L_1194 - .L_1193)
.L_1193:
        /*000c*/ 	.word	0x00000000
        /*0010*/ 	.short	0x0000
        /*0012*/ 	.short	0x0000
        /*0014*/ 	.byte	0x00, 0xf0, 0xa1, 0x03


	//----- nvinfo : EIATTR_SPARSE_MMA_MASK
	.align		4
.L_1194:
        /*0018*/ 	.byte	0x03, 0x50
        /*001a*/ 	.short	0x0000


	//----- nvinfo : EIATTR_MAXREG_COUNT
	.align		4
        /*001c*/ 	.byte	0x03, 0x1b
        /*001e*/ 	.short	0x00ff


	//----- nvinfo : EIATTR_NUM_BARRIERS
	.align		4
        /*0020*/ 	.byte	0x02, 0x4c
        /*0022*/ 	.byte	0x01
	.zero		1


	//----- nvinfo : EIATTR_MERCURY_ISA_VERSION
	.align		4
        /*0024*/ 	.byte	0x03, 0x5f
        /*0026*/ 	.short	0x0101


	//----- nvinfo : EIATTR_COOP_GROUP_MASK_REGIDS
	.align		4
        /*0028*/ 	.byte	0x04, 0x29
        /*002a*/ 	.short	(.L_1196 - .L_1195)


	//   ....[0]....
.L_1195:
        /*002c*/ 	.word	0xffffffff


	//   ....[1]....
        /*0030*/ 	.word	0xffffffff


	//   ....[2]....
        /*0034*/ 	.word	0xffffffff


	//   ....[3]....
        /*0038*/ 	.word	0xffffffff


	//   ....[4]....
        /*003c*/ 	.word	0xffffffff


	//   ....[5]....
        /*0040*/ 	.word	0xffffffff


	//   ....[6]....
        /*0044*/ 	.word	0xffffffff


	//   ....[7]....
        /*0048*/ 	.word	0xffffffff


	//   ....[8]....
        /*004c*/ 	.word	0xffffffff


	//   ....[9]....
        /*0050*/ 	.word	0xffffffff


	//   ....[10]....
        /*0054*/ 	.word	0xffffffff


	//   ....[11]....
        /*0058*/ 	.word	0xffffffff


	//   ....[12]....
        /*005c*/ 	.word	0xffffffff


	//   ....[13]....
        /*0060*/ 	.word	0xffffffff


	//   ....[14]....
        /*0064*/ 	.word	0xffffffff


	//   ....[15]....
        /*0068*/ 	.word	0xffffffff


	//   ....[16]....
        /*006c*/ 	.word	0xffffffff


	//   ....[17]....
        /*0070*/ 	.word	0xffffffff


	//----- nvinfo : EIATTR_COOP_GROUP_INSTR_OFFSETS
	.align		4
.L_1196:
        /*0074*/ 	.byte	0x04, 0x28
        /*0076*/ 	.short	(.L_1198 - .L_1197)


	//   ....[0]....
.L_1197:
        /*0078*/ 	.word	0x000114f0


	//   ....[1]....
        /*007c*/ 	.word	0x00011510


	//   ....[2]....
        /*0080*/ 	.word	0x00011530


	//   ....[3]....
        /*0084*/ 	.word	0x00011550


	//   ....[4]....
        /*0088*/ 	.word	0x00011570


	//   ....[5]....
        /*008c*/ 	.word	0x000118f0


	//   ....[6]....
        /*0090*/ 	.word	0x00011910


	//   ....[7]....
        /*0094*/ 	.word	0x00011940


	//   ....[8]....
        /*0098*/ 	.word	0x00011960


	//   ....[9]....
        /*009c*/ 	.word	0x000119a0


	//   ....[10]....
        /*00a0*/ 	.word	0x00011a10


	//   ....[11]....
        /*00a4*/ 	.word	0x00011a80


	//   ....[12]....
        /*00a8*/ 	.word	0x00011ab0


	//   ....[13]....
        /*00ac*/ 	.word	0x00011ae0


	//   ....[14]....
        /*00b0*/ 	.word	0x00011b70


	//   ....[15]....
        /*00b4*/ 	.word	0x00011ba0


	//   ....[16]....
        /*00b8*/ 	.word	0x00011c40


	//   ....[17]....
        /*00bc*/ 	.word	0x00011c70


	//----- nvinfo : EIATTR_VRC_CTA_INIT_COUNT
	.align		4
.L_1198:
        /*00c0*/ 	.byte	0x02, 0x4a
	.zero		1
	.zero		1


	//----- nvinfo : EIATTR_EXIT_INSTR_OFFSETS
	.align		4
        /*00c4*/ 	.byte	0x04, 0x1c
        /*00c6*/ 	.short	(.L_1200 - .L_1199)


	//   ....[0]....
.L_1199:
        /*00c8*/ 	.word	0x000007d0


	//   ....[1]....
        /*00cc*/ 	.word	0x00012710


	//----- nvinfo : EIATTR_INDIRECT_BRANCH_TARGETS
	.align		4
.L_1200:
        /*00d0*/ 	.byte	0x04, 0x34
        /*00d2*/ 	.short	(.L_1202 - .L_1201)


	//   ....[0]....
.L_1201:
        /*00d4*/ 	.word	.L_x_20579@srel
        /*00d8*/ 	.short	0x0
        /*00da*/ 	.short	0x0
        /*00dc*/ 	.word	0x3
        /*00e0*/ 	.word	.L_x_20580@srel
        /*00e4*/ 	.word	.L_x_20581@srel
        /*00e8*/ 	.word	.L_x_20582@srel


	//----- nvinfo : EIATTR_MAX_THREADS
	.align		4
.L_1202:
        /*00ec*/ 	.byte	0x04, 0x05
        /*00ee*/ 	.short	(.L_1204 - .L_1203)
.L_1203:
        /*00f0*/ 	.word	0x00000080
        /*00f4*/ 	.word	0x00000001
        /*00f8*/ 	.word	0x00000001


	//----- nvinfo : EIATTR_CRS_STACK_SIZE
	.align		4
.L_1204:
        /*00fc*/ 	.byte	0x04, 0x1e
        /*00fe*/ 	.short	(.L_1206 - .L_1205)
.L_1205:
        /*0100*/ 	.word	0x00000000


	//----- nvinfo : EIATTR_CBANK_PARAM_SIZE
	.align		4
.L_1206:
        /*0104*/ 	.byte	0x03, 0x19
        /*0106*/ 	.short	0x00e8


	//----- nvinfo : EIATTR_PARAM_CBANK
	.align		4
        /*0108*/ 	.byte	0x04, 0x0a
        /*010a*/ 	.short	(.L_1208 - .L_1207)
	.align		4
.L_1207:
        /*010c*/ 	.word	index@(.nv.constant0._ZN10layer_norm13ln_fwd_kernelINS_13Kernel_traitsI13__nv_bfloat16S2_S2_S2_fjLj3072ELj1ELj1ELj4ELj16ENS_18Kernel_traits_baseILj3072ES2_S2_S2_S2_fjLj128EEEEELb1ELb1ELb0ELb0EEEvNS_9FwdParamsE)
        /*0110*/ 	.short	0x0380
        /*0112*/ 	.short	0x00e8


	//----- nvinfo : EIATTR_SW_WAR
	.align		4
.L_1208:
        /*0114*/ 	.byte	0x04, 0x36
        /*0116*/ 	.short	(.L_1210 - .L_1209)
.L_1209:
        /*0118*/ 	.word	0x00000008
.L_1210:


//--------------------- .nv.info._ZN10layer_norm13ln_fwd_kernelINS_13Kernel_traitsI13__nv_bfloat16S2_S2_S2_fjLj3072ELj1ELj1ELj4ELj16ENS_18Kernel_traits_baseILj3072ES2_S2_S2_S2_fjLj128EEEEELb1ELb1ELb0ELb1EEEvNS_9FwdParamsE --------------------------
	.section	.nv.info._ZN10layer_norm13ln_fwd_kernelINS_13Kernel_traitsI13__nv_bfloat16S2_S2_S2_fjLj3072ELj1ELj1ELj4ELj16ENS_18Kernel_traits_baseILj3072ES2_S2_S2_S2_fjLj128EEEEELb1ELb1ELb0ELb1EEEvNS_9FwdParamsE,"",@"SHT_CUDA_INFO"
	.sectionflags	@""
	.align	4


	//----- nvinfo : EIATTR_CUDA_API_VERSION
	.align		4
        /*0000*/ 	.byte	0x04, 0x37
        /*0002*/ 	.short	(.L_1212 - .L_1211)
.L_1211:
        /*0004*/ 	.word	0x00000082


	//----- nvinfo : EIATTR_KPARAM_INFO
	.align		4
.L_1212:
        /*0008*/ 	.byte	0x04, 0x17
        /*000a*/ 	.short	(.L_1214 - .L_1213)
.L_1213:
        /*000c*/ 	.word	0x00000000
        /*0010*/ 	.short	0x0000
        /*0012*/ 	.short	0x0000
        /*0014*/ 	.byte	0x00, 0xf0, 0xa1, 0x03


	//----- nvinfo : EIATTR_SPARSE_MMA_MASK
	.align		4
.L_1214:
        /*0018*/ 	.byte	0x03, 0x50
        /*001a*/ 	.short	0x0000


	//----- nvinfo : EIATTR_MAXREG_COUNT
	.align		4
        /*001c*/ 	.byte	0x03, 0x1b
        /*001e*/ 	.short	0x00ff


	//----- nvinfo : EIATTR_NUM_BARRIERS
	.align		4
        /*0020*/ 	.byte	0x02, 0x4c
        /*0022*/ 	.byte	0x01
	.zero		1


	//----- nvinfo : EIATTR_MERCURY_ISA_VERSION
	.align		4
        /*0024*/ 	.byte	0x03, 0x5f
        /*0026*/ 	.short	0x0101


	//----- nvinfo : EIATTR_COOP_GROUP_MASK_REGIDS
	.align		4
        /*0028*/ 	.byte	0x04, 0x29
        /*002a*/ 	.short	(.L_1216 - .L_1215)


	//   ....[0]....
.L_1215:
        /*002c*/ 	.word	0xffffffff


	//   ....[1]....
        /*0030*/ 	.word	0xffffffff


	//   ....[2]....
        /*0034*/ 	.word	0xffffffff


	//   ....[3]....
        /*0038*/ 	.word	0xffffffff


	//   ....[4]....
        /*003c*/ 	.word	0xffffffff


	//   ....[5]....
        /*0040*/ 	.word	0xffffffff


	//   ....[6]....
        /*0044*/ 	.word	0xffffffff


	//   ....[7]....
        /*0048*/ 	.word	0xffffffff


	//   ....[8]....
        /*004c*/ 	.word	0xffffffff


	//   ....[9]....
        /*0050*/ 	.word	0xffffffff


	//   ....[10]....
        /*0054*/ 	.word	0xffffffff


	//   ....[11]....
        /*0058*/ 	.word	0xffffffff


	//   ....[12]....
        /*005c*/ 	.word	0xffffffff


	//   ....[13]....
        /*0060*/ 	.word	0xffffffff


	//   ....[14]....
        /*0064*/ 	.word	0xffffffff


	//   ....[15]....
        /*0068*/ 	.word	0xffffffff


	//   ....[16]....
        /*006c*/ 	.word	0xffffffff


	//   ....[17]....
        /*0070*/ 	.word	0xffffffff


	//----- nvinfo : EIATTR_COOP_GROUP_INSTR_OFFSETS
	.align		4
.L_1216:
        /*0074*/ 	.byte	0x04, 0x28
        /*0076*/ 	.short	(.L_1218 - .L_1217)


	//   ....[0]....
.L_1217:
        /*0078*/ 	.word	0x00010520


	//   ....[1]....
        /*007c*/ 	.word	0x00010540


	//   ....[2]....
        /*0080*/ 	.word	0x00010560


	//   ....[3]....
        /*0084*/ 	.word	0x00010580


	//   ....[4]....
        /*0088*/ 	.word	0x000105a0


	//   ....[5]....
        /*008c*/ 	.word	0x000108e0


	//   ....[6]....
        /*0090*/ 	.word	0x00010920


	//   ....[7]....
        /*0094*/ 	.word	0x00010960


	//   ....[8]....
        /*0098*/ 	.word	0x000109a0


	//   ....[9]....
        /*009c*/ 	.word	0x000109c0


	//   ....[10]....
        /*00a0*/ 	.word	0x00010a10


	//   ....[11]....
        /*00a4*/ 	.word	0x00010b10


	//   ....[12]....
        /*00a8*/ 	.word	0x00010b90


	//   ....[13]....
        /*00ac*/ 	.word	0x00010ba0


	//   ....[14]....
        /*00b0*/ 	.word	0x00010c20


	//   ....[15]....
        /*00b4*/ 	.word	0x00010c50


	//   ....[16]....
        /*00b8*/ 	.word	0x00010cf0


	//   ....[17]....
        /*00bc*/ 	.word	0x00010d20


	//----- nvinfo : EIATTR_VRC_CTA_INIT_COUNT
	.align		4
.L_1218:
        /*00c0*/ 	.byte	0x02, 0x4a
	.zero		1
	.zero		1


	//----- nvinfo : EIATTR_EXIT_INSTR_OFFSETS
	.align		4
        /*00c4*/ 	.byte	0x04, 0x1c
        /*00c6*/ 	.short	(.L_1220 - .L_1219)


	//   ....[0]....
.L_1219:
        /*00c8*/ 	.word	0x00000230


	//   ....[1]....
        /*00cc*/ 	.word	0x000113e0


	//----- nvinfo : EIATTR_INDIRECT_BRANCH_TARGETS
	.align		4
.L_1220:
        /*00d0*/ 	.byte	0x04, 0x34
        /*00d2*/ 	.short	(.L_1222 - .L_1221)


	//   ....[0]....
.L_1221:
        /*00d4*/ 	.word	.L_x_20583@srel
        /*00d8*/ 	.short	0x0
        /*00da*/ 	.short	0x0
        /*00dc*/ 	.word	0x3
        /*00e0*/ 	.word	.L_x_20584@srel
        /*00e4*/ 	.word	.L_x_20585@srel
        /*00e8*/ 	.word	.L_x_20586@srel


	//----- nvinfo : EIATTR_MAX_THREADS
	.align		4
.L_1222:
        /*00ec*/ 	.byte	0x04, 0x05
        /*00ee*/ 	.short	(.L_1224 - .L_1223)
.L_1223:
        /*00f0*/ 	.word	0x00000080
        /*00f4*/ 	.word	0x00000001
        /*00f8*/ 	.word	0x00000001


	//----- nvinfo : EIATTR_CBANK_PARAM_SIZE
	.align		4
.L_1224:
        /*00fc*/ 	.byte	0x03, 0x19
        /*00fe*/ 	.short	0x00e8


	//----- nvinfo : EIATTR_PARAM_CBANK
	.align		4
        /*0100*/ 	.byte	0x04, 0x0a
        /*0102*/ 	.short	(.L_1226 - .L_1225)
	.align		4
.L_1225:
        /*0104*/ 	.word	index@(.nv.constant0._ZN10layer_norm13ln_fwd_kernelINS_13Kernel_traitsI13__nv_bfloat16S2_S2_S2_fjLj3072ELj1ELj1ELj4ELj16ENS_18Kernel_traits_baseILj3072ES2_S2_S2_S2_fjLj128EEEEELb1ELb1ELb0ELb1EEEvNS_9FwdParamsE)
        /*0108*/ 	.short	0x0380
        /*010a*/ 	.short	0x00e8


	//----- nvinfo : EIATTR_SW_WAR
	.align		4
.L_1226:
        /*010c*/ 	.byte	0x04, 0x36
        /*010e*/ 	.short	(.L_1228 - .L_1227)
.L_1227:
        /*0110*/ 	.word	0x00000008
.L_1228:


//--------------------- .nv.info._ZN10layer_norm13ln_fwd_kernelINS_13Kernel_traitsI13__nv_bfloat16S2_S2_S2_fjLj3072ELj1ELj1ELj4ELj16ENS_18Kernel_traits_baseILj3072ES2_S2_S2_S2_fjLj128EEEEELb1ELb1ELb1ELb0EEEvNS_9FwdParamsE --------------------------
	.section	.nv.info._ZN10layer_norm13ln_fwd_kernelINS_13Kernel_traitsI13__nv_bfloat16S2_S2_S2_fjLj3072ELj1ELj1ELj4ELj16ENS_18Kernel_traits_baseILj3072ES2_S2_S2_S2_fjLj128EEEEELb1ELb1ELb1ELb0EEEvNS_9FwdParamsE,"",@"SHT_CUDA_INFO"
	.sectionflags	@""
	.align	4


	//----- nvinfo : EIATTR_CUDA_API_VERSION
	.align		4
        /*0000*/ 	.byte	0x04, 0x37
        /*0002*/ 	.short	(.L_1230 - .L_1229)
.L_1229:
        /*0004*/ 	.word	0x00000082


	//----- nvinfo : EIATTR_KPARAM_INFO
	.align		4
.L_1230:
        /*0008*/ 	.byte	0x04, 0x17
        /*000a*/ 	.short	(.L_1232 - .L_1231)
.L_1231:
        /*000c*/ 	.word	0x00000000
        /*0010*/ 	.short	0x0000
        /*0012*/ 	.short	0x0000
        /*0014*/ 	.byte	0x00, 0xf0, 0xa1, 0x03


	//----- nvinfo : EIATTR_SPARSE_MMA_MASK
	.align		4
.L_1232:
        /*0018*/ 	.byte	0x03, 0x50
        /*001a*/ 	.short	0x0000


	//----- nvinfo : EIATTR_MAXREG_COUNT
	.align		4
        /*001c*/ 	.byte	0x03, 0x1b
        /*001e*/ 	.short	0x00ff


	//----- nvinfo : EIATTR_NUM_BARRIERS
	.align		4
        /*0020*/ 	.byte	0x02, 0x4c
        /*0022*/ 	.byte	0x01
	.zero		1


	//----- nvinfo : EIATTR_MERCURY_ISA_VERSION
	.align		4
        /*0024*/ 	.byte	0x03, 0x5f
        /*0026*/ 	.short	0x0101


	//----- nvinfo : EIATTR_COOP_GROUP_MASK_REGIDS
	.align		4
        /*0028*/ 	.byte	0x04, 0x29
        /*002a*/ 	.short	(.L_1234 - .L_1233)


	//   ....[0]....
.L_1233:
        /*002c*/ 	.word	0xffffffff


	//   ....[1]....
        /*0030*/ 	.word	0xffffffff


	//   ....[2]....
        /*0034*/ 	.word	0xffffffff


	//   ....[3]....
        /*0038*/ 	.word	0xffffffff


	//   ....[4]....
        /*003c*/ 	.word	0xffffffff


	//   ....[5]....
        /*0040*/ 	.word	0xffffffff


	//   ....[6]....
        /*0044*/ 	.word	0xffffffff


	//   ....[7]....
        /*0048*/ 	.word	0xffffffff


	//   ....[8]....
        /*004c*/ 	.word	0xffffffff


	//   ....[9]....
        /*0050*/ 	.word	0xffffffff


	//   ....[10]....
        /*0054*/ 	.word	0xffffffff


	//   ....[11]....
        /*0058*/ 	.word	0xffffffff


	//   ....[12]....
        /*005c*/ 	.word	0xffffffff


	//   ....[13]....
        /*0060*/ 	.word	0xffffffff


	//   ....[14]....
        /*0064*/ 	.word	0xffffffff


	//   ....[15]....
        /*0068*/ 	.word	0xffffffff


	//   ....[16]....
        /*006c*/ 	.word	0xffffffff


	//   ....[17]....
        /*0070*/ 	.word	0xffffffff


	//----- nvinfo : EIATTR_COOP_GROUP_INSTR_OFFSETS
	.align		4
.L_1234:
        /*0074*/ 	.byte	0x04, 0x28
        /*0076*/ 	.short	(.L_1236 - .L_1235)


	//   ....[0]....
.L_1235:
        /*0078*/ 	.word	0x000128f0


	//   ....[1]....
        /*007c*/ 	.word	0x00012910


	//   ....[2]....
        /*0080*/ 	.word	0x00012930


	//   ....[3]....
        /*0084*/ 	.word	0x00012950


	//   ....[4]....
        /*0088*/ 	.word	0x00012970


	//   ....[5]....
        /*008c*/ 	.word	0x00012cb0


	//   ....[6]....
        /*0090*/ 	.word	0x00012cd0


	//   ....[7]....
        /*0094*/ 	.word	0x00012cf0


	//   ....[8]....
        /*0098*/ 	.word	0x00012d10


	//   ....[9]....
        /*009c*/ 	.word	0x00012d40


	//   ....[10]....
        /*00a0*/ 	.word	0x00012e10


	//   ....[11]....
        /*00a4*/ 	.word	0x00012e80


	//   ....[12]....
        /*00a8*/ 	.word	0x00012ec0


	//   ....[13]....
        /*00ac*/ 	.word	0x00012ee0


	//   ....[14]....
        /*00b0*/ 	.word	0x00012f70


	//   ....[15]....
        /*00b4*/ 	.word	0x00012fa0


	//   ....[16]....
        /*00b8*/ 	.word	0x00013040


	//   ....[17]....
        /*00bc*/ 	.word	0x00013070


	//----- nvinfo : EIATTR_VRC_CTA_INIT_COUNT
	.align		4
.L_1236:
        /*00c0*/ 	.byte	0x02, 0x4a
	.zero		1
	.zero		1


	//----- nvinfo : EIATTR_EXIT_INSTR_OFFSETS
	.align		4
        /*00c4*/ 	.byte	0x04, 0x1c
        /*00c6*/ 	.short	(.L_1238 - .L_1237)


	//   ....[0]....
.L_1237:
        /*00c8*/ 	.word	0x000007c0


	//   ....[1]....
        /*00cc*/ 	.word	0x00013b80


	//----- nvinfo : EIATTR_MAX_THREADS
	.align		4
.L_1238:
        /*00d0*/ 	.byte	0x04, 0x05
        /*00d2*/ 	.short	(.L_1240 - .L_1239)
.L_1239:
        /*00d4*/ 	.word	0x00000080
        /*00d8*/ 	.word	0x00000001
        /*00dc*/ 	.word	0x00000001


	//----- nvinfo : EIATTR_CRS_STACK_SIZE
	.align		4
.L_1240:
        /*00e0*/ 	.byte	0x04, 0x1e
        /*00e2*/ 	.short	(.L_1242 - .L_1241)
.L_1241:
        /*00e4*/ 	.word	0x00000000


	//----- nvinfo : EIATTR_CBANK_PARAM_SIZE
	.align		4
.L_1242:
        /*00e8*/ 	.byte	0x03, 0x19
        /*00ea*/ 	.short	0x00e8


	//----- nvinfo : EIATTR_PARAM_CBANK
	.align		4
        /*00ec*/ 	.byte	0x04, 0x0a
        /*00ee*/ 	.short	(.L_1244 - .L_1243)
	.align		4
.L_1243:
        /*00f0*/ 	.word	index@(.nv.constant0._ZN10layer_norm13ln_fwd_kernelINS_13Kernel_traitsI13__nv_bfloat16S2_S2_S2_fjLj3072ELj1ELj1ELj4ELj16ENS_18Kernel_traits_baseILj3072ES2_S2_S2_S2_fjLj128EEEEELb1ELb1ELb1ELb0EEEvNS_9FwdParamsE)
        /*00f4*/ 	.short	0x0380
        /*00f6*/ 	.short	0x00e8


	//----- nvinfo : EIATTR_SW_WAR
	.align		4
.L_1244:
        /*00f8*/ 	.byte	0x04, 0x36
        /*00fa*/ 	.short	(.L_1246 - .L_1245)
.L_1245:
        /*00fc*/ 	.word	0x00000008
.L_1246:


//--------------------- .nv.info._ZN10layer_norm13ln_fwd_kernelINS_13Kernel_traitsI13__nv_bfloat16S2_S2_S2_fjLj3072ELj1ELj1ELj4ELj16ENS_18Kernel_traits_baseILj3072ES2_S2_S2_S2_fjLj128EEEEELb1ELb1ELb1ELb1EEEvNS_9FwdParamsE --------------------------
	.section	.nv.info._ZN10layer_norm13ln_fwd_kernelINS_13Kernel_traitsI13__nv_bfloat16S2_S2_S2_fjLj3072ELj1ELj1ELj4ELj16ENS_18Kernel_traits_baseILj3072ES2_S2_S2_S2_fjLj128EEEEELb1ELb1ELb1ELb1EEEvNS_9FwdParamsE,"",@"SHT_CUDA_INFO"
	.sectionflags	@""
	.align	4


	//----- nvinfo : EIATTR_CUDA_API_VERSION
	.align		4
        /*0000*/ 	.byte	0x04, 0x37
        /*0002*/ 	.short	(.L_1248 - .L_1247)
.L_1247:
        /*0004*/ 	.word	0x00000082


	//----- nvinfo : EIATTR_KPARAM_INFO
	.align		4
.L_1248:
        /*0008*/ 	.byte	0x04, 0x17
        /*000a*/ 	.short	(.L_1250 - .L_1249)
.L_1249:
        /*000c*/ 	.word	0x00000000
        /*0010*/ 	.short	0x0000
        /*0012*/ 	.short	0x0000
        /*0014*/ 	.byte	0x00, 0xf0, 0xa1, 0x03


	//----- nvinfo : EIATTR_SPARSE_MMA_MASK
	.align		4
.L_1250:
        /*0018*/ 	.byte	0x03, 0x50
        /*001a*/ 	.short	0x0000


	//----- nvinfo : EIATTR_MAXREG_COUNT
	.align		4
        /*001c*/ 	.byte	0x03, 0x1b
        /*001e*/ 	.short	0x00ff


	//----- nvinfo : EIATTR_NUM_BARRIERS
	.align		4
        /*0020*/ 	.byte	0x02, 0x4c
        /*0022*/ 	.byte	0x01
	.zero		1


	//----- nvinfo : EIATTR_MERCURY_ISA_VERSION
	.align		4
        /*0024*/ 	.byte	0x03, 0x5f
        /*0026*/ 	.short	0x0101


	//----- nvinfo : EIATTR_COOP_GROUP_MASK_REGIDS
	.align		4
        /*0028*/ 	.byte	0x04, 0x29
        /*002a*/ 	.short	(.L_1252 - .L_1251)


	//   ....[0]....
.L_1251:
        /*002c*/ 	.word	0xffffffff


	//   ....[1]....
        /*0030*/ 	.word	0xffffffff


	//   ....[2]....
        /*0034*/ 	.word	0xffffffff


	//   ....[3]....
        /*0038*/ 	.word	0xffffffff


	//   ....[4]....
        /*003c*/ 	.word	0xffffffff


	//   ....[5]....
        /*0040*/ 	.word	0xffffffff


	//   ....[6]....
        /*0044*/ 	.word	0xffffffff


	//   ....[7]....
        /*0048*/ 	.word	0xffffffff


	//   ....[8]....
        /*004c*/ 	.word	0xffffffff


	//   ....[9]....
        /*0050*/ 	.word	0xffffffff


	//   ....[10]....
        /*0054*/ 	.word	0xffffffff


	//   ....[11]....
        /*0058*/ 	.word	0xffffffff


	//   ....[12]....
        /*005c*/ 	.word	0xffffffff


	//   ....[13]....
        /*0060*/ 	.word	0xffffffff


	//   ....[14]....
        /*0064*/ 	.word	0xffffffff


	//   ....[15]....
        /*0068*/ 	.word	0xffffffff


	//   ....[16]....
        /*006c*/ 	.word	0xffffffff


	//   ....[17]....
        /*0070*/ 	.word	0xffffffff


	//----- nvinfo : EIATTR_COOP_GROUP_INSTR_OFFSETS
	.align		4
.L_1252:
        /*0074*/ 	.byte	0x04, 0x28
        /*0076*/ 	.short	(.L_1254 - .L_1253)


	//   ....[0]....
.L_1253:
        /*0078*/ 	.word	0x00011820


	//   ....[1]....
        /*007c*/ 	.word	0x00011890


	//   ....[2]....
        /*0080*/ 	.word	0x000118c0


	//   ....[3]....
        /*0084*/ 	.word	0x000118e0


	//   ....[4]....
        /*0088*/ 	.word	0x00011900


	//   ....[5]....
        /*008c*/ 	.word	0x00011c30


	//   ....[6]....
        /*0090*/ 	.word	0x00011c50


	//   ....[7]....
        /*0094*/ 	.word	0x00011c70


	//   ....[8]....
        /*0098*/ 	.word	0x00011c90


	//   ....[9]....
        /*009c*/ 	.word	0x00011cc0


	//   ....[10]....
        /*00a0*/ 	.word	0x00011d90


	//   ....[11]....
        /*00a4*/ 	.word	0x00011e10


	//   ....[12]....
        /*00a8*/ 	.word	0x00011e50


	//   ....[13]....
        /*00ac*/ 	.word	0x00011e70


	//   ....[14]....
        /*00b0*/ 	.word	0x00011f00


	//   ....[15]....
        /*00b4*/ 	.word	0x00011f30


	//   ....[16]....
        /*00b8*/ 	.word	0x00011fd0


	//   ....[17]....
        /*00bc*/ 	.word	0x00011ff0


	//----- nvinfo : EIATTR_VRC_CTA_INIT_COUNT
	.align		4
.L_1254:
        /*00c0*/ 	.byte	0x02, 0x4a
	.zero		1
	.zero		1


	//----- nvinfo : EIATTR_EXIT_INSTR_OFFSETS
	.align		4
        /*00c4*/ 	.byte	0x04, 0x1c
        /*00c6*/ 	.short	(.L_1256 - .L_1255)


	//   ....[0]....
.L_1255:
        /*00c8*/ 	.word	0x00000250


	//   ....[1]....
        /*00cc*/ 	.word	0x00012a40


	//----- nvinfo : EIATTR_MAX_THREADS
	.align		4
.L_1256:
        /*00d0*/ 	.byte	0x04, 0x05
        /*00d2*/ 	.short	(.L_1258 - .L_1257)
.L_1257:
        /*00d4*/ 	.word	0x00000080
        /*00d8*/ 	.word	0x00000001
        /*00dc*/ 	.word	0x00000001


	//----- nvinfo : EIATTR_CBANK_PARAM_SIZE
	.align		4
.L_1258:
        /*00e0*/ 	.byte	0x03, 0x19
        /*00e2*/ 	.short	0x00e8


	//----- nvinfo : EIATTR_PARAM_CBANK
	.align		4
        /*00e4*/ 	.byte	0x04, 0x0a
        /*00e6*/ 	.short	(.L_1260 - .L_1259)
	.align		4
.L_1259:
        /*00e8*/ 	.word	index@(.nv.constant0._ZN10layer_norm13ln_fwd_kernelINS_13Kernel_traitsI13__nv_bfloat16S2_S2_S2_fjLj3072ELj1ELj1ELj4ELj16ENS_18Kernel_traits_baseILj3072ES2_S2_S2_S2_fjLj128EEEEELb1ELb1ELb1ELb1EEEvNS_9FwdParamsE)
        /*00ec*/ 	.short	0x0380
        /*00ee*/ 	.short	0x00e8


	//----- nvinfo : EIATTR_SW_WAR
	.align		4
.L_1260:
        /*00f0*/ 	.byte	0x04, 0x36
        /*00f2*/ 	.short	(.L_1262 - .L_1261)
.L_1261:
        /*00f4*/ 	.word	0x00000008
.L_1262:


//--------------------- .nv.info._ZN10layer_norm13ln_fwd_kernelINS_13Kernel_traitsI6__halfS2_S2_S2_fjLj3072ELj1ELj1ELj4ELj16ENS_18Kernel_traits_baseILj3072ES2_S2_S2_S2_fjLj128EEEEELb0ELb0ELb0ELb0EEEvNS_9FwdParamsE --------------------------
	.section	.nv.info._ZN10layer_norm13ln_fwd_kernelINS_13Kernel_traitsI6__halfS2_S2_S2_fjLj3072ELj1ELj1ELj4ELj16ENS_18Kernel_traits_baseILj3072ES2_S2_S2_S2_fjLj128EEEEELb0ELb0ELb0ELb0EEEvNS_9FwdParamsE,"",@"SHT_CUDA_INFO"
	.sectionflags	@""
	.align	4


	//----- nvinfo : EIATTR_CUDA_API_VERSION
	.align		4
        /*0000*/ 	.byte	0x04, 0x37
        /*0002*/ 	.short	(.L_1264 - .L_1263)
.L_1263:
        /*0004*/ 	.word	0x00000082


	//----- nvinfo : EIATTR_KPARAM_INFO
	.align		4
.L_1264:
        /*0008*/ 	.byte	0x04, 0x17
        /*000a*/ 	.short	(.L_1266 - .L_1265)
.L_1265:
        /*000c*/ 	.word	0x00000000
        /*0010*/ 	.short	0x0000
        /*0012*/ 	.short	0x0000
        /*0014*/ 	.byte	0x00, 0xf0, 0xa1, 0x03


	//----- nvinfo : EIATTR_SPARSE_MMA_MASK
	.align		4
.L_1266:
        /*0018*/ 	.byte	0x03, 0x50
        /*001a*/ 	.short	0x0000


	//----- nvinfo : EIATTR_MAXREG_COUNT
	.align		4
        /*001c*/ 	.byte	0x03, 0x1b
        /*001e*/ 	.short	0x00ff


	//----- nvinfo : EIATTR_NUM_BARRIERS
	.align		4
        /*0020*/ 	.byte	0x02, 0x4c
        /*0022*/ 	.byte	0x01
	.zero		1


	//----- nvinfo : EIATTR_MERCURY_ISA_VERSION
	.align		4
        /*0024*/ 	.byte	0x03, 0x5f
        /*0026*/ 	.short	0x0101


	//----- nvinfo : EIATTR_COOP_GROUP_MASK_REGIDS
	.align		4
        /*0028*/ 	.byte	0x04, 0x29
        /*002a*/ 	.short	(.L_1268 - .L_1267)


	//   ....[0]....
.L_1267:
        /*002c*/ 	.word	0xffffffff


	//   ....[1]....
        /*0030*/ 	.word	0xffffffff


	//   ....[2]....
        /*0034*/ 	.word	0xffffffff


	//   ....[3]....
        /*0038*/ 	.word	0xffffffff


	//   ....[4]....
        /*003c*/ 	.word	0xffffffff


	//   ....[5]....
        /*0040*/ 	.word	0xffffffff


	//   ....[6]....
        /*0044*/ 	.word	0xffffffff


	//   ....[7]....
        /*0048*/ 	.word	0xffffffff


	//   ....[8]....
        /*004c*/ 	.word	0xffffffff


	//   ....[9]....
        /*0050*/ 	.word	0xffffffff


	//   ....[10]....
        /*0054*/ 	.word	0xffffffff


	//   ....[11]....
        /*0058*/ 	.word	0xffffffff


	//   ....[12]....
        /*005c*/ 	.word	0xffffffff


	//   ....[13]....
        /*0060*/ 	.word	0xffffffff


	//   ....[14]....
        /*0064*/ 	.word	0xffffffff


	//   ....[15]....
        /*0068*/ 	.word	0xffffffff


	//   ....[16]....
        /*006c*/ 	.word	0xffffffff


	//   ....[17]....
        /*0070*/ 	.word	0xffffffff


	//----- nvinfo : EIATTR_COOP_GROUP_INSTR_OFFSETS
	.align		4
.L_1268:
        /*0074*/ 	.byte	0x04, 0x28
        /*0076*/ 	.short	(.L_1270 - .L_1269)


	//   ....[0]....
.L_1269:
        /*0078*/ 	.word	0x00001940


	//   ....[1]....
        /*007c*/ 	.word	0x00001960


	//   ....[2]....
        /*0080*/ 	.word	0x00001980


	//   ....[3]....
        /*0084*/ 	.word	0x000019a0


	//   ....[4]....
        /*0088*/ 	.word	0x000019c0


	//   ....[5]....
        /*008c*/ 	.word	0x00001d00


	//   ....[6]....
        /*0090*/ 	.word	0x00001d20


	//   ....[7]....
        /*0094*/ 	.word	0x00001d40


	//   ....[8]....
        /*0098*/ 	.word	0x00001d60


	//   ....[9]....
        /*009c*/ 	.word	0x00001d90


	//   ....[10]....
        /*00a0*/ 	.word	0x00001f30


	//   ....[11]....
        /*00a4*/ 	.word	0x00001f70


	//   ....[12]....
        /*00a8*/ 	.word	0x00002000


	//   ....[13]....
        /*00ac*/ 	.word	0x00002030


	//   ....[14]....
        /*00b0*/ 	.word	0x00002080


	//   ....[15]....
        /*00b4*/ 	.word	0x000020b0


	//   ....[16]....
        /*00b8*/ 	.word	0x00002190


	//   ....[17]....
        /*00bc*/ 	.word	0x000021a0


	//----- nvinfo : EIATTR_VRC_CTA_INIT_COUNT
	.align		4
.L_1270:
        /*00c0*/ 	.byte	0x02, 0x4a
	.zero		1
	.zero		1


	//----- nvinfo : EIATTR_EXIT_INSTR_OFFSETS
	.align		4
        /*00c4*/ 	.byte	0x04, 0x1c
        /*00c6*/ 	.short	(.L_1272 - .L_1271)


	//   ....[0]....
.L_1271:
        /*00c8*/ 	.word	0x00000480


	//   ....[1]....
        /*00cc*/ 	.word	0x00002c30


	//----- nvinfo : EIATTR_MAX_THREADS
	.align		4
.L_1272:
        /*00d0*/ 	.byte	0x04, 0x05
        /*00d2*/ 	.short	(.L_1274 - .L_1273)
.L_1273:
        /*00d4*/ 	.word	0x00000080
        /*00d8*/ 	.word	0x00000001
        /*00dc*/ 	.word	0x00000001


	//----- nvinfo : EIATTR_CRS_STACK_SIZE
	.align		4
.L_1274:
        /*00e0*/ 	.byte	0x04, 0x1e
        /*00e2*/ 	.short	(.L_1276 - .L_1275)
.L_1275:
        /*00e4*/ 	.word	0x00000000


	//----- nvinfo : EIATTR_CBANK_PARAM_SIZE
	.align		4
.L_1276:
        /*00e8*/ 	.byte	0x03, 0x19
        /*00ea*/ 	.short	0x00e8


	//----- nvinfo : EIATTR_PARAM_CBANK
	.align		4
        /*00ec*/ 	.byte	0x04, 0x0a
        /*00ee*/ 	.short	(.L_1278 - .L_1277)
	.align		4
.L_1277:
        /*00f0*/ 	.word	index@(.nv.constant0._ZN10layer_norm13ln_fwd_kernelINS_13Kernel_traitsI6__halfS2_S2_S2_fjLj3072ELj1ELj1ELj4ELj16ENS_18Kernel_traits_baseILj3072ES2_S2_S2_S2_fjLj128EEEEELb0ELb0ELb0ELb0EEEvNS_9FwdParamsE)
        /*00f4*/ 	.short	0x0380
        /*00f6*/ 	.short	0x00e8


	//----- nvinfo : EIATTR_SW_WAR
	.align		4
.L_1278:
        /*00f8*/ 	.byte	0x04, 0x36
        /*00fa*/ 	.short	(.L_1280 - .L_1279)
.L_1279:
        /*00fc*/ 	.word	0x00000008
.L_1280:


//--------------------- .nv.info._ZN10layer_norm13ln_fwd_kernelINS_13Kernel_traitsI6__halfS2_S2_S2_fjLj3072ELj1ELj1ELj4ELj16ENS_18Kernel_traits_baseILj3072ES2_S2_S2_S2_fjLj128EEEEELb0ELb0ELb0ELb1EEEvNS_9FwdParamsE --------------------------
	.section	.nv.info._ZN10layer_norm13ln_fwd_kernelINS_13Kernel_traitsI6__halfS2_S2_S2_fjLj3072ELj1ELj1ELj4ELj16ENS_18Kernel_traits_baseILj3072ES2_S2_S2_S2_fjLj128EEEEELb0ELb0ELb0ELb1EEEvNS_9FwdParamsE,"",@"SHT_CUDA_INFO"
	.sectionflags	@""
	.align	4


	//----- nvinfo : EIATTR_CUDA_API_VERSION
	.align		4
        /*0000*/ 	.byte	0x04, 0x37
        /*0002*/ 	.short	(.L_1282 - .L_1281)
.L_1281:
        /*0004*/ 	.word	0x00000082


	//----- nvinfo : EIATTR_KPARAM_INFO
	.align		4
.L_1282:
        /*0008*/ 	.byte	0x04, 0x17
        /*000a*/ 	.short	(.L_1284 - .L_1283)
.L_1283:
        /*000c*/ 	.word	0x00000000
        /*0010*/ 	.short	0x0000
        /*0012*/ 	.short	0x0000
        /*0014*/ 	.byte	0x00, 0xf0, 0xa1, 0x03


	//----- nvinfo : EIATTR_SPARSE_MMA_MASK
	.align		4
.L_1284:
        /*0018*/ 	.byte	0x03, 0x50
        /*001a*/ 	.short	0x0000


	//----- nvinfo : EIATTR_MAXREG_COUNT
	.align		4
        /*001c*/ 	.byte	0x03, 0x1b
        /*001e*/ 	.short	0x00ff


	//----- nvinfo : EIATTR_NUM_BARRIERS
	.align		4
        /*0020*/ 	.byte	0x02, 0x4c
        /*0022*/ 	.byte	0x01
	.zero		1


	//----- nvinfo : EIATTR_MERCURY_ISA_VERSION
	.align		4
        /*0024*/ 	.byte	0x03, 0x5f
        /*0026*/ 	.short	0x0101


	//----- nvinfo : EIATTR_COOP_GROUP_MASK_REGIDS
	.align		4
        /*0028*/ 	.byte	0x04, 0x29
        /*002a*/ 	.short	(.L_1286 - .L_1285)


	//   ....[0]....
.L_1285:
        /*002c*/ 	.word	0xffffffff


	//   ....[1]....
        /*0030*/ 	.word	0xffffffff


	//   ....[2]....
        /*0034*/ 	.word	0xffffffff


	//   ....[3]....
        /*0038*/ 	.word	0xffffffff


	//   ....[4]....
        /*003c*/ 	.word	0xffffffff


	//   ....[5]....
        /*0040*/ 	.word	0xffffffff


	//   ....[6]....
        /*0044*/ 	.word	0xffffffff


	//   ....[7]....
        /*0048*/ 	.word	0xffffffff


	//   ....[8]....
        /*004c*/ 	.word	0xffffffff


	//   ....[9]....
        /*0050*/ 	.word	0xffffffff


	//   ....[10]....
        /*0054*/ 	.word	0xffffffff


	//   ....[11]....
        /*0058*/ 	.word	0xffffffff


	//   ....[12]....
        /*005c*/ 	.word	0xffffffff


	//   ....[13]....
        /*0060*/ 	.word	0xffffffff


	//   ....[14]....
        /*0064*/ 	.word	0xffffffff


	//   ....[15]....
        /*0068*/ 	.word	0xffffffff


	//   ....[16]....
        /*006c*/ 	.word	0xffffffff


	//   ....[17]....
        /*0070*/ 	.word	0xffffffff


	//----- nvinfo : EIATTR_COOP_GROUP_INSTR_OFFSETS
	.align		4
.L_1286:
        /*0074*/ 	.byte	0x04, 0x28
        /*0076*/ 	.short	(.L_1288 - .L_1287)


	//   ....[0]....
.L_1287:
        /*0078*/ 	.word	0x00001800


	//   ....[1]....
        /*007c*/ 	.word	0x00001820


	//   ....[2]....
        /*0080*/ 	.word	0x00001840


	//   ....[3]....
        /*0084*/ 	.word	0x00001860


	//   ....[4]....
        /*0088*/ 	.word	0x00001880


	//   ....[5]....
        /*008c*/ 	.word	0x00001bb0


	//   ....[6]....
        /*0090*/ 	.word	0x00001be0


	//   ....[7]....
        /*0094*/ 	.word	0x00001c00


	//   ....[8]....
        /*0098*/ 	.word	0x00001c30


	//   ....[9]....
        /*009c*/ 	.word	0x00001c70


	//   ....[10]....
        /*00a0*/ 	.word	0x00001e10


	//   ....[11]....
        /*00a4*/ 	.word	0x00001e50


	//   ....[12]....
        /*00a8*/ 	.word	0x00001ed0


	//   ....[13]....
        /*00ac*/ 	.word	0x00001f20


	//   ....[14]....
        /*00b0*/ 	.word	0x00001f70


	//   ....[15]....
        /*00b4*/ 	.word	0x00001fa0


	//   ....[16]....
        /*00b8*/ 	.word	0x00002080


	//   ....[17]....
        /*00bc*/ 	.word	0x000020a0


	//----- nvinfo : EIATTR_VRC_CTA_INIT_COUNT
	.align		4
.L_1288:
        /*00c0*/ 	.byte	0x02, 0x4a
	.zero		1
	.zero		1


	//----- nvinfo : EIATTR_EXIT_INSTR_OFFSETS
	.align		4
        /*00c4*/ 	.byte	0x04, 0x1c
        /*00c6*/ 	.short	(.L_1290 - .L_1289)


	//   ....[0]....
.L_1289:
        /*00c8*/ 	.word	0x00000290


	//   ....[1]....
        /*00cc*/ 	.word	0x00002770


	//----- nvinfo : EIATTR_MAX_THREADS
	.align		4
.L_1290:
        /*00d0*/ 	.byte	0x04, 0x05
        /*00d2*/ 	.short	(.L_1292 - .L_1291)
.L_1291:
        /*00d4*/ 	.word	0x00000080
        /*00d8*/ 	.word	0x00000001
        /*00dc*/ 	.word	0x00000001


	//----- nvinfo : EIATTR_CRS_STACK_SIZE
	.align		4
.L_1292:
        /*00e0*/ 	.byte	0x04, 0x1e
        /*00e2*/ 	.short	(.L_1294 - .L_1293)
.L_1293:
        /*00e4*/ 	.word	0x00000000


	//----- nvinfo : EIATTR_CBANK_PARAM_SIZE
	.align		4
.L_1294:
        /*00e8*/ 	.byte	0x03, 0x19
        /*00ea*/ 	.short	0x00e8


	//----- nvinfo : EIATTR_PARAM_CBANK
	.align		4
        /*00ec*/ 	.byte	0x04, 0x0a
        /*00ee*/ 	.short	(.L_1296 - .L_1295)
	.align		4
.L_1295:
        /*00f0*/ 	.word	index@(.nv.constant0._ZN10layer_norm13ln_fwd_kernelINS_13Kernel_traitsI6__halfS2_S2_S2_fjLj3072ELj1ELj1ELj4ELj16ENS_18Kernel_traits_baseILj3072ES2_S2_S2_S2_fjLj128EEEEELb0ELb0ELb0ELb1EEEvNS_9FwdParamsE)
        /*00f4*/ 	.short	0x0380
        /*00f6*/ 	.short	0x00e8


	//----- nvinfo : EIATTR_SW_WAR
	.align		4
.L_1296:
        /*00f8*/ 	.byte	0x04, 0x36
        /*00fa*/ 	.short	(.L_1298 - .L_1297)
.L_1297:
        /*00fc*/ 	.word	0x00000008
.L_1298:


//--------------------- .nv.info._ZN10layer_norm13ln_fwd_kernelINS_13Kernel_traitsI6__halfS2_S2_S2_fjLj3072ELj1ELj1ELj4ELj16ENS_18Kernel_traits_baseILj3072ES2_S2_S2_S2_fjLj128EEEEELb0ELb0ELb1ELb0EEEvNS_9FwdParamsE --------------------------
	.section	.nv.info._ZN10layer_norm13ln_fwd_kernelINS_13Kernel_traitsI6__halfS2_S2_S2_fjLj3072ELj1ELj1ELj4ELj16ENS_18Kernel_traits_baseILj3072ES2_S2_S2_S2_fjLj128EEEEELb0ELb0ELb1ELb0EEEvNS_9FwdParamsE,"",@"SHT_CUDA_INFO"
	.sectionflags	@""
	.align	4


	//----- nvinfo : EIATTR_CUDA_API_VERSION
	.align		4
        /*0000*/ 	.byte	0x04, 0x37
        /*0002*/ 	.short	(.L_1300 - .L_1299)
.L_1299:
        /*0004*/ 	.word	0x00000082


	//----- nvinfo : EIATTR_KPARAM_INFO
	.align		4
.L_1300:
        /*0008*/ 	.byte	0x04, 0x17
        /*000a*/ 	.short	(.L_1302 - .L_1301)
.L_1301:
        /*000c*/ 	.word	0x00000000
        /*0010*/ 	.short	0x0000
        /*0012*/ 	.short	0x0000
        /*0014*/ 	.byte	0x00, 0xf0, 0xa1, 0x03


	//----- nvinfo : EIATTR_SPARSE_MMA_MASK
	.align		4
.L_1302:
        /*0018*/ 	.byte	0x03, 0x50
        /*001a*/ 	.short	0x0000


	//----- nvinfo : EIATTR_MAXREG_COUNT
	.align		4
        /*001c*/ 	.byte	0x03, 0x1b
        /*001e*/ 	.short	0x00ff


	//----- nvinfo : EIATTR_NUM_BARRIERS
	.align		4
        /*0020*/ 	.byte	0x02, 0x4c
        /*0022*/ 	.byte	0x01
	.zero		1


	//----- nvinfo : EIATTR_MERCURY_ISA_VERSION
	.align		4
        /*0024*/ 	.byte	0x03, 0x5f
        /*0026*/ 	.short	0x0101


	//----- nvinfo : EIATTR_COOP_GROUP_MASK_REGIDS
	.align		4
        /*0028*/ 	.byte	0x04, 0x29
        /*002a*/ 	.short	(.L_1304 - .L_1303)


	//   ....[0]....
.L_1303:
        /*002c*/ 	.word	0xffffffff


	//   ....[1]....
        /*0030*/ 	.word	0xffffffff


	//   ....[2]....
        /*0034*/ 	.word	0xffffffff


	//   ....[3]....
        /*0038*/ 	.word	0xffffffff


	//   ....[4]....
        /*003c*/ 	.word	0xffffffff


	//   ....[5]....
        /*0040*/ 	.word	0xffffffff


	//   ....[6]....
        /*0044*/ 	.word	0xffffffff


	//   ....[7]....
        /*0048*/ 	.word	0xffffffff


	//   ....[8]....
        /*004c*/ 	.word	0xffffffff


	//   ....[9]....
        /*0050*/ 	.word	0xffffffff


	//   ....[10]....
        /*0054*/ 	.word	0xffffffff


	//   ....[11]....
        /*0058*/ 	.word	0xffffffff


	//   ....[12]....
        /*005c*/ 	.word	0xffffffff


	//   ....[13]....
        /*0060*/ 	.word	0xffffffff


	//   ....[14]....
        /*0064*/ 	.word	0xffffffff


	//   ....[15]....
        /*0068*/ 	.word	0xffffffff


	//   ....[16]....
        /*006c*/ 	.word	0xffffffff


	//   ....[17]....
        /*0070*/ 	.word	0xffffffff


	//----- nvinfo : EIATTR_COOP_GROUP_INSTR_OFFSETS
	.align		4
.L_1304:
        /*0074*/ 	.byte	0x04, 0x28
        /*0076*/ 	.short	(.L_1306 - .L_1305)


	//   ....[0]....
.L_1305:
        /*0078*/ 	.word	0x00001d90


	//   ....[1]....
        /*007c*/ 	.word	0x00001db0


	//   ....[2]....
        /*0080*/ 	.word	0x00001dd0


	//   ....[3]....
        /*0084*/ 	.word	0x00001df0


	//   ....[4]....
        /*0088*/ 	.word	0x00001e10


	//   ....[5]....
        /*008c*/ 	.word	0x00002150


	//   ....[6]....
        /*0090*/ 	.word	0x00002170


	//   ....[7]....
        /*0094*/ 	.word	0x00002190


	//   ....[8]....
        /*0098*/ 	.word	0x000021c0


	//   ....[9]....
        /*009c*/ 	.word	0x000021f0


	//   ....[10]....
        /*00a0*/ 	.word	0x00002380


	//   ....[11]....
        /*00a4*/ 	.word	0x000023c0


	//   ....[12]....
        /*00a8*/ 	.word	0x00002430


	//   ....[13]....
        /*00ac*/ 	.word	0x00002480


	//   ....[14]....
        /*00b0*/ 	.word	0x000024b0


	//   ....[15]....
        /*00b4*/ 	.word	0x00002510


	//   ....[16]....
        /*00b8*/ 	.word	0x000025d0


	//   ....[17]....
        /*00bc*/ 	.word	0x000025f0


	//----- nvinfo : EIATTR_VRC_CTA_INIT_COUNT
	.align		4
.L_1306:
        /*00c0*/ 	.byte	0x02, 0x4a
	.zero		1
	.zero		1


	//----- nvinfo : EIATTR_EXIT_INSTR_OFFSETS
	.align		4
        /*00c4*/ 	.byte	0x04, 0x1c
        /*00c6*/ 	.short	(.L_1308 - .L_1307)


	//   ....[0]....
.L_1307:
        /*00c8*/ 	.word	0x00000460


	//   ....[1]....
        /*00cc*/ 	.word	0x00003120


	//----- nvinfo : EIATTR_MAX_THREADS
	.align		4
.L_1308:
        /*00d0*/ 	.byte	0x04, 0x05
        /*00d2*/ 	.short	(.L_1310 - .L_1309)
.L_1309:
        /*00d4*/ 	.word	0x00000080
        /*00d8*/ 	.word	0x00000001
        /*00dc*/ 	.word	0x00000001


	//----- nvinfo : EIATTR_CRS_STACK_SIZE
	.align		4
.L_1310:
        /*00e0*/ 	.byte	0x04, 0x1e
        /*00e2*/ 	.short	(.L_1312 - .L_1311)
.L_1311:
        /*00e4*/ 	.word	0x00000000


	//----- nvinfo : EIATTR_CBANK_PARAM_SIZE
	.align		4
.L_1312:
        /*00e8*/ 	.byte	0x03, 0x19
        /*00ea*/ 	.short	0x00e8


	//----- nvinfo : EIATTR_PARAM_CBANK
	.align		4
        /*00ec*/ 	.byte	0x04, 0x0a
        /*00ee*/ 	.short	(.L_1314 - .L_1313)
	.align		4
.L_1313:
        /*00f0*/ 	.word	index@(.nv.constant0._ZN10layer_norm13ln_fwd_kernelINS_13Kernel_traitsI6__halfS2_S2_S2_fjLj3072ELj1ELj1ELj4ELj16ENS_18Kernel_traits_baseILj3072ES2_S2_S2_S2_fjLj128EEEEELb0ELb0ELb1ELb0EEEvNS_9FwdParamsE)
        /*00f4*/ 	.short	0x0380
        /*00f6*/ 	.short	0x00e8


	//----- nvinfo : EIATTR_SW_WAR
	.align		4
.L_1314:
        /*00f8*/ 	.byte	0x04, 0x36
        /*00fa*/ 	.short	(.L_1316 - .L_1315)
.L_1315:
        /*00fc*/ 	.word	0x00000008
.L_1316:


//--------------------- .nv.info._ZN10layer_norm13ln_fwd_kernelINS_13Kernel_traitsI6__halfS2_S2_S2_fjLj3072ELj1ELj1ELj4ELj16ENS_18Kernel_traits_baseILj3072ES2_S2_S2_S2_fjLj128EEEEELb0ELb0ELb1ELb1EEEvNS_9FwdParamsE --------------------------
	.section	.nv.info._ZN10layer_norm13ln_fwd_kernelINS_13Kernel_traitsI6__halfS2_S2_S2_fjLj3072ELj1ELj1ELj4ELj16ENS_18Kernel_traits_baseILj3072ES2_S2_S2_S2_fjLj128EEEEELb0ELb0ELb1ELb1EEEvNS_9FwdParamsE,"",@"SHT_CUDA_INFO"
	.sectionflags	@""
	.align	4


	//----- nvinfo : EIATTR_CUDA_API_VERSION
	.align		4
        /*0000*/ 	.byte	0x04, 0x37
        /*0002*/ 	.short	(.L_1318 - .L_1317)
.L_1317:
        /*0004*/ 	.word	0x00000082


	//----- nvinfo : EIATTR_KPARAM_INFO
	.align		4
.L_1318:
        /*0008*/ 	.byte	0x04, 0x17
        /*000a*/ 	.short	(.L_1320 - .L_1319)
.L_1319:
        /*000c*/ 	.word	0x00000000
        /*0010*/ 	.short	0x0000
        /*0012*/ 	.short	0x0000
        /*0014*/ 	.byte	0x00, 0xf0, 0xa1, 0x03


	//----- nvinfo : EIATTR_SPARSE_MMA_MASK
	.align		4
.L_1320:
        /*0018*/ 	.byte	0x03, 0x50
        /*001a*/ 	.short	0x0000


	//----- nvinfo : EIATTR_MAXREG_COUNT
	.align		4
        /*001c*/ 	.byte	0x03, 0x1b
        /*001e*/ 	.short	0x00ff


	//----- nvinfo : EIATTR_NUM_BARRIERS
	.align		4
        /*0020*/ 	.byte	0x02, 0x4c
        /*0022*/ 	.byte	0x01
	.zero		1


	//----- nvinfo : EIATTR_MERCURY_ISA_VERSION
	.align		4
        /*0024*/ 	.byte	0x03, 0x5f
        /*0026*/ 	.short	0x0101


	//----- nvinfo : EIATTR_COOP_GROUP_MASK_REGIDS
	.align		4
        /*0028*/ 	.byte	0x04, 0x29
        /*002a*/ 	.short	(.L_1322 - .L_1321)


	//   ....[0]....
.L_1321:
        /*002c*/ 	.word	0xffffffff


	//   ....[1]....
        /*0030*/ 	.word	0xffffffff


	//   ....[2]....
        /*0034*/ 	.word	0xffffffff


	//   ....[3]....
        /*0038*/ 	.word	0xffffffff


	//   ....[4]....
        /*003c*/ 	.word	0xffffffff


	//   ....[5]....
        /*0040*/ 	.word	0xffffffff


	//   ....[6]....
        /*0044*/ 	.word	0xffffffff


	//   ....[7]....
        /*0048*/ 	.word	0xffffffff


	//   ....[8]....
        /*004c*/ 	.word	0xffffffff


	//   ....[9]....
        /*0050*/ 	.word	0xffffffff


	//   ....[10]....
        /*0054*/ 	.word	0xffffffff


	//   ....[11]....
        /*0058*/ 	.word	0xffffffff


	//   ....[12]....
        /*005c*/ 	.word	0xffffffff


	//   ....[13]....
        /*0060*/ 	.word	0xffffffff


	//   ....[14]....
        /*0064*/ 	.word	0xffffffff


	//   ....[15]....
        /*0068*/ 	.word	0xffffffff


	//   ....[16]....
        /*006c*/ 	.word	0xffffffff


	//   ....[17]....
        /*0070*/ 	.word	0xffffffff


	//----- nvinfo : EIATTR_COOP_GROUP_INSTR_OFFSETS
	.align		4
.L_1322:
        /*0074*/ 	.byte	0x04, 0x28
        /*0076*/ 	.short	(.L_1324 - .L_1323)


	//   ....[0]....
.L_1323:
        /*0078*/ 	.word	0x00001900


	//   ....[1]....
        /*007c*/ 	.word	0x00001920


	//   ....[2]....
        /*0080*/ 	.word	0x00001940


	//   ....[3]....
        /*0084*/ 	.word	0x00001960


	//   ....[4]....
        /*0088*/ 	.word	0x00001980


	//   ....[5]....
        /*008c*/ 	.word	0x00001cb0


	//   ....[6]....
        /*0090*/ 	.word	0x00001ce0


	//   ....[7]....
        /*0094*/ 	.word	0x00001d10


	//   ....[8]....
        /*0098*/ 	.word	0x00001d30


	//   ....[9]....
        /*009c*/ 	.word	0x00001d50


	//   ....[10]....
        /*00a0*/ 	.word	0x00001ee0


	//   ....[11]....
        /*00a4*/ 	.word	0x00001f10


	//   ....[12]....
        /*00a8*/ 	.word	0x00001f70


	//   ....[13]....
        /*00ac*/ 	.word	0x00001fd0


	//   ....[14]....
        /*00b0*/ 	.word	0x00002000


	//   ....[15]....
        /*00b4*/ 	.word	0x00002070


	//   ....[16]....
        /*00b8*/ 	.word	0x00002110


	//   ....[17]....
        /*00bc*/ 	.word	0x00002140


	//----- nvinfo : EIATTR_VRC_CTA_INIT_COUNT
	.align		4
.L_1324:
        /*00c0*/ 	.byte	0x02, 0x4a
	.zero		1
	.zero		1


	//----- nvinfo : EIATTR_EXIT_INSTR_OFFSETS
	.align		4
        /*00c4*/ 	.byte	0x04, 0x1c
        /*00c6*/ 	.short	(.L_1326 - .L_1325)


	//   ....[0]....
.L_1325:
        /*00c8*/ 	.word	0x00000230


	//   ....[1]....
        /*00cc*/ 	.word	0x00002b90


	//----- nvinfo : EIATTR_MAX_THREADS
	.align		4
.L_1326:
        /*00d0*/ 	.byte	0x04, 0x05
        /*00d2*/ 	.short	(.L_1328 - .L_1327)
.L_1327:
        /*00d4*/ 	.word	0x00000080
        /*00d8*/ 	.word	0x00000001
        /*00dc*/ 	.word	0x00000001


	//----- nvinfo : EIATTR_CRS_STACK_SIZE
	.align		4
.L_1328:
        /*00e0*/ 	.byte	0x04, 0x1e
        /*00e2*/ 	.short	(.L_1330 - .L_1329)
.L_1329:
        /*00e4*/ 	.word	0x00000000


	//----- nvinfo : EIATTR_CBANK_PARAM_SIZE
	.align		4
.L_1330:
        /*00e8*/ 	.byte	0x03, 0x19
        /*00ea*/ 	.short	0x00e8


	//----- nvinfo : EIATTR_PARAM_CBANK
	.align		4
        /*00ec*/ 	.byte	0x04, 0x0a
        /*00ee*/ 	.short	(.L_1332 - .L_1331)
	.align		4
.L_1331:
        /*00f0*/ 	.word	index@(.nv.constant0._ZN10layer_norm13ln_fwd_kernelINS_13Kernel_traitsI6__halfS2_S2_S2_fjLj3072ELj1ELj1ELj4ELj16ENS_18Kernel_traits_baseILj3072ES2_S2_S2_S2_fjLj128EEEEELb0ELb0ELb1ELb1EEEvNS_9FwdParamsE)
        /*00f4*/ 	.short	0x0380
        /*00f6*/ 	.short	0x00e8


	//----- nvinfo : EIATTR_SW_WAR
	.align		4
.L_1332:
        /*00f8*/ 	.byte	0x04, 0x36
        /*00fa*/ 	.short	(.L_1334 - .L_1333)
.L_1333:
        /*00fc*/ 	.word	0x00000008
.L_1334:


//--------------------- .nv.info._ZN10layer_norm13ln_fwd_kernelINS_13Kernel_traitsI6__halfS2_S2_S2_fjLj3072ELj1ELj1ELj4ELj16ENS_18Kernel_traits_baseILj3072ES2_S2_S2_S2_fjLj128EEEEELb0ELb1ELb0ELb0EEEvNS_9FwdParamsE --------------------------
	.section	.nv.info._ZN10layer_norm13ln_fwd_kernelINS_13Kernel_traitsI6__halfS2_S2_S2_fjLj3072ELj1ELj1ELj4ELj16ENS_18Kernel_traits_baseILj3072ES2_S2_S2_S2_fjLj128EEEEELb0ELb1ELb0ELb0EEEvNS_9FwdParamsE,"",@"SHT_CUDA_INFO"
	.sectionflags	@""
	.align	4


	//----- nvinfo : EIATTR_CUDA_API_VERSION
	.align		4
        /*0000*/ 	.byte	0x04, 0x37
        /*0002*/ 	.short	(.L_1336 - .L_1335)
.L_1335:
        /*0004*/ 	.word	0x00000082


	//----- nvinfo : EIATTR_KPARAM_INFO
	.align		4
.L_1336:
        /*0008*/ 	.byte	0x04, 0x17
        /*000a*/ 	.short	(.L_1338 - .L_1337)
.L_1337:
        /*000c*/ 	.word	0x00000000
        /*0010*/ 	.short	0x0000
        /*0012*/ 	.short	0x0000
        /*0014*/ 	.byte	0x00, 0xf0, 0xa1, 0x03


	//----- nvinfo : EIATTR_SPARSE_MMA_MASK
	.align		4
.L_1338:
        /*0018*/ 	.byte	0x03, 0x50
        /*001a*/ 	.short	0x0000


	//----- nvinfo : EIATTR_MAXREG_COUNT
	.align		4
        /*001c*/ 	.byte	0x03, 0x1b
        /*001e*/ 	.short	0x00ff


	//----- nvinfo : EIATTR_NUM_BARRIERS
	.align		4
        /*0020*/ 	.byte	0x02, 0x4c
        /*0022*/ 	.byte	0x01
	.zero		1


	//----- nvinfo : EIATTR_MERCURY_ISA_VERSION
	.align		4
        /*0024*/ 	.byte	0x03, 0x5f
        /*0026*/ 	.short	0x0101


	//----- nvinfo : EIATTR_COOP_GROUP_MASK_REGIDS
	.align		4
        /*0028*/ 	.byte	0x04, 0x29
        /*002a*/ 	.short	(.L_1340 - .L_1339)


	//   ....[0]....
.L_1339:
        /*002c*/ 	.word	0xffffffff


	//   ....[1]....
        /*0030*/ 	.word	0xffffffff


	//   ....[2]....
        /*0034*/ 	.word	0xffffffff


	//   ....[3]....
        /*0038*/ 	.word	0xffffffff


	//   ....[4]....
        /*003c*/ 	.word	0xffffffff


	//   ....[5]....
        /*0040*/ 	.word	0xffffffff


	//   ....[6]....
        /*0044*/ 	.word	0xffffffff


	//   ....[7]....
        /*0048*/ 	.word	0xffffffff


	//   ....[8]....
        /*004c*/ 	.word	0xffffffff


	//   ....[9]....
        /*0050*/ 	.word	0xffffffff


	//   ....[10]....
        /*0054*/ 	.word	0xffffffff


	//   ....[11]....
        /*0058*/ 	.word	0xffffffff


	//   ....[12]....
        /*005c*/ 	.word	0xffffffff


	//   ....[13]....
        /*0060*/ 	.word	0xffffffff


	//   ....[14]....
        /*0064*/ 	.word	0xffffffff


	//   ....[15]....
        /*0068*/ 	.word	0xffffffff


	//   ....[16]....
        /*006c*/ 	.word	0xffffffff


	//   ....[17]....
        /*0070*/ 	.word	0xffffffff


	//----- nvinfo : EIATTR_COOP_GROUP_INSTR_OFFSETS
	.align		4
.L_1340:
        /*0074*/ 	.byte	0x04, 0x28
        /*0076*/ 	.short	(.L_1342 - .L_1341)


	//   ....[0]....
.L_1341:
        /*0078*/ 	.word	0x00001c10


	//   ....[1]....
        /*007c*/ 	.word	0x00001c30


	//   ....[2]....
        /*0080*/ 	.word	0x00001c50


	//   ....[3]....
        /*0084*/ 	.word	0x00001c70


	//   ....[4]....
        /*0088*/ 	.word	0x00001c90


	//   ....[5]....
        /*008c*/ 	.word	0x00001ff0


	//   ....[6]....
        /*0090*/ 	.word	0x00002050


	//   ....[7]....
        /*0094*/ 	.word	0x000020b0


	//   ....[8]....
        /*0098*/ 	.word	0x000020d0


	//   ....[9]....
        /*009c*/ 	.word	0x000020f0


	//   ....[10]....
        /*00a0*/ 	.word	0x000021f0


	//   ....[11]....
        /*00a4*/ 	.word	0x00002250


	//   ....[12]....
        /*00a8*/ 	.word	0x00002290


	//   ....[13]....
        /*00ac*/ 	.word	0x000022b0


	//   ....[14]....
        /*00b0*/ 	.word	0x00002340


	//   ....[15]....
        /*00b4*/ 	.word	0x00002380


	//   ....[16]....
        /*00b8*/ 	.word	0x00002410


	//   ....[17]....
        /*00bc*/ 	.word	0x00002440


	//----- nvinfo : EIATTR_VRC_CTA_INIT_COUNT
	.align		4
.L_1342:
        /*00c0*/ 	.byte	0x02, 0x4a
	.zero		1
	.zero		1


	//----- nvinfo : EIATTR_EXIT_INSTR_OFFSETS
	.align		4
        /*00c4*/ 	.byte	0x04, 0x1c
        /*00c6*/ 	.short	(.L_1344 - .L_1343)


	//   ....[0]....
.L_1343:
        /*00c8*/ 	.word	0x00000580


	//   ....[1]....
        /*00cc*/ 	.word	0x00002ee0


	//----- nvinfo : EIATTR_MAX_THREADS
	.align		4
.L_1344:
        /*00d0*/ 	.byte	0x04, 0x05
        /*00d2*/ 	.short	(.L_1346 - .L_1345)
.L_1345:
        /*00d4*/ 	.word	0x00000080
        /*00d8*/ 	.word	0x00000001
        /*00dc*/ 	.word	0x00000001


	//----- nvinfo : EIATTR_CRS_STACK_SIZE
	.align		4
.L_1346:
        /*00e0*/ 	.byte	0x04, 0x1e
        /*00e2*/ 	.short	(.L_1348 - .L_1347)
.L_1347:
        /*00e4*/ 	.word	0x00000000


	//----- nvinfo : EIATTR_CBANK_PARAM_SIZE
	.align		4
.L_1348:
        /*00e8*/ 	.byte	0x03, 0x19
        /*00ea*/ 	.short	0x00e8


	//----- nvinfo : EIATTR_PARAM_CBANK
	.align		4
        /*00ec*/ 	.byte	0x04, 0x0a
        /*00ee*/ 	.short	(.L_1350 - .L_1349)
	.align		4
.L_1349:
        /*00f0*/ 	.word	index@(.nv.constant0._ZN10layer_norm13ln_fwd_kernelINS_13Kernel_traitsI6__halfS2_S2_S2_fjLj3072ELj1ELj1ELj4ELj16ENS_18Kernel_traits_baseILj3072ES2_S2_S2_S2_fjLj128EEEEELb0ELb1ELb0ELb0EEEvNS_9FwdParamsE)
        /*00f4*/ 	.short	0x0380
        /*00f6*/ 	.short	0x00e8


	//----- nvinfo : EIATTR_SW_WAR
	.align		4
.L_1350:
        /*00f8*/ 	.byte	0x04, 0x36
        /*00fa*/ 	.short	(.L_1352 - .L_1351)
.L_1351:
        /*00fc*/ 	.word	0x00000008
.L_1352:


//--------------------- .nv.info._ZN10layer_norm13ln_fwd_kernelINS_13Kernel_traitsI6__halfS2_S2_S2_fjLj3072ELj1ELj1ELj4ELj16ENS_18Kernel_traits_baseILj3072ES2_S2_S2_S2_fjLj128EEEEELb0ELb1ELb0ELb1EEEvNS_9FwdParamsE --------------------------
	.section	.nv.info._ZN10layer_norm13ln_fwd_kernelINS_13Kernel_traitsI6__halfS2_S2_S2_fjLj3072ELj1ELj1ELj4ELj16ENS_18Kernel_traits_baseILj3072ES2_S2_S2_S2_fjLj128EEEEELb0ELb1ELb0ELb1EEEvNS_9FwdParamsE,"",@"SHT_CUDA_INFO"
	.sectionflags	@""
	.align	4


	//----- nvinfo : EIATTR_CUDA_API_VERSION
	.align		4
        /*0000*/ 	.byte	0x04, 0x37
        /*0002*/ 	.short	(.L_1354 - .L_1353)
.L_1353:
        /*0004*/ 	.word	0x00000082


	//----- nvinfo : EIATTR_KPARAM_INFO
	.align		4
.L_1354:
        /*0008*/ 	.byte	0x04, 0x17
        /*000a*/ 	.short	(.L_1356 - .L_1355)
.L_1355:
        /*000c*/ 	.word	0x00000000
        /*0010*/ 	.short	0x0000
        /*0012*/ 	.short	0x0000
        /*0014*/ 	.byte	0x00, 0xf0, 0xa1, 0x03


	//----- nvinfo : EIATTR_SPARSE_MMA_MASK
	.align		4
.L_1356:
        /*0018*/ 	.byte	0x03, 0x50
        /*001a*/ 	.short	0x0000


	//----- nvinfo : EIATTR_MAXREG_COUNT
	.align		4
        /*001c*/ 	.byte	0x03, 0x1b
        /*001e*/ 	.short	0x00ff


	//----- nvinfo : EIATTR_NUM_BARRIERS
	.align		4
        /*0020*/ 	.byte	0x02, 0x4c
        /*0022*/ 	.byte	0x01
	.zero		1


	//----- nvinfo : EIATTR_MERCURY_ISA_VERSION
	.align		4
        /*0024*/ 	.byte	0x03, 0x5f
        /*0026*/ 	.short	0x0101


	//----- nvinfo : EIATTR_COOP_GROUP_MASK_REGIDS
	.align		4
        /*0028*/ 	.byte	0x04, 0x29
        /*002a*/ 	.short	(.L_1358 - .L_1357)


	//   ....[0]....
.L_1357:
        /*002c*/ 	.word	0xffffffff


	//   ....[1]....
        /*0030*/ 	.word	0xffffffff


	//   ....[2]....
        /*0034*/ 	.word	0xffffffff


	//   ....[3]....
        /*0038*/ 	.word	0xffffffff


	//   ....[4]....
        /*003c*/ 	.word	0xffffffff


	//   ....[5]....
        /*0040*/ 	.word	0xffffffff


	//   ....[6]....
        /*0044*/ 	.word	0xffffffff


	//   ....[7]....
        /*0048*/ 	.word	0xffffffff


	//   ....[8]....
        /*004c*/ 	.word	0xffffffff


	//   ....[9]....
        /*0050*/ 	.word	0xffffffff


	//   ....[10]....
        /*0054*/ 	.word	0xffffffff


	//   ....[11]....
        /*0058*/ 	.word	0xffffffff


	//   ....[12]....
        /*005c*/ 	.word	0xffffffff


	//   ....[13]....
        /*0060*/ 	.word	0xffffffff


	//   ....[14]....
        /*0064*/ 	.word	0xffffffff


	//   ....[15]....
        /*0068*/ 	.word	0xffffffff


	//   ....[16]....
        /*006c*/ 	.word	0xffffffff


	//   ....[17]....
        /*0070*/ 	.word	0xffffffff


	//----- nvinfo : EIATTR_COOP_GROUP_INSTR_OFFSETS
	.align		4
.L_1358:
        /*0074*/ 	.byte	0x04, 0x28
        /*0076*/ 	.short	(.L_1360 - .L_1359)


	//   ....[0]....
.L_1359:
        /*0078*/ 	.word	0x00001bc0


	//   ....[1]....
        /*007c*/ 	.word	0x00001be0


	//   ....[2]....
        /*0080*/ 	.word	0x00001c00


	//   ....[3]....
        /*0084*/ 	.word	0x00001c20


	//   ....[4]....
        /*0088*/ 	.word	0x00001c40


	//   ....[5]....
        /*008c*/ 	.word	0x00001f70


	//   ....[6]....
        /*0090*/ 	.word	0x00001f90


	//   ....[7]....
        /*0094*/ 	.word	0x00001fb0


	//   ....[8]....
        /*0098*/ 	.word	0x00001fd0


	//   ....[9]....
        /*009c*/ 	.word	0x00001ff0


	//   ....[10]....
        /*00a0*/ 	.word	0x00002140


	//   ....[11]....
        /*00a4*/ 	.word	0x000021a0


	//   ....[12]....
        /*00a8*/ 	.word	0x00002250


	//   ....[13]....
        /*00ac*/ 	.word	0x00002260


	//   ....[14]....
        /*00b0*/ 	.word	0x000022e0


	//   ....[15]....
        /*00b4*/ 	.word	0x00002310


	//   ....[16]....
        /*00b8*/ 	.word	0x000023b0


	//   ....[17]....
        /*00bc*/ 	.word	0x000023e0


	//----- nvinfo : EIATTR_VRC_CTA_INIT_COUNT
	.align		4
.L_1360:
        /*00c0*/ 	.byte	0x02, 0x4a
	.zero		1
	.zero		1


	//----- nvinfo : EIATTR_EXIT_INSTR_OFFSETS
	.align		4
        /*00c4*/ 	.byte	0x04, 0x1c
        /*00c6*/ 	.short	(.L_1362 - .L_1361)


	//   ....[0]....
.L_1361:
        /*00c8*/ 	.word	0x00000450


	//   ....[1]....
        /*00cc*/ 	.word	0x00002a90


	//----- nvinfo : EIATTR_MAX_THREADS
	.align		4
.L_1362:
        /*00d0*/ 	.byte	0x04, 0x05
        /*00d2*/ 	.short	(.L_1364 - .L_1363)
.L_1363:
        /*00d4*/ 	.word	0x00000080
        /*00d8*/ 	.word	0x00000001
        /*00dc*/ 	.word	0x00000001


	//----- nvinfo : EIATTR_CRS_STACK_SIZE
	.align		4
.L_1364:
        /*00e0*/ 	.byte	0x04, 0x1e
        /*00e2*/ 	.short	(.L_1366 - .L_1365)
.L_1365:
        /*00e4*/ 	.word	0x00000000


	//----- nvinfo : EIATTR_CBANK_PARAM_SIZE
	.align		4
.L_1366:
        /*00e8*/ 	.byte	0x03, 0x19
        /*00ea*/ 	.short	0x00e8


	//----- nvinfo : EIATTR_PARAM_CBANK
	.align		4
        /*00ec*/ 	.byte	0x04, 0x0a
        /*00ee*/ 	.short	(.L_1368 - .L_1367)
	.align		4
.L_1367:
        /*00f0*/ 	.word	index@(.nv.constant0._ZN10layer_norm13ln_fwd_kernelINS_13Kernel_traitsI6__halfS2_S2_S2_fjLj3072ELj1ELj1ELj4ELj16ENS_18Kernel_traits_baseILj3072ES2_S2_S2_S2_fjLj128EEEEELb0ELb1ELb0ELb1EEEvNS_9FwdParamsE)
        /*00f4*/ 	.short	0x0380
        /*00f6*/ 	.short	0x00e8


	//----- nvinfo : EIATTR_SW_WAR
	.align		4
.L_1368:
        /*00f8*/ 	.byte	0x04, 0x36
        /*00fa*/ 	.short	(.L_1370 - .L_1369)
.L_1369:
        /*00fc*/ 	.word	0x00000008
.L_1370:


//--------------------- .nv.info._ZN10layer_norm13ln_fwd_kernelINS_13Kernel_traitsI6__halfS2_S2_S2_fjLj3072ELj1ELj1ELj4ELj16ENS_18Kernel_traits_baseILj3072ES2_S2_S2_S2_fjLj128EEEEELb0ELb1ELb1ELb0EEEvNS_9FwdParamsE --------------------------
	.section	.nv.info._ZN10layer_norm13ln_fwd_kernelINS_13Kernel_traitsI6__halfS2_S2_S2_fjLj3072ELj1ELj1ELj4ELj16ENS_18Kernel_traits_baseILj3072ES2_S2_S2_S2_fjLj128EEEEELb0ELb1ELb1ELb0EEEvNS_9FwdParamsE,"",@"SHT_CUDA_INFO"
	.sectionflags	@""
	.align	4


	//----- nvinfo : EIATTR_CUDA_API_VERSION
	.align		4
        /*0000*/ 	.byte	0x04, 0x37
        /*0002*/ 	.short	(.L_1372 - .L_1371)
.L_1371:
        /*0004*/ 	.word	0x00000082


	//----- nvinfo : EIATTR_KPARAM_INFO
	.align		4
.L_1372:
        /*0008*/ 	.byte	0x04, 0x17
        /*000a*/ 	.short	(.L_1374 - .L_1373)
.L_1373:
        /*000c*/ 	.word	0x00000000
        /*0010*/ 	.short	0x0000
        /*0012*/ 	.short	0x0000
        /*0014*/ 	.byte	0x00, 0xf0, 0xa1, 0x03


	//----- nvinfo : EIATTR_SPARSE_MMA_MASK
	.align		4
.L_1374:
        /*0018*/ 	.byte	0x03, 0x50
        /*001a*/ 	.short	0x0000


	//----- nvinfo : EIATTR_MAXREG_COUNT
	.align		4
        /*001c*/ 	.byte	0x03, 0x1b
        /*001e*/ 	.short	0x00ff


	//----- nvinfo : EIATTR_NUM_BARRIERS
	.align		4
        /*0020*/ 	.byte	0x02, 0x4c
        /*0022*/ 	.byte	0x01
	.zero		1


	//----- nvinfo : EIATTR_MERCURY_ISA_VERSION
	.align		4
        /*0024*/ 	.byte	0x03, 0x5f
        /*0026*/ 	.short	0x0101


	//----- nvinfo : EIATTR_COOP_GROUP_MASK_REGIDS
	.align		4
        /*0028*/ 	.byte	0x04, 0x29
        /*002a*/ 	.short	(.L_1376 - .L_1375)


	//   ....[0]....
.L_1375:
        /*002c*/ 	.word	0xffffffff


	//   ....[1]....
        /*0030*/ 	.word	0xffffffff


	//   ....[2]....
        /*0034*/ 	.word	0xffffffff


	//   ....[3]....
        /*0038*/ 	.word	0xffffffff


	//   ....[4]....
        /*003c*/ 	.word	0xffffffff


	//   ....[5]....
        /*0040*/ 	.word	0xffffffff


	//   ....[6]....
        /*0044*/ 	.word	0xffffffff


	//   ....[7]....
        /*0048*/ 	.word	0xffffffff


	//   ....[8]....
        /*004c*/ 	.word	0xffffffff


	//   ....[9]....
        /*0050*/ 	.word	0xffffffff


	//   ....[10]....
        /*0054*/ 	.word	0xffffffff


	//   ....[11]....
        /*0058*/ 	.word	0xffffffff


	//   ....[12]....
        /*005c*/ 	.word	0xffffffff


	//   ....[13]....
        /*0060*/ 	.word	0xffffffff


	//   ....[14]....
        /*0064*/ 	.word	0xffffffff


	//   ....[15]....
        /*0068*/ 	.word	0xffffffff


	//   ....[16]....
        /*006c*/ 	.word	0xffffffff


	//   ....[17]....
        /*0070*/ 	.word	0xffffffff


	//----- nvinfo : EIATTR_COOP_GROUP_INSTR_OFFSETS
	.align		4
.L_1376:
        /*0074*/ 	.byte	0x04, 0x28
        /*0076*/ 	.short	(.L_1378 - .L_1377)


	//   ....[0]....
.L_1377:
        /*0078*/ 	.word	0x000024d0


	//   ....[1]....
        /*007c*/ 	.word	0x000024f0


	//   ....[2]....
        /*0080*/ 	.word	0x00002510


	//   ....[3]....
        /*0084*/ 	.word	0x00002530


	//   ....[4]....
        /*0088*/ 	.word	0x00002550


	//   ....[5]....
        /*008c*/ 	.word	0x00002890


	//   ....[6]....
        /*0090*/ 	.word	0x000028b0


	//   ....[7]....
        /*0094*/ 	.word	0x000028d0


	//   ....[8]....
        /*0098*/ 	.word	0x00002900


	//   ....[9]....
        /*009c*/ 	.word	0x00002930


	//   ....[10]....
        /*00a0*/ 	.word	0x00002ab0


	//   ....[11]....
        /*00a4*/ 	.word	0x00002af0


	//   ....[12]....
        /*00a8*/ 	.word	0x00002b10


	//   ....[13]....
        /*00ac*/ 	.word	0x00002b50


	//   ....[14]....
        /*00b0*/ 	.word	0x00002c30


	//   ....[15]....
        /*00b4*/ 	.word	0x00002c60


	//   ....[16]....
        /*00b8*/ 	.word	0x00002d10


	//   ....[17]....
        /*00bc*/ 	.word	0x00002d40


	//----- nvinfo : EIATTR_VRC_CTA_INIT_COUNT
	.align		4
.L_1378:
        /*00c0*/ 	.byte	0x02, 0x4a
	.zero		1
	.zero		1


	//----- nvinfo : EIATTR_EXIT_INSTR_OFFSETS
	.align		4
        /*00c4*/ 	.byte	0x04, 0x1c
        /*00c6*/ 	.short	(.L_1380 - .L_1379)


	//   ....[0]....
.L_1379:
        /*00c8*/ 	.word	0x00000580


	//   ....[1]....
        /*00cc*/ 	.word	0x00003850


	//----- nvinfo : EIATTR_MAX_THREADS
	.align		4
.L_1380:
        /*00d0*/ 	.byte	0x04, 0x05
        /*00d2*/ 	.short	(.L_1382 - .L_1381)
.L_1381:
        /*00d4*/ 	.word	0x00000080
        /*00d8*/ 	.word	0x00000001
        /*00dc*/ 	.word	0x00000001


	//----- nvinfo : EIATTR_CRS_STACK_SIZE
	.align		4
.L_1382:
        /*00e0*/ 	.byte	0x04, 0x1e
        /*00e2*/ 	.short	(.L_1384 - .L_1383)
.L_1383:
        /*00e4*/ 	.word	0x00000000


	//----- nvinfo : EIATTR_CBANK_PARAM_SIZE
	.align		4
.L_1384:
        /*00e8*/ 	.byte	0x03, 0x19
        /*00ea*/ 	.short	0x00e8


	//----- nvinfo : EIATTR_PARAM_CBANK
	.align		4
        /*00ec*/ 	.byte	0x04, 0x0a
        /*00ee*/ 	.short	(.L_1386 - .L_1385)
	.align		4
.L_1385:
        /*00f0*/ 	.word	index@(.nv.constant0._ZN10layer_norm13ln_fwd_kernelINS_13Kernel_traitsI6__halfS2_S2_S2_fjLj3072ELj1ELj1ELj4ELj16ENS_18Kernel_traits_baseILj3072ES2_S2_S2_S2_fjLj128EEEEELb0ELb1ELb1ELb0EEEvNS_9FwdParamsE)
        /*00f4*/ 	.short	0x0380
        /*00f6*/ 	.short	0x00e8


	//----- nvinfo : EIATTR_SW_WAR
	.align		4
.L_1386:
        /*00f8*/ 	.byte	0x04, 0x36
        /*00fa*/ 	.short	(.L_1388 - .L_1387)
.L_1387:
        /*00fc*/ 	.word	0x00000008
.L_1388:


//--------------------- .nv.info._ZN10layer_norm13ln_fwd_kernelINS_13Kernel_traitsI6__halfS2_S2_S2_fjLj3072ELj1ELj1ELj4ELj16ENS_18Kernel_traits_baseILj3072ES2_S2_S2_S2_fjLj128EEEEELb0ELb1ELb1ELb1EEEvNS_9FwdParamsE --------------------------
	.section	.nv.info._ZN10layer_norm13ln_fwd_kernelINS_13Kernel_traitsI6__halfS2_S2_S2_fjLj3072ELj1ELj1ELj4ELj16ENS_18Kernel_traits_baseILj3072ES2_S2_S2_S2_fjLj128EEEEELb0ELb1ELb1ELb1EEEvNS_9FwdParamsE,"",@"SHT_CUDA_INFO"
	.sectionflags	@""
	.align	4


	//----- nvinfo : EIATTR_CUDA_API_VERSION
	.align		4
        /*0000*/ 	.byte	0x04, 0x37
        /*0002*/ 	.short	(.L_1390 - .L_1389)
.L_1389:
        /*0004*/ 	.word	0x00000082


	//----- nvinfo : EIATTR_KPARAM_INFO
	.align		4
.L_1390:
        /*0008*/ 	.byte	0x04, 0x17
        /*000a*/ 	.short	(.L_1392 - .L_1391)
.L_1391:
        /*000c*/ 	.word	0x00000000
        /*0010*/ 	.short	0x0000
        /*0012*/ 	.short	0x0000
        /*0014*/ 	.byte	0x00, 0xf0, 0xa1, 0x03


	//----- nvinfo : EIATTR_SPARSE_MMA_MASK
	.align		4
.L_1392:
        /*0018*/ 	.byte	0x03, 0x50
        /*001a*/ 	.short	0x0000


	//----- nvinfo : EIATTR_MAXREG_COUNT
	.align		4
        /*001c*/ 	.byte	0x03, 0x1b
        /*001e*/ 	.short	0x00ff


	//----- nvinfo : EIATTR_NUM_BARRIERS
	.align		4
        /*0020*/ 	.byte	0x02, 0x4c
        /*0022*/ 	.byte	0x01
	.zero		1


	//----- nvinfo : EIATTR_MERCURY_ISA_VERSION
	.align		4
        /*0024*/ 	.byte	0x03, 0x5f
        /*0026*/ 	.short	0x0101


	//----- nvinfo : EIATTR_COOP_GROUP_MASK_REGIDS
	.align		4
        /*0028*/ 	.byte	0x04, 0x29
        /*002a*/ 	.short	(.L_1394 - .L_1393)


	//   ....[0]....
.L_1393:
        /*002c*/ 	.word	0xffffffff


	//   ....[1]....
        /*0030*/ 	.word	0xffffffff


	//   ....[2]....
        /*0034*/ 	.word	0xffffffff


	//   ....[3]....
        /*0038*/ 	.word	0xffffffff


	//   ....[4]....
        /*003c*/ 	.word	0xffffffff


	//   ....[5]....
        /*0040*/ 	.word	0xffffffff


	//   ....[6]....
        /*0044*/ 	.word	0xffffffff


	//   ....[7]....
        /*0048*/ 	.word	0xffffffff


	//   ....[8]....
        /*004c*/ 	.word	0xffffffff


	//   ....[9]....
        /*0050*/ 	.word	0xffffffff


	//   ....[10]....
        /*0054*/ 	.word	0xffffffff


	//   ....[11]....
        /*0058*/ 	.word	0xffffffff


	//   ....[12]....
        /*005c*/ 	.word	0xffffffff


	//   ....[13]....
        /*0060*/ 	.word	0xffffffff


	//   ....[14]....
        /*0064*/ 	.word	0xffffffff


	//   ....[15]....
        /*0068*/ 	.word	0xffffffff


	//   ....[16]....
        /*006c*/ 	.word	0xffffffff


	//   ....[17]....
        /*0070*/ 	.word	0xffffffff


	//----- nvinfo : EIATTR_COOP_GROUP_INSTR_OFFSETS
	.align		4
.L_1394:
        /*0074*/ 	.byte	0x04, 0x28
        /*0076*/ 	.short	(.L_1396 - .L_1395)


	//   ....[0]....
.L_1395:
        /*0078*/ 	.word	0x00002190


	//   ....[1]....
        /*007c*/ 	.word	0x000021b0


	//   ....[2]....
        /*0080*/ 	.word	0x000021d0


	//   ....[3]....
        /*0084*/ 	.word	0x000021f0


	//   ....[4]....
        /*0088*/ 	.word	0x00002210


	//   ....[5]....
        /*008c*/ 	.word	0x00002540


	//   ....[6]....
        /*0090*/ 	.word	0x00002560


	//   ....[7]....
        /*0094*/ 	.word	0x00002590


	//   ....[8]....
        /*0098*/ 	.word	0x000025c0


	//   ....[9]....
        /*009c*/ 	.word	0x000025f0


	//   ....[10]....
        /*00a0*/ 	.word	0x00002780


	//   ....[11]....
        /*00a4*/ 	.word	0x000027c0


	//   ....[12]....
        /*00a8*/ 	.word	0x00002820


	//   ....[13]....
        /*00ac*/ 	.word	0x00002860


	//   ....[14]....
        /*00b0*/ 	.word	0x000028e0


	//   ....[15]....
        /*00b4*/ 	.word	0x00002920


	//   ....[16]....
        /*00b8*/ 	.word	0x000029f0


	//   ....[17]....
        /*00bc*/ 	.word	0x00002a00


	//----- nvinfo : EIATTR_VRC_CTA_INIT_COUNT
	.align		4
.L_1396:
        /*00c0*/ 	.byte	0x02, 0x4a
	.zero		1
	.zero		1


	//----- nvinfo : EIATTR_EXIT_INSTR_OFFSETS
	.align		4
        /*00c4*/ 	.byte	0x04, 0x1c
        /*00c6*/ 	.short	(.L_1398 - .L_1397)


	//   ....[0]....
.L_1397:
        /*00c8*/ 	.word	0x00000350


	//   ....[1]....
        /*00cc*/ 	.word	0x00003460


	//----- nvinfo : EIATTR_MAX_THREADS
	.align		4
.L_1398:
        /*00d0*/ 	.byte	0x04, 0x05
        /*00d2*/ 	.short	(.L_1400 - .L_1399)
.L_1399:
        /*00d4*/ 	.word	0x00000080
        /*00d8*/ 	.word	0x00000001
        /*00dc*/ 	.word	0x00000001


	//----- nvinfo : EIATTR_CRS_STACK_SIZE
	.align		4
.L_1400:
        /*00e0*/ 	.byte	0x04, 0x1e
        /*00e2*/ 	.short	(.L_1402 - .L_1401)
.L_1401:
        /*00e4*/ 	.word	0x00000000


	//----- nvinfo : EIATTR_CBANK_PARAM_SIZE
	.align		4
.L_1402:
        /*00e8*/ 	.byte	0x03, 0x19
        /*00ea*/ 	.short	0x00e8


	//----- nvinfo : EIATTR_PARAM_CBANK
	.align		4
        /*00ec*/ 	.byte	0x04, 0x0a
        /*00ee*/ 	.short	(.L_1404 - .L_1403)
	.align		4
.L_1403:
        /*00f0*/ 	.word	index@(.nv.constant0._ZN10layer_norm13ln_fwd_kernelINS_13Kernel_traitsI6__halfS2_S2_S2_fjLj3072ELj1ELj1ELj4ELj16ENS_18Kernel_traits_baseILj3072ES2_S2_S2_S2_fjLj128EEEEELb0ELb1ELb1ELb1EEEvNS_9FwdParamsE)
        /*00f4*/ 	.short	0x0380
        /*00f6*/ 	.short	0x00e8


	//----- nvinfo : EIATTR_SW_WAR
	.align		4
.L_1404:
        /*00f8*/ 	.byte	0x04, 0x36
        /*00fa*/ 	.short	(.L_1406 - .L_1405)
.L_1405:
        /*00fc*/ 	.word	0x00000008
.L_1406:


//--------------------- .nv.info._ZN10layer_norm13ln_fwd_kernelINS_13Kernel_traitsI6__halfS2_S2_S2_fjLj3072ELj1ELj1ELj4ELj16ENS_18Kernel_traits_baseILj3072ES2_S2_S2_S2_fjLj128EEEEELb1ELb0ELb0ELb0EEEvNS_9FwdParamsE --------------------------
	.section	.nv.info._ZN10layer_norm13ln_fwd_kernelINS_13Kernel_traitsI6__halfS2_S2_S2_fjLj3072ELj1ELj1ELj4ELj16ENS_18Kernel_traits_baseILj3072ES2_S2_S2_S2_fjLj128EEEEELb1ELb0ELb0ELb0EEEvNS_9FwdParamsE,"",@"SHT_CUDA_INFO"
	.sectionflags	@""
	.align	4


	//----- nvinfo : EIATTR_CUDA_API_VERSION
	.align		4
        /*0000*/ 	.byte	0x04, 0x37
        /*0002*/ 	.short	(.L_1408 - .L_1407)
.L_1407:
        /*0004*/ 	.word	0x00000082


	//----- nvinfo : EIATTR_KPARAM_INFO
	.align		4
.L_1408:
        /*0008*/ 	.byte	0x04, 0x17
        /*000a*/ 	.short	(.L_1410 - .L_1409)
.L_1409:
        /*000c*/ 	.word	0x00000000
        /*0010*/ 	.short	0x0000
        /*0012*/ 	.short	0x0000
        /*0014*/ 	.byte	0x00, 0xf0, 0xa1, 0x03


	//----- nvinfo : EIATTR_SPARSE_MMA_MASK
	.align		4
.L_1410:
        /*0018*/ 	.byte	0x03, 0x50
        /*001a*/ 	.short	0x0000


	//----- nvinfo : EIATTR_MAXREG_COUNT
	.align		4
        /*001c*/ 	.byte	0x03, 0x1b
        /*001e*/ 	.short	0x00ff


	//----- nvinfo : EIATTR_NUM_BARRIERS
	.align		4
        /*0020*/ 	.byte	0x02, 0x4c
        /*0022*/ 	.byte	0x01
	.zero		1


	//----- nvinfo : EIATTR_MERCURY_ISA_VERSION
	.align		4
        /*0024*/ 	.byte	0x03, 0x5f
        /*0026*/ 	.short	0x0101


	//----- nvinfo : EIATTR_COOP_GROUP_MASK_REGIDS
	.align		4
        /*0028*/ 	.byte	0x04, 0x29
        /*002a*/ 	.short	(.L_1412 - .L_1411)


	//   ....[0]....
.L_1411:
        /*002c*/ 	.word	0xffffffff


	//   ....[1]....
        /*0030*/ 	.word	0xffffffff


	//   ....[2]....
        /*0034*/ 	.word	0xffffffff


	//   ....[3]....
        /*0038*/ 	.word	0xffffffff


	//   ....[4]....
        /*003c*/ 	.word	0xffffffff


	//   ....[5]....
        /*0040*/ 	.word	0xffffffff


	//   ....[6]....
        /*0044*/ 	.word	0xffffffff


	//   ....[7]....
        /*0048*/ 	.word	0xffffffff


	//   ....[8]....
        /*004c*/ 	.word	0xffffffff


	//   ....[9]....
        /*0050*/ 	.word	0xffffffff


	//   ....[10]....
        /*0054*/ 	.word	0xffffffff


	//   ....[11]....
        /*0058*/ 	.word	0xffffffff


	//   ....[12]....
        /*005c*/ 	.word	0xffffffff


	//   ....[13]....
        /*0060*/ 	.word	0xffffffff


	//   ....[14]....
        /*0064*/ 	.word	0xffffffff


	//   ....[15]....
        /*0068*/ 	.word	0xffffffff


	//   ....[16]....
        /*006c*/ 	.word	0xffffffff


	//   ....[17]....
        /*0070*/ 	.word	0xffffffff


	//----- nvinfo : EIATTR_COOP_GROUP_INSTR_OFFSETS
	.align		4
.L_1412:
        /*0074*/ 	.byte	0x04, 0x28
        /*0076*/ 	.short	(.L_1414 - .L_1413)


	//   ....[0]....
.L_1413:
        /*0078*/ 	.word	0x00010ad0


	//   ....[1]....
        /*007c*/ 	.word	0x00010af0


	//   ....[2]....
        /*0080*/ 	.word	0x00010b10


	//   ....[3]....
        /*0084*/ 	.word	0x00010b30


	//   ....[4]....
        /*0088*/ 	.word	0x00010b50


	//   ....[5]....
        /*008c*/ 	.word	0x00010e90


	//   ....[6]....
        /*0090*/ 	.word	0x00010eb0


	//   ....[7]....
        /*0094*/ 	.word	0x00010ed0


	//   ....[8]....
        /*0098*/ 	.word	0x00010ef0


	//   ....[9]....
        /*009c*/ 	.word	0x00010f20


	//   ....[10]....
        /*00a0*/ 	.word	0x00010ff0


	//   ....[11]....
        /*00a4*/ 	.word	0x00011060


	//   ....[12]....
        /*00a8*/ 	.word	0x00011080


	//   ....[13]....
        /*00ac*/ 	.word	0x00011090


	//   ....[14]....
        /*00b0*/ 	.word	0x00011130


	//   ....[15]....
        /*00b4*/ 	.word	0x00011190


	//   ....[16]....
        /*00b8*/ 	.word	0x00011260


	//   ....[17]....
        /*00bc*/ 	.word	0x00011270


	//----- nvinfo : EIATTR_VRC_CTA_INIT_COUNT
	.align		4
.L_1414:
        /*00c0*/ 	.byte	0x02, 0x4a
	.zero		1
	.zero		1


	//----- nvinfo : EIATTR_EXIT_INSTR_OFFSETS
	.align		4
        /*00c4*/ 	.byte	0x04, 0x1c
        /*00c6*/ 	.short	(.L_1416 - .L_1415)


	//   ....[0]....
.L_1415:
        /*00c8*/ 	.word	0x000006a0


	//   ....[1]....
        /*00cc*/ 	.word	0x00011cf0


	//----- nvinfo : EIATTR_INDIRECT_BRANCH_TARGETS
	.align		4
.L_1416:
        /*00d0*/ 	.byte	0x04, 0x34
        /*00d2*/ 	.short	(.L_1418 - .L_1417)


	//   ....[0]....
.L_1417:
        /*00d4*/ 	.word	.L_x_20587@srel
        /*00d8*/ 	.short	0x0
        /*00da*/ 	.short	0x0
        /*00dc*/ 	.word	0x3
        /*00e0*/ 	.word	.L_x_20588@srel
        /*00e4*/ 	.word	.L_x_20589@srel
        /*00e8*/ 	.word	.L_x_20590@srel


	//----- nvinfo : EIATTR_MAX_THREADS
	.align		4
.L_1418:
        /*00ec*/ 	.byte	0x04, 0x05
        /*00ee*/ 	.short	(.L_1420 - .L_1419)
.L_1419:
        /*00f0*/ 	.word	0x00000080
        /*00f4*/ 	.word	0x00000001
        /*00f8*/ 	.word	0x00000001


	//----- nvinfo : EIATTR_CRS_STACK_SIZE
	.align		4
.L_1420:
        /*00fc*/ 	.byte	0x04, 0x1e
        /*00fe*/ 	.short	(.L_1422 - .L_1421)
.L_1421:
        /*0100*/ 	.word	0x00000000


	//----- nvinfo : EIATTR_CBANK_PARAM_SIZE
	.align		4
.L_1422:
        /*0104*/ 	.byte	0x03, 0x19
        /*0106*/ 	.short	0x00e8


	//----- nvinfo : EIATTR_PARAM_CBANK
	.align		4
        /*0108*/ 	.byte	0x04, 0x0a
        /*010a*/ 	.short	(.L_1424 - .L_1423)
	.align		4
.L_1423:
        /*010c*/ 	.word	index@(.nv.constant0._ZN10layer_norm13ln_fwd_kernelINS_13Kernel_traitsI6__halfS2_S2_S2_fjLj3072ELj1ELj1ELj4ELj16ENS_18Kernel_traits_baseILj3072ES2_S2_S2_S2_fjLj128EEEEELb1ELb0ELb0ELb0EEEvNS_9FwdParamsE)
        /*0110*/ 	.short	0x0380
        /*0112*/ 	.short	0x00e8


	//----- nvinfo : EIATTR_SW_WAR
	.align		4
.L_1424:
        /*0114*/ 	.byte	0x04, 0x36
        /*0116*/ 	.short	(.L_1426 - .L_1425)
.L_1425:
        /*0118*/ 	.word	0x00000008
.L_1426:


//--------------------- .nv.info._ZN10layer_norm13ln_fwd_kernelINS_13Kernel_traitsI6__halfS2_S2_S2_fjLj3072ELj1ELj1ELj4ELj16ENS_18Kernel_traits_baseILj3072ES2_S2_S2_S2_fjLj128EEEEELb1ELb0ELb0ELb1EEEvNS_9FwdParamsE --------------------------
	.section	.nv.info._ZN10layer_norm13ln_fwd_kernelINS_13Kernel_traitsI6__halfS2_S2_S2_fjLj3072ELj1ELj1ELj4ELj16ENS_18Kernel_traits_baseILj3072ES2_S2_S2_S2_fjLj128EEEEELb1ELb0ELb0ELb1EEEvNS_9FwdParamsE,"",@"SHT_CUDA_INFO"
	.sectionflags	@""
	.align	4


	//----- nvinfo : EIATTR_CUDA_API_VERSION
	.align		4
        /*0000*/ 	.byte	0x04, 0x37
        /*0002*/ 	.short	(.L_1428 - .L_1427)
.L_1427:
        /*0004*/ 	.word	0x00000082


	//----- nvinfo : EIATTR_KPARAM_INFO
	.align		4
.L_1428:
        /*0008*/ 	.byte	0x04, 0x17
        /*000a*/ 	.short	(.L_1430 - .L_1429)
.L_1429:
        /*000c*/ 	.word	0x00000000
        /*0010*/ 	.short	0x0000
        /*0012*/ 	.short	0x0000
        /*0014*/ 	.byte	0x00, 0xf0, 0xa1, 0x03


	//----- nvinfo : EIATTR_SPARSE_MMA_MASK
	.align		4
.L_1430:
        /*0018*/ 	.byte	0x03, 0x50
        /*001a*/ 	.short	0x0000


	//----- nvinfo : EIATTR_MAXREG_COUNT
	.align		4
        /*001c*/ 	.byte	0x03, 0x1b
        /*001e*/ 	.short	0x00ff


	//----- nvinfo : EIATTR_NUM_BARRIERS
	.align		4
        /*0020*/ 	.byte	0x02, 0x4c
        /*0022*/ 	.byte	0x01
	.zero		1


	//----- nvinfo : EIATTR_MERCURY_ISA_VERSION
	.align		4
        /*0024*/ 	.byte	0x03, 0x5f
        /*0026*/ 	.short	0x0101


	//----- nvinfo : EIATTR_COOP_GROUP_MASK_REGIDS
	.align		4
        /*0028*/ 	.byte	0x04, 0x29
        /*002a*/ 	.short	(.L_1432 - .L_1431)


	//   ....[0]....
.L_1431:
        /*002c*/ 	.word	0xffffffff


	//   ....[1]....
        /*0030*/ 	.word	0xffffffff


	//   ....[2]....
        /*0034*/ 	.word	0xffffffff


	//   ....[3]....
        /*0038*/ 	.word	0xffffffff


	//   ....[4]....
        /*003c*/ 	.word	0xffffffff


	//   ....[5]....
        /*0040*/ 	.word	0xffffffff


	//   ....[6]....
        /*0044*/ 	.word	0xffffffff


	//   ....[7]....
        /*0048*/ 	.word	0xffffffff


	//   ....[8]....
        /*004c*/ 	.word	0xffffffff


	//   ....[9]....
        /*0050*/ 	.word	0xffffffff


	//   ....[10]....
        /*0054*/ 	.word	0xffffffff


	//   ....[11]....
        /*0058*/ 	.word	0xffffffff


	//   ....[12]....
        /*005c*/ 	.word	0xffffffff


	//   ....[13]....
        /*0060*/ 	.word	0xffffffff


	//   ....[14]....
        /*0064*/ 	.word	0xffffffff


	//   ....[15]....
        /*0068*/ 	.word	0xffffffff


	//   ....[16]....
        /*006c*/ 	.word	0xffffffff


	//   ....[17]....
        /*0070*/ 	.word	0xffffffff


	//----- nvinfo : EIATTR_COOP_GROUP_INSTR_OFFSETS
	.align		4
.L_1432:
        /*0074*/ 	.byte	0x04, 0x28
        /*0076*/ 	.short	(.L_1434 - .L_1433)


	//   ....[0]....
.L_1433:
        /*0078*/ 	.word	0x0000fc10


	//   ....[1]....
        /*007c*/ 	.word	0x0000fc30


	//   ....[2]....
        /*0080*/ 	.word	0x0000fc50


	//   ....[3]....
        /*0084*/ 	.word	0x0000fc70


	//   ....[4]....
        /*0088*/ 	.word	0x0000fc90


	//   ....[5]....
        /*008c*/ 	.word	0x00010000


	//   ....[6]....
        /*0090*/ 	.word	0x00010030


	//   ....[7]....
        /*0094*/ 	.word	0x00010080


	//   ....[8]....
        /*0098*/ 	.word	0x000100b0


	//   ....[9]....
        /*009c*/ 	.word	0x000100f0


	//   ....[10]....
        /*00a0*/ 	.word	0x00010290


	//   ....[11]....
        /*00a4*/ 	.word	0x000102d0


	//   ....[12]....
        /*00a8*/ 	.word	0x000102e0


	//   ....[13]....
        /*00ac*/ 	.word	0x00010330


	//   ....[14]....
        /*00b0*/ 	.word	0x00010400


	//   ....[15]....
        /*00b4*/ 	.word	0x00010430


	//   ....[16]....
        /*00b8*/ 	.word	0x000104f0


	//   ....[17]....
        /*00bc*/ 	.word	0x00010530


	//----- nvinfo : EIATTR_VRC_CTA_INIT_COUNT
	.align		4
.L_1434:
        /*00c0*/ 	.byte	0x02, 0x4a
	.zero		1
	.zero		1


	//----- nvinfo : EIATTR_EXIT_INSTR_OFFSETS
	.align		4
        /*00c4*/ 	.byte	0x04, 0x1c
        /*00c6*/ 	.short	(.L_1436 - .L_1435)


	//   ....[0]....
.L_1435:
        /*00c8*/ 	.word	0x000001e0


	//   ....[1]....
        /*00cc*/ 	.word	0x00010bc0


	//----- nvinfo : EIATTR_INDIRECT_BRANCH_TARGETS
	.align		4
.L_1436:
        /*00d0*/ 	.byte	0x04, 0x34
        /*00d2*/ 	.short	(.L_1438 - .L_1437)


	//   ....[0]....
.L_1437:
        /*00d4*/ 	.word	.L_x_20591@srel
        /*00d8*/ 	.short	0x0
        /*00da*/ 	.short	0x0
        /*00dc*/ 	.word	0x3
        /*00e0*/ 	.word	.L_x_20592@srel
        /*00e4*/ 	.word	.L_x_20593@srel
        /*00e8*/ 	.word	.L_x_20594@srel


	//----- nvinfo : EIATTR_MAX_THREADS
	.align		4
.L_1438:
        /*00ec*/ 	.byte	0x04, 0x05
        /*00ee*/ 	.short	(.L_1440 - .L_1439)
.L_1439:
        /*00f0*/ 	.word	0x00000080
        /*00f4*/ 	.word	0x00000001
        /*00f8*/ 	.word	0x00000001


	//----- nvinfo : EIATTR_CRS_STACK_SIZE
	.align		4
.L_1440:
        /*00fc*/ 	.byte	0x04, 0x1e
        /*00fe*/ 	.short	(.L_1442 - .L_1441)
.L_1441:
        /*0100*/ 	.word	0x00000000


	//----- nvinfo : EIATTR_CBANK_PARAM_SIZE
	.align		4
.L_1442:
        /*0104*/ 	.byte	0x03, 0x19
        /*0106*/ 	.short	0x00e8


	//----- nvinfo : EIATTR_PARAM_CBANK
	.align		4
        /*0108*/ 	.byte	0x04, 0x0a
        /*010a*/ 	.short	(.L_1444 - .L_1443)
	.align		4
.L_1443:
        /*010c*/ 	.word	index@(.nv.constant0._ZN10layer_norm13ln_fwd_kernelINS_13Kernel_traitsI6__halfS2_S2_S2_fjLj3072ELj1ELj1ELj4ELj16ENS_18Kernel_traits_baseILj3072ES2_S2_S2_S2_fjLj128EEEEELb1ELb0ELb0ELb1EEEvNS_9FwdParamsE)
        /*0110*/ 	.short	0x0380
        /*0112*/ 	.short	0x00e8


	//----- nvinfo : EIATTR_SW_WAR
	.align		4
.L_1444:
        /*0114*/ 	.byte	0x04, 0x36
        /*0116*/ 	.short	(.L_1446 - .L_1445)
.L_1445:
        /*0118*/ 	.word	0x00000008
.L_1446:


//--------------------- .nv.info._ZN10layer_norm13ln_fwd_kernelINS_13Kernel_traitsI6__halfS2_S2_S2_fjLj3072ELj1ELj1ELj4ELj16ENS_18Kernel_traits_baseILj3072ES2_S2_S2_S2_fjLj128EEEEELb1ELb0ELb1ELb0EEEvNS_9FwdParamsE --------------------------
	.section	.nv.info._ZN10layer_norm13ln_fwd_kernelINS_13Kernel_traitsI6__halfS2_S2_S2_fjLj3072ELj1ELj1ELj4ELj16ENS_18Kernel_traits_baseILj3072ES2_S2_S2_S2_fjLj128EEEEELb1ELb0ELb1ELb0EEEvNS_9FwdParamsE,"",@"SHT_CUDA_INFO"
	.sectionflags	@""
	.align	4


	//----- nvinfo : EIATTR_CUDA_API_VERSION
	.align		4
        /*0000*/ 	.byte	0x04, 0x37
        /*0002*/ 	.short	(.L_1448 - .L_1447)
.L_1447:
        /*0004*/ 	.word	0x00000082


	//----- nvinfo : EIATTR_KPARAM_INFO
	.align		4
.L_1448:
        /*0008*/ 	.byte	0x04, 0x17
        /*000a*/ 	.short	(.L_1450 - .L_1449)
.L_1449:
        /*000c*/ 	.word	0x00000000
        /*0010*/ 	.short	0x0000
        /*0012*/ 	.short	0x0000
        /*0014*/ 	.byte	0x00, 0xf0, 0xa1, 0x03


	//----- nvinfo : EIATTR_SPARSE_MMA_MASK
	.align		4
.L_1450:
        /*0018*/ 	.byte	0x03, 0x50
        /*001a*/ 	.short	0x0000


	//----- nvinfo : EIATTR_MAXREG_COUNT
	.align		4
        /*001c*/ 	.byte	0x03, 0x1b
        /*001e*/ 	.short	0x00ff


	//----- nvinfo : EIATTR_NUM_BARRIERS
	.align		4
        /*0020*/ 	.byte	0x02, 0x4c
        /*0022*/ 	.byte	0x01
	.zero		1


	//----- nvinfo : EIATTR_MERCURY_ISA_VERSION
	.align		4
        /*0024*/ 	.byte	0x03, 0x5f
        /*0026*/ 	.short	0x0101


	//----- nvinfo : EIATTR_COOP_GROUP_MASK_REGIDS
	.align		4
        /*0028*/ 	.byte	0x04, 0x29
        /*002a*/ 	.short	(.L_1452 - .L_1451)


	//   ....[0]....
.L_1451:
        /*002c*/ 	.word	0xffffffff


	//   ....[1]....
        /*0030*/ 	.word	0xffffffff


	//   ....[2]....
        /*0034*/ 	.word	0xffffffff


	//   ....[3]....
        /*0038*/ 	.word	0xffffffff


	//   ....[4]....
        /*003c*/ 	.word	0xffffffff


	//   ....[5]....
        /*0040*/ 	.word	0xffffffff


	//   ....[6]....
        /*0044*/ 	.word	0xffffffff


	//   ....[7]....
        /*0048*/ 	.word	0xffffffff


	//   ....[8]....
        /*004c*/ 	.word	0xffffffff


	//   ....[9]....
        /*0050*/ 	.word	0xffffffff


	//   ....[10]....
        /*0054*/ 	.word	0xffffffff


	//   ....[11]....
        /*0058*/ 	.word	0xffffffff


	//   ....[12]....
        /*005c*/ 	.word	0xffffffff


	//   ....[13]....
        /*0060*/ 	.word	0xffffffff


	//   ....[14]....
        /*0064*/ 	.word	0xffffffff


	//   ....[15]....
        /*0068*/ 	.word	0xffffffff


	//   ....[16]....
        /*006c*/ 	.word	0xffffffff


	//   ....[17]....
        /*0070*/ 	.word	0xffffffff


	//----- nvinfo : EIATTR_COOP_GROUP_INSTR_OFFSETS
	.align		4
.L_1452:
        /*0074*/ 	.byte	0x04, 0x28
        /*0076*/ 	.short	(.L_1454 - .L_1453)


	//   ....[0]....
.L_1453:
        /*0078*/ 	.word	0x00012f00


	//   ....[1]....
        /*007c*/ 	.word	0x00012f20


	//   ....[2]....
        /*0080*/ 	.word	0x00012f40


	//   ....[3]....
        /*0084*/ 	.word	0x00012f60


	//   ....[4]....
        /*0088*/ 	.word	0x00012f80


	//   ....[5]....
        /*008c*/ 	.word	0x000132c0


	//   ....[6]....
        /*0090*/ 	.word	0x000132e0


	//   ....[7]....
        /*0094*/ 	.word	0x00013300


	//   ....[8]....
        /*0098*/ 	.word	0x00013320


	//   ....[9]....
        /*009c*/ 	.word	0x00013350


	//   ....[10]....
        /*00a0*/ 	.word	0x000134e0


	//   ....[11]....
        /*00a4*/ 	.word	0x00013520


	//   ....[12]....
        /*00a8*/ 	.word	0x00013540


	//   ....[13]....
        /*00ac*/ 	.word	0x00013580


	//   ....[14]....
        /*00b0*/ 	.word	0x00013650


	//   ....[15]....
        /*00b4*/ 	.word	0x00013670


	//   ....[16]....
        /*00b8*/ 	.word	0x00013720


	//   ....[17]....
        /*00bc*/ 	.word	0x00013750


	//----- nvinfo : EIATTR_VRC_CTA_INIT_COUNT
	.align		4
.L_1454:
        /*00c0*/ 	.byte	0x02, 0x4a
	.zero		1
	.zero		1


	//----- nvinfo : EIATTR_EXIT_INSTR_OFFSETS
	.align		4
        /*00c4*/ 	.byte	0x04, 0x1c
        /*00c6*/ 	.short	(.L_1456 - .L_1455)


	//   ....[0]....
.L_1455:
        /*00c8*/ 	.word	0x000006b0


	//   ....[1]....
        /*00cc*/ 	.word	0x00014260


	//----- nvinfo : EIATTR_MAX_THREADS
	.align		4
.L_1456:
        /*00d0*/ 	.byte	0x04, 0x05
        /*00d2*/ 	.short	(.L_1458 - .L_1457)
.L_1457:
        /*00d4*/ 	.word	0x00000080
        /*00d8*/ 	.word	0x00000001
        /*00dc*/ 	.word	0x00000001


	//----- nvinfo : EIATTR_CRS_STACK_SIZE
	.align		4
.L_1458:
        /*00e0*/ 	.byte	0x04, 0x1e
        /*00e2*/ 	.short	(.L_1460 - .L_1459)
.L_1459:
        /*00e4*/ 	.word	0x00000000


	//----- nvinfo : EIATTR_CBANK_PARAM_SIZE
	.align		4
.L_1460:
        /*00e8*/ 	.byte	0x03, 0x19
        /*00ea*/ 	.short	0x00e8


	//----- nvinfo : EIATTR_PARAM_CBANK
	.align		4
        /*00ec*/ 	.byte	0x04, 0x0a
        /*00ee*/ 	.short	(.L_1462 - .L_1461)
	.align		4
.L_1461:
        /*00f0*/ 	.word	index@(.nv.constant0._ZN10layer_norm13ln_fwd_kernelINS_13Kernel_traitsI6__halfS2_S2_S2_fjLj3072ELj1ELj1ELj4ELj16ENS_18Kernel_traits_baseILj3072ES2_S2_S2_S2_fjLj128EEEEELb1ELb0ELb1ELb0EEEvNS_9FwdParamsE)
        /*00f4*/ 	.short	0x0380
        /*00f6*/ 	.short	0x00e8


	//----- nvinfo : EIATTR_SW_WAR
	.align		4
.L_1462:
        /*00f8*/ 	.byte	0x04, 0x36
        /*00fa*/ 	.short	(.L_1464 - .L_1463)
.L_1463:
        /*00fc*/ 	.word	0x00000008
.L_1464:


//--------------------- .nv.info._ZN10layer_norm13ln_fwd_kernelINS_13Kernel_traitsI6__halfS2_S2_S2_fjLj3072ELj1ELj1ELj4ELj16ENS_18Kernel_traits_baseILj3072ES2_S2_S2_S2_fjLj128EEEEELb1ELb0ELb1ELb1EEEvNS_9FwdParamsE --------------------------
	.section	.nv.info._ZN10layer_norm13ln_fwd_kernelINS_13Kernel_traitsI6__halfS2_S2_S2_fjLj3072ELj1ELj1ELj4ELj16ENS_18Kernel_traits_baseILj3072ES2_S2_S2_S2_fjLj128EEEEELb1ELb0ELb1ELb1EEEvNS_9FwdParamsE,"",@"SHT_CUDA_INFO"
	.sectionflags	@""
	.align	4


	//----- nvinfo : EIATTR_CUDA_API_VERSION
	.align		4
        /*0000*/ 	.byte	0x04, 0x37
        /*0002*/ 	.short	(.L_1466 - .L_1465)
.L_1465:
        /*0004*/ 	.word	0x00000082


	//----- nvinfo : EIATTR_KPARAM_INFO
	.align		4
.L_1466:
        /*0008*/ 	.byte	0x04, 0x17
        /*000a*/ 	.short	(.L_1468 - .L_1467)
.L_1467:
        /*000c*/ 	.word	0x00000000
        /*0010*/ 	.short	0x0000
        /*0012*/ 	.short	0x0000
        /*0014*/ 	.byte	0x00, 0xf0, 0xa1, 0x03


	//----- nvinfo : EIATTR_SPARSE_MMA_MASK
	.align		4
.L_1468:
        /*0018*/ 	.byte	0x03, 0x50
        /*001a*/ 	.short	0x0000


	//----- nvinfo : EIATTR_MAXREG_COUNT
	.align		4
        /*001c*/ 	.byte	0x03, 0x1b
        /*001e*/ 	.short	0x00ff


	//----- nvinfo : EIATTR_NUM_BARRIERS
	.align		4
        /*0020*/ 	.byte	0x02, 0x4c
        /*0022*/ 	.byte	0x01
	.zero		1


	//----- nvinfo : EIATTR_MERCURY_ISA_VERSION
	.align		4
        /*0024*/ 	.byte	0x03, 0x5f
        /*0026*/ 	.short	0x0101


	//----- nvinfo : EIATTR_COOP_GROUP_MASK_REGIDS
	.align		4
        /*0028*/ 	.byte	0x04, 0x29
        /*002a*/ 	.short	(.L_1470 - .L_1469)


	//   ....[0]....
.L_1469:
        /*002c*/ 	.word	0xffffffff


	//   ....[1]....
        /*0030*/ 	.word	0xffffffff


	//   ....[2]....
        /*0034*/ 	.word	0xffffffff


	//   ....[3]....
        /*0038*/ 	.word	0xffffffff


	//   ....[4]....
        /*003c*/ 	.word	0xffffffff


	//   ....[5]....
        /*0040*/ 	.word	0xffffffff


	//   ....[6]....
        /*0044*/ 	.word	0xffffffff


	//   ....[7]....
        /*0048*/ 	.word	0xffffffff


	//   ....[8]....
        /*004c*/ 	.word	0xffffffff


	//   ....[9]....
        /*0050*/ 	.word	0xffffffff


	//   ....[10]....
        /*0054*/ 	.word	0xffffffff


	//   ....[11]....
        /*0058*/ 	.word	0xffffffff


	//   ....[12]....
        /*005c*/ 	.word	0xffffffff


	//   ....[13]....
        /*0060*/ 	.word	0xffffffff


	//   ....[14]....
        /*0064*/ 	.word	0xffffffff


	//   ....[15]....
        /*0068*/ 	.word	0xffffffff


	//   ....[16]....
        /*006c*/ 	.word	0xffffffff


	//   ....[17]....
        /*0070*/ 	.word	0xffffffff


	//----- nvinfo : EIATTR_COOP_GROUP_INSTR_OFFSETS
	.align		4
.L_1470:
        /*0074*/ 	.byte	0x04, 0x28
        /*0076*/ 	.short	(.L_1472 - .L_1471)


	//   ....[0]....
.L_1471:
        /*0078*/ 	.word	0x00010ac0


	//   ....[1]....
        /*007c*/ 	.word	0x00010af0


	//   ....[2]....
        /*0080*/ 	.word	0x00010b10


	//   ....[3]....
        /*0084*/ 	.word	0x00010b30


	//   ....[4]....
        /*0088*/ 	.word	0x00010b50


	//   ....[5]....
        /*008c*/ 	.word	0x00010e80


	//   ....[6]....
        /*0090*/ 	.word	0x00010eb0


	//   ....[7]....
        /*0094*/ 	.word	0x00010ed0


	//   ....[8]....
        /*0098*/ 	.word	0x00010f00


	//   ....[9]....
        /*009c*/ 	.word	0x00010f30


	//   ....[10]....
        /*00a0*/ 	.word	0x000110c0


	//   ....[11]....
        /*00a4*/ 	.word	0x00011100


	//   ....[12]....
        /*00a8*/ 	.word	0x00011120


	//   ....[13]....
        /*00ac*/ 	.word	0x00011160


	//   ....[14]....
        /*00b0*/ 	.word	0x00011240


	//   ....[15]....
        /*00b4*/ 	.word	0x00011260


	//   ....[16]....
        /*00b8*/ 	.word	0x00011310


	//   ....[17]....
        /*00bc*/ 	.word	0x00011340


	//----- nvinfo : EIATTR_VRC_CTA_INIT_COUNT
	.align		4
.L_1472:
        /*00c0*/ 	.byte	0x02, 0x4a
	.zero		1
	.zero		1


	//----- nvinfo : EIATTR_EXIT_INSTR_OFFSETS
	.align		4
        /*00c4*/ 	.byte	0x04, 0x1c
        /*00c6*/ 	.short	(.L_1474 - .L_1473)


	//   ....[0]....
.L_1473:
        /*00c8*/ 	.word	0x00000220


	//   ....[1]....
        /*00cc*/ 	.word	0x00011d90


	//----- nvinfo : EIATTR_MAX_THREADS
	.align		4
.L_1474:
        /*00d0*/ 	.byte	0x04, 0x05
        /*00d2*/ 	.short	(.L_1476 - .L_1475)
.L_1475:
        /*00d4*/ 	.word	0x00000080
        /*00d8*/ 	.word	0x00000001
        /*00dc*/ 	.word	0x00000001


	//----- nvinfo : EIATTR_CRS_STACK_SIZE
	.align		4
.L_1476:
        /*00e0*/ 	.byte	0x04, 0x1e
        /*00e2*/ 	.short	(.L_1478 - .L_1477)
.L_1477:
        /*00e4*/ 	.word	0x00000000


	//----- nvinfo : EIATTR_CBANK_PARAM_SIZE
	.align		4
.L_1478:
        /*00e8*/ 	.byte	0x03, 0x19
        /*00ea*/ 	.short	0x00e8


	//----- nvinfo : EIATTR_PARAM_CBANK
	.align		4
        /*00ec*/ 	.byte	0x04, 0x0a
        /*00ee*/ 	.short	(.L_1480 - .L_1479)
	.align		4
.L_1479:
        /*00f0*/ 	.word	index@(.nv.constant0._ZN10layer_norm13ln_fwd_kernelINS_13Kernel_traitsI6__halfS2_S2_S2_fjLj3072ELj1ELj1ELj4ELj16ENS_18Kernel_traits_baseILj3072ES2_S2_S2_S2_fjLj128EEEEELb1ELb0ELb1ELb1EEEvNS_9FwdParamsE)
        /*00f4*/ 	.short	0x0380
        /*00f6*/ 	.short	0x00e8


	//----- nvinfo : EIATTR_SW_WAR
	.align		4
.L_1480:
        /*00f8*/ 	.byte	0x04, 0x36
        /*00fa*/ 	.short	(.L_1482 - .L_1481)
.L_1481:
        /*00fc*/ 	.word	0x00000008
.L_1482:


//--------------------- .nv.info._ZN10layer_norm13ln_fwd_kernelINS_13Kernel_traitsI6__halfS2_S2_S2_fjLj3072ELj1ELj1ELj4ELj16ENS_18Kernel_traits_baseILj3072ES2_S2_S2_S2_fjLj128EEEEELb1ELb1ELb0ELb0EEEvNS_9FwdParamsE --------------------------
	.section	.nv.info._ZN10layer_norm13ln_fwd_kernelINS_13Kernel_traitsI6__halfS2_S2_S2_fjLj3072ELj1ELj1ELj4ELj16ENS_18Kernel_traits_baseILj3072ES2_S2_S2_S2_fjLj128EEEEELb1ELb1ELb0ELb0EEEvNS_9FwdParamsE,"",@"SHT_CUDA_INFO"
	.sectionflags	@""
	.align	4


	//----- nvinfo : EIATTR_CUDA_API_VERSION
	.align		4
        /*0000*/ 	.byte	0x04, 0x37
        /*0002*/ 	.short	(.L_1484 - .L_1483)
.L_1483:
        /*0004*/ 	.word	0x00000082


	//----- nvinfo : EIATTR_KPARAM_INFO
	.align		4
.L_1484:
        /*0008*/ 	.byte	0x04, 0x17
        /*000a*/ 	.short	(.L_1486 - .L_1485)
.L_1485:
        /*000c*/ 	.word	0x00000000
        /*0010*/ 	.short	0x0000
        /*0012*/ 	.short	0x0000
        /*0014*/ 	.byte	0x00, 0xf0, 0xa1, 0x03


	//----- nvinfo : EIATTR_SPARSE_MMA_MASK
	.align		4
.L_1486:
        /*0018*/ 	.byte	0x03, 0x50
        /*001a*/ 	.short	0x0000


	//----- nvinfo : EIATTR_MAXREG_COUNT
	.align		4
        /*001c*/ 	.byte	0x03, 0x1b
        /*001e*/ 	.short	0x00ff


	//----- nvinfo : EIATTR_NUM_BARRIERS
	.align		4
        /*0020*/ 	.byte	0x02, 0x4c
        /*0022*/ 	.byte	0x01
	.zero		1


	//----- nvinfo : EIATTR_MERCURY_ISA_VERSION
	.align		4
        /*0024*/ 	.byte	0x03, 0x5f
        /*0026*/ 	.short	0x0101


	//----- nvinfo : EIATTR_COOP_GROUP_MASK_REGIDS
	.align		4
        /*0028*/ 	.byte	0x04, 0x29
        /*002a*/ 	.short	(.L_1488 - .L_1487)


	//   ....[0]....
.L_1487:
        /*002c*/ 	.word	0xffffffff


	//   ....[1]....
        /*0030*/ 	.word	0xffffffff


	//   ....[2]....
        /*0034*/ 	.word	0xffffffff


	//   ....[3]....
        /*0038*/ 	.word	0xffffffff


	//   ....[4]....
        /*003c*/ 	.word	0xffffffff


	//   ....[5]....
        /*0040*/ 	.word	0xffffffff


	//   ....[6]....
        /*0044*/ 	.word	0xffffffff


	//   ....[7]....
        /*0048*/ 	.word	0xffffffff


	//   ....[8]....
        /*004c*/ 	.word	0xffffffff


	//   ....[9]....
        /*0050*/ 	.word	0xffffffff


	//   ....[10]....
        /*0054*/ 	.word	0xffffffff


	//   ....[11]....
        /*0058*/ 	.word	0xffffffff


	//   ....[12]....
        /*005c*/ 	.word	0xffffffff


	//   ....[13]....
        /*0060*/ 	.word	0xffffffff


	//   ....[14]....
        /*0064*/ 	.word	0xffffffff


	//   ....[15]....
        /*0068*/ 	.word	0xffffffff


	//   ....[16]....
        /*006c*/ 	.word	0xffffffff


	//   ....[17]....
        /*0070*/ 	.word	0xffffffff


	//----- nvinfo : EIATTR_COOP_GROUP_INSTR_OFFSETS
	.align		4
.L_1488:
        /*0074*/ 	.byte	0x04, 0x28
        /*0076*/ 	.short	(.L_1490 - .L_1489)


	//   ....[0]....
.L_1489:
        /*0078*/ 	.word	0x00011050


	//   ....[1]....
        /*007c*/ 	.word	0x00011070


	//   ....[2]....
        /*0080*/ 	.word	0x00011090


	//   ....[3]....
        /*0084*/ 	.word	0x000110b0


	//   ....[4]....
        /*0088*/ 	.word	0x000110d0


	//   ....[5]....
        /*008c*/ 	.word	0x00011430


	//   ....[6]....
        /*0090*/ 	.word	0x00011460


	//   ....[7]....
        /*0094*/ 	.word	0x00011490


	//   ....[8]....
        /*0098*/ 	.word	0x000114d0


	//   ....[9]....
        /*009c*/ 	.word	0x00011500


	//   ....[10]....
        /*00a0*/ 	.word	0x00011530


	//   ....[11]....
        /*00a4*/ 	.word	0x000115b0


	//   ....[12]....
        /*00a8*/ 	.word	0x00011620


	//   ....[13]....
        /*00ac*/ 	.word	0x00011630


	//   ....[14]....
        /*00b0*/ 	.word	0x000116c0


	//   ....[15]....
        /*00b4*/ 	.word	0x000116f0


	//   ....[16]....
        /*00b8*/ 	.word	0x00011790


	//   ....[17]....
        /*00bc*/ 	.word	0x000117c0


	//----- nvinfo : EIATTR_VRC_CTA_INIT_COUNT
	.align		4
.L_1490:
        /*00c0*/ 	.byte	0x02, 0x4a
	.zero		1
	.zero		1


	//----- nvinfo : EIATTR_EXIT_INSTR_OFFSETS
	.align		4
        /*00c4*/ 	.byte	0x04, 0x1c
        /*00c6*/ 	.short	(.L_1492 - .L_1491)


	//   ....[0]....
.L_1491:
        /*00c8*/ 	.word	0x000007d0


	//   ....[1]....
        /*00cc*/ 	.word	0x00012270


	//----- nvinfo : EIATTR_INDIRECT_BRANCH_TARGETS
	.align		4
.L_1492:
        /*00d0*/ 	.byte	0x04, 0x34
        /*00d2*/ 	.short	(.L_1494 - .L_1493)


	//   ....[0]....
.L_1493:
        /*00d4*/ 	.word	.L_x_20595@srel
        /*00d8*/ 	.short	0x0
        /*00da*/ 	.short	0x0
        /*00dc*/ 	.word	0x3
        /*00e0*/ 	.word	.L_x_20596@srel
        /*00e4*/ 	.word	.L_x_20597@srel
        /*00e8*/ 	.word	.L_x_20598@srel


	//----- nvinfo : EIATTR_MAX_THREADS
	.align		4
.L_1494:
        /*00ec*/ 	.byte	0x04, 0x05
        /*00ee*/ 	.short	(.L_1496 - .L_1495)
.L_1495:
        /*00f0*/ 	.word	0x00000080
        /*00f4*/ 	.word	0x00000001
        /*00f8*/ 	.word	0x00000001


	//----- nvinfo : EIATTR_CRS_STACK_SIZE
	.align		4
.L_1496:
        /*00fc*/ 	.byte	0x04, 0x1e
        /*00fe*/ 	.short	(.L_1498 - .L_1497)
.L_1497:
        /*0100*/ 	.word	0x00000000


	//----- nvinfo : EIATTR_CBANK_PARAM_SIZE
	.align		4
.L_1498:
        /*0104*/ 	.byte	0x03, 0x19
        /*0106*/ 	.short	0x00e8


	//----- nvinfo : EIATTR_PARAM_CBANK
	.align		4
        /*0108*/ 	.byte	0x04, 0x0a
        /*010a*/ 	.short	(.L_1500 - .L_1499)
	.align		4
.L_1499:
        /*010c*/ 	.word	index@(.nv.constant0._ZN10layer_norm13ln_fwd_kernelINS_13Kernel_traitsI6__halfS2_S2_S2_fjLj3072ELj1ELj1ELj4ELj16ENS_18Kernel_traits_baseILj3072ES2_S2_S2_S2_fjLj128EEEEELb1ELb1ELb0ELb0EEEvNS_9FwdParamsE)
        /*0110*/ 	.short	0x0380
        /*0112*/ 	.short	0x00e8


	//----- nvinfo : EIATTR_SW_WAR
	.align		4
.L_1500:
        /*0114*/ 	.byte	0x04, 0x36
        /*0116*/ 	.short	(.L_1502 - .L_1501)
.L_1501:
        /*0118*/ 	.word	0x00000008
.L_1502:


//--------------------- .nv.info._ZN10layer_norm13ln_fwd_kernelINS_13Kernel_traitsI6__halfS2_S2_S2_fjLj3072ELj1ELj1ELj4ELj16ENS_18Kernel_traits_baseILj3072ES2_S2_S2_S2_fjLj128EEEEELb1ELb1ELb0ELb1EEEvNS_9FwdParamsE --------------------------
	.section	.nv.info._ZN10layer_norm13ln_fwd_kernelINS_13Kernel_traitsI6__halfS2_S2_S2_fjLj3072ELj1ELj1ELj4ELj16ENS_18Kernel_traits_baseILj3072ES2_S2_S2_S2_fjLj128EEEEELb1ELb1ELb0ELb1EEEvNS_9FwdParamsE,"",@"SHT_CUDA_INFO"
	.sectionflags	@""
	.align	4


	//----- nvinfo : EIATTR_CUDA_API_VERSION
	.align		4
        /*0000*/ 	.byte	0x04, 0x37
        /*0002*/ 	.short	(.L_1504 - .L_1503)
.L_1503:
        /*0004*/ 	.word	0x00000082


	//----- nvinfo : EIATTR_KPARAM_INFO
	.align		4
.L_1504:
        /*0008*/ 	.byte	0x04, 0x17
        /*000a*/ 	.short	(.L_1506 - .L_1505)
.L_1505:
        /*000c*/ 	.word	0x00000000
        /*0010*/ 	.short	0x0000
        /*0012*/ 	.short	0x0000
        /*0014*/ 	.byte	0x00, 0xf0, 0xa1, 0x03


	//----- nvinfo : EIATTR_SPARSE_MMA_MASK
	.align		4
.L_1506:
        /*0018*/ 	.byte	0x03, 0x50
        /*001a*/ 	.short	0x0000


	//----- nvinfo : EIATTR_MAXREG_COUNT
	.align		4
        /*001c*/ 	.byte	0x03, 0x1b
        /*001e*/ 	.short	0x00ff


	//----- nvinfo : EIATTR_NUM_BARRIERS
	.align		4
        /*0020*/ 	.byte	0x02, 0x4c
        /*0022*/ 	.byte	0x01
	.zero		1


	//----- nvinfo : EIATTR_MERCURY_ISA_VERSION
	.align		4
        /*0024*/ 	.byte	0x03, 0x5f
        /*0026*/ 	.short	0x0101


	//----- nvinfo : EIATTR_COOP_GROUP_MASK_REGIDS
	.align		4
        /*0028*/ 	.byte	0x04, 0x29
        /*002a*/ 	.short	(.L_1508 - .L_1507)


	//   ....[0]....
.L_1507:
        /*002c*/ 	.word	0xffffffff


	//   ....[1]....
        /*0030*/ 	.word	0xffffffff


	//   ....[2]....
        /*0034*/ 	.word	0xffffffff


	//   ....[3]....
        /*0038*/ 	.word	0xffffffff


	//   ....[4]....
        /*003c*/ 	.word	0xffffffff


	//   ....[5]....
        /*0040*/ 	.word	0xffffffff


	//   ....[6]....
        /*0044*/ 	.word	0xffffffff


	//   ....[7]....
        /*0048*/ 	.word	0xffffffff


	//   ....[8]....
        /*004c*/ 	.word	0xffffffff


	//   ....[9]....
        /*0050*/ 	.word	0xffffffff


	//   ....[10]....
        /*0054*/ 	.word	0xffffffff


	//   ....[11]....
        /*0058*/ 	.word	0xffffffff


	//   ....[12]....
        /*005c*/ 	.word	0xffffffff


	//   ....[13]....
        /*0060*/ 	.word	0xffffffff


	//   ....[14]....
        /*0064*/ 	.word	0xffffffff


	//   ....[15]....
        /*0068*/ 	.word	0xffffffff


	//   ....[16]....
        /*006c*/ 	.word	0xffffffff


	//   ....[17]....
        /*0070*/ 	.word	0xffffffff


	//----- nvinfo : EIATTR_COOP_GROUP_INSTR_OFFSETS
	.align		4
.L_1508:
        /*0074*/ 	.byte	0x04, 0x28
        /*0076*/ 	.short	(.L_1510 - .L_1509)


	//   ....[0]....
.L_1509:
        /*0078*/ 	.word	0x000103d0


	//   ....[1]....
        /*007c*/ 	.word	0x000103f0


	//   ....[2]....
        /*0080*/ 	.word	0x00010410


	//   ....[3]....
        /*0084*/ 	.word	0x00010430


	//   ....[4]....
        /*0088*/ 	.word	0x00010450


	//   ....[5]....
        /*008c*/ 	.word	0x00010780


	//   ....[6]....
        /*0090*/ 	.word	0x000107c0


	//   ....[7]....
        /*0094*/ 	.word	0x00010800


	//   ....[8]....
        /*0098*/ 	.word	0x00010830


	//   ....[9]....
        /*009c*/ 	.word	0x000108c0


	//   ....[10]....
        /*00a0*/ 	.word	0x000108f0


	//   ....[11]....
        /*00a4*/ 	.word	0x00010940


	//   ....[12]....
        /*00a8*/ 	.word	0x00010a00


	//   ....[13]....
        /*00ac*/ 	.word	0x00010a10


	//   ....[14]....
        /*00b0*/ 	.word	0x00010a90


	//   ....[15]....
        /*00b4*/ 	.word	0x00010ac0


	//   ....[16]....
        /*00b8*/ 	.word	0x00010b90


	//   ....[17]....
        /*00bc*/ 	.word	0x00010bb0


	//----- nvinfo : EIATTR_VRC_CTA_INIT_COUNT
	.align		4
.L_1510:
        /*00c0*/ 	.byte	0x02, 0x4a
	.zero		1
	.zero		1


	//----- nvinfo : EIATTR_EXIT_INSTR_OFFSETS
	.align		4
        /*00c4*/ 	.byte	0x04, 0x1c
        /*00c6*/ 	.short	(.L_1512 - .L_1511)


	//   ....[0]....
.L_1511:
        /*00c8*/ 	.word	0x00000230


	//   ....[1]....
        /*00cc*/ 	.word	0x00011250


	//----- nvinfo : EIATTR_INDIRECT_BRANCH_TARGETS
	.align		4
.L_1512:
        /*00d0*/ 	.byte	0x04, 0x34
        /*00d2*/ 	.short	(.L_1514 - .L_1513)


	//   ....[0]....
.L_1513:
        /*00d4*/ 	.word	.L_x_20599@srel
        /*00d8*/ 	.short	0x0
        /*00da*/ 	.short	0x0
        /*00dc*/ 	.word	0x3
        /*00e0*/ 	.word	.L_x_20600@srel
        /*00e4*/ 	.word	.L_x_20601@srel
        /*00e8*/ 	.word	.L_x_20602@srel


	//----- nvinfo : EIATTR_MAX_THREADS
	.align		4
.L_1514:
        /*00ec*/ 	.byte	0x04, 0x05
        /*00ee*/ 	.short	(.L_1516 - .L_1515)
.L_1515:
        /*00f0*/ 	.word	0x00000080
        /*00f4*/ 	.word	0x00000001
        /*00f8*/ 	.word	0x00000001


	//----- nvinfo : EIATTR_CBANK_PARAM_SIZE
	.align		4
.L_1516:
        /*00fc*/ 	.byte	0x03, 0x19
        /*00fe*/ 	.short	0x00e8


	//----- nvinfo : EIATTR_PARAM_CBANK
	.align		4
        /*0100*/ 	.byte	0x04, 0x0a
        /*0102*/ 	.short	(.L_1518 - .L_1517)
	.align		4
.L_1517:
        /*0104*/ 	.word	index@(.nv.constant0._ZN10layer_norm13ln_fwd_kernelINS_13Kernel_traitsI6__halfS2_S2_S2_fjLj3072ELj1ELj1ELj4ELj16ENS_18Kernel_traits_baseILj3072ES2_S2_S2_S2_fjLj128EEEEELb1ELb1ELb0ELb1EEEvNS_9FwdParamsE)
        /*0108*/ 	.short	0x0380
        /*010a*/ 	.short	0x00e8


	//----- nvinfo : EIATTR_SW_WAR
	.align		4
.L_1518:
        /*010c*/ 	.byte	0x04, 0x36
        /*010e*/ 	.short	(.L_1520 - .L_1519)
.L_1519:
        /*0110*/ 	.word	0x00000008
.L_1520:


//--------------------- .nv.info._ZN10layer_norm13ln_fwd_kernelINS_13Kernel_traitsI6__halfS2_S2_S2_fjLj3072ELj1ELj1ELj4ELj16ENS_18Kernel_traits_baseILj3072ES2_S2_S2_S2_fjLj128EEEEELb1ELb1ELb1ELb0EEEvNS_9FwdParamsE --------------------------
	.section	.nv.info._ZN10layer_norm13ln_fwd_kernelINS_13Kernel_traitsI6__halfS2_S2_S2_fjLj3072ELj1ELj1ELj4ELj16ENS_18Kernel_traits_baseILj3072ES2_S2_S2_S2_fjLj128EEEEELb1ELb1ELb1ELb0EEEvNS_9FwdParamsE,"",@"SHT_CUDA_INFO"
	.sectionflags	@""
	.align	4


	//----- nvinfo : EIATTR_CUDA_API_VERSION
	.align		4
        /*0000*/ 	.byte	0x04, 0x37
        /*0002*/ 	.short	(.L_1522 - .L_1521)
.L_1521:
        /*0004*/ 	.word	0x00000082


	//----- nvinfo : EIATTR_KPARAM_INFO
	.align		4
.L_1522:
        /*0008*/ 	.byte	0x04, 0x17
        /*000a*/ 	.short	(.L_1524 - .L_1523)
.L_1523:
        /*000c*/ 	.word	0x00000000
        /*0010*/ 	.short	0x0000
        /*0012*/ 	.short	0x0000
        /*0014*/ 	.byte	0x00, 0xf0, 0xa1, 0x03


	//----- nvinfo : EIATTR_SPARSE_MMA_MASK
	.align		4
.L_1524:
        /*0018*/ 	.byte	0x03, 0x50
        /*001a*/ 	.short	0x0000


	//----- nvinfo : EIATTR_MAXREG_COUNT
	.align		4
        /*001c*/ 	.byte	0x03, 0x1b
        /*001e*/ 	.short	0x00ff


	//----- nvinfo : EIATTR_NUM_BARRIERS
	.align		4
        /*0020*/ 	.byte	0x02, 0x4c
        /*0022*/ 	.byte	0x01
	.zero		1


	//----- nvinfo : EIATTR_MERCURY_ISA_VERSION
	.align		4
        /*0024*/ 	.byte	0x03, 0x5f
        /*0026*/ 	.short	0x0101


	//----- nvinfo : EIATTR_COOP_GROUP_MASK_REGIDS
	.align		4
        /*0028*/ 	.byte	0x04, 0x29
        /*002a*/ 	.short	(.L_1526 - .L_1525)


	//   ....[0]....
.L_1525:
        /*002c*/ 	.word	0xffffffff


	//   ....[1]....
        /*0030*/ 	.word	0xffffffff


	//   ....[2]....
        /*0034*/ 	.word	0xffffffff


	//   ....[3]....
        /*0038*/ 	.word	0xffffffff


	//   ....[4]....
        /*003c*/ 	.word	0xffffffff


	//   ....[5]....
        /*0040*/ 	.word	0xffffffff


	//   ....[6]....
        /*0044*/ 	.word	0xffffffff


	//   ....[7]....
        /*0048*/ 	.word	0xffffffff


	//   ....[8]....
        /*004c*/ 	.word	0xffffffff


	//   ....[9]....
        /*0050*/ 	.word	0xffffffff


	//   ....[10]....
        /*0054*/ 	.word	0xffffffff


	//   ....[11]....
        /*0058*/ 	.word	0xffffffff


	//   ....[12]....
        /*005c*/ 	.word	0xffffffff


	//   ....[13]....
        /*0060*/ 	.word	0xffffffff


	//   ....[14]....
        /*0064*/ 	.word	0xffffffff


	//   ....[15]....
        /*0068*/ 	.word	0xffffffff


	//   ....[16]....
        /*006c*/ 	.word	0xffffffff


	//   ....[17]....
        /*0070*/ 	.word	0xffffffff


	//----- nvinfo : EIATTR_COOP_GROUP_INSTR_OFFSETS
	.align		4
.L_1526:
        /*0074*/ 	.byte	0x04, 0x28
        /*0076*/ 	.short	(.L_1528 - .L_1527)


	//   ....[0]....
.L_1527:
        /*0078*/ 	.word	0x00012370


	//   ....[1]....
        /*007c*/ 	.word	0x00012390


	//   ....[2]....
        /*0080*/ 	.word	0x000123b0


	//   ....[3]....
        /*0084*/ 	.word	0x000123d0


	//   ....[4]....
        /*0088*/ 	.word	0x000123f0


	//   ....[5]....
        /*008c*/ 	.word	0x00012730


	//   ....[6]....
        /*0090*/ 	.word	0x00012750


	//   ....[7]....
        /*0094*/ 	.word	0x00012770


	//   ....[8]....
        /*0098*/ 	.word	0x00012790


	//   ....[9]....
        /*009c*/ 	.word	0x000127c0


	//   ....[10]....
        /*00a0*/ 	.word	0x00012890


	//   ....[11]....
        /*00a4*/ 	.word	0x00012900


	//   ....[12]....
        /*00a8*/ 	.word	0x00012940


	//   ....[13]....
        /*00ac*/ 	.word	0x00012960


	//   ....[14]....
        /*00b0*/ 	.word	0x000129f0


	//   ....[15]....
        /*00b4*/ 	.word	0x00012a20


	//   ....[16]....
        /*00b8*/ 	.word	0x00012ac0


	//   ....[17]....
        /*00bc*/ 	.word	0x00012af0


	//----- nvinfo : EIATTR_VRC_CTA_INIT_COUNT
	.align		4
.L_1528:
        /*00c0*/ 	.byte	0x02, 0x4a
	.zero		1
	.zero		1


	//----- nvinfo : EIATTR_EXIT_INSTR_OFFSETS
	.align		4
        /*00c4*/ 	.byte	0x04, 0x1c
        /*00c6*/ 	.short	(.L_1530 - .L_1529)


	//   ....[0]....
.L_1529:
        /*00c8*/ 	.word	0x000007b0


	//   ....[1]....
        /*00cc*/ 	.word	0x00013600


	//----- nvinfo : EIATTR_MAX_THREADS
	.align		4
.L_1530:
        /*00d0*/ 	.byte	0x04, 0x05
        /*00d2*/ 	.short	(.L_1532 - .L_1531)
.L_1531:
        /*00d4*/ 	.word	0x00000080
        /*00d8*/ 	.word	0x00000001
        /*00dc*/ 	.word	0x00000001


	//----- nvinfo : EIATTR_CRS_STACK_SIZE
	.align		4
.L_1532:
        /*00e0*/ 	.byte	0x04, 0x1e
        /*00e2*/ 	.short	(.L_1534 - .L_1533)
.L_1533:
        /*00e4*/ 	.word	0x00000000


	//----- nvinfo : EIATTR_CBANK_PARAM_SIZE
	.align		4
.L_1534:
        /*00e8*/ 	.byte	0x03, 0x19
        /*00ea*/ 	.short	0x00e8


	//----- nvinfo : EIATTR_PARAM_CBANK
	.align		4
        /*00ec*/ 	.byte	0x04, 0x0a
        /*00ee*/ 	.short	(.L_1536 - .L_1535)
	.align		4
.L_1535:
        /*00f0*/ 	.word	index@(.nv.constant0._ZN10layer_norm13ln_fwd_kernelINS_13Kernel_traitsI6__halfS2_S2_S2_fjLj3072ELj1ELj1ELj4ELj16ENS_18Kernel_traits_baseILj3072ES2_S2_S2_S2_fjLj128EEEEELb1ELb1ELb1ELb0EEEvNS_9FwdParamsE)
        /*00f4*/ 	.short	0x0380
        /*00f6*/ 	.short	0x00e8


	//----- nvinfo : EIATTR_SW_WAR
	.align		4
.L_1536:
        /*00f8*/ 	.byte	0x04, 0x36
        /*00fa*/ 	.short	(.L_1538 - .L_1537)
.L_1537:
        /*00fc*/ 	.word	0x00000008
.L_1538:


//--------------------- .nv.info._ZN10layer_norm13ln_fwd_kernelINS_13Kernel_traitsI6__halfS2_S2_S2_fjLj3072ELj1ELj1ELj4ELj16ENS_18Kernel_traits_baseILj3072ES2_S2_S2_S2_fjLj128EEEEELb1ELb1ELb1ELb1EEEvNS_9FwdParamsE --------------------------
	.section	.nv.info._ZN10layer_norm13ln_fwd_kernelINS_13Kernel_traitsI6__halfS2_S2_S2_fjLj3072ELj1ELj1ELj4ELj16ENS_18Kernel_traits_baseILj3072ES2_S2_S2_S2_fjLj128EEEEELb1ELb1ELb1ELb1EEEvNS_9FwdParamsE,"",@"SHT_CUDA_INFO"
	.sectionflags	@""
	.align	4


	//----- nvinfo : EIATTR_CUDA_API_VERSION
	.align		4
        /*0000*/ 	.byte	0x04, 0x37
        /*0002*/ 	.short	(.L_1540 - .L_1539)
.L_1539:
        /*0004*/ 	.word	0x00000082


	//----- nvinfo : EIATTR_KPARAM_INFO
	.align		4
.L_1540:
        /*0008*/ 	.byte	0x04, 0x17
        /*000a*/ 	.short	(.L_1542 - .L_1541)
.L_1541:
        /*000c*/ 	.word	0x00000000
        /*0010*/ 	.short	0x0000
        /*0012*/ 	.short	0x0000
        /*0014*/ 	.byte	0x00, 0xf0, 0xa1, 0x03


	//----- nvinfo : EIATTR_SPARSE_MMA_MASK
	.align		4
.L_1542:
        /*0018*/ 	.byte	0x03, 0x50
        /*001a*/ 	.short	0x0000


	//----- nvinfo : EIATTR_MAXREG_COUNT
	.align		4
        /*001c*/ 	.byte	0x03, 0x1b
        /*001e*/ 	.short	0x00ff


	//----- nvinfo : EIATTR_NUM_BARRIERS
	.align		4
        /*0020*/ 	.byte	0x02, 0x4c
        /*0022*/ 	.byte	0x01
	.zero		1


	//----- nvinfo : EIATTR_MERCURY_ISA_VERSION
	.align		4
        /*0024*/ 	.byte	0x03, 0x5f
        /*0026*/ 	.short	0x0101


	//----- nvinfo : EIATTR_COOP_GROUP_MASK_REGIDS
	.align		4
        /*0028*/ 	.byte	0x04, 0x29
        /*002a*/ 	.short	(.L_1544 - .L_1543)


	//   ....[0]....
.L_1543:
        /*002c*/ 	.word	0xffffffff


	//   ....[1]....
        /*0030*/ 	.word	0xffffffff


	//   ....[2]....
        /*0034*/ 	.word	0xffffffff


	//   ....[3]....
        /*0038*/ 	.word	0xffffffff


	//   ....[4]....
        /*003c*/ 	.word	0xffffffff


	//   ....[5]....
        /*0040*/ 	.word	0xffffffff


	//   ....[6]....
        /*0044*/ 	.word	0xffffffff


	//   ....[7]....
        /*0048*/ 	.word	0xffffffff


	//   ....[8]....
        /*004c*/ 	.word	0xffffffff


	//   ....[9]....
        /*0050*/ 	.word	0xffffffff


	//   ....[10]....
        /*0054*/ 	.word	0xffffffff


	//   ....[11]....
        /*0058*/ 	.word	0xffffffff


	//   ....[12]....
        /*005c*/ 	.word	0xffffffff


	//   ....[13]....
        /*0060*/ 	.word	0xffffffff


	//   ....[14]....
        /*0064*/ 	.word	0xffffffff


	//   ....[15]....
        /*0068*/ 	.word	0xffffffff


	//   ....[16]....
        /*006c*/ 	.word	0xffffffff


	//   ....[17]....
        /*0070*/ 	.word	0xffffffff


	//----- nvinfo : EIATTR_COOP_GROUP_INSTR_OFFSETS
	.align		4
.L_1544:
        /*0074*/ 	.byte	0x04, 0x28
        /*0076*/ 	.short	(.L_1546 - .L_1545)


	//   ....[0]....
.L_1545:
        /*0078*/ 	.word	0x00011440


	//   ....[1]....
        /*007c*/ 	.word	0x000114b0


	//   ....[2]....
        /*0080*/ 	.word	0x000114e0


	//   ....[3]....
        /*0084*/ 	.word	0x00011500


	//   ....[4]....
        /*0088*/ 	.word	0x00011520


	//   ....[5]....
        /*008c*/ 	.word	0x00011850


	//   ....[6]....
        /*0090*/ 	.word	0x00011870


	//   ....[7]....
        /*0094*/ 	.word	0x00011890


	//   ....[8]....
        /*0098*/ 	.word	0x000118b0


	//   ....[9]....
        /*009c*/ 	.word	0x000118e0


	//   ....[10]....
        /*00a0*/ 	.word	0x000119b0


	//   ....[11]....
        /*00a4*/ 	.word	0x00011a20


	//   ....[12]....
        /*00a8*/ 	.word	0x00011a60


	//   ....[13]....
        /*00ac*/ 	.word	0x00011a80


	//   ....[14]....
        /*00b0*/ 	.word	0x00011b10


	//   ....[15]....
        /*00b4*/ 	.word	0x00011b40


	//   ....[16]....
        /*00b8*/ 	.word	0x00011be0


	//   ....[17]....
        /*00bc*/ 	.word	0x00011c10


	//----- nvinfo : EIATTR_VRC_CTA_INIT_COUNT
	.align		4
.L_1546:
        /*00c0*/ 	.byte	0x02, 0x4a
	.zero		1
	.zero		1


	//----- nvinfo : EIATTR_EXIT_INSTR_OFFSETS
	.align		4
        /*00c4*/ 	.byte	0x04, 0x1c
        /*00c6*/ 	.short	(.L_1548 - .L_1547)


	//   ....[0]....
.L_1547:
        /*00c8*/ 	.word	0x00000230


	//   ....[1]....
        /*00cc*/ 	.word	0x00012660


	//----- nvinfo : EIATTR_MAX_THREADS
	.align		4
.L_1548:
        /*00d0*/ 	.byte	0x04, 0x05
        /*00d2*/ 	.short	(.L_1550 - .L_1549)
.L_1549:
        /*00d4*/ 	.word	0x00000080
        /*00d8*/ 	.word	0x00000001
        /*00dc*/ 	.word	0x00000001


	//----- nvinfo : EIATTR_CBANK_PARAM_SIZE
	.align		4
.L_1550:
        /*00e0*/ 	.byte	0x03, 0x19
        /*00e2*/ 	.short	0x00e8


	//----- nvinfo : EIATTR_PARAM_CBANK
	.align		4
        /*00e4*/ 	.byte	0x04, 0x0a
        /*00e6*/ 	.short	(.L_1552 - .L_1551)
	.align		4
.L_1551:
        /*00e8*/ 	.word	index@(.nv.constant0._ZN10layer_norm13ln_fwd_kernelINS_13Kernel_traitsI6__halfS2_S2_S2_fjLj3072ELj1ELj1ELj4ELj16ENS_18Kernel_traits_baseILj3072ES2_S2_S2_S2_fjLj128EEEEELb1ELb1ELb1ELb1EEEvNS_9FwdParamsE)
        /*00ec*/ 	.short	0x0380
        /*00ee*/ 	.short	0x00e8


	//----- nvinfo : EIATTR_SW_WAR
	.align		4
.L_1552:
        /*00f0*/ 	.byte	0x04, 0x36
        /*00f2*/ 	.short	(.L_1554 - .L_1553)
.L_1553:
        /*00f4*/ 	.word	0x00000008
.L_1554:


//--------------------- .nv.info._ZN10layer_norm13ln_fwd_kernelINS_13Kernel_traitsIf13__nv_bfloat16S2_S2_fjLj3072ELj1ELj1ELj4ELj16ENS_18Kernel_traits_baseILj3072EfS2_S2_S2_fjLj128EEEEELb0ELb0ELb0ELb0EEEvNS_9FwdParamsE --------------------------
	.section	.nv.info._ZN10layer_norm13ln_fwd_kernelINS_13Kernel_traitsIf13__nv_bfloat16S2_S2_fjLj3072ELj1ELj1ELj4ELj16ENS_18Kernel_traits_baseILj3072EfS2_S2_S2_fjLj128EEEEELb0ELb0ELb0ELb0EEEvNS_9FwdParamsE,"",@"SHT_CUDA_INFO"
	.sectionflags	@""
	.align	4


	//----- nvinfo : EIATTR_CUDA_API_VERSION
	.align		4
        /*0000*/ 	.byte	0x04, 0x37
        /*0002*/ 	.short	(.L_1556 - .L_1555)
.L_1555:
        /*0004*/ 	.word	0x00000082


	//----- nvinfo : EIATTR_KPARAM_INFO
	.align		4
.L_1556:
        /*0008*/ 	.byte	0x04, 0x17
        /*000a*/ 	.short	(.L_1558 - .L_1557)
.L_1557:
        /*000c*/ 	.word	0x00000000
        /*0010*/ 	.short	0x0000
        /*0012*/ 	.short	0x0000
        /*0014*/ 	.byte	0x00, 0xf0, 0xa1, 0x03


	//----- nvinfo : EIATTR_SPARSE_MMA_MASK
	.align		4
.L_1558:
        /*0018*/ 	.byte	0x03, 0x50
        /*001a*/ 	.short	0x0000


	//----- nvinfo : EIATTR_MAXREG_COUNT
	.align		4
        /*001c*/ 	.byte	0x03, 0x1b
        /*001e*/ 	.short	0x00ff


	//----- nvinfo : EIATTR_NUM_BARRIERS
	.align		4
        /*0020*/ 	.byte	0x02, 0x4c
        /*0022*/ 	.byte	0x01
	.zero		1


	//----- nvinfo : EIATTR_MERCURY_ISA_VERSION
	.align		4
        /*0024*/ 	.byte	0x03, 0x5f
        /*0026*/ 	.short	0x0101


	//----- nvinfo : EIATTR_COOP_GROUP_MASK_REGIDS
	.align		4
        /*0028*/ 	.byte	0x04, 0x29
        /*002a*/ 	.short	(.L_1560 - .L_1559)


	//   ....[0]....
.L_1559:
        /*002c*/ 	.word	0xffffffff


	//   ....[1]....
        /*0030*/ 	.word	0xffffffff


	//   ....[2]....
        /*0034*/ 	.word	0xffffffff


	//   ....[3]....
        /*0038*/ 	.word	0xffffffff


	//   ....[4]....
        /*003c*/ 	.word	0xffffffff


	//   ....[5]....
        /*0040*/ 	.word	0xffffffff


	//   ....[6]....
        /*0044*/ 	.word	0xffffffff


	//   ....[7]....
        /*0048*/ 	.word	0xffffffff


	//   ....[8]....
        /*004c*/ 	.word	0xffffffff


	//   ....[9]....
        /*0050*/ 	.word	0xffffffff


	//   ....[10]....
        /*0054*/ 	.word	0xffffffff


	//   ....[11]....
        /*0058*/ 	.word	0xffffffff


	//   ....[12]....
        /*005c*/ 	.word	0xffffffff


	//   ....[13]....
        /*0060*/ 	.word	0xffffffff


	//   ....[14]....
        /*0064*/ 	.word	0xffffffff


	//   ....[15]....
        /*0068*/ 	.word	0xffffffff


	//   ....[16]....
        /*006c*/ 	.word	0xffffffff


	//   ....[17]....
        /*0070*/ 	.word	0xffffffff


	//----- nvinfo : EIATTR_COOP_GROUP_INSTR_OFFSETS
	.align		4
.L_1560:
        /*0074*/ 	.byte	0x04, 0x28
        /*0076*/ 	.short	(.L_1562 - .L_1561)


	//   ....[0]....
.L_1561:
        /*0078*/ 	.word	0x00001d10


	//   ....[1]....
        /*007c*/ 	.word	0x00001d30


	//   ....[2]....
        /*0080*/ 	.word	0x00001d50


	//   ....[3]....
        /*0084*/ 	.word	0x00001d70


	//   ....[4]....
        /*0088*/ 	.word	0x00001d90


	//   ....[5]....
        /*008c*/ 	.word	0x000020d0


	//   ....[6]....
        /*0090*/ 	.word	0x000020f0


	//   ....[7]....
        /*0094*/ 	.word	0x00002110


	//   ....[8]....
        /*0098*/ 	.word	0x00002130


	//   ....[9]....
        /*009c*/ 	.word	0x00002160


	//   ....[10]....
        /*00a0*/ 	.word	0x00002300


	//   ....[11]....
        /*00a4*/ 	.word	0x00002340


	//   ....[12]....
        /*00a8*/ 	.word	0x000023f0


	//   ....[13]....
        /*00ac*/ 	.word	0x00002410


	//   ....[14]....
        /*00b0*/ 	.word	0x00002430


	//   ....[15]....
        /*00b4*/ 	.word	0x00002480


	//   ....[16]....
        /*00b8*/ 	.word	0x00002560


	//   ....[17]....
        /*00bc*/ 	.word	0x00002570


	//----- nvinfo : EIATTR_VRC_CTA_INIT_COUNT
	.align		4
.L_1562:
        /*00c0*/ 	.byte	0x02, 0x4a
	.zero		1
	.zero		1


	//----- nvinfo : EIATTR_EXIT_INSTR_OFFSETS
	.align		4
        /*00c4*/ 	.byte	0x04, 0x1c
        /*00c6*/ 	.short	(.L_1564 - .L_1563)


	//   ....[0]....
.L_1563:
        /*00c8*/ 	.word	0x00000550


	//   ....[1]....
        /*00cc*/ 	.word	0x00002d00


	//----- nvinfo : EIATTR_MAX_THREADS
	.align		4
.L_1564:
        /*00d0*/ 	.byte	0x04, 0x05
        /*00d2*/ 	.short	(.L_1566 - .L_1565)
.L_1565:
        /*00d4*/ 	.word	0x00000080
        /*00d8*/ 	.word	0x00000001
        /*00dc*/ 	.word	0x00000001


	//----- nvinfo : EIATTR_CRS_STACK_SIZE
	.align		4
.L_1566:
        /*00e0*/ 	.byte	0x04, 0x1e
        /*00e2*/ 	.short	(.L_1568 - .L_1567)
.L_1567:
        /*00e4*/ 	.word	0x00000000


	//----- nvinfo : EIATTR_CBANK_PARAM_SIZE
	.align		4
.L_1568:
        /*00e8*/ 	.byte	0x03, 0x19
        /*00ea*/ 	.short	0x00e8


	//----- nvinfo : EIATTR_PARAM_CBANK
	.align		4
        /*00ec*/ 	.byte	0x04, 0x0a
        /*00ee*/ 	.short	(.L_1570 - .L_1569)
	.align		4
.L_1569:
        /*00f0*/ 	.word	index@(.nv.constant0._ZN10layer_norm13ln_fwd_kernelINS_13Kernel_traitsIf13__nv_bfloat16S2_S2_fjLj3072ELj1ELj1ELj4ELj16ENS_18Kernel_traits_baseILj3072EfS2_S2_S2_fjLj128EEEEELb0ELb0ELb0ELb0EEEvNS_9FwdParamsE)
        /*00f4*/ 	.short	0x0380
        /*00f6*/ 	.short	0x00e8


	//----- nvinfo : EIATTR_SW_WAR
	.align		4
.L_1570:
        /*00f8*/ 	.byte	0x04, 0x36
        /*00fa*/ 	.short	(.L_1572 - .L_1571)
.L_1571:
        /*00fc*/ 	.word	0x00000008
.L_1572:


//--------------------- .nv.info._ZN10layer_norm13ln_fwd_kernelINS_13Kernel_traitsIf13__nv_bfloat16S2_S2_fjLj3072ELj1ELj1ELj4ELj16ENS_18Kernel_traits_baseILj3072EfS2_S2_S2_fjLj128EEEEELb0ELb0ELb0ELb1EEEvNS_9FwdParamsE --------------------------
	.section	.nv.info._ZN10layer_norm13ln_fwd_kernelINS_13Kernel_traitsIf13__nv_bfloat16S2_S2_fjLj3072ELj1ELj1ELj4ELj16ENS_18Kernel_traits_baseILj3072EfS2_S2_S2_fjLj128EEEEELb0ELb0ELb0ELb1EEEvNS_9FwdParamsE,"",@"SHT_CUDA_INFO"
	.sectionflags	@""
	.align	4


	//----- nvinfo : EIATTR_CUDA_API_VERSION
	.align		4
        /*0000*/ 	.byte	0x04, 0x37
        /*0002*/ 	.short	(.L_1574 - .L_1573)
.L_1573:
        /*0004*/ 	.word	0x00000082


	//----- nvinfo : EIATTR_KPARAM_INFO
	.align		4
.L_1574:
        /*0008*/ 	.byte	0x04, 0x17
        /*000a*/ 	.short	(.L_1576 - .L_1575)
.L_1575:
        /*000c*/ 	.word	0x00000000
        /*0010*/ 	.short	0x0000
        /*0012*/ 	.short	0x0000
        /*0014*/ 	.byte	0x00, 0xf0, 0xa1, 0x03


	//----- nvinfo : EIATTR_SPARSE_MMA_MASK
	.align		4
.L_1576:
        /*0018*/ 	.byte	0x03, 0x50
        /*001a*/ 	.short	0x0000


	//----- nvinfo : EIATTR_MAXREG_COUNT
	.align		4
        /*001c*/ 	.byte	0x03, 0x1b
        /*001e*/ 	.short	0x00ff


	//----- nvinfo : EIATTR_NUM_BARRIERS
	.align		4
        /*0020*/ 	.byte	0x02, 0x4c
        /*0022*/ 	.byte	0x01
	.zero		1


	//----- nvinfo : EIATTR_MERCURY_ISA_VERSION
	.align		4
        /*0024*/ 	.byte	0x03, 0x5f
        /*0026*/ 	.short	0x0101


	//----- nvinfo : EIATTR_COOP_GROUP_MASK_REGIDS
	.align		4
        /*0028*/ 	.byte	0x04, 0x29
        /*002a*/ 	.short	(.L_1578 - .L_1577)


	//   ....[0]....
.L_1577:
        /*002c*/ 	.word	0xffffffff


	//   ....[1]....
        /*0030*/ 	.word	0xffffffff


	//   ....[2]....
        /*0034*/ 	.word	0xffffffff


	//   ....[3]....
        /*0038*/ 	.word	0xffffffff


	//   ....[4]....
        /*003c*/ 	.word	0xffffffff


	//   ....[5]....
        /*0040*/ 	.word	0xffffffff


	//   ....[6]....
        /*0044*/ 	.word	0xffffffff


	//   ....[7]....
        /*0048*/ 	.word	0xffffffff


	//   ....[8]....
        /*004c*/ 	.word	0xffffffff


	//   ....[9]....
        /*0050*/ 	.word	0xffffffff


	//   ....[10]....
        /*0054*/ 	.word	0xffffffff


	//   ....[11]....
        /*0058*/ 	.word	0xffffffff


	//   ....[12]....
        /*005c*/ 	.word	0xffffffff


	//   ....[13]....
        /*0060*/ 	.word	0xffffffff


	//   ....[14]....
        /*0064*/ 	.word	0xffffffff


	//   ....[15]....
        /*0068*/ 	.word	0xffffffff


	//   ....[16]....
        /*006c*/ 	.word	0xffffffff


	//   ....[17]....
        /*0070*/ 	.word	0xffffffff


	//----- nvinfo : EIATTR_COOP_GROUP_INSTR_OFFSETS
	.align		4
.L_1578:
        /*0074*/ 	.byte	0x04, 0x28
        /*0076*/ 	.short	(.L_1580 - .L_1579)


	//   ....[0]....
.L_1579:
        /*0078*/ 	.word	0x00001810


	//   ....[1]....
        /*007c*/ 	.word	0x00001830


	//   ....[2]....
        /*0080*/ 	.word	0x00001850


	//   ....[3]....
        /*0084*/ 	.word	0x00001870


	//   ....[4]....
        /*0088*/ 	.word	0x000018a0


	//   ....[5]....
        /*008c*/ 	.word	0x00001bd0


	//   ....[6]....
        /*0090*/ 	.word	0x00001bf0


	//   ....[7]....
        /*0094*/ 	.word	0x00001c10


	//   ....[8]....
        /*0098*/ 	.word	0x00001c40


	//   ....[9]....
        /*009c*/ 	.word	0x00001c80


	//   ....[10]....
        /*00a0*/ 	.word	0x00001e20


	//   ....[11]....
        /*00a4*/ 	.word	0x00001e60


	//   ....[12]....
        /*00a8*/ 	.word	0x00001ee0


	//   ....[13]....
        /*00ac*/ 	.word	0x00001f30


	//   ....[14]....
        /*00b0*/ 	.word	0x00001f70


	//   ....[15]....
        /*00b4*/ 	.word	0x00001f90


	//   ....[16]....
        /*00b8*/ 	.word	0x00002080


	//   ....[17]....
        /*00bc*/ 	.word	0x000020a0


	//----- nvinfo : EIATTR_VRC_CTA_INIT_COUNT
	.align		4
.L_1580:
        /*00c0*/ 	.byte	0x02, 0x4a
	.zero		1
	.zero		1


	//----- nvinfo : EIATTR_EXIT_INSTR_OFFSETS
	.align		4
        /*00c4*/ 	.byte	0x04, 0x1c
        /*00c6*/ 	.short	(.L_1582 - .L_1581)


	//   ....[0]....
.L_1581:
        /*00c8*/ 	.word	0x00000310


	//   ....[1]....
        /*00cc*/ 	.word	0x00002780


	//----- nvinfo : EIATTR_MAX_THREADS
	.align		4
.L_1582:
        /*00d0*/ 	.byte	0x04, 0x05
        /*00d2*/ 	.short	(.L_1584 - .L_1583)
.L_1583:
        /*00d4*/ 	.word	0x00000080
        /*00d8*/ 	.word	0x00000001
        /*00dc*/ 	.word	0x00000001


	//----- nvinfo : EIATTR_CRS_STACK_SIZE
	.align		4
.L_1584:
        /*00e0*/ 	.byte	0x04, 0x1e
        /*00e2*/ 	.short	(.L_1586 - .L_1585)
.L_1585:
        /*00e4*/ 	.word	0x00000000


	//----- nvinfo : EIATTR_CBANK_PARAM_SIZE
	.align		4
.L_1586:
        /*00e8*/ 	.byte	0x03, 0x19
        /*00ea*/ 	.short	0x00e8


	//----- nvinfo : EIATTR_PARAM_CBANK
	.align		4
        /*00ec*/ 	.byte	0x04, 0x0a
        /*00ee*/ 	.short	(.L_1588 - .L_1587)
	.align		4
.L_1587:
        /*00f0*/ 	.word	index@(.nv.constant0._ZN10layer_norm13ln_fwd_kernelINS_13Kernel_traitsIf13__nv_bfloat16S2_S2_fjLj3072ELj1ELj1ELj4ELj16ENS_18Kernel_traits_baseILj3072EfS2_S2_S2_fjLj128EEEEELb0ELb0ELb0ELb1EEEvNS_9FwdParamsE)
        /*00f4*/ 	.short	0x0380
        /*00f6*/ 	.short	0x00e8


	//----- nvinfo : EIATTR_SW_WAR
	.align		4
.L_1588:
        /*00f8*/ 	.byte	0x04, 0x36
        /*00fa*/ 	.short	(.L_1590 - .L_1589)
.L_1589:
        /*00fc*/ 	.word	0x00000008
.L_1590:


//--------------------- .nv.info._ZN10layer_norm13ln_fwd_kernelINS_13Kernel_traitsIf13__nv_bfloat16S2_S2_fjLj3072ELj1ELj1ELj4ELj16ENS_18Kernel_traits_baseILj3072EfS2_S2_S2_fjLj128EEEEELb0ELb0ELb1ELb0EEEvNS_9FwdParamsE --------------------------
	.section	.nv.info._ZN10layer_norm13ln_fwd_kernelINS_13Kernel_traitsIf13__nv_bfloat16S2_S2_fjLj3072ELj1ELj1ELj4ELj16ENS_18Kernel_traits_baseILj3072EfS2_S2_S2_fjLj128EEEEELb0ELb0ELb1ELb0EEEvNS_9FwdParamsE,"",@"SHT_CUDA_INFO"
	.sectionflags	@""
	.align	4


	//----- nvinfo : EIATTR_CUDA_API_VERSION
	.align		4
        /*0000*/ 	.byte	0x04, 0x37
        /*0002*/ 	.short	(.L_1592 - .L_1591)
.L_1591:
        /*0004*/ 	.word	0x00000082


	//----- nvinfo : EIATTR_KPARAM_INFO
	.align		4
.L_1592:
        /*0008*/ 	.byte	0x04, 0x17
        /*000a*/ 	.short	(.L_1594 - .L_1593)
.L_1593:
        /*000c*/ 	.word	0x00000000
        /*0010*/ 	.short	0x0000
        /*0012*/ 	.short	0x0000
        /*0014*/ 	.byte	0x00, 0xf0, 0xa1, 0x03


	//----- nvinfo : EIATTR_SPARSE_MMA_MASK
	.align		4
.L_1594:
        /*0018*/ 	.byte	0x03, 0x50
        /*001a*/ 	.short	0x0000


	//----- nvinfo : EIATTR_MAXREG_COUNT
	.align		4
        /*001c*/ 	.byte	0x03, 0x1b
        /*001e*/ 	.short	0x00ff


	//----- nvinfo : EIATTR_NUM_BARRIERS
	.align		4
        /*0020*/ 	.byte	0x02, 0x4c
        /*0022*/ 	.byte	0x01
	.zero		1


	//----- nvinfo : EIATTR_MERCURY_ISA_VERSION
	.align		4
        /*0024*/ 	.byte	0x03, 0x5f
        /*0026*/ 	.short	0x0101


	//----- nvinfo : EIATTR_COOP_GROUP_MASK_REGIDS
	.align		4
        /*0028*/ 	.byte	0x04, 0x29
        /*002a*/ 	.short	(.L_1596 - .L_1595)


	//   ....[0]....
.L_1595:
        /*002c*/ 	.word	0xffffffff


	//   ....[1]....
        /*0030*/ 	.word	0xffffffff


	//   ....[2]....
        /*0034*/ 	.word	0xffffffff


	//   ....[3]....
        /*0038*/ 	.word	0xffffffff


	//   ....[4]....
        /*003c*/ 	.word	0xffffffff


	//   ....[5]....
        /*0040*/ 	.word	0xffffffff


	//   ....[6]....
        /*0044*/ 	.word	0xffffffff


	//   ....[7]....
        /*0048*/ 	.word	0xffffffff


	//   ....[8]....
        /*004c*/ 	.word	0xffffffff


	//   ....[9]....
        /*0050*/ 	.word	0xffffffff


	//   ....[10]....
        /*0054*/ 	.word	0xffffffff


	//   ....[11]....
        /*0058*/ 	.word	0xffffffff


	//   ....[12]....
        /*005c*/ 	.word	0xffffffff


	//   ....[13]....
        /*0060*/ 	.word	0xffffffff


	//   ....[14]....
        /*0064*/ 	.word	0xffffffff


	//   ....[15]....
        /*0068*/ 	.word	0xffffffff


	//   ....[16]....
        /*006c*/ 	.word	0xffffffff


	//   ....[17]....
        /*0070*/ 	.word	0xffffffff


	//----- nvinfo : EIATTR_COOP_GROUP_INSTR_OFFSETS
	.align		4
.L_1596:
        /*0074*/ 	.byte	0x04, 0x28
        /*0076*/ 	.short	(.L_1598 - .L_1597)


	//   ....[0]....
.L_1597:
        /*0078*/ 	.word	0x00001ff0


	//   ....[1]....
        /*007c*/ 	.word	0x00002010


	//   ....[2]....
        /*0080*/ 	.word	0x00002030


	//   ....[3]....
        /*0084*/ 	.word	0x00002050


	//   ....[4]....
        /*0088*/ 	.word	0x00002070


	//   ....[5]....
        /*008c*/ 	.word	0x000023b0


	//   ....[6]....
        /*0090*/ 	.word	0x000023d0


	//   ....[7]....
        /*0094*/ 	.word	0x000023f0


	//   ....[8]....
        /*0098*/ 	.word	0x00002410


	//   ....[9]....
        /*009c*/ 	.word	0x00002440


	//   ....[10]....
        /*00a0*/ 	.word	0x000025e0


	//   ....[11]....
        /*00a4*/ 	.word	0x00002620


	//   ....[12]....
        /*00a8*/ 	.word	0x000026a0


	//   ....[13]....
        /*00ac*/ 	.word	0x000026d0


	//   ....[14]....
        /*00b0*/ 	.word	0x00002740


	//   ....[15]....
        /*00b4*/ 	.word	0x00002770


	//   ....[16]....
        /*00b8*/ 	.word	0x00002840


	//   ....[17]....
        /*00bc*/ 	.word	0x00002870


	//----- nvinfo : EIATTR_VRC_CTA_INIT_COUNT
	.align		4
.L_1598:
        /*00c0*/ 	.byte	0x02, 0x4a
	.zero		1
	.zero		1


	//----- nvinfo : EIATTR_EXIT_INSTR_OFFSETS
	.align		4
        /*00c4*/ 	.byte	0x04, 0x1c
        /*00c6*/ 	.short	(.L_1600 - .L_1599)


	//   ....[0]....
.L_1599:
        /*00c8*/ 	.word	0x00000530


	//   ....[1]....
        /*00cc*/ 	.word	0x00003060


	//----- nvinfo : EIATTR_MAX_THREADS
	.align		4
.L_1600:
        /*00d0*/ 	.byte	0x04, 0x05
        /*00d2*/ 	.short	(.L_1602 - .L_1601)
.L_1601:
        /*00d4*/ 	.word	0x00000080
        /*00d8*/ 	.word	0x00000001
        /*00dc*/ 	.word	0x00000001


	//----- nvinfo : EIATTR_CRS_STACK_SIZE
	.align		4
.L_1602:
        /*00e0*/ 	.byte	0x04, 0x1e
        /*00e2*/ 	.short	(.L_1604 - .L_1603)
.L_1603:
        /*00e4*/ 	.word	0x00000000


	//----- nvinfo : EIATTR_CBANK_PARAM_SIZE
	.align		4
.L_1604:
        /*00e8*/ 	.byte	0x03, 0x19
        /*00ea*/ 	.short	0x00e8


	//----- nvinfo : EIATTR_PARAM_CBANK
	.align		4
        /*00ec*/ 	.byte	0x04, 0x0a
        /*00ee*/ 	.short	(.L_1606 - .L_1605)
	.align		4
.L_1605:
        /*00f0*/ 	.word	index@(.nv.constant0._ZN10layer_norm13ln_fwd_kernelINS_13Kernel_traitsIf13__nv_bfloat16S2_S2_fjLj3072ELj1ELj1ELj4ELj16ENS_18Kernel_traits_baseILj3072EfS2_S2_S2_fjLj128EEEEELb0ELb0ELb1ELb0EEEvNS_9FwdParamsE)
        /*00f4*/ 	.short	0x0380
        /*00f6*/ 	.short	0x00e8


	//----- nvinfo : EIATTR_SW_WAR
	.align		4
.L_1606:
        /*00f8*/ 	.byte	0x04, 0x36
        /*00fa*/ 	.short	(.L_1608 - .L_1607)
.L_1607:
        /*00fc*/ 	.word	0x00000008
.L_1608:


//--------------------- .nv.info._ZN10layer_norm13ln_fwd_kernelINS_13Kernel_traitsIf13__nv_bfloat16S2_S2_fjLj3072ELj1ELj1ELj4ELj16ENS_18Kernel_traits_baseILj3072EfS2_S2_S2_fjLj128EEEEELb0ELb0ELb1ELb1EEEvNS_9FwdParamsE --------------------------
	.section	.nv.info._ZN10layer_norm13ln_fwd_kernelINS_13Kernel_traitsIf13__nv_bfloat16S2_S2_fjLj3072ELj1ELj1ELj4ELj16ENS_18Kernel_traits_baseILj3072EfS2_S2_S2_fjLj128EEEEELb0ELb0ELb1ELb1EEEvNS_9FwdParamsE,"",@"SHT_CUDA_INFO"
	.sectionflags	@""
	.align	4


	//----- nvinfo : EIATTR_CUDA_API_VERSION
	.align		4
        /*0000*/ 	.byte	0x04, 0x37
        /*0002*/ 	.short	(.L_1610 - .L_1609)
.L_1609:
        /*0004*/ 	.word	0x00000082


	//----- nvinfo : EIATTR_KPARAM_INFO
	.align		4
.L_1610:
        /*0008*/ 	.byte	0x04, 0x17
        /*000a*/ 	.short	(.L_1612 - .L_1611)
.L_1611:
        /*000c*/ 	.word	0x00000000
        /*0010*/ 	.short	0x0000
        /*0012*/ 	.short	0x0000
        /*0014*/ 	.byte	0x00, 0xf0, 0xa1, 0x03


	//----- nvinfo : EIATTR_SPARSE_MMA_MASK
	.align		4
.L_1612:
        /*0018*/ 	.byte	0x03, 0x50
        /*001a*/ 	.short	0x0000


	//----- nvinfo : EIATTR_MAXREG_COUNT
	.align		4
        /*001c*/ 	.byte	0x03, 0x1b
        /*001e*/ 	.short	0x00ff


	//----- nvinfo : EIATTR_NUM_BARRIERS
	.align		4
        /*0020*/ 	.byte	0x02, 0x4c
        /*0022*/ 	.byte	0x01
	.zero		1


	//----- nvinfo : EIATTR_MERCURY_ISA_VERSION
	.align		4
        /*0024*/ 	.byte	0x03, 0x5f
        /*0026*/ 	.short	0x0101


	//----- nvinfo : EIATTR_COOP_GROUP_MASK_REGIDS
	.align		4
        /*0028*/ 	.byte	0x04, 0x29
        /*002a*/ 	.short	(.L_1614 - .L_1613)


	//   ....[0]....
.L_1613:
        /*002c*/ 	.word	0xffffffff


	//   ....[1]....
        /*0030*/ 	.word	0xffffffff


	//   ....[2]....
        /*0034*/ 	.word	0xffffffff


	//   ....[3]....
        /*0038*/ 	.word	0xffffffff


	//   ....[4]....
        /*003c*/ 	.word	0xffffffff


	//   ....[5]....
        /*0040*/ 	.word	0xffffffff


	//   ....[6]....
        /*0044*/ 	.word	0xffffffff


	//   ....[7]....
        /*0048*/ 	.word	0xffffffff


	//   ....[8]....
        /*004c*/ 	.word	0xffffffff


	//   ....[9]....
        /*0050*/ 	.word	0xffffffff


	//   ....[10]....
        /*0054*/ 	.word	0xffffffff


	//   ....[11]....
        /*0058*/ 	.word	0xffffffff


	//   ....[12]....
        /*005c*/ 	.word	0xffffffff


	//   ....[13]....
        /*0060*/ 	.word	0xffffffff


	//   ....[14]....
        /*0064*/ 	.word	0xffffffff


	//   ....[15]....
        /*0068*/ 	.word	0xffffffff


	//   ....[16]....
        /*006c*/ 	.word	0xffffffff


	//   ....[17]....
        /*0070*/ 	.word	0xffffffff


	//----- nvinfo : EIATTR_COOP_GROUP_INSTR_OFFSETS
	.align		4
.L_1614:
        /*0074*/ 	.byte	0x04, 0x28
        /*0076*/ 	.short	(.L_1616 - .L_1615)


	//   ....[0]....
.L_1615:
        /*0078*/ 	.word	0x00001bd0


	//   ....[1]....
        /*007c*/ 	.word	0x00001bf0


	//   ....[2]....
        /*0080*/ 	.word	0x00001c10


	//   ....[3]....
        /*0084*/ 	.word	0x00001c30


	//   ....[4]....
        /*0088*/ 	.word	0x00001c50


	//   ....[5]....
        /*008c*/ 	.word	0x00001f80


	//   ....[6]....
        /*0090*/ 	.word	0x00001fb0


	//   ....[7]....
        /*0094*/ 	.word	0x00001fe0


	//   ....[8]....
        /*0098*/ 	.word	0x00002000


	//   ....[9]....
        /*009c*/ 	.word	0x00002020


	//   ....[10]....
        /*00a0*/ 	.word	0x000021b0


	//   ....[11]....
        /*00a4*/ 	.word	0x000021f0


	//   ....[12]....
        /*00a8*/ 	.word	0x00002210


	//   ....[13]....
        /*00ac*/ 	.word	0x00002250


	//   ....[14]....
        /*00b0*/ 	.word	0x00002330


	//   ....[15]....
        /*00b4*/ 	.word	0x00002360


	//   ....[16]....
        /*00b8*/ 	.word	0x00002420


	//   ....[17]....
        /*00bc*/ 	.word	0x00002440


	//----- nvinfo : EIATTR_VRC_CTA_INIT_COUNT
	.align		4
.L_1616:
        /*00c0*/ 	.byte	0x02, 0x4a
	.zero		1
	.zero		1


	//----- nvinfo : EIATTR_EXIT_INSTR_OFFSETS
	.align		4
        /*00c4*/ 	.byte	0x04, 0x1c
        /*00c6*/ 	.short	(.L_1618 - .L_1617)


	//   ....[0]....
.L_1617:
        /*00c8*/ 	.word	0x00000300


	//   ....[1]....
        /*00cc*/ 	.word	0x00002b80


	//----- nvinfo : EIATTR_MAX_THREADS
	.align		4
.L_1618:
        /*00d0*/ 	.byte	0x04, 0x05
        /*00d2*/ 	.short	(.L_1620 - .L_1619)
.L_1619:
        /*00d4*/ 	.word	0x00000080
        /*00d8*/ 	.word	0x00000001
        /*00dc*/ 	.word	0x00000001


	//----- nvinfo : EIATTR_CRS_STACK_SIZE
	.align		4
.L_1620:
        /*00e0*/ 	.byte	0x04, 0x1e
        /*00e2*/ 	.short	(.L_1622 - .L_1621)
.L_1621:
        /*00e4*/ 	.word	0x00000000


	//----- nvinfo : EIATTR_CBANK_PARAM_SIZE
	.align		4
.L_1622:
        /*00e8*/ 	.byte	0x03, 0x19
        /*00ea*/ 	.short	0x00e8


	//----- nvinfo : EIATTR_PARAM_CBANK
	.align		4
        /*00ec*/ 	.byte	0x04, 0x0a
        /*00ee*/ 	.short	(.L_1624 - .L_1623)
	.align		4
.L_1623:
        /*00f0*/ 	.word	index@(.nv.constant0._ZN10layer_norm13ln_fwd_kernelINS_13Kernel_traitsIf13__nv_bfloat16S2_S2_fjLj3072ELj1ELj1ELj4ELj16ENS_18Kernel_traits_baseILj3072EfS2_S2_S2_fjLj128EEEEELb0ELb0ELb1ELb1EEEvNS_9FwdParamsE)
        /*00f4*/ 	.short	0x0380
        /*00f6*/ 	.short	0x00e8


	//----- nvinfo : EIATTR_SW_WAR
	.align		4
.L_1624:
        /*00f8*/ 	.byte	0x04, 0x36
        /*00fa*/ 	.short	(.L_1626 - .L_1625)
.L_1625:
        /*00fc*/ 	.word	0x00000008
.L_1626:


//--------------------- .nv.info._ZN10layer_norm13ln_fwd_kernelINS_13Kernel_traitsIf13__nv_bfloat16S2_S2_fjLj3072ELj1ELj1ELj4ELj16ENS_18Kernel_traits_baseILj3072EfS2_S2_S2_fjLj128EEEEELb0ELb1ELb0ELb0EEEvNS_9FwdParamsE --------------------------
	.section	.nv.info._ZN10layer_norm13ln_fwd_kernelINS_13Kernel_traitsIf13__nv_bfloat16S2_S2_fjLj3072ELj1ELj1ELj4ELj16ENS_18Kernel_traits_baseILj3072EfS2_S2_S2_fjLj128EEEEELb0ELb1ELb0ELb0EEEvNS_9FwdParamsE,"",@"SHT_CUDA_INFO"
	.sectionflags	@""
	.align	4


	//----- nvinfo : EIATTR_CUDA_API_VERSION
	.align		4
        /*0000*/ 	.byte	0x04, 0x37
        /*0002*/ 	.short	(.L_1628 - .L_1627)
.L_1627:
        /*0004*/ 	.word	0x00000082


	//----- nvinfo : EIATTR_KPARAM_INFO
	.align		4
.L_1628:
        /*0008*/ 	.byte	0x04, 0x17
        /*000a*/ 	.short	(.L_1630 - .L_1629)
.L_1629:
        /*000c*/ 	.word	0x00000000
        /*0010*/ 	.short	0x0000
        /*0012*/ 	.short	0x0000
        /*0014*/ 	.byte	0x00, 0xf0, 0xa1, 0x03


	//----- nvinfo : EIATTR_SPARSE_MMA_MASK
	.align		4
.L_1630:
        /*0018*/ 	.byte	0x03, 0x50
        /*001a*/ 	.short	0x0000


	//----- nvinfo : EIATTR_MAXREG_COUNT
	.align		4
        /*001c*/ 	.byte	0x03, 0x1b
        /*001e*/ 	.short	0x00ff


	//----- nvinfo : EIATTR_NUM_BARRIERS
	.align		4
        /*0020*/ 	.byte	0x02, 0x4c
        /*0022*/ 	.byte	0x01
	.zero		1


	//----- nvinfo : EIATTR_MERCURY_ISA_VERSION
	.align		4
        /*0024*/ 	.byte	0x03, 0x5f
        /*0026*/ 	.short	0x0101


	//----- nvinfo : EIATTR_COOP_GROUP_MASK_REGIDS
	.align		4
        /*0028*/ 	.byte	0x04, 0x29
        /*002a*/ 	.short	(.L_1632 - .L_1631)


	//   ....[0]....
.L_1631:
        /*002c*/ 	.word	0xffffffff


	//   ....[1]....
        /*0030*/ 	.word	0xffffffff


	//   ....[2]....
        /*0034*/ 	.word	0xffffffff


	//   ....[3]....
        /*0038*/ 	.word	0xffffffff


	//   ....[4]....
        /*003c*/ 	.word	0xffffffff


	//   ....[5]....
        /*0040*/ 	.word	0xffffffff


	//   ....[6]....
        /*0044*/ 	.word	0xffffffff


	//   ....[7]....
        /*0048*/ 	.word	0xffffffff


	//   ....[8]....
        /*004c*/ 	.word	0xffffffff


	//   ....[9]....
        /*0050*/ 	.word	0xffffffff


	//   ....[10]....
        /*0054*/ 	.word	0xffffffff


	//   ....[11]....
        /*0058*/ 	.word	0xffffffff


	//   ....[12]....
        /*005c*/ 	.word	0xffffffff


	//   ....[13]....
        /*0060*/ 	.word	0xffffffff


	//   ....[14]....
        /*0064*/ 	.word	0xffffffff


	//   ....[15]....
        /*0068*/ 	.word	0xffffffff


	//   ....[16]....
        /*006c*/ 	.word	0xffffffff


	//   ....[17]....
        /*0070*/ 	.word	0xffffffff


	//----- nvinfo : EIATTR_COOP_GROUP_INSTR_OFFSETS
	.align		4
.L_1632:
        /*0074*/ 	.byte	0x04, 0x28
        /*0076*/ 	.short	(.L_1634 - .L_1633)


	//   ....[0]....
.L_1633:
        /*0078*/ 	.word	0x00001ca0


	//   ....[1]....
        /*007c*/ 	.word	0x00001cc0


	//   ....[2]....
        /*0080*/ 	.word	0x00001ce0


	//   ....[3]....
        /*0084*/ 	.word	0x00001d00


	//   ....[4]....
        /*0088*/ 	.word	0x00001d20


	//   ....[5]....
        /*008c*/ 	.word	0x00002080


	//   ....[6]....
        /*0090*/ 	.word	0x000020e0


	//   ....[7]....
        /*0094*/ 	.word	0x00002100


	//   ....[8]....
        /*0098*/ 	.word	0x00002140


	//   ....[9]....
        /*009c*/ 	.word	0x00002180


	//   ....[10]....
        /*00a0*/ 	.word	0x00002290


	//   ....[11]....
        /*00a4*/ 	.word	0x000022f0


	//   ....[12]....
        /*00a8*/ 	.word	0x00002310


	//   ....[13]....
        /*00ac*/ 	.word	0x00002320


	//   ....[14]....
        /*00b0*/ 	.word	0x000023d0


	//   ....[15]....
        /*00b4*/ 	.word	0x00002420


	//   ....[16]....
        /*00b8*/ 	.word	0x000024d0


	//   ....[17]....
        /*00bc*/ 	.word	0x000024e0


	//----- nvinfo : EIATTR_VRC_CTA_INIT_COUNT
	.align		4
.L_1634:
        /*00c0*/ 	.byte	0x02, 0x4a
	.zero		1
	.zero		1


	//----- nvinfo : EIATTR_EXIT_INSTR_OFFSETS
	.align		4
        /*00c4*/ 	.byte	0x04, 0x1c
        /*00c6*/ 	.short	(.L_1636 - .L_1635)


	//   ....[0]....
.L_1635:
        /*00c8*/ 	.word	0x000006c0


	//   ....[1]....
        /*00cc*/ 	.word	0x00002c70


	//----- nvinfo : EIATTR_MAX_THREADS
	.align		4
.L_1636:
        /*00d0*/ 	.byte	0x04, 0x05
        /*00d2*/ 	.short	(.L_1638 - .L_1637)
.L_1637:
        /*00d4*/ 	.word	0x00000080
        /*00d8*/ 	.word	0x00000001
        /*00dc*/ 	.word	0x00000001


	//----- nvinfo : EIATTR_CRS_STACK_SIZE
	.align		4
.L_1638:
        /*00e0*/ 	.byte	0x04, 0x1e
        /*00e2*/ 	.short	(.L_1640 - .L_1639)
.L_1639:
        /*00e4*/ 	.word	0x00000000


	//----- nvinfo : EIATTR_CBANK_PARAM_SIZE
	.align		4
.L_1640:
        /*00e8*/ 	.byte	0x03, 0x19
        /*00ea*/ 	.short	0x00e8


	//----- nvinfo : EIATTR_PARAM_CBANK
	.align		4
        /*00ec*/ 	.byte	0x04, 0x0a
        /*00ee*/ 	.short	(.L_1642 - .L_1641)
	.align		4
.L_1641:
        /*00f0*/ 	.word	index@(.nv.constant0._ZN10layer_norm13ln_fwd_kernelINS_13Kernel_traitsIf13__nv_bfloat16S2_S2_fjLj3072ELj1ELj1ELj4ELj16ENS_18Kernel_traits_baseILj3072EfS2_S2_S2_fjLj128EEEEELb0ELb1ELb0ELb0EEEvNS_9FwdParamsE)
        /*00f4*/ 	.short	0x0380
        /*00f6*/ 	.short	0x00e8


	//----- nvinfo : EIATTR_SW_WAR
	.align		4
.L_1642:
        /*00f8*/ 	.byte	0x04, 0x36
        /*00fa*/ 	.short	(.L_1644 - .L_1643)
.L_1643:
        /*00fc*/ 	.word	0x00000008
.L_1644:


//--------------------- .nv.info._ZN10layer_norm13ln_fwd_kernelINS_13Kernel_traitsIf13__nv_bfloat16S2_S2_fjLj3072ELj1ELj1ELj4ELj16ENS_18Kernel_traits_baseILj3072EfS2_S2_S2_fjLj128EEEEELb0ELb1ELb0ELb1EEEvNS_9FwdParamsE --------------------------
	.section	.nv.info._ZN10layer_norm13ln_fwd_kernelINS_13Kernel_traitsIf13__nv_bfloat16S2_S2_fjLj3072ELj1ELj1ELj4ELj16ENS_18Kernel_traits_baseILj3072EfS2_S2_S2_fjLj128EEEEELb0ELb1ELb0ELb1EEEvNS_9FwdParamsE,"",@"SHT_CUDA_INFO"
	.sectionflags	@""
	.align	4


	//----- nvinfo : EIATTR_CUDA_API_VERSION
	.align		4
        /*0000*/ 	.byte	0x04, 0x37
        /*0002*/ 	.short	(.L_1646 - .L_1645)
.L_1645:
        /*0004*/ 	.word	0x00000082


	//----- nvinfo : EIATTR_KPARAM_INFO
	.align		4
.L_1646:
        /*0008*/ 	.byte	0x04, 0x17
        /*000a*/ 	.short	(.L_1648 - .L_1647)
.L_1647:
        /*000c*/ 	.word	0x00000000
        /*0010*/ 	.short	0x0000
        /*0012*/ 	.short	0x0000
        /*0014*/ 	.byte	0x00, 0xf0, 0xa1, 0x03


	//----- nvinfo : EIATTR_SPARSE_MMA_MASK
	.align		4
.L_1648:
        /*0018*/ 	.byte	0x03, 0x50
        /*001a*/ 	.short	0x0000


	//----- nvinfo : EIATTR_MAXREG_COUNT
	.align		4
        /*001c*/ 	.byte	0x03, 0x1b
        /*001e*/ 	.short	0x00ff


	//----- nvinfo : EIATTR_NUM_BARRIERS
	.align		4
        /*0020*/ 	.byte	0x02, 0x4c
        /*0022*/ 	.byte	0x01
	.zero		1


	//----- nvinfo : EIATTR_MERCURY_ISA_VERSION
	.align		4
        /*0024*/ 	.byte	0x03, 0x5f
        /*0026*/ 	.short	0x0101


	//----- nvinfo : EIATTR_COOP_GROUP_MASK_REGIDS
	.align		4
        /*0028*/ 	.byte	0x04, 0x29
        /*002a*/ 	.short	(.L_1650 - .L_1649)


	//   ....[0]....
.L_1649:
        /*002c*/ 	.word	0xffffffff


	//   ....[1]....
        /*0030*/ 	.word	0xffffffff


	//   ....[2]....
        /*0034*/ 	.word	0xffffffff


	//   ....[3]....
        /*0038*/ 	.word	0xffffffff


	//   ....[4]....
        /*003c*/ 	.word	0xffffffff


	//   ....[5]....
        /*0040*/ 	.word	0xffffffff


	//   ....[6]....
        /*0044*/ 	.word	0xffffffff


	//   ....[7]....
        /*0048*/ 	.word	0xffffffff


	//   ....[8]....
        /*004c*/ 	.word	0xffffffff


	//   ....[9]....
        /*0050*/ 	.word	0xffffffff


	//   ....[10]....
        /*0054*/ 	.word	0xffffffff


	//   ....[11]....
        /*0058*/ 	.word	0xffffffff


	//   ....[12]....
        /*005c*/ 	.word	0xffffffff


	//   ....[13]....
        /*0060*/ 	.word	0xffffffff


	//   ....[14]....
        /*0064*/ 	.word	0xffffffff


	//   ....[15]....
        /*0068*/ 	.word	0xffffffff


	//   ....[16]....
        /*006c*/ 	.word	0xffffffff


	//   ....[17]....
        /*0070*/ 	.word	0xffffffff


	//----- nvinfo : EIATTR_COOP_GROUP_INSTR_OFFSETS
	.align		4
.L_1650:
        /*0074*/ 	.byte	0x04, 0x28
        /*0076*/ 	.short	(.L_1652 - .L_1651)


	//   ....[0]....
.L_1651:
        /*0078*/ 	.word	0x00001750


	//   ....[1]....
        /*007c*/ 	.word	0x00001770


	//   ....[2]....
        /*0080*/ 	.word	0x00001790


	//   ....[3]....
        /*0084*/ 	.word	0x000017b0


	//   ....[4]....
        /*0088*/ 	.word	0x000017d0


	//   ....[5]....
        /*008c*/ 	.word	0x00001b00


	//   ....[6]....
        /*0090*/ 	.word	0x00001b20


	//   ....[7]....
        /*0094*/ 	.word	0x00001b40


	//   ....[8]....
        /*0098*/ 	.word	0x00001b60


	//   ....[9]....
        /*009c*/ 	.word	0x00001b80


	//   ....[10]....
        /*00a0*/ 	.word	0x00001cd0


	//   ....[11]....
        /*00a4*/ 	.word	0x00001d80


	//   ....[12]....
        /*00a8*/ 	.word	0x00001dd0


	//   ....[13]....
        /*00ac*/ 	.word	0x00001de0


	//   ....[14]....
        /*00b0*/ 	.word	0x00001e70


	//   ....[15]....
        /*00b4*/ 	.word	0x00001ea0


	//   ....[16]....
        /*00b8*/ 	.word	0x00001f40


	//   ....[17]....
        /*00bc*/ 	.word	0x00001f60


	//----- nvinfo : EIATTR_VRC_CTA_INIT_COUNT
	.align		4
.L_1652:
        /*00c0*/ 	.byte	0x02, 0x4a
	.zero		1
	.zero		1


	//----- nvinfo : EIATTR_EXIT_INSTR_OFFSETS
	.align		4
        /*00c4*/ 	.byte	0x04, 0x1c
        /*00c6*/ 	.short	(.L_1654 - .L_1653)


	//   ....[0]....
.L_1653:
        /*00c8*/ 	.word	0x00000410


	//   ....[1]....
        /*00cc*/ 	.word	0x00002620


	//----- nvinfo : EIATTR_MAX_THREADS
	.align		4
.L_1654:
        /*00d0*/ 	.byte	0x04, 0x05
        /*00d2*/ 	.short	(.L_1656 - .L_1655)
.L_1655:
        /*00d4*/ 	.word	0x00000080
        /*00d8*/ 	.word	0x00000001
        /*00dc*/ 	.word	0x00000001


	//----- nvinfo : EIATTR_CRS_STACK_SIZE
	.align		4
.L_1656:
        /*00e0*/ 	.byte	0x04, 0x1e
        /*00e2*/ 	.short	(.L_1658 - .L_1657)
.L_1657:
        /*00e4*/ 	.word	0x00000000


	//----- nvinfo : EIATTR_CBANK_PARAM_SIZE
	.align		4
.L_1658:
        /*00e8*/ 	.byte	0x03, 0x19
        /*00ea*/ 	.short	0x00e8


	//----- nvinfo : EIATTR_PARAM_CBANK
	.align		4
        /*00ec*/ 	.byte	0x04, 0x0a
        /*00ee*/ 	.short	(.L_1660 - .L_1659)
	.align		4
.L_1659:
        /*00f0*/ 	.word	index@(.nv.constant0._ZN10layer_norm13ln_fwd_kernelINS_13Kernel_traitsIf13__nv_bfloat16S2_S2_fjLj3072ELj1ELj1ELj4ELj16ENS_18Kernel_traits_baseILj3072EfS2_S2_S2_fjLj128EEEEELb0ELb1ELb0ELb1EEEvNS_9FwdParamsE)
        /*00f4*/ 	.short	0x0380
        /*00f6*/ 	.short	0x00e8


	//----- nvinfo : EIATTR_SW_WAR
	.align		4
.L_1660:
        /*00f8*/ 	.byte	0x04, 0x36
        /*00fa*/ 	.short	(.L_1662 - .L_1661)
.L_1661:
        /*00fc*/ 	.word	0x00000008
.L_1662:


//--------------------- .nv.info._ZN10layer_norm13ln_fwd_kernelINS_13Kernel_traitsIf13__nv_bfloat16S2_S2_fjLj3072ELj1ELj1ELj4ELj16ENS_18Kernel_traits_baseILj3072EfS2_S2_S2_fjLj128EEEEELb0ELb1ELb1ELb0EEEvNS_9FwdParamsE --------------------------
	.section	.nv.info._ZN10layer_norm13ln_fwd_kernelINS_13Kernel_traitsIf13__nv_bfloat16S2_S2_fjLj3072ELj1ELj1ELj4ELj16ENS_18Kernel_traits_baseILj3072EfS2_S2_S2_fjLj128EEEEELb0ELb1ELb1ELb0EEEvNS_9FwdParamsE,"",@"SHT_CUDA_INFO"
	.sectionflags	@""
	.align	4


	//----- nvinfo : EIATTR_CUDA_API_VERSION
	.align		4
        /*0000*/ 	.byte	0x04, 0x37
        /*0002*/ 	.short	(.L_1664 - .L_1663)
.L_1663:
        /*0004*/ 	.word	0x00000082


	//----- nvinfo : EIATTR_KPARAM_INFO
	.align		4
.L_1664:
        /*0008*/ 	.byte	0x04, 0x17
        /*000a*/ 	.short	(.L_1666 - .L_1665)
.L_1665:
        /*000c*/ 	.word	0x00000000
        /*0010*/ 	.short	0x0000
        /*0012*/ 	.short	0x0000
        /*0014*/ 	.byte	0x00, 0xf0, 0xa1, 0x03


	//----- nvinfo : EIATTR_SPARSE_MMA_MASK
	.align		4
.L_1666:
        /*0018*/ 	.byte	0x03, 0x50
        /*001a*/ 	.short	0x0000


	//----- nvinfo : EIATTR_MAXREG_COUNT
	.align		4
        /*001c*/ 	.byte	0x03, 0x1b
        /*001e*/ 	.short	0x00ff


	//----- nvinfo : EIATTR_NUM_BARRIERS
	.align		4
        /*0020*/ 	.byte	0x02, 0x4c
        /*0022*/ 	.byte	0x01
	.zero		1


	//----- nvinfo : EIATTR_MERCURY_ISA_VERSION
	.align		4
        /*0024*/ 	.byte	0x03, 0x5f
        /*0026*/ 	.short	0x0101


	//----- nvinfo : EIATTR_COOP_GROUP_MASK_REGIDS
	.align		4
        /*0028*/ 	.byte	0x04, 0x29
        /*002a*/ 	.short	(.L_1668 - .L_1667)


	//   ....[0]....
.L_1667:
        /*002c*/ 	.word	0xffffffff


	//   ....[1]....
        /*0030*/ 	.word	0xffffffff


	//   ....[2]....
        /*0034*/ 	.word	0xffffffff


	//   ....[3]....
        /*0038*/ 	.word	0xffffffff


	//   ....[4]....
        /*003c*/ 	.word	0xffffffff


	//   ....[5]....
        /*0040*/ 	.word	0xffffffff


	//   ....[6]....
        /*0044*/ 	.word	0xffffffff


	//   ....[7]....
        /*0048*/ 	.word	0xffffffff


	//   ....[8]....
        /*004c*/ 	.word	0xffffffff


	//   ....[9]....
        /*0050*/ 	.word	0xffffffff


	//   ....[10]....
        /*0054*/ 	.word	0xffffffff


	//   ....[11]....
        /*0058*/ 	.word	0xffffffff


	//   ....[12]....
        /*005c*/ 	.word	0xffffffff


	//   ....[13]....
        /*0060*/ 	.word	0xffffffff


	//   ....[14]....
        /*0064*/ 	.word	0xffffffff


	//   ....[15]....
        /*0068*/ 	.word	0xffffffff


	//   ....[16]....
        /*006c*/ 	.word	0xffffffff


	//   ....[17]....
        /*0070*/ 	.word	0xffffffff


	//----- nvinfo : EIATTR_COOP_GROUP_INSTR_OFFSETS
	.align		4
.L_1668:
        /*0074*/ 	.byte	0x04, 0x28
        /*0076*/ 	.short	(.L_1670 - .L_1669)


	//   ....[0]....
.L_1669:
        /*0078*/ 	.word	0x000025a0


	//   ....[1]....
        /*007c*/ 	.word	0x000025c0


	//   ....[2]....
        /*0080*/ 	.word	0x000025e0


	//   ....[3]....
        /*0084*/ 	.word	0x00002600


	//   ....[4]....
        /*0088*/ 	.word	0x00002620


	//   ....[5]....
        /*008c*/ 	.word	0x00002960


	//   ....[6]....
        /*0090*/ 	.word	0x00002980


	//   ....[7]....
        /*0094*/ 	.word	0x000029a0


	//   ....[8]....
        /*0098*/ 	.word	0x000029c0


	//   ....[9]....
        /*009c*/ 	.word	0x000029f0


	//   ....[10]....
        /*00a0*/ 	.word	0x00002b80


	//   ....[11]....
        /*00a4*/ 	.word	0x00002bc0


	//   ....[12]....
        /*00a8*/ 	.word	0x00002bf0


	//   ....[13]....
        /*00ac*/ 	.word	0x00002c40


	//   ....[14]....
        /*00b0*/ 	.word	0x00002d10


	//   ....[15]....
        /*00b4*/ 	.word	0x00002d30


	//   ....[16]....
        /*00b8*/ 	.word	0x00002e00


	//   ....[17]....
        /*00bc*/ 	.word	0x00002e10


	//----- nvinfo : EIATTR_VRC_CTA_INIT_COUNT
	.align		4
.L_1670:
        /*00c0*/ 	.byte	0x02, 0x4a
	.zero		1
	.zero		1


	//----- nvinfo : EIATTR_EXIT_INSTR_OFFSETS
	.align		4
        /*00c4*/ 	.byte	0x04, 0x1c
        /*00c6*/ 	.short	(.L_1672 - .L_1671)


	//   ....[0]....
.L_1671:
        /*00c8*/ 	.word	0x000006c0


	//   ....[1]....
        /*00cc*/ 	.word	0x00003600


	//----- nvinfo : EIATTR_MAX_THREADS
	.align		4
.L_1672:
        /*00d0*/ 	.byte	0x04, 0x05
        /*00d2*/ 	.short	(.L_1674 - .L_1673)
.L_1673:
        /*00d4*/ 	.word	0x00000080
        /*00d8*/ 	.word	0x00000001
        /*00dc*/ 	.word	0x00000001


	//----- nvinfo : EIATTR_CRS_STACK_SIZE
	.align		4
.L_1674:
        /*00e0*/ 	.byte	0x04, 0x1e
        /*00e2*/ 	.short	(.L_1676 - .L_1675)
.L_1675:
        /*00e4*/ 	.word	0x00000000


	//----- nvinfo : EIATTR_CBANK_PARAM_SIZE
	.align		4
.L_1676:
        /*00e8*/ 	.byte	0x03, 0x19
        /*00ea*/ 	.short	0x00e8


	//----- nvinfo : EIATTR_PARAM_CBANK
	.align		4
        /*00ec*/ 	.byte	0x04, 0x0a
        /*00ee*/ 	.short	(.L_1678 - .L_1677)
	.align		4
.L_1677:
        /*00f0*/ 	.word	index@(.nv.constant0._ZN10layer_norm13ln_fwd_kernelINS_13Kernel_traitsIf13__nv_bfloat16S2_S2_fjLj3072ELj1ELj1ELj4ELj16ENS_18Kernel_traits_baseILj3072EfS2_S2_S2_fjLj128EEEEELb0ELb1ELb1ELb0EEEvNS_9FwdParamsE)
        /*00f4*/ 	.short	0x0380
        /*00f6*/ 	.short	0x00e8


	//----- nvinfo : EIATTR_SW_WAR
	.align		4
.L_1678:
        /*00f8*/ 	.byte	0x04, 0x36
        /*00fa*/ 	.short	(.L_1680 - .L_1679)
.L_1679:
        /*00fc*/ 	.word	0x00000008
.L_1680:


//--------------------- .nv.info._ZN10layer_norm13ln_fwd_kernelINS_13Kernel_traitsIf13__nv_bfloat16S2_S2_fjLj3072ELj1ELj1ELj4ELj16ENS_18Kernel_traits_baseILj3072EfS2_S2_S2_fjLj128EEEEELb0ELb1ELb1ELb1EEEvNS_9FwdParamsE --------------------------
	.section	.nv.info._ZN10layer_norm13ln_fwd_kernelINS_13Kernel_traitsIf13__nv_bfloat16S2_S2_fjLj3072ELj1ELj1ELj4ELj16ENS_18Kernel_traits_baseILj3072EfS2_S2_S2_fjLj128EEEEELb0ELb1ELb1ELb1EEEvNS_9FwdParamsE,"",@"SHT_CUDA_INFO"
	.sectionflags	@""
	.align	4


	//----- nvinfo : EIATTR_CUDA_API_VERSION
	.align		4
        /*0000*/ 	.byte	0x04, 0x37
        /*0002*/ 	.short	(.L_1682 - .L_1681)
.L_1681:
        /*0004*/ 	.word	0x00000082


	//----- nvinfo : EIATTR_KPARAM_INFO
	.align		4
.L_1682:
        /*0008*/ 	.byte	0x04, 0x17
        /*000a*/ 	.short	(.L_1684 - .L_1683)
.L_1683:
        /*000c*/ 	.word	0x00000000
        /*0010*/ 	.short	0x0000
        /*0012*/ 	.short	0x0000
        /*0014*/ 	.byte	0x00, 0xf0, 0xa1, 0x03


	//----- nvinfo : EIATTR_SPARSE_MMA_MASK
	.align		4
.L_1684:
        /*0018*/ 	.byte	0x03, 0x50
        /*001a*/ 	.short	0x0000


	//----- nvinfo : EIATTR_MAXREG_COUNT
	.align		4
        /*001c*/ 	.byte	0x03, 0x1b
        /*001e*/ 	.short	0x00ff


	//----- nvinfo : EIATTR_NUM_BARRIERS
	.align		4
        /*0020*/ 	.byte	0x02, 0x4c
        /*0022*/ 	.byte	0x01
	.zero		1


	//----- nvinfo : EIATTR_MERCURY_ISA_VERSION
	.align		4
        /*0024*/ 	.byte	0x03, 0x5f
        /*0026*/ 	.short	0x0101


	//----- nvinfo : EIATTR_COOP_GROUP_MASK_REGIDS
	.align		4
        /*0028*/ 	.byte	0x04, 0x29
        /*002a*/ 	.short	(.L_1686 - .L_1685)


	//   ....[0]....
.L_1685:
        /*002c*/ 	.word	0xffffffff


	//   ....[1]....
        /*0030*/ 	.word	0xffffffff


	//   ....[2]....
        /*0034*/ 	.word	0xffffffff


	//   ....[3]....
        /*0038*/ 	.word	0xffffffff


	//   ....[4]....
        /*003c*/ 	.word	0xffffffff


	//   ....[5]....
        /*0040*/ 	.word	0xffffffff


	//   ....[6]....
        /*0044*/ 	.word	0xffffffff


	//   ....[7]....
        /*0048*/ 	.word	0xffffffff


	//   ....[8]....
        /*004c*/ 	.word	0xffffffff


	//   ....[9]....
        /*0050*/ 	.word	0xffffffff


	//   ....[10]....
        /*0054*/ 	.word	0xffffffff


	//   ....[11]....
        /*0058*/ 	.word	0xffffffff


	//   ....[12]....
        /*005c*/ 	.word	0xffffffff


	//   ....[13]....
        /*0060*/ 	.word	0xffffffff


	//   ....[14]....
        /*0064*/ 	.word	0xffffffff


	//   ....[15]....
        /*0068*/ 	.word	0xffffffff


	//   ....[16]....
        /*006c*/ 	.word	0xffffffff


	//   ....[17]....
        /*0070*/ 	.word	0xffffffff


	//----- nvinfo : EIATTR_COOP_GROUP_INSTR_OFFSETS
	.align		4
.L_1686:
        /*0074*/ 	.byte	0x04, 0x28
        /*0076*/ 	.short	(.L_1688 - .L_1687)


	//   ....[0]....
.L_1687:
        /*0078*/ 	.word	0x000020a0


	//   ....[1]....
        /*007c*/ 	.word	0x000020c0


	//   ....[2]....
        /*0080*/ 	.word	0x000020e0


	//   ....[3]....
        /*0084*/ 	.word	0x00002100


	//   ....[4]....
        /*0088*/ 	.word	0x00002120


	//   ....[5]....
        /*008c*/ 	.word	0x00002450


	//   ....[6]....
        /*0090*/ 	.word	0x00002480


	//   ....[7]....
        /*0094*/ 	.word	0x000024b0


	//   ....[8]....
        /*0098*/ 	.word	0x000024d0


	//   ....[9]....
        /*009c*/ 	.word	0x000024f0


	//   ....[10]....
        /*00a0*/ 	.word	0x00002680


	//   ....[11]....
        /*00a4*/ 	.word	0x000026c0


	//   ....[12]....
        /*00a8*/ 	.word	0x000026e0


	//   ....[13]....
        /*00ac*/ 	.word	0x00002720


	//   ....[14]....
        /*00b0*/ 	.word	0x000027f0


	//   ....[15]....
        /*00b4*/ 	.word	0x00002820


	//   ....[16]....
        /*00b8*/ 	.word	0x000028d0


	//   ....[17]....
        /*00bc*/ 	.word	0x00002900


	//----- nvinfo : EIATTR_VRC_CTA_INIT_COUNT
	.align		4
.L_1688:
        /*00c0*/ 	.byte	0x02, 0x4a
	.zero		1
	.zero		1


	//----- nvinfo : EIATTR_EXIT_INSTR_OFFSETS
	.align		4
        /*00c4*/ 	.byte	0x04, 0x1c
        /*00c6*/ 	.short	(.L_1690 - .L_1689)


	//   ....[0]....
.L_1689:
        /*00c8*/ 	.word	0x00000400


	//   ....[1]....
        /*00cc*/ 	.word	0x00003050


	//----- nvinfo : EIATTR_MAX_THREADS
	.align		4
.L_1690:
        /*00d0*/ 	.byte	0x04, 0x05
        /*00d2*/ 	.short	(.L_1692 - .L_1691)
.L_1691:
        /*00d4*/ 	.word	0x00000080
        /*00d8*/ 	.word	0x00000001
        /*00dc*/ 	.word	0x00000001


	//----- nvinfo : EIATTR_CRS_STACK_SIZE
	.align		4
.L_1692:
        /*00e0*/ 	.byte	0x04, 0x1e
        /*00e2*/ 	.short	(.L_1694 - .L_1693)
.L_1693:
        /*00e4*/ 	.word	0x00000000


	//----- nvinfo : EIATTR_CBANK_PARAM_SIZE
	.align		4
.L_1694:
        /*00e8*/ 	.byte	0x03, 0x19
        /*00ea*/ 	.short	0x00e8


	//----- nvinfo : EIATTR_PARAM_CBANK
	.align		4
        /*00ec*/ 	.byte	0x04, 0x0a
        /*00ee*/ 	.short	(.L_1696 - .L_1695)
	.align		4
.L_1695:
        /*00f0*/ 	.word	index@(.nv.constant0._ZN10layer_norm13ln_fwd_kernelINS_13Kernel_traitsIf13__nv_bfloat16S2_S2_fjLj3072ELj1ELj1ELj4ELj16ENS_18Kernel_traits_baseILj3072EfS2_S2_S2_fjLj128EEEEELb0ELb1ELb1ELb1EEEvNS_9FwdParamsE)
        /*00f4*/ 	.short	0x0380
        /*00f6*/ 	.short	0x00e8


	//----- nvinfo : EIATTR_SW_WAR
	.align		4
.L_1696:
        /*00f8*/ 	.byte	0x04, 0x36
        /*00fa*/ 	.short	(.L_1698 - .L_1697)
.L_1697:
        /*00fc*/ 	.word	0x00000008
.L_1698:


//--------------------- .nv.info._ZN10layer_norm13ln_fwd_kernelINS_13Kernel_traitsIf13__nv_bfloat16S2_S2_fjLj3072ELj1ELj1ELj4ELj16ENS_18Kernel_traits_baseILj3072EfS2_S2_S2_fjLj128EEEEELb1ELb0ELb0ELb0EEEvNS_9FwdParamsE --------------------------
	.section	.nv.info._ZN10layer_norm13ln_fwd_kernelINS_13Kernel_traitsIf13__nv_bfloat16S2_S2_fjLj3072ELj1ELj1ELj4ELj16ENS_18Kernel_traits_baseILj3072EfS2_S2_S2_fjLj128EEEEELb1ELb0ELb0ELb0EEEvNS_9FwdParamsE,"",@"SHT_CUDA_INFO"
	.sectionflags	@""
	.align	4


	//----- nvinfo : EIATTR_CUDA_API_VERSION
	.align		4
        /*0000*/ 	.byte	0x04, 0x37
        /*0002*/ 	.short	(.L_1700 - .L_1699)
.L_1699:
        /*0004*/ 	.word	0x00000082


	//----- nvinfo : EIATTR_KPARAM_INFO
	.align		4
.L_1700:
        /*0008*/ 	.byte	0x04, 0x17
        /*000a*/ 	.short	(.L_1702 - .L_1701)
.L_1701:
        /*000c*/ 	.word	0x00000000
        /*0010*/ 	.short	0x0000
        /*0012*/ 	.short	0x0000
        /*0014*/ 	.byte	0x00, 0xf0, 0xa1, 0x03


	//----- nvinfo : EIATTR_SPARSE_MMA_MASK
	.align		4
.L_1702:
        /*0018*/ 	.byte	0x03, 0x50
        /*001a*/ 	.short	0x0000


	//----- nvinfo : EIATTR_MAXREG_COUNT
	.align		4
        /*001c*/ 	.byte	0x03, 0x1b
        /*001e*/ 	.short	0x00ff


	//----- nvinfo : EIATTR_NUM_BARRIERS
	.align		4
        /*0020*/ 	.byte	0x02, 0x4c
        /*0022*/ 	.byte	0x01
	.zero		1


	//----- nvinfo : EIATTR_MERCURY_ISA_VERSION
	.align		4
        /*0024*/ 	.byte	0x03, 0x5f
        /*0026*/ 	.short	0x0101


	//----- nvinfo : EIATTR_COOP_GROUP_MASK_REGIDS
	.align		4
        /*0028*/ 	.byte	0x04, 0x29
        /*002a*/ 	.short	(.L_1704 - .L_1703)


	//   ....[0]....
.L_1703:
        /*002c*/ 	.word	0xffffffff


	//   ....[1]....
        /*0030*/ 	.word	0xffffffff


	//   ....[2]....
        /*0034*/ 	.word	0xffffffff


	//   ....[3]....
        /*0038*/ 	.word	0xffffffff


	//   ....[4]....
        /*003c*/ 	.word	0xffffffff


	//   ....[5]....
        /*0040*/ 	.word	0xffffffff


	//   ....[6]....
        /*0044*/ 	.word	0xffffffff


	//   ....[7]....
        /*0048*/ 	.word	0xffffffff


	//   ....[8]....
        /*004c*/ 	.word	0xffffffff


	//   ....[9]....
        /*0050*/ 	.word	0xffffffff


	//   ....[10]....
        /*0054*/ 	.word	0xffffffff


	//   ....[11]....
        /*0058*/ 	.word	0xffffffff


	//   ....[12]....
        /*005c*/ 	.word	0xffffffff


	//   ....[13]....
        /*0060*/ 	.word	0xffffffff


	//   ....[14]....
        /*0064*/ 	.word	0xffffffff


	//   ....[15]....
        /*0068*/ 	.word	0xffffffff


	//   ....[16]....
        /*006c*/ 	.word	0xffffffff


	//   ....[17]....
        /*0070*/ 	.word	0xffffffff


	//----- nvinfo : EIATTR_COOP_GROUP_INSTR_OFFSETS
	.align		4
.L_1704:
        /*0074*/ 	.byte	0x04, 0x28
        /*0076*/ 	.short	(.L_1706 - .L_1705)


	//   ....[0]....
.L_1705:
        /*0078*/ 	.word	0x00010e10


	//   ....[1]....
        /*007c*/ 	.word	0x00010e30


	//   ....[2]....
        /*0080*/ 	.word	0x00010e50


	//   ....[3]....
        /*0084*/ 	.word	0x00010e70


	//   ....[4]....
        /*0088*/ 	.word	0x00010e90


	//   ....[5]....
        /*008c*/ 	.word	0x000111d0


	//   ....[6]....
        /*0090*/ 	.word	0x000111f0


	//   ....[7]....
        /*0094*/ 	.word	0x00011210


	//   ....[8]....
        /*0098*/ 	.word	0x00011250


	//   ....[9]....
        /*009c*/ 	.word	0x000112b0


	//   ....[10]....
        /*00a0*/ 	.word	0x00011330


	//   ....[11]....
        /*00a4*/ 	.word	0x000113b0


	//   ....[12]....
        /*00a8*/ 	.word	0x000113e0


	//   ....[13]....
        /*00ac*/ 	.word	0x00011410


	//   ....[14]....
        /*00b0*/ 	.word	0x000114a0


	//   ....[15]....
        /*00b4*/ 	.word	0x000114d0


	//   ....[16]....
        /*00b8*/ 	.word	0x00011570


	//   ....[17]....
        /*00bc*/ 	.word	0x000115a0


	//----- nvinfo : EIATTR_VRC_CTA_INIT_COUNT
	.align		4
.L_1706:
        /*00c0*/ 	.byte	0x02, 0x4a
	.zero		1
	.zero		1


	//----- nvinfo : EIATTR_EXIT_INSTR_OFFSETS
	.align		4
        /*00c4*/ 	.byte	0x04, 0x1c
        /*00c6*/ 	.short	(.L_1708 - .L_1707)


	//   ....[0]....
.L_1707:
        /*00c8*/ 	.word	0x00000780


	//   ....[1]....
        /*00cc*/ 	.word	0x00011d20


	//----- nvinfo : EIATTR_INDIRECT_BRANCH_TARGETS
	.align		4
.L_1708:
        /*00d0*/ 	.byte	0x04, 0x34
        /*00d2*/ 	.short	(.L_1710 - .L_1709)


	//   ....[0]....
.L_1709:
        /*00d4*/ 	.word	.L_x_20603@srel
        /*00d8*/ 	.short	0x0
        /*00da*/ 	.short	0x0
        /*00dc*/ 	.word	0x3
        /*00e0*/ 	.word	.L_x_20604@srel
        /*00e4*/ 	.word	.L_x_20605@srel
        /*00e8*/ 	.word	.L_x_20606@srel


	//----- nvinfo : EIATTR_MAX_THREADS
	.align		4
.L_1710:
        /*00ec*/ 	.byte	0x04, 0x05
        /*00ee*/ 	.short	(.L_1712 - .L_1711)
.L_1711:
        /*00f0*/ 	.word	0x00000080
        /*00f4*/ 	.word	0x00000001
        /*00f8*/ 	.word	0x00000001


	//----- nvinfo : EIATTR_CRS_STACK_SIZE
	.align		4
.L_1712:
        /*00fc*/ 	.byte	0x04, 0x1e
        /*00fe*/ 	.short	(.L_1714 - .L_1713)
.L_1713:
        /*0100*/ 	.word	0x00000000


	//----- nvinfo : EIATTR_CBANK_PARAM_SIZE
	.align		4
.L_1714:
        /*0104*/ 	.byte	0x03, 0x19
        /*0106*/ 	.short	0x00e8


	//----- nvinfo : EIATTR_PARAM_CBANK
	.align		4
        /*0108*/ 	.byte	0x04, 0x0a
        /*010a*/ 	.short	(.L_1716 - .L_1715)
	.align		4
.L_1715:
        /*010c*/ 	.word	index@(.nv.constant0._ZN10layer_norm13ln_fwd_kernelINS_13Kernel_traitsIf13__nv_bfloat16S2_S2_fjLj3072ELj1ELj1ELj4ELj16ENS_18Kernel_traits_baseILj3072EfS2_S2_S2_fjLj128EEEEELb1ELb0ELb0ELb0EEEvNS_9FwdParamsE)
        /*0110*/ 	.short	0x0380
        /*0112*/ 	.short	0x00e8


	//----- nvinfo : EIATTR_SW_WAR
	.align		4
.L_1716:
        /*0114*/ 	.byte	0x04, 0x36
        /*0116*/ 	.short	(.L_1718 - .L_1717)
.L_1717:
        /*0118*/ 	.word	0x00000008
.L_1718:


//--------------------- .nv.info._ZN10layer_norm13ln_fwd_kernelINS_13Kernel_traitsIf13__nv_bfloat16S2_S2_fjLj3072ELj1ELj1ELj4ELj16ENS_18Kernel_traits_baseILj3072EfS2_S2_S2_fjLj128EEEEELb1ELb0ELb0ELb1EEEvNS_9FwdParamsE --------------------------
	.section	.nv.info._ZN10layer_norm13ln_fwd_kernelINS_13Kernel_traitsIf13__nv_bfloat16S2_S2_fjLj3072ELj1ELj1ELj4ELj16ENS_18Kernel_traits_baseILj3072EfS2_S2_S2_fjLj128EEEEELb1ELb0ELb0ELb1EEEvNS_9FwdParamsE,"",@"SHT_CUDA_INFO"
	.sectionflags	@""
	.align	4


	//----- nvinfo : EIATTR_CUDA_API_VERSION
	.align		4
        /*0000*/ 	.byte	0x04, 0x37
        /*0002*/ 	.short	(.L_1720 - .L_1719)
.L_1719:
        /*0004*/ 	.word	0x00000082


	//----- nvinfo : EIATTR_KPARAM_INFO
	.align		4
.L_1720:
        /*0008*/ 	.byte	0x04, 0x17
        /*000a*/ 	.short	(.L_1722 - .L_1721)
.L_1721:
        /*000c*/ 	.word	0x00000000
        /*0010*/ 	.short	0x0000
        /*0012*/ 	.short	0x0000
        /*0014*/ 	.byte	0x00, 0xf0, 0xa1, 0x03


	//----- nvinfo : EIATTR_SPARSE_MMA_MASK
	.align		4
.L_1722:
        /*0018*/ 	.byte	0x03, 0x50
        /*001a*/ 	.short	0x0000


	//----- nvinfo : EIATTR_MAXREG_COUNT
	.align		4
        /*001c*/ 	.byte	0x03, 0x1b
        /*001e*/ 	.short	0x00ff


	//----- nvinfo : EIATTR_NUM_BARRIERS
	.align		4
        /*0020*/ 	.byte	0x02, 0x4c
        /*0022*/ 	.byte	0x01
	.zero		1


	//----- nvinfo : EIATTR_MERCURY_ISA_VERSION
	.align		4
        /*0024*/ 	.byte	0x03, 0x5f
        /*0026*/ 	.short	0x0101


	//----- nvinfo : EIATTR_COOP_GROUP_MASK_REGIDS
	.align		4
        /*0028*/ 	.byte	0x04, 0x29
        /*002a*/ 	.short	(.L_1724 - .L_1723)


	//   ....[0]....
.L_1723:
        /*002c*/ 	.word	0xffffffff


	//   ....[1]....
        /*0030*/ 	.word	0xffffffff


	//   ....[2]....
        /*0034*/ 	.word	0xffffffff


	//   ....[3]....
        /*0038*/ 	.word	0xffffffff


	//   ....[4]....
        /*003c*/ 	.word	0xffffffff


	//   ....[5]....
        /*0040*/ 	.word	0xffffffff


	//   ....[6]....
        /*0044*/ 	.word	0xffffffff


	//   ....[7]....
        /*0048*/ 	.word	0xffffffff


	//   ....[8]....
        /*004c*/ 	.word	0xffffffff


	//   ....[9]....
        /*0050*/ 	.word	0xffffffff


	//   ....[10]....
        /*0054*/ 	.word	0xffffffff


	//   ....[11]....
        /*0058*/ 	.word	0xffffffff


	//   ....[12]....
        /*005c*/ 	.word	0xffffffff


	//   ....[13]....
        /*0060*/ 	.word	0xffffffff


	//   ....[14]....
        /*0064*/ 	.word	0xffffffff


	//   ....[15]....
        /*0068*/ 	.word	0xffffffff


	//   ....[16]....
        /*006c*/ 	.word	0xffffffff


	//   ....[17]....
        /*0070*/ 	.word	0xffffffff


	//----- nvinfo : EIATTR_COOP_GROUP_INSTR_OFFSETS
	.align		4
.L_1724:
        /*0074*/ 	.byte	0x04, 0x28
        /*0076*/ 	.short	(.L_1726 - .L_1725)


	//   ....[0]....
.L_1725:
        /*0078*/ 	.word	0x0000fb30


	//   ....[1]....
        /*007c*/ 	.word	0x0000fb50


	//   ....[2]....
        /*0080*/ 	.word	0x0000fb70


	//   ....[3]....
        /*0084*/ 	.word	0x0000fb90


	//   ....[4]....
        /*0088*/ 	.word	0x0000fbb0


	//   ....[5]....
        /*008c*/ 	.word	0x0000ff10


	//   ....[6]....
        /*0090*/ 	.word	0x0000ff40


	//   ....[7]....
        /*0094*/ 	.word	0x0000ff80


	//   ....[8]....
        /*0098*/ 	.word	0x0000ffa0


	//   ....[9]....
        /*009c*/ 	.word	0x0000ffe0


	//   ....[10]....
        /*00a0*/ 	.word	0x000101a0


	//   ....[11]....
        /*00a4*/ 	.word	0x000101e0


	//   ....[12]....
        /*00a8*/ 	.word	0x000101f0


	//   ....[13]....
        /*00ac*/ 	.word	0x00010240


	//   ....[14]....
        /*00b0*/ 	.word	0x00010300


	//   ....[15]....
        /*00b4*/ 	.word	0x00010330


	//   ....[16]....
        /*00b8*/ 	.word	0x00010410


	//   ....[17]....
        /*00bc*/ 	.word	0x00010450


	//----- nvinfo : EIATTR_VRC_CTA_INIT_COUNT
	.align		4
.L_1726:
        /*00c0*/ 	.byte	0x02, 0x4a
	.zero		1
	.zero		1


	//----- nvinfo : EIATTR_EXIT_INSTR_OFFSETS
	.align		4
        /*00c4*/ 	.byte	0x04, 0x1c
        /*00c6*/ 	.short	(.L_1728 - .L_1727)


	//   ....[0]....
.L_1727:
        /*00c8*/ 	.word	0x00000410


	//   ....[1]....
        /*00cc*/ 	.word	0x00010ad0


	//----- nvinfo : EIATTR_INDIRECT_BRANCH_TARGETS
	.align		4
.L_1728:
        /*00d0*/ 	.byte	0x04, 0x34
        /*00d2*/ 	.short	(.L_1730 - .L_1729)


	//   ....[0]....
.L_1729:
        /*00d4*/ 	.word	.L_x_20607@srel
        /*00d8*/ 	.short	0x0
        /*00da*/ 	.short	0x0
        /*00dc*/ 	.word	0x3
        /*00e0*/ 	.word	.L_x_20608@srel
        /*00e4*/ 	.word	.L_x_20609@srel
        /*00e8*/ 	.word	.L_x_20610@srel


	//----- nvinfo : EIATTR_MAX_THREADS
	.align		4
.L_1730:
        /*00ec*/ 	.byte	0x04, 0x05
        /*00ee*/ 	.short	(.L_1732 - .L_1731)
.L_1731:
        /*00f0*/ 	.word	0x00000080
        /*00f4*/ 	.word	0x00000001
        /*00f8*/ 	.word	0x00000001


	//----- nvinfo : EIATTR_CRS_STACK_SIZE
	.align		4
.L_1732:
        /*00fc*/ 	.byte	0x04, 0x1e
        /*00fe*/ 	.short	(.L_1734 - .L_1733)
.L_1733:
        /*0100*/ 	.word	0x00000000


	//----- nvinfo : EIATTR_CBANK_PARAM_SIZE
	.align		4
.L_1734:
        /*0104*/ 	.byte	0x03, 0x19
        /*0106*/ 	.short	0x00e8


	//----- nvinfo : EIATTR_PARAM_CBANK
	.align		4
        /*0108*/ 	.byte	0x04, 0x0a
        /*010a*/ 	.short	(.L_1736 - .L_1735)
	.align		4
.L_1735:
        /*010c*/ 	.word	index@(.nv.constant0._ZN10layer_norm13ln_fwd_kernelINS_13Kernel_traitsIf13__nv_bfloat16S2_S2_fjLj3072ELj1ELj1ELj4ELj16ENS_18Kernel_traits_baseILj3072EfS2_S2_S2_fjLj128EEEEELb1ELb0ELb0ELb1EEEvNS_9FwdParamsE)
        /*0110*/ 	.short	0x0380
        /*0112*/ 	.short	0x00e8


	//----- nvinfo : EIATTR_SW_WAR
	.align		4
.L_1736:
        /*0114*/ 	.byte	0x04, 0x36
        /*0116*/ 	.short	(.L_1738 - .L_1737)
.L_1737:
        /*0118*/ 	.word	0x00000008
.L_1738:


//--------------------- .nv.info._ZN10layer_norm13ln_fwd_kernelINS_13Kernel_traitsIf13__nv_bfloat16S2_S2_fjLj3072ELj1ELj1ELj4ELj16ENS_18Kernel_traits_baseILj3072EfS2_S2_S2_fjLj128EEEEELb1ELb0ELb1ELb0EEEvNS_9FwdParamsE --------------------------
	.section	.nv.info._ZN10layer_norm13ln_fwd_kernelINS_13Kernel_traitsIf13__nv_bfloat16S2_S2_fjLj3072ELj1ELj1ELj4ELj16ENS_18Kernel_traits_baseILj3072EfS2_S2_S2_fjLj128EEEEELb1ELb0ELb1ELb0EEEvNS_9FwdParamsE,"",@"SHT_CUDA_INFO"
	.sectionflags	@""
	.align	4


	//----- nvinfo : EIATTR_CUDA_API_VERSION
	.align		4
        /*0000*/ 	.byte	0x04, 0x37
        /*0002*/ 	.short	(.L_1740 - .L_1739)
.L_1739:
        /*0004*/ 	.word	0x00000082


	//----- nvinfo : EIATTR_KPARAM_INFO
	.align		4
.L_1740:
        /*0008*/ 	.byte	0x04, 0x17
        /*000a*/ 	.short	(.L_1742 - .L_1741)
.L_1741:
        /*000c*/ 	.word	0x00000000
        /*0010*/ 	.short	0x0000
        /*0012*/ 	.short	0x0000
        /*0014*/ 	.byte	0x00, 0xf0, 0xa1, 0x03


	//----- nvinfo : EIATTR_SPARSE_MMA_MASK
	.align		4
.L_1742:
        /*0018*/ 	.byte	0x03, 0x50
        /*001a*/ 	.short	0x0000


	//----- nvinfo : EIATTR_MAXREG_COUNT
	.align		4
        /*001c*/ 	.byte	0x03, 0x1b
        /*001e*/ 	.short	0x00ff


	//----- nvinfo : EIATTR_NUM_BARRIERS
	.align		4
        /*0020*/ 	.byte	0x02, 0x4c
        /*0022*/ 	.byte	0x01
	.zero		1


	//----- nvinfo : EIATTR_MERCURY_ISA_VERSION
	.align		4
        /*0024*/ 	.byte	0x03, 0x5f
        /*0026*/ 	.short	0x0101


	//----- nvinfo : EIATTR_COOP_GROUP_MASK_REGIDS
	.align		4
        /*0028*/ 	.byte	0x04, 0x29
        /*002a*/ 	.short	(.L_1744 - .L_1743)


	//   ....[0]....
.L_1743:
        /*002c*/ 	.word	0xffffffff


	//   ....[1]....
        /*0030*/ 	.word	0xffffffff


	//   ....[2]....
        /*0034*/ 	.word	0xffffffff


	//   ....[3]....
        /*0038*/ 	.word	0xffffffff


	//   ....[4]....
        /*003c*/ 	.word	0xffffffff


	//   ....[5]....
        /*0040*/ 	.word	0xffffffff


	//   ....[6]....
        /*0044*/ 	.word	0xffffffff


	//   ....[7]....
        /*0048*/ 	.word	0xffffffff


	//   ....[8]....
        /*004c*/ 	.word	0xffffffff


	//   ....[9]....
        /*0050*/ 	.word	0xffffffff


	//   ....[10]....
        /*0054*/ 	.word	0xffffffff


	//   ....[11]....
        /*0058*/ 	.word	0xffffffff


	//   ....[12]....
        /*005c*/ 	.word	0xffffffff


	//   ....[13]....
        /*0060*/ 	.word	0xffffffff


	//   ....[14]....
        /*0064*/ 	.word	0xffffffff


	//   ....[15]....
        /*0068*/ 	.word	0xffffffff


	//   ....[16]....
        /*006c*/ 	.word	0xffffffff


	//   ....[17]....
        /*0070*/ 	.word	0xffffffff


	//----- nvinfo : EIATTR_COOP_GROUP_INSTR_OFFSETS
	.align		4
.L_1744:
        /*0074*/ 	.byte	0x04, 0x28
        /*0076*/ 	.short	(.L_1746 - .L_1745)


	//   ....[0]....
.L_1745:
        /*0078*/ 	.word	0x000132d0


	//   ....[1]....
        /*007c*/ 	.word	0x000132f0


	//   ....[2]....
        /*0080*/ 	.word	0x00013310


	//   ....[3]....
        /*0084*/ 	.word	0x00013330


	//   ....[4]....
        /*0088*/ 	.word	0x00013350


	//   ....[5]....
        /*008c*/ 	.word	0x000136a0


	//   ....[6]....
        /*0090*/ 	.word	0x000136c0


	//   ....[7]....
        /*0094*/ 	.word	0x000136e0


	//   ....[8]....
        /*0098*/ 	.word	0x00013700


	//   ....[9]....
        /*009c*/ 	.word	0x00013730


	//   ....[10]....
        /*00a0*/ 	.word	0x000138c0


	//   ....[11]....
        /*00a4*/ 	.word	0x00013900


	//   ....[12]....
        /*00a8*/ 	.word	0x00013920


	//   ....[13]....
        /*00ac*/ 	.word	0x00013960


	//   ....[14]....
        /*00b0*/ 	.word	0x00013a50


	//   ....[15]....
        /*00b4*/ 	.word	0x00013a70


	//   ....[16]....
        /*00b8*/ 	.word	0x00013b20


	//   ....[17]....
        /*00bc*/ 	.word	0x00013b40


	//----- nvinfo : EIATTR_VRC_CTA_INIT_COUNT
	.align		4
.L_1746:
        /*00c0*/ 	.byte	0x02, 0x4a
	.zero		1
	.zero		1


	//----- nvinfo : EIATTR_EXIT_INSTR_OFFSETS
	.align		4
        /*00c4*/ 	.byte	0x04, 0x1c
        /*00c6*/ 	.short	(.L_1748 - .L_1747)


	//   ....[0]....
.L_1747:
        /*00c8*/ 	.word	0x00000780


	//   ....[1]....
        /*00cc*/ 	.word	0x00014340


	//----- nvinfo : EIATTR_MAX_THREADS
	.align		4
.L_1748:
        /*00d0*/ 	.byte	0x04, 0x05
        /*00d2*/ 	.short	(.L_1750 - .L_1749)
.L_1749:
        /*00d4*/ 	.word	0x00000080
        /*00d8*/ 	.word	0x00000001
        /*00dc*/ 	.word	0x00000001


	//----- nvinfo : EIATTR_CRS_STACK_SIZE
	.align		4
.L_1750:
        /*00e0*/ 	.byte	0x04, 0x1e
        /*00e2*/ 	.short	(.L_1752 - .L_1751)
.L_1751:
        /*00e4*/ 	.word	0x00000000


	//----- nvinfo : EIATTR_CBANK_PARAM_SIZE
	.align		4
.L_1752:
        /*00e8*/ 	.byte	0x03, 0x19
        /*00ea*/ 	.short	0x00e8


	//----- nvinfo : EIATTR_PARAM_CBANK
	.align		4
        /*00ec*/ 	.byte	0x04, 0x0a
        /*00ee*/ 	.short	(.L_1754 - .L_1753)
	.align		4
.L_1753:
        /*00f0*/ 	.word	index@(.nv.constant0._ZN10layer_norm13ln_fwd_kernelINS_13Kernel_traitsIf13__nv_bfloat16S2_S2_fjLj3072ELj1ELj1ELj4ELj16ENS_18Kernel_traits_baseILj3072EfS2_S2_S2_fjLj128EEEEELb1ELb0ELb1ELb0EEEvNS_9FwdParamsE)
        /*00f4*/ 	.short	0x0380
        /*00f6*/ 	.short	0x00e8


	//----- nvinfo : EIATTR_SW_WAR
	.align		4
.L_1754:
        /*00f8*/ 	.byte	0x04, 0x36
        /*00fa*/ 	.short	(.L_1756 - .L_1755)
.L_1755:
        /*00fc*/ 	.word	0x00000008
.L_1756:


//--------------------- .nv.info._ZN10layer_norm13ln_fwd_kernelINS_13Kernel_traitsIf13__nv_bfloat16S2_S2_fjLj3072ELj1ELj1ELj4ELj16ENS_18Kernel_traits_baseILj3072EfS2_S2_S2_fjLj128EEEEELb1ELb0ELb1ELb1EEEvNS_9FwdParamsE --------------------------
	.section	.nv.info._ZN10layer_norm13ln_fwd_kernelINS_13Kernel_traitsIf13__nv_bfloat16S2_S2_fjLj3072ELj1ELj1ELj4ELj16ENS_18Kernel_traits_baseILj3072EfS2_S2_S2_fjLj128EEEEELb1ELb0ELb1ELb1EEEvNS_9FwdParamsE,"",@"SHT_CUDA_INFO"
	.sectionflags	@""
	.align	4


	//----- nvinfo : EIATTR_CUDA_API_VERSION
	.align		4
        /*0000*/ 	.byte	0x04, 0x37
        /*0002*/ 	.short	(.L_1758 - .L_1757)
.L_1757:
        /*0004*/ 	.word	0x00000082


	//----- nvinfo : EIATTR_KPARAM_INFO
	.align		4
.L_1758:
        /*0008*/ 	.byte	0x04, 0x17
        /*000a*/ 	.short	(.L_1760 - .L_1759)
.L_1759:
        /*000c*/ 	.word	0x00000000
        /*0010*/ 	.short	0x0000
        /*0012*/ 	.short	0x0000
        /*0014*/ 	.byte	0x00, 0xf0, 0xa1, 0x03


	//----- nvinfo : EIATTR_SPARSE_MMA_MASK
	.align		4
.L_1760:
        /*0018*/ 	.byte	0x03, 0x50
        /*001a*/ 	.short	0x0000


	//----- nvinfo : EIATTR_MAXREG_COUNT
	.align		4
        /*001c*/ 	.byte	0x03, 0x1b
        /*001e*/ 	.short	0x00ff


	//----- nvinfo : EIATTR_NUM_BARRIERS
	.align		4
        /*0020*/ 	.byte	0x02, 0x4c
        /*0022*/ 	.byte	0x01
	.zero		1


	//----- nvinfo : EIATTR_MERCURY_ISA_VERSION
	.align		4
        /*0024*/ 	.byte	0x03, 0x5f
        /*0026*/ 	.short	0x0101


	//----- nvinfo : EIATTR_COOP_GROUP_MASK_REGIDS
	.align		4
        /*0028*/ 	.byte	0x04, 0x29
        /*002a*/ 	.short	(.L_1762 - .L_1761)


	//   ....[0]....
.L_1761:
        /*002c*/ 	.word	0xffffffff


	//   ....[1]....
        /*0030*/ 	.word	0xffffffff


	//   ....[2]....
        /*0034*/ 	.word	0xffffffff


	//   ....[3]....
        /*0038*/ 	.word	0xffffffff


	//   ....[4]....
        /*003c*/ 	.word	0xffffffff


	//   ....[5]....
        /*0040*/ 	.word	0xffffffff


	//   ....[6]....
        /*0044*/ 	.word	0xffffffff


	//   ....[7]....
        /*0048*/ 	.word	0xffffffff


	//   ....[8]....
        /*004c*/ 	.word	0xffffffff


	//   ....[9]....
        /*0050*/ 	.word	0xffffffff


	//   ....[10]....
        /*0054*/ 	.word	0xffffffff


	//   ....[11]....
        /*0058*/ 	.word	0xffffffff


	//   ....[12]....
        /*005c*/ 	.word	0xffffffff


	//   ....[13]....
        /*0060*/ 	.word	0xffffffff


	//   ....[14]....
        /*0064*/ 	.word	0xffffffff


	//   ....[15]....
        /*0068*/ 	.word	0xffffffff


	//   ....[16]....
        /*006c*/ 	.word	0xffffffff


	//   ....[17]....
        /*0070*/ 	.word	0xffffffff


	//----- nvinfo : EIATTR_COOP_GROUP_INSTR_OFFSETS
	.align		4
.L_1762:
        /*0074*/ 	.byte	0x04, 0x28
        /*0076*/ 	.short	(.L_1764 - .L_1763)


	//   ....[0]....
.L_1763:
        /*0078*/ 	.word	0x00010f50


	//   ....[1]....
        /*007c*/ 	.word	0x00010f90


	//   ....[2]....
        /*0080*/ 	.word	0x00010fb0


	//   ....[3]....
        /*0084*/ 	.word	0x00010fd0


	//   ....[4]....
        /*0088*/ 	.word	0x00010ff0


	//   ....[5]....
        /*008c*/ 	.word	0x00011320


	//   ....[6]....
        /*0090*/ 	.word	0x00011360


	//   ....[7]....
        /*0094*/ 	.word	0x00011390


	//   ....[8]....
        /*0098*/ 	.word	0x000113b0


	//   ....[9]....
        /*009c*/ 	.word	0x000113d0


	//   ....[10]....
        /*00a0*/ 	.word	0x00011550


	//   ....[11]....
        /*00a4*/ 	.word	0x00011590


	//   ....[12]....
        /*00a8*/ 	.word	0x000115a0


	//   ....[13]....
        /*00ac*/ 	.word	0x000115e0


	//   ....[14]....
        /*00b0*/ 	.word	0x000116c0


	//   ....[15]....
        /*00b4*/ 	.word	0x000116e0


	//   ....[16]....
        /*00b8*/ 	.word	0x00011790


	//   ....[17]....
        /*00bc*/ 	.word	0x000117c0


	//----- nvinfo : EIATTR_VRC_CTA_INIT_COUNT
	.align		4
.L_1764:
        /*00c0*/ 	.byte	0x02, 0x4a
	.zero		1
	.zero		1


	//----- nvinfo : EIATTR_EXIT_INSTR_OFFSETS
	.align		4
        /*00c4*/ 	.byte	0x04, 0x1c
        /*00c6*/ 	.short	(.L_1766 - .L_1765)


	//   ....[0]....
.L_1765:
        /*00c8*/ 	.word	0x00000400


	//   ....[1]....
        /*00cc*/ 	.word	0x00011f20


	//----- nvinfo : EIATTR_MAX_THREADS
	.align		4
.L_1766:
        /*00d0*/ 	.byte	0x04, 0x05
        /*00d2*/ 	.short	(.L_1768 - .L_1767)
.L_1767:
        /*00d4*/ 	.word	0x00000080
        /*00d8*/ 	.word	0x00000001
        /*00dc*/ 	.word	0x00000001


	//----- nvinfo : EIATTR_CRS_STACK_SIZE
	.align		4
.L_1768:
        /*00e0*/ 	.byte	0x04, 0x1e
        /*00e2*/ 	.short	(.L_1770 - .L_1769)
.L_1769:
        /*00e4*/ 	.word	0x00000000


	//----- nvinfo : EIATTR_CBANK_PARAM_SIZE
	.align		4
.L_1770:
        /*00e8*/ 	.byte	0x03, 0x19
        /*00ea*/ 	.short	0x00e8


	//----- nvinfo : EIATTR_PARAM_CBANK
	.align		4
        /*00ec*/ 	.byte	0x04, 0x0a
        /*00ee*/ 	.short	(.L_1772 - .L_1771)
	.align		4
.L_1771:
        /*00f0*/ 	.word	index@(.nv.constant0._ZN10layer_norm13ln_fwd_kernelINS_13Kernel_traitsIf13__nv_bfloat16S2_S2_fjLj3072ELj1ELj1ELj4ELj16ENS_18Kernel_traits_baseILj3072EfS2_S2_S2_fjLj128EEEEELb1ELb0ELb1ELb1EEEvNS_9FwdParamsE)
        /*00f4*/ 	.short	0x0380
        /*00f6*/ 	.short	0x00e8


	//----- nvinfo : EIATTR_SW_WAR
	.align		4
.L_1772:
        /*00f8*/ 	.byte	0x04, 0x36
        /*00fa*/ 	.short	(.L_1774 - .L_1773)
.L_1773:
        /*00fc*/ 	.word	0x00000008
.L_1774:


//--------------------- .nv.info._ZN10layer_norm13ln_fwd_kernelINS_13Kernel_traitsIf13__nv_bfloat16S2_S2_fjLj3072ELj1ELj1ELj4ELj16ENS_18Kernel_traits_baseILj3072EfS2_S2_S2_fjLj128EEEEELb1ELb1ELb0ELb0EEEvNS_9FwdParamsE --------------------------
	.section	.nv.info._ZN10layer_norm13ln_fwd_kernelINS_13Kernel_traitsIf13__nv_bfloat16S2_S2_fjLj3072ELj1ELj1ELj4ELj16ENS_18Kernel_traits_baseILj3072EfS2_S2_S2_fjLj128EEEEELb1ELb1ELb0ELb0EEEvNS_9FwdParamsE,"",@"SHT_CUDA_INFO"
	.sectionflags	@""
	.align	4


	//----- nvinfo : EIATTR_CUDA_API_VERSION
	.align		4
        /*0000*/ 	.byte	0x04, 0x37
        /*0002*/ 	.short	(.L_1776 - .L_1775)
.L_1775:
        /*0004*/ 	.word	0x00000082


	//----- nvinfo : EIATTR_KPARAM_INFO
	.align		4
.L_1776:
        /*0008*/ 	.byte	0x04, 0x17
        /*000a*/ 	.short	(.L_1778 - .L_1777)
.L_1777:
        /*000c*/ 	.word	0x00000000
        /*0010*/ 	.short	0x0000
        /*0012*/ 	.short	0x0000
        /*0014*/ 	.byte	0x00, 0xf0, 0xa1, 0x03


	//----- nvinfo : EIATTR_SPARSE_MMA_MASK
	.align		4
.L_1778:
        /*0018*/ 	.byte	0x03, 0x50
        /*001a*/ 	.short	0x0000


	//----- nvinfo : EIATTR_MAXREG_COUNT
	.align		4
        /*001c*/ 	.byte	0x03, 0x1b
        /*001e*/ 	.short	0x00ff


	//----- nvinfo : EIATTR_NUM_BARRIERS
	.align		4
        /*0020*/ 	.byte	0x02, 0x4c
        /*0022*/ 	.byte	0x01
	.zero		1


	//----- nvinfo : EIATTR_MERCURY_ISA_VERSION
	.align		4
        /*0024*/ 	.byte	0x03, 0x5f
        /*0026*/ 	.short	0x0101


	//----- nvinfo : EIATTR_COOP_GROUP_MASK_REGIDS
	.align		4
        /*0028*/ 	.byte	0x04, 0x29
        /*002a*/ 	.short	(.L_1780 - .L_1779)


	//   ....[0]....
.L_1779:
        /*002c*/ 	.word	0xffffffff


	//   ....[1]....
        /*0030*/ 	.word	0xffffffff


	//   ....[2]....
        /*0034*/ 	.word	0xffffffff


	//   ....[3]....
        /*0038*/ 	.word	0xffffffff


	//   ....[4]....
        /*003c*/ 	.word	0xffffffff


	//   ....[5]....
        /*0040*/ 	.word	0xffffffff


	//   ....[6]....
        /*0044*/ 	.word	0xffffffff


	//   ....[7]....
        /*0048*/ 	.word	0xffffffff


	//   ....[8]....
        /*004c*/ 	.word	0xffffffff


	//   ....[9]....
        /*0050*/ 	.word	0xffffffff


	//   ....[10]....
        /*0054*/ 	.word	0xffffffff


	//   ....[11]....
        /*0058*/ 	.word	0xffffffff


	//   ....[12]....
        /*005c*/ 	.word	0xffffffff


	//   ....[13]....
        /*0060*/ 	.word	0xffffffff


	//   ....[14]....
        /*0064*/ 	.word	0xffffffff


	//   ....[15]....
        /*0068*/ 	.word	0xffffffff


	//   ....[16]....
        /*006c*/ 	.word	0xffffffff


	//   ....[17]....
        /*0070*/ 	.word	0xffffffff


	//----- nvinfo : EIATTR_COOP_GROUP_INSTR_OFFSETS
	.align		4
.L_1780:
        /*0074*/ 	.byte	0x04, 0x28
        /*0076*/ 	.short	(.L_1782 - .L_1781)


	//   ....[0]....
.L_1781:
        /*0078*/ 	.word	0x00011100


	//   ....[1]....
        /*007c*/ 	.word	0x00011120


	//   ....[2]....
        /*0080*/ 	.word	0x00011140


	//   ....[3]....
        /*0084*/ 	.word	0x00011160


	//   ....[4]....
        /*0088*/ 	.word	0x00011180


	//   ....[5]....
        /*008c*/ 	.word	0x000114e0


	//   ....[6]....
        /*0090*/ 	.word	0x00011510


	//   ....[7]....
        /*0094*/ 	.word	0x00011540


	//   ....[8]....
        /*0098*/ 	.word	0x00011580


	//   ....[9]....
        /*009c*/ 	.word	0x000115b0


	//   ....[10]....
        /*00a0*/ 	.word	0x000115e0


	//   ....[11]....
        /*00a4*/ 	.word	0x00011660


	//   ....[12]....
        /*00a8*/ 	.word	0x000116d0


	//   ....[13]....
        /*00ac*/ 	.word	0x000116e0


	//   ....[14]....
        /*00b0*/ 	.word	0x00011770


	//   ....[15]....
        /*00b4*/ 	.word	0x000117a0


	//   ....[16]....
        /*00b8*/ 	.word	0x00011840


	//   ....[17]....
        /*00bc*/ 	.word	0x00011870


	//----- nvinfo : EIATTR_VRC_CTA_INIT_COUNT
	.align		4
.L_1782:
        /*00c0*/ 	.byte	0x02, 0x4a
	.zero		1
	.zero		1


	//----- nvinfo : EIATTR_EXIT_INSTR_OFFSETS
	.align		4
        /*00c4*/ 	.byte	0x04, 0x1c
        /*00c6*/ 	.short	(.L_1784 - .L_1783)


	//   ....[0]....
.L_1783:
        /*00c8*/ 	.word	0x00000900


	//   ....[1]....
        /*00cc*/ 	.word	0x00012020


	//----- nvinfo : EIATTR_INDIRECT_BRANCH_TARGETS
	.align		4
.L_1784:
        /*00d0*/ 	.byte	0x04, 0x34
        /*00d2*/ 	.short	(.L_1786 - .L_1785)


	//   ....[0]....
.L_1785:
        /*00d4*/ 	.word	.L_x_20611@srel
        /*00d8*/ 	.short	0x0
        /*00da*/ 	.short	0x0
        /*00dc*/ 	.word	0x3
        /*00e0*/ 	.word	.L_x_20612@srel
        /*00e4*/ 	.word	.L_x_20613@srel
        /*00e8*/ 	.word	.L_x_20614@srel


	//----- nvinfo : EIATTR_MAX_THREADS
	.align		4
.L_1786:
        /*00ec*/ 	.byte	0x04, 0x05
        /*00ee*/ 	.short	(.L_1788 - .L_1787)
.L_1787:
        /*00f0*/ 	.word	0x00000080
        /*00f4*/ 	.word	0x00000001
        /*00f8*/ 	.word	0x00000001


	//----- nvinfo : EIATTR_CRS_STACK_SIZE
	.align		4
.L_1788:
        /*00fc*/ 	.byte	0x04, 0x1e
        /*00fe*/ 	.short	(.L_1790 - .L_1789)
.L_1789:
        /*0100*/ 	.word	0x00000000


	//----- nvinfo : EIATTR_CBANK_PARAM_SIZE
	.align		4
.L_1790:
        /*0104*/ 	.byte	0x03, 0x19
        /*0106*/ 	.short	0x00e8


	//----- nvinfo : EIATTR_PARAM_CBANK
	.align		4
        /*0108*/ 	.byte	0x04, 0x0a
        /*010a*/ 	.short	(.L_1792 - .L_1791)
	.align		4
.L_1791:
        /*010c*/ 	.word	index@(.nv.constant0._ZN10layer_norm13ln_fwd_kernelINS_13Kernel_traitsIf13__nv_bfloat16S2_S2_fjLj3072ELj1ELj1ELj4ELj16ENS_18Kernel_traits_baseILj3072EfS2_S2_S2_fjLj128EEEEELb1ELb1ELb0ELb0EEEvNS_9FwdParamsE)
        /*0110*/ 	.short	0x0380
        /*0112*/ 	.short	0x00e8


	//----- nvinfo : EIATTR_SW_WAR
	.align		4
.L_1792:
        /*0114*/ 	.byte	0x04, 0x36
        /*0116*/ 	.short	(.L_1794 - .L_1793)
.L_1793:
        /*0118*/ 	.word	0x00000008
.L_1794:


//--------------------- .nv.info._ZN10layer_norm13ln_fwd_kernelINS_13Kernel_traitsIf13__nv_bfloat16S2_S2_fjLj3072ELj1ELj1ELj4ELj16ENS_18Kernel_traits_baseILj3072EfS2_S2_S2_fjLj128EEEEELb1ELb1ELb0ELb1EEEvNS_9FwdParamsE --------------------------
	.section	.nv.info._ZN10layer_norm13ln_fwd_kernelINS_13Kernel_traitsIf13__nv_bfloat16S2_S2_fjLj3072ELj1ELj1ELj4ELj16ENS_18Kernel_traits_baseILj3072EfS2_S2_S2_fjLj128EEEEELb1ELb1ELb0ELb1EEEvNS_9FwdParamsE,"",@"SHT_CUDA_INFO"
	.sectionflags	@""
	.align	4


	//----- nvinfo : EIATTR_CUDA_API_VERSION
	.align		4
        /*0000*/ 	.byte	0x04, 0x37
        /*0002*/ 	.short	(.L_1796 - .L_1795)
.L_1795:
        /*0004*/ 	.word	0x00000082


	//----- nvinfo : EIATTR_KPARAM_INFO
	.align		4
.L_1796:
        /*0008*/ 	.byte	0x04, 0x17
        /*000a*/ 	.short	(.L_1798 - .L_1797)
.L_1797:
        /*000c*/ 	.word	0x00000000
        /*0010*/ 	.short	0x0000
        /*0012*/ 	.short	0x0000
        /*0014*/ 	.byte	0x00, 0xf0, 0xa1, 0x03


	//----- nvinfo : EIATTR_SPARSE_MMA_MASK
	.align		4
.L_1798:
        /*0018*/ 	.byte	0x03, 0x50
        /*001a*/ 	.short	0x0000


	//----- nvinfo : EIATTR_MAXREG_COUNT
	.align		4
        /*001c*/ 	.byte	0x03, 0x1b
        /*001e*/ 	.short	0x00ff


	//----- nvinfo : EIATTR_NUM_BARRIERS
	.align		4
        /*0020*/ 	.byte	0x02, 0x4c
        /*0022*/ 	.byte	0x01
	.zero		1


	//----- nvinfo : EIATTR_MERCURY_ISA_VERSION
	.align		4
        /*0024*/ 	.byte	0x03, 0x5f
        /*0026*/ 	.short	0x0101


	//----- nvinfo : EIATTR_COOP_GROUP_MASK_REGIDS
	.align		4
        /*0028*/ 	.byte	0x04, 0x29
        /*002a*/ 	.short	(.L_1800 - .L_1799)


	//   ....[0]....
.L_1799:
        /*002c*/ 	.word	0xffffffff


	//   ....[1]....
        /*0030*/ 	.word	0xffffffff


	//   ....[2]....
        /*0034*/ 	.word	0xffffffff


	//   ....[3]....
        /*0038*/ 	.word	0xffffffff


	//   ....[4]....
        /*003c*/ 	.word	0xffffffff


	//   ....[5]....
        /*0040*/ 	.word	0xffffffff


	//   ....[6]....
        /*0044*/ 	.word	0xffffffff


	//   ....[7]....
        /*0048*/ 	.word	0xffffffff


	//   ....[8]....
        /*004c*/ 	.word	0xffffffff


	//   ....[9]....
        /*0050*/ 	.word	0xffffffff


	//   ....[10]....
        /*0054*/ 	.word	0xffffffff


	//   ....[11]....
        /*0058*/ 	.word	0xffffffff


	//   ....[12]....
        /*005c*/ 	.word	0xffffffff


	//   ....[13]....
        /*0060*/ 	.word	0xffffffff


	//   ....[14]....
        /*0064*/ 	.word	0xffffffff


	//   ....[15]....
        /*0068*/ 	.word	0xffffffff


	//   ....[16]....
        /*006c*/ 	.word	0xffffffff


	//   ....[17]....
        /*0070*/ 	.word	0xffffffff


	//----- nvinfo : EIATTR_COOP_GROUP_INSTR_OFFSETS
	.align		4
.L_1800:
        /*0074*/ 	.byte	0x04, 0x28
        /*0076*/ 	.short	(.L_1802 - .L_1801)


	//   ....[0]....
.L_1801:
        /*0078*/ 	.word	0x0000fd40


	//   ....[1]....
        /*007c*/ 	.word	0x0000fd60


	//   ....[2]....
        /*0080*/ 	.word	0x0000fd80


	//   ....[3]....
        /*0084*/ 	.word	0x0000fda0


	//   ....[4]....
        /*0088*/ 	.word	0x0000fdc0


	//   ....[5]....
        /*008c*/ 	.word	0x00010110


	//   ....[6]....
        /*0090*/ 	.word	0x00010150


	//   ....[7]....
        /*0094*/ 	.word	0x00010190


	//   ....[8]....
        /*0098*/ 	.word	0x00010200


	//   ....[9]....
        /*009c*/ 	.word	0x00010210


	//   ....[10]....
        /*00a0*/ 	.word	0x00010260


	//   ....[11]....
        /*00a4*/ 	.word	0x00010340


	//   ....[12]....
        /*00a8*/ 	.word	0x000103a0


	//   ....[13]....
        /*00ac*/ 	.word	0x000103b0


	//   ....[14]....
        /*00b0*/ 	.word	0x00010440


	//   ....[15]....
        /*00b4*/ 	.word	0x00010470


	//   ....[16]....
        /*00b8*/ 	.word	0x00010510


	//   ....[17]....
        /*00bc*/ 	.word	0x00010540


	//----- nvinfo : EIATTR_VRC_CTA_INIT_COUNT
	.align		4
.L_1802:
        /*00c0*/ 	.byte	0x02, 0x4a
	.zero		1
	.zero		1


	//----- nvinfo : EIATTR_EXIT_INSTR_OFFSETS
	.align		4
        /*00c4*/ 	.byte	0x04, 0x1c
        /*00c6*/ 	.short	(.L_1804 - .L_1803)


	//   ....[0]....
.L_1803:
        /*00c8*/ 	.word	0x00000670


	//   ....[1]....
        /*00cc*/ 	.word	0x00010c00


	//----- nvinfo : EIATTR_INDIRECT_BRANCH_TARGETS
	.align		4
.L_1804:
        /*00d0*/ 	.byte	0x04, 0x34
        /*00d2*/ 	.short	(.L_1806 - .L_1805)


	//   ....[0]....
.L_1805:
        /*00d4*/ 	.word	.L_x_20615@srel
        /*00d8*/ 	.short	0x0
        /*00da*/ 	.short	0x0
        /*00dc*/ 	.word	0x3
        /*00e0*/ 	.word	.L_x_20616@srel
        /*00e4*/ 	.word	.L_x_20617@srel
        /*00e8*/ 	.word	.L_x_20618@srel


	//----- nvinfo : EIATTR_MAX_THREADS
	.align		4
.L_1806:
        /*00ec*/ 	.byte	0x04, 0x05
        /*00ee*/ 	.short	(.L_1808 - .L_1807)
.L_1807:
        /*00f0*/ 	.word	0x00000080
        /*00f4*/ 	.word	0x00000001
        /*00f8*/ 	.word	0x00000001


	//----- nvinfo : EIATTR_CBANK_PARAM_SIZE
	.align		4
.L_1808:
        /*00fc*/ 	.byte	0x03, 0x19
        /*00fe*/ 	.short	0x00e8


	//----- nvinfo : EIATTR_PARAM_CBANK
	.align		4
        /*0100*/ 	.byte	0x04, 0x0a
        /*0102*/ 	.short	(.L_1810 - .L_1809)
	.align		4
.L_1809:
        /*0104*/ 	.word	index@(.nv.constant0._ZN10layer_norm13ln_fwd_kernelINS_13Kernel_traitsIf13__nv_bfloat16S2_S2_fjLj3072ELj1ELj1ELj4ELj16ENS_18Kernel_traits_baseILj3072EfS2_S2_S2_fjLj128EEEEELb1ELb1ELb0ELb1EEEvNS_9FwdParamsE)
        /*0108*/ 	.short	0x0380
        /*010a*/ 	.short	0x00e8


	//----- nvinfo : EIATTR_SW_WAR
	.align		4
.L_1810:
        /*010c*/ 	.byte	0x04, 0x36
        /*010e*/ 	.short	(.L_1812 - .L_1811)
.L_1811:
        /*0110*/ 	.word	0x00000008
.L_1812:


//--------------------- .nv.info._ZN10layer_norm13ln_fwd_kernelINS_13Kernel_traitsIf13__nv_bfloat16S2_S2_fjLj3072ELj1ELj1ELj4ELj16ENS_18Kernel_traits_baseILj3072EfS2_S2_S2_fjLj128EEEEELb1ELb1ELb1ELb0EEEvNS_9FwdParamsE --------------------------
	.section	.nv.info._ZN10layer_norm13ln_fwd_kernelINS_13Kernel_traitsIf13__nv_bfloat16S2_S2_fjLj3072ELj1ELj1ELj4ELj16ENS_18Kernel_traits_baseILj3072EfS2_S2_S2_fjLj128EEEEELb1ELb1ELb1ELb0EEEvNS_9FwdParamsE,"",@"SHT_CUDA_INFO"
	.sectionflags	@""
	.align	4


	//----- nvinfo : EIATTR_CUDA_API_VERSION
	.align		4
        /*0000*/ 	.byte	0x04, 0x37
        /*0002*/ 	.short	(.L_1814 - .L_1813)
.L_1813:
        /*0004*/ 	.word	0x00000082


	//----- nvinfo : EIATTR_KPARAM_INFO
	.align		4
.L_1814:
        /*0008*/ 	.byte	0x04, 0x17
        /*000a*/ 	.short	(.L_1816 - .L_1815)
.L_1815:
        /*000c*/ 	.word	0x00000000
        /*0010*/ 	.short	0x0000
        /*0012*/ 	.short	0x0000
        /*0014*/ 	.byte	0x00, 0xf0, 0xa1, 0x03


	//----- nvinfo : EIATTR_SPARSE_MMA_MASK
	.align		4
.L_1816:
        /*0018*/ 	.byte	0x03, 0x50
        /*001a*/ 	.short	0x0000


	//----- nvinfo : EIATTR_MAXREG_COUNT
	.align		4
        /*001c*/ 	.byte	0x03, 0x1b
        /*001e*/ 	.short	0x00ff


	//----- nvinfo : EIATTR_NUM_BARRIERS
	.align		4
        /*0020*/ 	.byte	0x02, 0x4c
        /*0022*/ 	.byte	0x01
	.zero		1


	//----- nvinfo : EIATTR_MERCURY_ISA_VERSION
	.align		4
        /*0024*/ 	.byte	0x03, 0x5f
        /*0026*/ 	.short	0x0101


	//----- nvinfo : EIATTR_COOP_GROUP_MASK_REGIDS
	.align		4
        /*0028*/ 	.byte	0x04, 0x29
        /*002a*/ 	.short	(.L_1818 - .L_1817)


	//   ....[0]....
.L_1817:
        /*002c*/ 	.word	0xffffffff


	//   ....[1]....
        /*0030*/ 	.word	0xffffffff


	//   ....[2]....
        /*0034*/ 	.word	0xffffffff


	//   ....[3]....
        /*0038*/ 	.word	0xffffffff


	//   ....[4]....
        /*003c*/ 	.word	0xffffffff


	//   ....[5]....
        /*0040*/ 	.word	0xffffffff


	//   ....[6]....
        /*0044*/ 	.word	0xffffffff


	//   ....[7]....
        /*0048*/ 	.word	0xffffffff


	//   ....[8]....
        /*004c*/ 	.word	0xffffffff


	//   ....[9]....
        /*0050*/ 	.word	0xffffffff


	//   ....[10]....
        /*0054*/ 	.word	0xffffffff


	//   ....[11]....
        /*0058*/ 	.word	0xffffffff


	//   ....[12]....
        /*005c*/ 	.word	0xffffffff


	//   ....[13]....
        /*0060*/ 	.word	0xffffffff


	//   ....[14]....
        /*0064*/ 	.word	0xffffffff


	//   ....[15]....
        /*0068*/ 	.word	0xffffffff


	//   ....[16]....
        /*006c*/ 	.word	0xffffffff


	//   ....[17]....
        /*0070*/ 	.word	0xffffffff


	//----- nvinfo : EIATTR_COOP_GROUP_INSTR_OFFSETS
	.align		4
.L_1818:
        /*0074*/ 	.byte	0x04, 0x28
        /*0076*/ 	.short	(.L_1820 - .L_1819)


	//   ....[0]....
.L_1819:
        /*0078*/ 	.word	0x000124d0


	//   ....[1]....
        /*007c*/ 	.word	0x000124f0


	//   ....[2]....
        /*0080*/ 	.word	0x00012510


	//   ....[3]....
        /*0084*/ 	.word	0x00012530


	//   ....[4]....
        /*0088*/ 	.word	0x00012550


	//   ....[5]....
        /*008c*/ 	.word	0x00012890


	//   ....[6]....
        /*0090*/ 	.word	0x000128b0


	//   ....[7]....
        /*0094*/ 	.word	0x000128d0


	//   ....[8]....
        /*0098*/ 	.word	0x000128f0


	//   ....[9]....
        /*009c*/ 	.word	0x00012920


	//   ....[10]....
        /*00a0*/ 	.word	0x000129f0


	//   ....[11]....
        /*00a4*/ 	.word	0x00012a60


	//   ....[12]....
        /*00a8*/ 	.word	0x00012aa0


	//   ....[13]....
        /*00ac*/ 	.word	0x00012ac0


	//   ....[14]....
        /*00b0*/ 	.word	0x00012b50


	//   ....[15]....
        /*00b4*/ 	.word	0x00012b80


	//   ....[16]....
        /*00b8*/ 	.word	0x00012c20


	//   ....[17]....
        /*00bc*/ 	.word	0x00012c50


	//----- nvinfo : EIATTR_VRC_CTA_INIT_COUNT
	.align		4
.L_1820:
        /*00c0*/ 	.byte	0x02, 0x4a
	.zero		1
	.zero		1


	//----- nvinfo : EIATTR_EXIT_INSTR_OFFSETS
	.align		4
        /*00c4*/ 	.byte	0x04, 0x1c
        /*00c6*/ 	.short	(.L_1822 - .L_1821)


	//   ....[0]....
.L_1821:
        /*00c8*/ 	.word	0x000008e0


	//   ....[1]....
        /*00cc*/ 	.word	0x00013450


	//----- nvinfo : EIATTR_MAX_THREADS
	.align		4
.L_1822:
        /*00d0*/ 	.byte	0x04, 0x05
        /*00d2*/ 	.short	(.L_1824 - .L_1823)
.L_1823:
        /*00d4*/ 	.word	0x00000080
        /*00d8*/ 	.word	0x00000001
        /*00dc*/ 	.word	0x00000001


	//----- nvinfo : EIATTR_CRS_STACK_SIZE
	.align		4
.L_1824:
        /*00e0*/ 	.byte	0x04, 0x1e
        /*00e2*/ 	.short	(.L_1826 - .L_1825)
.L_1825:
        /*00e4*/ 	.word	0x00000000


	//----- nvinfo : EIATTR_CBANK_PARAM_SIZE
	.align		4
.L_1826:
        /*00e8*/ 	.byte	0x03, 0x19
        /*00ea*/ 	.short	0x00e8


	//----- nvinfo : EIATTR_PARAM_CBANK
	.align		4
        /*00ec*/ 	.byte	0x04, 0x0a
        /*00ee*/ 	.short	(.L_1828 - .L_1827)
	.align		4
.L_1827:
        /*00f0*/ 	.word	index@(.nv.constant0._ZN10layer_norm13ln_fwd_kernelINS_13Kernel_traitsIf13__nv_bfloat16S2_S2_fjLj3072ELj1ELj1ELj4ELj16ENS_18Kernel_traits_baseILj3072EfS2_S2_S2_fjLj128EEEEELb1ELb1ELb1ELb0EEEvNS_9FwdParamsE)
        /*00f4*/ 	.short	0x0380
        /*00f6*/ 	.short	0x00e8


	//----- nvinfo : EIATTR_SW_WAR
	.align		4
.L_1828:
        /*00f8*/ 	.byte	0x04, 0x36
        /*00fa*/ 	.short	(.L_1830 - .L_1829)
.L_1829:
        /*00fc*/ 	.word	0x00000008
.L_1830:


//--------------------- .nv.info._ZN10layer_norm13ln_fwd_kernelINS_13Kernel_traitsIf13__nv_bfloat16S2_S2_fjLj3072ELj1ELj1ELj4ELj16ENS_18Kernel_traits_baseILj3072EfS2_S2_S2_fjLj128EEEEELb1ELb1ELb1ELb1EEEvNS_9FwdParamsE --------------------------
	.section	.nv.info._ZN10layer_norm13ln_fwd_kernelINS_13Kernel_traitsIf13__nv_bfloat16S2_S2_fjLj3072ELj1ELj1ELj4ELj16ENS_18Kernel_traits_baseILj3072EfS2_S2_S2_fjLj128EEEEELb1ELb1ELb1ELb1EEEvNS_9FwdParamsE,"",@"SHT_CUDA_INFO"
	.sectionflags	@""
	.align	4


	//----- nvinfo : EIATTR_CUDA_API_VERSION
	.align		4
        /*0000*/ 	.byte	0x04, 0x37
        /*0002*/ 	.short	(.L_1832 - .L_1831)
.L_1831:
        /*0004*/ 	.word	0x00000082


	//----- nvinfo : EIATTR_KPARAM_INFO
	.align		4
.L_1832:
        /*0008*/ 	.byte	0x04, 0x17
        /*000a*/ 	.short	(.L_1834 - .L_1833)
.L_1833:
        /*000c*/ 	.word	0x00000000
        /*0010*/ 	.short	0x0000
        /*0012*/ 	.short	0x0000
        /*0014*/ 	.byte	0x00, 0xf0, 0xa1, 0x03


	//----- nvinfo : EIATTR_SPARSE_MMA_MASK
	.align		4
.L_1834:
        /*0018*/ 	.byte	0x03, 0x50
        /*001a*/ 	.short	0x0000


	//----- nvinfo : EIATTR_MAXREG_COUNT
	.align		4
        /*001c*/ 	.byte	0x03, 0x1b
        /*001e*/ 	.short	0x00ff


	//----- nvinfo : EIATTR_NUM_BARRIERS
	.align		4
        /*0020*/ 	.byte	0x02, 0x4c
        /*0022*/ 	.byte	0x01
	.zero		1


	//----- nvinfo : EIATTR_MERCURY_ISA_VERSION
	.align		4
        /*0024*/ 	.byte	0x03, 0x5f
        /*0026*/ 	.short	0x0101


	//----- nvinfo : EIATTR_COOP_GROUP_MASK_REGIDS
	.align		4
        /*0028*/ 	.byte	0x04, 0x29
        /*002a*/ 	.short	(.L_1836 - .L_1835)


	//   ....[0]....
.L_1835:
        /*002c*/ 	.word	0xffffffff


	//   ....[1]....
        /*0030*/ 	.word	0xffffffff


	//   ....[2]....
        /*0034*/ 	.word	0xffffffff


	//   ....[3]....
        /*0038*/ 	.word	0xffffffff


	//   ....[4]....
        /*003c*/ 	.word	0xffffffff


	//   ....[5]....
        /*0040*/ 	.word	0xffffffff


	//   ....[6]....
        /*0044*/ 	.word	0xffffffff


	//   ....[7]....
        /*0048*/ 	.word	0xffffffff


	//   ....[8]....
        /*004c*/ 	.word	0xffffffff


	//   ....[9]....
        /*0050*/ 	.word	0xffffffff


	//   ....[10]....
        /*0054*/ 	.word	0xffffffff


	//   ....[11]....
        /*0058*/ 	.word	0xffffffff


	//   ....[12]....
        /*005c*/ 	.word	0xffffffff


	//   ....[13]....
        /*0060*/ 	.word	0xffffffff


	//   ....[14]....
        /*0064*/ 	.word	0xffffffff


	//   ....[15]....
        /*0068*/ 	.word	0xffffffff


	//   ....[16]....
        /*006c*/ 	.word	0xffffffff


	//   ....[17]....
        /*0070*/ 	.word	0xffffffff


	//----- nvinfo : EIATTR_COOP_GROUP_INSTR_OFFSETS
	.align		4
.L_1836:
        /*0074*/ 	.byte	0x04, 0x28
        /*0076*/ 	.short	(.L_1838 - .L_1837)


	//   ....[0]....
.L_1837:
        /*0078*/ 	.word	0x00011240


	//   ....[1]....
        /*007c*/ 	.word	0x000112b0


	//   ....[2]....
        /*0080*/ 	.word	0x000112e0


	//   ....[3]....
        /*0084*/ 	.word	0x00011300


	//   ....[4]....
        /*0088*/ 	.word	0x00011320


	//   ....[5]....
        /*008c*/ 	.word	0x00011650


	//   ....[6]....
        /*0090*/ 	.word	0x00011670


	//   ....[7]....
        /*0094*/ 	.word	0x00011690


	//   ....[8]....
        /*0098*/ 	.word	0x000116b0


	//   ....[9]....
        /*009c*/ 	.word	0x000116e0


	//   ....[10]....
        /*00a0*/ 	.word	0x000117b0


	//   ....[11]....
        /*00a4*/ 	.word	0x00011820


	//   ....[12]....
        /*00a8*/ 	.word	0x00011860


	//   ....[13]....
        /*00ac*/ 	.word	0x00011880


	//   ....[14]....
        /*00b0*/ 	.word	0x00011910


	//   ....[15]....
        /*00b4*/ 	.word	0x00011940


	//   ....[16]....
        /*00b8*/ 	.word	0x000119e0


	//   ....[17]....
        /*00bc*/ 	.word	0x00011a10


	//----- nvinfo : EIATTR_VRC_CTA_INIT_COUNT
	.align		4
.L_1838:
        /*00c0*/ 	.byte	0x02, 0x4a
	.zero		1
	.zero		1


	//----- nvinfo : EIATTR_EXIT_INSTR_OFFSETS
	.align		4
        /*00c4*/ 	.byte	0x04, 0x1c
        /*00c6*/ 	.short	(.L_1840 - .L_1839)


	//   ....[0]....
.L_1839:
        /*00c8*/ 	.word	0x00000660


	//   ....[1]....
        /*00cc*/ 	.word	0x00012160


	//----- nvinfo : EIATTR_MAX_THREADS
	.align		4
.L_1840:
        /*00d0*/ 	.byte	0x04, 0x05
        /*00d2*/ 	.short	(.L_1842 - .L_1841)
.L_1841:
        /*00d4*/ 	.word	0x00000080
        /*00d8*/ 	.word	0x00000001
        /*00dc*/ 	.word	0x00000001


	//----- nvinfo : EIATTR_CBANK_PARAM_SIZE
	.align		4
.L_1842:
        /*00e0*/ 	.byte	0x03, 0x19
        /*00e2*/ 	.short	0x00e8


	//----- nvinfo : EIATTR_PARAM_CBANK
	.align		4
        /*00e4*/ 	.byte	0x04, 0x0a
        /*00e6*/ 	.short	(.L_1844 - .L_1843)
	.align		4
.L_1843:
        /*00e8*/ 	.word	index@(.nv.constant0._ZN10layer_norm13ln_fwd_kernelINS_13Kernel_traitsIf13__nv_bfloat16S2_S2_fjLj3072ELj1ELj1ELj4ELj16ENS_18Kernel_traits_baseILj3072EfS2_S2_S2_fjLj128EEEEELb1ELb1ELb1ELb1EEEvNS_9FwdParamsE)
        /*00ec*/ 	.short	0x0380
        /*00ee*/ 	.short	0x00e8


	//----- nvinfo : EIATTR_SW_WAR
	.align		4
.L_1844:
        /*00f0*/ 	.byte	0x04, 0x36
        /*00f2*/ 	.short	(.L_1846 - .L_1845)
.L_1845:
        /*00f4*/ 	.word	0x00000008
.L_1846:


//--------------------- .nv.info._ZN10layer_norm13ln_fwd_kernelINS_13Kernel_traitsI13__nv_bfloat16S2_fS2_fjLj3072ELj1ELj1ELj4ELj16ENS_18Kernel_traits_baseILj3072ES2_S2_fS2_fjLj128EEEEELb0ELb0ELb0ELb0EEEvNS_9FwdParamsE --------------------------
	.section	.nv.info._ZN10layer_norm13ln_fwd_kernelINS_13Kernel_traitsI13__nv_bfloat16S2_fS2_fjLj3072ELj1ELj1ELj4ELj16ENS_18Kernel_traits_baseILj3072ES2_S2_fS2_fjLj128EEEEELb0ELb0ELb0ELb0EEEvNS_9FwdParamsE,"",@"SHT_CUDA_INFO"
	.sectionflags	@""
	.align	4


	//----- nvinfo : EIATTR_CUDA_API_VERSION
	.align		4
        /*0000*/ 	.byte	0x04, 0x37
        /*0002*/ 	.short	(.L_1848 - .L_1847)
.L_1847:
        /*0004*/ 	.word	0x00000082


	//----- nvinfo : EIATTR_KPARAM_INFO
	.align		4
.L_1848:
        /*0008*/ 	.byte	0x04, 0x17
        /*000a*/ 	.short	(.L_1850 - .L_1849)
.L_1849:
        /*000c*/ 	.word	0x00000000
        /*0010*/ 	.short	0x0000
        /*0012*/ 	.short	0x0000
        /*0014*/ 	.byte	0x00, 0xf0, 0xa1, 0x03


	//----- nvinfo : EIATTR_SPARSE_MMA_MASK
	.align		4
.L_1850:
        /*0018*/ 	.byte	0x03, 0x50
        /*001a*/ 	.short	0x0000


	//----- nvinfo : EIATTR_MAXREG_COUNT
	.align		4
        /*001c*/ 	.byte	0x03, 0x1b
        /*001e*/ 	.short	0x00ff


	//----- nvinfo : EIATTR_NUM_BARRIERS
	.align		4
        /*0020*/ 	.byte	0x02, 0x4c
        /*0022*/ 	.byte	0x01
	.zero		1


	//----- nvinfo : EIATTR_MERCURY_ISA_VERSION
	.align		4
        /*0024*/ 	.byte	0x03, 0x5f
        /*0026*/ 	.short	0x0101


	//----- nvinfo : EIATTR_COOP_GROUP_MASK_REGIDS
	.align		4
        /*0028*/ 	.byte	0x04, 0x29
        /*002a*/ 	.short	(.L_1852 - .L_1851)


	//   ....[0]....
.L_1851:
        /*002c*/ 	.word	0xffffffff


	//   ....[1]....
        /*0030*/ 	.word	0xffffffff


	//   ....[2]....
        /*0034*/ 	.word	0xffffffff


	//   ....[3]....
        /*0038*/ 	.word	0xffffffff


	//   ....[4]....
        /*003c*/ 	.word	0xffffffff


	//   ....[5]....
        /*0040*/ 	.word	0xffffffff


	//   ....[6]....
        /*0044*/ 	.word	0xffffffff


	//   ....[7]....
        /*0048*/ 	.word	0xffffffff


	//   ....[8]....
        /*004c*/ 	.word	0xffffffff


	//   ....[9]....
        /*0050*/ 	.word	0xffffffff


	//   ....[10]....
        /*0054*/ 	.word	0xffffffff


	//   ....[11]....
        /*0058*/ 	.word	0xffffffff


	//   ....[12]....
        /*005c*/ 	.word	0xffffffff


	//   ....[13]....
        /*0060*/ 	.word	0xffffffff


	//   ....[14]....
        /*0064*/ 	.word	0xffffffff


	//   ....[15]....
        /*0068*/ 	.word	0xffffffff


	//   ....[16]....
        /*006c*/ 	.word	0xffffffff


	//   ....[17]....
        /*0070*/ 	.word	0xffffffff


	//----- nvinfo : EIATTR_COOP_GROUP_INSTR_OFFSETS
	.align		4
.L_1852:
        /*0074*/ 	.byte	0x04, 0x28
        /*0076*/ 	.short	(.L_1854 - .L_1853)


	//   ....[0]....
.L_1853:
        /*0078*/ 	.word	0x00001530


	//   ....[1]....
        /*007c*/ 	.word	0x00001550


	//   ....[2]....
        /*0080*/ 	.word	0x00001570


	//   ....[3]....
        /*0084*/ 	.word	0x00001590


	//   ....[4]....
        /*0088*/ 	.word	0x000015b0


	//   ....[5]....
        /*008c*/ 	.word	0x00001910


	//   ....[6]....
        /*0090*/ 	.word	0x00001970


	//   ....[7]....
        /*0094*/ 	.word	0x000019b0


	//   ....[8]....
        /*0098*/ 	.word	0x000019f0


	//   ....[9]....
        /*009c*/ 	.word	0x00001a10


	//   ....[10]....
        /*00a0*/ 	.word	0x00001b10


	//   ....[11]....
        /*00a4*/ 	.word	0x00001b70


	//   ....[12]....
        /*00a8*/ 	.word	0x00001bc0


	//   ....[13]....
        /*00ac*/ 	.word	0x00001be0


	//   ....[14]....
        /*00b0*/ 	.word	0x00001c80


	//   ....[15]....
        /*00b4*/ 	.word	0x00001cb0


	//   ....[16]....
        /*00b8*/ 	.word	0x00001d50


	//   ....[17]....
        /*00bc*/ 	.word	0x00001d80


	//----- nvinfo : EIATTR_VRC_CTA_INIT_COUNT
	.align		4
.L_1854:
        /*00c0*/ 	.byte	0x02, 0x4a
	.zero		1
	.zero		1


	//----- nvinfo : EIATTR_EXIT_INSTR_OFFSETS
	.align		4
        /*00c4*/ 	.byte	0x04, 0x1c
        /*00c6*/ 	.short	(.L_1856 - .L_1855)


	//   ....[0]....
.L_1855:
        /*00c8*/ 	.word	0x00000460


	//   ....[1]....
        /*00cc*/ 	.word	0x00002830


	//----- nvinfo : EIATTR_MAX_THREADS
	.align		4
.L_1856:
        /*00d0*/ 	.byte	0x04, 0x05
        /*00d2*/ 	.short	(.L_1858 - .L_1857)
.L_1857:
        /*00d4*/ 	.word	0x00000080
        /*00d8*/ 	.word	0x00000001
        /*00dc*/ 	.word	0x00000001


	//----- nvinfo : EIATTR_CRS_STACK_SIZE
	.align		4
.L_1858:
        /*00e0*/ 	.byte	0x04, 0x1e
        /*00e2*/ 	.short	(.L_1860 - .L_1859)
.L_1859:
        /*00e4*/ 	.word	0x00000000


	//----- nvinfo : EIATTR_CBANK_PARAM_SIZE
	.align		4
.L_1860:
        /*00e8*/ 	.byte	0x03, 0x19
        /*00ea*/ 	.short	0x00e8


	//----- nvinfo : EIATTR_PARAM_CBANK
	.align		4
        /*00ec*/ 	.byte	0x04, 0x0a
        /*00ee*/ 	.short	(.L_1862 - .L_1861)
	.align		4
.L_1861:
        /*00f0*/ 	.word	index@(.nv.constant0._ZN10layer_norm13ln_fwd_kernelINS_13Kernel_traitsI13__nv_bfloat16S2_fS2_fjLj3072ELj1ELj1ELj4ELj16ENS_18Kernel_traits_baseILj3072ES2_S2_fS2_fjLj128EEEEELb0ELb0ELb0ELb0EEEvNS_9FwdParamsE)
        /*00f4*/ 	.short	0x0380
        /*00f6*/ 	.short	0x00e8


	//----- nvinfo : EIATTR_SW_WAR
	.align		4
.L_1862:
        /*00f8*/ 	.byte	0x04, 0x36
        /*00fa*/ 	.short	(.L_1864 - .L_1863)
.L_1863:
        /*00fc*/ 	.word	0x00000008
.L_1864:


//--------------------- .nv.info._ZN10layer_norm13ln_fwd_kernelINS_13Kernel_traitsI13__nv_bfloat16S2_fS2_fjLj3072ELj1ELj1ELj4ELj16ENS_18Kernel_traits_baseILj3072ES2_S2_fS2_fjLj128EEEEELb0ELb0ELb0ELb1EEEvNS_9FwdParamsE --------------------------
	.section	.nv.info._ZN10layer_norm13ln_fwd_kernelINS_13Kernel_traitsI13__nv_bfloat16S2_fS2_fjLj3072ELj1ELj1ELj4ELj16ENS_18Kernel_traits_baseILj3072ES2_S2_fS2_fjLj128EEEEELb0ELb0ELb0ELb1EEEvNS_9FwdParamsE,"",@"SHT_CUDA_INFO"
	.sectionflags	@""
	.align	4


	//----- nvinfo : EIATTR_CUDA_API_VERSION
	.align		4
        /*0000*/ 	.byte	0x04, 0x37
        /*0002*/ 	.short	(.L_1866 - .L_1865)
.L_1865:
        /*0004*/ 	.word	0x00000082


	//----- nvinfo : EIATTR_KPARAM_INFO
	.align		4
.L_1866:
        /*0008*/ 	.byte	0x04, 0x17
        /*000a*/ 	.short	(.L_1868 - .L_1867)
.L_1867:
        /*000c*/ 	.word	0x00000000
        /*0010*/ 	.short	0x0000
        /*0012*/ 	.short	0x0000
        /*0014*/ 	.byte	0x00, 0xf0, 0xa1, 0x03


	//----- nvinfo : EIATTR_SPARSE_MMA_MASK
	.align		4
.L_1868:
        /*0018*/ 	.byte	0x03, 0x50
        /*001a*/ 	.short	0x0000


	//----- nvinfo : EIATTR_MAXREG_COUNT
	.align		4
        /*001c*/ 	.byte	0x03, 0x1b
        /*001e*/ 	.short	0x00ff


	//----- nvinfo : EIATTR_NUM_BARRIERS
	.align		4
        /*0020*/ 	.byte	0x02, 0x4c
        /*0022*/ 	.byte	0x01
	.zero		1


	//----- nvinfo : EIATTR_MERCURY_ISA_VERSION
	.align		4
        /*0024*/ 	.byte	0x03, 0x5f
        /*0026*/ 	.short	0x0101


	//----- nvinfo : EIATTR_COOP_GROUP_MASK_REGIDS
	.align		4
        /*0028*/ 	.byte	0x04, 0x29
        /*002a*/ 	.short	(.L_1870 - .L_1869)


	//   ....[0]....
.L_1869:
        /*002c*/ 	.word	0xffffffff


	//   ....[1]....
        /*0030*/ 	.word	0xffffffff


	//   ....[2]....
        /*0034*/ 	.word	0xffffffff


	//   ....[3]....
        /*0038*/ 	.word	0xffffffff


	//   ....[4]....
        /*003c*/ 	.word	0xffffffff


	//   ....[5]....
        /*0040*/ 	.word	0xffffffff


	//   ....[6]....
        /*0044*/ 	.word	0xffffffff


	//   ....[7]....
        /*0048*/ 	.word	0xffffffff


	//   ....[8]....
        /*004c*/ 	.word	0xffffffff


	//   ....[9]....
        /*0050*/ 	.word	0xffffffff


	//   ....[10]....
        /*0054*/ 	.word	0xffffffff


	//   ....[11]....
        /*0058*/ 	.word	0xffffffff


	//   ....[12]....
        /*005c*/ 	.word	0xffffffff


	//   ....[13]....
        /*0060*/ 	.word	0xffffffff


	//   ....[14]....
        /*0064*/ 	.word	0xffffffff


	//   ....[15]....
        /*0068*/ 	.word	0xffffffff


	//   ....[16]....
        /*006c*/ 	.word	0xffffffff


	//   ....[17]....
        /*0070*/ 	.word	0xffffffff


	//----- nvinfo : EIATTR_COOP_GROUP_INSTR_OFFSETS
	.align		4
.L_1870:
        /*0074*/ 	.byte	0x04, 0x28
        /*0076*/ 	.short	(.L_1872 - .L_1871)


	//   ....[0]....
.L_1871:
        /*0078*/ 	.word	0x000014a0


	//   ....[1]....
        /*007c*/ 	.word	0x000014c0


	//   ....[2]....
        /*0080*/ 	.word	0x000014e0


	//   ....[3]....
        /*0084*/ 	.word	0x00001500


	//   ....[4]....
        /*0088*/ 	.word	0x00001520


	//   ....[5]....
        /*008c*/ 	.word	0x00001850


	//   ....[6]....
        /*0090*/ 	.word	0x00001870


	//   ....[7]....
        /*0094*/ 	.word	0x00001890


	//   ....[8]....
        /*0098*/ 	.word	0x000018b0


	//   ....[9]....
        /*009c*/ 	.word	0x000018d0


	//   ....[10]....
        /*00a0*/ 	.word	0x00001a20


	//   ....[11]....
        /*00a4*/ 	.word	0x00001ae0


	//   ....[12]....
        /*00a8*/ 	.word	0x00001b00


	//   ....[13]....
        /*00ac*/ 	.word	0x00001b10


	//   ....[14]....
        /*00b0*/ 	.word	0x00001bb0


	//   ....[15]....
        /*00b4*/ 	.word	0x00001bf0


	//   ....[16]....
        /*00b8*/ 	.word	0x00001c90


	//   ....[17]....
        /*00bc*/ 	.word	0x00001cb0


	//----- nvinfo : EIATTR_VRC_CTA_INIT_COUNT
	.align		4
.L_1872:
        /*00c0*/ 	.byte	0x02, 0x4a
	.zero		1
	.zero		1


	//----- nvinfo : EIATTR_EXIT_INSTR_OFFSETS
	.align		4
        /*00c4*/ 	.byte	0x04, 0x1c
        /*00c6*/ 	.short	(.L_1874 - .L_1873)


	//   ....[0]....
.L_1873:
        /*00c8*/ 	.word	0x00000160


	//   ....[1]....
        /*00cc*/ 	.word	0x00002390


	//----- nvinfo : EIATTR_MAX_THREADS
	.align		4
.L_1874:
        /*00d0*/ 	.byte	0x04, 0x05
        /*00d2*/ 	.short	(.L_1876 - .L_1875)
.L_1875:
        /*00d4*/ 	.word	0x00000080
        /*00d8*/ 	.word	0x00000001
        /*00dc*/ 	.word	0x00000001


	//----- nvinfo : EIATTR_CRS_STACK_SIZE
	.align		4
.L_1876:
        /*00e0*/ 	.byte	0x04, 0x1e
        /*00e2*/ 	.short	(.L_1878 - .L_1877)
.L_1877:
        /*00e4*/ 	.word	0x00000000


	//----- nvinfo : EIATTR_CBANK_PARAM_SIZE
	.align		4
.L_1878:
        /*00e8*/ 	.byte	0x03, 0x19
        /*00ea*/ 	.short	0x00e8


	//----- nvinfo : EIATTR_PARAM_CBANK
	.align		4
        /*00ec*/ 	.byte	0x04, 0x0a
        /*00ee*/ 	.short	(.L_1880 - .L_1879)
	.align		4
.L_1879:
        /*00f0*/ 	.word	index@(.nv.constant0._ZN10layer_norm13ln_fwd_kernelINS_13Kernel_traitsI13__nv_bfloat16S2_fS2_fjLj3072ELj1ELj1ELj4ELj16ENS_18Kernel_traits_baseILj3072ES2_S2_fS2_fjLj128EEEEELb0ELb0ELb0ELb1EEEvNS_9FwdParamsE)
        /*00f4*/ 	.short	0x0380
        /*00f6*/ 	.short	0x00e8


	//----- nvinfo : EIATTR_SW_WAR
	.align		4
.L_1880:
        /*00f8*/ 	.byte	0x04, 0x36
        /*00fa*/ 	.short	(.L_1882 - .L_1881)
.L_1881:
        /*00fc*/ 	.word	0x00000008
.L_1882:


//--------------------- .nv.info._ZN10layer_norm13ln_fwd_kernelINS_13Kernel_traitsI13__nv_bfloat16S2_fS2_fjLj3072ELj1ELj1ELj4ELj16ENS_18Kernel_traits_baseILj3072ES2_S2_fS2_fjLj128EEEEELb0ELb0ELb1ELb0EEEvNS_9FwdParamsE --------------------------
	.section	.nv.info._ZN10layer_norm13ln_fwd_kernelINS_13Kernel_traitsI13__nv_bfloat16S2_fS2_fjLj3072ELj1ELj1ELj4ELj16ENS_18Kernel_traits_baseILj3072ES2_S2_fS2_fjLj128EEEEELb0ELb0ELb1ELb0EEEvNS_9FwdParamsE,"",@"SHT_CUDA_INFO"
	.sectionflags	@""
	.align	4


	//----- nvinfo : EIATTR_CUDA_API_VERSION
	.align		4
        /*0000*/ 	.byte	0x04, 0x37
        /*0002*/ 	.short	(.L_1884 - .L_1883)
.L_1883:
        /*0004*/ 	.word	0x00000082


	//----- nvinfo : EIATTR_KPARAM_INFO
	.align		4
.L_1884:
        /*0008*/ 	.byte	0x04, 0x17
        /*000a*/ 	.short	(.L_1886 - .L_1885)
.L_1885:
        /*000c*/ 	.word	0x00000000
        /*0010*/ 	.short	0x0000
        /*0012*/ 	.short	0x0000
        /*0014*/ 	.byte	0x00, 0xf0, 0xa1, 0x03


	//----- nvinfo : EIATTR_SPARSE_MMA_MASK
	.align		4
.L_1886:
        /*0018*/ 	.byte	0x03, 0x50
        /*001a*/ 	.short	0x0000


	//----- nvinfo : EIATTR_MAXREG_COUNT
	.align		4
        /*001c*/ 	.byte	0x03, 0x1b
        /*001e*/ 	.short	0x00ff


	//----- nvinfo : EIATTR_NUM_BARRIERS
	.align		4
        /*0020*/ 	.byte	0x02, 0x4c
        /*0022*/ 	.byte	0x01
	.zero		1


	//----- nvinfo : EIATTR_MERCURY_ISA_VERSION
	.align		4
        /*0024*/ 	.byte	0x03, 0x5f
        /*0026*/ 	.short	0x0101


	//----- nvinfo : EIATTR_COOP_GROUP_MASK_REGIDS
	.align		4
        /*0028*/ 	.byte	0x04, 0x29
        /*002a*/ 	.short	(.L_1888 - .L_1887)


	//   ....[0]....
.L_1887:
        /*002c*/ 	.word	0xffffffff


	//   ....[1]....
        /*0030*/ 	.word	0xffffffff


	//   ....[2]....
        /*0034*/ 	.word	0xffffffff


	//   ....[3]....
        /*0038*/ 	.word	0xffffffff


	//   ....[4]....
        /*003c*/ 	.word	0xffffffff


	//   ....[5]....
        /*0040*/ 	.word	0xffffffff


	//   ....[6]....
        /*0044*/ 	.word	0xffffffff


	//   ....[7]....
        /*0048*/ 	.word	0xffffffff


	//   ....[8]....
        /*004c*/ 	.word	0xffffffff


	//   ....[9]....
        /*0050*/ 	.word	0xffffffff


	//   ....[10]....
        /*0054*/ 	.word	0xffffffff


	//   ....[11]....
        /*0058*/ 	.word	0xffffffff


	//   ....[12]....
        /*005c*/ 	.word	0xffffffff


	//   ....[13]....
        /*0060*/ 	.word	0xffffffff


	//   ....[14]....
        /*0064*/ 	.word	0xffffffff


	//   ....[15]....
        /*0068*/ 	.word	0xffffffff


	//   ....[16]....
        /*006c*/ 	.word	0xffffffff


	//   ....[17]....
        /*0070*/ 	.word	0xffffffff


	//----- nvinfo : EIATTR_COOP_GROUP_INSTR_OFFSETS
	.align		4
.L_1888:
        /*0074*/ 	.byte	0x04, 0x28
        /*0076*/ 	.short	(.L_1890 - .L_1889)


	//   ....[0]....
.L_1889:
        /*0078*/ 	.word	0x00001a20


	//   ....[1]....
        /*007c*/ 	.word	0x00001a40


	//   ....[2]....
        /*0080*/ 	.word	0x00001a60


	//   ....[3]....
        /*0084*/ 	.word	0x00001a80


	//   ....[4]....
        /*0088*/ 	.word	0x00001aa0


	//   ....[5]....
        /*008c*/ 	.word	0x00001de0


	//   ....[6]....
        /*0090*/ 	.word	0x00001e00


	//   ....[7]....
        /*0094*/ 	.word	0x00001e20


	//   ....[8]....
        /*0098*/ 	.word	0x00001e40


	//   ....[9]....
        /*009c*/ 	.word	0x00001e70


	//   ....[10]....
        /*00a0*/ 	.word	0x00002000


	//   ....[11]....
        /*00a4*/ 	.word	0x00002040


	//   ....[12]....
        /*00a8*/ 	.word	0x00002060


	//   ....[13]....
        /*00ac*/ 	.word	0x000020a0


	//   ....[14]....
        /*00b0*/ 	.word	0x00002160


	//   ....[15]....
        /*00b4*/ 	.word	0x00002190


	//   ....[16]....
        /*00b8*/ 	.word	0x00002240


	//   ....[17]....
        /*00bc*/ 	.word	0x00002270


	//----- nvinfo : EIATTR_VRC_CTA_INIT_COUNT
	.align		4
.L_1890:
        /*00c0*/ 	.byte	0x02, 0x4a
	.zero		1
	.zero		1


	//----- nvinfo : EIATTR_EXIT_INSTR_OFFSETS
	.align		4
        /*00c4*/ 	.byte	0x04, 0x1c
        /*00c6*/ 	.short	(.L_1892 - .L_1891)


	//   ....[0]....
.L_1891:
        /*00c8*/ 	.word	0x00000460


	//   ....[1]....
        /*00cc*/ 	.word	0x00002de0


	//----- nvinfo : EIATTR_MAX_THREADS
	.align		4
.L_1892:
        /*00d0*/ 	.byte	0x04, 0x05
        /*00d2*/ 	.short	(.L_1894 - .L_1893)
.L_1893:
        /*00d4*/ 	.word	0x00000080
        /*00d8*/ 	.word	0x00000001
        /*00dc*/ 	.word	0x00000001


	//----- nvinfo : EIATTR_CRS_STACK_SIZE
	.align		4
.L_1894:
        /*00e0*/ 	.byte	0x04, 0x1e
        /*00e2*/ 	.short	(.L_1896 - .L_1895)
.L_1895:
        /*00e4*/ 	.word	0x00000000


	//----- nvinfo : EIATTR_CBANK_PARAM_SIZE
	.align		4
.L_1896:
        /*00e8*/ 	.byte	0x03, 0x19
        /*00ea*/ 	.short	0x00e8


	//----- nvinfo : EIATTR_PARAM_CBANK
	.align		4
        /*00ec*/ 	.byte	0x04, 0x0a
        /*00ee*/ 	.short	(.L_1898 - .L_1897)
	.align		4
.L_1897:
        /*00f0*/ 	.word	index@(.nv.constant0._ZN10layer_norm13ln_fwd_kernelINS_13Kernel_traitsI13__nv_bfloat16S2_fS2_fjLj3072ELj1ELj1ELj4ELj16ENS_18Kernel_traits_baseILj3072ES2_S2_fS2_fjLj128EEEEELb0ELb0ELb1ELb0EEEvNS_9FwdParamsE)
        /*00f4*/ 	.short	0x0380
        /*00f6*/ 	.short	0x00e8


	//----- nvinfo : EIATTR_SW_WAR
	.align		4
.L_1898:
        /*00f8*/ 	.byte	0x04, 0x36
        /*00fa*/ 	.short	(.L_1900 - .L_1899)
.L_1899:
        /*00fc*/ 	.word	0x00000008
.L_1900:


//--------------------- .nv.info._ZN10layer_norm13ln_fwd_kernelINS_13Kernel_traitsI13__nv_bfloat16S2_fS2_fjLj3072ELj1ELj1ELj4ELj16ENS_18Kernel_traits_baseILj3072ES2_S2_fS2_fjLj128EEEEELb0ELb0ELb1ELb1EEEvNS_9FwdParamsE --------------------------
	.section	.nv.info._ZN10layer_norm13ln_fwd_kernelINS_13Kernel_traitsI13__nv_bfloat16S2_fS2_fjLj3072ELj1ELj1ELj4ELj16ENS_18Kernel_traits_baseILj3072ES2_S2_fS2_fjLj128EEEEELb0ELb0ELb1ELb1EEEvNS_9FwdParamsE,"",@"SHT_CUDA_INFO"
	.sectionflags	@""
	.align	4


	//----- nvinfo : EIATTR_CUDA_API_VERSION
	.align		4
        /*0000*/ 	.byte	0x04, 0x37
        /*0002*/ 	.short	(.L_1902 - .L_1901)
.L_1901:
        /*0004*/ 	.word	0x00000082


	//----- nvinfo : EIATTR_KPARAM_INFO
	.align		4
.L_1902:
        /*0008*/ 	.byte	0x04, 0x17
        /*000a*/ 	.short	(.L_1904 - .L_1903)
.L_1903:
        /*000c*/ 	.word	0x00000000
        /*0010*/ 	.short	0x0000
        /*0012*/ 	.short	0x0000
        /*0014*/ 	.byte	0x00, 0xf0, 0xa1, 0x03


	//----- nvinfo : EIATTR_SPARSE_MMA_MASK
	.align		4
.L_1904:
        /*0018*/ 	.byte	0x03, 0x50
        /*001a*/ 	.short	0x0000


	//----- nvinfo : EIATTR_MAXREG_COUNT
	.align		4
        /*001c*/ 	.byte	0x03, 0x1b
        /*001e*/ 	.short	0x00ff


	//----- nvinfo : EIATTR_NUM_BARRIERS
	.align		4
        /*0020*/ 	.byte	0x02, 0x4c
        /*0022*/ 	.byte	0x01
	.zero		1


	//----- nvinfo : EIATTR_MERCURY_ISA_VERSION
	.align		4
        /*0024*/ 	.byte	0x03, 0x5f
        /*0026*/ 	.short	0x0101


	//----- nvinfo : EIATTR_COOP_GROUP_MASK_REGIDS
	.align		4
        /*0028*/ 	.byte	0x04, 0x29
        /*002a*/ 	.short	(.L_1906 - .L_1905)


	//   ....[0]....
.L_1905:
        /*002c*/ 	.word	0xffffffff


	//   ....[1]....
        /*0030*/ 	.word	0xffffffff


	//   ....[2]....
        /*0034*/ 	.word	0xffffffff


	//   ....[3]....
        /*0038*/ 	.word	0xffffffff


	//   ....[4]....
        /*003c*/ 	.word	0xffffffff


	//   ....[5]....
        /*0040*/ 	.word	0xffffffff


	//   ....[6]....
        /*0044*/ 	.word	0xffffffff


	//   ....[7]....
        /*0048*/ 	.word	0xffffffff


	//   ....[8]....
        /*004c*/ 	.word	0xffffffff


	//   ....[9]....
        /*0050*/ 	.word	0xffffffff


	//   ....[10]....
        /*0054*/ 	.word	0xffffffff


	//   ....[11]....
        /*0058*/ 	.word	0xffffffff


	//   ....[12]....
        /*005c*/ 	.word	0xffffffff


	//   ....[13]....
        /*0060*/ 	.word	0xffffffff


	//   ....[14]....
        /*0064*/ 	.word	0xffffffff


	//   ....[15]....
        /*0068*/ 	.word	0xffffffff


	//   ....[16]....
        /*006c*/ 	.word	0xffffffff


	//   ....[17]....
        /*0070*/ 	.word	0xffffffff


	//----- nvinfo : EIATTR_COOP_GROUP_INSTR_OFFSETS
	.align		4
.L_1906:
        /*0074*/ 	.byte	0x04, 0x28
        /*0076*/ 	.short	(.L_1908 - .L_1907)


	//   ....[0]....
.L_1907:
        /*0078*/ 	.word	0x00001550


	//   ....[1]....
        /*007c*/ 	.word	0x00001570


	//   ....[2]....
        /*0080*/ 	.word	0x00001590


	//   ....[3]....
        /*0084*/ 	.word	0x000015b0


	//   ....[4]....
        /*0088*/ 	.word	0x000015d0


	//   ....[5]....
        /*008c*/ 	.word	0x00001900


	//   ....[6]....
        /*0090*/ 	.word	0x00001920


	//   ....[7]....
        /*0094*/ 	.word	0x00001940


	//   ....[8]....
        /*0098*/ 	.word	0x00001960


	//   ....[9]....
        /*009c*/ 	.word	0x00001980


	//   ....[10]....
        /*00a0*/ 	.word	0x00001b10


	//   ....[11]....
        /*00a4*/ 	.word	0x00001b40


	//   ....[12]....
        /*00a8*/ 	.word	0x00001be0


	//   ....[13]....
        /*00ac*/ 	.word	0x00001c00


	//   ....[14]....
        /*00b0*/ 	.word	0x00001c30


	//   ....[15]....
        /*00b4*/ 	.word	0x00001c90


	//   ....[16]....
        /*00b8*/ 	.word	0x00001d50


	//   ....[17]....
        /*00bc*/ 	.word	0x00001d70


	//----- nvinfo : EIATTR_VRC_CTA_INIT_COUNT
	.align		4
.L_1908:
        /*00c0*/ 	.byte	0x02, 0x4a
	.zero		1
	.zero		1


	//----- nvinfo : EIATTR_EXIT_INSTR_OFFSETS
	.align		4
        /*00c4*/ 	.byte	0x04, 0x1c
        /*00c6*/ 	.short	(.L_1910 - .L_1909)


	//   ....[0]....
.L_1909:
        /*00c8*/ 	.word	0x00000220


	//   ....[1]....
        /*00cc*/ 	.word	0x000028b0


	//----- nvinfo : EIATTR_MAX_THREADS
	.align		4
.L_1910:
        /*00d0*/ 	.byte	0x04, 0x05
        /*00d2*/ 	.short	(.L_1912 - .L_1911)
.L_1911:
        /*00d4*/ 	.word	0x00000080
        /*00d8*/ 	.word	0x00000001
        /*00dc*/ 	.word	0x00000001


	//----- nvinfo : EIATTR_CRS_STACK_SIZE
	.align		4
.L_1912:
        /*00e0*/ 	.byte	0x04, 0x1e
        /*00e2*/ 	.short	(.L_1914 - .L_1913)
.L_1913:
        /*00e4*/ 	.word	0x00000000


	//----- nvinfo : EIATTR_CBANK_PARAM_SIZE
	.align		4
.L_1914:
        /*00e8*/ 	.byte	0x03, 0x19
        /*00ea*/ 	.short	0x00e8


	//----- nvinfo : EIATTR_PARAM_CBANK
	.align		4
        /*00ec*/ 	.byte	0x04, 0x0a
        /*00ee*/ 	.short	(.L_1916 - .L_1915)
	.align		4
.L_1915:
        /*00f0*/ 	.word	index@(.nv.constant0._ZN10layer_norm13ln_fwd_kernelINS_13Kernel_traitsI13__nv_bfloat16S2_fS2_fjLj3072ELj1ELj1ELj4ELj16ENS_18Kernel_traits_baseILj3072ES2_S2_fS2_fjLj128EEEEELb0ELb0ELb1ELb1EEEvNS_9FwdParamsE)
        /*00f4*/ 	.short	0x0380
        /*00f6*/ 	.short	0x00e8


	//----- nvinfo : EIATTR_SW_WAR
	.align		4
.L_1916:
        /*00f8*/ 	.byte	0x04, 0x36
        /*00fa*/ 	.short	(.L_1918 - .L_1917)
.L_1917:
        /*00fc*/ 	.word	0x00000008
.L_1918:


//--------------------- .nv.info._ZN10layer_norm13ln_fwd_kernelINS_13Kernel_traitsI13__nv_bfloat16S2_fS2_fjLj3072ELj1ELj1ELj4ELj16ENS_18Kernel_traits_baseILj3072ES2_S2_fS2_fjLj128EEEEELb0ELb1ELb0ELb0EEEvNS_9FwdParamsE --------------------------
	.section	.nv.info._ZN10layer_norm13ln_fwd_kernelINS_13Kernel_traitsI13__nv_bfloat16S2_fS2_fjLj3072ELj1ELj1ELj4ELj16ENS_18Kernel_traits_baseILj3072ES2_S2_fS2_fjLj128EEEEELb0ELb1ELb0ELb0EEEvNS_9FwdParamsE,"",@"SHT_CUDA_INFO"
	.sectionflags	@""
	.align	4


	//----- nvinfo : EIATTR_CUDA_API_VERSION
	.align		4
        /*0000*/ 	.byte	0x04, 0x37
        /*0002*/ 	.short	(.L_1920 - .L_1919)
.L_1919:
        /*0004*/ 	.word	0x00000082


	//----- nvinfo : EIATTR_KPARAM_INFO
	.align		4
.L_1920:
        /*0008*/ 	.byte	0x04, 0x17
        /*000a*/ 	.short	(.L_1922 - .L_1921)
.L_1921:
        /*000c*/ 	.word	0x00000000
        /*0010*/ 	.short	0x0000
        /*0012*/ 	.short	0x0000
        /*0014*/ 	.byte	0x00, 0xf0, 0xa1, 0x03


	//----- nvinfo : EIATTR_SPARSE_MMA_MASK
	.align		4
.L_1922:
        /*0018*/ 	.byte	0x03, 0x50
        /*001a*/ 	.short	0x0000


	//----- nvinfo : EIATTR_MAXREG_COUNT
	.align		4
        /*001c*/ 	.byte	0x03, 0x1b
        /*001e*/ 	.short	0x00ff


	//----- nvinfo : EIATTR_NUM_BARRIERS
	.align		4
        /*0020*/ 	.byte	0x02, 0x4c
        /*0022*/ 	.byte	0x01
	.zero		1


	//----- nvinfo : EIATTR_MERCURY_ISA_VERSION
	.align		4
        /*0024*/ 	.byte	0x03, 0x5f
        /*0026*/ 	.short	0x0101


	//----- nvinfo : EIATTR_COOP_GROUP_MASK_REGIDS
	.align		4
        /*0028*/ 	.byte	0x04, 0x29
        /*002a*/ 	.short	(.L_1924 - .L_1923)


	//   ....[0]....
.L_1923:
        /*002c*/ 	.word	0xffffffff


	//   ....[1]....
        /*0030*/ 	.word	0xffffffff


	//   ....[2]....
        /*0034*/ 	.word	0xffffffff


	//   ....[3]....
        /*0038*/ 	.word	0xffffffff


	//   ....[4]....
        /*003c*/ 	.word	0xffffffff


	//   ....[5]....
        /*0040*/ 	.word	0xffffffff


	//   ....[6]....
        /*0044*/ 	.word	0xffffffff


	//   ....[7]....
        /*0048*/ 	.word	0xffffffff


	//   ....[8]....
        /*004c*/ 	.word	0xffffffff


	//   ....[9]....
        /*0050*/ 	.word	0xffffffff


	//   ....[10]....
        /*0054*/ 	.word	0xffffffff


	//   ....[11]....
        /*0058*/ 	.word	0xffffffff


	//   ....[12]....
        /*005c*/ 	.word	0xffffffff


	//   ....[13]....
        /*0060*/ 	.word	0xffffffff


	//   ....[14]....
        /*0064*/ 	.word	0xffffffff


	//   ....[15]....
        /*0068*/ 	.word	0xffffffff


	//   ....[16]....
        /*006c*/ 	.word	0xffffffff


	//   ....[17]....
        /*0070*/ 	.word	0xffffffff


	//----- nvinfo : EIATTR_COOP_GROUP_INSTR_OFFSETS
	.align		4
.L_1924:
        /*0074*/ 	.byte	0x04, 0x28
        /*0076*/ 	.short	(.L_1926 - .L_1925)


	//   ....[0]....
.L_1925:
        /*0078*/ 	.word	0x00001d10


	//   ....[1]....
        /*007c*/ 	.word	0x00001d30


	//   ....[2]....
        /*0080*/ 	.word	0x00001d50


	//   ....[3]....
        /*0084*/ 	.word	0x00001d70


	//   ....[4]....
        /*0088*/ 	.word	0x00001d90


	//   ....[5]....
        /*008c*/ 	.word	0x000020f0


	//   ....[6]....
        /*0090*/ 	.word	0x00002150


	//   ....[7]....
        /*0094*/ 	.word	0x000021b0


	//   ....[8]....
        /*0098*/ 	.word	0x000021d0


	//   ....[9]....
        /*009c*/ 	.word	0x000021f0


	//   ....[10]....
        /*00a0*/ 	.word	0x00002300


	//   ....[11]....
        /*00a4*/ 	.word	0x00002360


	//   ....[12]....
        /*00a8*/ 	.word	0x00002380


	//   ....[13]....
        /*00ac*/ 	.word	0x00002390


	//   ....[14]....
        /*00b0*/ 	.word	0x00002420


	//   ....[15]....
        /*00b4*/ 	.word	0x00002480


	//   ....[16]....
        /*00b8*/ 	.word	0x00002530


	//   ....[17]....
        /*00bc*/ 	.word	0x00002550


	//----- nvinfo : EIATTR_VRC_CTA_INIT_COUNT
	.align		4
.L_1926:
        /*00c0*/ 	.byte	0x02, 0x4a
	.zero		1
	.zero		1


	//----- nvinfo : EIATTR_EXIT_INSTR_OFFSETS
	.align		4
        /*00c4*/ 	.byte	0x04, 0x1c
        /*00c6*/ 	.short	(.L_1928 - .L_1927)


	//   ....[0]....
.L_1927:
        /*00c8*/ 	.word	0x00000580


	//   ....[1]....
        /*00cc*/ 	.word	0x00003000


	//----- nvinfo : EIATTR_MAX_THREADS
	.align		4
.L_1928:
        /*00d0*/ 	.byte	0x04, 0x05
        /*00d2*/ 	.short	(.L_1930 - .L_1929)
.L_1929:
        /*00d4*/ 	.word	0x00000080
        /*00d8*/ 	.word	0x00000001
        /*00dc*/ 	.word	0x00000001


	//----- nvinfo : EIATTR_CRS_STACK_SIZE
	.align		4
.L_1930:
        /*00e0*/ 	.byte	0x04, 0x1e
        /*00e2*/ 	.short	(.L_1932 - .L_1931)
.L_1931:
        /*00e4*/ 	.word	0x00000000


	//----- nvinfo : EIATTR_CBANK_PARAM_SIZE
	.align		4
.L_1932:
        /*00e8*/ 	.byte	0x03, 0x19
        /*00ea*/ 	.short	0x00e8


	//----- nvinfo : EIATTR_PARAM_CBANK
	.align		4
        /*00ec*/ 	.byte	0x04, 0x0a
        /*00ee*/ 	.short	(.L_1934 - .L_1933)
	.align		4
.L_1933:
        /*00f0*/ 	.word	index@(.nv.constant0._ZN10layer_norm13ln_fwd_kernelINS_13Kernel_traitsI13__nv_bfloat16S2_fS2_fjLj3072ELj1ELj1ELj4ELj16ENS_18Kernel_traits_baseILj3072ES2_S2_fS2_fjLj128EEEEELb0ELb1ELb0ELb0EEEvNS_9FwdParamsE)
        /*00f4*/ 	.short	0x0380
        /*00f6*/ 	.short	0x00e8


	//----- nvinfo : EIATTR_SW_WAR
	.align		4
.L_1934:
        /*00f8*/ 	.byte	0x04, 0x36
        /*00fa*/ 	.short	(.L_1936 - .L_1935)
.L_1935:
        /*00fc*/ 	.word	0x00000008
.L_1936:


//--------------------- .nv.info._ZN10layer_norm13ln_fwd_kernelINS_13Kernel_traitsI13__nv_bfloat16S2_fS2_fjLj3072ELj1ELj1ELj4ELj16ENS_18Kernel_traits_baseILj3072ES2_S2_fS2_fjLj128EEEEELb0ELb1ELb0ELb1EEEvNS_9FwdParamsE --------------------------
	.section	.nv.info._ZN10layer_norm13ln_fwd_kernelINS_13Kernel_traitsI13__nv_bfloat16S2_fS2_fjLj3072ELj1ELj1ELj4ELj16ENS_18Kernel_traits_baseILj3072ES2_S2_fS2_fjLj128EEEEELb0ELb1ELb0ELb1EEEvNS_9FwdParamsE,"",@"SHT_CUDA_INFO"
	.sectionflags	@""
	.align	4


	//----- nvinfo : EIATTR_CUDA_API_VERSION
	.align		4
        /*0000*/ 	.byte	0x04, 0x37
        /*0002*/ 	.short	(.L_1938 - .L_1937)
.L_1937:
        /*0004*/ 	.word	0x00000082


	//----- nvinfo : EIATTR_KPARAM_INFO
	.align		4
.L_1938:
        /*0008*/ 	.byte	0x04, 0x17
        /*000a*/ 	.short	(.L_1940 - .L_1939)
.L_1939:
        /*000c*/ 	.word	0x00000000
        /*0010*/ 	.short	0x0000
        /*0012*/ 	.short	0x0000
        /*0014*/ 	.byte	0x00, 0xf0, 0xa1, 0x03


	//----- nvinfo : EIATTR_SPARSE_MMA_MASK
	.align		4
.L_1940:
        /*0018*/ 	.byte	0x03, 0x50
        /*001a*/ 	.short	0x0000


	//----- nvinfo : EIATTR_MAXREG_COUNT
	.align		4
        /*001c*/ 	.byte	0x03, 0x1b
        /*001e*/ 	.short	0x00ff


	//----- nvinfo : EIATTR_NUM_BARRIERS
	.align		4
        /*0020*/ 	.byte	0x02, 0x4c
        /*0022*/ 	.byte	0x01
	.zero		1


	//----- nvinfo : EIATTR_MERCURY_ISA_VERSION
	.align		4
        /*0024*/ 	.byte	0x03, 0x5f
        /*0026*/ 	.short	0x0101


	//----- nvinfo : EIATTR_COOP_GROUP_MASK_REGIDS
	.align		4
        /*0028*/ 	.byte	0x04, 0x29
        /*002a*/ 	.short	(.L_1942 - .L_1941)


	//   ....[0]....
.L_1941:
        /*002c*/ 	.word	0xffffffff


	//   ....[1]....
        /*0030*/ 	.word	0xffffffff


	//   ....[2]....
        /*0034*/ 	.word	0xffffffff


	//   ....[3]....
        /*0038*/ 	.word	0xffffffff


	//   ....[4]....
        /*003c*/ 	.word	0xffffffff


	//   ....[5]....
        /*0040*/ 	.word	0xffffffff


	//   ....[6]....
        /*0044*/ 	.word	0xffffffff


	//   ....[7]....
        /*0048*/ 	.word	0xffffffff


	//   ....[8]....
        /*004c*/ 	.word	0xffffffff


	//   ....[9]....
        /*0050*/ 	.word	0xffffffff


	//   ....[10]....
        /*0054*/ 	.word	0xffffffff


	//   ....[11]....
        /*0058*/ 	.word	0xffffffff


	//   ....[12]....
        /*005c*/ 	.word	0xffffffff


	//   ....[13]....
        /*0060*/ 	.word	0xffffffff


	//   ....[14]....
        /*0064*/ 	.word	0xffffffff


	//   ....[15]....
        /*0068*/ 	.word	0xffffffff


	//   ....[16]....
        /*006c*/ 	.word	0xffffffff


	//   ....[17]....
        /*0070*/ 	.word	0xffffffff


	//----- nvinfo : EIATTR_COOP_GROUP_INSTR_OFFSETS
	.align		4
.L_1942:
        /*0074*/ 	.byte	0x04, 0x28
        /*0076*/ 	.short	(.L_1944 - .L_1943)


	//   ....[0]....
.L_1943:
        /*0078*/ 	.word	0x00001c70


	//   ....[1]....
        /*007c*/ 	.word	0x00001c90


	//   ....[2]....
        /*0080*/ 	.word	0x00001cb0


	//   ....[3]....
        /*0084*/ 	.word	0x00001cd0


	//   ....[4]....
        /*0088*/ 	.word	0x00001cf0


	//   ....[5]....
        /*008c*/ 	.word	0x00002020


	//   ....[6]....
        /*0090*/ 	.word	0x00002040


	//   ....[7]....
        /*0094*/ 	.word	0x00002060


	//   ....[8]....
        /*0098*/ 	.word	0x00002080


	//   ....[9]....
        /*009c*/ 	.word	0x000020a0


	//   ....[10]....
        /*00a0*/ 	.word	0x00002260


	//   ....[11]....
        /*00a4*/ 	.word	0x000022a0


	//   ....[12]....
        /*00a8*/ 	.word	0x000022c0


	//   ....[13]....
        /*00ac*/ 	.word	0x000022d0


	//   ....[14]....
        /*00b0*/ 	.word	0x00002390


	//   ....[15]....
        /*00b4*/ 	.word	0x000023c0


	//   ....[16]....
        /*00b8*/ 	.word	0x00002460


	//   ....[17]....
        /*00bc*/ 	.word	0x00002480


	//----- nvinfo : EIATTR_VRC_CTA_INIT_COUNT
	.align		4
.L_1944:
        /*00c0*/ 	.byte	0x02, 0x4a
	.zero		1
	.zero		1


	//----- nvinfo : EIATTR_EXIT_INSTR_OFFSETS
	.align		4
        /*00c4*/ 	.byte	0x04, 0x1c
        /*00c6*/ 	.short	(.L_1946 - .L_1945)


	//   ....[0]....
.L_1945:
        /*00c8*/ 	.word	0x000003f0


	//   ....[1]....
        /*00cc*/ 	.word	0x00002b50


	//----- nvinfo : EIATTR_MAX_THREADS
	.align		4
.L_1946:
        /*00d0*/ 	.byte	0x04, 0x05
        /*00d2*/ 	.short	(.L_1948 - .L_1947)
.L_1947:
        /*00d4*/ 	.word	0x00000080
        /*00d8*/ 	.word	0x00000001
        /*00dc*/ 	.word	0x00000001


	//----- nvinfo : EIATTR_CRS_STACK_SIZE
	.align		4
.L_1948:
        /*00e0*/ 	.byte	0x04, 0x1e
        /*00e2*/ 	.short	(.L_1950 - .L_1949)
.L_1949:
        /*00e4*/ 	.word	0x00000000


	//----- nvinfo : EIATTR_CBANK_PARAM_SIZE
	.align		4
.L_1950:
        /*00e8*/ 	.byte	0x03, 0x19
        /*00ea*/ 	.short	0x00e8


	//----- nvinfo : EIATTR_PARAM_CBANK
	.align		4
        /*00ec*/ 	.byte	0x04, 0x0a
        /*00ee*/ 	.short	(.L_1952 - .L_1951)
	.align		4
.L_1951:
        /*00f0*/ 	.word	index@(.nv.constant0._ZN10layer_norm13ln_fwd_kernelINS_13Kernel_traitsI13__nv_bfloat16S2_fS2_fjLj3072ELj1ELj1ELj4ELj16ENS_18Kernel_traits_baseILj3072ES2_S2_fS2_fjLj128EEEEELb0ELb1ELb0ELb1EEEvNS_9FwdParamsE)
        /*00f4*/ 	.short	0x0380
        /*00f6*/ 	.short	0x00e8


	//----- nvinfo : EIATTR_SW_WAR
	.align		4
.L_1952:
        /*00f8*/ 	.byte	0x04, 0x36
        /*00fa*/ 	.short	(.L_1954 - .L_1953)
.L_1953:
        /*00fc*/ 	.word	0x00000008
.L_1954:


//--------------------- .nv.info._ZN10layer_norm13ln_fwd_kernelINS_13Kernel_traitsI13__nv_bfloat16S2_fS2_fjLj3072ELj1ELj1ELj4ELj16ENS_18Kernel_traits_baseILj3072ES2_S2_fS2_fjLj128EEEEELb0ELb1ELb1ELb0EEEvNS_9FwdParamsE --------------------------
	.section	.nv.info._ZN10layer_norm13ln_fwd_kernelINS_13Kernel_traitsI13__nv_bfloat16S2_fS2_fjLj3072ELj1ELj1ELj4ELj16ENS_18Kernel_traits_baseILj3072ES2_S2_fS2_fjLj128EEEEELb0ELb1ELb1ELb0EEEvNS_9FwdParamsE,"",@"SHT_CUDA_INFO"
	.sectionflags	@""
	.align	4


	//----- nvinfo : EIATTR_CUDA_API_VERSION
	.align		4
        /*0000*/ 	.byte	0x04, 0x37
        /*0002*/ 	.short	(.L_1956 - .L_1955)
.L_1955:
        /*0004*/ 	.word	0x00000082


	//----- nvinfo : EIATTR_KPARAM_INFO
	.align		4
.L_1956:
        /*0008*/ 	.byte	0x04, 0x17
        /*000a*/ 	.short	(.L_1958 - .L_1957)
.L_1957:
        /*000c*/ 	.word	0x00000000
        /*0010*/ 	.short	0x0000
        /*0012*/ 	.short	0x0000
        /*0014*/ 	.byte	0x00, 0xf0, 0xa1, 0x03


	//----- nvinfo : EIATTR_SPARSE_MMA_MASK
	.align		4
.L_1958:
        /*0018*/ 	.byte	0x03, 0x50
        /*001a*/ 	.short	0x0000


	//----- nvinfo : EIATTR_MAXREG_COUNT
	.align		4
        /*001c*/ 	.byte	0x03, 0x1b
        /*001e*/ 	.short	0x00ff


	//----- nvinfo : EIATTR_NUM_BARRIERS
	.align		4
        /*0020*/ 	.byte	0x02, 0x4c
        /*0022*/ 	.byte	0x01
	.zero		1


	//----- nvinfo : EIATTR_MERCURY_ISA_VERSION
	.align		4
        /*0024*/ 	.byte	0x03, 0x5f
        /*0026*/ 	.short	0x0101


	//----- nvinfo : EIATTR_COOP_GROUP_MASK_REGIDS
	.align		4
        /*0028*/ 	.byte	0x04, 0x29
        /*002a*/ 	.short	(.L_1960 - .L_1959)


	//   ....[0]....
.L_1959:
        /*002c*/ 	.word	0xffffffff


	//   ....[1]....
        /*0030*/ 	.word	0xffffffff


	//   ....[2]....
        /*0034*/ 	.word	0xffffffff


	//   ....[3]....
        /*0038*/ 	.word	0xffffffff


	//   ....[4]....
        /*003c*/ 	.word	0xffffffff


	//   ....[5]....
        /*0040*/ 	.word	0xffffffff


	//   ....[6]....
        /*0044*/ 	.word	0xffffffff


	//   ....[7]....
        /*0048*/ 	.word	0xffffffff


	//   ....[8]....
        /*004c*/ 	.word	0xffffffff


	//   ....[9]....
        /*0050*/ 	.word	0xffffffff


	//   ....[10]....
        /*0054*/ 	.word	0xffffffff


	//   ....[11]....
        /*0058*/ 	.word	0xffffffff


	//   ....[12]....
        /*005c*/ 	.word	0xffffffff


	//   ....[13]....
        /*0060*/ 	.word	0xffffffff


	//   ....[14]....
        /*0064*/ 	.word	0xffffffff


	//   ....[15]....
        /*0068*/ 	.word	0xffffffff


	//   ....[16]....
        /*006c*/ 	.word	0xffffffff


	//   ....[17]....
        /*0070*/ 	.word	0xffffffff


	//----- nvinfo : EIATTR_COOP_GROUP_INSTR_OFFSETS
	.align		4
.L_1960:
        /*0074*/ 	.byte	0x04, 0x28
        /*0076*/ 	.short	(.L_1962 - .L_1961)


	//   ....[0]....
.L_1961:
        /*0078*/ 	.word	0x000023c0


	//   ....[1]....
        /*007c*/ 	.word	0x000023e0


	//   ....[2]....
        /*0080*/ 	.word	0x00002400


	//   ....[3]....
        /*0084*/ 	.word	0x00002420


	//   ....[4]....
        /*0088*/ 	.word	0x00002440


	//   ....[5]....
        /*008c*/ 	.word	0x00002780


	//   ....[6]....
        /*0090*/ 	.word	0x000027a0


	//   ....[7]....
        /*0094*/ 	.word	0x000027c0


	//   ....[8]....
        /*0098*/ 	.word	0x000027e0


	//   ....[9]....
        /*009c*/ 	.word	0x00002810


	//   ....[10]....
        /*00a0*/ 	.word	0x000029a0


	//   ....[11]....
        /*00a4*/ 	.word	0x000029e0


	//   ....[12]....
        /*00a8*/ 	.word	0x00002a00


	//   ....[13]....
        /*00ac*/ 	.word	0x00002a40


	//   ....[14]....
        /*00b0*/ 	.word	0x00002b00


	//   ....[15]....
        /*00b4*/ 	.word	0x00002b30


	//   ....[16]....
        /*00b8*/ 	.word	0x00002bf0


	//   ....[17]....
        /*00bc*/ 	.word	0x00002c20


	//----- nvinfo : EIATTR_VRC_CTA_INIT_COUNT
	.align		4
.L_1962:
        /*00c0*/ 	.byte	0x02, 0x4a
	.zero		1
	.zero		1


	//----- nvinfo : EIATTR_EXIT_INSTR_OFFSETS
	.align		4
        /*00c4*/ 	.byte	0x04, 0x1c
        /*00c6*/ 	.short	(.L_1964 - .L_1963)


	//   ....[0]....
.L_1963:
        /*00c8*/ 	.word	0x00000560


	//   ....[1]....
        /*00cc*/ 	.word	0x00003770


	//----- nvinfo : EIATTR_MAX_THREADS
	.align		4
.L_1964:
        /*00d0*/ 	.byte	0x04, 0x05
        /*00d2*/ 	.short	(.L_1966 - .L_1965)
.L_1965:
        /*00d4*/ 	.word	0x00000080
        /*00d8*/ 	.word	0x00000001
        /*00dc*/ 	.word	0x00000001


	//----- nvinfo : EIATTR_CRS_STACK_SIZE
	.align		4
.L_1966:
        /*00e0*/ 	.byte	0x04, 0x1e
        /*00e2*/ 	.short	(.L_1968 - .L_1967)
.L_1967:
        /*00e4*/ 	.word	0x00000000


	//----- nvinfo : EIATTR_CBANK_PARAM_SIZE
	.align		4
.L_1968:
        /*00e8*/ 	.byte	0x03, 0x19
        /*00ea*/ 	.short	0x00e8


	//----- nvinfo : EIATTR_PARAM_CBANK
	.align		4
        /*00ec*/ 	.byte	0x04, 0x0a
        /*00ee*/ 	.short	(.L_1970 - .L_1969)
	.align		4
.L_1969:
        /*00f0*/ 	.word	index@(.nv.constant0._ZN10layer_norm13ln_fwd_kernelINS_13Kernel_traitsI13__nv_bfloat16S2_fS2_fjLj3072ELj1ELj1ELj4ELj16ENS_18Kernel_traits_baseILj3072ES2_S2_fS2_fjLj128EEEEELb0ELb1ELb1ELb0EEEvNS_9FwdParamsE)
        /*00f4*/ 	.short	0x0380
        /*00f6*/ 	.short	0x00e8


	//----- nvinfo : EIATTR_SW_WAR
	.align		4
.L_1970:
        /*00f8*/ 	.byte	0x04, 0x36
        /*00fa*/ 	.short	(.L_1972 - .L_1971)
.L_1971:
        /*00fc*/ 	.word	0x00000008
.L_1972:


//--------------------- .nv.info._ZN10layer_norm13ln_fwd_kernelINS_13Kernel_traitsI13__nv_bfloat16S2_fS2_fjLj3072ELj1ELj1ELj4ELj16ENS_18Kernel_traits_baseILj3072ES2_S2_fS2_fjLj128EEEEELb0ELb1ELb1ELb1EEEvNS_9FwdParamsE --------------------------
	.section	.nv.info._ZN10layer_norm13ln_fwd_kernelINS_13Kernel_traitsI13__nv_bfloat16S2_fS2_fjLj3072ELj1ELj1ELj4ELj16ENS_18Kernel_traits_baseILj3072ES2_S2_fS2_fjLj128EEEEELb0ELb1ELb1ELb1EEEvNS_9FwdParamsE,"",@"SHT_CUDA_INFO"
	.sectionflags	@""
	.align	4


	//----- nvinfo : EIATTR_CUDA_API_VERSION
	.align		4
        /*0000*/ 	.byte	0x04, 0x37
        /*0002*/ 	.short	(.L_1974 - .L_1973)
.L_1973:
        /*0004*/ 	.word	0x00000082


	//----- nvinfo : EIATTR_KPARAM_INFO
	.align		4
.L_1974:
        /*0008*/ 	.byte	0x04, 0x17
        /*000a*/ 	.short	(.L_1976 - .L_1975)
.L_1975:
        /*000c*/ 	.word	0x00000000
        /*0010*/ 	.short	0x0000
        /*0012*/ 	.short	0x0000
        /*0014*/ 	.byte	0x00, 0xf0, 0xa1, 0x03


	//----- nvinfo : EIATTR_SPARSE_MMA_MASK
	.align		4
.L_1976:
        /*0018*/ 	.byte	0x03, 0x50
        /*001a*/ 	.short	0x0000


	//----- nvinfo : EIATTR_MAXREG_COUNT
	.align		4
        /*001c*/ 	.byte	0x03, 0x1b
        /*001e*/ 	.short	0x00ff


	//----- nvinfo : EIATTR_NUM_BARRIERS
	.align		4
        /*0020*/ 	.byte	0x02, 0x4c
        /*0022*/ 	.byte	0x01
	.zero		1


	//----- nvinfo : EIATTR_MERCURY_ISA_VERSION
	.align		4
        /*0024*/ 	.byte	0x03, 0x5f
        /*0026*/ 	.short	0x0101


	//----- nvinfo : EIATTR_COOP_GROUP_MASK_REGIDS
	.align		4
        /*0028*/ 	.byte	0x04, 0x29
        /*002a*/ 	.short	(.L_1978 - .L_1977)


	//   ....[0]....
.L_1977:
        /*002c*/ 	.word	0xffffffff


	//   ....[1]....
        /*0030*/ 	.word	0xffffffff


	//   ....[2]....
        /*0034*/ 	.word	0xffffffff


	//   ....[3]....
        /*0038*/ 	.word	0xffffffff


	//   ....[4]....
        /*003c*/ 	.word	0xffffffff


	//   ....[5]....
        /*0040*/ 	.word	0xffffffff


	//   ....[6]....
        /*0044*/ 	.word	0xffffffff


	//   ....[7]....
        /*0048*/ 	.word	0xffffffff


	//   ....[8]....
        /*004c*/ 	.word	0xffffffff


	//   ....[9]....
        /*0050*/ 	.word	0xffffffff


	//   ....[10]....
        /*0054*/ 	.word	0xffffffff


	//   ....[11]....
        /*0058*/ 	.word	0xffffffff


	//   ....[12]....
        /*005c*/ 	.word	0xffffffff


	//   ....[13]....
        /*0060*/ 	.word	0xffffffff


	//   ....[14]....
        /*0064*/ 	.word	0xffffffff


	//   ....[15]....
        /*0068*/ 	.word	0xffffffff


	//   ....[16]....
        /*006c*/ 	.word	0xffffffff


	//   ....[17]....
        /*0070*/ 	.word	0xffffffff


	//----- nvinfo : EIATTR_COOP_GROUP_INSTR_OFFSETS
	.align		4
.L_1978:
        /*0074*/ 	.byte	0x04, 0x28
        /*0076*/ 	.short	(.L_1980 - .L_1979)


	//   ....[0]....
.L_1979:
        /*0078*/ 	.word	0x00002110


	//   ....[1]....
        /*007c*/ 	.word	0x00002130


	//   ....[2]....
        /*0080*/ 	.word	0x00002150


	//   ....[3]....
        /*0084*/ 	.word	0x00002170


	//   ....[4]....
        /*0088*/ 	.word	0x00002190


	//   ....[5]....
        /*008c*/ 	.word	0x000024c0


	//   ....[6]....
        /*0090*/ 	.word	0x000024f0


	//   ....[7]....
        /*0094*/ 	.word	0x00002520


	//   ....[8]....
        /*0098*/ 	.word	0x00002540


	//   ....[9]....
        /*009c*/ 	.word	0x00002560


	//   ....[10]....
        /*00a0*/ 	.word	0x000026f0


	//   ....[11]....
        /*00a4*/ 	.word	0x00002730


	//   ....[12]....
        /*00a8*/ 	.word	0x000027a0


	//   ....[13]....
        /*00ac*/ 	.word	0x000027e0


	//   ....[14]....
        /*00b0*/ 	.word	0x00002820


	//   ....[15]....
        /*00b4*/ 	.word	0x00002880


	//   ....[16]....
        /*00b8*/ 	.word	0x00002940


	//   ....[17]....
        /*00bc*/ 	.word	0x00002960


	//----- nvinfo : EIATTR_VRC_CTA_INIT_COUNT
	.align		4
.L_1980:
        /*00c0*/ 	.byte	0x02, 0x4a
	.zero		1
	.zero		1


	//----- nvinfo : EIATTR_EXIT_INSTR_OFFSETS
	.align		4
        /*00c4*/ 	.byte	0x04, 0x1c
        /*00c6*/ 	.short	(.L_1982 - .L_1981)


	//   ....[0]....
.L_1981:
        /*00c8*/ 	.word	0x000003d0


	//   ....[1]....
        /*00cc*/ 	.word	0x000033c0


	//----- nvinfo : EIATTR_MAX_THREADS
	.align		4
.L_1982:
        /*00d0*/ 	.byte	0x04, 0x05
        /*00d2*/ 	.short	(.L_1984 - .L_1983)
.L_1983:
        /*00d4*/ 	.word	0x00000080
        /*00d8*/ 	.word	0x00000001
        /*00dc*/ 	.word	0x00000001


	//----- nvinfo : EIATTR_CRS_STACK_SIZE
	.align		4
.L_1984:
        /*00e0*/ 	.byte	0x04, 0x1e
        /*00e2*/ 	.short	(.L_1986 - .L_1985)
.L_1985:
        /*00e4*/ 	.word	0x00000000


	//----- nvinfo : EIATTR_CBANK_PARAM_SIZE
	.align		4
.L_1986:
        /*00e8*/ 	.byte	0x03, 0x19
        /*00ea*/ 	.short	0x00e8


	//----- nvinfo : EIATTR_PARAM_CBANK
	.align		4
        /*00ec*/ 	.byte	0x04, 0x0a
        /*00ee*/ 	.short	(.L_1988 - .L_1987)
	.align		4
.L_1987:
        /*00f0*/ 	.word	index@(.nv.constant0._ZN10layer_norm13ln_fwd_kernelINS_13Kernel_traitsI13__nv_bfloat16S2_fS2_fjLj3072ELj1ELj1ELj4ELj16ENS_18Kernel_traits_baseILj3072ES2_S2_fS2_fjLj128EEEEELb0ELb1ELb1ELb1EEEvNS_9FwdParamsE)
        /*00f4*/ 	.short	0x0380
        /*00f6*/ 	.short	0x00e8


	//----- nvinfo : EIATTR_SW_WAR
	.align		4
.L_1988:
        /*00f8*/ 	.byte	0x04, 0x36
        /*00fa*/ 	.short	(.L_1990 - .L_1989)
.L_1989:
        /*00fc*/ 	.word	0x00000008
.L_1990:


//--------------------- .nv.info._ZN10layer_norm13ln_fwd_kernelINS_13Kernel_traitsI13__nv_bfloat16S2_fS2_fjLj3072ELj1ELj1ELj4ELj16ENS_18Kernel_traits_baseILj3072ES2_S2_fS2_fjLj128EEEEELb1ELb0ELb0ELb0EEEvNS_9FwdParamsE --------------------------
	.section	.nv.info._ZN10layer_norm13ln_fwd_kernelINS_13Kernel_traitsI13__nv_bfloat16S2_fS2_fjLj3072ELj1ELj1ELj4ELj16ENS_18Kernel_traits_baseILj3072ES2_S2_fS2_fjLj128EEEEELb1ELb0ELb0ELb0EEEvNS_9FwdParamsE,"",@"SHT_CUDA_INFO"
	.sectionflags	@""
	.align	4


	//----- nvinfo : EIATTR_CUDA_API_VERSION
	.align		4
        /*0000*/ 	.byte	0x04, 0x37
        /*0002*/ 	.short	(.L_1992 - .L_1991)
.L_1991:
        /*0004*/ 	.word	0x00000082


	//----- nvinfo : EIATTR_KPARAM_INFO
	.align		4
.L_1992:
        /*0008*/ 	.byte	0x04, 0x17
        /*000a*/ 	.short	(.L_1994 - .L_1993)
.L_1993:
        /*000c*/ 	.word	0x00000000
        /*0010*/ 	.short	0x0000
        /*0012*/ 	.short	0x0000
        /*0014*/ 	.byte	0x00, 0xf0, 0xa1, 0x03


	//----- nvinfo : EIATTR_SPARSE_MMA_MASK
	.align		4
.L_1994:
        /*0018*/ 	.byte	0x03, 0x50
        /*001a*/ 	.short	0x0000


	//----- nvinfo : EIATTR_MAXREG_COUNT
	.align		4
        /*001c*/ 	.byte	0x03, 0x1b
        /*001e*/ 	.short	0x00ff


	//----- nvinfo : EIATTR_NUM_BARRIERS
	.align		4
        /*0020*/ 	.byte	0x02, 0x4c
        /*0022*/ 	.byte	0x01
	.zero		1


	//----- nvinfo : EIATTR_MERCURY_ISA_VERSION
	.align		4
        /*0024*/ 	.byte	0x03, 0x5f
        /*0026*/ 	.short	0x0101


	//----- nvinfo : EIATTR_COOP_GROUP_MASK_REGIDS
	.align		4
        /*0028*/ 	.byte	0x04, 0x29
        /*002a*/ 	.short	(.L_1996 - .L_1995)


	//   ....[0]....
.L_1995:
        /*002c*/ 	.word	0xffffffff


	//   ....[1]....
        /*0030*/ 	.word	0xffffffff


	//   ....[2]....
        /*0034*/ 	.word	0xffffffff


	//   ....[3]....
        /*0038*/ 	.word	0xffffffff


	//   ....[4]....
        /*003c*/ 	.word	0xffffffff


	//   ....[5]....
        /*0040*/ 	.word	0xffffffff


	//   ....[6]....
        /*0044*/ 	.word	0xffffffff


	//   ....[7]....
        /*0048*/ 	.word	0xffffffff


	//   ....[8]....
        /*004c*/ 	.word	0xffffffff


	//   ....[9]....
        /*0050*/ 	.word	0xffffffff


	//   ....[10]....
        /*0054*/ 	.word	0xffffffff


	//   ....[11]....
        /*0058*/ 	.word	0xffffffff


	//   ....[12]....
        /*005c*/ 	.word	0xffffffff


	//   ....[13]....
        /*0060*/ 	.word	0xffffffff


	//   ....[14]....
        /*0064*/ 	.word	0xffffffff


	//   ....[15]....
        /*0068*/ 	.word	0xffffffff


	//   ....[16]....
        /*006c*/ 	.word	0xffffffff


	//   ....[17]....
        /*0070*/ 	.word	0xffffffff


	//----- nvinfo : EIATTR_COOP_GROUP_INSTR_OFFSETS
	.align		4
.L_1996:
        /*0074*/ 	.byte	0x04, 0x28
        /*0076*/ 	.short	(.L_1998 - .L_1997)


	//   ....[0]....
.L_1997:
        /*0078*/ 	.word	0x00010960


	//   ....[1]....
        /*007c*/ 	.word	0x00010980


	//   ....[2]....
        /*0080*/ 	.word	0x000109a0


	//   ....[3]....
        /*0084*/ 	.word	0x000109c0


	//   ....[4]....
        /*0088*/ 	.word	0x000109f0


	//   ....[5]....
        /*008c*/ 	.word	0x00010d90


	//   ....[6]....
        /*0090*/ 	.word	0x00010dc0


	//   ....[7]....
        /*0094*/ 	.word	0x00010de0


	//   ....[8]....
        /*0098*/ 	.word	0x00010e00


	//   ....[9]....
        /*009c*/ 	.word	0x00010e10


	//   ....[10]....
        /*00a0*/ 	.word	0x00010e60


	//   ....[11]....
        /*00a4*/ 	.word	0x00010e80


	//   ....[12]....
        /*00a8*/ 	.word	0x00010f70


	//   ....[13]....
        /*00ac*/ 	.word	0x00010f80


	//   ....[14]....
        /*00b0*/ 	.word	0x00011000


	//   ....[15]....
        /*00b4*/ 	.word	0x00011030


	//   ....[16]....
        /*00b8*/ 	.word	0x000110c0


	//   ....[17]....
        /*00bc*/ 	.word	0x000110f0


	//----- nvinfo : EIATTR_VRC_CTA_INIT_COUNT
	.align		4
.L_1998:
        /*00c0*/ 	.byte	0x02, 0x4a
	.zero		1
	.zero		1


	//----- nvinfo : EIATTR_EXIT_INSTR_OFFSETS
	.align		4
        /*00c4*/ 	.byte	0x04, 0x1c
        /*00c6*/ 	.short	(.L_2000 - .L_1999)


	//   ....[0]....
.L_1999:
        /*00c8*/ 	.word	0x00000690


	//   ....[1]....
        /*00cc*/ 	.word	0x00011be0


	//----- nvinfo : EIATTR_INDIRECT_BRANCH_TARGETS
	.align		4
.L_2000:
        /*00d0*/ 	.byte	0x04, 0x34
        /*00d2*/ 	.short	(.L_2002 - .L_2001)


	//   ....[0]....
.L_2001:
        /*00d4*/ 	.word	.L_x_20619@srel
        /*00d8*/ 	.short	0x0
        /*00da*/ 	.short	0x0
        /*00dc*/ 	.word	0x3
        /*00e0*/ 	.word	.L_x_20620@srel
        /*00e4*/ 	.word	.L_x_20621@srel
        /*00e8*/ 	.word	.L_x_20622@srel


	//----- nvinfo : EIATTR_MAX_THREADS
	.align		4
.L_2002:
        /*00ec*/ 	.byte	0x04, 0x05
        /*00ee*/ 	.short	(.L_2004 - .L_2003)
.L_2003:
        /*00f0*/ 	.word	0x00000080
        /*00f4*/ 	.word	0x00000001
        /*00f8*/ 	.word	0x00000001


	//----- nvinfo : EIATTR_CRS_STACK_SIZE
	.align		4
.L_2004:
        /*00fc*/ 	.byte	0x04, 0x1e
        /*00fe*/ 	.short	(.L_2006 - .L_2005)
.L_2005:
        /*0100*/ 	.word	0x00000000


	//----- nvinfo : EIATTR_CBANK_PARAM_SIZE
	.align		4
.L_2006:
        /*0104*/ 	.byte	0x03, 0x19
        /*0106*/ 	.short	0x00e8


	//----- nvinfo : EIATTR_PARAM_CBANK
	.align		4
        /*0108*/ 	.byte	0x04, 0x0a
        /*010a*/ 	.short	(.L_2008 - .L_2007)
	.align		4
.L_2007:
        /*010c*/ 	.word	index@(.nv.constant0._ZN10layer_norm13ln_fwd_kernelINS_13Kernel_traitsI13__nv_bfloat16S2_fS2_fjLj3072ELj1ELj1ELj4ELj16ENS_18Kernel_traits_baseILj3072ES2_S2_fS2_fjLj128EEEEELb1ELb0ELb0ELb0EEEvNS_9FwdParamsE)
        /*0110*/ 	.short	0x0380
        /*0112*/ 	.short	0x00e8


	//----- nvinfo : EIATTR_SW_WAR
	.align		4
.L_2008:
        /*0114*/ 	.byte	0x04, 0x36
        /*0116*/ 	.short	(.L_2010 - .L_2009)
.L_2009:
        /*0118*/ 	.word	0x00000008
.L_2010:


//--------------------- .nv.info._ZN10layer_norm13ln_fwd_kernelINS_13Kernel_traitsI13__nv_bfloat16S2_fS2_fjLj3072ELj1ELj1ELj4ELj16ENS_18Kernel_traits_baseILj3072ES2_S2_fS2_fjLj128EEEEELb1ELb0ELb0ELb1EEEvNS_9FwdParamsE --------------------------
	.section	.nv.info._ZN10layer_norm13ln_fwd_kernelINS_13Kernel_traitsI13__nv_bfloat16S2_fS2_fjLj3072ELj1ELj1ELj4ELj16ENS_18Kernel_traits_baseILj3072ES2_S2_fS2_fjLj128EEEEELb1ELb0ELb0ELb1EEEvNS_9FwdParamsE,"",@"SHT_CUDA_INFO"
	.sectionflags	@""
	.align	4


	//----- nvinfo : EIATTR_CUDA_API_VERSION
	.align		4
        /*0000*/ 	.byte	0x04, 0x37
        /*0002*/ 	.short	(.L_2012 - .L_2011)
.L_2011:
        /*0004*/ 	.word	0x00000082


	//----- nvinfo : EIATTR_KPARAM_INFO
	.align		4
.L_2012:
        /*0008*/ 	.byte	0x04, 0x17
        /*000a*/ 	.short	(.L_2014 - .L_2013)
.L_2013:
        /*000c*/ 	.word	0x00000000
        /*0010*/ 	.short	0x0000
        /*0012*/ 	.short	0x0000
        /*0014*/ 	.byte	0x00, 0xf0, 0xa1, 0x03


	//----- nvinfo : EIATTR_SPARSE_MMA_MASK
	.align		4
.L_2014:
        /*0018*/ 	.byte	0x03, 0x50
        /*001a*/ 	.short	0x0000


	//----- nvinfo : EIATTR_MAXREG_COUNT
	.align		4
        /*001c*/ 	.byte	0x03, 0x1b
        /*001e*/ 	.short	0x00ff


	//----- nvinfo : EIATTR_NUM_BARRIERS
	.align		4
        /*0020*/ 	.byte	0x02, 0x4c
        /*0022*/ 	.byte	0x01
	.zero		1


	//----- nvinfo : EIATTR_MERCURY_ISA_VERSION
	.align		4
        /*0024*/ 	.byte	0x03, 0x5f
        /*0026*/ 	.short	0x0101


	//----- nvinfo : EIATTR_COOP_GROUP_MASK_REGIDS
	.align		4
        /*0028*/ 	.byte	0x04, 0x29
        /*002a*/ 	.short	(.L_2016 - .L_2015)


	//   ....[0]....
.L_2015:
        /*002c*/ 	.word	0xffffffff


	//   ....[1]....
        /*0030*/ 	.word	0xffffffff


	//   ....[2]....
        /*0034*/ 	.word	0xffffffff


	//   ....[3]....
        /*0038*/ 	.word	0xffffffff


	//   ....[4]....
        /*003c*/ 	.word	0xffffffff


	//   ....[5]....
        /*0040*/ 	.word	0xffffffff


	//   ....[6]....
        /*0044*/ 	.word	0xffffffff


	//   ....[7]....
        /*0048*/ 	.word	0xffffffff


	//   ....[8]....
        /*004c*/ 	.word	0xffffffff


	//   ....[9]....
        /*0050*/ 	.word	0xffffffff


	//   ....[10]....
        /*0054*/ 	.word	0xffffffff


	//   ....[11]....
        /*0058*/ 	.word	0xffffffff


	//   ....[12]....
        /*005c*/ 	.word	0xffffffff


	//   ....[13]....
        /*0060*/ 	.word	0xffffffff


	//   ....[14]....
        /*0064*/ 	.word	0xffffffff


	//   ....[15]....
        /*0068*/ 	.word	0xffffffff


	//   ....[16]....
        /*006c*/ 	.word	0xffffffff


	//   ....[17]....
        /*0070*/ 	.word	0xffffffff


	//----- nvinfo : EIATTR_COOP_GROUP_INSTR_OFFSETS
	.align		4
.L_2016:
        /*0074*/ 	.byte	0x04, 0x28
        /*0076*/ 	.short	(.L_2018 - .L_2017)


	//   ....[0]....
.L_2017:
        /*0078*/ 	.word	0x0000fa80


	//   ....[1]....
        /*007c*/ 	.word	0x0000faa0


	//   ....[2]....
        /*0080*/ 	.word	0x0000fac0


	//   ....[3]....
        /*0084*/ 	.word	0x0000fae0


	//   ....[4]....
        /*0088*/ 	.word	0x0000fb00


	//   ....[5]....
        /*008c*/ 	.word	0x0000fe40


	//   ....[6]....
        /*0090*/ 	.word	0x0000fe70


	//   ....[7]....
        /*0094*/ 	.word	0x0000feb0


	//   ....[8]....
        /*0098*/ 	.word	0x0000fef0


	//   ....[9]....
        /*009c*/ 	.word	0x0000ff60


	//   ....[10]....
        /*00a0*/ 	.word	0x0000ffc0


	//   ....[11]....
        /*00a4*/ 	.word	0x00010050


	//   ....[12]....
        /*00a8*/ 	.word	0x000100e0


	//   ....[13]....
        /*00ac*/ 	.word	0x000100f0


	//   ....[14]....
        /*00b0*/ 	.word	0x00010170


	//   ....[15]....
        /*00b4*/ 	.word	0x000101a0


	//   ....[16]....
        /*00b8*/ 	.word	0x00010240


	//   ....[17]....
        /*00bc*/ 	.word	0x00010270


	//----- nvinfo : EIATTR_VRC_CTA_INIT_COUNT
	.align		4
.L_2018:
        /*00c0*/ 	.byte	0x02, 0x4a
	.zero		1
	.zero		1


	//----- nvinfo : EIATTR_EXIT_INSTR_OFFSETS
	.align		4
        /*00c4*/ 	.byte	0x04, 0x1c
        /*00c6*/ 	.short	(.L_2020 - .L_2019)


	//   ....[0]....
.L_2019:
        /*00c8*/ 	.word	0x000001e0


	//   ....[1]....
        /*00cc*/ 	.word	0x00010930


	//----- nvinfo : EIATTR_INDIRECT_BRANCH_TARGETS
	.align		4
.L_2020:
        /*00d0*/ 	.byte	0x04, 0x34
        /*00d2*/ 	.short	(.L_2022 - .L_2021)


	//   ....[0]....
.L_2021:
        /*00d4*/ 	.word	.L_x_20623@srel
        /*00d8*/ 	.short	0x0
        /*00da*/ 	.short	0x0
        /*00dc*/ 	.word	0x3
        /*00e0*/ 	.word	.L_x_20624@srel
        /*00e4*/ 	.word	.L_x_20625@srel
        /*00e8*/ 	.word	.L_x_20626@srel


	//----- nvinfo : EIATTR_MAX_THREADS
	.align		4
.L_2022:
        /*00ec*/ 	.byte	0x04, 0x05
        /*00ee*/ 	.short	(.L_2024 - .L_2023)
.L_2023:
        /*00f0*/ 	.word	0x00000080
        /*00f4*/ 	.word	0x00000001
        /*00f8*/ 	.word	0x00000001


	//----- nvinfo : EIATTR_CBANK_PARAM_SIZE
	.align		4
.L_2024:
        /*00fc*/ 	.byte	0x03, 0x19
        /*00fe*/ 	.short	0x00e8


	//----- nvinfo : EIATTR_PARAM_CBANK
	.align		4
        /*0100*/ 	.byte	0x04, 0x0a
        /*0102*/ 	.short	(.L_2026 - .L_2025)
	.align		4
.L_2025:
        /*0104*/ 	.word	index@(.nv.constant0._ZN10layer_norm13ln_fwd_kernelINS_13Kernel_traitsI13__nv_bfloat16S2_fS2_fjLj3072ELj1ELj1ELj4ELj16ENS_18Kernel_traits_baseILj3072ES2_S2_fS2_fjLj128EEEEELb1ELb0ELb0ELb1EEEvNS_9FwdParamsE)
        /*0108*/ 	.short	0x0380
        /*010a*/ 	.short	0x00e8


	//----- nvinfo : EIATTR_SW_WAR
	.align		4
.L_2026:
        /*010c*/ 	.byte	0x04, 0x36
        /*010e*/ 	.short	(.L_2028 - .L_2027)
.L_2027:
        /*0110*/ 	.word	0x00000008
.L_2028:


//--------------------- .nv.info._ZN10layer_norm13ln_fwd_kernelINS_13Kernel_traitsI13__nv_bfloat16S2_fS2_fjLj3072ELj1ELj1ELj4ELj16ENS_18Kernel_traits_baseILj3072ES2_S2_fS2_fjLj128EEEEELb1ELb0ELb1ELb0EEEvNS_9FwdParamsE --------------------------
	.section	.nv.info._ZN10layer_norm13ln_fwd_kernelINS_13Kernel_traitsI13__nv_bfloat16S2_fS2_fjLj3072ELj1ELj1ELj4ELj16ENS_18Kernel_traits_baseILj3072ES2_S2_fS2_fjLj128EEEEELb1ELb0ELb1ELb0EEEvNS_9FwdParamsE,"",@"SHT_CUDA_INFO"
	.sectionflags	@""
	.align	4


	//----- nvinfo : EIATTR_CUDA_API_VERSION
	.align		4
        /*0000*/ 	.byte	0x04, 0x37
        /*0002*/ 	.short	(.L_2030 - .L_2029)
.L_2029:
        /*0004*/ 	.word	0x00000082


	//----- nvinfo : EIATTR_KPARAM_INFO
	.align		4
.L_2030:
        /*0008*/ 	.byte	0x04, 0x17
        /*000a*/ 	.short	(.L_2032 - .L_2031)
.L_2031:
        /*000c*/ 	.word	0x00000000
        /*0010*/ 	.short	0x0000
        /*0012*/ 	.short	0x0000
        /*0014*/ 	.byte	0x00, 0xf0, 0xa1, 0x03


	//----- nvinfo : EIATTR_SPARSE_MMA_MASK
	.align		4
.L_2032:
        /*0018*/ 	.byte	0x03, 0x50
        /*001a*/ 	.short	0x0000


	//----- nvinfo : EIATTR_MAXREG_COUNT
	.align		4
        /*001c*/ 	.byte	0x03, 0x1b
        /*001e*/ 	.short	0x00ff


	//----- nvinfo : EIATTR_NUM_BARRIERS
	.align		4
        /*0020*/ 	.byte	0x02, 0x4c
        /*0022*/ 	.byte	0x01
	.zero		1


	//----- nvinfo : EIATTR_MERCURY_ISA_VERSION
	.align		4
        /*0024*/ 	.byte	0x03, 0x5f
        /*0026*/ 	.short	0x0101


	//----- nvinfo : EIATTR_COOP_GROUP_MASK_REGIDS
	.align		4
        /*0028*/ 	.byte	0x04, 0x29
        /*002a*/ 	.short	(.L_2034 - .L_2033)


	//   ....[0]....
.L_2033:
        /*002c*/ 	.word	0xffffffff


	//   ....[1]....
        /*0030*/ 	.word	0xffffffff


	//   ....[2]....
        /*0034*/ 	.word	0xffffffff


	//   ....[3]....
        /*0038*/ 	.word	0xffffffff


	//   ....[4]....
        /*003c*/ 	.word	0xffffffff


	//   ....[5]....
        /*0040*/ 	.word	0xffffffff


	//   ....[6]....
        /*0044*/ 	.word	0xffffffff


	//   ....[7]....
        /*0048*/ 	.word	0xffffffff


	//   ....[8]....
        /*004c*/ 	.word	0xffffffff


	//   ....[9]....
        /*0050*/ 	.word	0xffffffff


	//   ....[10]....
        /*0054*/ 	.word	0xffffffff


	//   ....[11]....
        /*0058*/ 	.word	0xffffffff


	//   ....[12]....
        /*005c*/ 	.word	0xffffffff


	//   ....[13]....
        /*0060*/ 	.word	0xffffffff


	//   ....[14]....
        /*0064*/ 	.word	0xffffffff


	//   ....[15]....
        /*0068*/ 	.word	0xffffffff


	//   ....[16]....
        /*006c*/ 	.word	0xffffffff


	//   ....[17]....
        /*0070*/ 	.word	0xffffffff


	//----- nvinfo : EIATTR_COOP_GROUP_INSTR_OFFSETS
	.align		4
.L_2034:
        /*0074*/ 	.byte	0x04, 0x28
        /*0076*/ 	.short	(.L_2036 - .L_2035)


	//   ....[0]....
.L_2035:
        /*0078*/ 	.word	0x000129a0


	//   ....[1]....
        /*007c*/ 	.word	0x000129c0


	//   ....[2]....
        /*0080*/ 	.word	0x000129e0


	//   ....[3]....
        /*0084*/ 	.word	0x00012a00


	//   ....[4]....
        /*0088*/ 	.word	0x00012a20


	//   ....[5]....
        /*008c*/ 	.word	0x00012da0


	//   ....[6]....
        /*0090*/ 	.word	0x00012dc0


	//   ....[7]....
        /*0094*/ 	.word	0x00012de0


	//   ....[8]....
        /*0098*/ 	.word	0x00012e00


	//   ....[9]....
        /*009c*/ 	.word	0x00012e20


	//   ....[10]....
        /*00a0*/ 	.word	0x00012fa0


	//   ....[11]....
        /*00a4*/ 	.word	0x00012fe0


	//   ....[12]....
        /*00a8*/ 	.word	0x00013000


	//   ....[13]....
        /*00ac*/ 	.word	0x00013040


	//   ....[14]....
        /*00b0*/ 	.word	0x00013120


	//   ....[15]....
        /*00b4*/ 	.word	0x00013150


	//   ....[16]....
        /*00b8*/ 	.word	0x00013200


	//   ....[17]....
        /*00bc*/ 	.word	0x00013230


	//----- nvinfo : EIATTR_VRC_CTA_INIT_COUNT
	.align		4
.L_2036:
        /*00c0*/ 	.byte	0x02, 0x4a
	.zero		1
	.zero		1


	//----- nvinfo : EIATTR_EXIT_INSTR_OFFSETS
	.align		4
        /*00c4*/ 	.byte	0x04, 0x1c
        /*00c6*/ 	.short	(.L_2038 - .L_2037)


	//   ....[0]....
.L_2037:
        /*00c8*/ 	.word	0x000006b0


	//   ....[1]....
        /*00cc*/ 	.word	0x00013d60


	//----- nvinfo : EIATTR_MAX_THREADS
	.align		4
.L_2038:
        /*00d0*/ 	.byte	0x04, 0x05
        /*00d2*/ 	.short	(.L_2040 - .L_2039)
.L_2039:
        /*00d4*/ 	.word	0x00000080
        /*00d8*/ 	.word	0x00000001
        /*00dc*/ 	.word	0x00000001


	//----- nvinfo : EIATTR_CRS_STACK_SIZE
	.align		4
.L_2040:
        /*00e0*/ 	.byte	0x04, 0x1e
        /*00e2*/ 	.short	(.L_2042 - .L_2041)
.L_2041:
        /*00e4*/ 	.word	0x00000000


	//----- nvinfo : EIATTR_CBANK_PARAM_SIZE
	.align		4
.L_2042:
        /*00e8*/ 	.byte	0x03, 0x19
        /*00ea*/ 	.short	0x00e8


	//----- nvinfo : EIATTR_PARAM_CBANK
	.align		4
        /*00ec*/ 	.byte	0x04, 0x0a
        /*00ee*/ 	.short	(.L_2044 - .L_2043)
	.align		4
.L_2043:
        /*00f0*/ 	.word	index@(.nv.constant0._ZN10layer_norm13ln_fwd_kernelINS_13Kernel_traitsI13__nv_bfloat16S2_fS2_fjLj3072ELj1ELj1ELj4ELj16ENS_18Kernel_traits_baseILj3072ES2_S2_fS2_fjLj128EEEEELb1ELb0ELb1ELb0EEEvNS_9FwdParamsE)
        /*00f4*/ 	.short	0x0380
        /*00f6*/ 	.short	0x00e8


	//----- nvinfo : EIATTR_SW_WAR
	.align		4
.L_2044:
        /*00f8*/ 	.byte	0x04, 0x36
        /*00fa*/ 	.short	(.L_2046 - .L_2045)
.L_2045:
        /*00fc*/ 	.word	0x00000008
.L_2046:


//--------------------- .nv.info._ZN10layer_norm13ln_fwd_kernelINS_13Kernel_traitsI13__nv_bfloat16S2_fS2_fjLj3072ELj1ELj1ELj4ELj16ENS_18Kernel_traits_baseILj3072ES2_S2_fS2_fjLj128EEEEELb1ELb0ELb1ELb1EEEvNS_9FwdParamsE --------------------------
	.section	.nv.info._ZN10layer_norm13ln_fwd_kernelINS_13Kernel_traitsI13__nv_bfloat16S2_fS2_fjLj3072ELj1ELj1ELj4ELj16ENS_18Kernel_traits_baseILj3072ES2_S2_fS2_fjLj128EEEEELb1ELb0ELb1ELb1EEEvNS_9FwdParamsE,"",@"SHT_CUDA_INFO"
	.sectionflags	@""
	.align	4


	//----- nvinfo : EIATTR_CUDA_API_VERSION
	.align		4
        /*0000*/ 	.byte	0x04, 0x37
        /*0002*/ 	.short	(.L_2048 - .L_2047)
.L_2047:
        /*0004*/ 	.word	0x00000082


	//----- nvinfo : EIATTR_KPARAM_INFO
	.align		4
.L_2048:
        /*0008*/ 	.byte	0x04, 0x17
        /*000a*/ 	.short	(.L_2050 - .L_2049)
.L_2049:
        /*000c*/ 	.word	0x00000000
        /*0010*/ 	.short	0x0000
        /*0012*/ 	.short	0x0000
        /*0014*/ 	.byte	0x00, 0xf0, 0xa1, 0x03


	//----- nvinfo : EIATTR_SPARSE_MMA_MASK
	.align		4
.L_2050:
        /*0018*/ 	.byte	0x03, 0x50
        /*001a*/ 	.short	0x0000


	//----- nvinfo : EIATTR_MAXREG_COUNT
	.align		4
        /*001c*/ 	.byte	0x03, 0x1b
        /*001e*/ 	.short	0x00ff


	//----- nvinfo : EIATTR_NUM_BARRIERS
	.align		4
        /*0020*/ 	.byte	0x02, 0x4c
        /*0022*/ 	.byte	0x01
	.zero		1


	//----- nvinfo : EIATTR_MERCURY_ISA_VERSION
	.align		4
        /*0024*/ 	.byte	0x03, 0x5f
        /*0026*/ 	.short	0x0101


	//----- nvinfo : EIATTR_COOP_GROUP_MASK_REGIDS
	.align		4
        /*0028*/ 	.byte	0x04, 0x29
        /*002a*/ 	.short	(.L_2052 - .L_2051)


	//   ....[0]....
.L_2051:
        /*002c*/ 	.word	0xffffffff


	//   ....[1]....
        /*0030*/ 	.word	0xffffffff


	//   ....[2]....
        /*0034*/ 	.word	0xffffffff


	//   ....[3]....
        /*0038*/ 	.word	0xffffffff


	//   ....[4]....
        /*003c*/ 	.word	0xffffffff


	//   ....[5]....
        /*0040*/ 	.word	0xffffffff


	//   ....[6]....
        /*0044*/ 	.word	0xffffffff


	//   ....[7]....
        /*0048*/ 	.word	0xffffffff


	//   ....[8]....
        /*004c*/ 	.word	0xffffffff


	//   ....[9]....
        /*0050*/ 	.word	0xffffffff


	//   ....[10]....
        /*0054*/ 	.word	0xffffffff


	//   ....[11]....
        /*0058*/ 	.word	0xffffffff


	//   ....[12]....
        /*005c*/ 	.word	0xffffffff


	//   ....[13]....
        /*0060*/ 	.word	0xffffffff


	//   ....[14]....
        /*0064*/ 	.word	0xffffffff


	//   ....[15]....
        /*0068*/ 	.word	0xffffffff


	//   ....[16]....
        /*006c*/ 	.word	0xffffffff


	//   ....[17]....
        /*0070*/ 	.word	0xffffffff


	//----- nvinfo : EIATTR_COOP_GROUP_INSTR_OFFSETS
	.align		4
.L_2052:
        /*0074*/ 	.byte	0x04, 0x28
        /*0076*/ 	.short	(.L_2054 - .L_2053)


	//   ....[0]....
.L_2053:
        /*0078*/ 	.word	0x00010820


	//   ....[1]....
        /*007c*/ 	.word	0x00010860


	//   ....[2]....
        /*0080*/ 	.word	0x00010880


	//   ....[3]....
        /*0084*/ 	.word	0x000108a0


	//   ....[4]....
        /*0088*/ 	.word	0x000108c0


	//   ....[5]....
        /*008c*/ 	.word	0x00010bf0


	//   ....[6]....
        /*0090*/ 	.word	0x00010c20


	//   ....[7]....
        /*0094*/ 	.word	0x00010c40


	//   ....[8]....
        /*0098*/ 	.word	0x00010c60


	//   ....[9]....
        /*009c*/ 	.word	0x00010c90


	//   ....[10]....
        /*00a0*/ 	.word	0x00010e20


	//   ....[11]....
        /*00a4*/ 	.word	0x00010e60


	//   ....[12]....
        /*00a8*/ 	.word	0x00010e70


	//   ....[13]....
        /*00ac*/ 	.word	0x00010eb0


	//   ....[14]....
        /*00b0*/ 	.word	0x00010f90


	//   ....[15]....
        /*00b4*/ 	.word	0x00010fb0


	//   ....[16]....
        /*00b8*/ 	.word	0x00011070


	//   ....[17]....
        /*00bc*/ 	.word	0x000110a0


	//----- nvinfo : EIATTR_VRC_CTA_INIT_COUNT
	.align		4
.L_2054:
        /*00c0*/ 	.byte	0x02, 0x4a
	.zero		1
	.zero		1


	//----- nvinfo : EIATTR_EXIT_INSTR_OFFSETS
	.align		4
        /*00c4*/ 	.byte	0x04, 0x1c
        /*00c6*/ 	.short	(.L_2056 - .L_2055)


	//   ....[0]....
.L_2055:
        /*00c8*/ 	.word	0x00000240


	//   ....[1]....
        /*00cc*/ 	.word	0x00011b20


	//----- nvinfo : EIATTR_MAX_THREADS
	.align		4
.L_2056:
        /*00d0*/ 	.byte	0x04, 0x05
        /*00d2*/ 	.short	(.L_2058 - .L_2057)
.L_2057:
        /*00d4*/ 	.word	0x00000080
        /*00d8*/ 	.word	0x00000001
        /*00dc*/ 	.word	0x00000001


	//----- nvinfo : EIATTR_CRS_STACK_SIZE
	.align		4
.L_2058:
        /*00e0*/ 	.byte	0x04, 0x1e
        /*00e2*/ 	.short	(.L_2060 - .L_2059)
.L_2059:
        /*00e4*/ 	.word	0x00000000


	//----- nvinfo : EIATTR_CBANK_PARAM_SIZE
	.align		4
.L_2060:
        /*00e8*/ 	.byte	0x03, 0x19
        /*00ea*/ 	.short	0x00e8


	//----- nvinfo : EIATTR_PARAM_CBANK
	.align		4
        /*00ec*/ 	.byte	0x04, 0x0a
        /*00ee*/ 	.short	(.L_2062 - .L_2061)
	.align		4
.L_2061:
        /*00f0*/ 	.word	index@(.nv.constant0._ZN10layer_norm13ln_fwd_kernelINS_13Kernel_traitsI13__nv_bfloat16S2_fS2_fjLj3072ELj1ELj1ELj4ELj16ENS_18Kernel_traits_baseILj3072ES2_S2_fS2_fjLj128EEEEELb1ELb0ELb1ELb1EEEvNS_9FwdParamsE)
        /*00f4*/ 	.short	0x0380
        /*00f6*/ 	.short	0x00e8


	//----- nvinfo : EIATTR_SW_WAR
	.align		4
.L_2062:
        /*00f8*/ 	.byte	0x04, 0x36
        /*00fa*/ 	.short	(.L_2064 - .L_2063)
.L_2063:
        /*00fc*/ 	.word	0x00000008
.L_2064:


//--------------------- .nv.info._ZN10layer_norm13ln_fwd_kernelINS_13Kernel_traitsI13__nv_bfloat16S2_fS2_fjLj3072ELj1ELj1ELj4ELj16ENS_18Kernel_traits_baseILj3072ES2_S2_fS2_fjLj128EEEEELb1ELb1ELb0ELb0EEEvNS_9FwdParamsE --------------------------
	.section	.nv.info._ZN10layer_norm13ln_fwd_kernelINS_13Kernel_traitsI13__nv_bfloat16S2_fS2_fjLj3072ELj1ELj1ELj4ELj16ENS_18Kernel_traits_baseILj3072ES2_S2_fS2_fjLj128EEEEELb1ELb1ELb0ELb0EEEvNS_9FwdParamsE,"",@"SHT_CUDA_INFO"
	.sectionflags	@""
	.align	4


	//----- nvinfo : EIATTR_CUDA_API_VERSION
	.align		4
        /*0000*/ 	.byte	0x04, 0x37
        /*0002*/ 	.short	(.L_2066 - .L_2065)
.L_2065:
        /*0004*/ 	.word	0x00000082


	//----- nvinfo : EIATTR_KPARAM_INFO
	.align		4
.L_2066:
        /*0008*/ 	.byte	0x04, 0x17
        /*000a*/ 	.short	(.L_2068 - .L_2067)
.L_2067:
        /*000c*/ 	.word	0x00000000
        /*0010*/ 	.short	0x0000
        /*0012*/ 	.short	0x0000
        /*0014*/ 	.byte	0x00, 0xf0, 0xa1, 0x03


	//----- nvinfo : EIATTR_SPARSE_MMA_MASK
	.align		4
.L_2068:
        /*0018*/ 	.byte	0x03, 0x50
        /*001a*/ 	.short	0x0000


	//----- nvinfo : EIATTR_MAXREG_COUNT
	.align		4
        /*001c*/ 	.byte	0x03, 0x1b
        /*001e*/ 	.short	0x00ff


	//----- nvinfo : EIATTR_NUM_BARRIERS
	.align		4
        /*0020*/ 	.byte	0x02, 0x4c
        /*0022*/ 	.byte	0x01
	.zero		1


	//----- nvinfo : EIATTR_MERCURY_ISA_VERSION
	.align		4
        /*0024*/ 	.byte	0x03, 0x5f
        /*0026*/ 	.short	0x0101


	//----- nvinfo : EIATTR_COOP_GROUP_MASK_REGIDS
	.align		4
        /*0028*/ 	.byte	0x04, 0x29
        /*002a*/ 	.short	(.L_2070 - .L_2069)


	//   ....[0]....
.L_2069:
        /*002c*/ 	.word	0xffffffff


	//   ....[1]....
        /*0030*/ 	.word	0xffffffff


	//   ....[2]....
        /*0034*/ 	.word	0xffffffff


	//   ....[3]....
        /*0038*/ 	.word	0xffffffff


	//   ....[4]....
        /*003c*/ 	.word	0xffffffff


	//   ....[5]....
        /*0040*/ 	.word	0xffffffff


	//   ....[6]....
        /*0044*/ 	.word	0xffffffff


	//   ....[7]....
        /*0048*/ 	.word	0xffffffff


	//   ....[8]....
        /*004c*/ 	.word	0xffffffff


	//   ....[9]....
        /*0050*/ 	.word	0xffffffff


	//   ....[10]....
        /*0054*/ 	.word	0xffffffff


	//   ....[11]....
        /*0058*/ 	.word	0xffffffff


	//   ....[12]....
        /*005c*/ 	.word	0xffffffff


	//   ....[13]....
        /*0060*/ 	.word	0xffffffff


	//   ....[14]....
        /*0064*/ 	.word	0xffffffff


	//   ....[15]....
        /*0068*/ 	.word	0xffffffff


	//   ....[16]....
        /*006c*/ 	.word	0xffffffff


	//   ....[17]....
        /*0070*/ 	.word	0xffffffff


	//----- nvinfo : EIATTR_COOP_GROUP_INSTR_OFFSETS
	.align		4
.L_2070:
        /*0074*/ 	.byte	0x04, 0x28
        /*0076*/ 	.short	(.L_2072 - .L_2071)


	//   ....[0]....
.L_2071:
        /*0078*/ 	.word	0x00010e90


	//   ....[1]....
        /*007c*/ 	.word	0x00010eb0


	//   ....[2]....
        /*0080*/ 	.word	0x00010ed0


	//   ....[3]....
        /*0084*/ 	.word	0x00010ef0


	//   ....[4]....
        /*0088*/ 	.word	0x00010f10


	//   ....[5]....
        /*008c*/ 	.word	0x00011270


	//   ....[6]....
        /*0090*/ 	.word	0x00011290


	//   ....[7]....
        /*0094*/ 	.word	0x000112c0


	//   ....[8]....
        /*0098*/ 	.word	0x000112e0


	//   ....[9]....
        /*009c*/ 	.word	0x00011320


	//   ....[10]....
        /*00a0*/ 	.word	0x000113a0


	//   ....[11]....
        /*00a4*/ 	.word	0x00011410


	//   ....[12]....
        /*00a8*/ 	.word	0x00011440


	//   ....[13]....
        /*00ac*/ 	.word	0x00011470


	//   ....[14]....
        /*00b0*/ 	.word	0x00011500


	//   ....[15]....
        /*00b4*/ 	.word	0x00011530


	//   ....[16]....
        /*00b8*/ 	.word	0x000115d0


	//   ....[17]....
        /*00bc*/ 	.word	0x000115f0


	//----- nvinfo : EIATTR_VRC_CTA_INIT_COUNT
	.align		4
.L_2072:
        /*00c0*/ 	.byte	0x02, 0x4a
	.zero		1
	.zero		1


	//----- nvinfo : EIATTR_EXIT_INSTR_OFFSETS
	.align		4
        /*00c4*/ 	.byte	0x04, 0x1c
        /*00c6*/ 	.short	(.L_2074 - .L_2073)


	//   ....[0]....
.L_2073:
        /*00c8*/ 	.word	0x000007a0


	//   ....[1]....
        /*00cc*/ 	.word	0x000120b0


	//----- nvinfo : EIATTR_INDIRECT_BRANCH_TARGETS
	.align		4
.L_2074:
        /*00d0*/ 	.byte	0x04, 0x34
        /*00d2*/ 	.short	(.L_2076 - .L_2075)


	//   ....[0]....
.L_2075:
        /*00d4*/ 	.word	.L_x_20627@srel
        /*00d8*/ 	.short	0x0
        /*00da*/ 	.short	0x0
        /*00dc*/ 	.word	0x3
        /*00e0*/ 	.word	.L_x_20628@srel
        /*00e4*/ 	.word	.L_x_20629@srel
        /*00e8*/ 	.word	.L_x_20630@srel


	//----- nvinfo : EIATTR_MAX_THREADS
	.align		4
.L_2076:
        /*00ec*/ 	.byte	0x04, 0x05
        /*00ee*/ 	.short	(.L_2078 - .L_2077)
.L_2077:
        /*00f0*/ 	.word	0x00000080
        /*00f4*/ 	.word	0x00000001
        /*00f8*/ 	.word	0x00000001


	//----- nvinfo : EIATTR_CRS_STACK_SIZE
	.align		4
.L_2078:
        /*00fc*/ 	.byte	0x04, 0x1e
        /*00fe*/ 	.short	(.L_2080 - .L_2079)
.L_2079:
        /*0100*/ 	.word	0x00000000


	//----- nvinfo : EIATTR_CBANK_PARAM_SIZE
	.align		4
.L_2080:
        /*0104*/ 	.byte	0x03, 0x19
        /*0106*/ 	.short	0x00e8


	//----- nvinfo : EIATTR_PARAM_CBANK
	.align		4
        /*0108*/ 	.byte	0x04, 0x0a
        /*010a*/ 	.short	(.L_2082 - .L_2081)
	.align		4
.L_2081:
        /*010c*/ 	.word	index@(.nv.constant0._ZN10layer_norm13ln_fwd_kernelINS_13Kernel_traitsI13__nv_bfloat16S2_fS2_fjLj3072ELj1ELj1ELj4ELj16ENS_18Kernel_traits_baseILj3072ES2_S2_fS2_fjLj128EEEEELb1ELb1ELb0ELb0EEEvNS_9FwdParamsE)
        /*0110*/ 	.short	0x0380
        /*0112*/ 	.short	0x00e8


	//----- nvinfo : EIATTR_SW_WAR
	.align		4
.L_2082:
        /*0114*/ 	.byte	0x04, 0x36
        /*0116*/ 	.short	(.L_2084 - .L_2083)
.L_2083:
        /*0118*/ 	.word	0x00000008
.L_2084:


//--------------------- .nv.info._ZN10layer_norm13ln_fwd_kernelINS_13Kernel_traitsI13__nv_bfloat16S2_fS2_fjLj3072ELj1ELj1ELj4ELj16ENS_18Kernel_traits_baseILj3072ES2_S2_fS2_fjLj128EEEEELb1ELb1ELb0ELb1EEEvNS_9FwdParamsE --------------------------
	.section	.nv.info._ZN10layer_norm13ln_fwd_kernelINS_13Kernel_traitsI13__nv_bfloat16S2_fS2_fjLj3072ELj1ELj1ELj4ELj16ENS_18Kernel_traits_baseILj3072ES2_S2_fS2_fjLj128EEEEELb1ELb1ELb0ELb1EEEvNS_9FwdParamsE,"",@"SHT_CUDA_INFO"
	.sectionflags	@""
	.align	4


	//----- nvinfo : EIATTR_CUDA_API_VERSION
	.align		4
        /*0000*/ 	.byte	0x04, 0x37
        /*0002*/ 	.short	(.L_2086 - .L_2085)
.L_2085:
        /*0004*/ 	.word	0x00000082


	//----- nvinfo : EIATTR_KPARAM_INFO
	.align		4
.L_2086:
        /*0008*/ 	.byte	0x04, 0x17
        /*000a*/ 	.short	(.L_2088 - .L_2087)
.L_2087:
        /*000c*/ 	.word	0x00000000
        /*0010*/ 	.short	0x0000
        /*0012*/ 	.short	0x0000
        /*0014*/ 	.byte	0x00, 0xf0, 0xa1, 0x03


	//----- nvinfo : EIATTR_SPARSE_MMA_MASK
	.align		4
.L_2088:
        /*0018*/ 	.byte	0x03, 0x50
        /*001a*/ 	.short	0x0000


	//----- nvinfo : EIATTR_MAXREG_COUNT
	.align		4
        /*001c*/ 	.byte	0x03, 0x1b
        /*001e*/ 	.short	0x00ff


	//----- nvinfo : EIATTR_NUM_BARRIERS
	.align		4
        /*0020*/ 	.byte	0x02, 0x4c
        /*0022*/ 	.byte	0x01
	.zero		1


	//----- nvinfo : EIATTR_MERCURY_ISA_VERSION
	.align		4
        /*0024*/ 	.byte	0x03, 0x5f
        /*0026*/ 	.short	0x0101


	//----- nvinfo : EIATTR_COOP_GROUP_MASK_REGIDS
	.align		4
        /*0028*/ 	.byte	0x04, 0x29
        /*002a*/ 	.short	(.L_2090 - .L_2089)


	//   ....[0]....
.L_2089:
        /*002c*/ 	.word	0xffffffff


	//   ....[1]....
        /*0030*/ 	.word	0xffffffff


	//   ....[2]....
        /*0034*/ 	.word	0xffffffff


	//   ....[3]....
        /*0038*/ 	.word	0xffffffff


	//   ....[4]....
        /*003c*/ 	.word	0xffffffff


	//   ....[5]....
        /*0040*/ 	.word	0xffffffff


	//   ....[6]....
        /*0044*/ 	.word	0xffffffff


	//   ....[7]....
        /*0048*/ 	.word	0xffffffff


	//   ....[8]....
        /*004c*/ 	.word	0xffffffff


	//   ....[9]....
        /*0050*/ 	.word	0xffffffff


	//   ....[10]....
        /*0054*/ 	.word	0xffffffff


	//   ....[11]....
        /*0058*/ 	.word	0xffffffff


	//   ....[12]....
        /*005c*/ 	.word	0xffffffff


	//   ....[13]....
        /*0060*/ 	.word	0xffffffff


	//   ....[14]....
        /*0064*/ 	.word	0xffffffff


	//   ....[15]....
        /*0068*/ 	.word	0xffffffff


	//   ....[16]....
        /*006c*/ 	.word	0xffffffff


	//   ....[17]....
        /*0070*/ 	.word	0xffffffff


	//----- nvinfo : EIATTR_COOP_GROUP_INSTR_OFFSETS
	.align		4
.L_2090:
        /*0074*/ 	.byte	0x04, 0x28
        /*0076*/ 	.short	(.L_2092 - .L_2091)


	//   ....[0]....
.L_2091:
        /*0078*/ 	.word	0x00010040


	//   ....[1]....
        /*007c*/ 	.word	0x00010060


	//   ....[2]....
        /*0080*/ 	.word	0x00010080


	//   ....[3]....
        /*0084*/ 	.word	0x000100a0


	//   ....[4]....
        /*0088*/ 	.word	0x000100c0


	//   ....[5]....
        /*008c*/ 	.word	0x00010400


	//   ....[6]....
        /*0090*/ 	.word	0x00010440


	//   ....[7]....
        /*0094*/ 	.word	0x00010480


	//   ....[8]....
        /*0098*/ 	.word	0x000104c0


	//   ....[9]....
        /*009c*/ 	.word	0x00010510


	//   ....[10]....
        /*00a0*/ 	.word	0x000105d0


	//   ....[11]....
        /*00a4*/ 	.word	0x00010670


	//   ....[12]....
        /*00a8*/ 	.word	0x000106f0


	//   ....[13]....
        /*00ac*/ 	.word	0x00010700


	//   ....[14]....
        /*00b0*/ 	.word	0x00010780


	//   ....[15]....
        /*00b4*/ 	.word	0x000107b0


	//   ....[16]....
        /*00b8*/ 	.word	0x00010850


	//   ....[17]....
        /*00bc*/ 	.word	0x00010870


	//----- nvinfo : EIATTR_VRC_CTA_INIT_COUNT
	.align		4
.L_2092:
        /*00c0*/ 	.byte	0x02, 0x4a
	.zero		1
	.zero		1


	//----- nvinfo : EIATTR_EXIT_INSTR_OFFSETS
	.align		4
        /*00c4*/ 	.byte	0x04, 0x1c
        /*00c6*/ 	.short	(.L_2094 - .L_2093)


	//   ....[0]....
.L_2093:
        /*00c8*/ 	.word	0x00000230


	//   ....[1]....
        /*00cc*/ 	.word	0x00010f50


	//----- nvinfo : EIATTR_INDIRECT_BRANCH_TARGETS
	.align		4
.L_2094:
        /*00d0*/ 	.byte	0x04, 0x34
        /*00d2*/ 	.short	(.L_2096 - .L_2095)


	//   ....[0]....
.L_2095:
        /*00d4*/ 	.word	.L_x_20631@srel
        /*00d8*/ 	.short	0x0
        /*00da*/ 	.short	0x0
        /*00dc*/ 	.word	0x3
        /*00e0*/ 	.word	.L_x_20632@srel
        /*00e4*/ 	.word	.L_x_20633@srel
        /*00e8*/ 	.word	.L_x_20634@srel


	//----- nvinfo : EIATTR_MAX_THREADS
	.align		4
.L_2096:
        /*00ec*/ 	.byte	0x04, 0x05
        /*00ee*/ 	.short	(.L_2098 - .L_2097)
.L_2097:
        /*00f0*/ 	.word	0x00000080
        /*00f4*/ 	.word	0x00000001
        /*00f8*/ 	.word	0x00000001


	//----- nvinfo : EIATTR_CBANK_PARAM_SIZE
	.align		4
.L_2098:
        /*00fc*/ 	.byte	0x03, 0x19
        /*00fe*/ 	.short	0x00e8


	//----- nvinfo : EIATTR_PARAM_CBANK
	.align		4
        /*0100*/ 	.byte	0x04, 0x0a
        /*0102*/ 	.short	(.L_2100 - .L_2099)
	.align		4
.L_2099:
        /*0104*/ 	.word	index@(.nv.constant0._ZN10layer_norm13ln_fwd_kernelINS_13Kernel_traitsI13__nv_bfloat16S2_fS2_fjLj3072ELj1ELj1ELj4ELj16ENS_18Kernel_traits_baseILj3072ES2_S2_fS2_fjLj128EEEEELb1ELb1ELb0ELb1EEEvNS_9FwdParamsE)
        /*0108*/ 	.short	0x0380
        /*010a*/ 	.short	0x00e8


	//----- nvinfo : EIATTR_SW_WAR
	.align		4
.L_2100:
        /*010c*/ 	.byte	0x04, 0x36
        /*010e*/ 	.short	(.L_2102 - .L_2101)
.L_2101:
        /*0110*/ 	.word	0x00000008
.L_2102:


//--------------------- .nv.info._ZN10layer_norm13ln_fwd_kernelINS_13Kernel_traitsI13__nv_bfloat16S2_fS2_fjLj3072ELj1ELj1ELj4ELj16ENS_18Kernel_traits_baseILj3072ES2_S2_fS2_fjLj128EEEEELb1ELb1ELb1ELb0EEEvNS_9FwdParamsE --------------------------
	.section	.nv.info._ZN10layer_norm13ln_fwd_kernelINS_13Kernel_traitsI13__nv_bfloat16S2_fS2_fjLj3072ELj1ELj1ELj4ELj16ENS_18Kernel_traits_baseILj3072ES2_S2_fS2_fjLj128EEEEELb1ELb1ELb1ELb0EEEvNS_9FwdParamsE,"",@"SHT_CUDA_INFO"
	.sectionflags	@""
	.align	4


	//----- nvinfo : EIATTR_CUDA_API_VERSION
	.align		4
        /*0000*/ 	.byte	0x04, 0x37
        /*0002*/ 	.short	(.L_2104 - .L_2103)
.L_2103:
        /*0004*/ 	.word	0x00000082


	//----- nvinfo : EIATTR_KPARAM_INFO
	.align		4
.L_2104:
        /*0008*/ 	.byte	0x04, 0x17
        /*000a*/ 	.short	(.L_2106 - .L_2105)
.L_2105:
        /*000c*/ 	.word	0x00000000
        /*0010*/ 	.short	0x0000
        /*0012*/ 	.short	0x0000
        /*0014*/ 	.byte	0x00, 0xf0, 0xa1, 0x03


	//----- nvinfo : EIATTR_SPARSE_MMA_MASK
	.align		4
.L_2106:
        /*0018*/ 	.byte	0x03, 0x50
        /*001a*/ 	.short	0x0000


	//----- nvinfo : EIATTR_MAXREG_COUNT
	.align		4
        /*001c*/ 	.byte	0x03, 0x1b
        /*001e*/ 	.short	0x00ff


	//----- nvinfo : EIATTR_NUM_BARRIERS
	.align		4
        /*0020*/ 	.byte	0x02, 0x4c
        /*0022*/ 	.byte	0x01
	.zero		1


	//----- nvinfo : EIATTR_MERCURY_ISA_VERSION
	.align		4
        /*0024*/ 	.byte	0x03, 0x5f
        /*0026*/ 	.short	0x0101


	//----- nvinfo : EIATTR_COOP_GROUP_MASK_REGIDS
	.align		4
        /*0028*/ 	.byte	0x04, 0x29
        /*002a*/ 	.short	(.L_2108 - .L_2107)


	//   ....[0]....
.L_2107:
        /*002c*/ 	.word	0xffffffff


	//   ....[1]....
        /*0030*/ 	.word	0xffffffff


	//   ....[2]....
        /*0034*/ 	.word	0xffffffff


	//   ....[3]....
        /*0038*/ 	.word	0xffffffff


	//   ....[4]....
        /*003c*/ 	.word	0xffffffff


	//   ....[5]....
        /*0040*/ 	.word	0xffffffff


	//   ....[6]....
        /*0044*/ 	.word	0xffffffff


	//   ....[7]....
        /*0048*/ 	.word	0xffffffff


	//   ....[8]....
        /*004c*/ 	.word	0xffffffff


	//   ....[9]....
        /*0050*/ 	.word	0xffffffff


	//   ....[10]....
        /*0054*/ 	.word	0xffffffff


	//   ....[11]....
        /*0058*/ 	.word	0xffffffff


	//   ....[12]....
        /*005c*/ 	.word	0xffffffff


	//   ....[13]....
        /*0060*/ 	.word	0xffffffff


	//   ....[14]....
        /*0064*/ 	.word	0xffffffff


	//   ....[15]....
        /*0068*/ 	.word	0xffffffff


	//   ....[16]....
        /*006c*/ 	.word	0xffffffff


	//   ....[17]....
        /*0070*/ 	.word	0xffffffff


	//----- nvinfo : EIATTR_COOP_GROUP_INSTR_OFFSETS
	.align		4
.L_2108:
        /*0074*/ 	.byte	0x04, 0x28
        /*0076*/ 	.short	(.L_2110 - .L_2109)


	//   ....[0]....
.L_2109:
        /*0078*/ 	.word	0x00011cd0


	//   ....[1]....
        /*007c*/ 	.word	0x00011cf0


	//   ....[2]....
        /*0080*/ 	.word	0x00011d10


	//   ....[3]....
        /*0084*/ 	.word	0x00011d30


	//   ....[4]....
        /*0088*/ 	.word	0x00011d50


	//   ....[5]....
        /*008c*/ 	.word	0x000120b0


	//   ....[6]....
        /*0090*/ 	.word	0x000120d0


	//   ....[7]....
        /*0094*/ 	.word	0x00012100


	//   ....[8]....
        /*0098*/ 	.word	0x00012120


	//   ....[9]....
        /*009c*/ 	.word	0x00012160


	//   ....[10]....
        /*00a0*/ 	.word	0x000121f0


	//   ....[11]....
        /*00a4*/ 	.word	0x00012260


	//   ....[12]....
        /*00a8*/ 	.word	0x000122a0


	//   ....[13]....
        /*00ac*/ 	.word	0x000122c0


	//   ....[14]....
        /*00b0*/ 	.word	0x00012350


	//   ....[15]....
        /*00b4*/ 	.word	0x00012390


	//   ....[16]....
        /*00b8*/ 	.word	0x00012430


	//   ....[17]....
        /*00bc*/ 	.word	0x00012470


	//----- nvinfo : EIATTR_VRC_CTA_INIT_COUNT
	.align		4
.L_2110:
        /*00c0*/ 	.byte	0x02, 0x4a
	.zero		1
	.zero		1


	//----- nvinfo : EIATTR_EXIT_INSTR_OFFSETS
	.align		4
        /*00c4*/ 	.byte	0x04, 0x1c
        /*00c6*/ 	.short	(.L_2112 - .L_2111)


	//   ....[0]....
.L_2111:
        /*00c8*/ 	.word	0x000007c0


	//   ....[1]....
        /*00cc*/ 	.word	0x00012f70


	//----- nvinfo : EIATTR_MAX_THREADS
	.align		4
.L_2112:
        /*00d0*/ 	.byte	0x04, 0x05
        /*00d2*/ 	.short	(.L_2114 - .L_2113)
.L_2113:
        /*00d4*/ 	.word	0x00000080
        /*00d8*/ 	.word	0x00000001
        /*00dc*/ 	.word	0x00000001


	//----- nvinfo : EIATTR_CRS_STACK_SIZE
	.align		4
.L_2114:
        /*00e0*/ 	.byte	0x04, 0x1e
        /*00e2*/ 	.short	(.L_2116 - .L_2115)
.L_2115:
        /*00e4*/ 	.word	0x00000000


	//----- nvinfo : EIATTR_CBANK_PARAM_SIZE
	.align		4
.L_2116:
        /*00e8*/ 	.byte	0x03, 0x19
        /*00ea*/ 	.short	0x00e8


	//----- nvinfo : EIATTR_PARAM_CBANK
	.align		4
        /*00ec*/ 	.byte	0x04, 0x0a
        /*00ee*/ 	.short	(.L_2118 - .L_2117)
	.align		4
.L_2117:
        /*00f0*/ 	.word	index@(.nv.constant0._ZN10layer_norm13ln_fwd_kernelINS_13Kernel_traitsI13__nv_bfloat16S2_fS2_fjLj3072ELj1ELj1ELj4ELj16ENS_18Kernel_traits_baseILj3072ES2_S2_fS2_fjLj128EEEEELb1ELb1ELb1ELb0EEEvNS_9FwdParamsE)
        /*00f4*/ 	.short	0x0380
        /*00f6*/ 	.short	0x00e8


	//----- nvinfo : EIATTR_SW_WAR
	.align		4
.L_2118:
        /*00f8*/ 	.byte	0x04, 0x36
        /*00fa*/ 	.short	(.L_2120 - .L_2119)
.L_2119:
        /*00fc*/ 	.word	0x00000008
.L_2120:


//--------------------- .nv.info._ZN10layer_norm13ln_fwd_kernelINS_13Kernel_traitsI13__nv_bfloat16S2_fS2_fjLj3072ELj1ELj1ELj4ELj16ENS_18Kernel_traits_baseILj3072ES2_S2_fS2_fjLj128EEEEELb1ELb1ELb1ELb1EEEvNS_9FwdParamsE --------------------------
	.section	.nv.info._ZN10layer_norm13ln_fwd_kernelINS_13Kernel_traitsI13__nv_bfloat16S2_fS2_fjLj3072ELj1ELj1ELj4ELj16ENS_18Kernel_traits_baseILj3072ES2_S2_fS2_fjLj128EEEEELb1ELb1ELb1ELb1EEEvNS_9FwdParamsE,"",@"SHT_CUDA_INFO"
	.sectionflags	@""
	.align	4


	//----- nvinfo : EIATTR_CUDA_API_VERSION
	.align		4
        /*0000*/ 	.byte	0x04, 0x37
        /*0002*/ 	.short	(.L_2122 - .L_2121)
.L_2121:
        /*0004*/ 	.word	0x00000082


	//----- nvinfo : EIATTR_KPARAM_INFO
	.align		4
.L_2122:
        /*0008*/ 	.byte	0x04, 0x17
        /*000a*/ 	.short	(.L_2124 - .L_2123)
.L_2123:
        /*000c*/ 	.word	0x00000000
        /*0010*/ 	.short	0x0000
        /*0012*/ 	.short	0x0000
        /*0014*/ 	.byte	0x00, 0xf0, 0xa1, 0x03


	//----- nvinfo : EIATTR_SPARSE_MMA_MASK
	.align		4
.L_2124:
        /*0018*/ 	.byte	0x03, 0x50
        /*001a*/ 	.short	0x0000


	//----- nvinfo : EIATTR_MAXREG_COUNT
	.align		4
        /*001c*/ 	.byte	0x03, 0x1b
        /*001e*/ 	.short	0x00ff


	//----- nvinfo : EIATTR_NUM_BARRIERS
	.align		4
        /*0020*/ 	.byte	0x02, 0x4c
        /*0022*/ 	.byte	0x01
	.zero		1


	//----- nvinfo : EIATTR_MERCURY_ISA_VERSION
	.align		4
        /*0024*/ 	.byte	0x03, 0x5f
        /*0026*/ 	.short	0x0101


	//----- nvinfo : EIATTR_COOP_GROUP_MASK_REGIDS
	.align		4
        /*0028*/ 	.byte	0x04, 0x29
        /*002a*/ 	.short	(.L_2126 - .L_2125)


	//   ....[0]....
.L_2125:
        /*002c*/ 	.word	0xffffffff


	//   ....[1]....
        /*0030*/ 	.word	0xffffffff


	//   ....[2]....
        /*0034*/ 	.word	0xffffffff


	//   ....[3]....
        /*0038*/ 	.word	0xffffffff


	//   ....[4]....
        /*003c*/ 	.word	0xffffffff


	//   ....[5]....
        /*0040*/ 	.word	0xffffffff


	//   ....[6]....
        /*0044*/ 	.word	0xffffffff


	//   ....[7]....
        /*0048*/ 	.word	0xffffffff


	//   ....[8]....
        /*004c*/ 	.word	0xffffffff


	//   ....[9]....
        /*0050*/ 	.word	0xffffffff


	//   ....[10]....
        /*0054*/ 	.word	0xffffffff


	//   ....[11]....
        /*0058*/ 	.word	0xffffffff


	//   ....[12]....
        /*005c*/ 	.word	0xffffffff


	//   ....[13]....
        /*0060*/ 	.word	0xffffffff


	//   ....[14]....
        /*0064*/ 	.word	0xffffffff


	//   ....[15]....
        /*0068*/ 	.word	0xffffffff


	//   ....[16]....
        /*006c*/ 	.word	0xffffffff


	//   ....[17]....
        /*0070*/ 	.word	0xffffffff


	//----- nvinfo : EIATTR_COOP_GROUP_INSTR_OFFSETS
	.align		4
.L_2126:
        /*0074*/ 	.byte	0x04, 0x28
        /*0076*/ 	.short	(.L_2128 - .L_2127)


	//   ....[0]....
.L_2127:
        /*0078*/ 	.word	0x00010b70


	//   ....[1]....
        /*007c*/ 	.word	0x00010bd0


	//   ....[2]....
        /*0080*/ 	.word	0x00010c00


	//   ....[3]....
        /*0084*/ 	.word	0x00010c20


	//   ....[4]....
        /*0088*/ 	.word	0x00010c40


	//   ....[5]....
        /*008c*/ 	.word	0x00010f70


	//   ....[6]....
        /*0090*/ 	.word	0x00010f90


	//   ....[7]....
        /*0094*/ 	.word	0x00010fb0


	//   ....[8]....
        /*0098*/ 	.word	0x00010fd0


	//   ....[9]....
        /*009c*/ 	.word	0x00011000


	//   ....[10]....
        /*00a0*/ 	.word	0x000110d0


	//   ....[11]....
        /*00a4*/ 	.word	0x00011140


	//   ....[12]....
        /*00a8*/ 	.word	0x00011180


	//   ....[13]....
        /*00ac*/ 	.word	0x000111a0


	//   ....[14]....
        /*00b0*/ 	.word	0x00011230


	//   ....[15]....
        /*00b4*/ 	.word	0x00011260


	//   ....[16]....
        /*00b8*/ 	.word	0x00011300


	//   ....[17]....
        /*00bc*/ 	.word	0x00011320


	//----- nvinfo : EIATTR_VRC_CTA_INIT_COUNT
	.align		4
.L_2128:
        /*00c0*/ 	.byte	0x02, 0x4a
	.zero		1
	.zero		1


	//----- nvinfo : EIATTR_EXIT_INSTR_OFFSETS
	.align		4
        /*00c4*/ 	.byte	0x04, 0x1c
        /*00c6*/ 	.short	(.L_2130 - .L_2129)


	//   ....[0]....
.L_2129:
        /*00c8*/ 	.word	0x00000250


	//   ....[1]....
        /*00cc*/ 	.word	0x00011d90


	//----- nvinfo : EIATTR_MAX_THREADS
	.align		4
.L_2130:
        /*00d0*/ 	.byte	0x04, 0x05
        /*00d2*/ 	.short	(.L_2132 - .L_2131)
.L_2131:
        /*00d4*/ 	.word	0x00000080
        /*00d8*/ 	.word	0x00000001
        /*00dc*/ 	.word	0x00000001


	//----- nvinfo : EIATTR_CBANK_PARAM_SIZE
	.align		4
.L_2132:
        /*00e0*/ 	.byte	0x03, 0x19
        /*00e2*/ 	.short	0x00e8


	//----- nvinfo : EIATTR_PARAM_CBANK
	.align		4
        /*00e4*/ 	.byte	0x04, 0x0a
        /*00e6*/ 	.short	(.L_2134 - .L_2133)
	.align		4
.L_2133:
        /*00e8*/ 	.word	index@(.nv.constant0._ZN10layer_norm13ln_fwd_kernelINS_13Kernel_traitsI13__nv_bfloat16S2_fS2_fjLj3072ELj1ELj1ELj4ELj16ENS_18Kernel_traits_baseILj3072ES2_S2_fS2_fjLj128EEEEELb1ELb1ELb1ELb1EEEvNS_9FwdParamsE)
        /*00ec*/ 	.short	0x0380
        /*00ee*/ 	.short	0x00e8


	//----- nvinfo : EIATTR_SW_WAR
	.align		4
.L_2134:
        /*00f0*/ 	.byte	0x04, 0x36
        /*00f2*/ 	.short	(.L_2136 - .L_2135)
.L_2135:
        /*00f4*/ 	.word	0x00000008
.L_2136:


//--------------------- .nv.info._ZN10layer_norm13ln_fwd_kernelINS_13Kernel_traitsIf13__nv_bfloat16fS2_fjLj3072ELj1ELj1ELj4ELj16ENS_18Kernel_traits_baseILj3072EfS2_fS2_fjLj128EEEEELb0ELb0ELb0ELb0EEEvNS_9FwdParamsE --------------------------
	.section	.nv.info._ZN10layer_norm13ln_fwd_kernelINS_13Kernel_traitsIf13__nv_bfloat16fS2_fjLj3072ELj1ELj1ELj4ELj16ENS_18Kernel_traits_baseILj3072EfS2_fS2_fjLj128EEEEELb0ELb0ELb0ELb0EEEvNS_9FwdParamsE,"",@"SHT_CUDA_INFO"
	.sectionflags	@""
	.align	4


	//----- nvinfo : EIATTR_CUDA_API_VERSION
	.align		4
        /*0000*/ 	.byte	0x04, 0x37
        /*0002*/ 	.short	(.L_2138 - .L_2137)
.L_2137:
        /*0004*/ 	.word	0x00000082


	//----- nvinfo : EIATTR_KPARAM_INFO
	.align		4
.L_2138:
        /*0008*/ 	.byte	0x04, 0x17
        /*000a*/ 	.short	(.L_2140 - .L_2139)
.L_2139:
        /*000c*/ 	.word	0x00000000
        /*0010*/ 	.short	0x0000
        /*0012*/ 	.short	0x0000
        /*0014*/ 	.byte	0x00, 0xf0, 0xa1, 0x03


	//----- nvinfo : EIATTR_SPARSE_MMA_MASK
	.align		4
.L_2140:
        /*0018*/ 	.byte	0x03, 0x50
        /*001a*/ 	.short	0x0000


	//----- nvinfo : EIATTR_MAXREG_COUNT
	.align		4
        /*001c*/ 	.byte	0x03, 0x1b
        /*001e*/ 	.short	0x00ff


	//----- nvinfo : EIATTR_NUM_BARRIERS
	.align		4
        /*0020*/ 	.byte	0x02, 0x4c
        /*0022*/ 	.byte	0x01
	.zero		1


	//----- nvinfo : EIATTR_MERCURY_ISA_VERSION
	.align		4
        /*0024*/ 	.byte	0x03, 0x5f
        /*0026*/ 	.short	0x0101


	//----- nvinfo : EIATTR_COOP_GROUP_MASK_REGIDS
	.align		4
        /*0028*/ 	.byte	0x04, 0x29
        /*002a*/ 	.short	(.L_2142 - .L_2141)


	//   ....[0]....
.L_2141:
        /*002c*/ 	.word	0xffffffff


	//   ....[1]....
        /*0030*/ 	.word	0xffffffff


	//   ....[2]....
        /*0034*/ 	.word	0xffffffff


	//   ....[3]....
        /*0038*/ 	.word	0xffffffff


	//   ....[4]....
        /*003c*/ 	.word	0xffffffff


	//   ....[5]....
        /*0040*/ 	.word	0xffffffff


	//   ....[6]....
        /*0044*/ 	.word	0xffffffff


	//   ....[7]....
        /*0048*/ 	.word	0xffffffff


	//   ....[8]....
        /*004c*/ 	.word	0xffffffff


	//   ....[9]....
        /*0050*/ 	.word	0xffffffff


	//   ....[10]....
        /*0054*/ 	.word	0xffffffff


	//   ....[11]....
        /*0058*/ 	.word	0xffffffff


	//   ....[12]....
        /*005c*/ 	.word	0xffffffff


	//   ....[13]....
        /*0060*/ 	.word	0xffffffff


	//   ....[14]....
        /*0064*/ 	.word	0xffffffff


	//   ....[15]....
        /*0068*/ 	.word	0xffffffff


	//   ....[16]....
        /*006c*/ 	.word	0xffffffff


	//   ....[17]....
        /*0070*/ 	.word	0xffffffff


	//----- nvinfo : EIATTR_COOP_GROUP_INSTR_OFFSETS
	.align		4
.L_2142:
        /*0074*/ 	.byte	0x04, 0x28
        /*0076*/ 	.short	(.L_2144 - .L_2143)


	//   ....[0]....
.L_2143:
        /*0078*/ 	.word	0x000014c0


	//   ....[1]....
        /*007c*/ 	.word	0x000014e0


	//   ....[2]....
        /*0080*/ 	.word	0x00001500


	//   ....[3]....
        /*0084*/ 	.word	0x00001520


	//   ....[4]....
        /*0088*/ 	.word	0x00001540


	//   ....[5]....
        /*008c*/ 	.word	0x000018a0


	//   ....[6]....
        /*0090*/ 	.word	0x00001900


	//   ....[7]....
        /*0094*/ 	.word	0x00001960


	//   ....[8]....
        /*0098*/ 	.word	0x00001980


	//   ....[9]....
        /*009c*/ 	.word	0x000019a0


	//   ....[10]....
        /*00a0*/ 	.word	0x00001ab0


	//   ....[11]....
        /*00a4*/ 	.word	0x00001b10


	//   ....[12]....
        /*00a8*/ 	.word	0x00001b30


	//   ....[13]....
        /*00ac*/ 	.word	0x00001b40


	//   ....[14]....
        /*00b0*/ 	.word	0x00001c00


	//   ....[15]....
        /*00b4*/ 	.word	0x00001c30


	//   ....[16]....
        /*00b8*/ 	.word	0x00001ce0


	//   ....[17]....
        /*00bc*/ 	.word	0x00001d00


	//----- nvinfo : EIATTR_VRC_CTA_INIT_COUNT
	.align		4
.L_2144:
        /*00c0*/ 	.byte	0x02, 0x4a
	.zero		1
	.zero		1


	//----- nvinfo : EIATTR_EXIT_INSTR_OFFSETS
	.align		4
        /*00c4*/ 	.byte	0x04, 0x1c
        /*00c6*/ 	.short	(.L_2146 - .L_2145)


	//   ....[0]....
.L_2145:
        /*00c8*/ 	.word	0x00000530


	//   ....[1]....
        /*00cc*/ 	.word	0x00002490


	//----- nvinfo : EIATTR_MAX_THREADS
	.align		4
.L_2146:
        /*00d0*/ 	.byte	0x04, 0x05
        /*00d2*/ 	.short	(.L_2148 - .L_2147)
.L_2147:
        /*00d4*/ 	.word	0x00000080
        /*00d8*/ 	.word	0x00000001
        /*00dc*/ 	.word	0x00000001


	//----- nvinfo : EIATTR_CRS_STACK_SIZE
	.align		4
.L_2148:
        /*00e0*/ 	.byte	0x04, 0x1e
        /*00e2*/ 	.short	(.L_2150 - .L_2149)
.L_2149:
        /*00e4*/ 	.word	0x00000000


	//----- nvinfo : EIATTR_CBANK_PARAM_SIZE
	.align		4
.L_2150:
        /*00e8*/ 	.byte	0x03, 0x19
        /*00ea*/ 	.short	0x00e8


	//----- nvinfo : EIATTR_PARAM_CBANK
	.align		4
        /*00ec*/ 	.byte	0x04, 0x0a
        /*00ee*/ 	.short	(.L_2152 - .L_2151)
	.align		4
.L_2151:
        /*00f0*/ 	.word	index@(.nv.constant0._ZN10layer_norm13ln_fwd_kernelINS_13Kernel_traitsIf13__nv_bfloat16fS2_fjLj3072ELj1ELj1ELj4ELj16ENS_18Kernel_traits_baseILj3072EfS2_fS2_fjLj128EEEEELb0ELb0ELb0ELb0EEEvNS_9FwdParamsE)
        /*00f4*/ 	.short	0x0380
        /*00f6*/ 	.short	0x00e8


	//----- nvinfo : EIATTR_SW_WAR
	.align		4
.L_2152:
        /*00f8*/ 	.byte	0x04, 0x36
        /*00fa*/ 	.short	(.L_2154 - .L_2153)
.L_2153:
        /*00fc*/ 	.word	0x00000008
.L_2154:


//--------------------- .nv.info._ZN10layer_norm13ln_fwd_kernelINS_13Kernel_traitsIf13__nv_bfloat16fS2_fjLj3072ELj1ELj1ELj4ELj16ENS_18Kernel_traits_baseILj3072EfS2_fS2_fjLj128EEEEELb0ELb0ELb0ELb1EEEvNS_9FwdParamsE --------------------------
	.section	.nv.info._ZN10layer_norm13ln_fwd_kernelINS_13Kernel_traitsIf13__nv_bfloat16fS2_fjLj3072ELj1ELj1ELj4ELj16ENS_18Kernel_traits_baseILj3072EfS2_fS2_fjLj128EEEEELb0ELb0ELb0ELb1EEEvNS_9FwdParamsE,"",@"SHT_CUDA_INFO"
	.sectionflags	@""
	.align	4


	//----- nvinfo : EIATTR_CUDA_API_VERSION
	.align		4
        /*0000*/ 	.byte	0x04, 0x37
        /*0002*/ 	.short	(.L_2156 - .L_2155)
.L_2155:
        /*0004*/ 	.word	0x00000082


	//----- nvinfo : EIATTR_KPARAM_INFO
	.align		4
.L_2156:
        /*0008*/ 	.byte	0x04, 0x17
        /*000a*/ 	.short	(.L_2158 - .L_2157)
.L_2157:
        /*000c*/ 	.word	0x00000000
        /*0010*/ 	.short	0x0000
        /*0012*/ 	.short	0x0000
        /*0014*/ 	.byte	0x00, 0xf0, 0xa1, 0x03


	//----- nvinfo : EIATTR_SPARSE_MMA_MASK
	.align		4
.L_2158:
        /*0018*/ 	.byte	0x03, 0x50
        /*001a*/ 	.short	0x0000


	//----- nvinfo : EIATTR_MAXREG_COUNT
	.align		4
        /*001c*/ 	.byte	0x03, 0x1b
        /*001e*/ 	.short	0x00ff


	//----- nvinfo : EIATTR_NUM_BARRIERS
	.align		4
        /*0020*/ 	.byte	0x02, 0x4c
        /*0022*/ 	.byte	0x01
	.zero		1


	//----- nvinfo : EIATTR_MERCURY_ISA_VERSION
	.align		4
        /*0024*/ 	.byte	0x03, 0x5f
        /*0026*/ 	.short	0x0101


	//----- nvinfo : EIATTR_COOP_GROUP_MASK_REGIDS
	.align		4
        /*0028*/ 	.byte	0x04, 0x29
        /*002a*/ 	.short	(.L_2160 - .L_2159)


	//   ....[0]....
.L_2159:
        /*002c*/ 	.word	0xffffffff


	//   ....[1]....
        /*0030*/ 	.word	0xffffffff


	//   ....[2]....
        /*0034*/ 	.word	0xffffffff


	//   ....[3]....
        /*0038*/ 	.word	0xffffffff


	//   ....[4]....
        /*003c*/ 	.word	0xffffffff


	//   ....[5]....
        /*0040*/ 	.word	0xffffffff


	//   ....[6]....
        /*0044*/ 	.word	0xffffffff


	//   ....[7]....
        /*0048*/ 	.word	0xffffffff


	//   ....[8]....
        /*004c*/ 	.word	0xffffffff


	//   ....[9]....
        /*0050*/ 	.word	0xffffffff


	//   ....[10]....
        /*0054*/ 	.word	0xffffffff


	//   ....[11]....
        /*0058*/ 	.word	0xffffffff


	//   ....[12]....
        /*005c*/ 	.word	0xffffffff


	//   ....[13]....
        /*0060*/ 	.word	0xffffffff


	//   ....[14]....
        /*0064*/ 	.word	0xffffffff


	//   ....[15]....
        /*0068*/ 	.word	0xffffffff


	//   ....[16]....
        /*006c*/ 	.word	0xffffffff


	//   ....[17]....
        /*0070*/ 	.word	0xffffffff


	//----- nvinfo : EIATTR_COOP_GROUP_INSTR_OFFSETS
	.align		4
.L_2160:
        /*0074*/ 	.byte	0x04, 0x28
        /*0076*/ 	.short	(.L_2162 - .L_2161)


	//   ....[0]....
.L_2161:
        /*0078*/ 	.word	0x00001040


	//   ....[1]....
        /*007c*/ 	.word	0x00001060


	//   ....[2]....
        /*0080*/ 	.word	0x00001080


	//   ....[3]....
        /*0084*/ 	.word	0x000010a0


	//   ....[4]....
        /*0088*/ 	.word	0x000010c0


	//   ....[5]....
        /*008c*/ 	.word	0x000013f0


	//   ....[6]....
        /*0090*/ 	.word	0x00001410


	//   ....[7]....
        /*0094*/ 	.word	0x00001430


	//   ....[8]....
        /*0098*/ 	.word	0x00001450


	//   ....[9]....
        /*009c*/ 	.word	0x00001470


	//   ....[10]....
        /*00a0*/ 	.word	0x000015c0


	//   ....[11]....
        /*00a4*/ 	.word	0x00001670


	//   ....[12]....
        /*00a8*/ 	.word	0x000016b0


	//   ....[13]....
        /*00ac*/ 	.word	0x000016c0


	//   ....[14]....
        /*00b0*/ 	.word	0x00001750


	//   ....[15]....
        /*00b4*/ 	.word	0x00001790


	//   ....[16]....
        /*00b8*/ 	.word	0x00001840


	//   ....[17]....
        /*00bc*/ 	.word	0x00001870


	//----- nvinfo : EIATTR_VRC_CTA_INIT_COUNT
	.align		4
.L_2162:
        /*00c0*/ 	.byte	0x02, 0x4a
	.zero		1
	.zero		1


	//----- nvinfo : EIATTR_EXIT_INSTR_OFFSETS
	.align		4
        /*00c4*/ 	.byte	0x04, 0x1c
        /*00c6*/ 	.short	(.L_2164 - .L_2163)


	//   ....[0]....
.L_2163:
        /*00c8*/ 	.word	0x00000310


	//   ....[1]....
        /*00cc*/ 	.word	0x00001f30


	//----- nvinfo : EIATTR_MAX_THREADS
	.align		4
.L_2164:
        /*00d0*/ 	.byte	0x04, 0x05
        /*00d2*/ 	.short	(.L_2166 - .L_2165)
.L_2165:
        /*00d4*/ 	.word	0x00000080
        /*00d8*/ 	.word	0x00000001
        /*00dc*/ 	.word	0x00000001


	//----- nvinfo : EIATTR_CRS_STACK_SIZE
	.align		4
.L_2166:
        /*00e0*/ 	.byte	0x04, 0x1e
        /*00e2*/ 	.short	(.L_2168 - .L_2167)
.L_2167:
        /*00e4*/ 	.word	0x00000000


	//----- nvinfo : EIATTR_CBANK_PARAM_SIZE
	.align		4
.L_2168:
        /*00e8*/ 	.byte	0x03, 0x19
        /*00ea*/ 	.short	0x00e8


	//----- nvinfo : EIATTR_PARAM_CBANK
	.align		4
        /*00ec*/ 	.byte	0x04, 0x0a
        /*00ee*/ 	.short	(.L_2170 - .L_2169)
	.align		4
.L_2169:
        /*00f0*/ 	.word	index@(.nv.constant0._ZN10layer_norm13ln_fwd_kernelINS_13Kernel_traitsIf13__nv_bfloat16fS2_fjLj3072ELj1ELj1ELj4ELj16ENS_18Kernel_traits_baseILj3072EfS2_fS2_fjLj128EEEEELb0ELb0ELb0ELb1EEEvNS_9FwdParamsE)
        /*00f4*/ 	.short	0x0380
        /*00f6*/ 	.short	0x00e8


	//----- nvinfo : EIATTR_SW_WAR
	.align		4
.L_2170:
        /*00f8*/ 	.byte	0x04, 0x36
        /*00fa*/ 	.short	(.L_2172 - .L_2171)
.L_2171:
        /*00fc*/ 	.word	0x00000008
.L_2172:


//--------------------- .nv.info._ZN10layer_norm13ln_fwd_kernelINS_13Kernel_traitsIf13__nv_bfloat16fS2_fjLj3072ELj1ELj1ELj4ELj16ENS_18Kernel_traits_baseILj3072EfS2_fS2_fjLj128EEEEELb0ELb0ELb1ELb0EEEvNS_9FwdParamsE --------------------------
	.section	.nv.info._ZN10layer_norm13ln_fwd_kernelINS_13Kernel_traitsIf13__nv_bfloat16fS2_fjLj3072ELj1ELj1ELj4ELj16ENS_18Kernel_traits_baseILj3072EfS2_fS2_fjLj128EEEEELb0ELb0ELb1ELb0EEEvNS_9FwdParamsE,"",@"SHT_CUDA_INFO"
	.sectionflags	@""
	.align	4


	//----- nvinfo : EIATTR_CUDA_API_VERSION
	.align		4
        /*0000*/ 	.byte	0x04, 0x37
        /*0002*/ 	.short	(.L_2174 - .L_2173)
.L_2173:
        /*0004*/ 	.word	0x00000082


	//----- nvinfo : EIATTR_KPARAM_INFO
	.align		4
.L_2174:
        /*0008*/ 	.byte	0x04, 0x17
        /*000a*/ 	.short	(.L_2176 - .L_2175)
.L_2175:
        /*000c*/ 	.word	0x00000000
        /*0010*/ 	.short	0x0000
        /*0012*/ 	.short	0x0000
        /*0014*/ 	.byte	0x00, 0xf0, 0xa1, 0x03


	//----- nvinfo : EIATTR_SPARSE_MMA_MASK
	.align		4
.L_2176:
        /*0018*/ 	.byte	0x03, 0x50
        /*001a*/ 	.short	0x0000


	//----- nvinfo : EIATTR_MAXREG_COUNT
	.align		4
        /*001c*/ 	.byte	0x03, 0x1b
        /*001e*/ 	.short	0x00ff


	//----- nvinfo : EIATTR_NUM_BARRIERS
	.align		4
        /*0020*/ 	.byte	0x02, 0x4c
        /*0022*/ 	.byte	0x01
	.zero		1


	//----- nvinfo : EIATTR_MERCURY_ISA_VERSION
	.align		4
        /*0024*/ 	.byte	0x03, 0x5f
        /*0026*/ 	.short	0x0101


	//----- nvinfo : EIATTR_COOP_GROUP_MASK_REGIDS
	.align		4
        /*0028*/ 	.byte	0x04, 0x29
        /*002a*/ 	.short	(.L_2178 - .L_2177)


	//   ....[0]....
.L_2177:
        /*002c*/ 	.word	0xffffffff


	//   ....[1]....
        /*0030*/ 	.word	0xffffffff


	//   ....[2]....
        /*0034*/ 	.word	0xffffffff


	//   ....[3]....
        /*0038*/ 	.word	0xffffffff


	//   ....[4]....
        /*003c*/ 	.word	0xffffffff


	//   ....[5]....
        /*0040*/ 	.word	0xffffffff


	//   ....[6]....
        /*0044*/ 	.word	0xffffffff


	//   ....[7]....
        /*0048*/ 	.word	0xffffffff


	//   ....[8]....
        /*004c*/ 	.word	0xffffffff


	//   ....[9]....
        /*0050*/ 	.word	0xffffffff


	//   ....[10]....
        /*0054*/ 	.word	0xffffffff


	//   ....[11]....
        /*0058*/ 	.word	0xffffffff


	//   ....[12]....
        /*005c*/ 	.word	0xffffffff


	//   ....[13]....
        /*0060*/ 	.word	0xffffffff


	//   ....[14]....
        /*0064*/ 	.word	0xffffffff


	//   ....[15]....
        /*0068*/ 	.word	0xffffffff


	//   ....[16]....
        /*006c*/ 	.word	0xffffffff


	//   ....[17]....
        /*0070*/ 	.word	0xffffffff


	//----- nvinfo : EIATTR_COOP_GROUP_INSTR_OFFSETS
	.align		4
.L_2178:
        /*0074*/ 	.byte	0x04, 0x28
        /*0076*/ 	.short	(.L_2180 - .L_2179)


	//   ....[0]....
.L_2179:
        /*0078*/ 	.word	0x000019a0


	//   ....[1]....
        /*007c*/ 	.word	0x000019c0


	//   ....[2]....
        /*0080*/ 	.word	0x000019e0


	//   ....[3]....
        /*0084*/ 	.word	0x00001a00


	//   ....[4]....
        /*0088*/ 	.word	0x00001a20


	//   ....[5]....
        /*008c*/ 	.word	0x00001d60


	//   ....[6]....
        /*0090*/ 	.word	0x00001d80


	//   ....[7]....
        /*0094*/ 	.word	0x00001da0


	//   ....[8]....
        /*0098*/ 	.word	0x00001dc0


	//   ....[9]....
        /*009c*/ 	.word	0x00001df0


	//   ....[10]....
        /*00a0*/ 	.word	0x00001f90


	//   ....[11]....
        /*00a4*/ 	.word	0x00001fd0


	//   ....[12]....
        /*00a8*/ 	.word	0x00002050


	//   ....[13]....
        /*00ac*/ 	.word	0x00002080


	//   ....[14]....
        /*00b0*/ 	.word	0x000020f0


	//   ....[15]....
        /*00b4*/ 	.word	0x00002120


	//   ....[16]....
        /*00b8*/ 	.word	0x000021f0


	//   ....[17]....
        /*00bc*/ 	.word	0x00002220


	//----- nvinfo : EIATTR_VRC_CTA_INIT_COUNT
	.align		4
.L_2180:
        /*00c0*/ 	.byte	0x02, 0x4a
	.zero		1
	.zero		1


	//----- nvinfo : EIATTR_EXIT_INSTR_OFFSETS
	.align		4
        /*00c4*/ 	.byte	0x04, 0x1c
        /*00c6*/ 	.short	(.L_2182 - .L_2181)


	//   ....[0]....
.L_2181:
        /*00c8*/ 	.word	0x00000530


	//   ....[1]....
        /*00cc*/ 	.word	0x00002a10


	//----- nvinfo : EIATTR_MAX_THREADS
	.align		4
.L_2182:
        /*00d0*/ 	.byte	0x04, 0x05
        /*00d2*/ 	.short	(.L_2184 - .L_2183)
.L_2183:
        /*00d4*/ 	.word	0x00000080
        /*00d8*/ 	.word	0x00000001
        /*00dc*/ 	.word	0x00000001


	//----- nvinfo : EIATTR_CRS_STACK_SIZE
	.align		4
.L_2184:
        /*00e0*/ 	.byte	0x04, 0x1e
        /*00e2*/ 	.short	(.L_2186 - .L_2185)
.L_2185:
        /*00e4*/ 	.word	0x00000000


	//----- nvinfo : EIATTR_CBANK_PARAM_SIZE
	.align		4
.L_2186:
        /*00e8*/ 	.byte	0x03, 0x19
        /*00ea*/ 	.short	0x00e8


	//----- nvinfo : EIATTR_PARAM_CBANK
	.align		4
        /*00ec*/ 	.byte	0x04, 0x0a
        /*00ee*/ 	.short	(.L_2188 - .L_2187)
	.align		4
.L_2187:
        /*00f0*/ 	.word	index@(.nv.constant0._ZN10layer_norm13ln_fwd_kernelINS_13Kernel_traitsIf13__nv_bfloat16fS2_fjLj3072ELj1ELj1ELj4ELj16ENS_18Kernel_traits_baseILj3072EfS2_fS2_fjLj128EEEEELb0ELb0ELb1ELb0EEEvNS_9FwdParamsE)
        /*00f4*/ 	.short	0x0380
        /*00f6*/ 	.short	0x00e8


	//----- nvinfo : EIATTR_SW_WAR
	.align		4
.L_2188:
        /*00f8*/ 	.byte	0x04, 0x36
        /*00fa*/ 	.short	(.L_2190 - .L_2189)
.L_2189:
        /*00fc*/ 	.word	0x00000008
.L_2190:


//--------------------- .nv.info._ZN10layer_norm13ln_fwd_kernelINS_13Kernel_traitsIf13__nv_bfloat16fS2_fjLj3072ELj1ELj1ELj4ELj16ENS_18Kernel_traits_baseILj3072EfS2_fS2_fjLj128EEEEELb0ELb0ELb1ELb1EEEvNS_9FwdParamsE --------------------------
	.section	.nv.info._ZN10layer_norm13ln_fwd_kernelINS_13Kernel_traitsIf13__nv_bfloat16fS2_fjLj3072ELj1ELj1ELj4ELj16ENS_18Kernel_traits_baseILj3072EfS2_fS2_fjLj128EEEEELb0ELb0ELb1ELb1EEEvNS_9FwdParamsE,"",@"SHT_CUDA_INFO"
	.sectionflags	@""
	.align	4


	//----- nvinfo : EIATTR_CUDA_API_VERSION
	.align		4
        /*0000*/ 	.byte	0x04, 0x37
        /*0002*/ 	.short	(.L_2192 - .L_2191)
.L_2191:
        /*0004*/ 	.word	0x00000082


	//----- nvinfo : EIATTR_KPARAM_INFO
	.align		4
.L_2192:
        /*0008*/ 	.byte	0x04, 0x17
        /*000a*/ 	.short	(.L_2194 - .L_2193)
.L_2193:
        /*000c*/ 	.word	0x00000000
        /*0010*/ 	.short	0x0000
        /*0012*/ 	.short	0x0000
        /*0014*/ 	.byte	0x00, 0xf0, 0xa1, 0x03


	//----- nvinfo : EIATTR_SPARSE_MMA_MASK
	.align		4
.L_2194:
        /*0018*/ 	.byte	0x03, 0x50
        /*001a*/ 	.short	0x0000


	//----- nvinfo : EIATTR_MAXREG_COUNT
	.align		4
        /*001c*/ 	.byte	0x03, 0x1b
        /*001e*/ 	.short	0x00ff


	//----- nvinfo : EIATTR_NUM_BARRIERS
	.align		4
        /*0020*/ 	.byte	0x02, 0x4c
        /*0022*/ 	.byte	0x01
	.zero		1


	//----- nvinfo : EIATTR_MERCURY_ISA_VERSION
	.align		4
        /*0024*/ 	.byte	0x03, 0x5f
        /*0026*/ 	.short	0x0101


	//----- nvinfo : EIATTR_COOP_GROUP_MASK_REGIDS
	.align		4
        /*0028*/ 	.byte	0x04, 0x29
        /*002a*/ 	.short	(.L_2196 - .L_2195)


	//   ....[0]....
.L_2195:
        /*002c*/ 	.word	0xffffffff


	//   ....[1]....
        /*0030*/ 	.word	0xffffffff


	//   ....[2]....
        /*0034*/ 	.word	0xffffffff


	//   ....[3]....
        /*0038*/ 	.word	0xffffffff


	//   ....[4]....
        /*003c*/ 	.word	0xffffffff


	//   ....[5]....
        /*0040*/ 	.word	0xffffffff


	//   ....[6]....
        /*0044*/ 	.word	0xffffffff


	//   ....[7]....
        /*0048*/ 	.word	0xffffffff


	//   ....[8]....
        /*004c*/ 	.word	0xffffffff


	//   ....[9]....
        /*0050*/ 	.word	0xffffffff


	//   ....[10]....
        /*0054*/ 	.word	0xffffffff


	//   ....[11]....
        /*0058*/ 	.word	0xffffffff


	//   ....[12]....
        /*005c*/ 	.word	0xffffffff


	//   ....[13]....
        /*0060*/ 	.word	0xffffffff


	//   ....[14]....
        /*0064*/ 	.word	0xffffffff


	//   ....[15]....
        /*0068*/ 	.word	0xffffffff


	//   ....[16]....
        /*006c*/ 	.word	0xffffffff


	//   ....[17]....
        /*0070*/ 	.word	0xffffffff


	//----- nvinfo : EIATTR_COOP_GROUP_INSTR_OFFSETS
	.align		4
.L_2196:
        /*0074*/ 	.byte	0x04, 0x28
        /*0076*/ 	.short	(.L_2198 - .L_2197)


	//   ....[0]....
.L_2197:
        /*0078*/ 	.word	0x00001520


	//   ....[1]....
        /*007c*/ 	.word	0x00001540


	//   ....[2]....
        /*0080*/ 	.word	0x00001560


	//   ....[3]....
        /*0084*/ 	.word	0x00001580


	//   ....[4]....
        /*0088*/ 	.word	0x000015a0


	//   ....[5]....
        /*008c*/ 	.word	0x000018d0


	//   ....[6]....
        /*0090*/ 	.word	0x00001900


	//   ....[7]....
        /*0094*/ 	.word	0x00001930


	//   ....[8]....
        /*0098*/ 	.word	0x00001950


	//   ....[9]....
        /*009c*/ 	.word	0x00001970


	//   ....[10]....
        /*00a0*/ 	.word	0x00001b00


	//   ....[11]....
        /*00a4*/ 	.word	0x00001b40


	//   ....[12]....
        /*00a8*/ 	.word	0x00001b60


	//   ....[13]....
        /*00ac*/ 	.word	0x00001ba0


	//   ....[14]....
        /*00b0*/ 	.word	0x00001c60


	//   ....[15]....
        /*00b4*/ 	.word	0x00001c90


	//   ....[16]....
        /*00b8*/ 	.word	0x00001d50


	//   ....[17]....
        /*00bc*/ 	.word	0x00001d70


	//----- nvinfo : EIATTR_VRC_CTA_INIT_COUNT
	.align		4
.L_2198:
        /*00c0*/ 	.byte	0x02, 0x4a
	.zero		1
	.zero		1


	//----- nvinfo : EIATTR_EXIT_INSTR_OFFSETS
	.align		4
        /*00c4*/ 	.byte	0x04, 0x1c
        /*00c6*/ 	.short	(.L_2200 - .L_2199)


	//   ....[0]....
.L_2199:
        /*00c8*/ 	.word	0x00000300


	//   ....[1]....
        /*00cc*/ 	.word	0x000024d0


	//----- nvinfo : EIATTR_MAX_THREADS
	.align		4
.L_2200:
        /*00d0*/ 	.byte	0x04, 0x05
        /*00d2*/ 	.short	(.L_2202 - .L_2201)
.L_2201:
        /*00d4*/ 	.word	0x00000080
        /*00d8*/ 	.word	0x00000001
        /*00dc*/ 	.word	0x00000001


	//----- nvinfo : EIATTR_CRS_STACK_SIZE
	.align		4
.L_2202:
        /*00e0*/ 	.byte	0x04, 0x1e
        /*00e2*/ 	.short	(.L_2204 - .L_2203)
.L_2203:
        /*00e4*/ 	.word	0x00000000


	//----- nvinfo : EIATTR_CBANK_PARAM_SIZE
	.align		4
.L_2204:
        /*00e8*/ 	.byte	0x03, 0x19
        /*00ea*/ 	.short	0x00e8


	//----- nvinfo : EIATTR_PARAM_CBANK
	.align		4
        /*00ec*/ 	.byte	0x04, 0x0a
        /*00ee*/ 	.short	(.L_2206 - .L_2205)
	.align		4
.L_2205:
        /*00f0*/ 	.word	index@(.nv.constant0._ZN10layer_norm13ln_fwd_kernelINS_13Kernel_traitsIf13__nv_bfloat16fS2_fjLj3072ELj1ELj1ELj4ELj16ENS_18Kernel_traits_baseILj3072EfS2_fS2_fjLj128EEEEELb0ELb0ELb1ELb1EEEvNS_9FwdParamsE)
        /*00f4*/ 	.short	0x0380
        /*00f6*/ 	.short	0x00e8


	//----- nvinfo : EIATTR_SW_WAR
	.align		4
.L_2206:
        /*00f8*/ 	.byte	0x04, 0x36
        /*00fa*/ 	.short	(.L_2208 - .L_2207)
.L_2207:
        /*00fc*/ 	.word	0x00000008
.L_2208:


//--------------------- .nv.info._ZN10layer_norm13ln_fwd_kernelINS_13Kernel_traitsIf13__nv_bfloat16fS2_fjLj3072ELj1ELj1ELj4ELj16ENS_18Kernel_traits_baseILj3072EfS2_fS2_fjLj128EEEEELb0ELb1ELb0ELb0EEEvNS_9FwdParamsE --------------------------
	.section	.nv.info._ZN10layer_norm13ln_fwd_kernelINS_13Kernel_traitsIf13__nv_bfloat16fS2_fjLj3072ELj1ELj1ELj4ELj16ENS_18Kernel_traits_baseILj3072EfS2_fS2_fjLj128EEEEELb0ELb1ELb0ELb0EEEvNS_9FwdParamsE,"",@"SHT_CUDA_INFO"
	.sectionflags	@""
	.align	4


	//----- nvinfo : EIATTR_CUDA_API_VERSION
	.align		4
        /*0000*/ 	.byte	0x04, 0x37
        /*0002*/ 	.short	(.L_2210 - .L_2209)
.L_2209:
        /*0004*/ 	.word	0x00000082


	//----- nvinfo : EIATTR_KPARAM_INFO
	.align		4
.L_2210:
        /*0008*/ 	.byte	0x04, 0x17
        /*000a*/ 	.short	(.L_2212 - .L_2211)
.L_2211:
        /*000c*/ 	.word	0x00000000
        /*0010*/ 	.short	0x0000
        /*0012*/ 	.short	0x0000
        /*0014*/ 	.byte	0x00, 0xf0, 0xa1, 0x03


	//----- nvinfo : EIATTR_SPARSE_MMA_MASK
	.align		4
.L_2212:
        /*0018*/ 	.byte	0x03, 0x50
        /*001a*/ 	.short	0x0000


	//----- nvinfo : EIATTR_MAXREG_COUNT
	.align		4
        /*001c*/ 	.byte	0x03, 0x1b
        /*001e*/ 	.short	0x00ff


	//----- nvinfo : EIATTR_NUM_BARRIERS
	.align		4
        /*0020*/ 	.byte	0x02, 0x4c
        /*0022*/ 	.byte	0x01
	.zero		1


	//----- nvinfo : EIATTR_MERCURY_ISA_VERSION
	.align		4
        /*0024*/ 	.byte	0x03, 0x5f
        /*0026*/ 	.short	0x0101


	//----- nvinfo : EIATTR_COOP_GROUP_MASK_REGIDS
	.align		4
        /*0028*/ 	.byte	0x04, 0x29
        /*002a*/ 	.short	(.L_2214 - .L_2213)


	//   ....[0]....
.L_2213:
        /*002c*/ 	.word	0xffffffff


	//   ....[1]....
        /*0030*/ 	.word	0xffffffff


	//   ....[2]....
        /*0034*/ 	.word	0xffffffff


	//   ....[3]....
        /*0038*/ 	.word	0xffffffff


	//   ....[4]....
        /*003c*/ 	.word	0xffffffff


	//   ....[5]....
        /*0040*/ 	.word	0xffffffff


	//   ....[6]....
        /*0044*/ 	.word	0xffffffff


	//   ....[7]....
        /*0048*/ 	.word	0xffffffff


	//   ....[8]....
        /*004c*/ 	.word	0xffffffff


	//   ....[9]....
        /*0050*/ 	.word	0xffffffff


	//   ....[10]....
        /*0054*/ 	.word	0xffffffff


	//   ....[11]....
        /*0058*/ 	.word	0xffffffff


	//   ....[12]....
        /*005c*/ 	.word	0xffffffff


	//   ....[13]....
        /*0060*/ 	.word	0xffffffff


	//   ....[14]....
        /*0064*/ 	.word	0xffffffff


	//   ....[15]....
        /*0068*/ 	.word	0xffffffff


	//   ....[16]....
        /*006c*/ 	.word	0xffffffff


	//   ....[17]....
        /*0070*/ 	.word	0xffffffff


	//----- nvinfo : EIATTR_COOP_GROUP_INSTR_OFFSETS
	.align		4
.L_2214:
        /*0074*/ 	.byte	0x04, 0x28
        /*0076*/ 	.short	(.L_2216 - .L_2215)


	//   ....[0]....
.L_2215:
        /*0078*/ 	.word	0x00001970


	//   ....[1]....
        /*007c*/ 	.word	0x00001990


	//   ....[2]....
        /*0080*/ 	.word	0x000019b0


	//   ....[3]....
        /*0084*/ 	.word	0x000019d0


	//   ....[4]....
        /*0088*/ 	.word	0x000019f0


	//   ....[5]....
        /*008c*/ 	.word	0x00001d50


	//   ....[6]....
        /*0090*/ 	.word	0x00001db0


	//   ....[7]....
        /*0094*/ 	.word	0x00001e00


	//   ....[8]....
        /*0098*/ 	.word	0x00001e30


	//   ....[9]....
        /*009c*/ 	.word	0x00001e50


	//   ....[10]....
        /*00a0*/ 	.word	0x00001f60


	//   ....[11]....
        /*00a4*/ 	.word	0x00001fb0


	//   ....[12]....
        /*00a8*/ 	.word	0x00001fc0


	//   ....[13]....
        /*00ac*/ 	.word	0x00001fd0


	//   ....[14]....
        /*00b0*/ 	.word	0x000020c0


	//   ....[15]....
        /*00b4*/ 	.word	0x000020e0


	//   ....[16]....
        /*00b8*/ 	.word	0x00002180


	//   ....[17]....
        /*00bc*/ 	.word	0x000021b0


	//----- nvinfo : EIATTR_VRC_CTA_INIT_COUNT
	.align		4
.L_2216:
        /*00c0*/ 	.byte	0x02, 0x4a
	.zero		1
	.zero		1


	//----- nvinfo : EIATTR_EXIT_INSTR_OFFSETS
	.align		4
        /*00c4*/ 	.byte	0x04, 0x1c
        /*00c6*/ 	.short	(.L_2218 - .L_2217)


	//   ....[0]....
.L_2217:
        /*00c8*/ 	.word	0x000006c0


	//   ....[1]....
        /*00cc*/ 	.word	0x00002940


	//----- nvinfo : EIATTR_MAX_THREADS
	.align		4
.L_2218:
        /*00d0*/ 	.byte	0x04, 0x05
        /*00d2*/ 	.short	(.L_2220 - .L_2219)
.L_2219:
        /*00d4*/ 	.word	0x00000080
        /*00d8*/ 	.word	0x00000001
        /*00dc*/ 	.word	0x00000001


	//----- nvinfo : EIATTR_CRS_STACK_SIZE
	.align		4
.L_2220:
        /*00e0*/ 	.byte	0x04, 0x1e
        /*00e2*/ 	.short	(.L_2222 - .L_2221)
.L_2221:
        /*00e4*/ 	.word	0x00000000


	//----- nvinfo : EIATTR_CBANK_PARAM_SIZE
	.align		4
.L_2222:
        /*00e8*/ 	.byte	0x03, 0x19
        /*00ea*/ 	.short	0x00e8


	//----- nvinfo : EIATTR_PARAM_CBANK
	.align		4
        /*00ec*/ 	.byte	0x04, 0x0a
        /*00ee*/ 	.short	(.L_2224 - .L_2223)
	.align		4
.L_2223:
        /*00f0*/ 	.word	index@(.nv.constant0._ZN10layer_norm13ln_fwd_kernelINS_13Kernel_traitsIf13__nv_bfloat16fS2_fjLj3072ELj1ELj1ELj4ELj16ENS_18Kernel_traits_baseILj3072EfS2_fS2_fjLj128EEEEELb0ELb1ELb0ELb0EEEvNS_9FwdParamsE)
        /*00f4*/ 	.short	0x0380
        /*00f6*/ 	.short	0x00e8


	//----- nvinfo : EIATTR_SW_WAR
	.align		4
.L_2224:
        /*00f8*/ 	.byte	0x04, 0x36
        /*00fa*/ 	.short	(.L_2226 - .L_2225)
.L_2225:
        /*00fc*/ 	.word	0x00000008
.L_2226:


//--------------------- .nv.info._ZN10layer_norm13ln_fwd_kernelINS_13Kernel_traitsIf13__nv_bfloat16fS2_fjLj3072ELj1ELj1ELj4ELj16ENS_18Kernel_traits_baseILj3072EfS2_fS2_fjLj128EEEEELb0ELb1ELb0ELb1EEEvNS_9FwdParamsE --------------------------
	.section	.nv.info._ZN10layer_norm13ln_fwd_kernelINS_13Kernel_traitsIf13__nv_bfloat16fS2_fjLj3072ELj1ELj1ELj4ELj16ENS_18Kernel_traits_baseILj3072EfS2_fS2_fjLj128EEEEELb0ELb1ELb0ELb1EEEvNS_9FwdParamsE,"",@"SHT_CUDA_INFO"
	.sectionflags	@""
	.align	4


	//----- nvinfo : EIATTR_CUDA_API_VERSION
	.align		4
        /*0000*/ 	.byte	0x04, 0x37
        /*0002*/ 	.short	(.L_2228 - .L_2227)
.L_2227:
        /*0004*/ 	.word	0x00000082


	//----- nvinfo : EIATTR_KPARAM_INFO
	.align		4
.L_2228:
        /*0008*/ 	.byte	0x04, 0x17
        /*000a*/ 	.short	(.L_2230 - .L_2229)
.L_2229:
        /*000c*/ 	.word	0x00000000
        /*0010*/ 	.short	0x0000
        /*0012*/ 	.short	0x0000
        /*0014*/ 	.byte	0x00, 0xf0, 0xa1, 0x03


	//----- nvinfo : EIATTR_SPARSE_MMA_MASK
	.align		4
.L_2230:
        /*0018*/ 	.byte	0x03, 0x50
        /*001a*/ 	.short	0x0000


	//----- nvinfo : EIATTR_MAXREG_COUNT
	.align		4
        /*001c*/ 	.byte	0x03, 0x1b
        /*001e*/ 	.short	0x00ff


	//----- nvinfo : EIATTR_NUM_BARRIERS
	.align		4
        /*0020*/ 	.byte	0x02, 0x4c
        /*0022*/ 	.byte	0x01
	.zero		1


	//----- nvinfo : EIATTR_MERCURY_ISA_VERSION
	.align		4
        /*0024*/ 	.byte	0x03, 0x5f
        /*0026*/ 	.short	0x0101


	//----- nvinfo : EIATTR_COOP_GROUP_MASK_REGIDS
	.align		4
        /*0028*/ 	.byte	0x04, 0x29
        /*002a*/ 	.short	(.L_2232 - .L_2231)


	//   ....[0]....
.L_2231:
        /*002c*/ 	.word	0xffffffff


	//   ....[1]....
        /*0030*/ 	.word	0xffffffff


	//   ....[2]....
        /*0034*/ 	.word	0xffffffff


	//   ....[3]....
        /*0038*/ 	.word	0xffffffff


	//   ....[4]....
        /*003c*/ 	.word	0xffffffff


	//   ....[5]....
        /*0040*/ 	.word	0xffffffff


	//   ....[6]....
        /*0044*/ 	.word	0xffffffff


	//   ....[7]....
        /*0048*/ 	.word	0xffffffff


	//   ....[8]....
        /*004c*/ 	.word	0xffffffff


	//   ....[9]....
        /*0050*/ 	.word	0xffffffff


	//   ....[10]....
        /*0054*/ 	.word	0xffffffff


	//   ....[11]....
        /*0058*/ 	.word	0xffffffff


	//   ....[12]....
        /*005c*/ 	.word	0xffffffff


	//   ....[13]....
        /*0060*/ 	.word	0xffffffff


	//   ....[14]....
        /*0064*/ 	.word	0xffffffff


	//   ....[15]....
        /*0068*/ 	.word	0xffffffff


	//   ....[16]....
        /*006c*/ 	.word	0xffffffff


	//   ....[17]....
        /*0070*/ 	.word	0xffffffff


	//----- nvinfo : EIATTR_COOP_GROUP_INSTR_OFFSETS
	.align		4
.L_2232:
        /*0074*/ 	.byte	0x04, 0x28
        /*0076*/ 	.short	(.L_2234 - .L_2233)


	//   ....[0]....
.L_2233:
        /*0078*/ 	.word	0x000013e0


	//   ....[1]....
        /*007c*/ 	.word	0x00001400


	//   ....[2]....
        /*0080*/ 	.word	0x00001420


	//   ....[3]....
        /*0084*/ 	.word	0x00001440


	//   ....[4]....
        /*0088*/ 	.word	0x00001460


	//   ....[5]....
        /*008c*/ 	.word	0x00001790


	//   ....[6]....
        /*0090*/ 	.word	0x000017b0


	//   ....[7]....
        /*0094*/ 	.word	0x000017d0


	//   ....[8]....
        /*0098*/ 	.word	0x000017f0


	//   ....[9]....
        /*009c*/ 	.word	0x00001810


	//   ....[10]....
        /*00a0*/ 	.word	0x00001970


	//   ....[11]....
        /*00a4*/ 	.word	0x00001a10


	//   ....[12]....
        /*00a8*/ 	.word	0x00001a30


	//   ....[13]....
        /*00ac*/ 	.word	0x00001a40


	//   ....[14]....
        /*00b0*/ 	.word	0x00001b00


	//   ....[15]....
        /*00b4*/ 	.word	0x00001b30


	//   ....[16]....
        /*00b8*/ 	.word	0x00001be0


	//   ....[17]....
        /*00bc*/ 	.word	0x00001bf0


	//----- nvinfo : EIATTR_VRC_CTA_INIT_COUNT
	.align		4
.L_2234:
        /*00c0*/ 	.byte	0x02, 0x4a
	.zero		1
	.zero		1


	//----- nvinfo : EIATTR_EXIT_INSTR_OFFSETS
	.align		4
        /*00c4*/ 	.byte	0x04, 0x1c
        /*00c6*/ 	.short	(.L_2236 - .L_2235)


	//   ....[0]....
.L_2235:
        /*00c8*/ 	.word	0x00000410


	//   ....[1]....
        /*00cc*/ 	.word	0x000022c0


	//----- nvinfo : EIATTR_MAX_THREADS
	.align		4
.L_2236:
        /*00d0*/ 	.byte	0x04, 0x05
        /*00d2*/ 	.short	(.L_2238 - .L_2237)
.L_2237:
        /*00d4*/ 	.word	0x00000080
        /*00d8*/ 	.word	0x00000001
        /*00dc*/ 	.word	0x00000001


	//----- nvinfo : EIATTR_CRS_STACK_SIZE
	.align		4
.L_2238:
        /*00e0*/ 	.byte	0x04, 0x1e
        /*00e2*/ 	.short	(.L_2240 - .L_2239)
.L_2239:
        /*00e4*/ 	.word	0x00000000


	//----- nvinfo : EIATTR_CBANK_PARAM_SIZE
	.align		4
.L_2240:
        /*00e8*/ 	.byte	0x03, 0x19
        /*00ea*/ 	.short	0x00e8


	//----- nvinfo : EIATTR_PARAM_CBANK
	.align		4
        /*00ec*/ 	.byte	0x04, 0x0a
        /*00ee*/ 	.short	(.L_2242 - .L_2241)
	.align		4
.L_2241:
        /*00f0*/ 	.word	index@(.nv.constant0._ZN10layer_norm13ln_fwd_kernelINS_13Kernel_traitsIf13__nv_bfloat16fS2_fjLj3072ELj1ELj1ELj4ELj16ENS_18Kernel_traits_baseILj3072EfS2_fS2_fjLj128EEEEELb0ELb1ELb0ELb1EEEvNS_9FwdParamsE)
        /*00f4*/ 	.short	0x0380
        /*00f6*/ 	.short	0x00e8


	//----- nvinfo : EIATTR_SW_WAR
	.align		4
.L_2242:
        /*00f8*/ 	.byte	0x04, 0x36
        /*00fa*/ 	.short	(.L_2244 - .L_2243)
.L_2243:
        /*00fc*/ 	.word	0x00000008
.L_2244:


//--------------------- .nv.info._ZN10layer_norm13ln_fwd_kernelINS_13Kernel_traitsIf13__nv_bfloat16fS2_fjLj3072ELj1ELj1ELj4ELj16ENS_18Kernel_traits_baseILj3072EfS2_fS2_fjLj128EEEEELb0ELb1ELb1ELb0EEEvNS_9FwdParamsE --------------------------
	.section	.nv.info._ZN10layer_norm13ln_fwd_kernelINS_13Kernel_traitsIf13__nv_bfloat16fS2_fjLj3072ELj1ELj1ELj4ELj16ENS_18Kernel_traits_baseILj3072EfS2_fS2_fjLj128EEEEELb0ELb1ELb1ELb0EEEvNS_9FwdParamsE,"",@"SHT_CUDA_INFO"
	.sectionflags	@""
	.align	4


	//----- nvinfo : EIATTR_CUDA_API_VERSION
	.align		4
        /*0000*/ 	.byte	0x04, 0x37
        /*0002*/ 	.short	(.L_2246 - .L_2245)
.L_2245:
        /*0004*/ 	.word	0x00000082


	//----- nvinfo : EIATTR_KPARAM_INFO
	.align		4
.L_2246:
        /*0008*/ 	.byte	0x04, 0x17
        /*000a*/ 	.short	(.L_2248 - .L_2247)
.L_2247:
        /*000c*/ 	.word	0x00000000
        /*0010*/ 	.short	0x0000
        /*0012*/ 	.short	0x0000
        /*0014*/ 	.byte	0x00, 0xf0, 0xa1, 0x03


	//----- nvinfo : EIATTR_SPARSE_MMA_MASK
	.align		4
.L_2248:
        /*0018*/ 	.byte	0x03, 0x50
        /*001a*/ 	.short	0x0000


	//----- nvinfo : EIATTR_MAXREG_COUNT
	.align		4
        /*001c*/ 	.byte	0x03, 0x1b
        /*001e*/ 	.short	0x00ff


	//----- nvinfo : EIATTR_NUM_BARRIERS
	.align		4
        /*0020*/ 	.byte	0x02, 0x4c
        /*0022*/ 	.byte	0x01
	.zero		1


	//----- nvinfo : EIATTR_MERCURY_ISA_VERSION
	.align		4
        /*0024*/ 	.byte	0x03, 0x5f
        /*0026*/ 	.short	0x0101


	//----- nvinfo : EIATTR_COOP_GROUP_MASK_REGIDS
	.align		4
        /*0028*/ 	.byte	0x04, 0x29
        /*002a*/ 	.short	(.L_2250 - .L_2249)


	//   ....[0]....
.L_2249:
        /*002c*/ 	.word	0xffffffff


	//   ....[1]....
        /*0030*/ 	.word	0xffffffff


	//   ....[2]....
        /*0034*/ 	.word	0xffffffff


	//   ....[3]....
        /*0038*/ 	.word	0xffffffff


	//   ....[4]....
        /*003c*/ 	.word	0xffffffff


	//   ....[5]....
        /*0040*/ 	.word	0xffffffff


	//   ....[6]....
        /*0044*/ 	.word	0xffffffff


	//   ....[7]....
        /*0048*/ 	.word	0xffffffff


	//   ....[8]....
        /*004c*/ 	.word	0xffffffff


	//   ....[9]....
        /*0050*/ 	.word	0xffffffff


	//   ....[10]....
        /*0054*/ 	.word	0xffffffff


	//   ....[11]....
        /*0058*/ 	.word	0xffffffff


	//   ....[12]....
        /*005c*/ 	.word	0xffffffff


	//   ....[13]....
        /*0060*/ 	.word	0xffffffff


	//   ....[14]....
        /*0064*/ 	.word	0xffffffff


	//   ....[15]....
        /*0068*/ 	.word	0xffffffff


	//   ....[16]....
        /*006c*/ 	.word	0xffffffff


	//   ....[17]....
        /*0070*/ 	.word	0xffffffff


	//----- nvinfo : EIATTR_COOP_GROUP_INSTR_OFFSETS
	.align		4
.L_2250:
        /*0074*/ 	.byte	0x04, 0x28
        /*0076*/ 	.short	(.L_2252 - .L_2251)


	//   ....[0]....
.L_2251:
        /*0078*/ 	.word	0x00002020


	//   ....[1]....
        /*007c*/ 	.word	0x00002040


	//   ....[2]....
        /*0080*/ 	.word	0x00002060


	//   ....[3]....
        /*0084*/ 	.word	0x00002080


	//   ....[4]....
        /*0088*/ 	.word	0x000020a0


	//   ....[5]....
        /*008c*/ 	.word	0x000023e0


	//   ....[6]....
        /*0090*/ 	.word	0x00002400


	//   ....[7]....
        /*0094*/ 	.word	0x00002420


	//   ....[8]....
        /*0098*/ 	.word	0x00002450


	//   ....[9]....
        /*009c*/ 	.word	0x00002480


	//   ....[10]....
        /*00a0*/ 	.word	0x00002610


	//   ....[11]....
        /*00a4*/ 	.word	0x00002650


	//   ....[12]....
        /*00a8*/ 	.word	0x00002670


	//   ....[13]....
        /*00ac*/ 	.word	0x000026d0


	//   ....[14]....
        /*00b0*/ 	.word	0x00002780


	//   ....[15]....
        /*00b4*/ 	.word	0x000027b0


	//   ....[16]....
        /*00b8*/ 	.word	0x00002890


	//   ....[17]....
        /*00bc*/ 	.word	0x000028a0


	//----- nvinfo : EIATTR_VRC_CTA_INIT_COUNT
	.align		4
.L_2252:
        /*00c0*/ 	.byte	0x02, 0x4a
	.zero		1
	.zero		1


	//----- nvinfo : EIATTR_EXIT_INSTR_OFFSETS
	.align		4
        /*00c4*/ 	.byte	0x04, 0x1c
        /*00c6*/ 	.short	(.L_2254 - .L_2253)


	//   ....[0]....
.L_2253:
        /*00c8*/ 	.word	0x000006a0


	//   ....[1]....
        /*00cc*/ 	.word	0x00003090


	//----- nvinfo : EIATTR_MAX_THREADS
	.align		4
.L_2254:
        /*00d0*/ 	.byte	0x04, 0x05
        /*00d2*/ 	.short	(.L_2256 - .L_2255)
.L_2255:
        /*00d4*/ 	.word	0x00000080
        /*00d8*/ 	.word	0x00000001
        /*00dc*/ 	.word	0x00000001


	//----- nvinfo : EIATTR_CRS_STACK_SIZE
	.align		4
.L_2256:
        /*00e0*/ 	.byte	0x04, 0x1e
        /*00e2*/ 	.short	(.L_2258 - .L_2257)
.L_2257:
        /*00e4*/ 	.word	0x00000000


	//----- nvinfo : EIATTR_CBANK_PARAM_SIZE
	.align		4
.L_2258:
        /*00e8*/ 	.byte	0x03, 0x19
        /*00ea*/ 	.short	0x00e8


	//----- nvinfo : EIATTR_PARAM_CBANK
	.align		4
        /*00ec*/ 	.byte	0x04, 0x0a
        /*00ee*/ 	.short	(.L_2260 - .L_2259)
	.align		4
.L_2259:
        /*00f0*/ 	.word	index@(.nv.constant0._ZN10layer_norm13ln_fwd_kernelINS_13Kernel_traitsIf13__nv_bfloat16fS2_fjLj3072ELj1ELj1ELj4ELj16ENS_18Kernel_traits_baseILj3072EfS2_fS2_fjLj128EEEEELb0ELb1ELb1ELb0EEEvNS_9FwdParamsE)
        /*00f4*/ 	.short	0x0380
        /*00f6*/ 	.short	0x00e8


	//----- nvinfo : EIATTR_SW_WAR
	.align		4
.L_2260:
        /*00f8*/ 	.byte	0x04, 0x36
        /*00fa*/ 	.short	(.L_2262 - .L_2261)
.L_2261:
        /*00fc*/ 	.word	0x00000008
.L_2262:


//--------------------- .nv.info._ZN10layer_norm13ln_fwd_kernelINS_13Kernel_traitsIf13__nv_bfloat16fS2_fjLj3072ELj1ELj1ELj4ELj16ENS_18Kernel_traits_baseILj3072EfS2_fS2_fjLj128EEEEELb0ELb1ELb1ELb1EEEvNS_9FwdParamsE --------------------------
	.section	.nv.info._ZN10layer_norm13ln_fwd_kernelINS_13Kernel_traitsIf13__nv_bfloat16fS2_fjLj3072ELj1ELj1ELj4ELj16ENS_18Kernel_traits_baseILj3072EfS2_fS2_fjLj128EEEEELb0ELb1ELb1ELb1EEEvNS_9FwdParamsE,"",@"SHT_CUDA_INFO"
	.sectionflags	@""
	.align	4


	//----- nvinfo : EIATTR_CUDA_API_VERSION
	.align		4
        /*0000*/ 	.byte	0x04, 0x37
        /*0002*/ 	.short	(.L_2264 - .L_2263)
.L_2263:
        /*0004*/ 	.word	0x00000082


	//----- nvinfo : EIATTR_KPARAM_INFO
	.align		4
.L_2264:
        /*0008*/ 	.byte	0x04, 0x17
        /*000a*/ 	.short	(.L_2266 - .L_2265)
.L_2265:
        /*000c*/ 	.word	0x00000000
        /*0010*/ 	.short	0x0000
        /*0012*/ 	.short	0x0000
        /*0014*/ 	.byte	0x00, 0xf0, 0xa1, 0x03


	//----- nvinfo : EIATTR_SPARSE_MMA_MASK
	.align		4
.L_2266:
        /*0018*/ 	.byte	0x03, 0x50
        /*001a*/ 	.short	0x0000


	//----- nvinfo : EIATTR_MAXREG_COUNT
	.align		4
        /*001c*/ 	.byte	0x03, 0x1b
        /*001e*/ 	.short	0x00ff


	//----- nvinfo : EIATTR_NUM_BARRIERS
	.align		4
        /*0020*/ 	.byte	0x02, 0x4c
        /*0022*/ 	.byte	0x01
	.zero		1


	//----- nvinfo : EIATTR_MERCURY_ISA_VERSION
	.align		4
        /*0024*/ 	.byte	0x03, 0x5f
        /*0026*/ 	.short	0x0101


	//----- nvinfo : EIATTR_COOP_GROUP_MASK_REGIDS
	.align		4
        /*0028*/ 	.byte	0x04, 0x29
        /*002a*/ 	.short	(.L_2268 - .L_2267)


	//   ....[0]....
.L_2267:
        /*002c*/ 	.word	0xffffffff


	//   ....[1]....
        /*0030*/ 	.word	0xffffffff


	//   ....[2]....
        /*0034*/ 	.word	0xffffffff


	//   ....[3]....
        /*0038*/ 	.word	0xffffffff


	//   ....[4]....
        /*003c*/ 	.word	0xffffffff


	//   ....[5]....
        /*0040*/ 	.word	0xffffffff


	//   ....[6]....
        /*0044*/ 	.word	0xffffffff


	//   ....[7]....
        /*0048*/ 	.word	0xffffffff


	//   ....[8]....
        /*004c*/ 	.word	0xffffffff


	//   ....[9]....
        /*0050*/ 	.word	0xffffffff


	//   ....[10]....
        /*0054*/ 	.word	0xffffffff


	//   ....[11]....
        /*0058*/ 	.word	0xffffffff


	//   ....[12]....
        /*005c*/ 	.word	0xffffffff


	//   ....[13]....
        /*0060*/ 	.word	0xffffffff


	//   ....[14]....
        /*0064*/ 	.word	0xffffffff


	//   ....[15]....
        /*0068*/ 	.word	0xffffffff


	//   ....[16]....
        /*006c*/ 	.word	0xffffffff


	//   ....[17]....
        /*0070*/ 	.word	0xffffffff


	//----- nvinfo : EIATTR_COOP_GROUP_INSTR_OFFSETS
	.align		4
.L_2268:
        /*0074*/ 	.byte	0x04, 0x28
        /*0076*/ 	.short	(.L_2270 - .L_2269)


	//   ....[0]....
.L_2269:
        /*0078*/ 	.word	0x00001ab0


	//   ....[1]....
        /*007c*/ 	.word	0x00001ad0


	//   ....[2]....
        /*0080*/ 	.word	0x00001af0


	//   ....[3]....
        /*0084*/ 	.word	0x00001b10


	//   ....[4]....
        /*0088*/ 	.word	0x00001b30


	//   ....[5]....
        /*008c*/ 	.word	0x00001e60


	//   ....[6]....
        /*0090*/ 	.word	0x00001e90


	//   ....[7]....
        /*0094*/ 	.word	0x00001ec0


	//   ....[8]....
        /*0098*/ 	.word	0x00001ee0


	//   ....[9]....
        /*009c*/ 	.word	0x00001f00


	//   ....[10]....
        /*00a0*/ 	.word	0x00002090


	//   ....[11]....
        /*00a4*/ 	.word	0x000020d0


	//   ....[12]....
        /*00a8*/ 	.word	0x00002140


	//   ....[13]....
        /*00ac*/ 	.word	0x00002180


	//   ....[14]....
        /*00b0*/ 	.word	0x000021c0


	//   ....[15]....
        /*00b4*/ 	.word	0x00002220


	//   ....[16]....
        /*00b8*/ 	.word	0x000022e0


	//   ....[17]....
        /*00bc*/ 	.word	0x00002300


	//----- nvinfo : EIATTR_VRC_CTA_INIT_COUNT
	.align		4
.L_2270:
        /*00c0*/ 	.byte	0x02, 0x4a
	.zero		1
	.zero		1


	//----- nvinfo : EIATTR_EXIT_INSTR_OFFSETS
	.align		4
        /*00c4*/ 	.byte	0x04, 0x1c
        /*00c6*/ 	.short	(.L_2272 - .L_2271)


	//   ....[0]....
.L_2271:
        /*00c8*/ 	.word	0x00000400


	//   ....[1]....
        /*00cc*/ 	.word	0x00002a60


	//----- nvinfo : EIATTR_MAX_THREADS
	.align		4
.L_2272:
        /*00d0*/ 	.byte	0x04, 0x05
        /*00d2*/ 	.short	(.L_2274 - .L_2273)
.L_2273:
        /*00d4*/ 	.word	0x00000080
        /*00d8*/ 	.word	0x00000001
        /*00dc*/ 	.word	0x00000001


	//----- nvinfo : EIATTR_CRS_STACK_SIZE
	.align		4
.L_2274:
        /*00e0*/ 	.byte	0x04, 0x1e
        /*00e2*/ 	.short	(.L_2276 - .L_2275)
.L_2275:
        /*00e4*/ 	.word	0x00000000


	//----- nvinfo : EIATTR_CBANK_PARAM_SIZE
	.align		4
.L_2276:
        /*00e8*/ 	.byte	0x03, 0x19
        /*00ea*/ 	.short	0x00e8


	//----- nvinfo : EIATTR_PARAM_CBANK
	.align		4
        /*00ec*/ 	.byte	0x04, 0x0a
        /*00ee*/ 	.short	(.L_2278 - .L_2277)
	.align		4
.L_2277:
        /*00f0*/ 	.word	index@(.nv.constant0._ZN10layer_norm13ln_fwd_kernelINS_13Kernel_traitsIf13__nv_bfloat16fS2_fjLj3072ELj1ELj1ELj4ELj16ENS_18Kernel_traits_baseILj3072EfS2_fS2_fjLj128EEEEELb0ELb1ELb1ELb1EEEvNS_9FwdParamsE)
        /*00f4*/ 	.short	0x0380
        /*00f6*/ 	.short	0x00e8


	//----- nvinfo : EIATTR_SW_WAR
	.align		4
.L_2278:
        /*00f8*/ 	.byte	0x04, 0x36
        /*00fa*/ 	.short	(.L_2280 - .L_2279)
.L_2279:
        /*00fc*/ 	.word	0x00000008
.L_2280:


//--------------------- .nv.info._ZN10layer_norm13ln_fwd_kernelINS_13Kernel_traitsIf13__nv_bfloat16fS2_fjLj3072ELj1ELj1ELj4ELj16ENS_18Kernel_traits_baseILj3072EfS2_fS2_fjLj128EEEEELb1ELb0ELb0ELb0EEEvNS_9FwdParamsE --------------------------
	.section	.nv.info._ZN10layer_norm13ln_fwd_kernelINS_13Kernel_traitsIf13__nv_bfloat16fS2_fjLj3072ELj1ELj1ELj4ELj16ENS_18Kernel_traits_baseILj3072EfS2_fS2_fjLj128EEEEELb1ELb0ELb0ELb0EEEvNS_9FwdParamsE,"",@"SHT_CUDA_INFO"
	.sectionflags	@""
	.align	4


	//----- nvinfo : EIATTR_CUDA_API_VERSION
	.align		4
        /*0000*/ 	.byte	0x04, 0x37
        /*0002*/ 	.short	(.L_2282 - .L_2281)
.L_2281:
        /*0004*/ 	.word	0x00000082


	//----- nvinfo : EIATTR_KPARAM_INFO
	.align		4
.L_2282:
        /*0008*/ 	.byte	0x04, 0x17
        /*000a*/ 	.short	(.L_2284 - .L_2283)
.L_2283:
        /*000c*/ 	.word	0x00000000
        /*0010*/ 	.short	0x0000
        /*0012*/ 	.short	0x0000
        /*0014*/ 	.byte	0x00, 0xf0, 0xa1, 0x03


	//----- nvinfo : EIATTR_SPARSE_MMA_MASK
	.align		4
.L_2284:
        /*0018*/ 	.byte	0x03, 0x50
        /*001a*/ 	.short	0x0000


	//----- nvinfo : EIATTR_MAXREG_COUNT
	.align		4
        /*001c*/ 	.byte	0x03, 0x1b
        /*001e*/ 	.short	0x00ff


	//----- nvinfo : EIATTR_NUM_BARRIERS
	.align		4
        /*0020*/ 	.byte	0x02, 0x4c
        /*0022*/ 	.byte	0x01
	.zero		1


	//----- nvinfo : EIATTR_MERCURY_ISA_VERSION
	.align		4
        /*0024*/ 	.byte	0x03, 0x5f
        /*0026*/ 	.short	0x0101


	//----- nvinfo : EIATTR_COOP_GROUP_MASK_REGIDS
	.align		4
        /*0028*/ 	.byte	0x04, 0x29
        /*002a*/ 	.short	(.L_2286 - .L_2285)


	//   ....[0]....
.L_2285:
        /*002c*/ 	.word	0xffffffff


	//   ....[1]....
        /*0030*/ 	.word	0xffffffff


	//   ....[2]....
        /*0034*/ 	.word	0xffffffff


	//   ....[3]....
        /*0038*/ 	.word	0xffffffff


	//   ....[4]....
        /*003c*/ 	.word	0xffffffff


	//   ....[5]....
        /*0040*/ 	.word	0xffffffff


	//   ....[6]....
        /*0044*/ 	.word	0xffffffff


	//   ....[7]....
        /*0048*/ 	.word	0xffffffff


	//   ....[8]....
        /*004c*/ 	.word	0xffffffff


	//   ....[9]....
        /*0050*/ 	.word	0xffffffff


	//   ....[10]....
        /*0054*/ 	.word	0xffffffff


	//   ....[11]....
        /*0058*/ 	.word	0xffffffff


	//   ....[12]....
        /*005c*/ 	.word	0xffffffff


	//   ....[13]....
        /*0060*/ 	.word	0xffffffff


	//   ....[14]....
        /*0064*/ 	.word	0xffffffff


	//   ....[15]....
        /*0068*/ 	.word	0xffffffff


	//   ....[16]....
        /*006c*/ 	.word	0xffffffff


	//   ....[17]....
        /*0070*/ 	.word	0xffffffff


	//----- nvinfo : EIATTR_COOP_GROUP_INSTR_OFFSETS
	.align		4
.L_2286:
        /*0074*/ 	.byte	0x04, 0x28
        /*0076*/ 	.short	(.L_2288 - .L_2287)


	//   ....[0]....
.L_2287:
        /*0078*/ 	.word	0x00010920


	//   ....[1]....
        /*007c*/ 	.word	0x00010940


	//   ....[2]....
        /*0080*/ 	.word	0x00010960


	//   ....[3]....
        /*0084*/ 	.word	0x00010980


	//   ....[4]....
        /*0088*/ 	.word	0x000109a0


	//   ....[5]....
        /*008c*/ 	.word	0x00010d10


	//   ....[6]....
        /*0090*/ 	.word	0x00010d40


	//   ....[7]....
        /*0094*/ 	.word	0x00010d70


	//   ....[8]....
        /*0098*/ 	.word	0x00010d90


	//   ....[9]....
        /*009c*/ 	.word	0x00010dc0


	//   ....[10]....
        /*00a0*/ 	.word	0x00010e50


	//   ....[11]....
        /*00a4*/ 	.word	0x00010ec0


	//   ....[12]....
        /*00a8*/ 	.word	0x00010ef0


	//   ....[13]....
        /*00ac*/ 	.word	0x00010f20


	//   ....[14]....
        /*00b0*/ 	.word	0x00010fc0


	//   ....[15]....
        /*00b4*/ 	.word	0x00011000


	//   ....[16]....
        /*00b8*/ 	.word	0x000110a0


	//   ....[17]....
        /*00bc*/ 	.word	0x000110d0


	//----- nvinfo : EIATTR_VRC_CTA_INIT_COUNT
	.align		4
.L_2288:
        /*00c0*/ 	.byte	0x02, 0x4a
	.zero		1
	.zero		1


	//----- nvinfo : EIATTR_EXIT_INSTR_OFFSETS
	.align		4
        /*00c4*/ 	.byte	0x04, 0x1c
        /*00c6*/ 	.short	(.L_2290 - .L_2289)


	//   ....[0]....
.L_2289:
        /*00c8*/ 	.word	0x00000750


	//   ....[1]....
        /*00cc*/ 	.word	0x00011860


	//----- nvinfo : EIATTR_INDIRECT_BRANCH_TARGETS
	.align		4
.L_2290:
        /*00d0*/ 	.byte	0x04, 0x34
        /*00d2*/ 	.short	(.L_2292 - .L_2291)


	//   ....[0]....
.L_2291:
        /*00d4*/ 	.word	.L_x_20635@srel
        /*00d8*/ 	.short	0x0
        /*00da*/ 	.short	0x0
        /*00dc*/ 	.word	0x3
        /*00e0*/ 	.word	.L_x_20636@srel
        /*00e4*/ 	.word	.L_x_20637@srel
        /*00e8*/ 	.word	.L_x_20638@srel


	//----- nvinfo : EIATTR_MAX_THREADS
	.align		4
.L_2292:
        /*00ec*/ 	.byte	0x04, 0x05
        /*00ee*/ 	.short	(.L_2294 - .L_2293)
.L_2293:
        /*00f0*/ 	.word	0x00000080
        /*00f4*/ 	.word	0x00000001
        /*00f8*/ 	.word	0x00000001


	//----- nvinfo : EIATTR_CRS_STACK_SIZE
	.align		4
.L_2294:
        /*00fc*/ 	.byte	0x04, 0x1e
        /*00fe*/ 	.short	(.L_2296 - .L_2295)
.L_2295:
        /*0100*/ 	.word	0x00000000


	//----- nvinfo : EIATTR_CBANK_PARAM_SIZE
	.align		4
.L_2296:
        /*0104*/ 	.byte	0x03, 0x19
        /*0106*/ 	.short	0x00e8


	//----- nvinfo : EIATTR_PARAM_CBANK
	.align		4
        /*0108*/ 	.byte	0x04, 0x0a
        /*010a*/ 	.short	(.L_2298 - .L_2297)
	.align		4
.L_2297:
        /*010c*/ 	.word	index@(.nv.constant0._ZN10layer_norm13ln_fwd_kernelINS_13Kernel_traitsIf13__nv_bfloat16fS2_fjLj3072ELj1ELj1ELj4ELj16ENS_18Kernel_traits_baseILj3072EfS2_fS2_fjLj128EEEEELb1ELb0ELb0ELb0EEEvNS_9FwdParamsE)
        /*0110*/ 	.short	0x0380
        /*0112*/ 	.short	0x00e8


	//----- nvinfo : EIATTR_SW_WAR
	.align		4
.L_2298:
        /*0114*/ 	.byte	0x04, 0x36
        /*0116*/ 	.short	(.L_2300 - .L_2299)
.L_2299:
        /*0118*/ 	.word	0x00000008
.L_2300:


//--------------------- .nv.info._ZN10layer_norm13ln_fwd_kernelINS_13Kernel_traitsIf13__nv_bfloat16fS2_fjLj3072ELj1ELj1ELj4ELj16ENS_18Kernel_traits_baseILj3072EfS2_fS2_fjLj128EEEEELb1ELb0ELb0ELb1EEEvNS_9FwdParamsE --------------------------
	.section	.nv.info._ZN10layer_norm13ln_fwd_kernelINS_13Kernel_traitsIf13__nv_bfloat16fS2_fjLj3072ELj1ELj1ELj4ELj16ENS_18Kernel_traits_baseILj3072EfS2_fS2_fjLj128EEEEELb1ELb0ELb0ELb1EEEvNS_9FwdParamsE,"",@"SHT_CUDA_INFO"
	.sectionflags	@""
	.align	4


	//----- nvinfo : EIATTR_CUDA_API_VERSION
	.align		4
        /*0000*/ 	.byte	0x04, 0x37
        /*0002*/ 	.short	(.L_2302 - .L_2301)
.L_2301:
        /*0004*/ 	.word	0x00000082


	//----- nvinfo : EIATTR_KPARAM_INFO
	.align		4
.L_2302:
        /*0008*/ 	.byte	0x04, 0x17
        /*000a*/ 	.short	(.L_2304 - .L_2303)
.L_2303:
        /*000c*/ 	.word	0x00000000
        /*0010*/ 	.short	0x0000
        /*0012*/ 	.short	0x0000
        /*0014*/ 	.byte	0x00, 0xf0, 0xa1, 0x03


	//----- nvinfo : EIATTR_SPARSE_MMA_MASK
	.align		4
.L_2304:
        /*0018*/ 	.byte	0x03, 0x50
        /*001a*/ 	.short	0x0000


	//----- nvinfo : EIATTR_MAXREG_COUNT
	.align		4
        /*001c*/ 	.byte	0x03, 0x1b
        /*001e*/ 	.short	0x00ff


	//----- nvinfo : EIATTR_NUM_BARRIERS
	.align		4
        /*0020*/ 	.byte	0x02, 0x4c
        /*0022*/ 	.byte	0x01
	.zero		1


	//----- nvinfo : EIATTR_MERCURY_ISA_VERSION
	.align		4
        /*0024*/ 	.byte	0x03, 0x5f
        /*0026*/ 	.short	0x0101


	//----- nvinfo : EIATTR_COOP_GROUP_MASK_REGIDS
	.align		4
        /*0028*/ 	.byte	0x04, 0x29
        /*002a*/ 	.short	(.L_2306 - .L_2305)


	//   ....[0]....
.L_2305:
        /*002c*/ 	.word	0xffffffff


	//   ....[1]....
        /*0030*/ 	.word	0xffffffff


	//   ....[2]....
        /*0034*/ 	.word	0xffffffff


	//   ....[3]....
        /*0038*/ 	.word	0xffffffff


	//   ....[4]....
        /*003c*/ 	.word	0xffffffff


	//   ....[5]....
        /*0040*/ 	.word	0xffffffff


	//   ....[6]....
        /*0044*/ 	.word	0xffffffff


	//   ....[7]....
        /*0048*/ 	.word	0xffffffff


	//   ....[8]....
        /*004c*/ 	.word	0xffffffff


	//   ....[9]....
        /*0050*/ 	.word	0xffffffff


	//   ....[10]....
        /*0054*/ 	.word	0xffffffff


	//   ....[11]....
        /*0058*/ 	.word	0xffffffff


	//   ....[12]....
        /*005c*/ 	.word	0xffffffff


	//   ....[13]....
        /*0060*/ 	.word	0xffffffff


	//   ....[14]....
        /*0064*/ 	.word	0xffffffff


	//   ....[15]....
        /*0068*/ 	.word	0xffffffff


	//   ....[16]....
        /*006c*/ 	.word	0xffffffff


	//   ....[17]....
        /*0070*/ 	.word	0xffffffff


	//----- nvinfo : EIATTR_COOP_GROUP_INSTR_OFFSETS
	.align		4
.L_2306:
        /*0074*/ 	.byte	0x04, 0x28
        /*0076*/ 	.short	(.L_2308 - .L_2307)


	//   ....[0]....
.L_2307:
        /*0078*/ 	.word	0x0000f6e0


	//   ....[1]....
        /*007c*/ 	.word	0x0000f700


	//   ....[2]....
        /*0080*/ 	.word	0x0000f720


	//   ....[3]....
        /*0084*/ 	.word	0x0000f740


	//   ....[4]....
        /*0088*/ 	.word	0x0000f760


	//   ....[5]....
        /*008c*/ 	.word	0x0000fa90


	//   ....[6]....
        /*0090*/ 	.word	0x0000fac0


	//   ....[7]....
        /*0094*/ 	.word	0x0000fb00


	//   ....[8]....
        /*0098*/ 	.word	0x0000fb50


	//   ....[9]....
        /*009c*/ 	.word	0x0000fbd0


	//   ....[10]....
        /*00a0*/ 	.word	0x0000fc60


	//   ....[11]....
        /*00a4*/ 	.word	0x0000fcd0


	//   ....[12]....
        /*00a8*/ 	.word	0x0000fd00


	//   ....[13]....
        /*00ac*/ 	.word	0x0000fd30


	//   ....[14]....
        /*00b0*/ 	.word	0x0000fdc0


	//   ....[15]....
        /*00b4*/ 	.word	0x0000fdf0


	//   ....[16]....
        /*00b8*/ 	.word	0x0000fe90


	//   ....[17]....
        /*00bc*/ 	.word	0x0000feb0


	//----- nvinfo : EIATTR_VRC_CTA_INIT_COUNT
	.align		4
.L_2308:
        /*00c0*/ 	.byte	0x02, 0x4a
	.zero		1
	.zero		1


	//----- nvinfo : EIATTR_EXIT_INSTR_OFFSETS
	.align		4
        /*00c4*/ 	.byte	0x04, 0x1c
        /*00c6*/ 	.short	(.L_2310 - .L_2309)


	//   ....[0]....
.L_2309:
        /*00c8*/ 	.word	0x00000450


	//   ....[1]....
        /*00cc*/ 	.word	0x00010580


	//----- nvinfo : EIATTR_INDIRECT_BRANCH_TARGETS
	.align		4
.L_2310:
        /*00d0*/ 	.byte	0x04, 0x34
        /*00d2*/ 	.short	(.L_2312 - .L_2311)


	//   ....[0]....
.L_2311:
        /*00d4*/ 	.word	.L_x_20639@srel
        /*00d8*/ 	.short	0x0
        /*00da*/ 	.short	0x0
        /*00dc*/ 	.word	0x3
        /*00e0*/ 	.word	.L_x_20640@srel
        /*00e4*/ 	.word	.L_x_20641@srel
        /*00e8*/ 	.word	.L_x_20642@srel


	//----- nvinfo : EIATTR_MAX_THREADS
	.align		4
.L_2312:
        /*00ec*/ 	.byte	0x04, 0x05
        /*00ee*/ 	.short	(.L_2314 - .L_2313)
.L_2313:
        /*00f0*/ 	.word	0x00000080
        /*00f4*/ 	.word	0x00000001
        /*00f8*/ 	.word	0x00000001


	//----- nvinfo : EIATTR_CBANK_PARAM_SIZE
	.align		4
.L_2314:
        /*00fc*/ 	.byte	0x03, 0x19
        /*00fe*/ 	.short	0x00e8


	//----- nvinfo : EIATTR_PARAM_CBANK
	.align		4
        /*0100*/ 	.byte	0x04, 0x0a
        /*0102*/ 	.short	(.L_2316 - .L_2315)
	.align		4
.L_2315:
        /*0104*/ 	.word	index@(.nv.constant0._ZN10layer_norm13ln_fwd_kernelINS_13Kernel_traitsIf13__nv_bfloat16fS2_fjLj3072ELj1ELj1ELj4ELj16ENS_18Kernel_traits_baseILj3072EfS2_fS2_fjLj128EEEEELb1ELb0ELb0ELb1EEEvNS_9FwdParamsE)
        /*0108*/ 	.short	0x0380
        /*010a*/ 	.short	0x00e8


	//----- nvinfo : EIATTR_SW_WAR
	.align		4
.L_2316:
        /*010c*/ 	.byte	0x04, 0x36
        /*010e*/ 	.short	(.L_2318 - .L_2317)
.L_2317:
        /*0110*/ 	.word	0x00000008
.L_2318:


//--------------------- .nv.info._ZN10layer_norm13ln_fwd_kernelINS_13Kernel_traitsIf13__nv_bfloat16fS2_fjLj3072ELj1ELj1ELj4ELj16ENS_18Kernel_traits_baseILj3072EfS2_fS2_fjLj128EEEEELb1ELb0ELb1ELb0EEEvNS_9FwdParamsE --------------------------
	.section	.nv.info._ZN10layer_norm13ln_fwd_kernelINS_13Kernel_traitsIf13__nv_bfloat16fS2_fjLj3072ELj1ELj1ELj4ELj16ENS_18Kernel_traits_baseILj3072EfS2_fS2_fjLj128EEEEELb1ELb0ELb1ELb0EEEvNS_9FwdParamsE,"",@"SHT_CUDA_INFO"
	.sectionflags	@""
	.align	4


	//----- nvinfo : EIATTR_CUDA_API_VERSION
	.align		4
        /*0000*/ 	.byte	0x04, 0x37
        /*0002*/ 	.short	(.L_2320 - .L_2319)
.L_2319:
        /*0004*/ 	.word	0x00000082


	//----- nvinfo : EIATTR_KPARAM_INFO
	.align		4
.L_2320:
        /*0008*/ 	.byte	0x04, 0x17
        /*000a*/ 	.short	(.L_2322 - .L_2321)
.L_2321:
        /*000c*/ 	.word	0x00000000
        /*0010*/ 	.short	0x0000
        /*0012*/ 	.short	0x0000
        /*0014*/ 	.byte	0x00, 0xf0, 0xa1, 0x03


	//----- nvinfo : EIATTR_SPARSE_MMA_MASK
	.align		4
.L_2322:
        /*0018*/ 	.byte	0x03, 0x50
        /*001a*/ 	.short	0x0000


	//----- nvinfo : EIATTR_MAXREG_COUNT
	.align		4
        /*001c*/ 	.byte	0x03, 0x1b
        /*001e*/ 	.short	0x00ff


	//----- nvinfo : EIATTR_NUM_BARRIERS
	.align		4
        /*0020*/ 	.byte	0x02, 0x4c
        /*0022*/ 	.byte	0x01
	.zero		1


	//----- nvinfo : EIATTR_MERCURY_ISA_VERSION
	.align		4
        /*0024*/ 	.byte	0x03, 0x5f
        /*0026*/ 	.short	0x0101


	//----- nvinfo : EIATTR_COOP_GROUP_MASK_REGIDS
	.align		4
        /*0028*/ 	.byte	0x04, 0x29
        /*002a*/ 	.short	(.L_2324 - .L_2323)


	//   ....[0]....
.L_2323:
        /*002c*/ 	.word	0xffffffff


	//   ....[1]....
        /*0030*/ 	.word	0xffffffff


	//   ....[2]....
        /*0034*/ 	.word	0xffffffff


	//   ....[3]....
        /*0038*/ 	.word	0xffffffff


	//   ....[4]....
        /*003c*/ 	.word	0xffffffff


	//   ....[5]....
        /*0040*/ 	.word	0xffffffff


	//   ....[6]....
        /*0044*/ 	.word	0xffffffff


	//   ....[7]....
        /*0048*/ 	.word	0xffffffff


	//   ....[8]....
        /*004c*/ 	.word	0xffffffff


	//   ....[9]....
        /*0050*/ 	.word	0xffffffff


	//   ....[10]....
        /*0054*/ 	.word	0xffffffff


	//   ....[11]....
        /*0058*/ 	.word	0xffffffff


	//   ....[12]....
        /*005c*/ 	.word	0xffffffff


	//   ....[13]....
        /*0060*/ 	.word	0xffffffff


	//   ....[14]....
        /*0064*/ 	.word	0xffffffff


	//   ....[15]....
        /*0068*/ 	.word	0xffffffff


	//   ....[16]....
        /*006c*/ 	.word	0xffffffff


	//   ....[17]....
        /*0070*/ 	.word	0xffffffff


	//----- nvinfo : EIATTR_COOP_GROUP_INSTR_OFFSETS
	.align		4
.L_2324:
        /*0074*/ 	.byte	0x04, 0x28
        /*0076*/ 	.short	(.L_2326 - .L_2325)


	//   ....[0]....
.L_2325:
        /*0078*/ 	.word	0x00012830


	//   ....[1]....
        /*007c*/ 	.word	0x00012850


	//   ....[2]....
        /*0080*/ 	.word	0x00012870


	//   ....[3]....
        /*0084*/ 	.word	0x00012890


	//   ....[4]....
        /*0088*/ 	.word	0x000128b0


	//   ....[5]....
        /*008c*/ 	.word	0x00012c00


	//   ....[6]....
        /*0090*/ 	.word	0x00012c20


	//   ....[7]....
        /*0094*/ 	.word	0x00012c40


	//   ....[8]....
        /*0098*/ 	.word	0x00012c60


	//   ....[9]....
        /*009c*/ 	.word	0x00012c90


	//   ....[10]....
        /*00a0*/ 	.word	0x00012e20


	//   ....[11]....
        /*00a4*/ 	.word	0x00012e60


	//   ....[12]....
        /*00a8*/ 	.word	0x00012e80


	//   ....[13]....
        /*00ac*/ 	.word	0x00012ec0


	//   ....[14]....
        /*00b0*/ 	.word	0x00012fb0


	//   ....[15]....
        /*00b4*/ 	.word	0x00012fd0


	//   ....[16]....
        /*00b8*/ 	.word	0x00013080


	//   ....[17]....
        /*00bc*/ 	.word	0x000130b0


	//----- nvinfo : EIATTR_VRC_CTA_INIT_COUNT
	.align		4
.L_2326:
        /*00c0*/ 	.byte	0x02, 0x4a
	.zero		1
	.zero		1


	//----- nvinfo : EIATTR_EXIT_INSTR_OFFSETS
	.align		4
        /*00c4*/ 	.byte	0x04, 0x1c
        /*00c6*/ 	.short	(.L_2328 - .L_2327)


	//   ....[0]....
.L_2327:
        /*00c8*/ 	.word	0x00000770


	//   ....[1]....
        /*00cc*/ 	.word	0x000138a0


	//----- nvinfo : EIATTR_MAX_THREADS
	.align		4
.L_2328:
        /*00d0*/ 	.byte	0x04, 0x05
        /*00d2*/ 	.short	(.L_2330 - .L_2329)
.L_2329:
        /*00d4*/ 	.word	0x00000080
        /*00d8*/ 	.word	0x00000001
        /*00dc*/ 	.word	0x00000001


	//----- nvinfo : EIATTR_CRS_STACK_SIZE
	.align		4
.L_2330:
        /*00e0*/ 	.byte	0x04, 0x1e
        /*00e2*/ 	.short	(.L_2332 - .L_2331)
.L_2331:
        /*00e4*/ 	.word	0x00000000


	//----- nvinfo : EIATTR_CBANK_PARAM_SIZE
	.align		4
.L_2332:
        /*00e8*/ 	.byte	0x03, 0x19
        /*00ea*/ 	.short	0x00e8


	//----- nvinfo : EIATTR_PARAM_CBANK
	.align		4
        /*00ec*/ 	.byte	0x04, 0x0a
        /*00ee*/ 	.short	(.L_2334 - .L_2333)
	.align		4
.L_2333:
        /*00f0*/ 	.word	index@(.nv.constant0._ZN10layer_norm13ln_fwd_kernelINS_13Kernel_traitsIf13__nv_bfloat16fS2_fjLj3072ELj1ELj1ELj4ELj16ENS_18Kernel_traits_baseILj3072EfS2_fS2_fjLj128EEEEELb1ELb0ELb1ELb0EEEvNS_9FwdParamsE)
        /*00f4*/ 	.short	0x0380
        /*00f6*/ 	.short	0x00e8


	//----- nvinfo : EIATTR_SW_WAR
	.align		4
.L_2334:
        /*00f8*/ 	.byte	0x04, 0x36
        /*00fa*/ 	.short	(.L_2336 - .L_2335)
.L_2335:
        /*00fc*/ 	.word	0x00000008
.L_2336:


//--------------------- .nv.info._ZN10layer_norm13ln_fwd_kernelINS_13Kernel_traitsIf13__nv_bfloat16fS2_fjLj3072ELj1ELj1ELj4ELj16ENS_18Kernel_traits_baseILj3072EfS2_fS2_fjLj128EEEEELb1ELb0ELb1ELb1EEEvNS_9FwdParamsE --------------------------
	.section	.nv.info._ZN10layer_norm13ln_fwd_kernelINS_13Kernel_traitsIf13__nv_bfloat16fS2_fjLj3072ELj1ELj1ELj4ELj16ENS_18Kernel_traits_baseILj3072EfS2_fS2_fjLj128EEEEELb1ELb0ELb1ELb1EEEvNS_9FwdParamsE,"",@"SHT_CUDA_INFO"
	.sectionflags	@""
	.align	4


	//----- nvinfo : EIATTR_CUDA_API_VERSION
	.align		4
        /*0000*/ 	.byte	0x04, 0x37
        /*0002*/ 	.short	(.L_2338 - .L_2337)
.L_2337:
        /*0004*/ 	.word	0x00000082


	//----- nvinfo : EIATTR_KPARAM_INFO
	.align		4
.L_2338:
        /*0008*/ 	.byte	0x04, 0x17
        /*000a*/ 	.short	(.L_2340 - .L_2339)
.L_2339:
        /*000c*/ 	.word	0x00000000
        /*0010*/ 	.short	0x0000
        /*0012*/ 	.short	0x0000
        /*0014*/ 	.byte	0x00, 0xf0, 0xa1, 0x03


	//----- nvinfo : EIATTR_SPARSE_MMA_MASK
	.align		4
.L_2340:
        /*0018*/ 	.byte	0x03, 0x50
        /*001a*/ 	.short	0x0000


	//----- nvinfo : EIATTR_MAXREG_COUNT
	.align		4
        /*001c*/ 	.byte	0x03, 0x1b
        /*001e*/ 	.short	0x00ff


	//----- nvinfo : EIATTR_NUM_BARRIERS
	.align		4
        /*0020*/ 	.byte	0x02, 0x4c
        /*0022*/ 	.byte	0x01
	.zero		1


	//----- nvinfo : EIATTR_MERCURY_ISA_VERSION
	.align		4
        /*0024*/ 	.byte	0x03, 0x5f
        /*0026*/ 	.short	0x0101


	//----- nvinfo : EIATTR_COOP_GROUP_MASK_REGIDS
	.align		4
        /*0028*/ 	.byte	0x04, 0x29
        /*002a*/ 	.short	(.L_2342 - .L_2341)


	//   ....[0]....
.L_2341:
        /*002c*/ 	.word	0xffffffff


	//   ....[1]....
        /*0030*/ 	.word	0xffffffff


	//   ....[2]....
        /*0034*/ 	.word	0xffffffff


	//   ....[3]....
        /*0038*/ 	.word	0xffffffff


	//   ....[4]....
        /*003c*/ 	.word	0xffffffff


	//   ....[5]....
        /*0040*/ 	.word	0xffffffff


	//   ....[6]....
        /*0044*/ 	.word	0xffffffff


	//   ....[7]....
        /*0048*/ 	.word	0xffffffff


	//   ....[8]....
        /*004c*/ 	.word	0xffffffff


	//   ....[9]....
        /*0050*/ 	.word	0xffffffff


	//   ....[10]....
        /*0054*/ 	.word	0xffffffff


	//   ....[11]....
        /*0058*/ 	.word	0xffffffff


	//   ....[12]....
        /*005c*/ 	.word	0xffffffff


	//   ....[13]....
        /*0060*/ 	.word	0xffffffff


	//   ....[14]....
        /*0064*/ 	.word	0xffffffff


	//   ....[15]....
        /*0068*/ 	.word	0xffffffff


	//   ....[16]....
        /*006c*/ 	.word	0xffffffff


	//   ....[17]....
        /*0070*/ 	.word	0xffffffff


	//----- nvinfo : EIATTR_COOP_GROUP_INSTR_OFFSETS
	.align		4
.L_2342:
        /*0074*/ 	.byte	0x04, 0x28
        /*0076*/ 	.short	(.L_2344 - .L_2343)


	//   ....[0]....
.L_2343:
        /*0078*/ 	.word	0x000108c0


	//   ....[1]....
        /*007c*/ 	.word	0x000108f0


	//   ....[2]....
        /*0080*/ 	.word	0x00010910


	//   ....[3]....
        /*0084*/ 	.word	0x00010940


	//   ....[4]....
        /*0088*/ 	.word	0x00010960


	//   ....[5]....
        /*008c*/ 	.word	0x00010c90


	//   ....[6]....
        /*0090*/ 	.word	0x00010cc0


	//   ....[7]....
        /*0094*/ 	.word	0x00010ce0


	//   ....[8]....
        /*0098*/ 	.word	0x00010d00


	//   ....[9]....
        /*009c*/ 	.word	0x00010d30


	//   ....[10]....
        /*00a0*/ 	.word	0x00010ec0


	//   ....[11]....
        /*00a4*/ 	.word	0x00010f00


	//   ....[12]....
        /*00a8*/ 	.word	0x00010f10


	//   ....[13]....
        /*00ac*/ 	.word	0x00010f50


	//   ....[14]....
        /*00b0*/ 	.word	0x00011030


	//   ....[15]....
        /*00b4*/ 	.word	0x00011050


	//   ....[16]....
        /*00b8*/ 	.word	0x00011100


	//   ....[17]....
        /*00bc*/ 	.word	0x00011130


	//----- nvinfo : EIATTR_VRC_CTA_INIT_COUNT
	.align		4
.L_2344:
        /*00c0*/ 	.byte	0x02, 0x4a
	.zero		1
	.zero		1


	//----- nvinfo : EIATTR_EXIT_INSTR_OFFSETS
	.align		4
        /*00c4*/ 	.byte	0x04, 0x1c
        /*00c6*/ 	.short	(.L_2346 - .L_2345)


	//   ....[0]....
.L_2345:
        /*00c8*/ 	.word	0x00000420


	//   ....[1]....
        /*00cc*/ 	.word	0x00011890


	//----- nvinfo : EIATTR_MAX_THREADS
	.align		4
.L_2346:
        /*00d0*/ 	.byte	0x04, 0x05
        /*00d2*/ 	.short	(.L_2348 - .L_2347)
.L_2347:
        /*00d4*/ 	.word	0x00000080
        /*00d8*/ 	.word	0x00000001
        /*00dc*/ 	.word	0x00000001


	//----- nvinfo : EIATTR_CRS_STACK_SIZE
	.align		4
.L_2348:
        /*00e0*/ 	.byte	0x04, 0x1e
        /*00e2*/ 	.short	(.L_2350 - .L_2349)
.L_2349:
        /*00e4*/ 	.word	0x00000000


	//----- nvinfo : EIATTR_CBANK_PARAM_SIZE
	.align		4
.L_2350:
        /*00e8*/ 	.byte	0x03, 0x19
        /*00ea*/ 	.short	0x00e8


	//----- nvinfo : EIATTR_PARAM_CBANK
	.align		4
        /*00ec*/ 	.byte	0x04, 0x0a
        /*00ee*/ 	.short	(.L_2352 - .L_2351)
	.align		4
.L_2351:
        /*00f0*/ 	.word	index@(.nv.constant0._ZN10layer_norm13ln_fwd_kernelINS_13Kernel_traitsIf13__nv_bfloat16fS2_fjLj3072ELj1ELj1ELj4ELj16ENS_18Kernel_traits_baseILj3072EfS2_fS2_fjLj128EEEEELb1ELb0ELb1ELb1EEEvNS_9FwdParamsE)
        /*00f4*/ 	.short	0x0380
        /*00f6*/ 	.short	0x00e8


	//----- nvinfo : EIATTR_SW_WAR
	.align		4
.L_2352:
        /*00f8*/ 	.byte	0x04, 0x36
        /*00fa*/ 	.short	(.L_2354 - .L_2353)
.L_2353:
        /*00fc*/ 	.word	0x00000008
.L_2354:


//--------------------- .nv.info._ZN10layer_norm13ln_fwd_kernelINS_13Kernel_traitsIf13__nv_bfloat16fS2_fjLj3072ELj1ELj1ELj4ELj16ENS_18Kernel_traits_baseILj3072EfS2_fS2_fjLj128EEEEELb1ELb1ELb0ELb0EEEvNS_9FwdParamsE --------------------------
	.section	.nv.info._ZN10layer_norm13ln_fwd_kernelINS_13Kernel_traitsIf13__nv_bfloat16fS2_fjLj3072ELj1ELj1ELj4ELj16ENS_18Kernel_traits_baseILj3072EfS2_fS2_fjLj128EEEEELb1ELb1ELb0ELb0EEEvNS_9FwdParamsE,"",@"SHT_CUDA_INFO"
	.sectionflags	@""
	.align	4


	//----- nvinfo : EIATTR_CUDA_API_VERSION
	.align		4
        /*0000*/ 	.byte	0x04, 0x37
        /*0002*/ 	.short	(.L_2356 - .L_2355)
.L_2355:
        /*0004*/ 	.word	0x00000082


	//----- nvinfo : EIATTR_KPARAM_INFO
	.align		4
.L_2356:
        /*0008*/ 	.byte	0x04, 0x17
        /*000a*/ 	.short	(.L_2358 - .L_2357)
.L_2357:
        /*000c*/ 	.word	0x00000000
        /*0010*/ 	.short	0x0000
        /*0012*/ 	.short	0x0000
        /*0014*/ 	.byte	0x00, 0xf0, 0xa1, 0x03


	//----- nvinfo : EIATTR_SPARSE_MMA_MASK
	.align		4
.L_2358:
        /*0018*/ 	.byte	0x03, 0x50
        /*001a*/ 	.short	0x0000


	//----- nvinfo : EIATTR_MAXREG_COUNT
	.align		4
        /*001c*/ 	.byte	0x03, 0x1b
        /*001e*/ 	.short	0x00ff


	//----- nvinfo : EIATTR_NUM_BARRIERS
	.align		4
        /*0020*/ 	.byte	0x02, 0x4c
        /*0022*/ 	.byte	0x01
	.zero		1


	//----- nvinfo : EIATTR_MERCURY_ISA_VERSION
	.align		4
        /*0024*/ 	.byte	0x03, 0x5f
        /*0026*/ 	.short	0x0101


	//----- nvinfo : EIATTR_COOP_GROUP_MASK_REGIDS
	.align		4
        /*0028*/ 	.byte	0x04, 0x29
        /*002a*/ 	.short	(.L_2360 - .L_2359)


	//   ....[0]....
.L_2359:
        /*002c*/ 	.word	0xffffffff


	//   ....[1]....
        /*0030*/ 	.word	0xffffffff


	//   ....[2]....
        /*0034*/ 	.word	0xffffffff


	//   ....[3]....
        /*0038*/ 	.word	0xffffffff


	//   ....[4]....
        /*003c*/ 	.word	0xffffffff


	//   ....[5]....
        /*0040*/ 	.word	0xffffffff


	//   ....[6]....
        /*0044*/ 	.word	0xffffffff


	//   ....[7]....
        /*0048*/ 	.word	0xffffffff


	//   ....[8]....
        /*004c*/ 	.word	0xffffffff


	//   ....[9]....
        /*0050*/ 	.word	0xffffffff


	//   ....[10]....
        /*0054*/ 	.word	0xffffffff


	//   ....[11]....
        /*0058*/ 	.word	0xffffffff


	//   ....[12]....
        /*005c*/ 	.word	0xffffffff


	//   ....[13]....
        /*0060*/ 	.word	0xffffffff


	//   ....[14]....
        /*0064*/ 	.word	0xffffffff


	//   ....[15]....
        /*0068*/ 	.word	0xffffffff


	//   ....[16]....
        /*006c*/ 	.word	0xffffffff


	//   ....[17]....
        /*0070*/ 	.word	0xffffffff


	//----- nvinfo : EIATTR_COOP_GROUP_INSTR_OFFSETS
	.align		4
.L_2360:
        /*0074*/ 	.byte	0x04, 0x28
        /*0076*/ 	.short	(.L_2362 - .L_2361)


	//   ....[0]....
.L_2361:
        /*0078*/ 	.word	0x00010d90


	//   ....[1]....
        /*007c*/ 	.word	0x00010db0


	//   ....[2]....
        /*0080*/ 	.word	0x00010dd0


	//   ....[3]....
        /*0084*/ 	.word	0x00010df0


	//   ....[4]....
        /*0088*/ 	.word	0x00010e10


	//   ....[5]....
        /*008c*/ 	.word	0x00011170


	//   ....[6]....
        /*0090*/ 	.word	0x000111a0


	//   ....[7]....
        /*0094*/ 	.word	0x000111d0


	//   ....[8]....
        /*0098*/ 	.word	0x000111f0


	//   ....[9]....
        /*009c*/ 	.word	0x00011220


	//   ....[10]....
        /*00a0*/ 	.word	0x000112a0


	//   ....[11]....
        /*00a4*/ 	.word	0x00011310


	//   ....[12]....
        /*00a8*/ 	.word	0x00011340


	//   ....[13]....
        /*00ac*/ 	.word	0x00011370


	//   ....[14]....
        /*00b0*/ 	.word	0x00011410


	//   ....[15]....
        /*00b4*/ 	.word	0x00011440


	//   ....[16]....
        /*00b8*/ 	.word	0x000114e0


	//   ....[17]....
        /*00bc*/ 	.word	0x00011510


	//----- nvinfo : EIATTR_VRC_CTA_INIT_COUNT
	.align		4
.L_2362:
        /*00c0*/ 	.byte	0x02, 0x4a
	.zero		1
	.zero		1


	//----- nvinfo : EIATTR_EXIT_INSTR_OFFSETS
	.align		4
        /*00c4*/ 	.byte	0x04, 0x1c
        /*00c6*/ 	.short	(.L_2364 - .L_2363)


	//   ....[0]....
.L_2363:
        /*00c8*/ 	.word	0x000008f0


	//   ....[1]....
        /*00cc*/ 	.word	0x00011cb0


	//----- nvinfo : EIATTR_INDIRECT_BRANCH_TARGETS
	.align		4
.L_2364:
        /*00d0*/ 	.byte	0x04, 0x34
        /*00d2*/ 	.short	(.L_2366 - .L_2365)


	//   ....[0]....
.L_2365:
        /*00d4*/ 	.word	.L_x_20643@srel
        /*00d8*/ 	.short	0x0
        /*00da*/ 	.short	0x0
        /*00dc*/ 	.word	0x3
        /*00e0*/ 	.word	.L_x_20644@srel
        /*00e4*/ 	.word	.L_x_20645@srel
        /*00e8*/ 	.word	.L_x_20646@srel


	//----- nvinfo : EIATTR_MAX_THREADS
	.align		4
.L_2366:
        /*00ec*/ 	.byte	0x04, 0x05
        /*00ee*/ 	.short	(.L_2368 - .L_2367)
.L_2367:
        /*00f0*/ 	.word	0x00000080
        /*00f4*/ 	.word	0x00000001
        /*00f8*/ 	.word	0x00000001


	//----- nvinfo : EIATTR_CRS_STACK_SIZE
	.align		4
.L_2368:
        /*00fc*/ 	.byte	0x04, 0x1e
        /*00fe*/ 	.short	(.L_2370 - .L_2369)
.L_2369:
        /*0100*/ 	.word	0x00000000


	//----- nvinfo : EIATTR_CBANK_PARAM_SIZE
	.align		4
.L_2370:
        /*0104*/ 	.byte	0x03, 0x19
        /*0106*/ 	.short	0x00e8


	//----- nvinfo : EIATTR_PARAM_CBANK
	.align		4
        /*0108*/ 	.byte	0x04, 0x0a
        /*010a*/ 	.short	(.L_2372 - .L_2371)
	.align		4
.L_2371:
        /*010c*/ 	.word	index@(.nv.constant0._ZN10layer_norm13ln_fwd_kernelINS_13Kernel_traitsIf13__nv_bfloat16fS2_fjLj3072ELj1ELj1ELj4ELj16ENS_18Kernel_traits_baseILj3072EfS2_fS2_fjLj128EEEEELb1ELb1ELb0ELb0EEEvNS_9FwdParamsE)
        /*0110*/ 	.short	0x0380
        /*0112*/ 	.short	0x00e8


	//----- nvinfo : EIATTR_SW_WAR
	.align		4
.L_2372:
        /*0114*/ 	.byte	0x04, 0x36
        /*0116*/ 	.short	(.L_2374 - .L_2373)
.L_2373:
        /*0118*/ 	.word	0x00000008
.L_2374:


//--------------------- .nv.info._ZN10layer_norm13ln_fwd_kernelINS_13Kernel_traitsIf13__nv_bfloat16fS2_fjLj3072ELj1ELj1ELj4ELj16ENS_18Kernel_traits_baseILj3072EfS2_fS2_fjLj128EEEEELb1ELb1ELb0ELb1EEEvNS_9FwdParamsE --------------------------
	.section	.nv.info._ZN10layer_norm13ln_fwd_kernelINS_13Kernel_traitsIf13__nv_bfloat16fS2_fjLj3072ELj1ELj1ELj4ELj16ENS_18Kernel_traits_baseILj3072EfS2_fS2_fjLj128EEEEELb1ELb1ELb0ELb1EEEvNS_9FwdParamsE,"",@"SHT_CUDA_INFO"
	.sectionflags	@""
	.align	4


	//----- nvinfo : EIATTR_CUDA_API_VERSION
	.align		4
        /*0000*/ 	.byte	0x04, 0x37
        /*0002*/ 	.short	(.L_2376 - .L_2375)
.L_2375:
        /*0004*/ 	.word	0x00000082


	//----- nvinfo : EIATTR_KPARAM_INFO
	.align		4
.L_2376:
        /*0008*/ 	.byte	0x04, 0x17
        /*000a*/ 	.short	(.L_2378 - .L_2377)
.L_2377:
        /*000c*/ 	.word	0x00000000
        /*0010*/ 	.short	0x0000
        /*0012*/ 	.short	0x0000
        /*0014*/ 	.byte	0x00, 0xf0, 0xa1, 0x03


	//----- nvinfo : EIATTR_SPARSE_MMA_MASK
	.align		4
.L_2378:
        /*0018*/ 	.byte	0x03, 0x50
        /*001a*/ 	.short	0x0000


	//----- nvinfo : EIATTR_MAXREG_COUNT
	.align		4
        /*001c*/ 	.byte	0x03, 0x1b
        /*001e*/ 	.short	0x00ff


	//----- nvinfo : EIATTR_NUM_BARRIERS
	.align		4
        /*0020*/ 	.byte	0x02, 0x4c
        /*0022*/ 	.byte	0x01
	.zero		1


	//----- nvinfo : EIATTR_MERCURY_ISA_VERSION
	.align		4
        /*0024*/ 	.byte	0x03, 0x5f
        /*0026*/ 	.short	0x0101


	//----- nvinfo : EIATTR_COOP_GROUP_MASK_REGIDS
	.align		4
        /*0028*/ 	.byte	0x04, 0x29
        /*002a*/ 	.short	(.L_2380 - .L_2379)


	//   ....[0]....
.L_2379:
        /*002c*/ 	.word	0xffffffff


	//   ....[1]....
        /*0030*/ 	.word	0xffffffff


	//   ....[2]....
        /*0034*/ 	.word	0xffffffff


	//   ....[3]....
        /*0038*/ 	.word	0xffffffff


	//   ....[4]....
        /*003c*/ 	.word	0xffffffff


	//   ....[5]....
        /*0040*/ 	.word	0xffffffff


	//   ....[6]....
        /*0044*/ 	.word	0xffffffff


	//   ....[7]....
        /*0048*/ 	.word	0xffffffff


	//   ....[8]....
        /*004c*/ 	.word	0xffffffff


	//   ....[9]....
        /*0050*/ 	.word	0xffffffff


	//   ....[10]....
        /*0054*/ 	.word	0xffffffff


	//   ....[11]....
        /*0058*/ 	.word	0xffffffff


	//   ....[12]....
        /*005c*/ 	.word	0xffffffff


	//   ....[13]....
        /*0060*/ 	.word	0xffffffff


	//   ....[14]....
        /*0064*/ 	.word	0xffffffff


	//   ....[15]....
        /*0068*/ 	.word	0xffffffff


	//   ....[16]....
        /*006c*/ 	.word	0xffffffff


	//   ....[17]....
        /*0070*/ 	.word	0xffffffff


	//----- nvinfo : EIATTR_COOP_GROUP_INSTR_OFFSETS
	.align		4
.L_2380:
        /*0074*/ 	.byte	0x04, 0x28
        /*0076*/ 	.short	(.L_2382 - .L_2381)


	//   ....[0]....
.L_2381:
        /*0078*/ 	.word	0x0000fb50


	//   ....[1]....
        /*007c*/ 	.word	0x0000fb70


	//   ....[2]....
        /*0080*/ 	.word	0x0000fb90


	//   ....[3]....
        /*0084*/ 	.word	0x0000fbb0


	//   ....[4]....
        /*0088*/ 	.word	0x0000fbd0


	//   ....[5]....
        /*008c*/ 	.word	0x0000ff10


	//   ....[6]....
        /*0090*/ 	.word	0x0000ff50


	//   ....[7]....
        /*0094*/ 	.word	0x0000ff90


	//   ....[8]....
        /*0098*/ 	.word	0x00010000


	//   ....[9]....
        /*009c*/ 	.word	0x00010090


	//   ....[10]....
        /*00a0*/ 	.word	0x000100b0


	//   ....[11]....
        /*00a4*/ 	.word	0x00010130


	//   ....[12]....
        /*00a8*/ 	.word	0x000101b0


	//   ....[13]....
        /*00ac*/ 	.word	0x000101c0


	//   ....[14]....
        /*00b0*/ 	.word	0x00010240


	//   ....[15]....
        /*00b4*/ 	.word	0x00010270


	//   ....[16]....
        /*00b8*/ 	.word	0x00010300


	//   ....[17]....
        /*00bc*/ 	.word	0x00010340


	//----- nvinfo : EIATTR_VRC_CTA_INIT_COUNT
	.align		4
.L_2382:
        /*00c0*/ 	.byte	0x02, 0x4a
	.zero		1
	.zero		1


	//----- nvinfo : EIATTR_EXIT_INSTR_OFFSETS
	.align		4
        /*00c4*/ 	.byte	0x04, 0x1c
        /*00c6*/ 	.short	(.L_2384 - .L_2383)


	//   ....[0]....
.L_2383:
        /*00c8*/ 	.word	0x00000670


	//   ....[1]....
        /*00cc*/ 	.word	0x00010a10


	//----- nvinfo : EIATTR_INDIRECT_BRANCH_TARGETS
	.align		4
.L_2384:
        /*00d0*/ 	.byte	0x04, 0x34
        /*00d2*/ 	.short	(.L_2386 - .L_2385)


	//   ....[0]....
.L_2385:
        /*00d4*/ 	.word	.L_x_20647@srel
        /*00d8*/ 	.short	0x0
        /*00da*/ 	.short	0x0
        /*00dc*/ 	.word	0x3
        /*00e0*/ 	.word	.L_x_20648@srel
        /*00e4*/ 	.word	.L_x_20649@srel
        /*00e8*/ 	.word	.L_x_20650@srel


	//----- nvinfo : EIATTR_MAX_THREADS
	.align		4
.L_2386:
        /*00ec*/ 	.byte	0x04, 0x05
        /*00ee*/ 	.short	(.L_2388 - .L_2387)
.L_2387:
        /*00f0*/ 	.word	0x00000080
        /*00f4*/ 	.word	0x00000001
        /*00f8*/ 	.word	0x00000001


	//----- nvinfo : EIATTR_CBANK_PARAM_SIZE
	.align		4
.L_2388:
        /*00fc*/ 	.byte	0x03, 0x19
        /*00fe*/ 	.short	0x00e8


	//----- nvinfo : EIATTR_PARAM_CBANK
	.align		4
        /*0100*/ 	.byte	0x04, 0x0a
        /*0102*/ 	.short	(.L_2390 - .L_2389)
	.align		4
.L_2389:
        /*0104*/ 	.word	index@(.nv.constant0._ZN10layer_norm13ln_fwd_kernelINS_13Kernel_traitsIf13__nv_bfloat16fS2_fjLj3072ELj1ELj1ELj4ELj16ENS_18Kernel_traits_baseILj3072EfS2_fS2_fjLj128EEEEELb1ELb1ELb0ELb1EEEvNS_9FwdParamsE)
        /*0108*/ 	.short	0x0380
        /*010a*/ 	.short	0x00e8


	//----- nvinfo : EIATTR_SW_WAR
	.align		4
.L_2390:
        /*010c*/ 	.byte	0x04, 0x36
        /*010e*/ 	.short	(.L_2392 - .L_2391)
.L_2391:
        /*0110*/ 	.word	0x00000008
.L_2392:


//--------------------- .nv.info._ZN10layer_norm13ln_fwd_kernelINS_13Kernel_traitsIf13__nv_bfloat16fS2_fjLj3072ELj1ELj1ELj4ELj16ENS_18Kernel_traits_baseILj3072EfS2_fS2_fjLj128EEEEELb1ELb1ELb1ELb0EEEvNS_9FwdParamsE --------------------------
	.section	.nv.info._ZN10layer_norm13ln_fwd_kernelINS_13Kernel_traitsIf13__nv_bfloat16fS2_fjLj3072ELj1ELj1ELj4ELj16ENS_18Kernel_traits_baseILj3072EfS2_fS2_fjLj128EEEEELb1ELb1ELb1ELb0EEEvNS_9FwdParamsE,"",@"SHT_CUDA_INFO"
	.sectionflags	@""
	.align	4


	//----- nvinfo : EIATTR_CUDA_API_VERSION
	.align		4
        /*0000*/ 	.byte	0x04, 0x37
        /*0002*/ 	.short	(.L_2394 - .L_2393)
.L_2393:
        /*0004*/ 	.word	0x00000082


	//----- nvinfo : EIATTR_KPARAM_INFO
	.align		4
.L_2394:
        /*0008*/ 	.byte	0x04, 0x17
        /*000a*/ 	.short	(.L_2396 - .L_2395)
.L_2395:
        /*000c*/ 	.word	0x00000000
        /*0010*/ 	.short	0x0000
        /*0012*/ 	.short	0x0000
        /*0014*/ 	.byte	0x00, 0xf0, 0xa1, 0x03


	//----- nvinfo : EIATTR_SPARSE_MMA_MASK
	.align		4
.L_2396:
        /*0018*/ 	.byte	0x03, 0x50
        /*001a*/ 	.short	0x0000


	//----- nvinfo : EIATTR_MAXREG_COUNT
	.align		4
        /*001c*/ 	.byte	0x03, 0x1b
        /*001e*/ 	.short	0x00ff


	//----- nvinfo : EIATTR_NUM_BARRIERS
	.align		4
        /*0020*/ 	.byte	0x02, 0x4c
        /*0022*/ 	.byte	0x01
	.zero		1


	//----- nvinfo : EIATTR_MERCURY_ISA_VERSION
	.align		4
        /*0024*/ 	.byte	0x03, 0x5f
        /*0026*/ 	.short	0x0101


	//----- nvinfo : EIATTR_COOP_GROUP_MASK_REGIDS
	.align		4
        /*0028*/ 	.byte	0x04, 0x29
        /*002a*/ 	.short	(.L_2398 - .L_2397)


	//   ....[0]....
.L_2397:
        /*002c*/ 	.word	0xffffffff


	//   ....[1]....
        /*0030*/ 	.word	0xffffffff


	//   ....[2]....
        /*0034*/ 	.word	0xffffffff


	//   ....[3]....
        /*0038*/ 	.word	0xffffffff


	//   ....[4]....
        /*003c*/ 	.word	0xffffffff


	//   ....[5]....
        /*0040*/ 	.word	0xffffffff


	//   ....[6]....
        /*0044*/ 	.word	0xffffffff


	//   ....[7]....
        /*0048*/ 	.word	0xffffffff


	//   ....[8]....
        /*004c*/ 	.word	0xffffffff


	//   ....[9]....
        /*0050*/ 	.word	0xffffffff


	//   ....[10]....
        /*0054*/ 	.word	0xffffffff


	//   ....[11]....
        /*0058*/ 	.word	0xffffffff


	//   ....[12]....
        /*005c*/ 	.word	0xffffffff


	//   ....[13]....
        /*0060*/ 	.word	0xffffffff


	//   ....[14]....
        /*0064*/ 	.word	0xffffffff


	//   ....[15]....
        /*0068*/ 	.word	0xffffffff


	//   ....[16]....
        /*006c*/ 	.word	0xffffffff


	//   ....[17]....
        /*0070*/ 	.word	0xffffffff


	//----- nvinfo : EIATTR_COOP_GROUP_INSTR_OFFSETS
	.align		4
.L_2398:
        /*0074*/ 	.byte	0x04, 0x28
        /*0076*/ 	.short	(.L_2400 - .L_2399)


	//   ....[0]....
.L_2399:
        /*0078*/ 	.word	0x00011900


	//   ....[1]....
        /*007c*/ 	.word	0x00011920


	//   ....[2]....
        /*0080*/ 	.word	0x00011940


	//   ....[3]....
        /*0084*/ 	.word	0x00011960


	//   ....[4]....
        /*0088*/ 	.word	0x00011980


	//   ....[5]....
        /*008c*/ 	.word	0x00011cf0


	//   ....[6]....
        /*0090*/ 	.word	0x00011d20


	//   ....[7]....
        /*0094*/ 	.word	0x00011d60


	//   ....[8]....
        /*0098*/ 	.word	0x00011d80


	//   ....[9]....
        /*009c*/ 	.word	0x00011da0


	//   ....[10]....
        /*00a0*/ 	.word	0x00011e30


	//   ....[11]....
        /*00a4*/ 	.word	0x00011eb0


	//   ....[12]....
        /*00a8*/ 	.word	0x00011ed0


	//   ....[13]....
        /*00ac*/ 	.word	0x00011ee0


	//   ....[14]....
        /*00b0*/ 	.word	0x00011f90


	//   ....[15]....
        /*00b4*/ 	.word	0x00011fe0


	//   ....[16]....
        /*00b8*/ 	.word	0x00012070


	//   ....[17]....
        /*00bc*/ 	.word	0x000120a0


	//----- nvinfo : EIATTR_VRC_CTA_INIT_COUNT
	.align		4
.L_2400:
        /*00c0*/ 	.byte	0x02, 0x4a
	.zero		1
	.zero		1


	//----- nvinfo : EIATTR_EXIT_INSTR_OFFSETS
	.align		4
        /*00c4*/ 	.byte	0x04, 0x1c
        /*00c6*/ 	.short	(.L_2402 - .L_2401)


	//   ....[0]....
.L_2401:
        /*00c8*/ 	.word	0x000008e0


	//   ....[1]....
        /*00cc*/ 	.word	0x000128b0


	//----- nvinfo : EIATTR_MAX_THREADS
	.align		4
.L_2402:
        /*00d0*/ 	.byte	0x04, 0x05
        /*00d2*/ 	.short	(.L_2404 - .L_2403)
.L_2403:
        /*00d4*/ 	.word	0x00000080
        /*00d8*/ 	.word	0x00000001
        /*00dc*/ 	.word	0x00000001


	//----- nvinfo : EIATTR_CRS_STACK_SIZE
	.align		4
.L_2404:
        /*00e0*/ 	.byte	0x04, 0x1e
        /*00e2*/ 	.short	(.L_2406 - .L_2405)
.L_2405:
        /*00e4*/ 	.word	0x00000000


	//----- nvinfo : EIATTR_CBANK_PARAM_SIZE
	.align		4
.L_2406:
        /*00e8*/ 	.byte	0x03, 0x19
        /*00ea*/ 	.short	0x00e8


	//----- nvinfo : EIATTR_PARAM_CBANK
	.align		4
        /*00ec*/ 	.byte	0x04, 0x0a
        /*00ee*/ 	.short	(.L_2408 - .L_2407)
	.align		4
.L_2407:
        /*00f0*/ 	.word	index@(.nv.constant0._ZN10layer_norm13ln_fwd_kernelINS_13Kernel_traitsIf13__nv_bfloat16fS2_fjLj3072ELj1ELj1ELj4ELj16ENS_18Kernel_traits_baseILj3072EfS2_fS2_fjLj128EEEEELb1ELb1ELb1ELb0EEEvNS_9FwdParamsE)
        /*00f4*/ 	.short	0x0380
        /*00f6*/ 	.short	0x00e8


	//----- nvinfo : EIATTR_SW_WAR
	.align		4
.L_2408:
        /*00f8*/ 	.byte	0x04, 0x36
        /*00fa*/ 	.short	(.L_2410 - .L_2409)
.L_2409:
        /*00fc*/ 	.word	0x00000008
.L_2410:


//--------------------- .nv.info._ZN10layer_norm13ln_fwd_kernelINS_13Kernel_traitsIf13__nv_bfloat16fS2_fjLj3072ELj1ELj1ELj4ELj16ENS_18Kernel_traits_baseILj3072EfS2_fS2_fjLj128EEEEELb1ELb1ELb1ELb1EEEvNS_9FwdParamsE --------------------------
	.section	.nv.info._ZN10layer_norm13ln_fwd_kernelINS_13Kernel_traitsIf13__nv_bfloat16fS2_fjLj3072ELj1ELj1ELj4ELj16ENS_18Kernel_traits_baseILj3072EfS2_fS2_fjLj128EEEEELb1ELb1ELb1ELb1EEEvNS_9FwdParamsE,"",@"SHT_CUDA_INFO"
	.sectionflags	@""
	.align	4


	//----- nvinfo : EIATTR_CUDA_API_VERSION
	.align		4
        /*0000*/ 	.byte	0x04, 0x37
        /*0002*/ 	.short	(.L_2412 - .L_2411)
.L_2411:
        /*0004*/ 	.word	0x00000082


	//----- nvinfo : EIATTR_KPARAM_INFO
	.align		4
.L_2412:
        /*0008*/ 	.byte	0x04, 0x17
        /*000a*/ 	.short	(.L_2414 - .L_2413)
.L_2413:
        /*000c*/ 	.word	0x00000000
        /*0010*/ 	.short	0x0000
        /*0012*/ 	.short	0x0000
        /*0014*/ 	.byte	0x00, 0xf0, 0xa1, 0x03


	//----- nvinfo : EIATTR_SPARSE_MMA_MASK
	.align		4
.L_2414:
        /*0018*/ 	.byte	0x03, 0x50
        /*001a*/ 	.short	0x0000


	//----- nvinfo : EIATTR_MAXREG_COUNT
	.align		4
        /*001c*/ 	.byte	0x03, 0x1b
        /*001e*/ 	.short	0x00ff


	//----- nvinfo : EIATTR_NUM_BARRIERS
	.align		4
        /*0020*/ 	.byte	0x02, 0x4c
        /*0022*/ 	.byte	0x01
	.zero		1


	//----- nvinfo : EIATTR_MERCURY_ISA_VERSION
	.align		4
        /*0024*/ 	.byte	0x03, 0x5f
        /*0026*/ 	.short	0x0101


	//----- nvinfo : EIATTR_COOP_GROUP_MASK_REGIDS
	.align		4
        /*0028*/ 	.byte	0x04, 0x29
        /*002a*/ 	.short	(.L_2416 - .L_2415)


	//   ....[0]....
.L_2415:
        /*002c*/ 	.word	0xffffffff


	//   ....[1]....
        /*0030*/ 	.word	0xffffffff


	//   ....[2]....
        /*0034*/ 	.word	0xffffffff


	//   ....[3]....
        /*0038*/ 	.word	0xffffffff


	//   ....[4]....
        /*003c*/ 	.word	0xffffffff


	//   ....[5]....
        /*0040*/ 	.word	0xffffffff


	//   ....[6]....
        /*0044*/ 	.word	0xffffffff


	//   ....[7]....
        /*0048*/ 	.word	0xffffffff


	//   ....[8]....
        /*004c*/ 	.word	0xffffffff


	//   ....[9]....
        /*0050*/ 	.word	0xffffffff


	//   ....[10]....
        /*0054*/ 	.word	0xffffffff


	//   ....[11]....
        /*0058*/ 	.word	0xffffffff


	//   ....[12]....
        /*005c*/ 	.word	0xffffffff


	//   ....[13]....
        /*0060*/ 	.word	0xffffffff


	//   ....[14]....
        /*0064*/ 	.word	0xffffffff


	//   ....[15]....
        /*0068*/ 	.word	0xffffffff


	//   ....[16]....
        /*006c*/ 	.word	0xffffffff


	//   ....[17]....
        /*0070*/ 	.word	0xffffffff


	//----- nvinfo : EIATTR_COOP_GROUP_INSTR_OFFSETS
	.align		4
.L_2416:
        /*0074*/ 	.byte	0x04, 0x28
        /*0076*/ 	.short	(.L_2418 - .L_2417)


	//   ....[0]....
.L_2417:
        /*0078*/ 	.word	0x000106e0


	//   ....[1]....
        /*007c*/ 	.word	0x00010740


	//   ....[2]....
        /*0080*/ 	.word	0x00010770


	//   ....[3]....
        /*0084*/ 	.word	0x00010790


	//   ....[4]....
        /*0088*/ 	.word	0x000107b0


	//   ....[5]....
        /*008c*/ 	.word	0x00010ae0


	//   ....[6]....
        /*0090*/ 	.word	0x00010b00


	//   ....[7]....
        /*0094*/ 	.word	0x00010b20


	//   ....[8]....
        /*0098*/ 	.word	0x00010b40


	//   ....[9]....
        /*009c*/ 	.word	0x00010b80


	//   ....[10]....
        /*00a0*/ 	.word	0x00010c40


	//   ....[11]....
        /*00a4*/ 	.word	0x00010cb0


	//   ....[12]....
        /*00a8*/ 	.word	0x00010cf0


	//   ....[13]....
        /*00ac*/ 	.word	0x00010d10


	//   ....[14]....
        /*00b0*/ 	.word	0x00010da0


	//   ....[15]....
        /*00b4*/ 	.word	0x00010dd0


	//   ....[16]....
        /*00b8*/ 	.word	0x00010e70


	//   ....[17]....
        /*00bc*/ 	.word	0x00010ea0


	//----- nvinfo : EIATTR_VRC_CTA_INIT_COUNT
	.align		4
.L_2418:
        /*00c0*/ 	.byte	0x02, 0x4a
	.zero		1
	.zero		1


	//----- nvinfo : EIATTR_EXIT_INSTR_OFFSETS
	.align		4
        /*00c4*/ 	.byte	0x04, 0x1c
        /*00c6*/ 	.short	(.L_2420 - .L_2419)


	//   ....[0]....
.L_2419:
        /*00c8*/ 	.word	0x00000660


	//   ....[1]....
        /*00cc*/ 	.word	0x00011600


	//----- nvinfo : EIATTR_MAX_THREADS
	.align		4
.L_2420:
        /*00d0*/ 	.byte	0x04, 0x05
        /*00d2*/ 	.short	(.L_2422 - .L_2421)
.L_2421:
        /*00d4*/ 	.word	0x00000080
        /*00d8*/ 	.word	0x00000001
        /*00dc*/ 	.word	0x00000001


	//----- nvinfo : EIATTR_CBANK_PARAM_SIZE
	.align		4
.L_2422:
        /*00e0*/ 	.byte	0x03, 0x19
        /*00e2*/ 	.short	0x00e8


	//----- nvinfo : EIATTR_PARAM_CBANK
	.align		4
        /*00e4*/ 	.byte	0x04, 0x0a
        /*00e6*/ 	.short	(.L_2424 - .L_2423)
	.align		4
.L_2423:
        /*00e8*/ 	.word	index@(.nv.constant0._ZN10layer_norm13ln_fwd_kernelINS_13Kernel_traitsIf13__nv_bfloat16fS2_fjLj3072ELj1ELj1ELj4ELj16ENS_18Kernel_traits_baseILj3072EfS2_fS2_fjLj128EEEEELb1ELb1ELb1ELb1EEEvNS_9FwdParamsE)
        /*00ec*/ 	.short	0x0380
        /*00ee*/ 	.short	0x00e8


	//----- nvinfo : EIATTR_SW_WAR
	.align		4
.L_2424:
        /*00f0*/ 	.byte	0x04, 0x36
        /*00f2*/ 	.short	(.L_2426 - .L_2425)
.L_2425:
        /*00f4*/ 	.word	0x00000008
.L_2426:


//--------------------- .nv.info._ZN10layer_norm13ln_fwd_kernelINS_13Kernel_traitsIf6__halfS2_S2_fjLj3072ELj1ELj1ELj4ELj16ENS_18Kernel_traits_baseILj3072EfS2_S2_S2_fjLj128EEEEELb0ELb0ELb0ELb0EEEvNS_9FwdParamsE --------------------------
	.section	.nv.info._ZN10layer_norm13ln_fwd_kernelINS_13Kernel_traitsIf6__halfS2_S2_fjLj3072ELj1ELj1ELj4ELj16ENS_18Kernel_traits_baseILj3072EfS2_S2_S2_fjLj128EEEEELb0ELb0ELb0ELb0EEEvNS_9FwdParamsE,"",@"SHT_CUDA_INFO"
	.sectionflags	@""
	.align	4


	//----- nvinfo : EIATTR_CUDA_API_VERSION
	.align		4
        /*0000*/ 	.byte	0x04, 0x37
        /*0002*/ 	.short	(.L_2428 - .L_2427)
.L_2427:
        /*0004*/ 	.word	0x00000082


	//----- nvinfo : EIATTR_KPARAM_INFO
	.align		4
.L_2428:
        /*0008*/ 	.byte	0x04, 0x17
        /*000a*/ 	.short	(.L_2430 - .L_2429)
.L_2429:
        /*000c*/ 	.word	0x00000000
        /*0010*/ 	.short	0x0000
        /*0012*/ 	.short	0x0000
        /*0014*/ 	.byte	0x00, 0xf0, 0xa1, 0x03


	//----- nvinfo : EIATTR_SPARSE_MMA_MASK
	.align		4
.L_2430:
        /*0018*/ 	.byte	0x03, 0x50
        /*001a*/ 	.short	0x0000


	//----- nvinfo : EIATTR_MAXREG_COUNT
	.align		4
        /*001c*/ 	.byte	0x03, 0x1b
        /*001e*/ 	.short	0x00ff


	//----- nvinfo : EIATTR_NUM_BARRIERS
	.align		4
        /*0020*/ 	.byte	0x02, 0x4c
        /*0022*/ 	.byte	0x01
	.zero		1


	//----- nvinfo : EIATTR_MERCURY_ISA_VERSION
	.align		4
        /*0024*/ 	.byte	0x03, 0x5f
        /*0026*/ 	.short	0x0101


	//----- nvinfo : EIATTR_COOP_GROUP_MASK_REGIDS
	.align		4
        /*0028*/ 	.byte	0x04, 0x29
        /*002a*/ 	.short	(.L_2432 - .L_2431)


	//   ....[0]....
.L_2431:
        /*002c*/ 	.word	0xffffffff


	//   ....[1]....
        /*0030*/ 	.word	0xffffffff


	//   ....[2]....
        /*0034*/ 	.word	0xffffffff


	//   ....[3]....
        /*0038*/ 	.word	0xffffffff


	//   ....[4]....
        /*003c*/ 	.word	0xffffffff


	//   ....[5]....
        /*0040*/ 	.word	0xffffffff


	//   ....[6]....
        /*0044*/ 	.word	0xffffffff


	//   ....[7]....
        /*0048*/ 	.word	0xffffffff


	//   ....[8]....
        /*004c*/ 	.word	0xffffffff


	//   ....[9]....
        /*0050*/ 	.word	0xffffffff


	//   ....[10]....
        /*0054*/ 	.word	0xffffffff


	//   ....[11]....
        /*0058*/ 	.word	0xffffffff


	//   ....[12]....
        /*005c*/ 	.word	0xffffffff


	//   ....[13]....
        /*0060*/ 	.word	0xffffffff


	//   ....[14]....
        /*0064*/ 	.word	0xffffffff


	//   ....[15]....
        /*0068*/ 	.word	0xffffffff


	//   ....[16]....
        /*006c*/ 	.word	0xffffffff


	//   ....[17]....
        /*0070*/ 	.word	0xffffffff


	//----- nvinfo : EIATTR_COOP_GROUP_INSTR_OFFSETS
	.align		4
.L_2432:
        /*0074*/ 	.byte	0x04, 0x28
        /*0076*/ 	.short	(.L_2434 - .L_2433)


	//   ....[0]....
.L_2433:
        /*0078*/ 	.word	0x00001a10


	//   ....[1]....
        /*007c*/ 	.word	0x00001a30


	//   ....[2]....
        /*0080*/ 	.word	0x00001a50


	//   ....[3]....
        /*0084*/ 	.word	0x00001a70


	//   ....[4]....
        /*0088*/ 	.word	0x00001a90


	//   ....[5]....
        /*008c*/ 	.word	0x00001dd0


	//   ....[6]....
        /*0090*/ 	.word	0x00001df0


	//   ....[7]....
        /*0094*/ 	.word	0x00001e10


	//   ....[8]....
        /*0098*/ 	.word	0x00001e30


	//   ....[9]....
        /*009c*/ 	.word	0x00001e60


	//   ....[10]....
        /*00a0*/ 	.word	0x00002000


	//   ....[11]....
        /*00a4*/ 	.word	0x00002040


	//   ....[12]....
        /*00a8*/ 	.word	0x000020f0


	//   ....[13]....
        /*00ac*/ 	.word	0x00002110


	//   ....[14]....
        /*00b0*/ 	.word	0x00002130


	//   ....[15]....
        /*00b4*/ 	.word	0x00002180


	//   ....[16]....
        /*00b8*/ 	.word	0x00002260


	//   ....[17]....
        /*00bc*/ 	.word	0x00002270


	//----- nvinfo : EIATTR_VRC_CTA_INIT_COUNT
	.align		4
.L_2434:
        /*00c0*/ 	.byte	0x02, 0x4a
	.zero		1
	.zero		1


	//----- nvinfo : EIATTR_EXIT_INSTR_OFFSETS
	.align		4
        /*00c4*/ 	.byte	0x04, 0x1c
        /*00c6*/ 	.short	(.L_2436 - .L_2435)


	//   ....[0]....
.L_2435:
        /*00c8*/ 	.word	0x00000550


	//   ....[1]....
        /*00cc*/ 	.word	0x00002a00


	//----- nvinfo : EIATTR_MAX_THREADS
	.align		4
.L_2436:
        /*00d0*/ 	.byte	0x04, 0x05
        /*00d2*/ 	.short	(.L_2438 - .L_2437)
.L_2437:
        /*00d4*/ 	.word	0x00000080
        /*00d8*/ 	.word	0x00000001
        /*00dc*/ 	.word	0x00000001


	//----- nvinfo : EIATTR_CRS_STACK_SIZE
	.align		4
.L_2438:
        /*00e0*/ 	.byte	0x04, 0x1e
        /*00e2*/ 	.short	(.L_2440 - .L_2439)
.L_2439:
        /*00e4*/ 	.word	0x00000000


	//----- nvinfo : EIATTR_CBANK_PARAM_SIZE
	.align		4
.L_2440:
        /*00e8*/ 	.byte	0x03, 0x19
        /*00ea*/ 	.short	0x00e8


	//----- nvinfo : EIATTR_PARAM_CBANK
	.align		4
        /*00ec*/ 	.byte	0x04, 0x0a
        /*00ee*/ 	.short	(.L_2442 - .L_2441)
	.align		4
.L_2441:
        /*00f0*/ 	.word	index@(.nv.constant0._ZN10layer_norm13ln_fwd_kernelINS_13Kernel_traitsIf6__halfS2_S2_fjLj3072ELj1ELj1ELj4ELj16ENS_18Kernel_traits_baseILj3072EfS2_S2_S2_fjLj128EEEEELb0ELb0ELb0ELb0EEEvNS_9FwdParamsE)
        /*00f4*/ 	.short	0x0380
        /*00f6*/ 	.short	0x00e8


	//----- nvinfo : EIATTR_SW_WAR
	.align		4
.L_2442:
        /*00f8*/ 	.byte	0x04, 0x36
        /*00fa*/ 	.short	(.L_2444 - .L_2443)
.L_2443:
        /*00fc*/ 	.word	0x00000008
.L_2444:


//--------------------- .nv.info._ZN10layer_norm13ln_fwd_kernelINS_13Kernel_traitsIf6__halfS2_S2_fjLj3072ELj1ELj1ELj4ELj16ENS_18Kernel_traits_baseILj3072EfS2_S2_S2_fjLj128EEEEELb0ELb0ELb0ELb1EEEvNS_9FwdParamsE --------------------------
	.section	.nv.info._ZN10layer_norm13ln_fwd_kernelINS_13Kernel_traitsIf6__halfS2_S2_fjLj3072ELj1ELj1ELj4ELj16ENS_18Kernel_traits_baseILj3072EfS2_S2_S2_fjLj128EEEEELb0ELb0ELb0ELb1EEEvNS_9FwdParamsE,"",@"SHT_CUDA_INFO"
	.sectionflags	@""
	.align	4


	//----- nvinfo : EIATTR_CUDA_API_VERSION
	.align		4
        /*0000*/ 	.byte	0x04, 0x37
        /*0002*/ 	.short	(.L_2446 - .L_2445)
.L_2445:
        /*0004*/ 	.word	0x00000082


	//----- nvinfo : EIATTR_KPARAM_INFO
	.align		4
.L_2446:
        /*0008*/ 	.byte	0x04, 0x17
        /*000a*/ 	.short	(.L_2448 - .L_2447)
.L_2447:
        /*000c*/ 	.word	0x00000000
        /*0010*/ 	.short	0x0000
        /*0012*/ 	.short	0x0000
        /*0014*/ 	.byte	0x00, 0xf0, 0xa1, 0x03


	//----- nvinfo : EIATTR_SPARSE_MMA_MASK
	.align		4
.L_2448:
        /*0018*/ 	.byte	0x03, 0x50
        /*001a*/ 	.short	0x0000


	//----- nvinfo : EIATTR_MAXREG_COUNT
	.align		4
        /*001c*/ 	.byte	0x03, 0x1b
        /*001e*/ 	.short	0x00ff


	//----- nvinfo : EIATTR_NUM_BARRIERS
	.align		4
        /*0020*/ 	.byte	0x02, 0x4c
        /*0022*/ 	.byte	0x01
	.zero		1


	//----- nvinfo : EIATTR_MERCURY_ISA_VERSION
	.align		4
        /*0024*/ 	.byte	0x03, 0x5f
        /*0026*/ 	.short	0x0101


	//----- nvinfo : EIATTR_COOP_GROUP_MASK_REGIDS
	.align		4
        /*0028*/ 	.byte	0x04, 0x29
        /*002a*/ 	.short	(.L_2450 - .L_2449)


	//   ....[0]....
.L_2449:
        /*002c*/ 	.word	0xffffffff


	//   ....[1]....
        /*0030*/ 	.word	0xffffffff


	//   ....[2]....
        /*0034*/ 	.word	0xffffffff


	//   ....[3]....
        /*0038*/ 	.word	0xffffffff


	//   ....[4]....
        /*003c*/ 	.word	0xffffffff


	//   ....[5]....
        /*0040*/ 	.word	0xffffffff


	//   ....[6]....
        /*0044*/ 	.word	0xffffffff


	//   ....[7]....
        /*0048*/ 	.word	0xffffffff


	//   ....[8]....
        /*004c*/ 	.word	0xffffffff


	//   ....[9]....
        /*0050*/ 	.word	0xffffffff


	//   ....[10]....
        /*0054*/ 	.word	0xffffffff


	//   ....[11]....
        /*0058*/ 	.word	0xffffffff


	//   ....[12]....
        /*005c*/ 	.word	0xffffffff


	//   ....[13]....
        /*0060*/ 	.word	0xffffffff


	//   ....[14]....
        /*0064*/ 	.word	0xffffffff


	//   ....[15]....
        /*0068*/ 	.word	0xffffffff


	//   ....[16]....
        /*006c*/ 	.word	0xffffffff


	//   ....[17]....
        /*0070*/ 	.word	0xffffffff


	//----- nvinfo : EIATTR_COOP_GROUP_INSTR_OFFSETS
	.align		4
.L_2450:
        /*0074*/ 	.byte	0x04, 0x28
        /*0076*/ 	.short	(.L_2452 - .L_2451)


	//   ....[0]....
.L_2451:
        /*0078*/ 	.word	0x00001510


	//   ....[1]....
        /*007c*/ 	.word	0x00001530


	//   ....[2]....
        /*0080*/ 	.word	0x00001550


	//   ....[3]....
        /*0084*/ 	.word	0x00001570


	//   ....[4]....
        /*0088*/ 	.word	0x000015a0


	//   ....[5]....
        /*008c*/ 	.word	0x000018d0


	//   ....[6]....
        /*0090*/ 	.word	0x000018f0


	//   ....[7]....
        /*0094*/ 	.word	0x00001910


	//   ....[8]....
        /*0098*/ 	.word	0x00001940


	//   ....[9]....
        /*009c*/ 	.word	0x00001980


	//   ....[10]....
        /*00a0*/ 	.word	0x00001b20


	//   ....[11]....
        /*00a4*/ 	.word	0x00001b60


	//   ....[12]....
        /*00a8*/ 	.word	0x00001be0


	//   ....[13]....
        /*00ac*/ 	.word	0x00001c30


	//   ....[14]....
        /*00b0*/ 	.word	0x00001c70


	//   ....[15]....
        /*00b4*/ 	.word	0x00001c90


	//   ....[16]....
        /*00b8*/ 	.word	0x00001d80


	//   ....[17]....
        /*00bc*/ 	.word	0x00001da0


	//----- nvinfo : EIATTR_VRC_CTA_INIT_COUNT
	.align		4
.L_2452:
        /*00c0*/ 	.byte	0x02, 0x4a
	.zero		1
	.zero		1


	//----- nvinfo : EIATTR_EXIT_INSTR_OFFSETS
	.align		4
        /*00c4*/ 	.byte	0x04, 0x1c
        /*00c6*/ 	.short	(.L_2454 - .L_2453)


	//   ....[0]....
.L_2453:
        /*00c8*/ 	.word	0x00000310


	//   ....[1]....
        /*00cc*/ 	.word	0x00002480


	//----- nvinfo : EIATTR_MAX_THREADS
	.align		4
.L_2454:
        /*00d0*/ 	.byte	0x04, 0x05
        /*00d2*/ 	.short	(.L_2456 - .L_2455)
.L_2455:
        /*00d4*/ 	.word	0x00000080
        /*00d8*/ 	.word	0x00000001
        /*00dc*/ 	.word	0x00000001


	//----- nvinfo : EIATTR_CRS_STACK_SIZE
	.align		4
.L_2456:
        /*00e0*/ 	.byte	0x04, 0x1e
        /*00e2*/ 	.short	(.L_2458 - .L_2457)
.L_2457:
        /*00e4*/ 	.word	0x00000000


	//----- nvinfo : EIATTR_CBANK_PARAM_SIZE
	.align		4
.L_2458:
        /*00e8*/ 	.byte	0x03, 0x19
        /*00ea*/ 	.short	0x00e8


	//----- nvinfo : EIATTR_PARAM_CBANK
	.align		4
        /*00ec*/ 	.byte	0x04, 0x0a
        /*00ee*/ 	.short	(.L_2460 - .L_2459)
	.align		4
.L_2459:
        /*00f0*/ 	.word	index@(.nv.constant0._ZN10layer_norm13ln_fwd_kernelINS_13Kernel_traitsIf6__halfS2_S2_fjLj3072ELj1ELj1ELj4ELj16ENS_18Kernel_traits_baseILj3072EfS2_S2_S2_fjLj128EEEEELb0ELb0ELb0ELb1EEEvNS_9FwdParamsE)
        /*00f4*/ 	.short	0x0380
        /*00f6*/ 	.short	0x00e8


	//----- nvinfo : EIATTR_SW_WAR
	.align		4
.L_2460:
        /*00f8*/ 	.byte	0x04, 0x36
        /*00fa*/ 	.short	(.L_2462 - .L_2461)
.L_2461:
        /*00fc*/ 	.word	0x00000008
.L_2462:


//--------------------- .nv.info._ZN10layer_norm13ln_fwd_kernelINS_13Kernel_traitsIf6__halfS2_S2_fjLj3072ELj1ELj1ELj4ELj16ENS_18Kernel_traits_baseILj3072EfS2_S2_S2_fjLj128EEEEELb0ELb0ELb1ELb0EEEvNS_9FwdParamsE --------------------------
	.section	.nv.info._ZN10layer_norm13ln_fwd_kernelINS_13Kernel_traitsIf6__halfS2_S2_fjLj3072ELj1ELj1ELj4ELj16ENS_18Kernel_traits_baseILj3072EfS2_S2_S2_fjLj128EEEEELb0ELb0ELb1ELb0EEEvNS_9FwdParamsE,"",@"SHT_CUDA_INFO"
	.sectionflags	@""
	.align	4


	//----- nvinfo : EIATTR_CUDA_API_VERSION
	.align		4
        /*0000*/ 	.byte	0x04, 0x37
        /*0002*/ 	.short	(.L_2464 - .L_2463)
.L_2463:
        /*0004*/ 	.word	0x00000082


	//----- nvinfo : EIATTR_KPARAM_INFO
	.align		4
.L_2464:
        /*0008*/ 	.byte	0x04, 0x17
        /*000a*/ 	.short	(.L_2466 - .L_2465)
.L_2465:
        /*000c*/ 	.word	0x00000000
        /*0010*/ 	.short	0x0000
        /*0012*/ 	.short	0x0000
        /*0014*/ 	.byte	0x00, 0xf0, 0xa1, 0x03


	//----- nvinfo : EIATTR_SPARSE_MMA_MASK
	.align		4
.L_2466:
        /*0018*/ 	.byte	0x03, 0x50
        /*001a*/ 	.short	0x0000


	//----- nvinfo : EIATTR_MAXREG_COUNT
	.align		4
        /*001c*/ 	.byte	0x03, 0x1b
        /*001e*/ 	.short	0x00ff


	//----- nvinfo : EIATTR_NUM_BARRIERS
	.align		4
        /*0020*/ 	.byte	0x02, 0x4c
        /*0022*/ 	.byte	0x01
	.zero		1


	//----- nvinfo : EIATTR_MERCURY_ISA_VERSION
	.align		4
        /*0024*/ 	.byte	0x03, 0x5f
        /*0026*/ 	.short	0x0101


	//----- nvinfo : EIATTR_COOP_GROUP_MASK_REGIDS
	.align		4
        /*0028*/ 	.byte	0x04, 0x29
        /*002a*/ 	.short	(.L_2468 - .L_2467)


	//   ....[0]....
.L_2467:
        /*002c*/ 	.word	0xffffffff


	//   ....[1]....
        /*0030*/ 	.word	0xffffffff


	//   ....[2]....
        /*0034*/ 	.word	0xffffffff


	//   ....[3]....
        /*0038*/ 	.word	0xffffffff


	//   ....[4]....
        /*003c*/ 	.word	0xffffffff


	//   ....[5]....
        /*0040*/ 	.word	0xffffffff


	//   ....[6]....
        /*0044*/ 	.word	0xffffffff


	//   ....[7]....
        /*0048*/ 	.word	0xffffffff


	//   ....[8]....
        /*004c*/ 	.word	0xffffffff


	//   ....[9]....
        /*0050*/ 	.word	0xffffffff


	//   ....[10]....
        /*0054*/ 	.word	0xffffffff


	//   ....[11]....
        /*0058*/ 	.word	0xffffffff


	//   ....[12]....
        /*005c*/ 	.word	0xffffffff


	//   ....[13]....
        /*0060*/ 	.word	0xffffffff


	//   ....[14]....
        /*0064*/ 	.word	0xffffffff


	//   ....[15]....
        /*0068*/ 	.word	0xffffffff


	//   ....[16]....
        /*006c*/ 	.word	0xffffffff


	//   ....[17]....
        /*0070*/ 	.word	0xffffffff


	//----- nvinfo : EIATTR_COOP_GROUP_INSTR_OFFSETS
	.align		4
.L_2468:
        /*0074*/ 	.byte	0x04, 0x28
        /*0076*/ 	.short	(.L_2470 - .L_2469)


	//   ....[0]....
.L_2469:
        /*0078*/ 	.word	0x00001db0


	//   ....[1]....
        /*007c*/ 	.word	0x00001dd0


	//   ....[2]....
        /*0080*/ 	.word	0x00001df0


	//   ....[3]....
        /*0084*/ 	.word	0x00001e10


	//   ....[4]....
        /*0088*/ 	.word	0x00001e30


	//   ....[5]....
        /*008c*/ 	.word	0x00002170


	//   ....[6]....
        /*0090*/ 	.word	0x00002190


	//   ....[7]....
        /*0094*/ 	.word	0x000021b0


	//   ....[8]....
        /*0098*/ 	.word	0x000021d0


	//   ....[9]....
        /*009c*/ 	.word	0x00002200


	//   ....[10]....
        /*00a0*/ 	.word	0x000023a0


	//   ....[11]....
        /*00a4*/ 	.word	0x000023e0


	//   ....[12]....
        /*00a8*/ 	.word	0x00002460


	//   ....[13]....
        /*00ac*/ 	.word	0x00002490


	//   ....[14]....
        /*00b0*/ 	.word	0x00002500


	//   ....[15]....
        /*00b4*/ 	.word	0x00002530


	//   ....[16]....
        /*00b8*/ 	.word	0x00002600


	//   ....[17]....
        /*00bc*/ 	.word	0x00002630


	//----- nvinfo : EIATTR_VRC_CTA_INIT_COUNT
	.align		4
.L_2470:
        /*00c0*/ 	.byte	0x02, 0x4a
	.zero		1
	.zero		1


	//----- nvinfo : EIATTR_EXIT_INSTR_OFFSETS
	.align		4
        /*00c4*/ 	.byte	0x04, 0x1c
        /*00c6*/ 	.short	(.L_2472 - .L_2471)


	//   ....[0]....
.L_2471:
        /*00c8*/ 	.word	0x00000530


	//   ....[1]....
        /*00cc*/ 	.word	0x00002e20


	//----- nvinfo : EIATTR_MAX_THREADS
	.align		4
.L_2472:
        /*00d0*/ 	.byte	0x04, 0x05
        /*00d2*/ 	.short	(.L_2474 - .L_2473)
.L_2473:
        /*00d4*/ 	.word	0x00000080
        /*00d8*/ 	.word	0x00000001
        /*00dc*/ 	.word	0x00000001


	//----- nvinfo : EIATTR_CRS_STACK_SIZE
	.align		4
.L_2474:
        /*00e0*/ 	.byte	0x04, 0x1e
        /*00e2*/ 	.short	(.L_2476 - .L_2475)
.L_2475:
        /*00e4*/ 	.word	0x00000000


	//----- nvinfo : EIATTR_CBANK_PARAM_SIZE
	.align		4
.L_2476:
        /*00e8*/ 	.byte	0x03, 0x19
        /*00ea*/ 	.short	0x00e8


	//----- nvinfo : EIATTR_PARAM_CBANK
	.align		4
        /*00ec*/ 	.byte	0x04, 0x0a
        /*00ee*/ 	.short	(.L_2478 - .L_2477)
	.align		4
.L_2477:
        /*00f0*/ 	.word	index@(.nv.constant0._ZN10layer_norm13ln_fwd_kernelINS_13Kernel_traitsIf6__halfS2_S2_fjLj3072ELj1ELj1ELj4ELj16ENS_18Kernel_traits_baseILj3072EfS2_S2_S2_fjLj128EEEEELb0ELb0ELb1ELb0EEEvNS_9FwdParamsE)
        /*00f4*/ 	.short	0x0380
        /*00f6*/ 	.short	0x00e8


	//----- nvinfo : EIATTR_SW_WAR
	.align		4
.L_2478:
        /*00f8*/ 	.byte	0x04, 0x36
        /*00fa*/ 	.short	(.L_2480 - .L_2479)
.L_2479:
        /*00fc*/ 	.word	0x00000008
.L_2480:


//--------------------- .nv.info._ZN10layer_norm13ln_fwd_kernelINS_13Kernel_traitsIf6__halfS2_S2_fjLj3072ELj1ELj1ELj4ELj16ENS_18Kernel_traits_baseILj3072EfS2_S2_S2_fjLj128EEEEELb0ELb0ELb1ELb1EEEvNS_9FwdParamsE --------------------------
	.section	.nv.info._ZN10layer_norm13ln_fwd_kernelINS_13Kernel_traitsIf6__halfS2_S2_fjLj3072ELj1ELj1ELj4ELj16ENS_18Kernel_traits_baseILj3072EfS2_S2_S2_fjLj128EEEEELb0ELb0ELb1ELb1EEEvNS_9FwdParamsE,"",@"SHT_CUDA_INFO"
	.sectionflags	@""
	.align	4


	//----- nvinfo : EIATTR_CUDA_API_VERSION
	.align		4
        /*0000*/ 	.byte	0x04, 0x37
        /*0002*/ 	.short	(.L_2482 - .L_2481)
.L_2481:
        /*0004*/ 	.word	0x00000082


	//----- nvinfo : EIATTR_KPARAM_INFO
	.align		4
.L_2482:
        /*0008*/ 	.byte	0x04, 0x17
        /*000a*/ 	.short	(.L_2484 - .L_2483)
.L_2483:
        /*000c*/ 	.word	0x00000000
        /*0010*/ 	.short	0x0000
        /*0012*/ 	.short	0x0000
        /*0014*/ 	.byte	0x00, 0xf0, 0xa1, 0x03


	//----- nvinfo : EIATTR_SPARSE_MMA_MASK
	.align		4
.L_2484:
        /*0018*/ 	.byte	0x03, 0x50
        /*001a*/ 	.short	0x0000


	//----- nvinfo : EIATTR_MAXREG_COUNT
	.align		4
        /*001c*/ 	.byte	0x03, 0x1b
        /*001e*/ 	.short	0x00ff


	//----- nvinfo : EIATTR_NUM_BARRIERS
	.align		4
        /*0020*/ 	.byte	0x02, 0x4c
        /*0022*/ 	.byte	0x01
	.zero		1


	//----- nvinfo : EIATTR_MERCURY_ISA_VERSION
	.align		4
        /*0024*/ 	.byte	0x03, 0x5f
        /*0026*/ 	.short	0x0101


	//----- nvinfo : EIATTR_COOP_GROUP_MASK_REGIDS
	.align		4
        /*0028*/ 	.byte	0x04, 0x29
        /*002a*/ 	.short	(.L_2486 - .L_2485)


	//   ....[0]....
.L_2485:
        /*002c*/ 	.word	0xffffffff


	//   ....[1]....
        /*0030*/ 	.word	0xffffffff


	//   ....[2]....
        /*0034*/ 	.word	0xffffffff


	//   ....[3]....
        /*0038*/ 	.word	0xffffffff


	//   ....[4]....
        /*003c*/ 	.word	0xffffffff


	//   ....[5]....
        /*0040*/ 	.word	0xffffffff


	//   ....[6]....
        /*0044*/ 	.word	0xffffffff


	//   ....[7]....
        /*0048*/ 	.word	0xffffffff


	//   ....[8]....
        /*004c*/ 	.word	0xffffffff


	//   ....[9]....
        /*0050*/ 	.word	0xffffffff


	//   ....[10]....
        /*0054*/ 	.word	0xffffffff


	//   ....[11]....
        /*0058*/ 	.word	0xffffffff


	//   ....[12]....
        /*005c*/ 	.word	0xffffffff


	//   ....[13]....
        /*0060*/ 	.word	0xffffffff


	//   ....[14]....
        /*0064*/ 	.word	0xffffffff


	//   ....[15]....
        /*0068*/ 	.word	0xffffffff


	//   ....[16]....
        /*006c*/ 	.word	0xffffffff


	//   ....[17]....
        /*0070*/ 	.word	0xffffffff


	//----- nvinfo : EIATTR_COOP_GROUP_INSTR_OFFSETS
	.align		4
.L_2486:
        /*0074*/ 	.byte	0x04, 0x28
        /*0076*/ 	.short	(.L_2488 - .L_2487)


	//   ....[0]....
.L_2487:
        /*0078*/ 	.word	0x00001970


	//   ....[1]....
        /*007c*/ 	.word	0x00001990


	//   ....[2]....
        /*0080*/ 	.word	0x000019b0


	//   ....[3]....
        /*0084*/ 	.word	0x000019d0


	//   ....[4]....
        /*0088*/ 	.word	0x000019f0


	//   ....[5]....
        /*008c*/ 	.word	0x00001d20


	//   ....[6]....
        /*0090*/ 	.word	0x00001d50


	//   ....[7]....
        /*0094*/ 	.word	0x00001d80


	//   ....[8]....
        /*0098*/ 	.word	0x00001da0


	//   ....[9]....
        /*009c*/ 	.word	0x00001dc0


	//   ....[10]....
        /*00a0*/ 	.word	0x00001f50


	//   ....[11]....
        /*00a4*/ 	.word	0x00001f90


	//   ....[12]....
        /*00a8*/ 	.word	0x00001fb0


	//   ....[13]....
        /*00ac*/ 	.word	0x00001ff0


	//   ....[14]....
        /*00b0*/ 	.word	0x000020d0


	//   ....[15]....
        /*00b4*/ 	.word	0x00002100


	//   ....[16]....
        /*00b8*/ 	.word	0x000021c0


	//   ....[17]....
        /*00bc*/ 	.word	0x000021e0


	//----- nvinfo : EIATTR_VRC_CTA_INIT_COUNT
	.align		4
.L_2488:
        /*00c0*/ 	.byte	0x02, 0x4a
	.zero		1
	.zero		1


	//----- nvinfo : EIATTR_EXIT_INSTR_OFFSETS
	.align		4
        /*00c4*/ 	.byte	0x04, 0x1c
        /*00c6*/ 	.short	(.L_2490 - .L_2489)


	//   ....[0]....
.L_2489:
        /*00c8*/ 	.word	0x00000300


	//   ....[1]....
        /*00cc*/ 	.word	0x00002920


	//----- nvinfo : EIATTR_MAX_THREADS
	.align		4
.L_2490:
        /*00d0*/ 	.byte	0x04, 0x05
        /*00d2*/ 	.short	(.L_2492 - .L_2491)
.L_2491:
        /*00d4*/ 	.word	0x00000080
        /*00d8*/ 	.word	0x00000001
        /*00dc*/ 	.word	0x00000001


	//----- nvinfo : EIATTR_CRS_STACK_SIZE
	.align		4
.L_2492:
        /*00e0*/ 	.byte	0x04, 0x1e
        /*00e2*/ 	.short	(.L_2494 - .L_2493)
.L_2493:
        /*00e4*/ 	.word	0x00000000


	//----- nvinfo : EIATTR_CBANK_PARAM_SIZE
	.align		4
.L_2494:
        /*00e8*/ 	.byte	0x03, 0x19
        /*00ea*/ 	.short	0x00e8


	//----- nvinfo : EIATTR_PARAM_CBANK
	.align		4
        /*00ec*/ 	.byte	0x04, 0x0a
        /*00ee*/ 	.short	(.L_2496 - .L_2495)
	.align		4
.L_2495:
        /*00f0*/ 	.word	index@(.nv.constant0._ZN10layer_norm13ln_fwd_kernelINS_13Kernel_traitsIf6__halfS2_S2_fjLj3072ELj1ELj1ELj4ELj16ENS_18Kernel_traits_baseILj3072EfS2_S2_S2_fjLj128EEEEELb0ELb0ELb1ELb1EEEvNS_9FwdParamsE)
        /*00f4*/ 	.short	0x0380
        /*00f6*/ 	.short	0x00e8


	//----- nvinfo : EIATTR_SW_WAR
	.align		4
.L_2496:
        /*00f8*/ 	.byte	0x04, 0x36
        /*00fa*/ 	.short	(.L_2498 - .L_2497)
.L_2497:
        /*00fc*/ 	.word	0x00000008
.L_2498:


//--------------------- .nv.info._ZN10layer_norm13ln_fwd_kernelINS_13Kernel_traitsIf6__halfS2_S2_fjLj3072ELj1ELj1ELj4ELj16ENS_18Kernel_traits_baseILj3072EfS2_S2_S2_fjLj128EEEEELb0ELb1ELb0ELb0EEEvNS_9FwdParamsE --------------------------
	.section	.nv.info._ZN10layer_norm13ln_fwd_kernelINS_13Kernel_traitsIf6__halfS2_S2_fjLj3072ELj1ELj1ELj4ELj16ENS_18Kernel_traits_baseILj3072EfS2_S2_S2_fjLj128EEEEELb0ELb1ELb0ELb0EEEvNS_9FwdParamsE,"",@"SHT_CUDA_INFO"
	.sectionflags	@""
	.align	4


	//----- nvinfo : EIATTR_CUDA_API_VERSION
	.align		4
        /*0000*/ 	.byte	0x04, 0x37
        /*0002*/ 	.short	(.L_2500 - .L_2499)
.L_2499:
        /*0004*/ 	.word	0x00000082


	//----- nvinfo : EIATTR_KPARAM_INFO
	.align		4
.L_2500:
        /*0008*/ 	.byte	0x04, 0x17
        /*000a*/ 	.short	(.L_2502 - .L_2501)
.L_2501:
        /*000c*/ 	.word	0x00000000
        /*0010*/ 	.short	0x0000
        /*0012*/ 	.short	0x0000
        /*0014*/ 	.byte	0x00, 0xf0, 0xa1, 0x03


	//----- nvinfo : EIATTR_SPARSE_MMA_MASK
	.align		4
.L_2502:
        /*0018*/ 	.byte	0x03, 0x50
        /*001a*/ 	.short	0x0000


	//----- nvinfo : EIATTR_MAXREG_COUNT
	.align		4
        /*001c*/ 	.byte	0x03, 0x1b
        /*001e*/ 	.short	0x00ff


	//----- nvinfo : EIATTR_NUM_BARRIERS
	.align		4
        /*0020*/ 	.byte	0x02, 0x4c
        /*0022*/ 	.byte	0x01
	.zero		1


	//----- nvinfo : EIATTR_MERCURY_ISA_VERSION
	.align		4
        /*0024*/ 	.byte	0x03, 0x5f
        /*0026*/ 	.short	0x0101


	//----- nvinfo : EIATTR_COOP_GROUP_MASK_REGIDS
	.align		4
        /*0028*/ 	.byte	0x04, 0x29
        /*002a*/ 	.short	(.L_2504 - .L_2503)


	//   ....[0]....
.L_2503:
        /*002c*/ 	.word	0xffffffff


	//   ....[1]....
        /*0030*/ 	.word	0xffffffff


	//   ....[2]....
        /*0034*/ 	.word	0xffffffff


	//   ....[3]....
        /*0038*/ 	.word	0xffffffff


	//   ....[4]....
        /*003c*/ 	.word	0xffffffff


	//   ....[5]....
        /*0040*/ 	.word	0xffffffff


	//   ....[6]....
        /*0044*/ 	.word	0xffffffff


	//   ....[7]....
        /*0048*/ 	.word	0xffffffff


	//   ....[8]....
        /*004c*/ 	.word	0xffffffff


	//   ....[9]....
        /*0050*/ 	.word	0xffffffff


	//   ....[10]....
        /*0054*/ 	.word	0xffffffff


	//   ....[11]....
        /*0058*/ 	.word	0xffffffff


	//   ....[12]....
        /*005c*/ 	.word	0xffffffff


	//   ....[13]....
        /*0060*/ 	.word	0xffffffff


	//   ....[14]....
        /*0064*/ 	.word	0xffffffff


	//   ....[15]....
        /*0068*/ 	.word	0xffffffff


	//   ....[16]....
        /*006c*/ 	.word	0xffffffff


	//   ....[17]....
        /*0070*/ 	.word	0xffffffff


	//----- nvinfo : EIATTR_COOP_GROUP_INSTR_OFFSETS
	.align		4
.L_2504:
        /*0074*/ 	.byte	0x04, 0x28
        /*0076*/ 	.short	(.L_2506 - .L_2505)


	//   ....[0]....
.L_2505:
        /*0078*/ 	.word	0x00001a70


	//   ....[1]....
        /*007c*/ 	.word	0x00001a90


	//   ....[2]....
        /*0080*/ 	.word	0x00001ab0


	//   ....[3]....
        /*0084*/ 	.word	0x00001ad0


	//   ....[4]....
        /*0088*/ 	.word	0x00001af0


	//   ....[5]....
        /*008c*/ 	.word	0x00001e50


	//   ....[6]....
        /*0090*/ 	.word	0x00001eb0


	//   ....[7]....
        /*0094*/ 	.word	0x00001ed0


	//   ....[8]....
        /*0098*/ 	.word	0x00001f10


	//   ....[9]....
        /*009c*/ 	.word	0x00001f50


	//   ....[10]....
        /*00a0*/ 	.word	0x00002060


	//   ....[11]....
        /*00a4*/ 	.word	0x000020c0


	//   ....[12]....
        /*00a8*/ 	.word	0x000020e0


	//   ....[13]....
        /*00ac*/ 	.word	0x000020f0


	//   ....[14]....
        /*00b0*/ 	.word	0x000021a0


	//   ....[15]....
        /*00b4*/ 	.word	0x000021f0


	//   ....[16]....
        /*00b8*/ 	.word	0x000022a0


	//   ....[17]....
        /*00bc*/ 	.word	0x000022b0


	//----- nvinfo : EIATTR_VRC_CTA_INIT_COUNT
	.align		4
.L_2506:
        /*00c0*/ 	.byte	0x02, 0x4a
	.zero		1
	.zero		1


	//----- nvinfo : EIATTR_EXIT_INSTR_OFFSETS
	.align		4
        /*00c4*/ 	.byte	0x04, 0x1c
        /*00c6*/ 	.short	(.L_2508 - .L_2507)


	//   ....[0]....
.L_2507:
        /*00c8*/ 	.word	0x000006c0


	//   ....[1]....
        /*00cc*/ 	.word	0x00002a40


	//----- nvinfo : EIATTR_MAX_THREADS
	.align		4
.L_2508:
        /*00d0*/ 	.byte	0x04, 0x05
        /*00d2*/ 	.short	(.L_2510 - .L_2509)
.L_2509:
        /*00d4*/ 	.word	0x00000080
        /*00d8*/ 	.word	0x00000001
        /*00dc*/ 	.word	0x00000001


	//----- nvinfo : EIATTR_CRS_STACK_SIZE
	.align		4
.L_2510:
        /*00e0*/ 	.byte	0x04, 0x1e
        /*00e2*/ 	.short	(.L_2512 - .L_2511)
.L_2511:
        /*00e4*/ 	.word	0x00000000


	//----- nvinfo : EIATTR_CBANK_PARAM_SIZE
	.align		4
.L_2512:
        /*00e8*/ 	.byte	0x03, 0x19
        /*00ea*/ 	.short	0x00e8


	//----- nvinfo : EIATTR_PARAM_CBANK
	.align		4
        /*00ec*/ 	.byte	0x04, 0x0a
        /*00ee*/ 	.short	(.L_2514 - .L_2513)
	.align		4
.L_2513:
        /*00f0*/ 	.word	index@(.nv.constant0._ZN10layer_norm13ln_fwd_kernelINS_13Kernel_traitsIf6__halfS2_S2_fjLj3072ELj1ELj1ELj4ELj16ENS_18Kernel_traits_baseILj3072EfS2_S2_S2_fjLj128EEEEELb0ELb1ELb0ELb0EEEvNS_9FwdParamsE)
        /*00f4*/ 	.short	0x0380
        /*00f6*/ 	.short	0x00e8


	//----- nvinfo : EIATTR_SW_WAR
	.align		4
.L_2514:
        /*00f8*/ 	.byte	0x04, 0x36
        /*00fa*/ 	.short	(.L_2516 - .L_2515)
.L_2515:
        /*00fc*/ 	.word	0x00000008
.L_2516:


//--------------------- .nv.info._ZN10layer_norm13ln_fwd_kernelINS_13Kernel_traitsIf6__halfS2_S2_fjLj3072ELj1ELj1ELj4ELj16ENS_18Kernel_traits_baseILj3072EfS2_S2_S2_fjLj128EEEEELb0ELb1ELb0ELb1EEEvNS_9FwdParamsE --------------------------
	.section	.nv.info._ZN10layer_norm13ln_fwd_kernelINS_13Kernel_traitsIf6__halfS2_S2_fjLj3072ELj1ELj1ELj4ELj16ENS_18Kernel_traits_baseILj3072EfS2_S2_S2_fjLj128EEEEELb0ELb1ELb0ELb1EEEvNS_9FwdParamsE,"",@"SHT_CUDA_INFO"
	.sectionflags	@""
	.align	4


	//----- nvinfo : EIATTR_CUDA_API_VERSION
	.align		4
        /*0000*/ 	.byte	0x04, 0x37
        /*0002*/ 	.short	(.L_2518 - .L_2517)
.L_2517:
        /*0004*/ 	.word	0x00000082


	//----- nvinfo : EIATTR_KPARAM_INFO
	.align		4
.L_2518:
        /*0008*/ 	.byte	0x04, 0x17
        /*000a*/ 	.short	(.L_2520 - .L_2519)
.L_2519:
        /*000c*/ 	.word	0x00000000
        /*0010*/ 	.short	0x0000
        /*0012*/ 	.short	0x0000
        /*0014*/ 	.byte	0x00, 0xf0, 0xa1, 0x03


	//----- nvinfo : EIATTR_SPARSE_MMA_MASK
	.align		4
.L_2520:
        /*0018*/ 	.byte	0x03, 0x50
        /*001a*/ 	.short	0x0000


	//----- nvinfo : EIATTR_MAXREG_COUNT
	.align		4
        /*001c*/ 	.byte	0x03, 0x1b
        /*001e*/ 	.short	0x00ff


	//----- nvinfo : EIATTR_NUM_BARRIERS
	.align		4
        /*0020*/ 	.byte	0x02, 0x4c
        /*0022*/ 	.byte	0x01
	.zero		1


	//----- nvinfo : EIATTR_MERCURY_ISA_VERSION
	.align		4
        /*0024*/ 	.byte	0x03, 0x5f
        /*0026*/ 	.short	0x0101


	//----- nvinfo : EIATTR_COOP_GROUP_MASK_REGIDS
	.align		4
        /*0028*/ 	.byte	0x04, 0x29
        /*002a*/ 	.short	(.L_2522 - .L_2521)


	//   ....[0]....
.L_2521:
        /*002c*/ 	.word	0xffffffff


	//   ....[1]....
        /*0030*/ 	.word	0xffffffff


	//   ....[2]....
        /*0034*/ 	.word	0xffffffff


	//   ....[3]....
        /*0038*/ 	.word	0xffffffff


	//   ....[4]....
        /*003c*/ 	.word	0xffffffff


	//   ....[5]....
        /*0040*/ 	.word	0xffffffff


	//   ....[6]....
        /*0044*/ 	.word	0xffffffff


	//   ....[7]....
        /*0048*/ 	.word	0xffffffff


	//   ....[8]....
        /*004c*/ 	.word	0xffffffff


	//   ....[9]....
        /*0050*/ 	.word	0xffffffff


	//   ....[10]....
        /*0054*/ 	.word	0xffffffff


	//   ....[11]....
        /*0058*/ 	.word	0xffffffff


	//   ....[12]....
        /*005c*/ 	.word	0xffffffff


	//   ....[13]....
        /*0060*/ 	.word	0xffffffff


	//   ....[14]....
        /*0064*/ 	.word	0xffffffff


	//   ....[15]....
        /*0068*/ 	.word	0xffffffff


	//   ....[16]....
        /*006c*/ 	.word	0xffffffff


	//   ....[17]....
        /*0070*/ 	.word	0xffffffff


	//----- nvinfo : EIATTR_COOP_GROUP_INSTR_OFFSETS
	.align		4
.L_2522:
        /*0074*/ 	.byte	0x04, 0x28
        /*0076*/ 	.short	(.L_2524 - .L_2523)


	//   ....[0]....
.L_2523:
        /*0078*/ 	.word	0x00001510


	//   ....[1]....
        /*007c*/ 	.word	0x00001530


	//   ....[2]....
        /*0080*/ 	.word	0x00001550


	//   ....[3]....
        /*0084*/ 	.word	0x00001570


	//   ....[4]....
        /*0088*/ 	.word	0x00001590


	//   ....[5]....
        /*008c*/ 	.word	0x000018c0


	//   ....[6]....
        /*0090*/ 	.word	0x000018e0


	//   ....[7]....
        /*0094*/ 	.word	0x00001900


	//   ....[8]....
        /*0098*/ 	.word	0x00001920


	//   ....[9]....
        /*009c*/ 	.word	0x00001940


	//   ....[10]....
        /*00a0*/ 	.word	0x00001a90


	//   ....[11]....
        /*00a4*/ 	.word	0x00001b40


	//   ....[12]....
        /*00a8*/ 	.word	0x00001b90


	//   ....[13]....
        /*00ac*/ 	.word	0x00001ba0


	//   ....[14]....
        /*00b0*/ 	.word	0x00001c30


	//   ....[15]....
        /*00b4*/ 	.word	0x00001c60


	//   ....[16]....
        /*00b8*/ 	.word	0x00001d00


	//   ....[17]....
        /*00bc*/ 	.word	0x00001d20


	//----- nvinfo : EIATTR_VRC_CTA_INIT_COUNT
	.align		4
.L_2524:
        /*00c0*/ 	.byte	0x02, 0x4a
	.zero		1
	.zero		1


	//----- nvinfo : EIATTR_EXIT_INSTR_OFFSETS
	.align		4
        /*00c4*/ 	.byte	0x04, 0x1c
        /*00c6*/ 	.short	(.L_2526 - .L_2525)


	//   ....[0]....
.L_2525:
        /*00c8*/ 	.word	0x00000410


	//   ....[1]....
        /*00cc*/ 	.word	0x000023e0


	//----- nvinfo : EIATTR_MAX_THREADS
	.align		4
.L_2526:
        /*00d0*/ 	.byte	0x04, 0x05
        /*00d2*/ 	.short	(.L_2528 - .L_2527)
.L_2527:
        /*00d4*/ 	.word	0x00000080
        /*00d8*/ 	.word	0x00000001
        /*00dc*/ 	.word	0x00000001


	//----- nvinfo : EIATTR_CRS_STACK_SIZE
	.align		4
.L_2528:
        /*00e0*/ 	.byte	0x04, 0x1e
        /*00e2*/ 	.short	(.L_2530 - .L_2529)
.L_2529:
        /*00e4*/ 	.word	0x00000000


	//----- nvinfo : EIATTR_CBANK_PARAM_SIZE
	.align		4
.L_2530:
        /*00e8*/ 	.byte	0x03, 0x19
        /*00ea*/ 	.short	0x00e8


	//----- nvinfo : EIATTR_PARAM_CBANK
	.align		4
        /*00ec*/ 	.byte	0x04, 0x0a
        /*00ee*/ 	.short	(.L_2532 - .L_2531)
	.align		4
.L_2531:
        /*00f0*/ 	.word	index@(.nv.constant0._ZN10layer_norm13ln_fwd_kernelINS_13Kernel_traitsIf6__halfS2_S2_fjLj3072ELj1ELj1ELj4ELj16ENS_18Kernel_traits_baseILj3072EfS2_S2_S2_fjLj128EEEEELb0ELb1ELb0ELb1EEEvNS_9FwdParamsE)
        /*00f4*/ 	.short	0x0380
        /*00f6*/ 	.short	0x00e8


	//----- nvinfo : EIATTR_SW_WAR
	.align		4
.L_2532:
        /*00f8*/ 	.byte	0x04, 0x36
        /*00fa*/ 	.short	(.L_2534 - .L_2533)
.L_2533:
        /*00fc*/ 	.word	0x00000008
.L_2534:


//--------------------- .nv.info._ZN10layer_norm13ln_fwd_kernelINS_13Kernel_traitsIf6__halfS2_S2_fjLj3072ELj1ELj1ELj4ELj16ENS_18Kernel_traits_baseILj3072EfS2_S2_S2_fjLj128EEEEELb0ELb1ELb1ELb0EEEvNS_9FwdParamsE --------------------------
	.section	.nv.info._ZN10layer_norm13ln_fwd_kernelINS_13Kernel_traitsIf6__halfS2_S2_fjLj3072ELj1ELj1ELj4ELj16ENS_18Kernel_traits_baseILj3072EfS2_S2_S2_fjLj128EEEEELb0ELb1ELb1ELb0EEEvNS_9FwdParamsE,"",@"SHT_CUDA_INFO"
	.sectionflags	@""
	.align	4


	//----- nvinfo : EIATTR_CUDA_API_VERSION
	.align		4
        /*0000*/ 	.byte	0x04, 0x37
        /*0002*/ 	.short	(.L_2536 - .L_2535)
.L_2535:
        /*0004*/ 	.word	0x00000082


	//----- nvinfo : EIATTR_KPARAM_INFO
	.align		4
.L_2536:
        /*0008*/ 	.byte	0x04, 0x17
        /*000a*/ 	.short	(.L_2538 - .L_2537)
.L_2537:
        /*000c*/ 	.word	0x00000000
        /*0010*/ 	.short	0x0000
        /*0012*/ 	.short	0x0000
        /*0014*/ 	.byte	0x00, 0xf0, 0xa1, 0x03


	//----- nvinfo : EIATTR_SPARSE_MMA_MASK
	.align		4
.L_2538:
        /*0018*/ 	.byte	0x03, 0x50
        /*001a*/ 	.short	0x0000


	//----- nvinfo : EIATTR_MAXREG_COUNT
	.align		4
        /*001c*/ 	.byte	0x03, 0x1b
        /*001e*/ 	.short	0x00ff


	//----- nvinfo : EIATTR_NUM_BARRIERS
	.align		4
        /*0020*/ 	.byte	0x02, 0x4c
        /*0022*/ 	.byte	0x01
	.zero		1


	//----- nvinfo : EIATTR_MERCURY_ISA_VERSION
	.align		4
        /*0024*/ 	.byte	0x03, 0x5f
        /*0026*/ 	.short	0x0101


	//----- nvinfo : EIATTR_COOP_GROUP_MASK_REGIDS
	.align		4
        /*0028*/ 	.byte	0x04, 0x29
        /*002a*/ 	.short	(.L_2540 - .L_2539)


	//   ....[0]....
.L_2539:
        /*002c*/ 	.word	0xffffffff


	//   ....[1]....
        /*0030*/ 	.word	0xffffffff


	//   ....[2]....
        /*0034*/ 	.word	0xffffffff


	//   ....[3]....
        /*0038*/ 	.word	0xffffffff


	//   ....[4]....
        /*003c*/ 	.word	0xffffffff


	//   ....[5]....
        /*0040*/ 	.word	0xffffffff


	//   ....[6]....
        /*0044*/ 	.word	0xffffffff


	//   ....[7]....
        /*0048*/ 	.word	0xffffffff


	//   ....[8]....
        /*004c*/ 	.word	0xffffffff


	//   ....[9]....
        /*0050*/ 	.word	0xffffffff


	//   ....[10]....
        /*0054*/ 	.word	0xffffffff


	//   ....[11]....
        /*0058*/ 	.word	0xffffffff


	//   ....[12]....
        /*005c*/ 	.word	0xffffffff


	//   ....[13]....
        /*0060*/ 	.word	0xffffffff


	//   ....[14]....
        /*0064*/ 	.word	0xffffffff


	//   ....[15]....
        /*0068*/ 	.word	0xffffffff


	//   ....[16]....
        /*006c*/ 	.word	0xffffffff


	//   ....[17]....
        /*0070*/ 	.word	0xffffffff


	//----- nvinfo : EIATTR_COOP_GROUP_INSTR_OFFSETS
	.align		4
.L_2540:
        /*0074*/ 	.byte	0x04, 0x28
        /*0076*/ 	.short	(.L_2542 - .L_2541)


	//   ....[0]....
.L_2541:
        /*0078*/ 	.word	0x000022d0


	//   ....[1]....
        /*007c*/ 	.word	0x000022f0


	//   ....[2]....
        /*0080*/ 	.word	0x00002310


	//   ....[3]....
        /*0084*/ 	.word	0x00002330


	//   ....[4]....
        /*0088*/ 	.word	0x00002350


	//   ....[5]....
        /*008c*/ 	.word	0x00002690


	//   ....[6]....
        /*0090*/ 	.word	0x000026b0


	//   ....[7]....
        /*0094*/ 	.word	0x000026d0


	//   ....[8]....
        /*0098*/ 	.word	0x000026f0


	//   ....[9]....
        /*009c*/ 	.word	0x00002720


	//   ....[10]....
        /*00a0*/ 	.word	0x000028b0


	//   ....[11]....
        /*00a4*/ 	.word	0x000028f0


	//   ....[12]....
        /*00a8*/ 	.word	0x00002920


	//   ....[13]....
        /*00ac*/ 	.word	0x00002970


	//   ....[14]....
        /*00b0*/ 	.word	0x00002a40


	//   ....[15]....
        /*00b4*/ 	.word	0x00002a60


	//   ....[16]....
        /*00b8*/ 	.word	0x00002b30


	//   ....[17]....
        /*00bc*/ 	.word	0x00002b40


	//----- nvinfo : EIATTR_VRC_CTA_INIT_COUNT
	.align		4
.L_2542:
        /*00c0*/ 	.byte	0x02, 0x4a
	.zero		1
	.zero		1


	//----- nvinfo : EIATTR_EXIT_INSTR_OFFSETS
	.align		4
        /*00c4*/ 	.byte	0x04, 0x1c
        /*00c6*/ 	.short	(.L_2544 - .L_2543)


	//   ....[0]....
.L_2543:
        /*00c8*/ 	.word	0x000006c0


	//   ....[1]....
        /*00cc*/ 	.word	0x00003330


	//----- nvinfo : EIATTR_MAX_THREADS
	.align		4
.L_2544:
        /*00d0*/ 	.byte	0x04, 0x05
        /*00d2*/ 	.short	(.L_2546 - .L_2545)
.L_2545:
        /*00d4*/ 	.word	0x00000080
        /*00d8*/ 	.word	0x00000001
        /*00dc*/ 	.word	0x00000001


	//----- nvinfo : EIATTR_CRS_STACK_SIZE
	.align		4
.L_2546:
        /*00e0*/ 	.byte	0x04, 0x1e
        /*00e2*/ 	.short	(.L_2548 - .L_2547)
.L_2547:
        /*00e4*/ 	.word	0x00000000


	//----- nvinfo : EIATTR_CBANK_PARAM_SIZE
	.align		4
.L_2548:
        /*00e8*/ 	.byte	0x03, 0x19
        /*00ea*/ 	.short	0x00e8


	//----- nvinfo : EIATTR_PARAM_CBANK
	.align		4
        /*00ec*/ 	.byte	0x04, 0x0a
        /*00ee*/ 	.short	(.L_2550 - .L_2549)
	.align		4
.L_2549:
        /*00f0*/ 	.word	index@(.nv.constant0._ZN10layer_norm13ln_fwd_kernelINS_13Kernel_traitsIf6__halfS2_S2_fjLj3072ELj1ELj1ELj4ELj16ENS_18Kernel_traits_baseILj3072EfS2_S2_S2_fjLj128EEEEELb0ELb1ELb1ELb0EEEvNS_9FwdParamsE)
        /*00f4*/ 	.short	0x0380
        /*00f6*/ 	.short	0x00e8


	//----- nvinfo : EIATTR_SW_WAR
	.align		4
.L_2550:
        /*00f8*/ 	.byte	0x04, 0x36
        /*00fa*/ 	.short	(.L_2552 - .L_2551)
.L_2551:
        /*00fc*/ 	.word	0x00000008
.L_2552:


//--------------------- .nv.info._ZN10layer_norm13ln_fwd_kernelINS_13Kernel_traitsIf6__halfS2_S2_fjLj3072ELj1ELj1ELj4ELj16ENS_18Kernel_traits_baseILj3072EfS2_S2_S2_fjLj128EEEEELb0ELb1ELb1ELb1EEEvNS_9FwdParamsE --------------------------
	.section	.nv.info._ZN10layer_norm13ln_fwd_kernelINS_13Kernel_traitsIf6__halfS2_S2_fjLj3072ELj1ELj1ELj4ELj16ENS_18Kernel_traits_baseILj3072EfS2_S2_S2_fjLj128EEEEELb0ELb1ELb1ELb1EEEvNS_9FwdParamsE,"",@"SHT_CUDA_INFO"
	.sectionflags	@""
	.align	4


	//----- nvinfo : EIATTR_CUDA_API_VERSION
	.align		4
        /*0000*/ 	.byte	0x04, 0x37
        /*0002*/ 	.short	(.L_2554 - .L_2553)
.L_2553:
        /*0004*/ 	.word	0x00000082


	//----- nvinfo : EIATTR_KPARAM_INFO
	.align		4
.L_2554:
        /*0008*/ 	.byte	0x04, 0x17
        /*000a*/ 	.short	(.L_2556 - .L_2555)
.L_2555:
        /*000c*/ 	.word	0x00000000
        /*0010*/ 	.short	0x0000
        /*0012*/ 	.short	0x0000
        /*0014*/ 	.byte	0x00, 0xf0, 0xa1, 0x03


	//----- nvinfo : EIATTR_SPARSE_MMA_MASK
	.align		4
.L_2556:
        /*0018*/ 	.byte	0x03, 0x50
        /*001a*/ 	.short	0x0000


	//----- nvinfo : EIATTR_MAXREG_COUNT
	.align		4
        /*001c*/ 	.byte	0x03, 0x1b
        /*001e*/ 	.short	0x00ff


	//----- nvinfo : EIATTR_NUM_BARRIERS
	.align		4
        /*0020*/ 	.byte	0x02, 0x4c
        /*0022*/ 	.byte	0x01
	.zero		1


	//----- nvinfo : EIATTR_MERCURY_ISA_VERSION
	.align		4
        /*0024*/ 	.byte	0x03, 0x5f
        /*0026*/ 	.short	0x0101


	//----- nvinfo : EIATTR_COOP_GROUP_MASK_REGIDS
	.align		4
        /*0028*/ 	.byte	0x04, 0x29
        /*002a*/ 	.short	(.L_2558 - .L_2557)


	//   ....[0]....
.L_2557:
        /*002c*/ 	.word	0xffffffff


	//   ....[1]....
        /*0030*/ 	.word	0xffffffff


	//   ....[2]....
        /*0034*/ 	.word	0xffffffff


	//   ....[3]....
        /*0038*/ 	.word	0xffffffff


	//   ....[4]....
        /*003c*/ 	.word	0xffffffff


	//   ....[5]....
        /*0040*/ 	.word	0xffffffff


	//   ....[6]....
        /*0044*/ 	.word	0xffffffff


	//   ....[7]....
        /*0048*/ 	.word	0xffffffff


	//   ....[8]....
        /*004c*/ 	.word	0xffffffff


	//   ....[9]....
        /*0050*/ 	.word	0xffffffff


	//   ....[10]....
        /*0054*/ 	.word	0xffffffff


	//   ....[11]....
        /*0058*/ 	.word	0xffffffff


	//   ....[12]....
        /*005c*/ 	.word	0xffffffff


	//   ....[13]....
        /*0060*/ 	.word	0xffffffff


	//   ....[14]....
        /*0064*/ 	.word	0xffffffff


	//   ....[15]....
        /*0068*/ 	.word	0xffffffff


	//   ....[16]....
        /*006c*/ 	.word	0xffffffff


	//   ....[17]....
        /*0070*/ 	.word	0xffffffff


	//----- nvinfo : EIATTR_COOP_GROUP_INSTR_OFFSETS
	.align		4
.L_2558:
        /*0074*/ 	.byte	0x04, 0x28
        /*0076*/ 	.short	(.L_2560 - .L_2559)


	//   ....[0]....
.L_2559:
        /*0078*/ 	.word	0x00001e40


	//   ....[1]....
        /*007c*/ 	.word	0x00001e60


	//   ....[2]....
        /*0080*/ 	.word	0x00001e80


	//   ....[3]....
        /*0084*/ 	.word	0x00001ea0


	//   ....[4]....
        /*0088*/ 	.word	0x00001ec0


	//   ....[5]....
        /*008c*/ 	.word	0x000021f0


	//   ....[6]....
        /*0090*/ 	.word	0x00002220


	//   ....[7]....
        /*0094*/ 	.word	0x00002250


	//   ....[8]....
        /*0098*/ 	.word	0x00002270


	//   ....[9]....
        /*009c*/ 	.word	0x00002290


	//   ....[10]....
        /*00a0*/ 	.word	0x00002420


	//   ....[11]....
        /*00a4*/ 	.word	0x00002460


	//   ....[12]....
        /*00a8*/ 	.word	0x00002480


	//   ....[13]....
        /*00ac*/ 	.word	0x000024c0


	//   ....[14]....
        /*00b0*/ 	.word	0x00002590


	//   ....[15]....
        /*00b4*/ 	.word	0x000025c0


	//   ....[16]....
        /*00b8*/ 	.word	0x00002670


	//   ....[17]....
        /*00bc*/ 	.word	0x000026a0


	//----- nvinfo : EIATTR_VRC_CTA_INIT_COUNT
	.align		4
.L_2560:
        /*00c0*/ 	.byte	0x02, 0x4a
	.zero		1
	.zero		1


	//----- nvinfo : EIATTR_EXIT_INSTR_OFFSETS
	.align		4
        /*00c4*/ 	.byte	0x04, 0x1c
        /*00c6*/ 	.short	(.L_2562 - .L_2561)


	//   ....[0]....
.L_2561:
        /*00c8*/ 	.word	0x00000400


	//   ....[1]....
        /*00cc*/ 	.word	0x00002df0


	//----- nvinfo : EIATTR_MAX_THREADS
	.align		4
.L_2562:
        /*00d0*/ 	.byte	0x04, 0x05
        /*00d2*/ 	.short	(.L_2564 - .L_2563)
.L_2563:
        /*00d4*/ 	.word	0x00000080
        /*00d8*/ 	.word	0x00000001
        /*00dc*/ 	.word	0x00000001


	//----- nvinfo : EIATTR_CRS_STACK_SIZE
	.align		4
.L_2564:
        /*00e0*/ 	.byte	0x04, 0x1e
        /*00e2*/ 	.short	(.L_2566 - .L_2565)
.L_2565:
        /*00e4*/ 	.word	0x00000000


	//----- nvinfo : EIATTR_CBANK_PARAM_SIZE
	.align		4
.L_2566:
        /*00e8*/ 	.byte	0x03, 0x19
        /*00ea*/ 	.short	0x00e8


	//----- nvinfo : EIATTR_PARAM_CBANK
	.align		4
        /*00ec*/ 	.byte	0x04, 0x0a
        /*00ee*/ 	.short	(.L_2568 - .L_2567)
	.align		4
.L_2567:
        /*00f0*/ 	.word	index@(.nv.constant0._ZN10layer_norm13ln_fwd_kernelINS_13Kernel_traitsIf6__halfS2_S2_fjLj3072ELj1ELj1ELj4ELj16ENS_18Kernel_traits_baseILj3072EfS2_S2_S2_fjLj128EEEEELb0ELb1ELb1ELb1EEEvNS_9FwdParamsE)
        /*00f4*/ 	.short	0x0380
        /*00f6*/ 	.short	0x00e8


	//----- nvinfo : EIATTR_SW_WAR
	.align		4
.L_2568:
        /*00f8*/ 	.byte	0x04, 0x36
        /*00fa*/ 	.short	(.L_2570 - .L_2569)
.L_2569:
        /*00fc*/ 	.word	0x00000008
.L_2570:


//--------------------- .nv.info._ZN10layer_norm13ln_fwd_kernelINS_13Kernel_traitsIf6__halfS2_S2_fjLj3072ELj1ELj1ELj4ELj16ENS_18Kernel_traits_baseILj3072EfS2_S2_S2_fjLj128EEEEELb1ELb0ELb0ELb0EEEvNS_9FwdParamsE --------------------------
	.section	.nv.info._ZN10layer_norm13ln_fwd_kernelINS_13Kernel_traitsIf6__halfS2_S2_fjLj3072ELj1ELj1ELj4ELj16ENS_18Kernel_traits_baseILj3072EfS2_S2_S2_fjLj128EEEEELb1ELb0ELb0ELb0EEEvNS_9FwdParamsE,"",@"SHT_CUDA_INFO"
	.sectionflags	@""
	.align	4


	//----- nvinfo : EIATTR_CUDA_API_VERSION
	.align		4
        /*0000*/ 	.byte	0x04, 0x37
        /*0002*/ 	.short	(.L_2572 - .L_2571)
.L_2571:
        /*0004*/ 	.word	0x00000082


	//----- nvinfo : EIATTR_KPARAM_INFO
	.align		4
.L_2572:
        /*0008*/ 	.byte	0x04, 0x17
        /*000a*/ 	.short	(.L_2574 - .L_2573)
.L_2573:
        /*000c*/ 	.word	0x00000000
        /*0010*/ 	.short	0x0000
        /*0012*/ 	.short	0x0000
        /*0014*/ 	.byte	0x00, 0xf0, 0xa1, 0x03


	//----- nvinfo : EIATTR_SPARSE_MMA_MASK
	.align		4
.L_2574:
        /*0018*/ 	.byte	0x03, 0x50
        /*001a*/ 	.short	0x0000


	//----- nvinfo : EIATTR_MAXREG_COUNT
	.align		4
        /*001c*/ 	.byte	0x03, 0x1b
        /*001e*/ 	.short	0x00ff


	//----- nvinfo : EIATTR_NUM_BARRIERS
	.align		4
        /*0020*/ 	.byte	0x02, 0x4c
        /*0022*/ 	.byte	0x01
	.zero		1


	//----- nvinfo : EIATTR_MERCURY_ISA_VERSION
	.align		4
        /*0024*/ 	.byte	0x03, 0x5f
        /*0026*/ 	.short	0x0101


	//----- nvinfo : EIATTR_COOP_GROUP_MASK_REGIDS
	.align		4
        /*0028*/ 	.byte	0x04, 0x29
        /*002a*/ 	.short	(.L_2576 - .L_2575)


	//   ....[0]....
.L_2575:
        /*002c*/ 	.word	0xffffffff


	//   ....[1]....
        /*0030*/ 	.word	0xffffffff


	//   ....[2]....
        /*0034*/ 	.word	0xffffffff


	//   ....[3]....
        /*0038*/ 	.word	0xffffffff


	//   ....[4]....
        /*003c*/ 	.word	0xffffffff


	//   ....[5]....
        /*0040*/ 	.word	0xffffffff


	//   ....[6]....
        /*0044*/ 	.word	0xffffffff


	//   ....[7]....
        /*0048*/ 	.word	0xffffffff


	//   ....[8]....
        /*004c*/ 	.word	0xffffffff


	//   ....[9]....
        /*0050*/ 	.word	0xffffffff


	//   ....[10]....
        /*0054*/ 	.word	0xffffffff


	//   ....[11]....
        /*0058*/ 	.word	0xffffffff


	//   ....[12]....
        /*005c*/ 	.word	0xffffffff


	//   ....[13]....
        /*0060*/ 	.word	0xffffffff


	//   ....[14]....
        /*0064*/ 	.word	0xffffffff


	//   ....[15]....
        /*0068*/ 	.word	0xffffffff


	//   ....[16]....
        /*006c*/ 	.word	0xffffffff


	//   ....[17]....
        /*0070*/ 	.word	0xffffffff


	//----- nvinfo : EIATTR_COOP_GROUP_INSTR_OFFSETS
	.align		4
.L_2576:
        /*0074*/ 	.byte	0x04, 0x28
        /*0076*/ 	.short	(.L_2578 - .L_2577)


	//   ....[0]....
.L_2577:
        /*0078*/ 	.word	0x00010bc0


	//   ....[1]....
        /*007c*/ 	.word	0x00010be0


	//   ....[2]....
        /*0080*/ 	.word	0x00010c00


	//   ....[3]....
        /*0084*/ 	.word	0x00010c20


	//   ....[4]....
        /*0088*/ 	.word	0x00010c40


	//   ....[5]....
        /*008c*/ 	.word	0x00010f80


	//   ....[6]....
        /*0090*/ 	.word	0x00010fa0


	//   ....[7]....
        /*0094*/ 	.word	0x00010fc0


	//   ....[8]....
        /*0098*/ 	.word	0x00010ff0


	//   ....[9]....
        /*009c*/ 	.word	0x00011060


	//   ....[10]....
        /*00a0*/ 	.word	0x000110e0


	//   ....[11]....
        /*00a4*/ 	.word	0x00011160


	//   ....[12]....
        /*00a8*/ 	.word	0x00011190


	//   ....[13]....
        /*00ac*/ 	.word	0x000111c0


	//   ....[14]....
        /*00b0*/ 	.word	0x00011250


	//   ....[15]....
        /*00b4*/ 	.word	0x00011280


	//   ....[16]....
        /*00b8*/ 	.word	0x00011320


	//   ....[17]....
        /*00bc*/ 	.word	0x00011350


	//----- nvinfo : EIATTR_VRC_CTA_INIT_COUNT
	.align		4
.L_2578:
        /*00c0*/ 	.byte	0x02, 0x4a
	.zero		1
	.zero		1


	//----- nvinfo : EIATTR_EXIT_INSTR_OFFSETS
	.align		4
        /*00c4*/ 	.byte	0x04, 0x1c
        /*00c6*/ 	.short	(.L_2580 - .L_2579)


	//   ....[0]....
.L_2579:
        /*00c8*/ 	.word	0x00000770


	//   ....[1]....
        /*00cc*/ 	.word	0x00011ae0


	//----- nvinfo : EIATTR_INDIRECT_BRANCH_TARGETS
	.align		4
.L_2580:
        /*00d0*/ 	.byte	0x04, 0x34
        /*00d2*/ 	.short	(.L_2582 - .L_2581)


	//   ....[0]....
.L_2581:
        /*00d4*/ 	.word	.L_x_20651@srel
        /*00d8*/ 	.short	0x0
        /*00da*/ 	.short	0x0
        /*00dc*/ 	.word	0x3
        /*00e0*/ 	.word	.L_x_20652@srel
        /*00e4*/ 	.word	.L_x_20653@srel
        /*00e8*/ 	.word	.L_x_20654@srel


	//----- nvinfo : EIATTR_MAX_THREADS
	.align		4
.L_2582:
        /*00ec*/ 	.byte	0x04, 0x05
        /*00ee*/ 	.short	(.L_2584 - .L_2583)
.L_2583:
        /*00f0*/ 	.word	0x00000080
        /*00f4*/ 	.word	0x00000001
        /*00f8*/ 	.word	0x00000001


	//----- nvinfo : EIATTR_CRS_STACK_SIZE
	.align		4
.L_2584:
        /*00fc*/ 	.byte	0x04, 0x1e
        /*00fe*/ 	.short	(.L_2586 - .L_2585)
.L_2585:
        /*0100*/ 	.word	0x00000000


	//----- nvinfo : EIATTR_CBANK_PARAM_SIZE
	.align		4
.L_2586:
        /*0104*/ 	.byte	0x03, 0x19
        /*0106*/ 	.short	0x00e8


	//----- nvinfo : EIATTR_PARAM_CBANK
	.align		4
        /*0108*/ 	.byte	0x04, 0x0a
        /*010a*/ 	.short	(.L_2588 - .L_2587)
	.align		4
.L_2587:
        /*010c*/ 	.word	index@(.nv.constant0._ZN10layer_norm13ln_fwd_kernelINS_13Kernel_traitsIf6__halfS2_S2_fjLj3072ELj1ELj1ELj4ELj16ENS_18Kernel_traits_baseILj3072EfS2_S2_S2_fjLj128EEEEELb1ELb0ELb0ELb0EEEvNS_9FwdParamsE)
        /*0110*/ 	.short	0x0380
        /*0112*/ 	.short	0x00e8


	//----- nvinfo : EIATTR_SW_WAR
	.align		4
.L_2588:
        /*0114*/ 	.byte	0x04, 0x36
        /*0116*/ 	.short	(.L_2590 - .L_2589)
.L_2589:
        /*0118*/ 	.word	0x00000008
.L_2590:


//--------------------- .nv.info._ZN10layer_norm13ln_fwd_kernelINS_13Kernel_traitsIf6__halfS2_S2_fjLj3072ELj1ELj1ELj4ELj16ENS_18Kernel_traits_baseILj3072EfS2_S2_S2_fjLj128EEEEELb1ELb0ELb0ELb1EEEvNS_9FwdParamsE --------------------------
	.section	.nv.info._ZN10layer_norm13ln_fwd_kernelINS_13Kernel_traitsIf6__halfS2_S2_fjLj3072ELj1ELj1ELj4ELj16ENS_18Kernel_traits_baseILj3072EfS2_S2_S2_fjLj128EEEEELb1ELb0ELb0ELb1EEEvNS_9FwdParamsE,"",@"SHT_CUDA_INFO"
	.sectionflags	@""
	.align	4


	//----- nvinfo : EIATTR_CUDA_API_VERSION
	.align		4
        /*0000*/ 	.byte	0x04, 0x37
        /*0002*/ 	.short	(.L_2592 - .L_2591)
.L_2591:
        /*0004*/ 	.word	0x00000082


	//----- nvinfo : EIATTR_KPARAM_INFO
	.align		4
.L_2592:
        /*0008*/ 	.byte	0x04, 0x17
        /*000a*/ 	.short	(.L_2594 - .L_2593)
.L_2593:
        /*000c*/ 	.word	0x00000000
        /*0010*/ 	.short	0x0000
        /*0012*/ 	.short	0x0000
        /*0014*/ 	.byte	0x00, 0xf0, 0xa1, 0x03


	//----- nvinfo : EIATTR_SPARSE_MMA_MASK
	.align		4
.L_2594:
        /*0018*/ 	.byte	0x03, 0x50
        /*001a*/ 	.short	0x0000


	//----- nvinfo : EIATTR_MAXREG_COUNT
	.align		4
        /*001c*/ 	.byte	0x03, 0x1b
        /*001e*/ 	.short	0x00ff


	//----- nvinfo : EIATTR_NUM_BARRIERS
	.align		4
        /*0020*/ 	.byte	0x02, 0x4c
        /*0022*/ 	.byte	0x01
	.zero		1


	//----- nvinfo : EIATTR_MERCURY_ISA_VERSION
	.align		4
        /*0024*/ 	.byte	0x03, 0x5f
        /*0026*/ 	.short	0x0101


	//----- nvinfo : EIATTR_COOP_GROUP_MASK_REGIDS
	.align		4
        /*0028*/ 	.byte	0x04, 0x29
        /*002a*/ 	.short	(.L_2596 - .L_2595)


	//   ....[0]....
.L_2595:
        /*002c*/ 	.word	0xffffffff


	//   ....[1]....
        /*0030*/ 	.word	0xffffffff


	//   ....[2]....
        /*0034*/ 	.word	0xffffffff


	//   ....[3]....
        /*0038*/ 	.word	0xffffffff


	//   ....[4]....
        /*003c*/ 	.word	0xffffffff


	//   ....[5]....
        /*0040*/ 	.word	0xffffffff


	//   ....[6]....
        /*0044*/ 	.word	0xffffffff


	//   ....[7]....
        /*0048*/ 	.word	0xffffffff


	//   ....[8]....
        /*004c*/ 	.word	0xffffffff


	//   ....[9]....
        /*0050*/ 	.word	0xffffffff


	//   ....[10]....
        /*0054*/ 	.word	0xffffffff


	//   ....[11]....
        /*0058*/ 	.word	0xffffffff


	//   ....[12]....
        /*005c*/ 	.word	0xffffffff


	//   ....[13]....
        /*0060*/ 	.word	0xffffffff


	//   ....[14]....
        /*0064*/ 	.word	0xffffffff


	//   ....[15]....
        /*0068*/ 	.word	0xffffffff


	//   ....[16]....
        /*006c*/ 	.word	0xffffffff


	//   ....[17]....
        /*0070*/ 	.word	0xffffffff


	//----- nvinfo : EIATTR_COOP_GROUP_INSTR_OFFSETS
	.align		4
.L_2596:
        /*0074*/ 	.byte	0x04, 0x28
        /*0076*/ 	.short	(.L_2598 - .L_2597)


	//   ....[0]....
.L_2597:
        /*0078*/ 	.word	0x0000f910


	//   ....[1]....
        /*007c*/ 	.word	0x0000f930


	//   ....[2]....
        /*0080*/ 	.word	0x0000f950


	//   ....[3]....
        /*0084*/ 	.word	0x0000f970


	//   ....[4]....
        /*0088*/ 	.word	0x0000f990


	//   ....[5]....
        /*008c*/ 	.word	0x0000fcd0


	//   ....[6]....
        /*0090*/ 	.word	0x0000fd00


	//   ....[7]....
        /*0094*/ 	.word	0x0000fd40


	//   ....[8]....
        /*0098*/ 	.word	0x0000fd70


	//   ....[9]....
        /*009c*/ 	.word	0x0000fdb0


	//   ....[10]....
        /*00a0*/ 	.word	0x0000ff60


	//   ....[11]....
        /*00a4*/ 	.word	0x0000ffa0


	//   ....[12]....
        /*00a8*/ 	.word	0x0000ffb0


	//   ....[13]....
        /*00ac*/ 	.word	0x00010000


	//   ....[14]....
        /*00b0*/ 	.word	0x000100c0


	//   ....[15]....
        /*00b4*/ 	.word	0x000100f0


	//   ....[16]....
        /*00b8*/ 	.word	0x000101d0


	//   ....[17]....
        /*00bc*/ 	.word	0x00010210


	//----- nvinfo : EIATTR_VRC_CTA_INIT_COUNT
	.align		4
.L_2598:
        /*00c0*/ 	.byte	0x02, 0x4a
	.zero		1
	.zero		1


	//----- nvinfo : EIATTR_EXIT_INSTR_OFFSETS
	.align		4
        /*00c4*/ 	.byte	0x04, 0x1c
        /*00c6*/ 	.short	(.L_2600 - .L_2599)


	//   ....[0]....
.L_2599:
        /*00c8*/ 	.word	0x00000410


	//   ....[1]....
        /*00cc*/ 	.word	0x00010890


	//----- nvinfo : EIATTR_INDIRECT_BRANCH_TARGETS
	.align		4
.L_2600:
        /*00d0*/ 	.byte	0x04, 0x34
        /*00d2*/ 	.short	(.L_2602 - .L_2601)


	//   ....[0]....
.L_2601:
        /*00d4*/ 	.word	.L_x_20655@srel
        /*00d8*/ 	.short	0x0
        /*00da*/ 	.short	0x0
        /*00dc*/ 	.word	0x3
        /*00e0*/ 	.word	.L_x_20656@srel
        /*00e4*/ 	.word	.L_x_20657@srel
        /*00e8*/ 	.word	.L_x_20658@srel


	//----- nvinfo : EIATTR_MAX_THREADS
	.align		4
.L_2602:
        /*00ec*/ 	.byte	0x04, 0x05
        /*00ee*/ 	.short	(.L_2604 - .L_2603)
.L_2603:
        /*00f0*/ 	.word	0x00000080
        /*00f4*/ 	.word	0x00000001
        /*00f8*/ 	.word	0x00000001


	//----- nvinfo : EIATTR_CRS_STACK_SIZE
	.align		4
.L_2604:
        /*00fc*/ 	.byte	0x04, 0x1e
        /*00fe*/ 	.short	(.L_2606 - .L_2605)
.L_2605:
        /*0100*/ 	.word	0x00000000


	//----- nvinfo : EIATTR_CBANK_PARAM_SIZE
	.align		4
.L_2606:
        /*0104*/ 	.byte	0x03, 0x19
        /*0106*/ 	.short	0x00e8


	//----- nvinfo : EIATTR_PARAM_CBANK
	.align		4
        /*0108*/ 	.byte	0x04, 0x0a
        /*010a*/ 	.short	(.L_2608 - .L_2607)
	.align		4
.L_2607:
        /*010c*/ 	.word	index@(.nv.constant0._ZN10layer_norm13ln_fwd_kernelINS_13Kernel_traitsIf6__halfS2_S2_fjLj3072ELj1ELj1ELj4ELj16ENS_18Kernel_traits_baseILj3072EfS2_S2_S2_fjLj128EEEEELb1ELb0ELb0ELb1EEEvNS_9FwdParamsE)
        /*0110*/ 	.short	0x0380
        /*0112*/ 	.short	0x00e8


	//----- nvinfo : EIATTR_SW_WAR
	.align		4
.L_2608:
        /*0114*/ 	.byte	0x04, 0x36
        /*0116*/ 	.short	(.L_2610 - .L_2609)
.L_2609:
        /*0118*/ 	.word	0x00000008
.L_2610:


//--------------------- .nv.info._ZN10layer_norm13ln_fwd_kernelINS_13Kernel_traitsIf6__halfS2_S2_fjLj3072ELj1ELj1ELj4ELj16ENS_18Kernel_traits_baseILj3072EfS2_S2_S2_fjLj128EEEEELb1ELb0ELb1ELb0EEEvNS_9FwdParamsE --------------------------
	.section	.nv.info._ZN10layer_norm13ln_fwd_kernelINS_13Kernel_traitsIf6__halfS2_S2_fjLj3072ELj1ELj1ELj4ELj16ENS_18Kernel_traits_baseILj3072EfS2_S2_S2_fjLj128EEEEELb1ELb0ELb1ELb0EEEvNS_9FwdParamsE,"",@"SHT_CUDA_INFO"
	.sectionflags	@""
	.align	4


	//----- nvinfo : EIATTR_CUDA_API_VERSION
	.align		4
        /*0000*/ 	.byte	0x04, 0x37
        /*0002*/ 	.short	(.L_2612 - .L_2611)
.L_2611:
        /*0004*/ 	.word	0x00000082


	//----- nvinfo : EIATTR_KPARAM_INFO
	.align		4
.L_2612:
        /*0008*/ 	.byte	0x04, 0x17
        /*000a*/ 	.short	(.L_2614 - .L_2613)
.L_2613:
        /*000c*/ 	.word	0x00000000
        /*0010*/ 	.short	0x0000
        /*0012*/ 	.short	0x0000
        /*0014*/ 	.byte	0x00, 0xf0, 0xa1, 0x03


	//----- nvinfo : EIATTR_SPARSE_MMA_MASK
	.align		4
.L_2614:
        /*0018*/ 	.byte	0x03, 0x50
        /*001a*/ 	.short	0x0000


	//----- nvinfo : EIATTR_MAXREG_COUNT
	.align		4
        /*001c*/ 	.byte	0x03, 0x1b
        /*001e*/ 	.short	0x00ff


	//----- nvinfo : EIATTR_NUM_BARRIERS
	.align		4
        /*0020*/ 	.byte	0x02, 0x4c
        /*0022*/ 	.byte	0x01
	.zero		1


	//----- nvinfo : EIATTR_MERCURY_ISA_VERSION
	.align		4
        /*0024*/ 	.byte	0x03, 0x5f
        /*0026*/ 	.short	0x0101


	//----- nvinfo : EIATTR_COOP_GROUP_MASK_REGIDS
	.align		4
        /*0028*/ 	.byte	0x04, 0x29
        /*002a*/ 	.short	(.L_2616 - .L_2615)


	//   ....[0]....
.L_2615:
        /*002c*/ 	.word	0xffffffff


	//   ....[1]....
        /*0030*/ 	.word	0xffffffff


	//   ....[2]....
        /*0034*/ 	.word	0xffffffff


	//   ....[3]....
        /*0038*/ 	.word	0xffffffff


	//   ....[4]....
        /*003c*/ 	.word	0xffffffff


	//   ....[5]....
        /*0040*/ 	.word	0xffffffff


	//   ....[6]....
        /*0044*/ 	.word	0xffffffff


	//   ....[7]....
        /*0048*/ 	.word	0xffffffff


	//   ....[8]....
        /*004c*/ 	.word	0xffffffff


	//   ....[9]....
        /*0050*/ 	.word	0xffffffff


	//   ....[10]....
        /*0054*/ 	.word	0xffffffff


	//   ....[11]....
        /*0058*/ 	.word	0xffffffff


	//   ....[12]....
        /*005c*/ 	.word	0xffffffff


	//   ....[13]....
        /*0060*/ 	.word	0xffffffff


	//   ....[14]....
        /*0064*/ 	.word	0xffffffff


	//   ....[15]....
        /*0068*/ 	.word	0xffffffff


	//   ....[16]....
        /*006c*/ 	.word	0xffffffff


	//   ....[17]....
        /*0070*/ 	.word	0xffffffff


	//----- nvinfo : EIATTR_COOP_GROUP_INSTR_OFFSETS
	.align		4
.L_2616:
        /*0074*/ 	.byte	0x04, 0x28
        /*0076*/ 	.short	(.L_2618 - .L_2617)


	//   ....[0]....
.L_2617:
        /*0078*/ 	.word	0x00012fd0


	//   ....[1]....
        /*007c*/ 	.word	0x00012ff0


	//   ....[2]....
        /*0080*/ 	.word	0x00013010


	//   ....[3]....
        /*0084*/ 	.word	0x00013030


	//   ....[4]....
        /*0088*/ 	.word	0x00013050


	//   ....[5]....
        /*008c*/ 	.word	0x000133a0


	//   ....[6]....
        /*0090*/ 	.word	0x000133c0


	//   ....[7]....
        /*0094*/ 	.word	0x000133e0


	//   ....[8]....
        /*0098*/ 	.word	0x00013400


	//   ....[9]....
        /*009c*/ 	.word	0x00013430


	//   ....[10]....
        /*00a0*/ 	.word	0x000135c0


	//   ....[11]....
        /*00a4*/ 	.word	0x00013600


	//   ....[12]....
        /*00a8*/ 	.word	0x00013620


	//   ....[13]....
        /*00ac*/ 	.word	0x00013660


	//   ....[14]....
        /*00b0*/ 	.word	0x00013750


	//   ....[15]....
        /*00b4*/ 	.word	0x00013770


	//   ....[16]....
        /*00b8*/ 	.word	0x00013820


	//   ....[17]....
        /*00bc*/ 	.word	0x00013840


	//----- nvinfo : EIATTR_VRC_CTA_INIT_COUNT
	.align		4
.L_2618:
        /*00c0*/ 	.byte	0x02, 0x4a
	.zero		1
	.zero		1


	//----- nvinfo : EIATTR_EXIT_INSTR_OFFSETS
	.align		4
        /*00c4*/ 	.byte	0x04, 0x1c
        /*00c6*/ 	.short	(.L_2620 - .L_2619)


	//   ....[0]....
.L_2619:
        /*00c8*/ 	.word	0x00000780


	//   ....[1]....
        /*00cc*/ 	.word	0x00014040


	//----- nvinfo : EIATTR_MAX_THREADS
	.align		4
.L_2620:
        /*00d0*/ 	.byte	0x04, 0x05
        /*00d2*/ 	.short	(.L_2622 - .L_2621)
.L_2621:
        /*00d4*/ 	.word	0x00000080
        /*00d8*/ 	.word	0x00000001
        /*00dc*/ 	.word	0x00000001


	//----- nvinfo : EIATTR_CRS_STACK_SIZE
	.align		4
.L_2622:
        /*00e0*/ 	.byte	0x04, 0x1e
        /*00e2*/ 	.short	(.L_2624 - .L_2623)
.L_2623:
        /*00e4*/ 	.word	0x00000000


	//----- nvinfo : EIATTR_CBANK_PARAM_SIZE
	.align		4
.L_2624:
        /*00e8*/ 	.byte	0x03, 0x19
        /*00ea*/ 	.short	0x00e8


	//----- nvinfo : EIATTR_PARAM_CBANK
	.align		4
        /*00ec*/ 	.byte	0x04, 0x0a
        /*00ee*/ 	.short	(.L_2626 - .L_2625)
	.align		4
.L_2625:
        /*00f0*/ 	.word	index@(.nv.constant0._ZN10layer_norm13ln_fwd_kernelINS_13Kernel_traitsIf6__halfS2_S2_fjLj3072ELj1ELj1ELj4ELj16ENS_18Kernel_traits_baseILj3072EfS2_S2_S2_fjLj128EEEEELb1ELb0ELb1ELb0EEEvNS_9FwdParamsE)
        /*00f4*/ 	.short	0x0380
        /*00f6*/ 	.short	0x00e8


	//----- nvinfo : EIATTR_SW_WAR
	.align		4
.L_2626:
        /*00f8*/ 	.byte	0x04, 0x36
        /*00fa*/ 	.short	(.L_2628 - .L_2627)
.L_2627:
        /*00fc*/ 	.word	0x00000008
.L_2628:


//--------------------- .nv.info._ZN10layer_norm13ln_fwd_kernelINS_13Kernel_traitsIf6__halfS2_S2_fjLj3072ELj1ELj1ELj4ELj16ENS_18Kernel_traits_baseILj3072EfS2_S2_S2_fjLj128EEEEELb1ELb0ELb1ELb1EEEvNS_9FwdParamsE --------------------------
	.section	.nv.info._ZN10layer_norm13ln_fwd_kernelINS_13Kernel_traitsIf6__halfS2_S2_fjLj3072ELj1ELj1ELj4ELj16ENS_18Kernel_traits_baseILj3072EfS2_S2_S2_fjLj128EEEEELb1ELb0ELb1ELb1EEEvNS_9FwdParamsE,"",@"SHT_CUDA_INFO"
	.sectionflags	@""
	.align	4


	//----- nvinfo : EIATTR_CUDA_API_VERSION
	.align		4
        /*0000*/ 	.byte	0x04, 0x37
        /*0002*/ 	.short	(.L_2630 - .L_2629)
.L_2629:
        /*0004*/ 	.word	0x00000082


	//----- nvinfo : EIATTR_KPARAM_INFO
	.align		4
.L_2630:
        /*0008*/ 	.byte	0x04, 0x17
        /*000a*/ 	.short	(.L_2632 - .L_2631)
.L_2631:
        /*000c*/ 	.word	0x00000000
        /*0010*/ 	.short	0x0000
        /*0012*/ 	.short	0x0000
        /*0014*/ 	.byte	0x00, 0xf0, 0xa1, 0x03


	//----- nvinfo : EIATTR_SPARSE_MMA_MASK
	.align		4
.L_2632:
        /*0018*/ 	.byte	0x03, 0x50
        /*001a*/ 	.short	0x0000


	//----- nvinfo : EIATTR_MAXREG_COUNT
	.align		4
        /*001c*/ 	.byte	0x03, 0x1b
        /*001e*/ 	.short	0x00ff


	//----- nvinfo : EIATTR_NUM_BARRIERS
	.align		4
        /*0020*/ 	.byte	0x02, 0x4c
        /*0022*/ 	.byte	0x01
	.zero		1


	//----- nvinfo : EIATTR_MERCURY_ISA_VERSION
	.align		4
        /*0024*/ 	.byte	0x03, 0x5f
        /*0026*/ 	.short	0x0101


	//----- nvinfo : EIATTR_COOP_GROUP_MASK_REGIDS
	.align		4
        /*0028*/ 	.byte	0x04, 0x29
        /*002a*/ 	.short	(.L_2634 - .L_2633)


	//   ....[0]....
.L_2633:
        /*002c*/ 	.word	0xffffffff


	//   ....[1]....
        /*0030*/ 	.word	0xffffffff


	//   ....[2]....
        /*0034*/ 	.word	0xffffffff


	//   ....[3]....
        /*0038*/ 	.word	0xffffffff


	//   ....[4]....
        /*003c*/ 	.word	0xffffffff


	//   ....[5]....
        /*0040*/ 	.word	0xffffffff


	//   ....[6]....
        /*0044*/ 	.word	0xffffffff


	//   ....[7]....
        /*0048*/ 	.word	0xffffffff


	//   ....[8]....
        /*004c*/ 	.word	0xffffffff


	//   ....[9]....
        /*0050*/ 	.word	0xffffffff


	//   ....[10]....
        /*0054*/ 	.word	0xffffffff


	//   ....[11]....
        /*0058*/ 	.word	0xffffffff


	//   ....[12]....
        /*005c*/ 	.word	0xffffffff


	//   ....[13]....
        /*0060*/ 	.word	0xffffffff


	//   ....[14]....
        /*0064*/ 	.word	0xffffffff


	//   ....[15]....
        /*0068*/ 	.word	0xffffffff


	//   ....[16]....
        /*006c*/ 	.word	0xffffffff


	//   ....[17]....
        /*0070*/ 	.word	0xffffffff


	//----- nvinfo : EIATTR_COOP_GROUP_INSTR_OFFSETS
	.align		4
.L_2634:
        /*0074*/ 	.byte	0x04, 0x28
        /*0076*/ 	.short	(.L_2636 - .L_2635)


	//   ....[0]....
.L_2635:
        /*0078*/ 	.word	0x00010c50


	//   ....[1]....
        /*007c*/ 	.word	0x00010c90


	//   ....[2]....
        /*0080*/ 	.word	0x00010cb0


	//   ....[3]....
        /*0084*/ 	.word	0x00010cd0


	//   ....[4]....
        /*0088*/ 	.word	0x00010cf0


	//   ....[5]....
        /*008c*/ 	.word	0x00011020


	//   ....[6]....
        /*0090*/ 	.word	0x00011060


	//   ....[7]....
        /*0094*/ 	.word	0x00011090


	//   ....[8]....
        /*0098*/ 	.word	0x000110b0


	//   ....[9]....
        /*009c*/ 	.word	0x000110d0


	//   ....[10]....
        /*00a0*/ 	.word	0x00011250


	//   ....[11]....
        /*00a4*/ 	.word	0x00011290


	//   ....[12]....
        /*00a8*/ 	.word	0x000112a0


	//   ....[13]....
        /*00ac*/ 	.word	0x000112e0


	//   ....[14]....
        /*00b0*/ 	.word	0x000113c0


	//   ....[15]....
        /*00b4*/ 	.word	0x000113e0


	//   ....[16]....
        /*00b8*/ 	.word	0x00011490


	//   ....[17]....
        /*00bc*/ 	.word	0x000114c0


	//----- nvinfo : EIATTR_VRC_CTA_INIT_COUNT
	.align		4
.L_2636:
        /*00c0*/ 	.byte	0x02, 0x4a
	.zero		1
	.zero		1


	//----- nvinfo : EIATTR_EXIT_INSTR_OFFSETS
	.align		4
        /*00c4*/ 	.byte	0x04, 0x1c
        /*00c6*/ 	.short	(.L_2638 - .L_2637)


	//   ....[0]....
.L_2637:
        /*00c8*/ 	.word	0x00000400


	//   ....[1]....
        /*00cc*/ 	.word	0x00011c20


	//----- nvinfo : EIATTR_MAX_THREADS
	.align		4
.L_2638:
        /*00d0*/ 	.byte	0x04, 0x05
        /*00d2*/ 	.short	(.L_2640 - .L_2639)
.L_2639:
        /*00d4*/ 	.word	0x00000080
        /*00d8*/ 	.word	0x00000001
        /*00dc*/ 	.word	0x00000001


	//----- nvinfo : EIATTR_CRS_STACK_SIZE
	.align		4
.L_2640:
        /*00e0*/ 	.byte	0x04, 0x1e
        /*00e2*/ 	.short	(.L_2642 - .L_2641)
.L_2641:
        /*00e4*/ 	.word	0x00000000


	//----- nvinfo : EIATTR_CBANK_PARAM_SIZE
	.align		4
.L_2642:
        /*00e8*/ 	.byte	0x03, 0x19
        /*00ea*/ 	.short	0x00e8


	//----- nvinfo : EIATTR_PARAM_CBANK
	.align		4
        /*00ec*/ 	.byte	0x04, 0x0a
        /*00ee*/ 	.short	(.L_2644 - .L_2643)
	.align		4
.L_2643:
        /*00f0*/ 	.word	index@(.nv.constant0._ZN10layer_norm13ln_fwd_kernelINS_13Kernel_traitsIf6__halfS2_S2_fjLj3072ELj1ELj1ELj4ELj16ENS_18Kernel_traits_baseILj3072EfS2_S2_S2_fjLj128EEEEELb1ELb0ELb1ELb1EEEvNS_9FwdParamsE)
        /*00f4*/ 	.short	0x0380
        /*00f6*/ 	.short	0x00e8


	//----- nvinfo : EIATTR_SW_WAR
	.align		4
.L_2644:
        /*00f8*/ 	.byte	0x04, 0x36
        /*00fa*/ 	.short	(.L_2646 - .L_2645)
.L_2645:
        /*00fc*/ 	.word	0x00000008
.L_2646:


//--------------------- .nv.info._ZN10layer_norm13ln_fwd_kernelINS_13Kernel_traitsIf6__halfS2_S2_fjLj3072ELj1ELj1ELj4ELj16ENS_18Kernel_traits_baseILj3072EfS2_S2_S2_fjLj128EEEEELb1ELb1ELb0ELb0EEEvNS_9FwdParamsE --------------------------
	.section	.nv.info._ZN10layer_norm13ln_fwd_kernelINS_13Kernel_traitsIf6__halfS2_S2_fjLj3072ELj1ELj1ELj4ELj16ENS_18Kernel_traits_baseILj3072EfS2_S2_S2_fjLj128EEEEELb1ELb1ELb0ELb0EEEvNS_9FwdParamsE,"",@"SHT_CUDA_INFO"
	.sectionflags	@""
	.align	4


	//----- nvinfo : EIATTR_CUDA_API_VERSION
	.align		4
        /*0000*/ 	.byte	0x04, 0x37
        /*0002*/ 	.short	(.L_2648 - .L_2647)
.L_2647:
        /*0004*/ 	.word	0x00000082


	//----- nvinfo : EIATTR_KPARAM_INFO
	.align		4
.L_2648:
        /*0008*/ 	.byte	0x04, 0x17
        /*000a*/ 	.short	(.L_2650 - .L_2649)
.L_2649:
        /*000c*/ 	.word	0x00000000
        /*0010*/ 	.short	0x0000
        /*0012*/ 	.short	0x0000
        /*0014*/ 	.byte	0x00, 0xf0, 0xa1, 0x03


	//----- nvinfo : EIATTR_SPARSE_MMA_MASK
	.align		4
.L_2650:
        /*0018*/ 	.byte	0x03, 0x50
        /*001a*/ 	.short	0x0000


	//----- nvinfo : EIATTR_MAXREG_COUNT
	.align		4
        /*001c*/ 	.byte	0x03, 0x1b
        /*001e*/ 	.short	0x00ff


	//----- nvinfo : EIATTR_NUM_BARRIERS
	.align		4
        /*0020*/ 	.byte	0x02, 0x4c
        /*0022*/ 	.byte	0x01
	.zero		1


	//----- nvinfo : EIATTR_MERCURY_ISA_VERSION
	.align		4
        /*0024*/ 	.byte	0x03, 0x5f
        /*0026*/ 	.short	0x0101


	//----- nvinfo : EIATTR_COOP_GROUP_MASK_REGIDS
	.align		4
        /*0028*/ 	.byte	0x04, 0x29
        /*002a*/ 	.short	(.L_2652 - .L_2651)


	//   ....[0]....
.L_2651:
        /*002c*/ 	.word	0xffffffff


	//   ....[1]....
        /*0030*/ 	.word	0xffffffff


	//   ....[2]....
        /*0034*/ 	.word	0xffffffff


	//   ....[3]....
        /*0038*/ 	.word	0xffffffff


	//   ....[4]....
        /*003c*/ 	.word	0xffffffff


	//   ....[5]....
        /*0040*/ 	.word	0xffffffff


	//   ....[6]....
        /*0044*/ 	.word	0xffffffff


	//   ....[7]....
        /*0048*/ 	.word	0xffffffff


	//   ....[8]....
        /*004c*/ 	.word	0xffffffff


	//   ....[9]....
        /*0050*/ 	.word	0xffffffff


	//   ....[10]....
        /*0054*/ 	.word	0xffffffff


	//   ....[11]....
        /*0058*/ 	.word	0xffffffff


	//   ....[12]....
        /*005c*/ 	.word	0xffffffff


	//   ....[13]....
        /*0060*/ 	.word	0xffffffff


	//   ....[14]....
        /*0064*/ 	.word	0xffffffff


	//   ....[15]....
        /*0068*/ 	.word	0xffffffff


	//   ....[16]....
        /*006c*/ 	.word	0xffffffff


	//   ....[17]....
        /*0070*/ 	.word	0xffffffff


	//----- nvinfo : EIATTR_COOP_GROUP_INSTR_OFFSETS
	.align		4
.L_2652:
        /*0074*/ 	.byte	0x04, 0x28
        /*0076*/ 	.short	(.L_2654 - .L_2653)


	//   ....[0]....
.L_2653:
        /*0078*/ 	.word	0x00010c10


	//   ....[1]....
        /*007c*/ 	.word	0x00010c30


	//   ....[2]....
        /*0080*/ 	.word	0x00010c50


	//   ....[3]....
        /*0084*/ 	.word	0x00010c70


	//   ....[4]....
        /*0088*/ 	.word	0x00010c90


	//   ....[5]....
        /*008c*/ 	.word	0x00010ff0


	//   ....[6]....
        /*0090*/ 	.word	0x00011020


	//   ....[7]....
        /*0094*/ 	.word	0x00011050


	//   ....[8]....
        /*0098*/ 	.word	0x00011090


	//   ....[9]....
        /*009c*/ 	.word	0x000110c0


	//   ....[10]....
        /*00a0*/ 	.word	0x000110f0


	//   ....[11]....
        /*00a4*/ 	.word	0x00011170


	//   ....[12]....
        /*00a8*/ 	.word	0x000111e0


	//   ....[13]....
        /*00ac*/ 	.word	0x000111f0


	//   ....[14]....
        /*00b0*/ 	.word	0x00011280


	//   ....[15]....
        /*00b4*/ 	.word	0x000112b0


	//   ....[16]....
        /*00b8*/ 	.word	0x00011350


	//   ....[17]....
        /*00bc*/ 	.word	0x00011380


	//----- nvinfo : EIATTR_VRC_CTA_INIT_COUNT
	.align		4
.L_2654:
        /*00c0*/ 	.byte	0x02, 0x4a
	.zero		1
	.zero		1


	//----- nvinfo : EIATTR_EXIT_INSTR_OFFSETS
	.align		4
        /*00c4*/ 	.byte	0x04, 0x1c
        /*00c6*/ 	.short	(.L_2656 - .L_2655)


	//   ....[0]....
.L_2655:
        /*00c8*/ 	.word	0x00000900


	//   ....[1]....
        /*00cc*/ 	.word	0x00011b30


	//----- nvinfo : EIATTR_INDIRECT_BRANCH_TARGETS
	.align		4
.L_2656:
        /*00d0*/ 	.byte	0x04, 0x34
        /*00d2*/ 	.short	(.L_2658 - .L_2657)


	//   ....[0]....
.L_2657:
        /*00d4*/ 	.word	.L_x_20659@srel
        /*00d8*/ 	.short	0x0
        /*00da*/ 	.short	0x0
        /*00dc*/ 	.word	0x3
        /*00e0*/ 	.word	.L_x_20660@srel
        /*00e4*/ 	.word	.L_x_20661@srel
        /*00e8*/ 	.word	.L_x_20662@srel


	//----- nvinfo : EIATTR_MAX_THREADS
	.align		4
.L_2658:
        /*00ec*/ 	.byte	0x04, 0x05
        /*00ee*/ 	.short	(.L_2660 - .L_2659)
.L_2659:
        /*00f0*/ 	.word	0x00000080
        /*00f4*/ 	.word	0x00000001
        /*00f8*/ 	.word	0x00000001


	//----- nvinfo : EIATTR_CRS_STACK_SIZE
	.align		4
.L_2660:
        /*00fc*/ 	.byte	0x04, 0x1e
        /*00fe*/ 	.short	(.L_2662 - .L_2661)
.L_2661:
        /*0100*/ 	.word	0x00000000


	//----- nvinfo : EIATTR_CBANK_PARAM_SIZE
	.align		4
.L_2662:
        /*0104*/ 	.byte	0x03, 0x19
        /*0106*/ 	.short	0x00e8


	//----- nvinfo : EIATTR_PARAM_CBANK
	.align		4
        /*0108*/ 	.byte	0x04, 0x0a
        /*010a*/ 	.short	(.L_2664 - .L_2663)
	.align		4
.L_2663:
        /*010c*/ 	.word	index@(.nv.constant0._ZN10layer_norm13ln_fwd_kernelINS_13Kernel_traitsIf6__halfS2_S2_fjLj3072ELj1ELj1ELj4ELj16ENS_18Kernel_traits_baseILj3072EfS2_S2_S2_fjLj128EEEEELb1ELb1ELb0ELb0EEEvNS_9FwdParamsE)
        /*0110*/ 	.short	0x0380
        /*0112*/ 	.short	0x00e8


	//----- nvinfo : EIATTR_SW_WAR
	.align		4
.L_2664:
        /*0114*/ 	.byte	0x04, 0x36
        /*0116*/ 	.short	(.L_2666 - .L_2665)
.L_2665:
        /*0118*/ 	.word	0x00000008
.L_2666:


//--------------------- .nv.info._ZN10layer_norm13ln_fwd_kernelINS_13Kernel_traitsIf6__halfS2_S2_fjLj3072ELj1ELj1ELj4ELj16ENS_18Kernel_traits_baseILj3072EfS2_S2_S2_fjLj128EEEEELb1ELb1ELb0ELb1EEEvNS_9FwdParamsE --------------------------
	.section	.nv.info._ZN10layer_norm13ln_fwd_kernelINS_13Kernel_traitsIf6__halfS2_S2_fjLj3072ELj1ELj1ELj4ELj16ENS_18Kernel_traits_baseILj3072EfS2_S2_S2_fjLj128EEEEELb1ELb1ELb0ELb1EEEvNS_9FwdParamsE,"",@"SHT_CUDA_INFO"
	.sectionflags	@""
	.align	4


	//----- nvinfo : EIATTR_CUDA_API_VERSION
	.align		4
        /*0000*/ 	.byte	0x04, 0x37
        /*0002*/ 	.short	(.L_2668 - .L_2667)
.L_2667:
        /*0004*/ 	.word	0x00000082


	//----- nvinfo : EIATTR_KPARAM_INFO
	.align		4
.L_2668:
        /*0008*/ 	.byte	0x04, 0x17
        /*000a*/ 	.short	(.L_2670 - .L_2669)
.L_2669:
        /*000c*/ 	.word	0x00000000
        /*0010*/ 	.short	0x0000
        /*0012*/ 	.short	0x0000
        /*0014*/ 	.byte	0x00, 0xf0, 0xa1, 0x03


	//----- nvinfo : EIATTR_SPARSE_MMA_MASK
	.align		4
.L_2670:
        /*0018*/ 	.byte	0x03, 0x50
        /*001a*/ 	.short	0x0000


	//----- nvinfo : EIATTR_MAXREG_COUNT
	.align		4
        /*001c*/ 	.byte	0x03, 0x1b
        /*001e*/ 	.short	0x00ff


	//----- nvinfo : EIATTR_NUM_BARRIERS
	.align		4
        /*0020*/ 	.byte	0x02, 0x4c
        /*0022*/ 	.byte	0x01
	.zero		1


	//----- nvinfo : EIATTR_MERCURY_ISA_VERSION
	.align		4
        /*0024*/ 	.byte	0x03, 0x5f
        /*0026*/ 	.short	0x0101


	//----- nvinfo : EIATTR_COOP_GROUP_MASK_REGIDS
	.align		4
        /*0028*/ 	.byte	0x04, 0x29
        /*002a*/ 	.short	(.L_2672 - .L_2671)


	//   ....[0]....
.L_2671:
        /*002c*/ 	.word	0xffffffff


	//   ....[1]....
        /*0030*/ 	.word	0xffffffff


	//   ....[2]....
        /*0034*/ 	.word	0xffffffff


	//   ....[3]....
        /*0038*/ 	.word	0xffffffff


	//   ....[4]....
        /*003c*/ 	.word	0xffffffff


	//   ....[5]....
        /*0040*/ 	.word	0xffffffff


	//   ....[6]....
        /*0044*/ 	.word	0xffffffff


	//   ....[7]....
        /*0048*/ 	.word	0xffffffff


	//   ....[8]....
        /*004c*/ 	.word	0xffffffff


	//   ....[9]....
        /*0050*/ 	.word	0xffffffff


	//   ....[10]....
        /*0054*/ 	.word	0xffffffff


	//   ....[11]....
        /*0058*/ 	.word	0xffffffff


	//   ....[12]....
        /*005c*/ 	.word	0xffffffff


	//   ....[13]....
        /*0060*/ 	.word	0xffffffff


	//   ....[14]....
        /*0064*/ 	.word	0xffffffff


	//   ....[15]....
        /*0068*/ 	.word	0xffffffff


	//   ....[16]....
        /*006c*/ 	.word	0xffffffff


	//   ....[17]....
        /*0070*/ 	.word	0xffffffff


	//----- nvinfo : EIATTR_COOP_GROUP_INSTR_OFFSETS
	.align		4
.L_2672:
        /*0074*/ 	.byte	0x04, 0x28
        /*0076*/ 	.short	(.L_2674 - .L_2673)


	//   ....[0]....
.L_2673:
        /*0078*/ 	.word	0x0000fae0


	//   ....[1]....
        /*007c*/ 	.word	0x0000fb00


	//   ....[2]....
        /*0080*/ 	.word	0x0000fb20


	//   ....[3]....
        /*0084*/ 	.word	0x0000fb40


	//   ....[4]....
        /*0088*/ 	.word	0x0000fb60


	//   ....[5]....
        /*008c*/ 	.word	0x0000fec0


	//   ....[6]....
        /*0090*/ 	.word	0x0000ff00


	//   ....[7]....
        /*0094*/ 	.word	0x0000ff40


	//   ....[8]....
        /*0098*/ 	.word	0x0000ffe0


	//   ....[9]....
        /*009c*/ 	.word	0x0000fff0


	//   ....[10]....
        /*00a0*/ 	.word	0x00010020


	//   ....[11]....
        /*00a4*/ 	.word	0x000100e0


	//   ....[12]....
        /*00a8*/ 	.word	0x00010140


	//   ....[13]....
        /*00ac*/ 	.word	0x00010150


	//   ....[14]....
        /*00b0*/ 	.word	0x000101e0


	//   ....[15]....
        /*00b4*/ 	.word	0x00010210


	//   ....[16]....
        /*00b8*/ 	.word	0x000102b0


	//   ....[17]....
        /*00bc*/ 	.word	0x000102e0


	//----- nvinfo : EIATTR_VRC_CTA_INIT_COUNT
	.align		4
.L_2674:
        /*00c0*/ 	.byte	0x02, 0x4a
	.zero		1
	.zero		1


	//----- nvinfo : EIATTR_EXIT_INSTR_OFFSETS
	.align		4
        /*00c4*/ 	.byte	0x04, 0x1c
        /*00c6*/ 	.short	(.L_2676 - .L_2675)


	//   ....[0]....
.L_2675:
        /*00c8*/ 	.word	0x00000670


	//   ....[1]....
        /*00cc*/ 	.word	0x000109a0


	//----- nvinfo : EIATTR_INDIRECT_BRANCH_TARGETS
	.align		4
.L_2676:
        /*00d0*/ 	.byte	0x04, 0x34
        /*00d2*/ 	.short	(.L_2678 - .L_2677)


	//   ....[0]....
.L_2677:
        /*00d4*/ 	.word	.L_x_20663@srel
        /*00d8*/ 	.short	0x0
        /*00da*/ 	.short	0x0
        /*00dc*/ 	.word	0x3
        /*00e0*/ 	.word	.L_x_20664@srel
        /*00e4*/ 	.word	.L_x_20665@srel
        /*00e8*/ 	.word	.L_x_20666@srel


	//----- nvinfo : EIATTR_MAX_THREADS
	.align		4
.L_2678:
        /*00ec*/ 	.byte	0x04, 0x05
        /*00ee*/ 	.short	(.L_2680 - .L_2679)
.L_2679:
        /*00f0*/ 	.word	0x00000080
        /*00f4*/ 	.word	0x00000001
        /*00f8*/ 	.word	0x00000001


	//----- nvinfo : EIATTR_CBANK_PARAM_SIZE
	.align		4
.L_2680:
        /*00fc*/ 	.byte	0x03, 0x19
        /*00fe*/ 	.short	0x00e8


	//----- nvinfo : EIATTR_PARAM_CBANK
	.align		4
        /*0100*/ 	.byte	0x04, 0x0a
        /*0102*/ 	.short	(.L_2682 - .L_2681)
	.align		4
.L_2681:
        /*0104*/ 	.word	index@(.nv.constant0._ZN10layer_norm13ln_fwd_kernelINS_13Kernel_traitsIf6__halfS2_S2_fjLj3072ELj1ELj1ELj4ELj16ENS_18Kernel_traits_baseILj3072EfS2_S2_S2_fjLj128EEEEELb1ELb1ELb0ELb1EEEvNS_9FwdParamsE)
        /*0108*/ 	.short	0x0380
        /*010a*/ 	.short	0x00e8


	//----- nvinfo : EIATTR_SW_WAR
	.align		4
.L_2682:
        /*010c*/ 	.byte	0x04, 0x36
        /*010e*/ 	.short	(.L_2684 - .L_2683)
.L_2683:
        /*0110*/ 	.word	0x00000008
.L_2684:


//--------------------- .nv.info._ZN10layer_norm13ln_fwd_kernelINS_13Kernel_traitsIf6__halfS2_S2_fjLj3072ELj1ELj1ELj4ELj16ENS_18Kernel_traits_baseILj3072EfS2_S2_S2_fjLj128EEEEELb1ELb1ELb1ELb0EEEvNS_9FwdParamsE --------------------------
	.section	.nv.info._ZN10layer_norm13ln_fwd_kernelINS_13Kernel_traitsIf6__halfS2_S2_fjLj3072ELj1ELj1ELj4ELj16ENS_18Kernel_traits_baseILj3072EfS2_S2_S2_fjLj128EEEEELb1ELb1ELb1ELb0EEEvNS_9FwdParamsE,"",@"SHT_CUDA_INFO"
	.sectionflags	@""
	.align	4


	//----- nvinfo : EIATTR_CUDA_API_VERSION
	.align		4
        /*0000*/ 	.byte	0x04, 0x37
        /*0002*/ 	.short	(.L_2686 - .L_2685)
.L_2685:
        /*0004*/ 	.word	0x00000082


	//----- nvinfo : EIATTR_KPARAM_INFO
	.align		4
.L_2686:
        /*0008*/ 	.byte	0x04, 0x17
        /*000a*/ 	.short	(.L_2688 - .L_2687)
.L_2687:
        /*000c*/ 	.word	0x00000000
        /*0010*/ 	.short	0x0000
        /*0012*/ 	.short	0x0000
        /*0014*/ 	.byte	0x00, 0xf0, 0xa1, 0x03


	//----- nvinfo : EIATTR_SPARSE_MMA_MASK
	.align		4
.L_2688:
        /*0018*/ 	.byte	0x03, 0x50
        /*001a*/ 	.short	0x0000


	//----- nvinfo : EIATTR_MAXREG_COUNT
	.align		4
        /*001c*/ 	.byte	0x03, 0x1b
        /*001e*/ 	.short	0x00ff


	//----- nvinfo : EIATTR_NUM_BARRIERS
	.align		4
        /*0020*/ 	.byte	0x02, 0x4c
        /*0022*/ 	.byte	0x01
	.zero		1


	//----- nvinfo : EIATTR_MERCURY_ISA_VERSION
	.align		4
        /*0024*/ 	.byte	0x03, 0x5f
        /*0026*/ 	.short	0x0101


	//----- nvinfo : EIATTR_COOP_GROUP_MASK_REGIDS
	.align		4
        /*0028*/ 	.byte	0x04, 0x29
        /*002a*/ 	.short	(.L_2690 - .L_2689)


	//   ....[0]....
.L_2689:
        /*002c*/ 	.word	0xffffffff


	//   ....[1]....
        /*0030*/ 	.word	0xffffffff


	//   ....[2]....
        /*0034*/ 	.word	0xffffffff


	//   ....[3]....
        /*0038*/ 	.word	0xffffffff


	//   ....[4]....
        /*003c*/ 	.word	0xffffffff


	//   ....[5]....
        /*0040*/ 	.word	0xffffffff


	//   ....[6]....
        /*0044*/ 	.word	0xffffffff


	//   ....[7]....
        /*0048*/ 	.word	0xffffffff


	//   ....[8]....
        /*004c*/ 	.word	0xffffffff


	//   ....[9]....
        /*0050*/ 	.word	0xffffffff


	//   ....[10]....
        /*0054*/ 	.word	0xffffffff


	//   ....[11]....
        /*0058*/ 	.word	0xffffffff


	//   ....[12]....
        /*005c*/ 	.word	0xffffffff


	//   ....[13]....
        /*0060*/ 	.word	0xffffffff


	//   ....[14]....
        /*0064*/ 	.word	0xffffffff


	//   ....[15]....
        /*0068*/ 	.word	0xffffffff


	//   ....[16]....
        /*006c*/ 	.word	0xffffffff


	//   ....[17]....
        /*0070*/ 	.word	0xffffffff


	//----- nvinfo : EIATTR_COOP_GROUP_INSTR_OFFSETS
	.align		4
.L_2690:
        /*0074*/ 	.byte	0x04, 0x28
        /*0076*/ 	.short	(.L_2692 - .L_2691)


	//   ....[0]....
.L_2691:
        /*0078*/ 	.word	0x000121d0


	//   ....[1]....
        /*007c*/ 	.word	0x000121f0


	//   ....[2]....
        /*0080*/ 	.word	0x00012210


	//   ....[3]....
        /*0084*/ 	.word	0x00012230


	//   ....[4]....
        /*0088*/ 	.word	0x00012250


	//   ....[5]....
        /*008c*/ 	.word	0x00012590


	//   ....[6]....
        /*0090*/ 	.word	0x000125b0


	//   ....[7]....
        /*0094*/ 	.word	0x000125d0


	//   ....[8]....
        /*0098*/ 	.word	0x000125f0


	//   ....[9]....
        /*009c*/ 	.word	0x00012620


	//   ....[10]....
        /*00a0*/ 	.word	0x000126f0


	//   ....[11]....
        /*00a4*/ 	.word	0x00012760


	//   ....[12]....
        /*00a8*/ 	.word	0x000127a0


	//   ....[13]....
        /*00ac*/ 	.word	0x000127c0


	//   ....[14]....
        /*00b0*/ 	.word	0x00012850


	//   ....[15]....
        /*00b4*/ 	.word	0x00012880


	//   ....[16]....
        /*00b8*/ 	.word	0x00012920


	//   ....[17]....
        /*00bc*/ 	.word	0x00012950


	//----- nvinfo : EIATTR_VRC_CTA_INIT_COUNT
	.align		4
.L_2692:
        /*00c0*/ 	.byte	0x02, 0x4a
	.zero		1
	.zero		1


	//----- nvinfo : EIATTR_EXIT_INSTR_OFFSETS
	.align		4
        /*00c4*/ 	.byte	0x04, 0x1c
        /*00c6*/ 	.short	(.L_2694 - .L_2693)


	//   ....[0]....
.L_2693:
        /*00c8*/ 	.word	0x000008e0


	//   ....[1]....
        /*00cc*/ 	.word	0x00013150


	//----- nvinfo : EIATTR_MAX_THREADS
	.align		4
.L_2694:
        /*00d0*/ 	.byte	0x04, 0x05
        /*00d2*/ 	.short	(.L_2696 - .L_2695)
.L_2695:
        /*00d4*/ 	.word	0x00000080
        /*00d8*/ 	.word	0x00000001
        /*00dc*/ 	.word	0x00000001


	//----- nvinfo : EIATTR_CRS_STACK_SIZE
	.align		4
.L_2696:
        /*00e0*/ 	.byte	0x04, 0x1e
        /*00e2*/ 	.short	(.L_2698 - .L_2697)
.L_2697:
        /*00e4*/ 	.word	0x00000000


	//----- nvinfo : EIATTR_CBANK_PARAM_SIZE
	.align		4
.L_2698:
        /*00e8*/ 	.byte	0x03, 0x19
        /*00ea*/ 	.short	0x00e8


	//----- nvinfo : EIATTR_PARAM_CBANK
	.align		4
        /*00ec*/ 	.byte	0x04, 0x0a
        /*00ee*/ 	.short	(.L_2700 - .L_2699)
	.align		4
.L_2699:
        /*00f0*/ 	.word	index@(.nv.constant0._ZN10layer_norm13ln_fwd_kernelINS_13Kernel_traitsIf6__halfS2_S2_fjLj3072ELj1ELj1ELj4ELj16ENS_18Kernel_traits_baseILj3072EfS2_S2_S2_fjLj128EEEEELb1ELb1ELb1ELb0EEEvNS_9FwdParamsE)
        /*00f4*/ 	.short	0x0380
        /*00f6*/ 	.short	0x00e8


	//----- nvinfo : EIATTR_SW_WAR
	.align		4
.L_2700:
        /*00f8*/ 	.byte	0x04, 0x36
        /*00fa*/ 	.short	(.L_2702 - .L_2701)
.L_2701:
        /*00fc*/ 	.word	0x00000008
.L_2702:


//--------------------- .nv.info._ZN10layer_norm13ln_fwd_kernelINS_13Kernel_traitsIf6__halfS2_S2_fjLj3072ELj1ELj1ELj4ELj16ENS_18Kernel_traits_baseILj3072EfS2_S2_S2_fjLj128EEEEELb1ELb1ELb1ELb1EEEvNS_9FwdParamsE --------------------------
	.section	.nv.info._ZN10layer_norm13ln_fwd_kernelINS_13Kernel_traitsIf6__halfS2_S2_fjLj3072ELj1ELj1ELj4ELj16ENS_18Kernel_traits_baseILj3072EfS2_S2_S2_fjLj128EEEEELb1ELb1ELb1ELb1EEEvNS_9FwdParamsE,"",@"SHT_CUDA_INFO"
	.sectionflags	@""
	.align	4


	//----- nvinfo : EIATTR_CUDA_API_VERSION
	.align		4
        /*0000*/ 	.byte	0x04, 0x37
        /*0002*/ 	.short	(.L_2704 - .L_2703)
.L_2703:
        /*0004*/ 	.word	0x00000082


	//----- nvinfo : EIATTR_KPARAM_INFO
	.align		4
.L_2704:
        /*0008*/ 	.byte	0x04, 0x17
        /*000a*/ 	.short	(.L_2706 - .L_2705)
.L_2705:
        /*000c*/ 	.word	0x00000000
        /*0010*/ 	.short	0x0000
        /*0012*/ 	.short	0x0000
        /*0014*/ 	.byte	0x00, 0xf0, 0xa1, 0x03


	//----- nvinfo : EIATTR_SPARSE_MMA_MASK
	.align		4
.L_2706:
        /*0018*/ 	.byte	0x03, 0x50
        /*001a*/ 	.short	0x0000


	//----- nvinfo : EIATTR_MAXREG_COUNT
	.align		4
        /*001c*/ 	.byte	0x03, 0x1b
        /*001e*/ 	.short	0x00ff


	//----- nvinfo : EIATTR_NUM_BARRIERS
	.align		4
        /*0020*/ 	.byte	0x02, 0x4c
        /*0022*/ 	.byte	0x01
	.zero		1


	//----- nvinfo : EIATTR_MERCURY_ISA_VERSION
	.align		4
        /*0024*/ 	.byte	0x03, 0x5f
        /*0026*/ 	.short	0x0101


	//----- nvinfo : EIATTR_COOP_GROUP_MASK_REGIDS
	.align		4
        /*0028*/ 	.byte	0x04, 0x29
        /*002a*/ 	.short	(.L_2708 - .L_2707)


	//   ....[0]....
.L_2707:
        /*002c*/ 	.word	0xffffffff


	//   ....[1]....
        /*0030*/ 	.word	0xffffffff


	//   ....[2]....
        /*0034*/ 	.word	0xffffffff


	//   ....[3]....
        /*0038*/ 	.word	0xffffffff


	//   ....[4]....
        /*003c*/ 	.word	0xffffffff


	//   ....[5]....
        /*0040*/ 	.word	0xffffffff


	//   ....[6]....
        /*0044*/ 	.word	0xffffffff


	//   ....[7]....
        /*0048*/ 	.word	0xffffffff


	//   ....[8]....
        /*004c*/ 	.word	0xffffffff


	//   ....[9]....
        /*0050*/ 	.word	0xffffffff


	//   ....[10]....
        /*0054*/ 	.word	0xffffffff


	//   ....[11]....
        /*0058*/ 	.word	0xffffffff


	//   ....[12]....
        /*005c*/ 	.word	0xffffffff


	//   ....[13]....
        /*0060*/ 	.word	0xffffffff


	//   ....[14]....
        /*0064*/ 	.word	0xffffffff


	//   ....[15]....
        /*0068*/ 	.word	0xffffffff


	//   ....[16]....
        /*006c*/ 	.word	0xffffffff


	//   ....[17]....
        /*0070*/ 	.word	0xffffffff


	//----- nvinfo : EIATTR_COOP_GROUP_INSTR_OFFSETS
	.align		4
.L_2708:
        /*0074*/ 	.byte	0x04, 0x28
        /*0076*/ 	.short	(.L_2710 - .L_2709)


	//   ....[0]....
.L_2709:
        /*0078*/ 	.word	0x00010f60


	//   ....[1]....
        /*007c*/ 	.word	0x00010fd0


	//   ....[2]....
        /*0080*/ 	.word	0x00011000


	//   ....[3]....
        /*0084*/ 	.word	0x00011020


	//   ....[4]....
        /*0088*/ 	.word	0x00011040


	//   ....[5]....
        /*008c*/ 	.word	0x00011370


	//   ....[6]....
        /*0090*/ 	.word	0x00011390


	//   ....[7]....
        /*0094*/ 	.word	0x000113b0


	//   ....[8]....
        /*0098*/ 	.word	0x000113d0


	//   ....[9]....
        /*009c*/ 	.word	0x00011400


	//   ....[10]....
        /*00a0*/ 	.word	0x000114d0


	//   ....[11]....
        /*00a4*/ 	.word	0x00011540


	//   ....[12]....
        /*00a8*/ 	.word	0x00011580


	//   ....[13]....
        /*00ac*/ 	.word	0x000115a0


	//   ....[14]....
        /*00b0*/ 	.word	0x00011630


	//   ....[15]....
        /*00b4*/ 	.word	0x00011660


	//   ....[16]....
        /*00b8*/ 	.word	0x00011700


	//   ....[17]....
        /*00bc*/ 	.word	0x00011730


	//----- nvinfo : EIATTR_VRC_CTA_INIT_COUNT
	.align		4
.L_2710:
        /*00c0*/ 	.byte	0x02, 0x4a
	.zero		1
	.zero		1


	//----- nvinfo : EIATTR_EXIT_INSTR_OFFSETS
	.align		4
        /*00c4*/ 	.byte	0x04, 0x1c
        /*00c6*/ 	.short	(.L_2712 - .L_2711)


	//   ....[0]....
.L_2711:
        /*00c8*/ 	.word	0x00000660


	//   ....[1]....
        /*00cc*/ 	.word	0x00011e80


	//----- nvinfo : EIATTR_MAX_THREADS
	.align		4
.L_2712:
        /*00d0*/ 	.byte	0x04, 0x05
        /*00d2*/ 	.short	(.L_2714 - .L_2713)
.L_2713:
        /*00d4*/ 	.word	0x00000080
        /*00d8*/ 	.word	0x00000001
        /*00dc*/ 	.word	0x00000001


	//----- nvinfo : EIATTR_CBANK_PARAM_SIZE
	.align		4
.L_2714:
        /*00e0*/ 	.byte	0x03, 0x19
        /*00e2*/ 	.short	0x00e8


	//----- nvinfo : EIATTR_PARAM_CBANK
	.align		4
        /*00e4*/ 	.byte	0x04, 0x0a
        /*00e6*/ 	.short	(.L_2716 - .L_2715)
	.align		4
.L_2715:
        /*00e8*/ 	.word	index@(.nv.constant0._ZN10layer_norm13ln_fwd_kernelINS_13Kernel_traitsIf6__halfS2_S2_fjLj3072ELj1ELj1ELj4ELj16ENS_18Kernel_traits_baseILj3072EfS2_S2_S2_fjLj128EEEEELb1ELb1ELb1ELb1EEEvNS_9FwdParamsE)
        /*00ec*/ 	.short	0x0380
        /*00ee*/ 	.short	0x00e8


	//----- nvinfo : EIATTR_SW_WAR
	.align		4
.L_2716:
        /*00f0*/ 	.byte	0x04, 0x36
        /*00f2*/ 	.short	(.L_2718 - .L_2717)
.L_2717:
        /*00f4*/ 	.word	0x00000008
.L_2718:


//--------------------- .nv.info._ZN10layer_norm13ln_fwd_kernelINS_13Kernel_traitsI6__halfS2_fS2_fjLj3072ELj1ELj1ELj4ELj16ENS_18Kernel_traits_baseILj3072ES2_S2_fS2_fjLj128EEEEELb0ELb0ELb0ELb0EEEvNS_9FwdParamsE --------------------------
	.section	.nv.info._ZN10layer_norm13ln_fwd_kernelINS_13Kernel_traitsI6__halfS2_fS2_fjLj3072ELj1ELj1ELj4ELj16ENS_18Kernel_traits_baseILj3072ES2_S2_fS2_fjLj128EEEEELb0ELb0ELb0ELb0EEEvNS_9FwdParamsE,"",@"SHT_CUDA_INFO"
	.sectionflags	@""
	.align	4


	//----- nvinfo : EIATTR_CUDA_API_VERSION
	.align		4
        /*0000*/ 	.byte	0x04, 0x37
        /*0002*/ 	.short	(.L_2720 - .L_2719)
.L_2719:
        /*0004*/ 	.word	0x00000082


	//----- nvinfo : EIATTR_KPARAM_INFO
	.align		4
.L_2720:
        /*0008*/ 	.byte	0x04, 0x17
        /*000a*/ 	.short	(.L_2722 - .L_2721)
.L_2721:
        /*000c*/ 	.word	0x00000000
        /*0010*/ 	.short	0x0000
        /*0012*/ 	.short	0x0000
        /*0014*/ 	.byte	0x00, 0xf0, 0xa1, 0x03


	//----- nvinfo : EIATTR_SPARSE_MMA_MASK
	.align		4
.L_2722:
        /*0018*/ 	.byte	0x03, 0x50
        /*001a*/ 	.short	0x0000


	//----- nvinfo : EIATTR_MAXREG_COUNT
	.align		4
        /*001c*/ 	.byte	0x03, 0x1b
        /*001e*/ 	.short	0x00ff


	//----- nvinfo : EIATTR_NUM_BARRIERS
	.align		4
        /*0020*/ 	.byte	0x02, 0x4c
        /*0022*/ 	.byte	0x01
	.zero		1


	//----- nvinfo : EIATTR_MERCURY_ISA_VERSION
	.align		4
        /*0024*/ 	.byte	0x03, 0x5f
        /*0026*/ 	.short	0x0101


	//----- nvinfo : EIATTR_COOP_GROUP_MASK_REGIDS
	.align		4
        /*0028*/ 	.byte	0x04, 0x29
        /*002a*/ 	.short	(.L_2724 - .L_2723)


	//   ....[0]....
.L_2723:
        /*002c*/ 	.word	0xffffffff


	//   ....[1]....
        /*0030*/ 	.word	0xffffffff


	//   ....[2]....
        /*0034*/ 	.word	0xffffffff


	//   ....[3]....
        /*0038*/ 	.word	0xffffffff


	//   ....[4]....
        /*003c*/ 	.word	0xffffffff


	//   ....[5]....
        /*0040*/ 	.word	0xffffffff


	//   ....[6]....
        /*0044*/ 	.word	0xffffffff


	//   ....[7]....
        /*0048*/ 	.word	0xffffffff


	//   ....[8]....
        /*004c*/ 	.word	0xffffffff


	//   ....[9]....
        /*0050*/ 	.word	0xffffffff


	//   ....[10]....
        /*0054*/ 	.word	0xffffffff


	//   ....[11]....
        /*0058*/ 	.word	0xffffffff


	//   ....[12]....
        /*005c*/ 	.word	0xffffffff


	//   ....[13]....
        /*0060*/ 	.word	0xffffffff


	//   ....[14]....
        /*0064*/ 	.word	0xffffffff


	//   ....[15]....
        /*0068*/ 	.word	0xffffffff


	//   ....[16]....
        /*006c*/ 	.word	0xffffffff


	//   ....[17]....
        /*0070*/ 	.word	0xffffffff


	//----- nvinfo : EIATTR_COOP_GROUP_INSTR_OFFSETS
	.align		4
.L_2724:
        /*0074*/ 	.byte	0x04, 0x28
        /*0076*/ 	.short	(.L_2726 - .L_2725)


	//   ....[0]....
.L_2725:
        /*0078*/ 	.word	0x00001200


	//   ....[1]....
        /*007c*/ 	.word	0x00001220


	//   ....[2]....
        /*0080*/ 	.word	0x00001240


	//   ....[3]....
        /*0084*/ 	.word	0x00001260


	//   ....[4]....
        /*0088*/ 	.word	0x00001280


	//   ....[5]....
        /*008c*/ 	.word	0x000015f0


	//   ....[6]....
        /*0090*/ 	.word	0x00001650


	//   ....[7]....
        /*0094*/ 	.word	0x000016b0


	//   ....[8]....
        /*0098*/ 	.word	0x000016d0


	//   ....[9]....
        /*009c*/ 	.word	0x000016f0


	//   ....[10]....
        /*00a0*/ 	.word	0x00001800


	//   ....[11]....
        /*00a4*/ 	.word	0x00001870


	//   ....[12]....
        /*00a8*/ 	.word	0x00001880


	//   ....[13]....
        /*00ac*/ 	.word	0x000018d0


	//   ....[14]....
        /*00b0*/ 	.word	0x00001910


	//   ....[15]....
        /*00b4*/ 	.word	0x00001940


	//   ....[16]....
        /*00b8*/ 	.word	0x00001a40


	//   ....[17]....
        /*00bc*/ 	.word	0x00001a50


	//----- nvinfo : EIATTR_VRC_CTA_INIT_COUNT
	.align		4
.L_2726:
        /*00c0*/ 	.byte	0x02, 0x4a
	.zero		1
	.zero		1


	//----- nvinfo : EIATTR_EXIT_INSTR_OFFSETS
	.align		4
        /*00c4*/ 	.byte	0x04, 0x1c
        /*00c6*/ 	.short	(.L_2728 - .L_2727)


	//   ....[0]....
.L_2727:
        /*00c8*/ 	.word	0x00000460


	//   ....[1]....
        /*00cc*/ 	.word	0x000024d0


	//----- nvinfo : EIATTR_MAX_THREADS
	.align		4
.L_2728:
        /*00d0*/ 	.byte	0x04, 0x05
        /*00d2*/ 	.short	(.L_2730 - .L_2729)
.L_2729:
        /*00d4*/ 	.word	0x00000080
        /*00d8*/ 	.word	0x00000001
        /*00dc*/ 	.word	0x00000001


	//----- nvinfo : EIATTR_CRS_STACK_SIZE
	.align		4
.L_2730:
        /*00e0*/ 	.byte	0x04, 0x1e
        /*00e2*/ 	.short	(.L_2732 - .L_2731)
.L_2731:
        /*00e4*/ 	.word	0x00000000


	//----- nvinfo : EIATTR_CBANK_PARAM_SIZE
	.align		4
.L_2732:
        /*00e8*/ 	.byte	0x03, 0x19
        /*00ea*/ 	.short	0x00e8


	//----- nvinfo : EIATTR_PARAM_CBANK
	.align		4
        /*00ec*/ 	.byte	0x04, 0x0a
        /*00ee*/ 	.short	(.L_2734 - .L_2733)
	.align		4
.L_2733:
        /*00f0*/ 	.word	index@(.nv.constant0._ZN10layer_norm13ln_fwd_kernelINS_13Kernel_traitsI6__halfS2_fS2_fjLj3072ELj1ELj1ELj4ELj16ENS_18Kernel_traits_baseILj3072ES2_S2_fS2_fjLj128EEEEELb0ELb0ELb0ELb0EEEvNS_9FwdParamsE)
        /*00f4*/ 	.short	0x0380
        /*00f6*/ 	.short	0x00e8


	//----- nvinfo : EIATTR_SW_WAR
	.align		4
.L_2734:
        /*00f8*/ 	.byte	0x04, 0x36
        /*00fa*/ 	.short	(.L_2736 - .L_2735)
.L_2735:
        /*00fc*/ 	.word	0x00000008
.L_2736:


//--------------------- .nv.info._ZN10layer_norm13ln_fwd_kernelINS_13Kernel_traitsI6__halfS2_fS2_fjLj3072ELj1ELj1ELj4ELj16ENS_18Kernel_traits_baseILj3072ES2_S2_fS2_fjLj128EEEEELb0ELb0ELb0ELb1EEEvNS_9FwdParamsE --------------------------
	.section	.nv.info._ZN10layer_norm13ln_fwd_kernelINS_13Kernel_traitsI6__halfS2_fS2_fjLj3072ELj1ELj1ELj4ELj16ENS_18Kernel_traits_baseILj3072ES2_S2_fS2_fjLj128EEEEELb0ELb0ELb0ELb1EEEvNS_9FwdParamsE,"",@"SHT_CUDA_INFO"
	.sectionflags	@""
	.align	4


	//----- nvinfo : EIATTR_CUDA_API_VERSION
	.align		4
        /*0000*/ 	.byte	0x04, 0x37
        /*0002*/ 	.short	(.L_2738 - .L_2737)
.L_2737:
        /*0004*/ 	.word	0x00000082


	//----- nvinfo : EIATTR_KPARAM_INFO
	.align		4
.L_2738:
        /*0008*/ 	.byte	0x04, 0x17
        /*000a*/ 	.short	(.L_2740 - .L_2739)
.L_2739:
        /*000c*/ 	.word	0x00000000
        /*0010*/ 	.short	0x0000
        /*0012*/ 	.short	0x0000
        /*0014*/ 	.byte	0x00, 0xf0, 0xa1, 0x03


	//----- nvinfo : EIATTR_SPARSE_MMA_MASK
	.align		4
.L_2740:
        /*0018*/ 	.byte	0x03, 0x50
        /*001a*/ 	.short	0x0000


	//----- nvinfo : EIATTR_MAXREG_COUNT
	.align		4
        /*001c*/ 	.byte	0x03, 0x1b
        /*001e*/ 	.short	0x00ff


	//----- nvinfo : EIATTR_NUM_BARRIERS
	.align		4
        /*0020*/ 	.byte	0x02, 0x4c
        /*0022*/ 	.byte	0x01
	.zero		1


	//----- nvinfo : EIATTR_MERCURY_ISA_VERSION
	.align		4
        /*0024*/ 	.byte	0x03, 0x5f
        /*0026*/ 	.short	0x0101


	//----- nvinfo : EIATTR_COOP_GROUP_MASK_REGIDS
	.align		4
        /*0028*/ 	.byte	0x04, 0x29
        /*002a*/ 	.short	(.L_2742 - .L_2741)


	//   ....[0]....
.L_2741:
        /*002c*/ 	.word	0xffffffff


	//   ....[1]....
        /*0030*/ 	.word	0xffffffff


	//   ....[2]....
        /*0034*/ 	.word	0xffffffff


	//   ....[3]....
        /*0038*/ 	.word	0xffffffff


	//   ....[4]....
        /*003c*/ 	.word	0xffffffff


	//   ....[5]....
        /*0040*/ 	.word	0xffffffff


	//   ....[6]....
        /*0044*/ 	.word	0xffffffff


	//   ....[7]....
        /*0048*/ 	.word	0xffffffff


	//   ....[8]....
        /*004c*/ 	.word	0xffffffff


	//   ....[9]....
        /*0050*/ 	.word	0xffffffff


	//   ....[10]....
        /*0054*/ 	.word	0xffffffff


	//   ....[11]....
        /*0058*/ 	.word	0xffffffff


	//   ....[12]....
        /*005c*/ 	.word	0xffffffff


	//   ....[13]....
        /*0060*/ 	.word	0xffffffff


	//   ....[14]....
        /*0064*/ 	.word	0xffffffff


	//   ....[15]....
        /*0068*/ 	.word	0xffffffff


	//   ....[16]....
        /*006c*/ 	.word	0xffffffff


	//   ....[17]....
        /*0070*/ 	.word	0xffffffff


	//----- nvinfo : EIATTR_COOP_GROUP_INSTR_OFFSETS
	.align		4
.L_2742:
        /*0074*/ 	.byte	0x04, 0x28
        /*0076*/ 	.short	(.L_2744 - .L_2743)


	//   ....[0]....
.L_2743:
        /*0078*/ 	.word	0x000011d0


	//   ....[1]....
        /*007c*/ 	.word	0x000011f0


	//   ....[2]....
        /*0080*/ 	.word	0x00001210


	//   ....[3]....
        /*0084*/ 	.word	0x00001230


	//   ....[4]....
        /*0088*/ 	.word	0x00001250


	//   ....[5]....
        /*008c*/ 	.word	0x00001580


	//   ....[6]....
        /*0090*/ 	.word	0x000015a0


	//   ....[7]....
        /*0094*/ 	.word	0x000015c0


	//   ....[8]....
        /*0098*/ 	.word	0x000015e0


	//   ....[9]....
        /*009c*/ 	.word	0x00001600


	//   ....[10]....
        /*00a0*/ 	.word	0x00001750


	//   ....[11]....
        /*00a4*/ 	.word	0x00001810


	//   ....[12]....
        /*00a8*/ 	.word	0x00001830


	//   ....[13]....
        /*00ac*/ 	.word	0x00001840


	//   ....[14]....
        /*00b0*/ 	.word	0x000018e0


	//   ....[15]....
        /*00b4*/ 	.word	0x00001920


	//   ....[16]....
        /*00b8*/ 	.word	0x000019c0


	//   ....[17]....
        /*00bc*/ 	.word	0x000019e0


	//----- nvinfo : EIATTR_VRC_CTA_INIT_COUNT
	.align		4
.L_2744:
        /*00c0*/ 	.byte	0x02, 0x4a
	.zero		1
	.zero		1


	//----- nvinfo : EIATTR_EXIT_INSTR_OFFSETS
	.align		4
        /*00c4*/ 	.byte	0x04, 0x1c
        /*00c6*/ 	.short	(.L_2746 - .L_2745)


	//   ....[0]....
.L_2745:
        /*00c8*/ 	.word	0x00000160


	//   ....[1]....
        /*00cc*/ 	.word	0x000020c0


	//----- nvinfo : EIATTR_MAX_THREADS
	.align		4
.L_2746:
        /*00d0*/ 	.byte	0x04, 0x05
        /*00d2*/ 	.short	(.L_2748 - .L_2747)
.L_2747:
        /*00d4*/ 	.word	0x00000080
        /*00d8*/ 	.word	0x00000001
        /*00dc*/ 	.word	0x00000001


	//----- nvinfo : EIATTR_CRS_STACK_SIZE
	.align		4
.L_2748:
        /*00e0*/ 	.byte	0x04, 0x1e
        /*00e2*/ 	.short	(.L_2750 - .L_2749)
.L_2749:
        /*00e4*/ 	.word	0x00000000


	//----- nvinfo : EIATTR_CBANK_PARAM_SIZE
	.align		4
.L_2750:
        /*00e8*/ 	.byte	0x03, 0x19
        /*00ea*/ 	.short	0x00e8


	//----- nvinfo : EIATTR_PARAM_CBANK
	.align		4
        /*00ec*/ 	.byte	0x04, 0x0a
        /*00ee*/ 	.short	(.L_2752 - .L_2751)
	.align		4
.L_2751:
        /*00f0*/ 	.word	index@(.nv.constant0._ZN10layer_norm13ln_fwd_kernelINS_13Kernel_traitsI6__halfS2_fS2_fjLj3072ELj1ELj1ELj4ELj16ENS_18Kernel_traits_baseILj3072ES2_S2_fS2_fjLj128EEEEELb0ELb0ELb0ELb1EEEvNS_9FwdParamsE)
        /*00f4*/ 	.short	0x0380
        /*00f6*/ 	.short	0x00e8


	//----- nvinfo : EIATTR_SW_WAR
	.align		4
.L_2752:
        /*00f8*/ 	.byte	0x04, 0x36
        /*00fa*/ 	.short	(.L_2754 - .L_2753)
.L_2753:
        /*00fc*/ 	.word	0x00000008
.L_2754:


//--------------------- .nv.info._ZN10layer_norm13ln_fwd_kernelINS_13Kernel_traitsI6__halfS2_fS2_fjLj3072ELj1ELj1ELj4ELj16ENS_18Kernel_traits_baseILj3072ES2_S2_fS2_fjLj128EEEEELb0ELb0ELb1ELb0EEEvNS_9FwdParamsE --------------------------
	.section	.nv.info._ZN10layer_norm13ln_fwd_kernelINS_13Kernel_traitsI6__halfS2_fS2_fjLj3072ELj1ELj1ELj4ELj16ENS_18Kernel_traits_baseILj3072ES2_S2_fS2_fjLj128EEEEELb0ELb0ELb1ELb0EEEvNS_9FwdParamsE,"",@"SHT_CUDA_INFO"
	.sectionflags	@""
	.align	4


	//----- nvinfo : EIATTR_CUDA_API_VERSION
	.align		4
        /*0000*/ 	.byte	0x04, 0x37
        /*0002*/ 	.short	(.L_2756 - .L_2755)
.L_2755:
        /*0004*/ 	.word	0x00000082


	//----- nvinfo : EIATTR_KPARAM_INFO
	.align		4
.L_2756:
        /*0008*/ 	.byte	0x04, 0x17
        /*000a*/ 	.short	(.L_2758 - .L_2757)
.L_2757:
        /*000c*/ 	.word	0x00000000
        /*0010*/ 	.short	0x0000
        /*0012*/ 	.short	0x0000
        /*0014*/ 	.byte	0x00, 0xf0, 0xa1, 0x03


	//----- nvinfo : EIATTR_SPARSE_MMA_MASK
	.align		4
.L_2758:
        /*0018*/ 	.byte	0x03, 0x50
        /*001a*/ 	.short	0x0000


	//----- nvinfo : EIATTR_MAXREG_COUNT
	.align		4
        /*001c*/ 	.byte	0x03, 0x1b
        /*001e*/ 	.short	0x00ff


	//----- nvinfo : EIATTR_NUM_BARRIERS
	.align		4
        /*0020*/ 	.byte	0x02, 0x4c
        /*0022*/ 	.byte	0x01
	.zero		1


	//----- nvinfo : EIATTR_MERCURY_ISA_VERSION
	.align		4
        /*0024*/ 	.byte	0x03, 0x5f
        /*0026*/ 	.short	0x0101


	//----- nvinfo : EIATTR_COOP_GROUP_MASK_REGIDS
	.align		4
        /*0028*/ 	.byte	0x04, 0x29
        /*002a*/ 	.short	(.L_2760 - .L_2759)


	//   ....[0]....
.L_2759:
        /*002c*/ 	.word	0xffffffff


	//   ....[1]....
        /*0030*/ 	.word	0xffffffff


	//   ....[2]....
        /*0034*/ 	.word	0xffffffff


	//   ....[3]....
        /*0038*/ 	.word	0xffffffff


	//   ....[4]....
        /*003c*/ 	.word	0xffffffff


	//   ....[5]....
        /*0040*/ 	.word	0xffffffff


	//   ....[6]....
        /*0044*/ 	.word	0xffffffff


	//   ....[7]....
        /*0048*/ 	.word	0xffffffff


	//   ....[8]....
        /*004c*/ 	.word	0xffffffff


	//   ....[9]....
        /*0050*/ 	.word	0xffffffff


	//   ....[10]....
        /*0054*/ 	.word	0xffffffff


	//   ....[11]....
        /*0058*/ 	.word	0xffffffff


	//   ....[12]....
        /*005c*/ 	.word	0xffffffff


	//   ....[13]....
        /*0060*/ 	.word	0xffffffff


	//   ....[14]....
        /*0064*/ 	.word	0xffffffff


	//   ....[15]....
        /*0068*/ 	.word	0xffffffff


	//   ....[16]....
        /*006c*/ 	.word	0xffffffff


	//   ....[17]....
        /*0070*/ 	.word	0xffffffff


	//----- nvinfo : EIATTR_COOP_GROUP_INSTR_OFFSETS
	.align		4
.L_2760:
        /*0074*/ 	.byte	0x04, 0x28
        /*0076*/ 	.short	(.L_2762 - .L_2761)


	//   ....[0]....
.L_2761:
        /*0078*/ 	.word	0x00001720


	//   ....[1]....
        /*007c*/ 	.word	0x00001740


	//   ....[2]....
        /*0080*/ 	.word	0x00001760


	//   ....[3]....
        /*0084*/ 	.word	0x00001780


	//   ....[4]....
        /*0088*/ 	.word	0x000017a0


	//   ....[5]....
        /*008c*/ 	.word	0x00001ae0


	//   ....[6]....
        /*0090*/ 	.word	0x00001b00


	//   ....[7]....
        /*0094*/ 	.word	0x00001b20


	//   ....[8]....
        /*0098*/ 	.word	0x00001b40


	//   ....[9]....
        /*009c*/ 	.word	0x00001b70


	//   ....[10]....
        /*00a0*/ 	.word	0x00001d00


	//   ....[11]....
        /*00a4*/ 	.word	0x00001d40


	//   ....[12]....
        /*00a8*/ 	.word	0x00001d60


	//   ....[13]....
        /*00ac*/ 	.word	0x00001da0


	//   ....[14]....
        /*00b0*/ 	.word	0x00001e60


	//   ....[15]....
        /*00b4*/ 	.word	0x00001e90


	//   ....[16]....
        /*00b8*/ 	.word	0x00001f40


	//   ....[17]....
        /*00bc*/ 	.word	0x00001f70


	//----- nvinfo : EIATTR_VRC_CTA_INIT_COUNT
	.align		4
.L_2762:
        /*00c0*/ 	.byte	0x02, 0x4a
	.zero		1
	.zero		1


	//----- nvinfo : EIATTR_EXIT_INSTR_OFFSETS
	.align		4
        /*00c4*/ 	.byte	0x04, 0x1c
        /*00c6*/ 	.short	(.L_2764 - .L_2763)


	//   ....[0]....
.L_2763:
        /*00c8*/ 	.word	0x00000460


	//   ....[1]....
        /*00cc*/ 	.word	0x00002a80


	//----- nvinfo : EIATTR_MAX_THREADS
	.align		4
.L_2764:
        /*00d0*/ 	.byte	0x04, 0x05
        /*00d2*/ 	.short	(.L_2766 - .L_2765)
.L_2765:
        /*00d4*/ 	.word	0x00000080
        /*00d8*/ 	.word	0x00000001
        /*00dc*/ 	.word	0x00000001


	//----- nvinfo : EIATTR_CRS_STACK_SIZE
	.align		4
.L_2766:
        /*00e0*/ 	.byte	0x04, 0x1e
        /*00e2*/ 	.short	(.L_2768 - .L_2767)
.L_2767:
        /*00e4*/ 	.word	0x00000000


	//----- nvinfo : EIATTR_CBANK_PARAM_SIZE
	.align		4
.L_2768:
        /*00e8*/ 	.byte	0x03, 0x19
        /*00ea*/ 	.short	0x00e8


	//----- nvinfo : EIATTR_PARAM_CBANK
	.align		4
        /*00ec*/ 	.byte	0x04, 0x0a
        /*00ee*/ 	.short	(.L_2770 - .L_2769)
	.align		4
.L_2769:
        /*00f0*/ 	.word	index@(.nv.constant0._ZN10layer_norm13ln_fwd_kernelINS_13Kernel_traitsI6__halfS2_fS2_fjLj3072ELj1ELj1ELj4ELj16ENS_18Kernel_traits_baseILj3072ES2_S2_fS2_fjLj128EEEEELb0ELb0ELb1ELb0EEEvNS_9FwdParamsE)
        /*00f4*/ 	.short	0x0380
        /*00f6*/ 	.short	0x00e8


	//----- nvinfo : EIATTR_SW_WAR
	.align		4
.L_2770:
        /*00f8*/ 	.byte	0x04, 0x36
        /*00fa*/ 	.short	(.L_2772 - .L_2771)
.L_2771:
        /*00fc*/ 	.word	0x00000008
.L_2772:


//--------------------- .nv.info._ZN10layer_norm13ln_fwd_kernelINS_13Kernel_traitsI6__halfS2_fS2_fjLj3072ELj1ELj1ELj4ELj16ENS_18Kernel_traits_baseILj3072ES2_S2_fS2_fjLj128EEEEELb0ELb0ELb1ELb1EEEvNS_9FwdParamsE --------------------------
	.section	.nv.info._ZN10layer_norm13ln_fwd_kernelINS_13Kernel_traitsI6__halfS2_fS2_fjLj3072ELj1ELj1ELj4ELj16ENS_18Kernel_traits_baseILj3072ES2_S2_fS2_fjLj128EEEEELb0ELb0ELb1ELb1EEEvNS_9FwdParamsE,"",@"SHT_CUDA_INFO"
	.sectionflags	@""
	.align	4


	//----- nvinfo : EIATTR_CUDA_API_VERSION
	.align		4
        /*0000*/ 	.byte	0x04, 0x37
        /*0002*/ 	.short	(.L_2774 - .L_2773)
.L_2773:
        /*0004*/ 	.word	0x00000082


	//----- nvinfo : EIATTR_KPARAM_INFO
	.align		4
.L_2774:
        /*0008*/ 	.byte	0x04, 0x17
        /*000a*/ 	.short	(.L_2776 - .L_2775)
.L_2775:
        /*000c*/ 	.word	0x00000000
        /*0010*/ 	.short	0x0000
        /*0012*/ 	.short	0x0000
        /*0014*/ 	.byte	0x00, 0xf0, 0xa1, 0x03


	//----- nvinfo : EIATTR_SPARSE_MMA_MASK
	.align		4
.L_2776:
        /*0018*/ 	.byte	0x03, 0x50
        /*001a*/ 	.short	0x0000


	//----- nvinfo : EIATTR_MAXREG_COUNT
	.align		4
        /*001c*/ 	.byte	0x03, 0x1b
        /*001e*/ 	.short	0x00ff


	//----- nvinfo : EIATTR_NUM_BARRIERS
	.align		4
        /*0020*/ 	.byte	0x02, 0x4c
        /*0022*/ 	.byte	0x01
	.zero		1


	//----- nvinfo : EIATTR_MERCURY_ISA_VERSION
	.align		4
        /*0024*/ 	.byte	0x03, 0x5f
        /*0026*/ 	.short	0x0101


	//----- nvinfo : EIATTR_COOP_GROUP_MASK_REGIDS
	.align		4
        /*0028*/ 	.byte	0x04, 0x29
        /*002a*/ 	.short	(.L_2778 - .L_2777)


	//   ....[0]....
.L_2777:
        /*002c*/ 	.word	0xffffffff


	//   ....[1]....
        /*0030*/ 	.word	0xffffffff


	//   ....[2]....
        /*0034*/ 	.word	0xffffffff


	//   ....[3]....
        /*0038*/ 	.word	0xffffffff


	//   ....[4]....
        /*003c*/ 	.word	0xffffffff


	//   ....[5]....
        /*0040*/ 	.word	0xffffffff


	//   ....[6]....
        /*0044*/ 	.word	0xffffffff


	//   ....[7]....
        /*0048*/ 	.word	0xffffffff


	//   ....[8]....
        /*004c*/ 	.word	0xffffffff


	//   ....[9]....
        /*0050*/ 	.word	0xffffffff


	//   ....[10]....
        /*0054*/ 	.word	0xffffffff


	//   ....[11]....
        /*0058*/ 	.word	0xffffffff


	//   ....[12]....
        /*005c*/ 	.word	0xffffffff


	//   ....[13]....
        /*0060*/ 	.word	0xffffffff


	//   ....[14]....
        /*0064*/ 	.word	0xffffffff


	//   ....[15]....
        /*0068*/ 	.word	0xffffffff


	//   ....[16]....
        /*006c*/ 	.word	0xffffffff


	//   ....[17]....
        /*0070*/ 	.word	0xffffffff


	//----- nvinfo : EIATTR_COOP_GROUP_INSTR_OFFSETS
	.align		4
.L_2778:
        /*0074*/ 	.byte	0x04, 0x28
        /*0076*/ 	.short	(.L_2780 - .L_2779)


	//   ....[0]....
.L_2779:
        /*0078*/ 	.word	0x000012b0


	//   ....[1]....
        /*007c*/ 	.word	0x000012d0


	//   ....[2]....
        /*0080*/ 	.word	0x000012f0


	//   ....[3]....
        /*0084*/ 	.word	0x00001310


	//   ....[4]....
        /*0088*/ 	.word	0x00001330


	//   ....[5]....
        /*008c*/ 	.word	0x00001660


	//   ....[6]....
        /*0090*/ 	.word	0x00001690


	//   ....[7]....
        /*0094*/ 	.word	0x000016c0


	//   ....[8]....
        /*0098*/ 	.word	0x000016e0


	//   ....[9]....
        /*009c*/ 	.word	0x00001700


	//   ....[10]....
        /*00a0*/ 	.word	0x00001890


	//   ....[11]....
        /*00a4*/ 	.word	0x000018c0


	//   ....[12]....
        /*00a8*/ 	.word	0x00001920


	//   ....[13]....
        /*00ac*/ 	.word	0x00001950


	//   ....[14]....
        /*00b0*/ 	.word	0x000019e0


	//   ....[15]....
        /*00b4*/ 	.word	0x00001a10


	//   ....[16]....
        /*00b8*/ 	.word	0x00001ac0


	//   ....[17]....
        /*00bc*/ 	.word	0x00001af0


	//----- nvinfo : EIATTR_VRC_CTA_INIT_COUNT
	.align		4
.L_2780:
        /*00c0*/ 	.byte	0x02, 0x4a
	.zero		1
	.zero		1


	//----- nvinfo : EIATTR_EXIT_INSTR_OFFSETS
	.align		4
        /*00c4*/ 	.byte	0x04, 0x1c
        /*00c6*/ 	.short	(.L_2782 - .L_2781)


	//   ....[0]....
.L_2781:
        /*00c8*/ 	.word	0x000001d0


	//   ....[1]....
        /*00cc*/ 	.word	0x00002540


	//----- nvinfo : EIATTR_MAX_THREADS
	.align		4
.L_2782:
        /*00d0*/ 	.byte	0x04, 0x05
        /*00d2*/ 	.short	(.L_2784 - .L_2783)
.L_2783:
        /*00d4*/ 	.word	0x00000080
        /*00d8*/ 	.word	0x00000001
        /*00dc*/ 	.word	0x00000001


	//----- nvinfo : EIATTR_CRS_STACK_SIZE
	.align		4
.L_2784:
        /*00e0*/ 	.byte	0x04, 0x1e
        /*00e2*/ 	.short	(.L_2786 - .L_2785)
.L_2785:
        /*00e4*/ 	.word	0x00000000


	//----- nvinfo : EIATTR_CBANK_PARAM_SIZE
	.align		4
.L_2786:
        /*00e8*/ 	.byte	0x03, 0x19
        /*00ea*/ 	.short	0x00e8


	//----- nvinfo : EIATTR_PARAM_CBANK
	.align		4
        /*00ec*/ 	.byte	0x04, 0x0a
        /*00ee*/ 	.short	(.L_2788 - .L_2787)
	.align		4
.L_2787:
        /*00f0*/ 	.word	index@(.nv.constant0._ZN10layer_norm13ln_fwd_kernelINS_13Kernel_traitsI6__halfS2_fS2_fjLj3072ELj1ELj1ELj4ELj16ENS_18Kernel_traits_baseILj3072ES2_S2_fS2_fjLj128EEEEELb0ELb0ELb1ELb1EEEvNS_9FwdParamsE)
        /*00f4*/ 	.short	0x0380
        /*00f6*/ 	.short	0x00e8


	//----- nvinfo : EIATTR_SW_WAR
	.align		4
.L_2788:
        /*00f8*/ 	.byte	0x04, 0x36
        /*00fa*/ 	.short	(.L_2790 - .L_2789)
.L_2789:
        /*00fc*/ 	.word	0x00000008
.L_2790:


//--------------------- .nv.info._ZN10layer_norm13ln_fwd_kernelINS_13Kernel_traitsI6__halfS2_fS2_fjLj3072ELj1ELj1ELj4ELj16ENS_18Kernel_traits_baseILj3072ES2_S2_fS2_fjLj128EEEEELb0ELb1ELb0ELb0EEEvNS_9FwdParamsE --------------------------
	.section	.nv.info._ZN10layer_norm13ln_fwd_kernelINS_13Kernel_traitsI6__halfS2_fS2_fjLj3072ELj1ELj1ELj4ELj16ENS_18Kernel_traits_baseILj3072ES2_S2_fS2_fjLj128EEEEELb0ELb1ELb0ELb0EEEvNS_9FwdParamsE,"",@"SHT_CUDA_INFO"
	.sectionflags	@""
	.align	4


	//----- nvinfo : EIATTR_CUDA_API_VERSION
	.align		4
        /*0000*/ 	.byte	0x04, 0x37
        /*0002*/ 	.short	(.L_2792 - .L_2791)
.L_2791:
        /*0004*/ 	.word	0x00000082


	//----- nvinfo : EIATTR_KPARAM_INFO
	.align		4
.L_2792:
        /*0008*/ 	.byte	0x04, 0x17
        /*000a*/ 	.short	(.L_2794 - .L_2793)
.L_2793:
        /*000c*/ 	.word	0x00000000
        /*0010*/ 	.short	0x0000
        /*0012*/ 	.short	0x0000
        /*0014*/ 	.byte	0x00, 0xf0, 0xa1, 0x03


	//----- nvinfo : EIATTR_SPARSE_MMA_MASK
	.align		4
.L_2794:
        /*0018*/ 	.byte	0x03, 0x50
        /*001a*/ 	.short	0x0000


	//----- nvinfo : EIATTR_MAXREG_COUNT
	.align		4
        /*001c*/ 	.byte	0x03, 0x1b
        /*001e*/ 	.short	0x00ff


	//----- nvinfo : EIATTR_NUM_BARRIERS
	.align		4
        /*0020*/ 	.byte	0x02, 0x4c
        /*0022*/ 	.byte	0x01
	.zero		1


	//----- nvinfo : EIATTR_MERCURY_ISA_VERSION
	.align		4
        /*0024*/ 	.byte	0x03, 0x5f
        /*0026*/ 	.short	0x0101


	//----- nvinfo : EIATTR_COOP_GROUP_MASK_REGIDS
	.align		4
        /*0028*/ 	.byte	0x04, 0x29
        /*002a*/ 	.short	(.L_2796 - .L_2795)


	//   ....[0]....
.L_2795:
        /*002c*/ 	.word	0xffffffff


	//   ....[1]....
        /*0030*/ 	.word	0xffffffff


	//   ....[2]....
        /*0034*/ 	.word	0xffffffff


	//   ....[3]....
        /*0038*/ 	.word	0xffffffff


	//   ....[4]....
        /*003c*/ 	.word	0xffffffff


	//   ....[5]....
        /*0040*/ 	.word	0xffffffff


	//   ....[6]....
        /*0044*/ 	.word	0xffffffff


	//   ....[7]....
        /*0048*/ 	.word	0xffffffff


	//   ....[8]....
        /*004c*/ 	.word	0xffffffff


	//   ....[9]....
        /*0050*/ 	.word	0xffffffff


	//   ....[10]....
        /*0054*/ 	.word	0xffffffff


	//   ....[11]....
        /*0058*/ 	.word	0xffffffff


	//   ....[12]....
        /*005c*/ 	.word	0xffffffff


	//   ....[13]....
        /*0060*/ 	.word	0xffffffff


	//   ....[14]....
        /*0064*/ 	.word	0xffffffff


	//   ....[15]....
        /*0068*/ 	.word	0xffffffff


	//   ....[16]....
        /*006c*/ 	.word	0xffffffff


	//   ....[17]....
        /*0070*/ 	.word	0xffffffff


	//----- nvinfo : EIATTR_COOP_GROUP_INSTR_OFFSETS
	.align		4
.L_2796:
        /*0074*/ 	.byte	0x04, 0x28
        /*0076*/ 	.short	(.L_2798 - .L_2797)


	//   ....[0]....
.L_2797:
        /*0078*/ 	.word	0x00001900


	//   ....[1]....
        /*007c*/ 	.word	0x00001920


	//   ....[2]....
        /*0080*/ 	.word	0x00001940


	//   ....[3]....
        /*0084*/ 	.word	0x00001960


	//   ....[4]....
        /*0088*/ 	.word	0x00001980


	//   ....[5]....
        /*008c*/ 	.word	0x00001ce0


	//   ....[6]....
        /*0090*/ 	.word	0x00001d40


	//   ....[7]....
        /*0094*/ 	.word	0x00001d60


	//   ....[8]....
        /*0098*/ 	.word	0x00001da0


	//   ....[9]....
        /*009c*/ 	.word	0x00001de0


	//   ....[10]....
        /*00a0*/ 	.word	0x00001ee0


	//   ....[11]....
        /*00a4*/ 	.word	0x00001f40


	//   ....[12]....
        /*00a8*/ 	.word	0x00001f90


	//   ....[13]....
        /*00ac*/ 	.word	0x00001fb0


	//   ....[14]....
        /*00b0*/ 	.word	0x00002040


	//   ....[15]....
        /*00b4*/ 	.word	0x00002070


	//   ....[16]....
        /*00b8*/ 	.word	0x00002110


	//   ....[17]....
        /*00bc*/ 	.word	0x00002140


	//----- nvinfo : EIATTR_VRC_CTA_INIT_COUNT
	.align		4
.L_2798:
        /*00c0*/ 	.byte	0x02, 0x4a
	.zero		1
	.zero		1


	//----- nvinfo : EIATTR_EXIT_INSTR_OFFSETS
	.align		4
        /*00c4*/ 	.byte	0x04, 0x1c
        /*00c6*/ 	.short	(.L_2800 - .L_2799)


	//   ....[0]....
.L_2799:
        /*00c8*/ 	.word	0x00000580


	//   ....[1]....
        /*00cc*/ 	.word	0x00002bc0


	//----- nvinfo : EIATTR_MAX_THREADS
	.align		4
.L_2800:
        /*00d0*/ 	.byte	0x04, 0x05
        /*00d2*/ 	.short	(.L_2802 - .L_2801)
.L_2801:
        /*00d4*/ 	.word	0x00000080
        /*00d8*/ 	.word	0x00000001
        /*00dc*/ 	.word	0x00000001


	//----- nvinfo : EIATTR_CRS_STACK_SIZE
	.align		4
.L_2802:
        /*00e0*/ 	.byte	0x04, 0x1e
        /*00e2*/ 	.short	(.L_2804 - .L_2803)
.L_2803:
        /*00e4*/ 	.word	0x00000000


	//----- nvinfo : EIATTR_CBANK_PARAM_SIZE
	.align		4
.L_2804:
        /*00e8*/ 	.byte	0x03, 0x19
        /*00ea*/ 	.short	0x00e8


	//----- nvinfo : EIATTR_PARAM_CBANK
	.align		4
        /*00ec*/ 	.byte	0x04, 0x0a
        /*00ee*/ 	.short	(.L_2806 - .L_2805)
	.align		4
.L_2805:
        /*00f0*/ 	.word	index@(.nv.constant0._ZN10layer_norm13ln_fwd_kernelINS_13Kernel_traitsI6__halfS2_fS2_fjLj3072ELj1ELj1ELj4ELj16ENS_18Kernel_traits_baseILj3072ES2_S2_fS2_fjLj128EEEEELb0ELb1ELb0ELb0EEEvNS_9FwdParamsE)
        /*00f4*/ 	.short	0x0380
        /*00f6*/ 	.short	0x00e8


	//----- nvinfo : EIATTR_SW_WAR
	.align		4
.L_2806:
        /*00f8*/ 	.byte	0x04, 0x36
        /*00fa*/ 	.short	(.L_2808 - .L_2807)
.L_2807:
        /*00fc*/ 	.word	0x00000008
.L_2808:


//--------------------- .nv.info._ZN10layer_norm13ln_fwd_kernelINS_13Kernel_traitsI6__halfS2_fS2_fjLj3072ELj1ELj1ELj4ELj16ENS_18Kernel_traits_baseILj3072ES2_S2_fS2_fjLj128EEEEELb0ELb1ELb0ELb1EEEvNS_9FwdParamsE --------------------------
	.section	.nv.info._ZN10layer_norm13ln_fwd_kernelINS_13Kernel_traitsI6__halfS2_fS2_fjLj3072ELj1ELj1ELj4ELj16ENS_18Kernel_traits_baseILj3072ES2_S2_fS2_fjLj128EEEEELb0ELb1ELb0ELb1EEEvNS_9FwdParamsE,"",@"SHT_CUDA_INFO"
	.sectionflags	@""
	.align	4


	//----- nvinfo : EIATTR_CUDA_API_VERSION
	.align		4
        /*0000*/ 	.byte	0x04, 0x37
        /*0002*/ 	.short	(.L_2810 - .L_2809)
.L_2809:
        /*0004*/ 	.word	0x00000082


	//----- nvinfo : EIATTR_KPARAM_INFO
	.align		4
.L_2810:
        /*0008*/ 	.byte	0x04, 0x17
        /*000a*/ 	.short	(.L_2812 - .L_2811)
.L_2811:
        /*000c*/ 	.word	0x00000000
        /*0010*/ 	.short	0x0000
        /*0012*/ 	.short	0x0000
        /*0014*/ 	.byte	0x00, 0xf0, 0xa1, 0x03


	//----- nvinfo : EIATTR_SPARSE_MMA_MASK
	.align		4
.L_2812:
        /*0018*/ 	.byte	0x03, 0x50
        /*001a*/ 	.short	0x0000


	//----- nvinfo : EIATTR_MAXREG_COUNT
	.align		4
        /*001c*/ 	.byte	0x03, 0x1b
        /*001e*/ 	.short	0x00ff


	//----- nvinfo : EIATTR_NUM_BARRIERS
	.align		4
        /*0020*/ 	.byte	0x02, 0x4c
        /*0022*/ 	.byte	0x01
	.zero		1


	//----- nvinfo : EIATTR_MERCURY_ISA_VERSION
	.align		4
        /*0024*/ 	.byte	0x03, 0x5f
        /*0026*/ 	.short	0x0101


	//----- nvinfo : EIATTR_COOP_GROUP_MASK_REGIDS
	.align		4
        /*0028*/ 	.byte	0x04, 0x29
        /*002a*/ 	.short	(.L_2814 - .L_2813)


	//   ....[0]....
.L_2813:
        /*002c*/ 	.word	0xffffffff


	//   ....[1]....
        /*0030*/ 	.word	0xffffffff


	//   ....[2]....
        /*0034*/ 	.word	0xffffffff


	//   ....[3]....
        /*0038*/ 	.word	0xffffffff


	//   ....[4]....
        /*003c*/ 	.word	0xffffffff


	//   ....[5]....
        /*0040*/ 	.word	0xffffffff


	//   ....[6]....
        /*0044*/ 	.word	0xffffffff


	//   ....[7]....
        /*0048*/ 	.word	0xffffffff


	//   ....[8]....
        /*004c*/ 	.word	0xffffffff


	//   ....[9]....
        /*0050*/ 	.word	0xffffffff


	//   ....[10]....
        /*0054*/ 	.word	0xffffffff


	//   ....[11]....
        /*0058*/ 	.word	0xffffffff


	//   ....[12]....
        /*005c*/ 	.word	0xffffffff


	//   ....[13]....
        /*0060*/ 	.word	0xffffffff


	//   ....[14]....
        /*0064*/ 	.word	0xffffffff


	//   ....[15]....
        /*0068*/ 	.word	0xffffffff


	//   ....[16]....
        /*006c*/ 	.word	0xffffffff


	//   ....[17]....
        /*0070*/ 	.word	0xffffffff


	//----- nvinfo : EIATTR_COOP_GROUP_INSTR_OFFSETS
	.align		4
.L_2814:
        /*0074*/ 	.byte	0x04, 0x28
        /*0076*/ 	.short	(.L_2816 - .L_2815)


	//   ....[0]....
.L_2815:
        /*0078*/ 	.word	0x00001930


	//   ....[1]....
        /*007c*/ 	.word	0x00001950


	//   ....[2]....
        /*0080*/ 	.word	0x00001970


	//   ....[3]....
        /*0084*/ 	.word	0x00001990


	//   ....[4]....
        /*0088*/ 	.word	0x000019b0


	//   ....[5]....
        /*008c*/ 	.word	0x00001ce0


	//   ....[6]....
        /*0090*/ 	.word	0x00001d00


	//   ....[7]....
        /*0094*/ 	.word	0x00001d20


	//   ....[8]....
        /*0098*/ 	.word	0x00001d40


	//   ....[9]....
        /*009c*/ 	.word	0x00001d60


	//   ....[10]....
        /*00a0*/ 	.word	0x00001f10


	//   ....[11]....
        /*00a4*/ 	.word	0x00001f60


	//   ....[12]....
        /*00a8*/ 	.word	0x00001f80


	//   ....[13]....
        /*00ac*/ 	.word	0x00001f90


	//   ....[14]....
        /*00b0*/ 	.word	0x00002050


	//   ....[15]....
        /*00b4*/ 	.word	0x00002090


	//   ....[16]....
        /*00b8*/ 	.word	0x00002120


	//   ....[17]....
        /*00bc*/ 	.word	0x00002140


	//----- nvinfo : EIATTR_VRC_CTA_INIT_COUNT
	.align		4
.L_2816:
        /*00c0*/ 	.byte	0x02, 0x4a
	.zero		1
	.zero		1


	//----- nvinfo : EIATTR_EXIT_INSTR_OFFSETS
	.align		4
        /*00c4*/ 	.byte	0x04, 0x1c
        /*00c6*/ 	.short	(.L_2818 - .L_2817)


	//   ....[0]....
.L_2817:
        /*00c8*/ 	.word	0x00000470


	//   ....[1]....
        /*00cc*/ 	.word	0x00002810


	//----- nvinfo : EIATTR_MAX_THREADS
	.align		4
.L_2818:
        /*00d0*/ 	.byte	0x04, 0x05
        /*00d2*/ 	.short	(.L_2820 - .L_2819)
.L_2819:
        /*00d4*/ 	.word	0x00000080
        /*00d8*/ 	.word	0x00000001
        /*00dc*/ 	.word	0x00000001


	//----- nvinfo : EIATTR_CRS_STACK_SIZE
	.align		4
.L_2820:
        /*00e0*/ 	.byte	0x04, 0x1e
        /*00e2*/ 	.short	(.L_2822 - .L_2821)
.L_2821:
        /*00e4*/ 	.word	0x00000000


	//----- nvinfo : EIATTR_CBANK_PARAM_SIZE
	.align		4
.L_2822:
        /*00e8*/ 	.byte	0x03, 0x19
        /*00ea*/ 	.short	0x00e8


	//----- nvinfo : EIATTR_PARAM_CBANK
	.align		4
        /*00ec*/ 	.byte	0x04, 0x0a
        /*00ee*/ 	.short	(.L_2824 - .L_2823)
	.align		4
.L_2823:
        /*00f0*/ 	.word	index@(.nv.constant0._ZN10layer_norm13ln_fwd_kernelINS_13Kernel_traitsI6__halfS2_fS2_fjLj3072ELj1ELj1ELj4ELj16ENS_18Kernel_traits_baseILj3072ES2_S2_fS2_fjLj128EEEEELb0ELb1ELb0ELb1EEEvNS_9FwdParamsE)
        /*00f4*/ 	.short	0x0380
        /*00f6*/ 	.short	0x00e8


	//----- nvinfo : EIATTR_SW_WAR
	.align		4
.L_2824:
        /*00f8*/ 	.byte	0x04, 0x36
        /*00fa*/ 	.short	(.L_2826 - .L_2825)
.L_2825:
        /*00fc*/ 	.word	0x00000008
.L_2826:


//--------------------- .nv.info._ZN10layer_norm13ln_fwd_kernelINS_13Kernel_traitsI6__halfS2_fS2_fjLj3072ELj1ELj1ELj4ELj16ENS_18Kernel_traits_baseILj3072ES2_S2_fS2_fjLj128EEEEELb0ELb1ELb1ELb0EEEvNS_9FwdParamsE --------------------------
	.section	.nv.info._ZN10layer_norm13ln_fwd_kernelINS_13Kernel_traitsI6__halfS2_fS2_fjLj3072ELj1ELj1ELj4ELj16ENS_18Kernel_traits_baseILj3072ES2_S2_fS2_fjLj128EEEEELb0ELb1ELb1ELb0EEEvNS_9FwdParamsE,"",@"SHT_CUDA_INFO"
	.sectionflags	@""
	.align	4


	//----- nvinfo : EIATTR_CUDA_API_VERSION
	.align		4
        /*0000*/ 	.byte	0x04, 0x37
        /*0002*/ 	.short	(.L_2828 - .L_2827)
.L_2827:
        /*0004*/ 	.word	0x00000082


	//----- nvinfo : EIATTR_KPARAM_INFO
	.align		4
.L_2828:
        /*0008*/ 	.byte	0x04, 0x17
        /*000a*/ 	.short	(.L_2830 - .L_2829)
.L_2829:
        /*000c*/ 	.word	0x00000000
        /*0010*/ 	.short	0x0000
        /*0012*/ 	.short	0x0000
        /*0014*/ 	.byte	0x00, 0xf0, 0xa1, 0x03


	//----- nvinfo : EIATTR_SPARSE_MMA_MASK
	.align		4
.L_2830:
        /*0018*/ 	.byte	0x03, 0x50
        /*001a*/ 	.short	0x0000


	//----- nvinfo : EIATTR_MAXREG_COUNT
	.align		4
        /*001c*/ 	.byte	0x03, 0x1b
        /*001e*/ 	.short	0x00ff


	//----- nvinfo : EIATTR_NUM_BARRIERS
	.align		4
        /*0020*/ 	.byte	0x02, 0x4c
        /*0022*/ 	.byte	0x01
	.zero		1


	//----- nvinfo : EIATTR_MERCURY_ISA_VERSION
	.align		4
        /*0024*/ 	.byte	0x03, 0x5f
        /*0026*/ 	.short	0x0101


	//----- nvinfo : EIATTR_COOP_GROUP_MASK_REGIDS
	.align		4
        /*0028*/ 	.byte	0x04, 0x29
        /*002a*/ 	.short	(.L_2832 - .L_2831)


	//   ....[0]....
.L_2831:
        /*002c*/ 	.word	0xffffffff


	//   ....[1]....
        /*0030*/ 	.word	0xffffffff


	//   ....[2]....
        /*0034*/ 	.word	0xffffffff


	//   ....[3]....
        /*0038*/ 	.word	0xffffffff


	//   ....[4]....
        /*003c*/ 	.word	0xffffffff


	//   ....[5]....
        /*0040*/ 	.word	0xffffffff


	//   ....[6]....
        /*0044*/ 	.word	0xffffffff


	//   ....[7]....
        /*0048*/ 	.word	0xffffffff


	//   ....[8]....
        /*004c*/ 	.word	0xffffffff


	//   ....[9]....
        /*0050*/ 	.word	0xffffffff


	//   ....[10]....
        /*0054*/ 	.word	0xffffffff


	//   ....[11]....
        /*0058*/ 	.word	0xffffffff


	//   ....[12]....
        /*005c*/ 	.word	0xffffffff


	//   ....[13]....
        /*0060*/ 	.word	0xffffffff


	//   ....[14]....
        /*0064*/ 	.word	0xffffffff


	//   ....[15]....
        /*0068*/ 	.word	0xffffffff


	//   ....[16]....
        /*006c*/ 	.word	0xffffffff


	//   ....[17]....
        /*0070*/ 	.word	0xffffffff


	//----- nvinfo : EIATTR_COOP_GROUP_INSTR_OFFSETS
	.align		4
.L_2832:
        /*0074*/ 	.byte	0x04, 0x28
        /*0076*/ 	.short	(.L_2834 - .L_2833)


	//   ....[0]....
.L_2833:
        /*0078*/ 	.word	0x00001ff0


	//   ....[1]....
        /*007c*/ 	.word	0x00002010


	//   ....[2]....
        /*0080*/ 	.word	0x00002030


	//   ....[3]....
        /*0084*/ 	.word	0x00002050


	//   ....[4]....
        /*0088*/ 	.word	0x00002070


	//   ....[5]....
        /*008c*/ 	.word	0x000023b0


	//   ....[6]....
        /*0090*/ 	.word	0x000023d0


	//   ....[7]....
        /*0094*/ 	.word	0x000023f0


	//   ....[8]....
        /*0098*/ 	.word	0x00002420


	//   ....[9]....
        /*009c*/ 	.word	0x00002450


	//   ....[10]....
        /*00a0*/ 	.word	0x000025d0


	//   ....[11]....
        /*00a4*/ 	.word	0x00002610


	//   ....[12]....
        /*00a8*/ 	.word	0x00002630


	//   ....[13]....
        /*00ac*/ 	.word	0x00002690


	//   ....[14]....
        /*00b0*/ 	.word	0x00002730


	//   ....[15]....
        /*00b4*/ 	.word	0x00002750


	//   ....[16]....
        /*00b8*/ 	.word	0x00002820


	//   ....[17]....
        /*00bc*/ 	.word	0x00002850


	//----- nvinfo : EIATTR_VRC_CTA_INIT_COUNT
	.align		4
.L_2834:
        /*00c0*/ 	.byte	0x02, 0x4a
	.zero		1
	.zero		1


	//----- nvinfo : EIATTR_EXIT_INSTR_OFFSETS
	.align		4
        /*00c4*/ 	.byte	0x04, 0x1c
        /*00c6*/ 	.short	(.L_2836 - .L_2835)


	//   ....[0]....
.L_2835:
        /*00c8*/ 	.word	0x00000560


	//   ....[1]....
        /*00cc*/ 	.word	0x00003360


	//----- nvinfo : EIATTR_MAX_THREADS
	.align		4
.L_2836:
        /*00d0*/ 	.byte	0x04, 0x05
        /*00d2*/ 	.short	(.L_2838 - .L_2837)
.L_2837:
        /*00d4*/ 	.word	0x00000080
        /*00d8*/ 	.word	0x00000001
        /*00dc*/ 	.word	0x00000001


	//----- nvinfo : EIATTR_CRS_STACK_SIZE
	.align		4
.L_2838:
        /*00e0*/ 	.byte	0x04, 0x1e
        /*00e2*/ 	.short	(.L_2840 - .L_2839)
.L_2839:
        /*00e4*/ 	.word	0x00000000


	//----- nvinfo : EIATTR_CBANK_PARAM_SIZE
	.align		4
.L_2840:
        /*00e8*/ 	.byte	0x03, 0x19
        /*00ea*/ 	.short	0x00e8


	//----- nvinfo : EIATTR_PARAM_CBANK
	.align		4
        /*00ec*/ 	.byte	0x04, 0x0a
        /*00ee*/ 	.short	(.L_2842 - .L_2841)
	.align		4
.L_2841:
        /*00f0*/ 	.word	index@(.nv.constant0._ZN10layer_norm13ln_fwd_kernelINS_13Kernel_traitsI6__halfS2_fS2_fjLj3072ELj1ELj1ELj4ELj16ENS_18Kernel_traits_baseILj3072ES2_S2_fS2_fjLj128EEEEELb0ELb1ELb1ELb0EEEvNS_9FwdParamsE)
        /*00f4*/ 	.short	0x0380
        /*00f6*/ 	.short	0x00e8


	//----- nvinfo : EIATTR_SW_WAR
	.align		4
.L_2842:
        /*00f8*/ 	.byte	0x04, 0x36
        /*00fa*/ 	.short	(.L_2844 - .L_2843)
.L_2843:
        /*00fc*/ 	.word	0x00000008
.L_2844:


//--------------------- .nv.info._ZN10layer_norm13ln_fwd_kernelINS_13Kernel_traitsI6__halfS2_fS2_fjLj3072ELj1ELj1ELj4ELj16ENS_18Kernel_traits_baseILj3072ES2_S2_fS2_fjLj128EEEEELb0ELb1ELb1ELb1EEEvNS_9FwdParamsE --------------------------
	.section	.nv.info._ZN10layer_norm13ln_fwd_kernelINS_13Kernel_traitsI6__halfS2_fS2_fjLj3072ELj1ELj1ELj4ELj16ENS_18Kernel_traits_baseILj3072ES2_S2_fS2_fjLj128EEEEELb0ELb1ELb1ELb1EEEvNS_9FwdParamsE,"",@"SHT_CUDA_INFO"
	.sectionflags	@""
	.align	4


	//----- nvinfo : EIATTR_CUDA_API_VERSION
	.align		4
        /*0000*/ 	.byte	0x04, 0x37
        /*0002*/ 	.short	(.L_2846 - .L_2845)
.L_2845:
        /*0004*/ 	.word	0x00000082


	//----- nvinfo : EIATTR_KPARAM_INFO
	.align		4
.L_2846:
        /*0008*/ 	.byte	0x04, 0x17
        /*000a*/ 	.short	(.L_2848 - .L_2847)
.L_2847:
        /*000c*/ 	.word	0x00000000
        /*0010*/ 	.short	0x0000
        /*0012*/ 	.short	0x0000
        /*0014*/ 	.byte	0x00, 0xf0, 0xa1, 0x03


	//----- nvinfo : EIATTR_SPARSE_MMA_MASK
	.align		4
.L_2848:
        /*0018*/ 	.byte	0x03, 0x50
        /*001a*/ 	.short	0x0000


	//----- nvinfo : EIATTR_MAXREG_COUNT
	.align		4
        /*001c*/ 	.byte	0x03, 0x1b
        /*001e*/ 	.short	0x00ff


	//----- nvinfo : EIATTR_NUM_BARRIERS
	.align		4
        /*0020*/ 	.byte	0x02, 0x4c
        /*0022*/ 	.byte	0x01
	.zero		1


	//----- nvinfo : EIATTR_MERCURY_ISA_VERSION
	.align		4
        /*0024*/ 	.byte	0x03, 0x5f
        /*0026*/ 	.short	0x0101


	//----- nvinfo : EIATTR_COOP_GROUP_MASK_REGIDS
	.align		4
        /*0028*/ 	.byte	0x04, 0x29
        /*002a*/ 	.short	(.L_2850 - .L_2849)


	//   ....[0]....
.L_2849:
        /*002c*/ 	.word	0xffffffff


	//   ....[1]....
        /*0030*/ 	.word	0xffffffff


	//   ....[2]....
        /*0034*/ 	.word	0xffffffff


	//   ....[3]....
        /*0038*/ 	.word	0xffffffff


	//   ....[4]....
        /*003c*/ 	.word	0xffffffff


	//   ....[5]....
        /*0040*/ 	.word	0xffffffff


	//   ....[6]....
        /*0044*/ 	.word	0xffffffff


	//   ....[7]....
        /*0048*/ 	.word	0xffffffff


	//   ....[8]....
        /*004c*/ 	.word	0xffffffff


	//   ....[9]....
        /*0050*/ 	.word	0xffffffff


	//   ....[10]....
        /*0054*/ 	.word	0xffffffff


	//   ....[11]....
        /*0058*/ 	.word	0xffffffff


	//   ....[12]....
        /*005c*/ 	.word	0xffffffff


	//   ....[13]....
        /*0060*/ 	.word	0xffffffff


	//   ....[14]....
        /*0064*/ 	.word	0xffffffff


	//   ....[15]....
        /*0068*/ 	.word	0xffffffff


	//   ....[16]....
        /*006c*/ 	.word	0xffffffff


	//   ....[17]....
        /*0070*/ 	.word	0xffffffff


	//----- nvinfo : EIATTR_COOP_GROUP_INSTR_OFFSETS
	.align		4
.L_2850:
        /*0074*/ 	.byte	0x04, 0x28
        /*0076*/ 	.short	(.L_2852 - .L_2851)


	//   ....[0]....
.L_2851:
        /*0078*/ 	.word	0x00001c00


	//   ....[1]....
        /*007c*/ 	.word	0x00001c20


	//   ....[2]....
        /*0080*/ 	.word	0x00001c40


	//   ....[3]....
        /*0084*/ 	.word	0x00001c60


	//   ....[4]....
        /*0088*/ 	.word	0x00001c80


	//   ....[5]....
        /*008c*/ 	.word	0x00001fb0


	//   ....[6]....
        /*0090*/ 	.word	0x00001fe0


	//   ....[7]....
        /*0094*/ 	.word	0x00002010


	//   ....[8]....
        /*0098*/ 	.word	0x00002030


	//   ....[9]....
        /*009c*/ 	.word	0x00002050


	//   ....[10]....
        /*00a0*/ 	.word	0x000021e0


	//   ....[11]....
        /*00a4*/ 	.word	0x00002210


	//   ....[12]....
        /*00a8*/ 	.word	0x00002230


	//   ....[13]....
        /*00ac*/ 	.word	0x00002270


	//   ....[14]....
        /*00b0*/ 	.word	0x00002330


	//   ....[15]....
        /*00b4*/ 	.word	0x00002360


	//   ....[16]....
        /*00b8*/ 	.word	0x00002410


	//   ....[17]....
        /*00bc*/ 	.word	0x00002440


	//----- nvinfo : EIATTR_VRC_CTA_INIT_COUNT
	.align		4
.L_2852:
        /*00c0*/ 	.byte	0x02, 0x4a
	.zero		1
	.zero		1


	//----- nvinfo : EIATTR_EXIT_INSTR_OFFSETS
	.align		4
        /*00c4*/ 	.byte	0x04, 0x1c
        /*00c6*/ 	.short	(.L_2854 - .L_2853)


	//   ....[0]....
.L_2853:
        /*00c8*/ 	.word	0x00000370


	//   ....[1]....
        /*00cc*/ 	.word	0x00002e90


	//----- nvinfo : EIATTR_MAX_THREADS
	.align		4
.L_2854:
        /*00d0*/ 	.byte	0x04, 0x05
        /*00d2*/ 	.short	(.L_2856 - .L_2855)
.L_2855:
        /*00d4*/ 	.word	0x00000080
        /*00d8*/ 	.word	0x00000001
        /*00dc*/ 	.word	0x00000001


	//----- nvinfo : EIATTR_CRS_STACK_SIZE
	.align		4
.L_2856:
        /*00e0*/ 	.byte	0x04, 0x1e
        /*00e2*/ 	.short	(.L_2858 - .L_2857)
.L_2857:
        /*00e4*/ 	.word	0x00000000


	//----- nvinfo : EIATTR_CBANK_PARAM_SIZE
	.align		4
.L_2858:
        /*00e8*/ 	.byte	0x03, 0x19
        /*00ea*/ 	.short	0x00e8


	//----- nvinfo : EIATTR_PARAM_CBANK
	.align		4
        /*00ec*/ 	.byte	0x04, 0x0a
        /*00ee*/ 	.short	(.L_2860 - .L_2859)
	.align		4
.L_2859:
        /*00f0*/ 	.word	index@(.nv.constant0._ZN10layer_norm13ln_fwd_kernelINS_13Kernel_traitsI6__halfS2_fS2_fjLj3072ELj1ELj1ELj4ELj16ENS_18Kernel_traits_baseILj3072ES2_S2_fS2_fjLj128EEEEELb0ELb1ELb1ELb1EEEvNS_9FwdParamsE)
        /*00f4*/ 	.short	0x0380
        /*00f6*/ 	.short	0x00e8


	//----- nvinfo : EIATTR_SW_WAR
	.align		4
.L_2860:
        /*00f8*/ 	.byte	0x04, 0x36
        /*00fa*/ 	.short	(.L_2862 - .L_2861)
.L_2861:
        /*00fc*/ 	.word	0x00000008
.L_2862:


//--------------------- .nv.info._ZN10layer_norm13ln_fwd_kernelINS_13Kernel_traitsI6__halfS2_fS2_fjLj3072ELj1ELj1ELj4ELj16ENS_18Kernel_traits_baseILj3072ES2_S2_fS2_fjLj128EEEEELb1ELb0ELb0ELb0EEEvNS_9FwdParamsE --------------------------
	.section	.nv.info._ZN10layer_norm13ln_fwd_kernelINS_13Kernel_traitsI6__halfS2_fS2_fjLj3072ELj1ELj1ELj4ELj16ENS_18Kernel_traits_baseILj3072ES2_S2_fS2_fjLj128EEEEELb1ELb0ELb0ELb0EEEvNS_9FwdParamsE,"",@"SHT_CUDA_INFO"
	.sectionflags	@""
	.align	4


	//----- nvinfo : EIATTR_CUDA_API_VERSION
	.align		4
        /*0000*/ 	.byte	0x04, 0x37
        /*0002*/ 	.short	(.L_2864 - .L_2863)
.L_2863:
        /*0004*/ 	.word	0x00000082


	//----- nvinfo : EIATTR_KPARAM_INFO
	.align		4
.L_2864:
        /*0008*/ 	.byte	0x04, 0x17
        /*000a*/ 	.short	(.L_2866 - .L_2865)
.L_2865:
        /*000c*/ 	.word	0x00000000
        /*0010*/ 	.short	0x0000
        /*0012*/ 	.short	0x0000
        /*0014*/ 	.byte	0x00, 0xf0, 0xa1, 0x03


	//----- nvinfo : EIATTR_SPARSE_MMA_MASK
	.align		4
.L_2866:
        /*0018*/ 	.byte	0x03, 0x50
        /*001a*/ 	.short	0x0000


	//----- nvinfo : EIATTR_MAXREG_COUNT
	.align		4
        /*001c*/ 	.byte	0x03, 0x1b
        /*001e*/ 	.short	0x00ff


	//----- nvinfo : EIATTR_NUM_BARRIERS
	.align		4
        /*0020*/ 	.byte	0x02, 0x4c
        /*0022*/ 	.byte	0x01
	.zero		1


	//----- nvinfo : EIATTR_ANNOTATIONS
	.align		4
        /*0024*/ 	.byte	0x04, 0x55
        /*0026*/ 	.short	(.L_2868 - .L_2867)


	//   ....[0]....
.L_2867:
        /*0028*/ 	.word	0x00000001
        /*002c*/ 	.byte	0xe0, 0x0b, 0x00, 0x00, 0x01, 0x00, 0x00, 0x00, 0xf0, 0x04, 0x01, 0x00


	//----- nvinfo : EIATTR_MERCURY_ISA_VERSION
	.align		4
.L_2868:
        /*0038*/ 	.byte	0x03, 0x5f
        /*003a*/ 	.short	0x0101


	//----- nvinfo : EIATTR_COOP_GROUP_MASK_REGIDS
	.align		4
        /*003c*/ 	.byte	0x04, 0x29
        /*003e*/ 	.short	(.L_2870 - .L_2869)


	//   ....[0]....
.L_2869:
        /*0040*/ 	.word	0xffffffff


	//   ....[1]....
        /*0044*/ 	.word	0xffffffff


	//   ....[2]....
        /*0048*/ 	.word	0xffffffff


	//   ....[3]....
        /*004c*/ 	.word	0xffffffff


	//   ....[4]....
        /*0050*/ 	.word	0xffffffff


	//   ....[5]....
        /*0054*/ 	.word	0xffffffff


	//   ....[6]....
        /*0058*/ 	.word	0xffffffff


	//   ....[7]....
        /*005c*/ 	.word	0xffffffff


	//   ....[8]....
        /*0060*/ 	.word	0xffffffff


	//   ....[9]....
        /*0064*/ 	.word	0xffffffff


	//   ....[10]....
        /*0068*/ 	.word	0xffffffff


	//   ....[11]....
        /*006c*/ 	.word	0xffffffff


	//   ....[12]....
        /*0070*/ 	.word	0xffffffff


	//   ....[13]....
        /*0074*/ 	.word	0xffffffff


	//   ....[14]....
        /*0078*/ 	.word	0xffffffff


	//   ....[15]....
        /*007c*/ 	.word	0xffffffff


	//   ....[16]....
        /*0080*/ 	.word	0xffffffff


	//   ....[17]....
        /*0084*/ 	.word	0xffffffff


	//----- nvinfo : EIATTR_COOP_GROUP_INSTR_OFFSETS
	.align		4
.L_2870:
        /*0088*/ 	.byte	0x04, 0x28
        /*008a*/ 	.short	(.L_2872 - .L_2871)


	//   ....[0]....
.L_2871:
        /*008c*/ 	.word	0x00010720


	//   ....[1]....
        /*0090*/ 	.word	0x00010740


	//   ....[2]....
        /*0094*/ 	.word	0x00010760


	//   ....[3]....
        /*0098*/ 	.word	0x00010780


	//   ....[4]....
        /*009c*/ 	.word	0x000107a0


	//   ....[5]....
        /*00a0*/ 	.word	0x00010b00


	//   ....[6]....
        /*00a4*/ 	.word	0x00010b30


	//   ....[7]....
        /*00a8*/ 	.word	0x00010b60


	//   ....[8]....
        /*00ac*/ 	.word	0x00010b80


	//   ....[9]....
        /*00b0*/ 	.word	0x00010bb0


	//   ....[10]....
        /*00b4*/ 	.word	0x00010c20


	//   ....[11]....
        /*00b8*/ 	.word	0x00010ca0


	//   ....[12]....
        /*00bc*/ 	.word	0x00010ce0


	//   ....[13]....
        /*00c0*/ 	.word	0x00010cf0


	//   ....[14]....
        /*00c4*/ 	.word	0x00010db0


	//   ....[15]....
        /*00c8*/ 	.word	0x00010de0


	//   ....[16]....
        /*00cc*/ 	.word	0x00010ec0


	//   ....[17]....
        /*00d0*/ 	.word	0x00010ed0


	//----- nvinfo : EIATTR_VRC_CTA_INIT_COUNT
	.align		4
.L_2872:
        /*00d4*/ 	.byte	0x02, 0x4a
	.zero		1
	.zero		1


	//----- nvinfo : EIATTR_EXIT_INSTR_OFFSETS
	.align		4
        /*00d8*/ 	.byte	0x04, 0x1c
        /*00da*/ 	.short	(.L_2874 - .L_2873)


	//   ....[0]....
.L_2873:
        /*00dc*/ 	.word	0x000006a0


	//   ....[1]....
        /*00e0*/ 	.word	0x00011960


	//----- nvinfo : EIATTR_INDIRECT_BRANCH_TARGETS
	.align		4
.L_2874:
        /*00e4*/ 	.byte	0x04, 0x34
        /*00e6*/ 	.short	(.L_2876 - .L_2875)


	//   ....[0]....
.L_2875:
        /*00e8*/ 	.word	.L_x_20667@srel
        /*00ec*/ 	.short	0x0
        /*00ee*/ 	.short	0x0
        /*00f0*/ 	.word	0x3
        /*00f4*/ 	.word	.L_x_20668@srel
        /*00f8*/ 	.word	.L_x_20669@srel
        /*00fc*/ 	.word	.L_x_20670@srel


	//----- nvinfo : EIATTR_MAX_THREADS
	.align		4
.L_2876:
        /*0100*/ 	.byte	0x04, 0x05
        /*0102*/ 	.short	(.L_2878 - .L_2877)
.L_2877:
        /*0104*/ 	.word	0x00000080
        /*0108*/ 	.word	0x00000001
        /*010c*/ 	.word	0x00000001


	//----- nvinfo : EIATTR_CRS_STACK_SIZE
	.align		4
.L_2878:
        /*0110*/ 	.byte	0x04, 0x1e
        /*0112*/ 	.short	(.L_2880 - .L_2879)
.L_2879:
        /*0114*/ 	.word	0x00000000


	//----- nvinfo : EIATTR_CBANK_PARAM_SIZE
	.align		4
.L_2880:
        /*0118*/ 	.byte	0x03, 0x19
        /*011a*/ 	.short	0x00e8


	//----- nvinfo : EIATTR_PARAM_CBANK
	.align		4
        /*011c*/ 	.byte	0x04, 0x0a
        /*011e*/ 	.short	(.L_2882 - .L_2881)
	.align		4
.L_2881:
        /*0120*/ 	.word	index@(.nv.constant0._ZN10layer_norm13ln_fwd_kernelINS_13Kernel_traitsI6__halfS2_fS2_fjLj3072ELj1ELj1ELj4ELj16ENS_18Kernel_traits_baseILj3072ES2_S2_fS2_fjLj128EEEEELb1ELb0ELb0ELb0EEEvNS_9FwdParamsE)
        /*0124*/ 	.short	0x0380
        /*0126*/ 	.short	0x00e8


	//----- nvinfo : EIATTR_SW_WAR
	.align		4
.L_2882:
        /*0128*/ 	.byte	0x04, 0x36
        /*012a*/ 	.short	(.L_2884 - .L_2883)
.L_2883:
        /*012c*/ 	.word	0x00000008
.L_2884:


//--------------------- .nv.info._ZN10layer_norm13ln_fwd_kernelINS_13Kernel_traitsI6__halfS2_fS2_fjLj3072ELj1ELj1ELj4ELj16ENS_18Kernel_traits_baseILj3072ES2_S2_fS2_fjLj128EEEEELb1ELb0ELb0ELb1EEEvNS_9FwdParamsE --------------------------
	.section	.nv.info._ZN10layer_norm13ln_fwd_kernelINS_13Kernel_traitsI6__halfS2_fS2_fjLj3072ELj1ELj1ELj4ELj16ENS_18Kernel_traits_baseILj3072ES2_S2_fS2_fjLj128EEEEELb1ELb0ELb0ELb1EEEvNS_9FwdParamsE,"",@"SHT_CUDA_INFO"
	.sectionflags	@""
	.align	4


	//----- nvinfo : EIATTR_CUDA_API_VERSION
	.align		4
        /*0000*/ 	.byte	0x04, 0x37
        /*0002*/ 	.short	(.L_2886 - .L_2885)
.L_2885:
        /*0004*/ 	.word	0x00000082


	//----- nvinfo : EIATTR_KPARAM_INFO
	.align		4
.L_2886:
        /*0008*/ 	.byte	0x04, 0x17
        /*000a*/ 	.short	(.L_2888 - .L_2887)
.L_2887:
        /*000c*/ 	.word	0x00000000
        /*0010*/ 	.short	0x0000
        /*0012*/ 	.short	0x0000
        /*0014*/ 	.byte	0x00, 0xf0, 0xa1, 0x03


	//----- nvinfo : EIATTR_SPARSE_MMA_MASK
	.align		4
.L_2888:
        /*0018*/ 	.byte	0x03, 0x50
        /*001a*/ 	.short	0x0000


	//----- nvinfo : EIATTR_MAXREG_COUNT
	.align		4
        /*001c*/ 	.byte	0x03, 0x1b
        /*001e*/ 	.short	0x00ff


	//----- nvinfo : EIATTR_NUM_BARRIERS
	.align		4
        /*0020*/ 	.byte	0x02, 0x4c
        /*0022*/ 	.byte	0x01
	.zero		1


	//----- nvinfo : EIATTR_MERCURY_ISA_VERSION
	.align		4
        /*0024*/ 	.byte	0x03, 0x5f
        /*0026*/ 	.short	0x0101


	//----- nvinfo : EIATTR_COOP_GROUP_MASK_REGIDS
	.align		4
        /*0028*/ 	.byte	0x04, 0x29
        /*002a*/ 	.short	(.L_2890 - .L_2889)


	//   ....[0]....
.L_2889:
        /*002c*/ 	.word	0xffffffff


	//   ....[1]....
        /*0030*/ 	.word	0xffffffff


	//   ....[2]....
        /*0034*/ 	.word	0xffffffff


	//   ....[3]....
        /*0038*/ 	.word	0xffffffff


	//   ....[4]....
        /*003c*/ 	.word	0xffffffff


	//   ....[5]....
        /*0040*/ 	.word	0xffffffff


	//   ....[6]....
        /*0044*/ 	.word	0xffffffff


	//   ....[7]....
        /*0048*/ 	.word	0xffffffff


	//   ....[8]....
        /*004c*/ 	.word	0xffffffff


	//   ....[9]....
        /*0050*/ 	.word	0xffffffff


	//   ....[10]....
        /*0054*/ 	.word	0xffffffff


	//   ....[11]....
        /*0058*/ 	.word	0xffffffff


	//   ....[12]....
        /*005c*/ 	.word	0xffffffff


	//   ....[13]....
        /*0060*/ 	.word	0xffffffff


	//   ....[14]....
        /*0064*/ 	.word	0xffffffff


	//   ....[15]....
        /*0068*/ 	.word	0xffffffff


	//   ....[16]....
        /*006c*/ 	.word	0xffffffff


	//   ....[17]....
        /*0070*/ 	.word	0xffffffff


	//----- nvinfo : EIATTR_COOP_GROUP_INSTR_OFFSETS
	.align		4
.L_2890:
        /*0074*/ 	.byte	0x04, 0x28
        /*0076*/ 	.short	(.L_2892 - .L_2891)


	//   ....[0]....
.L_2891:
        /*0078*/ 	.word	0x0000f8b0


	//   ....[1]....
        /*007c*/ 	.word	0x0000f8d0


	//   ....[2]....
        /*0080*/ 	.word	0x0000f8f0


	//   ....[3]....
        /*0084*/ 	.word	0x0000f910


	//   ....[4]....
        /*0088*/ 	.word	0x0000f930


	//   ....[5]....
        /*008c*/ 	.word	0x0000fc70


	//   ....[6]....
        /*0090*/ 	.word	0x0000fca0


	//   ....[7]....
        /*0094*/ 	.word	0x0000fce0


	//   ....[8]....
        /*0098*/ 	.word	0x0000fd20


	//   ....[9]....
        /*009c*/ 	.word	0x0000fd90


	//   ....[10]....
        /*00a0*/ 	.word	0x0000fdf0


	//   ....[11]....
        /*00a4*/ 	.word	0x0000fe80


	//   ....[12]....
        /*00a8*/ 	.word	0x0000ff10


	//   ....[13]....
        /*00ac*/ 	.word	0x0000ff20


	//   ....[14]....
        /*00b0*/ 	.word	0x0000ffa0


	//   ....[15]....
        /*00b4*/ 	.word	0x0000ffd0


	//   ....[16]....
        /*00b8*/ 	.word	0x00010070


	//   ....[17]....
        /*00bc*/ 	.word	0x000100a0


	//----- nvinfo : EIATTR_VRC_CTA_INIT_COUNT
	.align		4
.L_2892:
        /*00c0*/ 	.byte	0x02, 0x4a
	.zero		1
	.zero		1


	//----- nvinfo : EIATTR_EXIT_INSTR_OFFSETS
	.align		4
        /*00c4*/ 	.byte	0x04, 0x1c
        /*00c6*/ 	.short	(.L_2894 - .L_2893)


	//   ....[0]....
.L_2893:
        /*00c8*/ 	.word	0x000001e0


	//   ....[1]....
        /*00cc*/ 	.word	0x00010760


	//----- nvinfo : EIATTR_INDIRECT_BRANCH_TARGETS
	.align		4
.L_2894:
        /*00d0*/ 	.byte	0x04, 0x34
        /*00d2*/ 	.short	(.L_2896 - .L_2895)


	//   ....[0]....
.L_2895:
        /*00d4*/ 	.word	.L_x_20671@srel
        /*00d8*/ 	.short	0x0
        /*00da*/ 	.short	0x0
        /*00dc*/ 	.word	0x3
        /*00e0*/ 	.word	.L_x_20672@srel
        /*00e4*/ 	.word	.L_x_20673@srel
        /*00e8*/ 	.word	.L_x_20674@srel


	//----- nvinfo : EIATTR_MAX_THREADS
	.align		4
.L_2896:
        /*00ec*/ 	.byte	0x04, 0x05
        /*00ee*/ 	.short	(.L_2898 - .L_2897)
.L_2897:
        /*00f0*/ 	.word	0x00000080
        /*00f4*/ 	.word	0x00000001
        /*00f8*/ 	.word	0x00000001


	//----- nvinfo : EIATTR_CBANK_PARAM_SIZE
	.align		4
.L_2898:
        /*00fc*/ 	.byte	0x03, 0x19
        /*00fe*/ 	.short	0x00e8


	//----- nvinfo : EIATTR_PARAM_CBANK
	.align		4
        /*0100*/ 	.byte	0x04, 0x0a
        /*0102*/ 	.short	(.L_2900 - .L_2899)
	.align		4
.L_2899:
        /*0104*/ 	.word	index@(.nv.constant0._ZN10layer_norm13ln_fwd_kernelINS_13Kernel_traitsI6__halfS2_fS2_fjLj3072ELj1ELj1ELj4ELj16ENS_18Kernel_traits_baseILj3072ES2_S2_fS2_fjLj128EEEEELb1ELb0ELb0ELb1EEEvNS_9FwdParamsE)
        /*0108*/ 	.short	0x0380
        /*010a*/ 	.short	0x00e8


	//----- nvinfo : EIATTR_SW_WAR
	.align		4
.L_2900:
        /*010c*/ 	.byte	0x04, 0x36
        /*010e*/ 	.short	(.L_2902 - .L_2901)
.L_2901:
        /*0110*/ 	.word	0x00000008
.L_2902:


//--------------------- .nv.info._ZN10layer_norm13ln_fwd_kernelINS_13Kernel_traitsI6__halfS2_fS2_fjLj3072ELj1ELj1ELj4ELj16ENS_18Kernel_traits_baseILj3072ES2_S2_fS2_fjLj128EEEEELb1ELb0ELb1ELb0EEEvNS_9FwdParamsE --------------------------
	.section	.nv.info._ZN10layer_norm13ln_fwd_kernelINS_13Kernel_traitsI6__halfS2_fS2_fjLj3072ELj1ELj1ELj4ELj16ENS_18Kernel_traits_baseILj3072ES2_S2_fS2_fjLj128EEEEELb1ELb0ELb1ELb0EEEvNS_9FwdParamsE,"",@"SHT_CUDA_INFO"
	.sectionflags	@""
	.align	4


	//----- nvinfo : EIATTR_CUDA_API_VERSION
	.align		4
        /*0000*/ 	.byte	0x04, 0x37
        /*0002*/ 	.short	(.L_2904 - .L_2903)
.L_2903:
        /*0004*/ 	.word	0x00000082


	//----- nvinfo : EIATTR_KPARAM_INFO
	.align		4
.L_2904:
        /*0008*/ 	.byte	0x04, 0x17
        /*000a*/ 	.short	(.L_2906 - .L_2905)
.L_2905:
        /*000c*/ 	.word	0x00000000
        /*0010*/ 	.short	0x0000
        /*0012*/ 	.short	0x0000
        /*0014*/ 	.byte	0x00, 0xf0, 0xa1, 0x03


	//----- nvinfo : EIATTR_SPARSE_MMA_MASK
	.align		4
.L_2906:
        /*0018*/ 	.byte	0x03, 0x50
        /*001a*/ 	.short	0x0000


	//----- nvinfo : EIATTR_MAXREG_COUNT
	.align		4
        /*001c*/ 	.byte	0x03, 0x1b
        /*001e*/ 	.short	0x00ff


	//----- nvinfo : EIATTR_NUM_BARRIERS
	.align		4
        /*0020*/ 	.byte	0x02, 0x4c
        /*0022*/ 	.byte	0x01
	.zero		1


	//----- nvinfo : EIATTR_MERCURY_ISA_VERSION
	.align		4
        /*0024*/ 	.byte	0x03, 0x5f
        /*0026*/ 	.short	0x0101


	//----- nvinfo : EIATTR_COOP_GROUP_MASK_REGIDS
	.align		4
        /*0028*/ 	.byte	0x04, 0x29
        /*002a*/ 	.short	(.L_2908 - .L_2907)


	//   ....[0]....
.L_2907:
        /*002c*/ 	.word	0xffffffff


	//   ....[1]....
        /*0030*/ 	.word	0xffffffff


	//   ....[2]....
        /*0034*/ 	.word	0xffffffff


	//   ....[3]....
        /*0038*/ 	.word	0xffffffff


	//   ....[4]....
        /*003c*/ 	.word	0xffffffff


	//   ....[5]....
        /*0040*/ 	.word	0xffffffff


	//   ....[6]....
        /*0044*/ 	.word	0xffffffff


	//   ....[7]....
        /*0048*/ 	.word	0xffffffff


	//   ....[8]....
        /*004c*/ 	.word	0xffffffff


	//   ....[9]....
        /*0050*/ 	.word	0xffffffff


	//   ....[10]....
        /*0054*/ 	.word	0xffffffff


	//   ....[11]....
        /*0058*/ 	.word	0xffffffff


	//   ....[12]....
        /*005c*/ 	.word	0xffffffff


	//   ....[13]....
        /*0060*/ 	.word	0xffffffff


	//   ....[14]....
        /*0064*/ 	.word	0xffffffff


	//   ....[15]....
        /*0068*/ 	.word	0xffffffff


	//   ....[16]....
        /*006c*/ 	.word	0xffffffff


	//   ....[17]....
        /*0070*/ 	.word	0xffffffff


	//----- nvinfo : EIATTR_COOP_GROUP_INSTR_OFFSETS
	.align		4
.L_2908:
        /*0074*/ 	.byte	0x04, 0x28
        /*0076*/ 	.short	(.L_2910 - .L_2909)


	//   ....[0]....
.L_2909:
        /*0078*/ 	.word	0x00012340


	//   ....[1]....
        /*007c*/ 	.word	0x00012360


	//   ....[2]....
        /*0080*/ 	.word	0x00012380


	//   ....[3]....
        /*0084*/ 	.word	0x000123a0


	//   ....[4]....
        /*0088*/ 	.word	0x000123c0


	//   ....[5]....
        /*008c*/ 	.word	0x00012730


	//   ....[6]....
        /*0090*/ 	.word	0x00012750


	//   ....[7]....
        /*0094*/ 	.word	0x00012770


	//   ....[8]....
        /*0098*/ 	.word	0x00012790


	//   ....[9]....
        /*009c*/ 	.word	0x000127b0


	//   ....[10]....
        /*00a0*/ 	.word	0x00012930


	//   ....[11]....
        /*00a4*/ 	.word	0x00012970


	//   ....[12]....
        /*00a8*/ 	.word	0x00012990


	//   ....[13]....
        /*00ac*/ 	.word	0x000129d0


	//   ....[14]....
        /*00b0*/ 	.word	0x00012ab0


	//   ....[15]....
        /*00b4*/ 	.word	0x00012ad0


	//   ....[16]....
        /*00b8*/ 	.word	0x00012b80


	//   ....[17]....
        /*00bc*/ 	.word	0x00012bb0


	//----- nvinfo : EIATTR_VRC_CTA_INIT_COUNT
	.align		4
.L_2910:
        /*00c0*/ 	.byte	0x02, 0x4a
	.zero		1
	.zero		1


	//----- nvinfo : EIATTR_EXIT_INSTR_OFFSETS
	.align		4
        /*00c4*/ 	.byte	0x04, 0x1c
        /*00c6*/ 	.short	(.L_2912 - .L_2911)


	//   ....[0]....
.L_2911:
        /*00c8*/ 	.word	0x000006b0


	//   ....[1]....
        /*00cc*/ 	.word	0x000136b0


	//----- nvinfo : EIATTR_MAX_THREADS
	.align		4
.L_2912:
        /*00d0*/ 	.byte	0x04, 0x05
        /*00d2*/ 	.short	(.L_2914 - .L_2913)
.L_2913:
        /*00d4*/ 	.word	0x00000080
        /*00d8*/ 	.word	0x00000001
        /*00dc*/ 	.word	0x00000001


	//----- nvinfo : EIATTR_CRS_STACK_SIZE
	.align		4
.L_2914:
        /*00e0*/ 	.byte	0x04, 0x1e
        /*00e2*/ 	.short	(.L_2916 - .L_2915)
.L_2915:
        /*00e4*/ 	.word	0x00000000


	//----- nvinfo : EIATTR_CBANK_PARAM_SIZE
	.align		4
.L_2916:
        /*00e8*/ 	.byte	0x03, 0x19
        /*00ea*/ 	.short	0x00e8


	//----- nvinfo : EIATTR_PARAM_CBANK
	.align		4
        /*00ec*/ 	.byte	0x04, 0x0a
        /*00ee*/ 	.short	(.L_2918 - .L_2917)
	.align		4
.L_2917:
        /*00f0*/ 	.word	index@(.nv.constant0._ZN10layer_norm13ln_fwd_kernelINS_13Kernel_traitsI6__halfS2_fS2_fjLj3072ELj1ELj1ELj4ELj16ENS_18Kernel_traits_baseILj3072ES2_S2_fS2_fjLj128EEEEELb1ELb0ELb1ELb0EEEvNS_9FwdParamsE)
        /*00f4*/ 	.short	0x0380
        /*00f6*/ 	.short	0x00e8


	//----- nvinfo : EIATTR_SW_WAR
	.align		4
.L_2918:
        /*00f8*/ 	.byte	0x04, 0x36
        /*00fa*/ 	.short	(.L_2920 - .L_2919)
.L_2919:
        /*00fc*/ 	.word	0x00000008
.L_2920:


//--------------------- .nv.info._ZN10layer_norm13ln_fwd_kernelINS_13Kernel_traitsI6__halfS2_fS2_fjLj3072ELj1ELj1ELj4ELj16ENS_18Kernel_traits_baseILj3072ES2_S2_fS2_fjLj128EEEEELb1ELb0ELb1ELb1EEEvNS_9FwdParamsE --------------------------
	.section	.nv.info._ZN10layer_norm13ln_fwd_kernelINS_13Kernel_traitsI6__halfS2_fS2_fjLj3072ELj1ELj1ELj4ELj16ENS_18Kernel_traits_baseILj3072ES2_S2_fS2_fjLj128EEEEELb1ELb0ELb1ELb1EEEvNS_9FwdParamsE,"",@"SHT_CUDA_INFO"
	.sectionflags	@""
	.align	4


	//----- nvinfo : EIATTR_CUDA_API_VERSION
	.align		4
        /*0000*/ 	.byte	0x04, 0x37
        /*0002*/ 	.short	(.L_2922 - .L_2921)
.L_2921:
        /*0004*/ 	.word	0x00000082


	//----- nvinfo : EIATTR_KPARAM_INFO
	.align		4
.L_2922:
        /*0008*/ 	.byte	0x04, 0x17
        /*000a*/ 	.short	(.L_2924 - .L_2923)
.L_2923:
        /*000c*/ 	.word	0x00000000
        /*0010*/ 	.short	0x0000
        /*0012*/ 	.short	0x0000
        /*0014*/ 	.byte	0x00, 0xf0, 0xa1, 0x03


	//----- nvinfo : EIATTR_SPARSE_MMA_MASK
	.align		4
.L_2924:
        /*0018*/ 	.byte	0x03, 0x50
        /*001a*/ 	.short	0x0000


	//----- nvinfo : EIATTR_MAXREG_COUNT
	.align		4
        /*001c*/ 	.byte	0x03, 0x1b
        /*001e*/ 	.short	0x00ff


	//----- nvinfo : EIATTR_NUM_BARRIERS
	.align		4
        /*0020*/ 	.byte	0x02, 0x4c
        /*0022*/ 	.byte	0x01
	.zero		1


	//----- nvinfo : EIATTR_MERCURY_ISA_VERSION
	.align		4
        /*0024*/ 	.byte	0x03, 0x5f
        /*0026*/ 	.short	0x0101


	//----- nvinfo : EIATTR_COOP_GROUP_MASK_REGIDS
	.align		4
        /*0028*/ 	.byte	0x04, 0x29
        /*002a*/ 	.short	(.L_2926 - .L_2925)


	//   ....[0]....
.L_2925:
        /*002c*/ 	.word	0xffffffff


	//   ....[1]....
        /*0030*/ 	.word	0xffffffff


	//   ....[2]....
        /*0034*/ 	.word	0xffffffff


	//   ....[3]....
        /*0038*/ 	.word	0xffffffff


	//   ....[4]....
        /*003c*/ 	.word	0xffffffff


	//   ....[5]....
        /*0040*/ 	.word	0xffffffff


	//   ....[6]....
        /*0044*/ 	.word	0xffffffff


	//   ....[7]....
        /*0048*/ 	.word	0xffffffff


	//   ....[8]....
        /*004c*/ 	.word	0xffffffff


	//   ....[9]....
        /*0050*/ 	.word	0xffffffff


	//   ....[10]....
        /*0054*/ 	.word	0xffffffff


	//   ....[11]....
        /*0058*/ 	.word	0xffffffff


	//   ....[12]....
        /*005c*/ 	.word	0xffffffff


	//   ....[13]....
        /*0060*/ 	.word	0xffffffff


	//   ....[14]....
        /*0064*/ 	.word	0xffffffff


	//   ....[15]....
        /*0068*/ 	.word	0xffffffff


	//   ....[16]....
        /*006c*/ 	.word	0xffffffff


	//   ....[17]....
        /*0070*/ 	.word	0xffffffff


	//----- nvinfo : EIATTR_COOP_GROUP_INSTR_OFFSETS
	.align		4
.L_2926:
        /*0074*/ 	.byte	0x04, 0x28
        /*0076*/ 	.short	(.L_2928 - .L_2927)


	//   ....[0]....
.L_2927:
        /*0078*/ 	.word	0x000102a0


	//   ....[1]....
        /*007c*/ 	.word	0x000102c0


	//   ....[2]....
        /*0080*/ 	.word	0x000102e0


	//   ....[3]....
        /*0084*/ 	.word	0x00010300


	//   ....[4]....
        /*0088*/ 	.word	0x00010320


	//   ....[5]....
        /*008c*/ 	.word	0x00010650


	//   ....[6]....
        /*0090*/ 	.word	0x00010670


	//   ....[7]....
        /*0094*/ 	.word	0x00010690


	//   ....[8]....
        /*0098*/ 	.word	0x000106c0


	//   ....[9]....
        /*009c*/ 	.word	0x000106f0


	//   ....[10]....
        /*00a0*/ 	.word	0x00010890


	//   ....[11]....
        /*00a4*/ 	.word	0x000108d0


	//   ....[12]....
        /*00a8*/ 	.word	0x00010940


	//   ....[13]....
        /*00ac*/ 	.word	0x00010990


	//   ....[14]....
        /*00b0*/ 	.word	0x00010a00


	//   ....[15]....
        /*00b4*/ 	.word	0x00010a80


	//   ....[16]....
        /*00b8*/ 	.word	0x00010ac0


	//   ....[17]....
        /*00bc*/ 	.word	0x00010b00


	//----- nvinfo : EIATTR_VRC_CTA_INIT_COUNT
	.align		4
.L_2928:
        /*00c0*/ 	.byte	0x02, 0x4a
	.zero		1
	.zero		1


	//----- nvinfo : EIATTR_EXIT_INSTR_OFFSETS
	.align		4
        /*00c4*/ 	.byte	0x04, 0x1c
        /*00c6*/ 	.short	(.L_2930 - .L_2929)


	//   ....[0]....
.L_2929:
        /*00c8*/ 	.word	0x00000220


	//   ....[1]....
        /*00cc*/ 	.word	0x00011560


	//----- nvinfo : EIATTR_MAX_THREADS
	.align		4
.L_2930:
        /*00d0*/ 	.byte	0x04, 0x05
        /*00d2*/ 	.short	(.L_2932 - .L_2931)
.L_2931:
        /*00d4*/ 	.word	0x00000080
        /*00d8*/ 	.word	0x00000001
        /*00dc*/ 	.word	0x00000001


	//----- nvinfo : EIATTR_CRS_STACK_SIZE
	.align		4
.L_2932:
        /*00e0*/ 	.byte	0x04, 0x1e
        /*00e2*/ 	.short	(.L_2934 - .L_2933)
.L_2933:
        /*00e4*/ 	.word	0x00000000


	//----- nvinfo : EIATTR_CBANK_PARAM_SIZE
	.align		4
.L_2934:
        /*00e8*/ 	.byte	0x03, 0x19
        /*00ea*/ 	.short	0x00e8


	//----- nvinfo : EIATTR_PARAM_CBANK
	.align		4
        /*00ec*/ 	.byte	0x04, 0x0a
        /*00ee*/ 	.short	(.L_2936 - .L_2935)
	.align		4
.L_2935:
        /*00f0*/ 	.word	index@(.nv.constant0._ZN10layer_norm13ln_fwd_kernelINS_13Kernel_traitsI6__halfS2_fS2_fjLj3072ELj1ELj1ELj4ELj16ENS_18Kernel_traits_baseILj3072ES2_S2_fS2_fjLj128EEEEELb1ELb0ELb1ELb1EEEvNS_9FwdParamsE)
        /*00f4*/ 	.short	0x0380
        /*00f6*/ 	.short	0x00e8


	//----- nvinfo : EIATTR_SW_WAR
	.align		4
.L_2936:
        /*00f8*/ 	.byte	0x04, 0x36
        /*00fa*/ 	.short	(.L_2938 - .L_2937)
.L_2937:
        /*00fc*/ 	.word	0x00000008
.L_2938:


//--------------------- .nv.info._ZN10layer_norm13ln_fwd_kernelINS_13Kernel_traitsI6__halfS2_fS2_fjLj3072ELj1ELj1ELj4ELj16ENS_18Kernel_traits_baseILj3072ES2_S2_fS2_fjLj128EEEEELb1ELb1ELb0ELb0EEEvNS_9FwdParamsE --------------------------
	.section	.nv.info._ZN10layer_norm13ln_fwd_kernelINS_13Kernel_traitsI6__halfS2_fS2_fjLj3072ELj1ELj1ELj4ELj16ENS_18Kernel_traits_baseILj3072ES2_S2_fS2_fjLj128EEEEELb1ELb1ELb0ELb0EEEvNS_9FwdParamsE,"",@"SHT_CUDA_INFO"
	.sectionflags	@""
	.align	4


	//----- nvinfo : EIATTR_CUDA_API_VERSION
	.align		4
        /*0000*/ 	.byte	0x04, 0x37
        /*0002*/ 	.short	(.L_2940 - .L_2939)
.L_2939:
        /*0004*/ 	.word	0x00000082


	//----- nvinfo : EIATTR_KPARAM_INFO
	.align		4
.L_2940:
        /*0008*/ 	.byte	0x04, 0x17
        /*000a*/ 	.short	(.L_2942 - .L_2941)
.L_2941:
        /*000c*/ 	.word	0x00000000
        /*0010*/ 	.short	0x0000
        /*0012*/ 	.short	0x0000
        /*0014*/ 	.byte	0x00, 0xf0, 0xa1, 0x03


	//----- nvinfo : EIATTR_SPARSE_MMA_MASK
	.align		4
.L_2942:
        /*0018*/ 	.byte	0x03, 0x50
        /*001a*/ 	.short	0x0000


	//----- nvinfo : EIATTR_MAXREG_COUNT
	.align		4
        /*001c*/ 	.byte	0x03, 0x1b
        /*001e*/ 	.short	0x00ff


	//----- nvinfo : EIATTR_NUM_BARRIERS
	.align		4
        /*0020*/ 	.byte	0x02, 0x4c
        /*0022*/ 	.byte	0x01
	.zero		1


	//----- nvinfo : EIATTR_MERCURY_ISA_VERSION
	.align		4
        /*0024*/ 	.byte	0x03, 0x5f
        /*0026*/ 	.short	0x0101


	//----- nvinfo : EIATTR_COOP_GROUP_MASK_REGIDS
	.align		4
        /*0028*/ 	.byte	0x04, 0x29
        /*002a*/ 	.short	(.L_2944 - .L_2943)


	//   ....[0]....
.L_2943:
        /*002c*/ 	.word	0xffffffff


	//   ....[1]....
        /*0030*/ 	.word	0xffffffff


	//   ....[2]....
        /*0034*/ 	.word	0xffffffff


	//   ....[3]....
        /*0038*/ 	.word	0xffffffff


	//   ....[4]....
        /*003c*/ 	.word	0xffffffff


	//   ....[5]....
        /*0040*/ 	.word	0xffffffff


	//   ....[6]....
        /*0044*/ 	.word	0xffffffff


	//   ....[7]....
        /*0048*/ 	.word	0xffffffff


	//   ....[8]....
        /*004c*/ 	.word	0xffffffff


	//   ....[9]....
        /*0050*/ 	.word	0xffffffff


	//   ....[10]....
        /*0054*/ 	.word	0xffffffff


	//   ....[11]....
        /*0058*/ 	.word	0xffffffff


	//   ....[12]....
        /*005c*/ 	.word	0xffffffff


	//   ....[13]....
        /*0060*/ 	.word	0xffffffff


	//   ....[14]....
        /*0064*/ 	.word	0xffffffff


	//   ....[15]....
        /*0068*/ 	.word	0xffffffff


	//   ....[16]....
        /*006c*/ 	.word	0xffffffff


	//   ....[17]....
        /*0070*/ 	.word	0xffffffff


	//----- nvinfo : EIATTR_COOP_GROUP_INSTR_OFFSETS
	.align		4
.L_2944:
        /*0074*/ 	.byte	0x04, 0x28
        /*0076*/ 	.short	(.L_2946 - .L_2945)


	//   ....[0]....
.L_2945:
        /*0078*/ 	.word	0x00010de0


	//   ....[1]....
        /*007c*/ 	.word	0x00010e00


	//   ....[2]....
        /*0080*/ 	.word	0x00010e20


	//   ....[3]....
        /*0084*/ 	.word	0x00010e40


	//   ....[4]....
        /*0088*/ 	.word	0x00010e60


	//   ....[5]....
        /*008c*/ 	.word	0x000111c0


	//   ....[6]....
        /*0090*/ 	.word	0x000111f0


	//   ....[7]....
        /*0094*/ 	.word	0x00011220


	//   ....[8]....
        /*0098*/ 	.word	0x00011240


	//   ....[9]....
        /*009c*/ 	.word	0x00011270


	//   ....[10]....
        /*00a0*/ 	.word	0x000112f0


	//   ....[11]....
        /*00a4*/ 	.word	0x00011370


	//   ....[12]....
        /*00a8*/ 	.word	0x000113a0


	//   ....[13]....
        /*00ac*/ 	.word	0x000113d0


	//   ....[14]....
        /*00b0*/ 	.word	0x00011460


	//   ....[15]....
        /*00b4*/ 	.word	0x00011490


	//   ....[16]....
        /*00b8*/ 	.word	0x00011530


	//   ....[17]....
        /*00bc*/ 	.word	0x00011560


	//----- nvinfo : EIATTR_VRC_CTA_INIT_COUNT
	.align		4
.L_2946:
        /*00c0*/ 	.byte	0x02, 0x4a
	.zero		1
	.zero		1


	//----- nvinfo : EIATTR_EXIT_INSTR_OFFSETS
	.align		4
        /*00c4*/ 	.byte	0x04, 0x1c
        /*00c6*/ 	.short	(.L_2948 - .L_2947)


	//   ....[0]....
.L_2947:
        /*00c8*/ 	.word	0x000007a0


	//   ....[1]....
        /*00cc*/ 	.word	0x00012000


	//----- nvinfo : EIATTR_INDIRECT_BRANCH_TARGETS
	.align		4
.L_2948:
        /*00d0*/ 	.byte	0x04, 0x34
        /*00d2*/ 	.short	(.L_2950 - .L_2949)


	//   ....[0]....
.L_2949:
        /*00d4*/ 	.word	.L_x_20675@srel
        /*00d8*/ 	.short	0x0
        /*00da*/ 	.short	0x0
        /*00dc*/ 	.word	0x3
        /*00e0*/ 	.word	.L_x_20676@srel
        /*00e4*/ 	.word	.L_x_20677@srel
        /*00e8*/ 	.word	.L_x_20678@srel


	//----- nvinfo : EIATTR_MAX_THREADS
	.align		4
.L_2950:
        /*00ec*/ 	.byte	0x04, 0x05
        /*00ee*/ 	.short	(.L_2952 - .L_2951)
.L_2951:
        /*00f0*/ 	.word	0x00000080
        /*00f4*/ 	.word	0x00000001
        /*00f8*/ 	.word	0x00000001


	//----- nvinfo : EIATTR_CRS_STACK_SIZE
	.align		4
.L_2952:
        /*00fc*/ 	.byte	0x04, 0x1e
        /*00fe*/ 	.short	(.L_2954 - .L_2953)
.L_2953:
        /*0100*/ 	.word	0x00000000


	//----- nvinfo : EIATTR_CBANK_PARAM_SIZE
	.align		4
.L_2954:
        /*0104*/ 	.byte	0x03, 0x19
        /*0106*/ 	.short	0x00e8


	//----- nvinfo : EIATTR_PARAM_CBANK
	.align		4
        /*0108*/ 	.byte	0x04, 0x0a
        /*010a*/ 	.short	(.L_2956 - .L_2955)
	.align		4
.L_2955:
        /*010c*/ 	.word	index@(.nv.constant0._ZN10layer_norm13ln_fwd_kernelINS_13Kernel_traitsI6__halfS2_fS2_fjLj3072ELj1ELj1ELj4ELj16ENS_18Kernel_traits_baseILj3072ES2_S2_fS2_fjLj128EEEEELb1ELb1ELb0ELb0EEEvNS_9FwdParamsE)
        /*0110*/ 	.short	0x0380
        /*0112*/ 	.short	0x00e8


	//----- nvinfo : EIATTR_SW_WAR
	.align		4
.L_2956:
        /*0114*/ 	.byte	0x04, 0x36
        /*0116*/ 	.short	(.L_2958 - .L_2957)
.L_2957:
        /*0118*/ 	.word	0x00000008
.L_2958:


//--------------------- .nv.info._ZN10layer_norm13ln_fwd_kernelINS_13Kernel_traitsI6__halfS2_fS2_fjLj3072ELj1ELj1ELj4ELj16ENS_18Kernel_traits_baseILj3072ES2_S2_fS2_fjLj128EEEEELb1ELb1ELb0ELb1EEEvNS_9FwdParamsE --------------------------
	.section	.nv.info._ZN10layer_norm13ln_fwd_kernelINS_13Kernel_traitsI6__halfS2_fS2_fjLj3072ELj1ELj1ELj4ELj16ENS_18Kernel_traits_baseILj3072ES2_S2_fS2_fjLj128EEEEELb1ELb1ELb0ELb1EEEvNS_9FwdParamsE,"",@"SHT_CUDA_INFO"
	.sectionflags	@""
	.align	4


	//----- nvinfo : EIATTR_CUDA_API_VERSION
	.align		4
        /*0000*/ 	.byte	0x04, 0x37
        /*0002*/ 	.short	(.L_2960 - .L_2959)
.L_2959:
        /*0004*/ 	.word	0x00000082


	//----- nvinfo : EIATTR_KPARAM_INFO
	.align		4
.L_2960:
        /*0008*/ 	.byte	0x04, 0x17
        /*000a*/ 	.short	(.L_2962 - .L_2961)
.L_2961:
        /*000c*/ 	.word	0x00000000
        /*0010*/ 	.short	0x0000
        /*0012*/ 	.short	0x0000
        /*0014*/ 	.byte	0x00, 0xf0, 0xa1, 0x03


	//----- nvinfo : EIATTR_SPARSE_MMA_MASK
	.align		4
.L_2962:
        /*0018*/ 	.byte	0x03, 0x50
        /*001a*/ 	.short	0x0000


	//----- nvinfo : EIATTR_MAXREG_COUNT
	.align		4
        /*001c*/ 	.byte	0x03, 0x1b
        /*001e*/ 	.short	0x00ff


	//----- nvinfo : EIATTR_NUM_BARRIERS
	.align		4
        /*0020*/ 	.byte	0x02, 0x4c
        /*0022*/ 	.byte	0x01
	.zero		1


	//----- nvinfo : EIATTR_MERCURY_ISA_VERSION
	.align		4
        /*0024*/ 	.byte	0x03, 0x5f
        /*0026*/ 	.short	0x0101


	//----- nvinfo : EIATTR_COOP_GROUP_MASK_REGIDS
	.align		4
        /*0028*/ 	.byte	0x04, 0x29
        /*002a*/ 	.short	(.L_2964 - .L_2963)


	//   ....[0]....
.L_2963:
        /*002c*/ 	.word	0xffffffff


	//   ....[1]....
        /*0030*/ 	.word	0xffffffff


	//   ....[2]....
        /*0034*/ 	.word	0xffffffff


	//   ....[3]....
        /*0038*/ 	.word	0xffffffff


	//   ....[4]....
        /*003c*/ 	.word	0xffffffff


	//   ....[5]....
        /*0040*/ 	.word	0xffffffff


	//   ....[6]....
        /*0044*/ 	.word	0xffffffff


	//   ....[7]....
        /*0048*/ 	.word	0xffffffff


	//   ....[8]....
        /*004c*/ 	.word	0xffffffff


	//   ....[9]....
        /*0050*/ 	.word	0xffffffff


	//   ....[10]....
        /*0054*/ 	.word	0xffffffff


	//   ....[11]....
        /*0058*/ 	.word	0xffffffff


	//   ....[12]....
        /*005c*/ 	.word	0xffffffff


	//   ....[13]....
        /*0060*/ 	.word	0xffffffff


	//   ....[14]....
        /*0064*/ 	.word	0xffffffff


	//   ....[15]....
        /*0068*/ 	.word	0xffffffff


	//   ....[16]....
        /*006c*/ 	.word	0xffffffff


	//   ....[17]....
        /*0070*/ 	.word	0xffffffff


	//----- nvinfo : EIATTR_COOP_GROUP_INSTR_OFFSETS
	.align		4
.L_2964:
        /*0074*/ 	.byte	0x04, 0x28
        /*0076*/ 	.short	(.L_2966 - .L_2965)


	//   ....[0]....
.L_2965:
        /*0078*/ 	.word	0x00010080


	//   ....[1]....
        /*007c*/ 	.word	0x000100a0


	//   ....[2]....
        /*0080*/ 	.word	0x000100c0


	//   ....[3]....
        /*0084*/ 	.word	0x000100e0


	//   ....[4]....
        /*0088*/ 	.word	0x00010100


	//   ....[5]....
        /*008c*/ 	.word	0x00010430


	//   ....[6]....
        /*0090*/ 	.word	0x00010450


	//   ....[7]....
        /*0094*/ 	.word	0x00010490


	//   ....[8]....
        /*0098*/ 	.word	0x000104d0


	//   ....[9]....
        /*009c*/ 	.word	0x00010510


	//   ....[10]....
        /*00a0*/ 	.word	0x00010620


	//   ....[11]....
        /*00a4*/ 	.word	0x00010680


	//   ....[12]....
        /*00a8*/ 	.word	0x000106b0


	//   ....[13]....
        /*00ac*/ 	.word	0x000106d0


	//   ....[14]....
        /*00b0*/ 	.word	0x00010770


	//   ....[15]....
        /*00b4*/ 	.word	0x000107a0


	//   ....[16]....
        /*00b8*/ 	.word	0x00010830


	//   ....[17]....
        /*00bc*/ 	.word	0x00010860


	//----- nvinfo : EIATTR_VRC_CTA_INIT_COUNT
	.align		4
.L_2966:
        /*00c0*/ 	.byte	0x02, 0x4a
	.zero		1
	.zero		1


	//----- nvinfo : EIATTR_EXIT_INSTR_OFFSETS
	.align		4
        /*00c4*/ 	.byte	0x04, 0x1c
        /*00c6*/ 	.short	(.L_2968 - .L_2967)


	//   ....[0]....
.L_2967:
        /*00c8*/ 	.word	0x00000230


	//   ....[1]....
        /*00cc*/ 	.word	0x00010f50


	//----- nvinfo : EIATTR_INDIRECT_BRANCH_TARGETS
	.align		4
.L_2968:
        /*00d0*/ 	.byte	0x04, 0x34
        /*00d2*/ 	.short	(.L_2970 - .L_2969)


	//   ....[0]....
.L_2969:
        /*00d4*/ 	.word	.L_x_20679@srel
        /*00d8*/ 	.short	0x0
        /*00da*/ 	.short	0x0
        /*00dc*/ 	.word	0x3
        /*00e0*/ 	.word	.L_x_20680@srel
        /*00e4*/ 	.word	.L_x_20681@srel
        /*00e8*/ 	.word	.L_x_20682@srel


	//----- nvinfo : EIATTR_MAX_THREADS
	.align		4
.L_2970:
        /*00ec*/ 	.byte	0x04, 0x05
        /*00ee*/ 	.short	(.L_2972 - .L_2971)
.L_2971:
        /*00f0*/ 	.word	0x00000080
        /*00f4*/ 	.word	0x00000001
        /*00f8*/ 	.word	0x00000001


	//----- nvinfo : EIATTR_CBANK_PARAM_SIZE
	.align		4
.L_2972:
        /*00fc*/ 	.byte	0x03, 0x19
        /*00fe*/ 	.short	0x00e8


	//----- nvinfo : EIATTR_PARAM_CBANK
	.align		4
        /*0100*/ 	.byte	0x04, 0x0a
        /*0102*/ 	.short	(.L_2974 - .L_2973)
	.align		4
.L_2973:
        /*0104*/ 	.word	index@(.nv.constant0._ZN10layer_norm13ln_fwd_kernelINS_13Kernel_traitsI6__halfS2_fS2_fjLj3072ELj1ELj1ELj4ELj16ENS_18Kernel_traits_baseILj3072ES2_S2_fS2_fjLj128EEEEELb1ELb1ELb0ELb1EEEvNS_9FwdParamsE)
        /*0108*/ 	.short	0x0380
        /*010a*/ 	.short	0x00e8


	//----- nvinfo : EIATTR_SW_WAR
	.align		4
.L_2974:
        /*010c*/ 	.byte	0x04, 0x36
        /*010e*/ 	.short	(.L_2976 - .L_2975)
.L_2975:
        /*0110*/ 	.word	0x00000008
.L_2976:


//--------------------- .nv.info._ZN10layer_norm13ln_fwd_kernelINS_13Kernel_traitsI6__halfS2_fS2_fjLj3072ELj1ELj1ELj4ELj16ENS_18Kernel_traits_baseILj3072ES2_S2_fS2_fjLj128EEEEELb1ELb1ELb1ELb0EEEvNS_9FwdParamsE --------------------------
	.section	.nv.info._ZN10layer_norm13ln_fwd_kernelINS_13Kernel_traitsI6__halfS2_fS2_fjLj3072ELj1ELj1ELj4ELj16ENS_18Kernel_traits_baseILj3072ES2_S2_fS2_fjLj128EEEEELb1ELb1ELb1ELb0EEEvNS_9FwdParamsE,"",@"SHT_CUDA_INFO"
	.sectionflags	@""
	.align	4


	//----- nvinfo : EIATTR_CUDA_API_VERSION
	.align		4
        /*0000*/ 	.byte	0x04, 0x37
        /*0002*/ 	.short	(.L_2978 - .L_2977)
.L_2977:
        /*0004*/ 	.word	0x00000082


	//----- nvinfo : EIATTR_KPARAM_INFO
	.align		4
.L_2978:
        /*0008*/ 	.byte	0x04, 0x17
        /*000a*/ 	.short	(.L_2980 - .L_2979)
.L_2979:
        /*000c*/ 	.word	0x00000000
        /*0010*/ 	.short	0x0000
        /*0012*/ 	.short	0x0000
        /*0014*/ 	.byte	0x00, 0xf0, 0xa1, 0x03


	//----- nvinfo : EIATTR_SPARSE_MMA_MASK
	.align		4
.L_2980:
        /*0018*/ 	.byte	0x03, 0x50
        /*001a*/ 	.short	0x0000


	//----- nvinfo : EIATTR_MAXREG_COUNT
	.align		4
        /*001c*/ 	.byte	0x03, 0x1b
        /*001e*/ 	.short	0x00ff


	//----- nvinfo : EIATTR_NUM_BARRIERS
	.align		4
        /*0020*/ 	.byte	0x02, 0x4c
        /*0022*/ 	.byte	0x01
	.zero		1


	//----- nvinfo : EIATTR_MERCURY_ISA_VERSION
	.align		4
        /*0024*/ 	.byte	0x03, 0x5f
        /*0026*/ 	.short	0x0101


	//----- nvinfo : EIATTR_COOP_GROUP_MASK_REGIDS
	.align		4
        /*0028*/ 	.byte	0x04, 0x29
        /*002a*/ 	.short	(.L_2982 - .L_2981)


	//   ....[0]....
.L_2981:
        /*002c*/ 	.word	0xffffffff


	//   ....[1]....
        /*0030*/ 	.word	0xffffffff


	//   ....[2]....
        /*0034*/ 	.word	0xffffffff


	//   ....[3]....
        /*0038*/ 	.word	0xffffffff


	//   ....[4]....
        /*003c*/ 	.word	0xffffffff


	//   ....[5]....
        /*0040*/ 	.word	0xffffffff


	//   ....[6]....
        /*0044*/ 	.word	0xffffffff


	//   ....[7]....
        /*0048*/ 	.word	0xffffffff


	//   ....[8]....
        /*004c*/ 	.word	0xffffffff


	//   ....[9]....
        /*0050*/ 	.word	0xffffffff


	//   ....[10]....
        /*0054*/ 	.word	0xffffffff


	//   ....[11]....
        /*0058*/ 	.word	0xffffffff


	//   ....[12]....
        /*005c*/ 	.word	0xffffffff


	//   ....[13]....
        /*0060*/ 	.word	0xffffffff


	//   ....[14]....
        /*0064*/ 	.word	0xffffffff


	//   ....[15]....
        /*0068*/ 	.word	0xffffffff


	//   ....[16]....
        /*006c*/ 	.word	0xffffffff


	//   ....[17]....
        /*0070*/ 	.word	0xffffffff


	//----- nvinfo : EIATTR_COOP_GROUP_INSTR_OFFSETS
	.align		4
.L_2982:
        /*0074*/ 	.byte	0x04, 0x28
        /*0076*/ 	.short	(.L_2984 - .L_2983)


	//   ....[0]....
.L_2983:
        /*0078*/ 	.word	0x00011930


	//   ....[1]....
        /*007c*/ 	.word	0x00011950


	//   ....[2]....
        /*0080*/ 	.word	0x00011970


	//   ....[3]....
        /*0084*/ 	.word	0x00011990


	//   ....[4]....
        /*0088*/ 	.word	0x000119b0


	//   ....[5]....
        /*008c*/ 	.word	0x00011d10


	//   ....[6]....
        /*0090*/ 	.word	0x00011d40


	//   ....[7]....
        /*0094*/ 	.word	0x00011d70


	//   ....[8]....
        /*0098*/ 	.word	0x00011d90


	//   ....[9]....
        /*009c*/ 	.word	0x00011dc0


	//   ....[10]....
        /*00a0*/ 	.word	0x00011e50


	//   ....[11]....
        /*00a4*/ 	.word	0x00011ec0


	//   ....[12]....
        /*00a8*/ 	.word	0x00011f00


	//   ....[13]....
        /*00ac*/ 	.word	0x00011f20


	//   ....[14]....
        /*00b0*/ 	.word	0x00011fc0


	//   ....[15]....
        /*00b4*/ 	.word	0x00011ff0


	//   ....[16]....
        /*00b8*/ 	.word	0x00012090


	//   ....[17]....
        /*00bc*/ 	.word	0x000120b0


	//----- nvinfo : EIATTR_VRC_CTA_INIT_COUNT
	.align		4
.L_2984:
        /*00c0*/ 	.byte	0x02, 0x4a
	.zero		1
	.zero		1


	//----- nvinfo : EIATTR_EXIT_INSTR_OFFSETS
	.align		4
        /*00c4*/ 	.byte	0x04, 0x1c
        /*00c6*/ 	.short	(.L_2986 - .L_2985)


	//   ....[0]....
.L_2985:
        /*00c8*/ 	.word	0x000007d0


	//   ....[1]....
        /*00cc*/ 	.word	0x00012bc0


	//----- nvinfo : EIATTR_MAX_THREADS
	.align		4
.L_2986:
        /*00d0*/ 	.byte	0x04, 0x05
        /*00d2*/ 	.short	(.L_2988 - .L_2987)
.L_2987:
        /*00d4*/ 	.word	0x00000080
        /*00d8*/ 	.word	0x00000001
        /*00dc*/ 	.word	0x00000001


	//----- nvinfo : EIATTR_CRS_STACK_SIZE
	.align		4
.L_2988:
        /*00e0*/ 	.byte	0x04, 0x1e
        /*00e2*/ 	.short	(.L_2990 - .L_2989)
.L_2989:
        /*00e4*/ 	.word	0x00000000


	//----- nvinfo : EIATTR_CBANK_PARAM_SIZE
	.align		4
.L_2990:
        /*00e8*/ 	.byte	0x03, 0x19
        /*00ea*/ 	.short	0x00e8


	//----- nvinfo : EIATTR_PARAM_CBANK
	.align		4
        /*00ec*/ 	.byte	0x04, 0x0a
        /*00ee*/ 	.short	(.L_2992 - .L_2991)
	.align		4
.L_2991:
        /*00f0*/ 	.word	index@(.nv.constant0._ZN10layer_norm13ln_fwd_kernelINS_13Kernel_traitsI6__halfS2_fS2_fjLj3072ELj1ELj1ELj4ELj16ENS_18Kernel_traits_baseILj3072ES2_S2_fS2_fjLj128EEEEELb1ELb1ELb1ELb0EEEvNS_9FwdParamsE)
        /*00f4*/ 	.short	0x0380
        /*00f6*/ 	.short	0x00e8


	//----- nvinfo : EIATTR_SW_WAR
	.align		4
.L_2992:
        /*00f8*/ 	.byte	0x04, 0x36
        /*00fa*/ 	.short	(.L_2994 - .L_2993)
.L_2993:
        /*00fc*/ 	.word	0x00000008
.L_2994:


//--------------------- .nv.info._ZN10layer_norm13ln_fwd_kernelINS_13Kernel_traitsI6__halfS2_fS2_fjLj3072ELj1ELj1ELj4ELj16ENS_18Kernel_traits_baseILj3072ES2_S2_fS2_fjLj128EEEEELb1ELb1ELb1ELb1EEEvNS_9FwdParamsE --------------------------
	.section	.nv.info._ZN10layer_norm13ln_fwd_kernelINS_13Kernel_traitsI6__halfS2_fS2_fjLj3072ELj1ELj1ELj4ELj16ENS_18Kernel_traits_baseILj3072ES2_S2_fS2_fjLj128EEEEELb1ELb1ELb1ELb1EEEvNS_9FwdParamsE,"",@"SHT_CUDA_INFO"
	.sectionflags	@""
	.align	4


	//----- nvinfo : EIATTR_CUDA_API_VERSION
	.align		4
        /*0000*/ 	.byte	0x04, 0x37
        /*0002*/ 	.short	(.L_2996 - .L_2995)
.L_2995:
        /*0004*/ 	.word	0x00000082


	//----- nvinfo : EIATTR_KPARAM_INFO
	.align		4
.L_2996:
        /*0008*/ 	.byte	0x04, 0x17
        /*000a*/ 	.short	(.L_2998 - .L_2997)
.L_2997:
        /*000c*/ 	.word	0x00000000
        /*0010*/ 	.short	0x0000
        /*0012*/ 	.short	0x0000
        /*0014*/ 	.byte	0x00, 0xf0, 0xa1, 0x03


	//----- nvinfo : EIATTR_SPARSE_MMA_MASK
	.align		4
.L_2998:
        /*0018*/ 	.byte	0x03, 0x50
        /*001a*/ 	.short	0x0000


	//----- nvinfo : EIATTR_MAXREG_COUNT
	.align		4
        /*001c*/ 	.byte	0x03, 0x1b
        /*001e*/ 	.short	0x00ff


	//----- nvinfo : EIATTR_NUM_BARRIERS
	.align		4
        /*0020*/ 	.byte	0x02, 0x4c
        /*0022*/ 	.byte	0x01
	.zero		1


	//----- nvinfo : EIATTR_MERCURY_ISA_VERSION
	.align		4
        /*0024*/ 	.byte	0x03, 0x5f
        /*0026*/ 	.short	0x0101


	//----- nvinfo : EIATTR_COOP_GROUP_MASK_REGIDS
	.align		4
        /*0028*/ 	.byte	0x04, 0x29
        /*002a*/ 	.short	(.L_3000 - .L_2999)


	//   ....[0]....
.L_2999:
        /*002c*/ 	.word	0xffffffff


	//   ....[1]....
        /*0030*/ 	.word	0xffffffff


	//   ....[2]....
        /*0034*/ 	.word	0xffffffff


	//   ....[3]....
        /*0038*/ 	.word	0xffffffff


	//   ....[4]....
        /*003c*/ 	.word	0xffffffff


	//   ....[5]....
        /*0040*/ 	.word	0xffffffff


	//   ....[6]....
        /*0044*/ 	.word	0xffffffff


	//   ....[7]....
        /*0048*/ 	.word	0xffffffff


	//   ....[8]....
        /*004c*/ 	.word	0xffffffff


	//   ....[9]....
        /*0050*/ 	.word	0xffffffff


	//   ....[10]....
        /*0054*/ 	.word	0xffffffff


	//   ....[11]....
        /*0058*/ 	.word	0xffffffff


	//   ....[12]....
        /*005c*/ 	.word	0xffffffff


	//   ....[13]....
        /*0060*/ 	.word	0xffffffff


	//   ....[14]....
        /*0064*/ 	.word	0xffffffff


	//   ....[15]....
        /*0068*/ 	.word	0xffffffff


	//   ....[16]....
        /*006c*/ 	.word	0xffffffff


	//   ....[17]....
        /*0070*/ 	.word	0xffffffff


	//----- nvinfo : EIATTR_COOP_GROUP_INSTR_OFFSETS
	.align		4
.L_3000:
        /*0074*/ 	.byte	0x04, 0x28
        /*0076*/ 	.short	(.L_3002 - .L_3001)


	//   ....[0]....
.L_3001:
        /*0078*/ 	.word	0x000106d0


	//   ....[1]....
        /*007c*/ 	.word	0x00010730


	//   ....[2]....
        /*0080*/ 	.word	0x00010760


	//   ....[3]....
        /*0084*/ 	.word	0x00010780


	//   ....[4]....
        /*0088*/ 	.word	0x000107a0


	//   ....[5]....
        /*008c*/ 	.word	0x00010ad0


	//   ....[6]....
        /*0090*/ 	.word	0x00010af0


	//   ....[7]....
        /*0094*/ 	.word	0x00010b10


	//   ....[8]....
        /*0098*/ 	.word	0x00010b30


	//   ....[9]....
        /*009c*/ 	.word	0x00010b60


	//   ....[10]....
        /*00a0*/ 	.word	0x00010c30


	//   ....[11]....
        /*00a4*/ 	.word	0x00010ca0


	//   ....[12]....
        /*00a8*/ 	.word	0x00010ce0


	//   ....[13]....
        /*00ac*/ 	.word	0x00010d00


	//   ....[14]....
        /*00b0*/ 	.word	0x00010d90


	//   ....[15]....
        /*00b4*/ 	.word	0x00010dc0


	//   ....[16]....
        /*00b8*/ 	.word	0x00010e60


	//   ....[17]....
        /*00bc*/ 	.word	0x00010e80


	//----- nvinfo : EIATTR_VRC_CTA_INIT_COUNT
	.align		4
.L_3002:
        /*00c0*/ 	.byte	0x02, 0x4a
	.zero		1
	.zero		1


	//----- nvinfo : EIATTR_EXIT_INSTR_OFFSETS
	.align		4
        /*00c4*/ 	.byte	0x04, 0x1c
        /*00c6*/ 	.short	(.L_3004 - .L_3003)


	//   ....[0]....
.L_3003:
        /*00c8*/ 	.word	0x00000230


	//   ....[1]....
        /*00cc*/ 	.word	0x000118f0


	//----- nvinfo : EIATTR_MAX_THREADS
	.align		4
.L_3004:
        /*00d0*/ 	.byte	0x04, 0x05
        /*00d2*/ 	.short	(.L_3006 - .L_3005)
.L_3005:
        /*00d4*/ 	.word	0x00000080
        /*00d8*/ 	.word	0x00000001
        /*00dc*/ 	.word	0x00000001


	//----- nvinfo : EIATTR_CBANK_PARAM_SIZE
	.align		4
.L_3006:
        /*00e0*/ 	.byte	0x03, 0x19
        /*00e2*/ 	.short	0x00e8


	//----- nvinfo : EIATTR_PARAM_CBANK
	.align		4
        /*00e4*/ 	.byte	0x04, 0x0a
        /*00e6*/ 	.short	(.L_3008 - .L_3007)
	.align		4
.L_3007:
        /*00e8*/ 	.word	index@(.nv.constant0._ZN10layer_norm13ln_fwd_kernelINS_13Kernel_traitsI6__halfS2_fS2_fjLj3072ELj1ELj1ELj4ELj16ENS_18Kernel_traits_baseILj3072ES2_S2_fS2_fjLj128EEEEELb1ELb1ELb1ELb1EEEvNS_9FwdParamsE)
        /*00ec*/ 	.short	0x0380
        /*00ee*/ 	.short	0x00e8


	//----- nvinfo : EIATTR_SW_WAR
	.align		4
.L_3008:
        /*00f0*/ 	.byte	0x04, 0x36
        /*00f2*/ 	.short	(.L_3010 - .L_3009)
.L_3009:
        /*00f4*/ 	.word	0x00000008
.L_3010:


//--------------------- .nv.info._ZN10layer_norm13ln_fwd_kernelINS_13Kernel_traitsIf6__halffS2_fjLj3072ELj1ELj1ELj4ELj16ENS_18Kernel_traits_baseILj3072EfS2_fS2_fjLj128EEEEELb0ELb0ELb0ELb0EEEvNS_9FwdParamsE --------------------------
	.section	.nv.info._ZN10layer_norm13ln_fwd_kernelINS_13Kernel_traitsIf6__halffS2_fjLj3072ELj1ELj1ELj4ELj16ENS_18Kernel_traits_baseILj3072EfS2_fS2_fjLj128EEEEELb0ELb0ELb0ELb0EEEvNS_9FwdParamsE,"",@"SHT_CUDA_INFO"
	.sectionflags	@""
	.align	4


	//----- nvinfo : EIATTR_CUDA_API_VERSION
	.align		4
        /*0000*/ 	.byte	0x04, 0x37
        /*0002*/ 	.short	(.L_3012 - .L_3011)
.L_3011:
        /*0004*/ 	.word	0x00000082


	//----- nvinfo : EIATTR_KPARAM_INFO
	.align		4
.L_3012:
        /*0008*/ 	.byte	0x04, 0x17
        /*000a*/ 	.short	(.L_3014 - .L_3013)
.L_3013:
        /*000c*/ 	.word	0x00000000
        /*0010*/ 	.short	0x0000
        /*0012*/ 	.short	0x0000
        /*0014*/ 	.byte	0x00, 0xf0, 0xa1, 0x03


	//----- nvinfo : EIATTR_SPARSE_MMA_MASK
	.align		4
.L_3014:
        /*0018*/ 	.byte	0x03, 0x50
        /*001a*/ 	.short	0x0000


	//----- nvinfo : EIATTR_MAXREG_COUNT
	.align		4
        /*001c*/ 	.byte	0x03, 0x1b
        /*001e*/ 	.short	0x00ff


	//----- nvinfo : EIATTR_NUM_BARRIERS
	.align		4
        /*0020*/ 	.byte	0x02, 0x4c
        /*0022*/ 	.byte	0x01
	.zero		1


	//----- nvinfo : EIATTR_MERCURY_ISA_VERSION
	.align		4
        /*0024*/ 	.byte	0x03, 0x5f
        /*0026*/ 	.short	0x0101


	//----- nvinfo : EIATTR_COOP_GROUP_MASK_REGIDS
	.align		4
        /*0028*/ 	.byte	0x04, 0x29
        /*002a*/ 	.short	(.L_3016 - .L_3015)


	//   ....[0]....
.L_3015:
        /*002c*/ 	.word	0xffffffff


	//   ....[1]....
        /*0030*/ 	.word	0xffffffff


	//   ....[2]....
        /*0034*/ 	.word	0xffffffff


	//   ....[3]....
        /*0038*/ 	.word	0xffffffff


	//   ....[4]....
        /*003c*/ 	.word	0xffffffff


	//   ....[5]....
        /*0040*/ 	.word	0xffffffff


	//   ....[6]....
        /*0044*/ 	.word	0xffffffff


	//   ....[7]....
        /*0048*/ 	.word	0xffffffff


	//   ....[8]....
        /*004c*/ 	.word	0xffffffff


	//   ....[9]....
        /*0050*/ 	.word	0xffffffff


	//   ....[10]....
        /*0054*/ 	.word	0xffffffff


	//   ....[11]....
        /*0058*/ 	.word	0xffffffff


	//   ....[12]....
        /*005c*/ 	.word	0xffffffff


	//   ....[13]....
        /*0060*/ 	.word	0xffffffff


	//   ....[14]....
        /*0064*/ 	.word	0xffffffff


	//   ....[15]....
        /*0068*/ 	.word	0xffffffff


	//   ....[16]....
        /*006c*/ 	.word	0xffffffff


	//   ....[17]....
        /*0070*/ 	.word	0xffffffff


	//----- nvinfo : EIATTR_COOP_GROUP_INSTR_OFFSETS
	.align		4
.L_3016:
        /*0074*/ 	.byte	0x04, 0x28
        /*0076*/ 	.short	(.L_3018 - .L_3017)


	//   ....[0]....
.L_3017:
        /*0078*/ 	.word	0x00001350


	//   ....[1]....
        /*007c*/ 	.word	0x00001370


	//   ....[2]....
        /*0080*/ 	.word	0x00001390


	//   ....[3]....
        /*0084*/ 	.word	0x000013b0


	//   ....[4]....
        /*0088*/ 	.word	0x000013d0


	//   ....[5]....
        /*008c*/ 	.word	0x00001730


	//   ....[6]....
        /*0090*/ 	.word	0x00001790


	//   ....[7]....
        /*0094*/ 	.word	0x000017f0


	//   ....[8]....
        /*0098*/ 	.word	0x00001810


	//   ....[9]....
        /*009c*/ 	.word	0x00001830


	//   ....[10]....
        /*00a0*/ 	.word	0x00001940


	//   ....[11]....
        /*00a4*/ 	.word	0x000019a0


	//   ....[12]....
        /*00a8*/ 	.word	0x000019c0


	//   ....[13]....
        /*00ac*/ 	.word	0x000019d0


	//   ....[14]....
        /*00b0*/ 	.word	0x00001a90


	//   ....[15]....
        /*00b4*/ 	.word	0x00001ac0


	//   ....[16]....
        /*00b8*/ 	.word	0x00001b70


	//   ....[17]....
        /*00bc*/ 	.word	0x00001b90


	//----- nvinfo : EIATTR_VRC_CTA_INIT_COUNT
	.align		4
.L_3018:
        /*00c0*/ 	.byte	0x02, 0x4a
	.zero		1
	.zero		1


	//----- nvinfo : EIATTR_EXIT_INSTR_OFFSETS
	.align		4
        /*00c4*/ 	.byte	0x04, 0x1c
        /*00c6*/ 	.short	(.L_3020 - .L_3019)


	//   ....[0]....
.L_3019:
        /*00c8*/ 	.word	0x00000530


	//   ....[1]....
        /*00cc*/ 	.word	0x00002320


	//----- nvinfo : EIATTR_MAX_THREADS
	.align		4
.L_3020:
        /*00d0*/ 	.byte	0x04, 0x05
        /*00d2*/ 	.short	(.L_3022 - .L_3021)
.L_3021:
        /*00d4*/ 	.word	0x00000080
        /*00d8*/ 	.word	0x00000001
        /*00dc*/ 	.word	0x00000001


	//----- nvinfo : EIATTR_CRS_STACK_SIZE
	.align		4
.L_3022:
        /*00e0*/ 	.byte	0x04, 0x1e
        /*00e2*/ 	.short	(.L_3024 - .L_3023)
.L_3023:
        /*00e4*/ 	.word	0x00000000


	//----- nvinfo : EIATTR_CBANK_PARAM_SIZE
	.align		4
.L_3024:
        /*00e8*/ 	.byte	0x03, 0x19
        /*00ea*/ 	.short	0x00e8


	//----- nvinfo : EIATTR_PARAM_CBANK
	.align		4
        /*00ec*/ 	.byte	0x04, 0x0a
        /*00ee*/ 	.short	(.L_3026 - .L_3025)
	.align		4
.L_3025:
        /*00f0*/ 	.word	index@(.nv.constant0._ZN10layer_norm13ln_fwd_kernelINS_13Kernel_traitsIf6__halffS2_fjLj3072ELj1ELj1ELj4ELj16ENS_18Kernel_traits_baseILj3072EfS2_fS2_fjLj128EEEEELb0ELb0ELb0ELb0EEEvNS_9FwdParamsE)
        /*00f4*/ 	.short	0x0380
        /*00f6*/ 	.short	0x00e8


	//----- nvinfo : EIATTR_SW_WAR
	.align		4
.L_3026:
        /*00f8*/ 	.byte	0x04, 0x36
        /*00fa*/ 	.short	(.L_3028 - .L_3027)
.L_3027:
        /*00fc*/ 	.word	0x00000008
.L_3028:


//--------------------- .nv.info._ZN10layer_norm13ln_fwd_kernelINS_13Kernel_traitsIf6__halffS2_fjLj3072ELj1ELj1ELj4ELj16ENS_18Kernel_traits_baseILj3072EfS2_fS2_fjLj128EEEEELb0ELb0ELb0ELb1EEEvNS_9FwdParamsE --------------------------
	.section	.nv.info._ZN10layer_norm13ln_fwd_kernelINS_13Kernel_traitsIf6__halffS2_fjLj3072ELj1ELj1ELj4ELj16ENS_18Kernel_traits_baseILj3072EfS2_fS2_fjLj128EEEEELb0ELb0ELb0ELb1EEEvNS_9FwdParamsE,"",@"SHT_CUDA_INFO"
	.sectionflags	@""
	.align	4


	//----- nvinfo : EIATTR_CUDA_API_VERSION
	.align		4
        /*0000*/ 	.byte	0x04, 0x37
        /*0002*/ 	.short	(.L_3030 - .L_3029)
.L_3029:
        /*0004*/ 	.word	0x00000082


	//----- nvinfo : EIATTR_KPARAM_INFO
	.align		4
.L_3030:
        /*0008*/ 	.byte	0x04, 0x17
        /*000a*/ 	.short	(.L_3032 - .L_3031)
.L_3031:
        /*000c*/ 	.word	0x00000000
        /*0010*/ 	.short	0x0000
        /*0012*/ 	.short	0x0000
        /*0014*/ 	.byte	0x00, 0xf0, 0xa1, 0x03


	//----- nvinfo : EIATTR_SPARSE_MMA_MASK
	.align		4
.L_3032:
        /*0018*/ 	.byte	0x03, 0x50
        /*001a*/ 	.short	0x0000


	//----- nvinfo : EIATTR_MAXREG_COUNT
	.align		4
        /*001c*/ 	.byte	0x03, 0x1b
        /*001e*/ 	.short	0x00ff


	//----- nvinfo : EIATTR_NUM_BARRIERS
	.align		4
        /*0020*/ 	.byte	0x02, 0x4c
        /*0022*/ 	.byte	0x01
	.zero		1


	//----- nvinfo : EIATTR_MERCURY_ISA_VERSION
	.align		4
        /*0024*/ 	.byte	0x03, 0x5f
        /*0026*/ 	.short	0x0101


	//----- nvinfo : EIATTR_COOP_GROUP_MASK_REGIDS
	.align		4
        /*0028*/ 	.byte	0x04, 0x29
        /*002a*/ 	.short	(.L_3034 - .L_3033)


	//   ....[0]....
.L_3033:
        /*002c*/ 	.word	0xffffffff


	//   ....[1]....
        /*0030*/ 	.word	0xffffffff


	//   ....[2]....
        /*0034*/ 	.word	0xffffffff


	//   ....[3]....
        /*0038*/ 	.word	0xffffffff


	//   ....[4]....
        /*003c*/ 	.word	0xffffffff


	//   ....[5]....
        /*0040*/ 	.word	0xffffffff


	//   ....[6]....
        /*0044*/ 	.word	0xffffffff


	//   ....[7]....
        /*0048*/ 	.word	0xffffffff


	//   ....[8]....
        /*004c*/ 	.word	0xffffffff


	//   ....[9]....
        /*0050*/ 	.word	0xffffffff


	//   ....[10]....
        /*0054*/ 	.word	0xffffffff


	//   ....[11]....
        /*0058*/ 	.word	0xffffffff


	//   ....[12]....
        /*005c*/ 	.word	0xffffffff


	//   ....[13]....
        /*0060*/ 	.word	0xffffffff


	//   ....[14]....
        /*0064*/ 	.word	0xffffffff


	//   ....[15]....
        /*0068*/ 	.word	0xffffffff


	//   ....[16]....
        /*006c*/ 	.word	0xffffffff


	//   ....[17]....
        /*0070*/ 	.word	0xffffffff


	//----- nvinfo : EIATTR_COOP_GROUP_INSTR_OFFSETS
	.align		4
.L_3034:
        /*0074*/ 	.byte	0x04, 0x28
        /*0076*/ 	.short	(.L_3036 - .L_3035)


	//   ....[0]....
.L_3035:
        /*0078*/ 	.word	0x00000ed0


	//   ....[1]....
        /*007c*/ 	.word	0x00000ef0


	//   ....[2]....
        /*0080*/ 	.word	0x00000f10


	//   ....[3]....
        /*0084*/ 	.word	0x00000f30


	//   ....[4]....
        /*0088*/ 	.word	0x00000f50


	//   ....[5]....
        /*008c*/ 	.word	0x00001280


	//   ....[6]....
        /*0090*/ 	.word	0x000012a0


	//   ....[7]....
        /*0094*/ 	.word	0x000012c0


	//   ....[8]....
        /*0098*/ 	.word	0x000012e0


	//   ....[9]....
        /*009c*/ 	.word	0x00001300


	//   ....[10]....
        /*00a0*/ 	.word	0x00001450


	//   ....[11]....
        /*00a4*/ 	.word	0x00001500


	//   ....[12]....
        /*00a8*/ 	.word	0x00001540


	//   ....[13]....
        /*00ac*/ 	.word	0x00001550


	//   ....[14]....
        /*00b0*/ 	.word	0x000015e0


	//   ....[15]....
        /*00b4*/ 	.word	0x00001620


	//   ....[16]....
        /*00b8*/ 	.word	0x000016d0


	//   ....[17]....
        /*00bc*/ 	.word	0x00001700


	//----- nvinfo : EIATTR_VRC_CTA_INIT_COUNT
	.align		4
.L_3036:
        /*00c0*/ 	.byte	0x02, 0x4a
	.zero		1
	.zero		1


	//----- nvinfo : EIATTR_EXIT_INSTR_OFFSETS
	.align		4
        /*00c4*/ 	.byte	0x04, 0x1c
        /*00c6*/ 	.short	(.L_3038 - .L_3037)


	//   ....[0]....
.L_3037:
        /*00c8*/ 	.word	0x00000310


	//   ....[1]....
        /*00cc*/ 	.word	0x00001dc0


	//----- nvinfo : EIATTR_MAX_THREADS
	.align		4
.L_3038:
        /*00d0*/ 	.byte	0x04, 0x05
        /*00d2*/ 	.short	(.L_3040 - .L_3039)
.L_3039:
        /*00d4*/ 	.word	0x00000080
        /*00d8*/ 	.word	0x00000001
        /*00dc*/ 	.word	0x00000001


	//----- nvinfo : EIATTR_CRS_STACK_SIZE
	.align		4
.L_3040:
        /*00e0*/ 	.byte	0x04, 0x1e
        /*00e2*/ 	.short	(.L_3042 - .L_3041)
.L_3041:
        /*00e4*/ 	.word	0x00000000


	//----- nvinfo : EIATTR_CBANK_PARAM_SIZE
	.align		4
.L_3042:
        /*00e8*/ 	.byte	0x03, 0x19
        /*00ea*/ 	.short	0x00e8


	//----- nvinfo : EIATTR_PARAM_CBANK
	.align		4
        /*00ec*/ 	.byte	0x04, 0x0a
        /*00ee*/ 	.short	(.L_3044 - .L_3043)
	.align		4
.L_3043:
        /*00f0*/ 	.word	index@(.nv.constant0._ZN10layer_norm13ln_fwd_kernelINS_13Kernel_traitsIf6__halffS2_fjLj3072ELj1ELj1ELj4ELj16ENS_18Kernel_traits_baseILj3072EfS2_fS2_fjLj128EEEEELb0ELb0ELb0ELb1EEEvNS_9FwdParamsE)
        /*00f4*/ 	.short	0x0380
        /*00f6*/ 	.short	0x00e8


	//----- nvinfo : EIATTR_SW_WAR
	.align		4
.L_3044:
        /*00f8*/ 	.byte	0x04, 0x36
        /*00fa*/ 	.short	(.L_3046 - .L_3045)
.L_3045:
        /*00fc*/ 	.word	0x00000008
.L_3046:


//--------------------- .nv.info._ZN10layer_norm13ln_fwd_kernelINS_13Kernel_traitsIf6__halffS2_fjLj3072ELj1ELj1ELj4ELj16ENS_18Kernel_traits_baseILj3072EfS2_fS2_fjLj128EEEEELb0ELb0ELb1ELb0EEEvNS_9FwdParamsE --------------------------
	.section	.nv.info._ZN10layer_norm13ln_fwd_kernelINS_13Kernel_traitsIf6__halffS2_fjLj3072ELj1ELj1ELj4ELj16ENS_18Kernel_traits_baseILj3072EfS2_fS2_fjLj128EEEEELb0ELb0ELb1ELb0EEEvNS_9FwdParamsE,"",@"SHT_CUDA_INFO"
	.sectionflags	@""
	.align	4


	//----- nvinfo : EIATTR_CUDA_API_VERSION
	.align		4
        /*0000*/ 	.byte	0x04, 0x37
        /*0002*/ 	.short	(.L_3048 - .L_3047)
.L_3047:
        /*0004*/ 	.word	0x00000082


	//----- nvinfo : EIATTR_KPARAM_INFO
	.align		4
.L_3048:
        /*0008*/ 	.byte	0x04, 0x17
        /*000a*/ 	.short	(.L_3050 - .L_3049)
.L_3049:
        /*000c*/ 	.word	0x00000000
        /*0010*/ 	.short	0x0000
        /*0012*/ 	.short	0x0000
        /*0014*/ 	.byte	0x00, 0xf0, 0xa1, 0x03


	//----- nvinfo : EIATTR_SPARSE_MMA_MASK
	.align		4
.L_3050:
        /*0018*/ 	.byte	0x03, 0x50
        /*001a*/ 	.short	0x0000


	//----- nvinfo : EIATTR_MAXREG_COUNT
	.align		4
        /*001c*/ 	.byte	0x03, 0x1b
        /*001e*/ 	.short	0x00ff


	//----- nvinfo : EIATTR_NUM_BARRIERS
	.align		4
        /*0020*/ 	.byte	0x02, 0x4c
        /*0022*/ 	.byte	0x01
	.zero		1


	//----- nvinfo : EIATTR_MERCURY_ISA_VERSION
	.align		4
        /*0024*/ 	.byte	0x03, 0x5f
        /*0026*/ 	.short	0x0101


	//----- nvinfo : EIATTR_COOP_GROUP_MASK_REGIDS
	.align		4
        /*0028*/ 	.byte	0x04, 0x29
        /*002a*/ 	.short	(.L_3052 - .L_3051)


	//   ....[0]....
.L_3051:
        /*002c*/ 	.word	0xffffffff


	//   ....[1]....
        /*0030*/ 	.word	0xffffffff


	//   ....[2]....
        /*0034*/ 	.word	0xffffffff


	//   ....[3]....
        /*0038*/ 	.word	0xffffffff


	//   ....[4]....
        /*003c*/ 	.word	0xffffffff


	//   ....[5]....
        /*0040*/ 	.word	0xffffffff


	//   ....[6]....
        /*0044*/ 	.word	0xffffffff


	//   ....[7]....
        /*0048*/ 	.word	0xffffffff


	//   ....[8]....
        /*004c*/ 	.word	0xffffffff


	//   ....[9]....
        /*0050*/ 	.word	0xffffffff


	//   ....[10]....
        /*0054*/ 	.word	0xffffffff


	//   ....[11]....
        /*0058*/ 	.word	0xffffffff


	//   ....[12]....
        /*005c*/ 	.word	0xffffffff


	//   ....[13]....
        /*0060*/ 	.word	0xffffffff


	//   ....[14]....
        /*0064*/ 	.word	0xffffffff


	//   ....[15]....
        /*0068*/ 	.word	0xffffffff


	//   ....[16]....
        /*006c*/ 	.word	0xffffffff


	//   ....[17]....
        /*0070*/ 	.word	0xffffffff


	//----- nvinfo : EIATTR_COOP_GROUP_INSTR_OFFSETS
	.align		4
.L_3052:
        /*0074*/ 	.byte	0x04, 0x28
        /*0076*/ 	.short	(.L_3054 - .L_3053)


	//   ....[0]....
.L_3053:
        /*0078*/ 	.word	0x000017e0


	//   ....[1]....
        /*007c*/ 	.word	0x00001800


	//   ....[2]....
        /*0080*/ 	.word	0x00001820


	//   ....[3]....
        /*0084*/ 	.word	0x00001840


	//   ....[4]....
        /*0088*/ 	.word	0x00001860


	//   ....[5]....
        /*008c*/ 	.word	0x00001ba0


	//   ....[6]....
        /*0090*/ 	.word	0x00001bc0


	//   ....[7]....
        /*0094*/ 	.word	0x00001be0


	//   ....[8]....
        /*0098*/ 	.word	0x00001c00


	//   ....[9]....
        /*009c*/ 	.word	0x00001c30


	//   ....[10]....
        /*00a0*/ 	.word	0x00001dd0


	//   ....[11]....
        /*00a4*/ 	.word	0x00001e10


	//   ....[12]....
        /*00a8*/ 	.word	0x00001e90


	//   ....[13]....
        /*00ac*/ 	.word	0x00001ec0


	//   ....[14]....
        /*00b0*/ 	.word	0x00001f30


	//   ....[15]....
        /*00b4*/ 	.word	0x00001f60


	//   ....[16]....
        /*00b8*/ 	.word	0x00002030


	//   ....[17]....
        /*00bc*/ 	.word	0x00002060


	//----- nvinfo : EIATTR_VRC_CTA_INIT_COUNT
	.align		4
.L_3054:
        /*00c0*/ 	.byte	0x02, 0x4a
	.zero		1
	.zero		1


	//----- nvinfo : EIATTR_EXIT_INSTR_OFFSETS
	.align		4
        /*00c4*/ 	.byte	0x04, 0x1c
        /*00c6*/ 	.short	(.L_3056 - .L_3055)


	//   ....[0]....
.L_3055:
        /*00c8*/ 	.word	0x00000530


	//   ....[1]....
        /*00cc*/ 	.word	0x00002850


	//----- nvinfo : EIATTR_MAX_THREADS
	.align		4
.L_3056:
        /*00d0*/ 	.byte	0x04, 0x05
        /*00d2*/ 	.short	(.L_3058 - .L_3057)
.L_3057:
        /*00d4*/ 	.word	0x00000080
        /*00d8*/ 	.word	0x00000001
        /*00dc*/ 	.word	0x00000001


	//----- nvinfo : EIATTR_CRS_STACK_SIZE
	.align		4
.L_3058:
        /*00e0*/ 	.byte	0x04, 0x1e
        /*00e2*/ 	.short	(.L_3060 - .L_3059)
.L_3059:
        /*00e4*/ 	.word	0x00000000


	//----- nvinfo : EIATTR_CBANK_PARAM_SIZE
	.align		4
.L_3060:
        /*00e8*/ 	.byte	0x03, 0x19
        /*00ea*/ 	.short	0x00e8


	//----- nvinfo : EIATTR_PARAM_CBANK
	.align		4
        /*00ec*/ 	.byte	0x04, 0x0a
        /*00ee*/ 	.short	(.L_3062 - .L_3061)
	.align		4
.L_3061:
        /*00f0*/ 	.word	index@(.nv.constant0._ZN10layer_norm13ln_fwd_kernelINS_13Kernel_traitsIf6__halffS2_fjLj3072ELj1ELj1ELj4ELj16ENS_18Kernel_traits_baseILj3072EfS2_fS2_fjLj128EEEEELb0ELb0ELb1ELb0EEEvNS_9FwdParamsE)
        /*00f4*/ 	.short	0x0380
        /*00f6*/ 	.short	0x00e8


	//----- nvinfo : EIATTR_SW_WAR
	.align		4
.L_3062:
        /*00f8*/ 	.byte	0x04, 0x36
        /*00fa*/ 	.short	(.L_3064 - .L_3063)
.L_3063:
        /*00fc*/ 	.word	0x00000008
.L_3064:


//--------------------- .nv.info._ZN10layer_norm13ln_fwd_kernelINS_13Kernel_traitsIf6__halffS2_fjLj3072ELj1ELj1ELj4ELj16ENS_18Kernel_traits_baseILj3072EfS2_fS2_fjLj128EEEEELb0ELb0ELb1ELb1EEEvNS_9FwdParamsE --------------------------
	.section	.nv.info._ZN10layer_norm13ln_fwd_kernelINS_13Kernel_traitsIf6__halffS2_fjLj3072ELj1ELj1ELj4ELj16ENS_18Kernel_traits_baseILj3072EfS2_fS2_fjLj128EEEEELb0ELb0ELb1ELb1EEEvNS_9FwdParamsE,"",@"SHT_CUDA_INFO"
	.sectionflags	@""
	.align	4


	//----- nvinfo : EIATTR_CUDA_API_VERSION
	.align		4
        /*0000*/ 	.byte	0x04, 0x37
        /*0002*/ 	.short	(.L_3066 - .L_3065)
.L_3065:
        /*0004*/ 	.word	0x00000082


	//----- nvinfo : EIATTR_KPARAM_INFO
	.align		4
.L_3066:
        /*0008*/ 	.byte	0x04, 0x17
        /*000a*/ 	.short	(.L_3068 - .L_3067)
.L_3067:
        /*000c*/ 	.word	0x00000000
        /*0010*/ 	.short	0x0000
        /*0012*/ 	.short	0x0000
        /*0014*/ 	.byte	0x00, 0xf0, 0xa1, 0x03


	//----- nvinfo : EIATTR_SPARSE_MMA_MASK
	.align		4
.L_3068:
        /*0018*/ 	.byte	0x03, 0x50
        /*001a*/ 	.short	0x0000


	//----- nvinfo : EIATTR_MAXREG_COUNT
	.align		4
        /*001c*/ 	.byte	0x03, 0x1b
        /*001e*/ 	.short	0x00ff


	//----- nvinfo : EIATTR_NUM_BARRIERS
	.align		4
        /*0020*/ 	.byte	0x02, 0x4c
        /*0022*/ 	.byte	0x01
	.zero		1


	//----- nvinfo : EIATTR_MERCURY_ISA_VERSION
	.align		4
        /*0024*/ 	.byte	0x03, 0x5f
        /*0026*/ 	.short	0x0101


	//----- nvinfo : EIATTR_COOP_GROUP_MASK_REGIDS
	.align		4
        /*0028*/ 	.byte	0x04, 0x29
        /*002a*/ 	.short	(.L_3070 - .L_3069)


	//   ....[0]....
.L_3069:
        /*002c*/ 	.word	0xffffffff


	//   ....[1]....
        /*0030*/ 	.word	0xffffffff


	//   ....[2]....
        /*0034*/ 	.word	0xffffffff


	//   ....[3]....
        /*0038*/ 	.word	0xffffffff


	//   ....[4]....
        /*003c*/ 	.word	0xffffffff


	//   ....[5]....
        /*0040*/ 	.word	0xffffffff


	//   ....[6]....
        /*0044*/ 	.word	0xffffffff


	//   ....[7]....
        /*0048*/ 	.word	0xffffffff


	//   ....[8]....
        /*004c*/ 	.word	0xffffffff


	//   ....[9]....
        /*0050*/ 	.word	0xffffffff


	//   ....[10]....
        /*0054*/ 	.word	0xffffffff


	//   ....[11]....
        /*0058*/ 	.word	0xffffffff


	//   ....[12]....
        /*005c*/ 	.word	0xffffffff


	//   ....[13]....
        /*0060*/ 	.word	0xffffffff


	//   ....[14]....
        /*0064*/ 	.word	0xffffffff


	//   ....[15]....
        /*0068*/ 	.word	0xffffffff


	//   ....[16]....
        /*006c*/ 	.word	0xffffffff


	//   ....[17]....
        /*0070*/ 	.word	0xffffffff


	//----- nvinfo : EIATTR_COOP_GROUP_INSTR_OFFSETS
	.align		4
.L_3070:
        /*0074*/ 	.byte	0x04, 0x28
        /*0076*/ 	.short	(.L_3072 - .L_3071)


	//   ....[0]....
.L_3071:
        /*0078*/ 	.word	0x00001390


	//   ....[1]....
        /*007c*/ 	.word	0x000013b0


	//   ....[2]....
        /*0080*/ 	.word	0x000013d0


	//   ....[3]....
        /*0084*/ 	.word	0x000013f0


	//   ....[4]....
        /*0088*/ 	.word	0x00001410


	//   ....[5]....
        /*008c*/ 	.word	0x00001740


	//   ....[6]....
        /*0090*/ 	.word	0x00001770


	//   ....[7]....
        /*0094*/ 	.word	0x000017a0


	//   ....[8]....
        /*0098*/ 	.word	0x000017c0


	//   ....[9]....
        /*009c*/ 	.word	0x000017e0


	//   ....[10]....
        /*00a0*/ 	.word	0x00001970


	//   ....[11]....
        /*00a4*/ 	.word	0x000019b0


	//   ....[12]....
        /*00a8*/ 	.word	0x000019d0


	//   ....[13]....
        /*00ac*/ 	.word	0x00001a10


	//   ....[14]....
        /*00b0*/ 	.word	0x00001ad0


	//   ....[15]....
        /*00b4*/ 	.word	0x00001b00


	//   ....[16]....
        /*00b8*/ 	.word	0x00001bc0


	//   ....[17]....
        /*00bc*/ 	.word	0x00001be0


	//----- nvinfo : EIATTR_VRC_CTA_INIT_COUNT
	.align		4
.L_3072:
        /*00c0*/ 	.byte	0x02, 0x4a
	.zero		1
	.zero		1


	//----- nvinfo : EIATTR_EXIT_INSTR_OFFSETS
	.align		4
        /*00c4*/ 	.byte	0x04, 0x1c
        /*00c6*/ 	.short	(.L_3074 - .L_3073)


	//   ....[0]....
.L_3073:
        /*00c8*/ 	.word	0x00000300


	//   ....[1]....
        /*00cc*/ 	.word	0x00002340


	//----- nvinfo : EIATTR_MAX_THREADS
	.align		4
.L_3074:
        /*00d0*/ 	.byte	0x04, 0x05
        /*00d2*/ 	.short	(.L_3076 - .L_3075)
.L_3075:
        /*00d4*/ 	.word	0x00000080
        /*00d8*/ 	.word	0x00000001
        /*00dc*/ 	.word	0x00000001


	//----- nvinfo : EIATTR_CRS_STACK_SIZE
	.align		4
.L_3076:
        /*00e0*/ 	.byte	0x04, 0x1e
        /*00e2*/ 	.short	(.L_3078 - .L_3077)
.L_3077:
        /*00e4*/ 	.word	0x00000000


	//----- nvinfo : EIATTR_CBANK_PARAM_SIZE
	.align		4
.L_3078:
        /*00e8*/ 	.byte	0x03, 0x19
        /*00ea*/ 	.short	0x00e8


	//----- nvinfo : EIATTR_PARAM_CBANK
	.align		4
        /*00ec*/ 	.byte	0x04, 0x0a
        /*00ee*/ 	.short	(.L_3080 - .L_3079)
	.align		4
.L_3079:
        /*00f0*/ 	.word	index@(.nv.constant0._ZN10layer_norm13ln_fwd_kernelINS_13Kernel_traitsIf6__halffS2_fjLj3072ELj1ELj1ELj4ELj16ENS_18Kernel_traits_baseILj3072EfS2_fS2_fjLj128EEEEELb0ELb0ELb1ELb1EEEvNS_9FwdParamsE)
        /*00f4*/ 	.short	0x0380
        /*00f6*/ 	.short	0x00e8


	//----- nvinfo : EIATTR_SW_WAR
	.align		4
.L_3080:
        /*00f8*/ 	.byte	0x04, 0x36
        /*00fa*/ 	.short	(.L_3082 - .L_3081)
.L_3081:
        /*00fc*/ 	.word	0x00000008
.L_3082:


//--------------------- .nv.info._ZN10layer_norm13ln_fwd_kernelINS_13Kernel_traitsIf6__halffS2_fjLj3072ELj1ELj1ELj4ELj16ENS_18Kernel_traits_baseILj3072EfS2_fS2_fjLj128EEEEELb0ELb1ELb0ELb0EEEvNS_9FwdParamsE --------------------------
	.section	.nv.info._ZN10layer_norm13ln_fwd_kernelINS_13Kernel_traitsIf6__halffS2_fjLj3072ELj1ELj1ELj4ELj16ENS_18Kernel_traits_baseILj3072EfS2_fS2_fjLj128EEEEELb0ELb1ELb0ELb0EEEvNS_9FwdParamsE,"",@"SHT_CUDA_INFO"
	.sectionflags	@""
	.align	4


	//----- nvinfo : EIATTR_CUDA_API_VERSION
	.align		4
        /*0000*/ 	.byte	0x04, 0x37
        /*0002*/ 	.short	(.L_3084 - .L_3083)
.L_3083:
        /*0004*/ 	.word	0x00000082


	//----- nvinfo : EIATTR_KPARAM_INFO
	.align		4
.L_3084:
        /*0008*/ 	.byte	0x04, 0x17
        /*000a*/ 	.short	(.L_3086 - .L_3085)
.L_3085:
        /*000c*/ 	.word	0x00000000
        /*0010*/ 	.short	0x0000
        /*0012*/ 	.short	0x0000
        /*0014*/ 	.byte	0x00, 0xf0, 0xa1, 0x03


	//----- nvinfo : EIATTR_SPARSE_MMA_MASK
	.align		4
.L_3086:
        /*0018*/ 	.byte	0x03, 0x50
        /*001a*/ 	.short	0x0000


	//----- nvinfo : EIATTR_MAXREG_COUNT
	.align		4
        /*001c*/ 	.byte	0x03, 0x1b
        /*001e*/ 	.short	0x00ff


	//----- nvinfo : EIATTR_NUM_BARRIERS
	.align		4
        /*0020*/ 	.byte	0x02, 0x4c
        /*0022*/ 	.byte	0x01
	.zero		1


	//----- nvinfo : EIATTR_MERCURY_ISA_VERSION
	.align		4
        /*0024*/ 	.byte	0x03, 0x5f
        /*0026*/ 	.short	0x0101


	//----- nvinfo : EIATTR_COOP_GROUP_MASK_REGIDS
	.align		4
        /*0028*/ 	.byte	0x04, 0x29
        /*002a*/ 	.short	(.L_3088 - .L_3087)


	//   ....[0]....
.L_3087:
        /*002c*/ 	.word	0xffffffff


	//   ....[1]....
        /*0030*/ 	.word	0xffffffff


	//   ....[2]....
        /*0034*/ 	.word	0xffffffff


	//   ....[3]....
        /*0038*/ 	.word	0xffffffff


	//   ....[4]....
        /*003c*/ 	.word	0xffffffff


	//   ....[5]....
        /*0040*/ 	.word	0xffffffff


	//   ....[6]....
        /*0044*/ 	.word	0xffffffff


	//   ....[7]....
        /*0048*/ 	.word	0xffffffff


	//   ....[8]....
        /*004c*/ 	.word	0xffffffff


	//   ....[9]....
        /*0050*/ 	.word	0xffffffff


	//   ....[10]....
        /*0054*/ 	.word	0xffffffff


	//   ....[11]....
        /*0058*/ 	.word	0xffffffff


	//   ....[12]....
        /*005c*/ 	.word	0xffffffff


	//   ....[13]....
        /*0060*/ 	.word	0xffffffff


	//   ....[14]....
        /*0064*/ 	.word	0xffffffff


	//   ....[15]....
        /*0068*/ 	.word	0xffffffff


	//   ....[16]....
        /*006c*/ 	.word	0xffffffff


	//   ....[17]....
        /*0070*/ 	.word	0xffffffff


	//----- nvinfo : EIATTR_COOP_GROUP_INSTR_OFFSETS
	.align		4
.L_3088:
        /*0074*/ 	.byte	0x04, 0x28
        /*0076*/ 	.short	(.L_3090 - .L_3089)


	//   ....[0]....
.L_3089:
        /*0078*/ 	.word	0x00001800


	//   ....[1]....
        /*007c*/ 	.word	0x00001820


	//   ....[2]....
        /*0080*/ 	.word	0x00001840


	//   ....[3]....
        /*0084*/ 	.word	0x00001860


	//   ....[4]....
        /*0088*/ 	.word	0x00001880


	//   ....[5]....
        /*008c*/ 	.word	0x00001be0


	//   ....[6]....
        /*0090*/ 	.word	0x00001c40


	//   ....[7]....
        /*0094*/ 	.word	0x00001c90


	//   ....[8]....
        /*0098*/ 	.word	0x00001cc0


	//   ....[9]....
        /*009c*/ 	.word	0x00001ce0


	//   ....[10]....
        /*00a0*/ 	.word	0x00001df0


	//   ....[11]....
        /*00a4*/ 	.word	0x00001e40


	//   ....[12]....
        /*00a8*/ 	.word	0x00001e50


	//   ....[13]....
        /*00ac*/ 	.word	0x00001e60


	//   ....[14]....
        /*00b0*/ 	.word	0x00001f50


	//   ....[15]....
        /*00b4*/ 	.word	0x00001f70


	//   ....[16]....
        /*00b8*/ 	.word	0x00002010


	//   ....[17]....
        /*00bc*/ 	.word	0x00002040


	//----- nvinfo : EIATTR_VRC_CTA_INIT_COUNT
	.align		4
.L_3090:
        /*00c0*/ 	.byte	0x02, 0x4a
	.zero		1
	.zero		1


	//----- nvinfo : EIATTR_EXIT_INSTR_OFFSETS
	.align		4
        /*00c4*/ 	.byte	0x04, 0x1c
        /*00c6*/ 	.short	(.L_3092 - .L_3091)


	//   ....[0]....
.L_3091:
        /*00c8*/ 	.word	0x000006c0


	//   ....[1]....
        /*00cc*/ 	.word	0x000027d0


	//----- nvinfo : EIATTR_MAX_THREADS
	.align		4
.L_3092:
        /*00d0*/ 	.byte	0x04, 0x05
        /*00d2*/ 	.short	(.L_3094 - .L_3093)
.L_3093:
        /*00d4*/ 	.word	0x00000080
        /*00d8*/ 	.word	0x00000001
        /*00dc*/ 	.word	0x00000001


	//----- nvinfo : EIATTR_CRS_STACK_SIZE
	.align		4
.L_3094:
        /*00e0*/ 	.byte	0x04, 0x1e
        /*00e2*/ 	.short	(.L_3096 - .L_3095)
.L_3095:
        /*00e4*/ 	.word	0x00000000


	//----- nvinfo : EIATTR_CBANK_PARAM_SIZE
	.align		4
.L_3096:
        /*00e8*/ 	.byte	0x03, 0x19
        /*00ea*/ 	.short	0x00e8


	//----- nvinfo : EIATTR_PARAM_CBANK
	.align		4
        /*00ec*/ 	.byte	0x04, 0x0a
        /*00ee*/ 	.short	(.L_3098 - .L_3097)
	.align		4
.L_3097:
        /*00f0*/ 	.word	index@(.nv.constant0._ZN10layer_norm13ln_fwd_kernelINS_13Kernel_traitsIf6__halffS2_fjLj3072ELj1ELj1ELj4ELj16ENS_18Kernel_traits_baseILj3072EfS2_fS2_fjLj128EEEEELb0ELb1ELb0ELb0EEEvNS_9FwdParamsE)
        /*00f4*/ 	.short	0x0380
        /*00f6*/ 	.short	0x00e8


	//----- nvinfo : EIATTR_SW_WAR
	.align		4
.L_3098:
        /*00f8*/ 	.byte	0x04, 0x36
        /*00fa*/ 	.short	(.L_3100 - .L_3099)
.L_3099:
        /*00fc*/ 	.word	0x00000008
.L_3100:


//--------------------- .nv.info._ZN10layer_norm13ln_fwd_kernelINS_13Kernel_traitsIf6__halffS2_fjLj3072ELj1ELj1ELj4ELj16ENS_18Kernel_traits_baseILj3072EfS2_fS2_fjLj128EEEEELb0ELb1ELb0ELb1EEEvNS_9FwdParamsE --------------------------
	.section	.nv.info._ZN10layer_norm13ln_fwd_kernelINS_13Kernel_traitsIf6__halffS2_fjLj3072ELj1ELj1ELj4ELj16ENS_18Kernel_traits_baseILj3072EfS2_fS2_fjLj128EEEEELb0ELb1ELb0ELb1EEEvNS_9FwdParamsE,"",@"SHT_CUDA_INFO"
	.sectionflags	@""
	.align	4


	//----- nvinfo : EIATTR_CUDA_API_VERSION
	.align		4
        /*0000*/ 	.byte	0x04, 0x37
        /*0002*/ 	.short	(.L_3102 - .L_3101)
.L_3101:
        /*0004*/ 	.word	0x00000082


	//----- nvinfo : EIATTR_KPARAM_INFO
	.align		4
.L_3102:
        /*0008*/ 	.byte	0x04, 0x17
        /*000a*/ 	.short	(.L_3104 - .L_3103)
.L_3103:
        /*000c*/ 	.word	0x00000000
        /*0010*/ 	.short	0x0000
        /*0012*/ 	.short	0x0000
        /*0014*/ 	.byte	0x00, 0xf0, 0xa1, 0x03


	//----- nvinfo : EIATTR_SPARSE_MMA_MASK
	.align		4
.L_3104:
        /*0018*/ 	.byte	0x03, 0x50
        /*001a*/ 	.short	0x0000


	//----- nvinfo : EIATTR_MAXREG_COUNT
	.align		4
        /*001c*/ 	.byte	0x03, 0x1b
        /*001e*/ 	.short	0x00ff


	//----- nvinfo : EIATTR_NUM_BARRIERS
	.align		4
        /*0020*/ 	.byte	0x02, 0x4c
        /*0022*/ 	.byte	0x01
	.zero		1


	//----- nvinfo : EIATTR_MERCURY_ISA_VERSION
	.align		4
        /*0024*/ 	.byte	0x03, 0x5f
        /*0026*/ 	.short	0x0101


	//----- nvinfo : EIATTR_COOP_GROUP_MASK_REGIDS
	.align		4
        /*0028*/ 	.byte	0x04, 0x29
        /*002a*/ 	.short	(.L_3106 - .L_3105)


	//   ....[0]....
.L_3105:
        /*002c*/ 	.word	0xffffffff


	//   ....[1]....
        /*0030*/ 	.word	0xffffffff


	//   ....[2]....
        /*0034*/ 	.word	0xffffffff


	//   ....[3]....
        /*0038*/ 	.word	0xffffffff


	//   ....[4]....
        /*003c*/ 	.word	0xffffffff


	//   ....[5]....
        /*0040*/ 	.word	0xffffffff


	//   ....[6]....
        /*0044*/ 	.word	0xffffffff


	//   ....[7]....
        /*0048*/ 	.word	0xffffffff


	//   ....[8]....
        /*004c*/ 	.word	0xffffffff


	//   ....[9]....
        /*0050*/ 	.word	0xffffffff


	//   ....[10]....
        /*0054*/ 	.word	0xffffffff


	//   ....[11]....
        /*0058*/ 	.word	0xffffffff


	//   ....[12]....
        /*005c*/ 	.word	0xffffffff


	//   ....[13]....
        /*0060*/ 	.word	0xffffffff


	//   ....[14]....
        /*0064*/ 	.word	0xffffffff


	//   ....[15]....
        /*0068*/ 	.word	0xffffffff


	//   ....[16]....
        /*006c*/ 	.word	0xffffffff


	//   ....[17]....
        /*0070*/ 	.word	0xffffffff


	//----- nvinfo : EIATTR_COOP_GROUP_INSTR_OFFSETS
	.align		4
.L_3106:
        /*0074*/ 	.byte	0x04, 0x28
        /*0076*/ 	.short	(.L_3108 - .L_3107)


	//   ....[0]....
.L_3107:
        /*0078*/ 	.word	0x00001260


	//   ....[1]....
        /*007c*/ 	.word	0x00001280


	//   ....[2]....
        /*0080*/ 	.word	0x000012a0


	//   ....[3]....
        /*0084*/ 	.word	0x000012c0


	//   ....[4]....
        /*0088*/ 	.word	0x000012e0


	//   ....[5]....
        /*008c*/ 	.word	0x00001610


	//   ....[6]....
        /*0090*/ 	.word	0x00001630


	//   ....[7]....
        /*0094*/ 	.word	0x00001650


	//   ....[8]....
        /*0098*/ 	.word	0x00001670


	//   ....[9]....
        /*009c*/ 	.word	0x00001690


	//   ....[10]....
        /*00a0*/ 	.word	0x000017f0


	//   ....[11]....
        /*00a4*/ 	.word	0x00001890


	//   ....[12]....
        /*00a8*/ 	.word	0x000018b0


	//   ....[13]....
        /*00ac*/ 	.word	0x000018c0


	//   ....[14]....
        /*00b0*/ 	.word	0x00001980


	//   ....[15]....
        /*00b4*/ 	.word	0x000019b0


	//   ....[16]....
        /*00b8*/ 	.word	0x00001a60


	//   ....[17]....
        /*00bc*/ 	.word	0x00001a70


	//----- nvinfo : EIATTR_VRC_CTA_INIT_COUNT
	.align		4
.L_3108:
        /*00c0*/ 	.byte	0x02, 0x4a
	.zero		1
	.zero		1


	//----- nvinfo : EIATTR_EXIT_INSTR_OFFSETS
	.align		4
        /*00c4*/ 	.byte	0x04, 0x1c
        /*00c6*/ 	.short	(.L_3110 - .L_3109)


	//   ....[0]....
.L_3109:
        /*00c8*/ 	.word	0x00000410


	//   ....[1]....
        /*00cc*/ 	.word	0x00002140


	//----- nvinfo : EIATTR_MAX_THREADS
	.align		4
.L_3110:
        /*00d0*/ 	.byte	0x04, 0x05
        /*00d2*/ 	.short	(.L_3112 - .L_3111)
.L_3111:
        /*00d4*/ 	.word	0x00000080
        /*00d8*/ 	.word	0x00000001
        /*00dc*/ 	.word	0x00000001


	//----- nvinfo : EIATTR_CRS_STACK_SIZE
	.align		4
.L_3112:
        /*00e0*/ 	.byte	0x04, 0x1e
        /*00e2*/ 	.short	(.L_3114 - .L_3113)
.L_3113:
        /*00e4*/ 	.word	0x00000000


	//----- nvinfo : EIATTR_CBANK_PARAM_SIZE
	.align		4
.L_3114:
        /*00e8*/ 	.byte	0x03, 0x19
        /*00ea*/ 	.short	0x00e8


	//----- nvinfo : EIATTR_PARAM_CBANK
	.align		4
        /*00ec*/ 	.byte	0x04, 0x0a
        /*00ee*/ 	.short	(.L_3116 - .L_3115)
	.align		4
.L_3115:
        /*00f0*/ 	.word	index@(.nv.constant0._ZN10layer_norm13ln_fwd_kernelINS_13Kernel_traitsIf6__halffS2_fjLj3072ELj1ELj1ELj4ELj16ENS_18Kernel_traits_baseILj3072EfS2_fS2_fjLj128EEEEELb0ELb1ELb0ELb1EEEvNS_9FwdParamsE)
        /*00f4*/ 	.short	0x0380
        /*00f6*/ 	.short	0x00e8


	//----- nvinfo : EIATTR_SW_WAR
	.align		4
.L_3116:
        /*00f8*/ 	.byte	0x04, 0x36
        /*00fa*/ 	.short	(.L_3118 - .L_3117)
.L_3117:
        /*00fc*/ 	.word	0x00000008
.L_3118:


//--------------------- .nv.info._ZN10layer_norm13ln_fwd_kernelINS_13Kernel_traitsIf6__halffS2_fjLj3072ELj1ELj1ELj4ELj16ENS_18Kernel_traits_baseILj3072EfS2_fS2_fjLj128EEEEELb0ELb1ELb1ELb0EEEvNS_9FwdParamsE --------------------------
	.section	.nv.info._ZN10layer_norm13ln_fwd_kernelINS_13Kernel_traitsIf6__halffS2_fjLj3072ELj1ELj1ELj4ELj16ENS_18Kernel_traits_baseILj3072EfS2_fS2_fjLj128EEEEELb0ELb1ELb1ELb0EEEvNS_9FwdParamsE,"",@"SHT_CUDA_INFO"
	.sectionflags	@""
	.align	4


	//----- nvinfo : EIATTR_CUDA_API_VERSION
	.align		4
        /*0000*/ 	.byte	0x04, 0x37
        /*0002*/ 	.short	(.L_3120 - .L_3119)
.L_3119:
        /*0004*/ 	.word	0x00000082


	//----- nvinfo : EIATTR_KPARAM_INFO
	.align		4
.L_3120:
        /*0008*/ 	.byte	0x04, 0x17
        /*000a*/ 	.short	(.L_3122 - .L_3121)
.L_3121:
        /*000c*/ 	.word	0x00000000
        /*0010*/ 	.short	0x0000
        /*0012*/ 	.short	0x0000
        /*0014*/ 	.byte	0x00, 0xf0, 0xa1, 0x03


	//----- nvinfo : EIATTR_SPARSE_MMA_MASK
	.align		4
.L_3122:
        /*0018*/ 	.byte	0x03, 0x50
        /*001a*/ 	.short	0x0000


	//----- nvinfo : EIATTR_MAXREG_COUNT
	.align		4
        /*001c*/ 	.byte	0x03, 0x1b
        /*001e*/ 	.short	0x00ff


	//----- nvinfo : EIATTR_NUM_BARRIERS
	.align		4
        /*0020*/ 	.byte	0x02, 0x4c
        /*0022*/ 	.byte	0x01
	.zero		1


	//----- nvinfo : EIATTR_MERCURY_ISA_VERSION
	.align		4
        /*0024*/ 	.byte	0x03, 0x5f
        /*0026*/ 	.short	0x0101


	//----- nvinfo : EIATTR_COOP_GROUP_MASK_REGIDS
	.align		4
        /*0028*/ 	.byte	0x04, 0x29
        /*002a*/ 	.short	(.L_3124 - .L_3123)


	//   ....[0]....
.L_3123:
        /*002c*/ 	.word	0xffffffff


	//   ....[1]....
        /*0030*/ 	.word	0xffffffff


	//   ....[2]....
        /*0034*/ 	.word	0xffffffff


	//   ....[3]....
        /*0038*/ 	.word	0xffffffff


	//   ....[4]....
        /*003c*/ 	.word	0xffffffff


	//   ....[5]....
        /*0040*/ 	.word	0xffffffff


	//   ....[6]....
        /*0044*/ 	.word	0xffffffff


	//   ....[7]....
        /*0048*/ 	.word	0xffffffff


	//   ....[8]....
        /*004c*/ 	.word	0xffffffff


	//   ....[9]....
        /*0050*/ 	.word	0xffffffff


	//   ....[10]....
        /*0054*/ 	.word	0xffffffff


	//   ....[11]....
        /*0058*/ 	.word	0xffffffff


	//   ....[12]....
        /*005c*/ 	.word	0xffffffff


	//   ....[13]....
        /*0060*/ 	.word	0xffffffff


	//   ....[14]....
        /*0064*/ 	.word	0xffffffff


	//   ....[15]....
        /*0068*/ 	.word	0xffffffff


	//   ....[16]....
        /*006c*/ 	.word	0xffffffff


	//   ....[17]....
        /*0070*/ 	.word	0xffffffff


	//----- nvinfo : EIATTR_COOP_GROUP_INSTR_OFFSETS
	.align		4
.L_3124:
        /*0074*/ 	.byte	0x04, 0x28
        /*0076*/ 	.short	(.L_3126 - .L_3125)


	//   ....[0]....
.L_3125:
        /*0078*/ 	.word	0x00001e50


	//   ....[1]....
        /*007c*/ 	.word	0x00001e70


	//   ....[2]....
        /*0080*/ 	.word	0x00001e90


	//   ....[3]....
        /*0084*/ 	.word	0x00001eb0


	//   ....[4]....
        /*0088*/ 	.word	0x00001ed0


	//   ....[5]....
        /*008c*/ 	.word	0x00002210


	//   ....[6]....
        /*0090*/ 	.word	0x00002230


	//   ....[7]....
        /*0094*/ 	.word	0x00002250


	//   ....[8]....
        /*0098*/ 	.word	0x00002280


	//   ....[9]....
        /*009c*/ 	.word	0x000022b0


	//   ....[10]....
        /*00a0*/ 	.word	0x00002440


	//   ....[11]....
        /*00a4*/ 	.word	0x00002480


	//   ....[12]....
        /*00a8*/ 	.word	0x000024a0


	//   ....[13]....
        /*00ac*/ 	.word	0x00002500


	//   ....[14]....
        /*00b0*/ 	.word	0x000025b0


	//   ....[15]....
        /*00b4*/ 	.word	0x000025e0


	//   ....[16]....
        /*00b8*/ 	.word	0x000026c0


	//   ....[17]....
        /*00bc*/ 	.word	0x000026d0


	//----- nvinfo : EIATTR_VRC_CTA_INIT_COUNT
	.align		4
.L_3126:
        /*00c0*/ 	.byte	0x02, 0x4a
	.zero		1
	.zero		1


	//----- nvinfo : EIATTR_EXIT_INSTR_OFFSETS
	.align		4
        /*00c4*/ 	.byte	0x04, 0x1c
        /*00c6*/ 	.short	(.L_3128 - .L_3127)


	//   ....[0]....
.L_3127:
        /*00c8*/ 	.word	0x000006a0


	//   ....[1]....
        /*00cc*/ 	.word	0x00002ec0


	//----- nvinfo : EIATTR_MAX_THREADS
	.align		4
.L_3128:
        /*00d0*/ 	.byte	0x04, 0x05
        /*00d2*/ 	.short	(.L_3130 - .L_3129)
.L_3129:
        /*00d4*/ 	.word	0x00000080
        /*00d8*/ 	.word	0x00000001
        /*00dc*/ 	.word	0x00000001


	//----- nvinfo : EIATTR_CRS_STACK_SIZE
	.align		4
.L_3130:
        /*00e0*/ 	.byte	0x04, 0x1e
        /*00e2*/ 	.short	(.L_3132 - .L_3131)
.L_3131:
        /*00e4*/ 	.word	0x00000000


	//----- nvinfo : EIATTR_CBANK_PARAM_SIZE
	.align		4
.L_3132:
        /*00e8*/ 	.byte	0x03, 0x19
        /*00ea*/ 	.short	0x00e8


	//----- nvinfo : EIATTR_PARAM_CBANK
	.align		4
        /*00ec*/ 	.byte	0x04, 0x0a
        /*00ee*/ 	.short	(.L_3134 - .L_3133)
	.align		4
.L_3133:
        /*00f0*/ 	.word	index@(.nv.constant0._ZN10layer_norm13ln_fwd_kernelINS_13Kernel_traitsIf6__halffS2_fjLj3072ELj1ELj1ELj4ELj16ENS_18Kernel_traits_baseILj3072EfS2_fS2_fjLj128EEEEELb0ELb1ELb1ELb0EEEvNS_9FwdParamsE)
        /*00f4*/ 	.short	0x0380
        /*00f6*/ 	.short	0x00e8


	//----- nvinfo : EIATTR_SW_WAR
	.align		4
.L_3134:
        /*00f8*/ 	.byte	0x04, 0x36
        /*00fa*/ 	.short	(.L_3136 - .L_3135)
.L_3135:
        /*00fc*/ 	.word	0x00000008
.L_3136:


//--------------------- .nv.info._ZN10layer_norm13ln_fwd_kernelINS_13Kernel_traitsIf6__halffS2_fjLj3072ELj1ELj1ELj4ELj16ENS_18Kernel_traits_baseILj3072EfS2_fS2_fjLj128EEEEELb0ELb1ELb1ELb1EEEvNS_9FwdParamsE --------------------------
	.section	.nv.info._ZN10layer_norm13ln_fwd_kernelINS_13Kernel_traitsIf6__halffS2_fjLj3072ELj1ELj1ELj4ELj16ENS_18Kernel_traits_baseILj3072EfS2_fS2_fjLj128EEEEELb0ELb1ELb1ELb1EEEvNS_9FwdParamsE,"",@"SHT_CUDA_INFO"
	.sectionflags	@""
	.align	4


	//----- nvinfo : EIATTR_CUDA_API_VERSION
	.align		4
        /*0000*/ 	.byte	0x04, 0x37
        /*0002*/ 	.short	(.L_3138 - .L_3137)
.L_3137:
        /*0004*/ 	.word	0x00000082


	//----- nvinfo : EIATTR_KPARAM_INFO
	.align		4
.L_3138:
        /*0008*/ 	.byte	0x04, 0x17
        /*000a*/ 	.short	(.L_3140 - .L_3139)
.L_3139:
        /*000c*/ 	.word	0x00000000
        /*0010*/ 	.short	0x0000
        /*0012*/ 	.short	0x0000
        /*0014*/ 	.byte	0x00, 0xf0, 0xa1, 0x03


	//----- nvinfo : EIATTR_SPARSE_MMA_MASK
	.align		4
.L_3140:
        /*0018*/ 	.byte	0x03, 0x50
        /*001a*/ 	.short	0x0000


	//----- nvinfo : EIATTR_MAXREG_COUNT
	.align		4
        /*001c*/ 	.byte	0x03, 0x1b
        /*001e*/ 	.short	0x00ff


	//----- nvinfo : EIATTR_NUM_BARRIERS
	.align		4
        /*0020*/ 	.byte	0x02, 0x4c
        /*0022*/ 	.byte	0x01
	.zero		1


	//----- nvinfo : EIATTR_MERCURY_ISA_VERSION
	.align		4
        /*0024*/ 	.byte	0x03, 0x5f
        /*0026*/ 	.short	0x0101


	//----- nvinfo : EIATTR_COOP_GROUP_MASK_REGIDS
	.align		4
        /*0028*/ 	.byte	0x04, 0x29
        /*002a*/ 	.short	(.L_3142 - .L_3141)


	//   ....[0]....
.L_3141:
        /*002c*/ 	.word	0xffffffff


	//   ....[1]....
        /*0030*/ 	.word	0xffffffff


	//   ....[2]....
        /*0034*/ 	.word	0xffffffff


	//   ....[3]....
        /*0038*/ 	.word	0xffffffff


	//   ....[4]....
        /*003c*/ 	.word	0xffffffff


	//   ....[5]....
        /*0040*/ 	.word	0xffffffff


	//   ....[6]....
        /*0044*/ 	.word	0xffffffff


	//   ....[7]....
        /*0048*/ 	.word	0xffffffff


	//   ....[8]....
        /*004c*/ 	.word	0xffffffff


	//   ....[9]....
        /*0050*/ 	.word	0xffffffff


	//   ....[10]....
        /*0054*/ 	.word	0xffffffff


	//   ....[11]....
        /*0058*/ 	.word	0xffffffff


	//   ....[12]....
        /*005c*/ 	.word	0xffffffff


	//   ....[13]....
        /*0060*/ 	.word	0xffffffff


	//   ....[14]....
        /*0064*/ 	.word	0xffffffff


	//   ....[15]....
        /*0068*/ 	.word	0xffffffff


	//   ....[16]....
        /*006c*/ 	.word	0xffffffff


	//   ....[17]....
        /*0070*/ 	.word	0xffffffff


	//----- nvinfo : EIATTR_COOP_GROUP_INSTR_OFFSETS
	.align		4
.L_3142:
        /*0074*/ 	.byte	0x04, 0x28
        /*0076*/ 	.short	(.L_3144 - .L_3143)


	//   ....[0]....
.L_3143:
        /*0078*/ 	.word	0x00001910


	//   ....[1]....
        /*007c*/ 	.word	0x00001930


	//   ....[2]....
        /*0080*/ 	.word	0x00001950


	//   ....[3]....
        /*0084*/ 	.word	0x00001970


	//   ....[4]....
        /*0088*/ 	.word	0x00001990


	//   ....[5]....
        /*008c*/ 	.word	0x00001cc0


	//   ....[6]....
        /*0090*/ 	.word	0x00001cf0


	//   ....[7]....
        /*0094*/ 	.word	0x00001d20


	//   ....[8]....
        /*0098*/ 	.word	0x00001d40


	//   ....[9]....
        /*009c*/ 	.word	0x00001d60


	//   ....[10]....
        /*00a0*/ 	.word	0x00001ef0


	//   ....[11]....
        /*00a4*/ 	.word	0x00001f30


	//   ....[12]....
        /*00a8*/ 	.word	0x00001fa0


	//   ....[13]....
        /*00ac*/ 	.word	0x00001fe0


	//   ....[14]....
        /*00b0*/ 	.word	0x00002020


	//   ....[15]....
        /*00b4*/ 	.word	0x00002080


	//   ....[16]....
        /*00b8*/ 	.word	0x00002140


	//   ....[17]....
        /*00bc*/ 	.word	0x00002160


	//----- nvinfo : EIATTR_VRC_CTA_INIT_COUNT
	.align		4
.L_3144:
        /*00c0*/ 	.byte	0x02, 0x4a
	.zero		1
	.zero		1


	//----- nvinfo : EIATTR_EXIT_INSTR_OFFSETS
	.align		4
        /*00c4*/ 	.byte	0x04, 0x1c
        /*00c6*/ 	.short	(.L_3146 - .L_3145)


	//   ....[0]....
.L_3145:
        /*00c8*/ 	.word	0x00000400


	//   ....[1]....
        /*00cc*/ 	.word	0x000028c0


	//----- nvinfo : EIATTR_MAX_THREADS
	.align		4
.L_3146:
        /*00d0*/ 	.byte	0x04, 0x05
        /*00d2*/ 	.short	(.L_3148 - .L_3147)
.L_3147:
        /*00d4*/ 	.word	0x00000080
        /*00d8*/ 	.word	0x00000001
        /*00dc*/ 	.word	0x00000001


	//----- nvinfo : EIATTR_CRS_STACK_SIZE
	.align		4
.L_3148:
        /*00e0*/ 	.byte	0x04, 0x1e
        /*00e2*/ 	.short	(.L_3150 - .L_3149)
.L_3149:
        /*00e4*/ 	.word	0x00000000


	//----- nvinfo : EIATTR_CBANK_PARAM_SIZE
	.align		4
.L_3150:
        /*00e8*/ 	.byte	0x03, 0x19
        /*00ea*/ 	.short	0x00e8


	//----- nvinfo : EIATTR_PARAM_CBANK
	.align		4
        /*00ec*/ 	.byte	0x04, 0x0a
        /*00ee*/ 	.short	(.L_3152 - .L_3151)
	.align		4
.L_3151:
        /*00f0*/ 	.word	index@(.nv.constant0._ZN10layer_norm13ln_fwd_kernelINS_13Kernel_traitsIf6__halffS2_fjLj3072ELj1ELj1ELj4ELj16ENS_18Kernel_traits_baseILj3072EfS2_fS2_fjLj128EEEEELb0ELb1ELb1ELb1EEEvNS_9FwdParamsE)
        /*00f4*/ 	.short	0x0380
        /*00f6*/ 	.short	0x00e8


	//----- nvinfo : EIATTR_SW_WAR
	.align		4
.L_3152:
        /*00f8*/ 	.byte	0x04, 0x36
        /*00fa*/ 	.short	(.L_3154 - .L_3153)
.L_3153:
        /*00fc*/ 	.word	0x00000008
.L_3154:


//--------------------- .nv.info._ZN10layer_norm13ln_fwd_kernelINS_13Kernel_traitsIf6__halffS2_fjLj3072ELj1ELj1ELj4ELj16ENS_18Kernel_traits_baseILj3072EfS2_fS2_fjLj128EEEEELb1ELb0ELb0ELb0EEEvNS_9FwdParamsE --------------------------
	.section	.nv.info._ZN10layer_norm13ln_fwd_kernelINS_13Kernel_traitsIf6__halffS2_fjLj3072ELj1ELj1ELj4ELj16ENS_18Kernel_traits_baseILj3072EfS2_fS2_fjLj128EEEEELb1ELb0ELb0ELb0EEEvNS_9FwdParamsE,"",@"SHT_CUDA_INFO"
	.sectionflags	@""
	.align	4


	//----- nvinfo : EIATTR_CUDA_API_VERSION
	.align		4
        /*0000*/ 	.byte	0x04, 0x37
        /*0002*/ 	.short	(.L_3156 - .L_3155)
.L_3155:
        /*0004*/ 	.word	0x00000082


	//----- nvinfo : EIATTR_KPARAM_INFO
	.align		4
.L_3156:
        /*0008*/ 	.byte	0x04, 0x17
        /*000a*/ 	.short	(.L_3158 - .L_3157)
.L_3157:
        /*000c*/ 	.word	0x00000000
        /*0010*/ 	.short	0x0000
        /*0012*/ 	.short	0x0000
        /*0014*/ 	.byte	0x00, 0xf0, 0xa1, 0x03


	//----- nvinfo : EIATTR_SPARSE_MMA_MASK
	.align		4
.L_3158:
        /*0018*/ 	.byte	0x03, 0x50
        /*001a*/ 	.short	0x0000


	//----- nvinfo : EIATTR_MAXREG_COUNT
	.align		4
        /*001c*/ 	.byte	0x03, 0x1b
        /*001e*/ 	.short	0x00ff


	//----- nvinfo : EIATTR_NUM_BARRIERS
	.align		4
        /*0020*/ 	.byte	0x02, 0x4c
        /*0022*/ 	.byte	0x01
	.zero		1


	//----- nvinfo : EIATTR_MERCURY_ISA_VERSION
	.align		4
        /*0024*/ 	.byte	0x03, 0x5f
        /*0026*/ 	.short	0x0101


	//----- nvinfo : EIATTR_COOP_GROUP_MASK_REGIDS
	.align		4
        /*0028*/ 	.byte	0x04, 0x29
        /*002a*/ 	.short	(.L_3160 - .L_3159)


	//   ....[0]....
.L_3159:
        /*002c*/ 	.word	0xffffffff


	//   ....[1]....
        /*0030*/ 	.word	0xffffffff


	//   ....[2]....
        /*0034*/ 	.word	0xffffffff


	//   ....[3]....
        /*0038*/ 	.word	0xffffffff


	//   ....[4]....
        /*003c*/ 	.word	0xffffffff


	//   ....[5]....
        /*0040*/ 	.word	0xffffffff


	//   ....[6]....
        /*0044*/ 	.word	0xffffffff


	//   ....[7]....
        /*0048*/ 	.word	0xffffffff


	//   ....[8]....
        /*004c*/ 	.word	0xffffffff


	//   ....[9]....
        /*0050*/ 	.word	0xffffffff


	//   ....[10]....
        /*0054*/ 	.word	0xffffffff


	//   ....[11]....
        /*0058*/ 	.word	0xffffffff


	//   ....[12]....
        /*005c*/ 	.word	0xffffffff


	//   ....[13]....
        /*0060*/ 	.word	0xffffffff


	//   ....[14]....
        /*0064*/ 	.word	0xffffffff


	//   ....[15]....
        /*0068*/ 	.word	0xffffffff


	//   ....[16]....
        /*006c*/ 	.word	0xffffffff


	//   ....[17]....
        /*0070*/ 	.word	0xffffffff


	//----- nvinfo : EIATTR_COOP_GROUP_INSTR_OFFSETS
	.align		4
.L_3160:
        /*0074*/ 	.byte	0x04, 0x28
        /*0076*/ 	.short	(.L_3162 - .L_3161)


	//   ....[0]....
.L_3161:
        /*0078*/ 	.word	0x000107d0


	//   ....[1]....
        /*007c*/ 	.word	0x000107f0


	//   ....[2]....
        /*0080*/ 	.word	0x00010810


	//   ....[3]....
        /*0084*/ 	.word	0x00010830


	//   ....[4]....
        /*0088*/ 	.word	0x00010850


	//   ....[5]....
        /*008c*/ 	.word	0x00010ba0


	//   ....[6]....
        /*0090*/ 	.word	0x00010bd0


	//   ....[7]....
        /*0094*/ 	.word	0x00010c00


	//   ....[8]....
        /*0098*/ 	.word	0x00010c20


	//   ....[9]....
        /*009c*/ 	.word	0x00010c50


	//   ....[10]....
        /*00a0*/ 	.word	0x00010d00


	//   ....[11]....
        /*00a4*/ 	.word	0x00010d70


	//   ....[12]....
        /*00a8*/ 	.word	0x00010da0


	//   ....[13]....
        /*00ac*/ 	.word	0x00010dd0


	//   ....[14]....
        /*00b0*/ 	.word	0x00010e60


	//   ....[15]....
        /*00b4*/ 	.word	0x00010ea0


	//   ....[16]....
        /*00b8*/ 	.word	0x00010f40


	//   ....[17]....
        /*00bc*/ 	.word	0x00010f70


	//----- nvinfo : EIATTR_VRC_CTA_INIT_COUNT
	.align		4
.L_3162:
        /*00c0*/ 	.byte	0x02, 0x4a
	.zero		1
	.zero		1


	//----- nvinfo : EIATTR_EXIT_INSTR_OFFSETS
	.align		4
        /*00c4*/ 	.byte	0x04, 0x1c
        /*00c6*/ 	.short	(.L_3164 - .L_3163)


	//   ....[0]....
.L_3163:
        /*00c8*/ 	.word	0x00000750


	//   ....[1]....
        /*00cc*/ 	.word	0x00011710


	//----- nvinfo : EIATTR_INDIRECT_BRANCH_TARGETS
	.align		4
.L_3164:
        /*00d0*/ 	.byte	0x04, 0x34
        /*00d2*/ 	.short	(.L_3166 - .L_3165)


	//   ....[0]....
.L_3165:
        /*00d4*/ 	.word	.L_x_20683@srel
        /*00d8*/ 	.short	0x0
        /*00da*/ 	.short	0x0
        /*00dc*/ 	.word	0x3
        /*00e0*/ 	.word	.L_x_20684@srel
        /*00e4*/ 	.word	.L_x_20685@srel
        /*00e8*/ 	.word	.L_x_20686@srel


	//----- nvinfo : EIATTR_MAX_THREADS
	.align		4
.L_3166:
        /*00ec*/ 	.byte	0x04, 0x05
        /*00ee*/ 	.short	(.L_3168 - .L_3167)
.L_3167:
        /*00f0*/ 	.word	0x00000080
        /*00f4*/ 	.word	0x00000001
        /*00f8*/ 	.word	0x00000001


	//----- nvinfo : EIATTR_CRS_STACK_SIZE
	.align		4
.L_3168:
        /*00fc*/ 	.byte	0x04, 0x1e
        /*00fe*/ 	.short	(.L_3170 - .L_3169)
.L_3169:
        /*0100*/ 	.word	0x00000000


	//----- nvinfo : EIATTR_CBANK_PARAM_SIZE
	.align		4
.L_3170:
        /*0104*/ 	.byte	0x03, 0x19
        /*0106*/ 	.short	0x00e8


	//----- nvinfo : EIATTR_PARAM_CBANK
	.align		4
        /*0108*/ 	.byte	0x04, 0x0a
        /*010a*/ 	.short	(.L_3172 - .L_3171)
	.align		4
.L_3171:
        /*010c*/ 	.word	index@(.nv.constant0._ZN10layer_norm13ln_fwd_kernelINS_13Kernel_traitsIf6__halffS2_fjLj3072ELj1ELj1ELj4ELj16ENS_18Kernel_traits_baseILj3072EfS2_fS2_fjLj128EEEEELb1ELb0ELb0ELb0EEEvNS_9FwdParamsE)
        /*0110*/ 	.short	0x0380
        /*0112*/ 	.short	0x00e8


	//----- nvinfo : EIATTR_SW_WAR
	.align		4
.L_3172:
        /*0114*/ 	.byte	0x04, 0x36
        /*0116*/ 	.short	(.L_3174 - .L_3173)
.L_3173:
        /*0118*/ 	.word	0x00000008
.L_3174:


//--------------------- .nv.info._ZN10layer_norm13ln_fwd_kernelINS_13Kernel_traitsIf6__halffS2_fjLj3072ELj1ELj1ELj4ELj16ENS_18Kernel_traits_baseILj3072EfS2_fS2_fjLj128EEEEELb1ELb0ELb0ELb1EEEvNS_9FwdParamsE --------------------------
	.section	.nv.info._ZN10layer_norm13ln_fwd_kernelINS_13Kernel_traitsIf6__halffS2_fjLj3072ELj1ELj1ELj4ELj16ENS_18Kernel_traits_baseILj3072EfS2_fS2_fjLj128EEEEELb1ELb0ELb0ELb1EEEvNS_9FwdParamsE,"",@"SHT_CUDA_INFO"
	.sectionflags	@""
	.align	4


	//----- nvinfo : EIATTR_CUDA_API_VERSION
	.align		4
        /*0000*/ 	.byte	0x04, 0x37
        /*0002*/ 	.short	(.L_3176 - .L_3175)
.L_3175:
        /*0004*/ 	.word	0x00000082


	//----- nvinfo : EIATTR_KPARAM_INFO
	.align		4
.L_3176:
        /*0008*/ 	.byte	0x04, 0x17
        /*000a*/ 	.short	(.L_3178 - .L_3177)
.L_3177:
        /*000c*/ 	.word	0x00000000
        /*0010*/ 	.short	0x0000
        /*0012*/ 	.short	0x0000
        /*0014*/ 	.byte	0x00, 0xf0, 0xa1, 0x03


	//----- nvinfo : EIATTR_SPARSE_MMA_MASK
	.align		4
.L_3178:
        /*0018*/ 	.byte	0x03, 0x50
        /*001a*/ 	.short	0x0000


	//----- nvinfo : EIATTR_MAXREG_COUNT
	.align		4
        /*001c*/ 	.byte	0x03, 0x1b
        /*001e*/ 	.short	0x00ff


	//----- nvinfo : EIATTR_NUM_BARRIERS
	.align		4
        /*0020*/ 	.byte	0x02, 0x4c
        /*0022*/ 	.byte	0x01
	.zero		1


	//----- nvinfo : EIATTR_MERCURY_ISA_VERSION
	.align		4
        /*0024*/ 	.byte	0x03, 0x5f
        /*0026*/ 	.short	0x0101


	//----- nvinfo : EIATTR_COOP_GROUP_MASK_REGIDS
	.align		4
        /*0028*/ 	.byte	0x04, 0x29
        /*002a*/ 	.short	(.L_3180 - .L_3179)


	//   ....[0]....
.L_3179:
        /*002c*/ 	.word	0xffffffff


	//   ....[1]....
        /*0030*/ 	.word	0xffffffff


	//   ....[2]....
        /*0034*/ 	.word	0xffffffff


	//   ....[3]....
        /*0038*/ 	.word	0xffffffff


	//   ....[4]....
        /*003c*/ 	.word	0xffffffff


	//   ....[5]....
        /*0040*/ 	.word	0xffffffff


	//   ....[6]....
        /*0044*/ 	.word	0xffffffff


	//   ....[7]....
        /*0048*/ 	.word	0xffffffff


	//   ....[8]....
        /*004c*/ 	.word	0xffffffff


	//   ....[9]....
        /*0050*/ 	.word	0xffffffff


	//   ....[10]....
        /*0054*/ 	.word	0xffffffff


	//   ....[11]....
        /*0058*/ 	.word	0xffffffff


	//   ....[12]....
        /*005c*/ 	.word	0xffffffff


	//   ....[13]....
        /*0060*/ 	.word	0xffffffff


	//   ....[14]....
        /*0064*/ 	.word	0xffffffff


	//   ....[15]....
        /*0068*/ 	.word	0xffffffff


	//   ....[16]....
        /*006c*/ 	.word	0xffffffff


	//   ....[17]....
        /*0070*/ 	.word	0xffffffff


	//----- nvinfo : EIATTR_COOP_GROUP_INSTR_OFFSETS
	.align		4
.L_3180:
        /*0074*/ 	.byte	0x04, 0x28
        /*0076*/ 	.short	(.L_3182 - .L_3181)


	//   ....[0]....
.L_3181:
        /*0078*/ 	.word	0x0000f570


	//   ....[1]....
        /*007c*/ 	.word	0x0000f590


	//   ....[2]....
        /*0080*/ 	.word	0x0000f5b0


	//   ....[3]....
        /*0084*/ 	.word	0x0000f5d0


	//   ....[4]....
        /*0088*/ 	.word	0x0000f5f0


	//   ....[5]....
        /*008c*/ 	.word	0x0000f920


	//   ....[6]....
        /*0090*/ 	.word	0x0000f950


	//   ....[7]....
        /*0094*/ 	.word	0x0000f990


	//   ....[8]....
        /*0098*/ 	.word	0x0000f9e0


	//   ....[9]....
        /*009c*/ 	.word	0x0000fa60


	//   ....[10]....
        /*00a0*/ 	.word	0x0000faf0


	//   ....[11]....
        /*00a4*/ 	.word	0x0000fb60


	//   ....[12]....
        /*00a8*/ 	.word	0x0000fb90


	//   ....[13]....
        /*00ac*/ 	.word	0x0000fbc0


	//   ....[14]....
        /*00b0*/ 	.word	0x0000fc50


	//   ....[15]....
        /*00b4*/ 	.word	0x0000fc80


	//   ....[16]....
        /*00b8*/ 	.word	0x0000fd20


	//   ....[17]....
        /*00bc*/ 	.word	0x0000fd40


	//----- nvinfo : EIATTR_VRC_CTA_INIT_COUNT
	.align		4
.L_3182:
        /*00c0*/ 	.byte	0x02, 0x4a
	.zero		1
	.zero		1


	//----- nvinfo : EIATTR_EXIT_INSTR_OFFSETS
	.align		4
        /*00c4*/ 	.byte	0x04, 0x1c
        /*00c6*/ 	.short	(.L_3184 - .L_3183)


	//   ....[0]....
.L_3183:
        /*00c8*/ 	.word	0x00000450


	//   ....[1]....
        /*00cc*/ 	.word	0x00010410


	//----- nvinfo : EIATTR_INDIRECT_BRANCH_TARGETS
	.align		4
.L_3184:
        /*00d0*/ 	.byte	0x04, 0x34
        /*00d2*/ 	.short	(.L_3186 - .L_3185)


	//   ....[0]....
.L_3185:
        /*00d4*/ 	.word	.L_x_20687@srel
        /*00d8*/ 	.short	0x0
        /*00da*/ 	.short	0x0
        /*00dc*/ 	.word	0x3
        /*00e0*/ 	.word	.L_x_20688@srel
        /*00e4*/ 	.word	.L_x_20689@srel
        /*00e8*/ 	.word	.L_x_20690@srel


	//----- nvinfo : EIATTR_MAX_THREADS
	.align		4
.L_3186:
        /*00ec*/ 	.byte	0x04, 0x05
        /*00ee*/ 	.short	(.L_3188 - .L_3187)
.L_3187:
        /*00f0*/ 	.word	0x00000080
        /*00f4*/ 	.word	0x00000001
        /*00f8*/ 	.word	0x00000001


	//----- nvinfo : EIATTR_CBANK_PARAM_SIZE
	.align		4
.L_3188:
        /*00fc*/ 	.byte	0x03, 0x19
        /*00fe*/ 	.short	0x00e8


	//----- nvinfo : EIATTR_PARAM_CBANK
	.align		4
        /*0100*/ 	.byte	0x04, 0x0a
        /*0102*/ 	.short	(.L_3190 - .L_3189)
	.align		4
.L_3189:
        /*0104*/ 	.word	index@(.nv.constant0._ZN10layer_norm13ln_fwd_kernelINS_13Kernel_traitsIf6__halffS2_fjLj3072ELj1ELj1ELj4ELj16ENS_18Kernel_traits_baseILj3072EfS2_fS2_fjLj128EEEEELb1ELb0ELb0ELb1EEEvNS_9FwdParamsE)
        /*0108*/ 	.short	0x0380
        /*010a*/ 	.short	0x00e8


	//----- nvinfo : EIATTR_SW_WAR
	.align		4
.L_3190:
        /*010c*/ 	.byte	0x04, 0x36
        /*010e*/ 	.short	(.L_3192 - .L_3191)
.L_3191:
        /*0110*/ 	.word	0x00000008
.L_3192:


//--------------------- .nv.info._ZN10layer_norm13ln_fwd_kernelINS_13Kernel_traitsIf6__halffS2_fjLj3072ELj1ELj1ELj4ELj16ENS_18Kernel_traits_baseILj3072EfS2_fS2_fjLj128EEEEELb1ELb0ELb1ELb0EEEvNS_9FwdParamsE --------------------------
	.section	.nv.info._ZN10layer_norm13ln_fwd_kernelINS_13Kernel_traitsIf6__halffS2_fjLj3072ELj1ELj1ELj4ELj16ENS_18Kernel_traits_baseILj3072EfS2_fS2_fjLj128EEEEELb1ELb0ELb1ELb0EEEvNS_9FwdParamsE,"",@"SHT_CUDA_INFO"
	.sectionflags	@""
	.align	4


	//----- nvinfo : EIATTR_CUDA_API_VERSION
	.align		4
        /*0000*/ 	.byte	0x04, 0x37
        /*0002*/ 	.short	(.L_3194 - .L_3193)
.L_3193:
        /*0004*/ 	.word	0x00000082


	//----- nvinfo : EIATTR_KPARAM_INFO
	.align		4
.L_3194:
        /*0008*/ 	.byte	0x04, 0x17
        /*000a*/ 	.short	(.L_3196 - .L_3195)
.L_3195:
        /*000c*/ 	.word	0x00000000
        /*0010*/ 	.short	0x0000
        /*0012*/ 	.short	0x0000
        /*0014*/ 	.byte	0x00, 0xf0, 0xa1, 0x03


	//----- nvinfo : EIATTR_SPARSE_MMA_MASK
	.align		4
.L_3196:
        /*0018*/ 	.byte	0x03, 0x50
        /*001a*/ 	.short	0x0000


	//----- nvinfo : EIATTR_MAXREG_COUNT
	.align		4
        /*001c*/ 	.byte	0x03, 0x1b
        /*001e*/ 	.short	0x00ff


	//----- nvinfo : EIATTR_NUM_BARRIERS
	.align		4
        /*0020*/ 	.byte	0x02, 0x4c
        /*0022*/ 	.byte	0x01
	.zero		1


	//----- nvinfo : EIATTR_MERCURY_ISA_VERSION
	.align		4
        /*0024*/ 	.byte	0x03, 0x5f
        /*0026*/ 	.short	0x0101


	//----- nvinfo : EIATTR_COOP_GROUP_MASK_REGIDS
	.align		4
        /*0028*/ 	.byte	0x04, 0x29
        /*002a*/ 	.short	(.L_3198 - .L_3197)


	//   ....[0]....
.L_3197:
        /*002c*/ 	.word	0xffffffff


	//   ....[1]....
        /*0030*/ 	.word	0xffffffff


	//   ....[2]....
        /*0034*/ 	.word	0xffffffff


	//   ....[3]....
        /*0038*/ 	.word	0xffffffff


	//   ....[4]....
        /*003c*/ 	.word	0xffffffff


	//   ....[5]....
        /*0040*/ 	.word	0xffffffff


	//   ....[6]....
        /*0044*/ 	.word	0xffffffff


	//   ....[7]....
        /*0048*/ 	.word	0xffffffff


	//   ....[8]....
        /*004c*/ 	.word	0xffffffff


	//   ....[9]....
        /*0050*/ 	.word	0xffffffff


	//   ....[10]....
        /*0054*/ 	.word	0xffffffff


	//   ....[11]....
        /*0058*/ 	.word	0xffffffff


	//   ....[12]....
        /*005c*/ 	.word	0xffffffff


	//   ....[13]....
        /*0060*/ 	.word	0xffffffff


	//   ....[14]....
        /*0064*/ 	.word	0xffffffff


	//   ....[15]....
        /*0068*/ 	.word	0xffffffff


	//   ....[16]....
        /*006c*/ 	.word	0xffffffff


	//   ....[17]....
        /*0070*/ 	.word	0xffffffff


	//----- nvinfo : EIATTR_COOP_GROUP_INSTR_OFFSETS
	.align		4
.L_3198:
        /*0074*/ 	.byte	0x04, 0x28
        /*0076*/ 	.short	(.L_3200 - .L_3199)


	//   ....[0]....
.L_3199:
        /*0078*/ 	.word	0x000126b0


	//   ....[1]....
        /*007c*/ 	.word	0x000126d0


	//   ....[2]....
        /*0080*/ 	.word	0x000126f0


	//   ....[3]....
        /*0084*/ 	.word	0x00012710


	//   ....[4]....
        /*0088*/ 	.word	0x00012730


	//   ....[5]....
        /*008c*/ 	.word	0x00012a80


	//   ....[6]....
        /*0090*/ 	.word	0x00012aa0


	//   ....[7]....
        /*0094*/ 	.word	0x00012ac0


	//   ....[8]....
        /*0098*/ 	.word	0x00012ae0


	//   ....[9]....
        /*009c*/ 	.word	0x00012b10


	//   ....[10]....
        /*00a0*/ 	.word	0x00012ca0


	//   ....[11]....
        /*00a4*/ 	.word	0x00012ce0


	//   ....[12]....
        /*00a8*/ 	.word	0x00012d00


	//   ....[13]....
        /*00ac*/ 	.word	0x00012d40


	//   ....[14]....
        /*00b0*/ 	.word	0x00012e30


	//   ....[15]....
        /*00b4*/ 	.word	0x00012e50


	//   ....[16]....
        /*00b8*/ 	.word	0x00012f00


	//   ....[17]....
        /*00bc*/ 	.word	0x00012f30


	//----- nvinfo : EIATTR_VRC_CTA_INIT_COUNT
	.align		4
.L_3200:
        /*00c0*/ 	.byte	0x02, 0x4a
	.zero		1
	.zero		1


	//----- nvinfo : EIATTR_EXIT_INSTR_OFFSETS
	.align		4
        /*00c4*/ 	.byte	0x04, 0x1c
        /*00c6*/ 	.short	(.L_3202 - .L_3201)


	//   ....[0]....
.L_3201:
        /*00c8*/ 	.word	0x00000770


	//   ....[1]....
        /*00cc*/ 	.word	0x00013720


	//----- nvinfo : EIATTR_MAX_THREADS
	.align		4
.L_3202:
        /*00d0*/ 	.byte	0x04, 0x05
        /*00d2*/ 	.short	(.L_3204 - .L_3203)
.L_3203:
        /*00d4*/ 	.word	0x00000080
        /*00d8*/ 	.word	0x00000001
        /*00dc*/ 	.word	0x00000001


	//----- nvinfo : EIATTR_CRS_STACK_SIZE
	.align		4
.L_3204:
        /*00e0*/ 	.byte	0x04, 0x1e
        /*00e2*/ 	.short	(.L_3206 - .L_3205)
.L_3205:
        /*00e4*/ 	.word	0x00000000


	//----- nvinfo : EIATTR_CBANK_PARAM_SIZE
	.align		4
.L_3206:
        /*00e8*/ 	.byte	0x03, 0x19
        /*00ea*/ 	.short	0x00e8


	//----- nvinfo : EIATTR_PARAM_CBANK
	.align		4
        /*00ec*/ 	.byte	0x04, 0x0a
        /*00ee*/ 	.short	(.L_3208 - .L_3207)
	.align		4
.L_3207:
        /*00f0*/ 	.word	index@(.nv.constant0._ZN10layer_norm13ln_fwd_kernelINS_13Kernel_traitsIf6__halffS2_fjLj3072ELj1ELj1ELj4ELj16ENS_18Kernel_traits_baseILj3072EfS2_fS2_fjLj128EEEEELb1ELb0ELb1ELb0EEEvNS_9FwdParamsE)
        /*00f4*/ 	.short	0x0380
        /*00f6*/ 	.short	0x00e8


	//----- nvinfo : EIATTR_SW_WAR
	.align		4
.L_3208:
        /*00f8*/ 	.byte	0x04, 0x36
        /*00fa*/ 	.short	(.L_3210 - .L_3209)
.L_3209:
        /*00fc*/ 	.word	0x00000008
.L_3210:


//--------------------- .nv.info._ZN10layer_norm13ln_fwd_kernelINS_13Kernel_traitsIf6__halffS2_fjLj3072ELj1ELj1ELj4ELj16ENS_18Kernel_traits_baseILj3072EfS2_fS2_fjLj128EEEEELb1ELb0ELb1ELb1EEEvNS_9FwdParamsE --------------------------
	.section	.nv.info._ZN10layer_norm13ln_fwd_kernelINS_13Kernel_traitsIf6__halffS2_fjLj3072ELj1ELj1ELj4ELj16ENS_18Kernel_traits_baseILj3072EfS2_fS2_fjLj128EEEEELb1ELb0ELb1ELb1EEEvNS_9FwdParamsE,"",@"SHT_CUDA_INFO"
	.sectionflags	@""
	.align	4


	//----- nvinfo : EIATTR_CUDA_API_VERSION
	.align		4
        /*0000*/ 	.byte	0x04, 0x37
        /*0002*/ 	.short	(.L_3212 - .L_3211)
.L_3211:
        /*0004*/ 	.word	0x00000082


	//----- nvinfo : EIATTR_KPARAM_INFO
	.align		4
.L_3212:
        /*0008*/ 	.byte	0x04, 0x17
        /*000a*/ 	.short	(.L_3214 - .L_3213)
.L_3213:
        /*000c*/ 	.word	0x00000000
        /*0010*/ 	.short	0x0000
        /*0012*/ 	.short	0x0000
        /*0014*/ 	.byte	0x00, 0xf0, 0xa1, 0x03


	//----- nvinfo : EIATTR_SPARSE_MMA_MASK
	.align		4
.L_3214:
        /*0018*/ 	.byte	0x03, 0x50
        /*001a*/ 	.short	0x0000


	//----- nvinfo : EIATTR_MAXREG_COUNT
	.align		4
        /*001c*/ 	.byte	0x03, 0x1b
        /*001e*/ 	.short	0x00ff


	//----- nvinfo : EIATTR_NUM_BARRIERS
	.align		4
        /*0020*/ 	.byte	0x02, 0x4c
        /*0022*/ 	.byte	0x01
	.zero		1


	//----- nvinfo : EIATTR_MERCURY_ISA_VERSION
	.align		4
        /*0024*/ 	.byte	0x03, 0x5f
        /*0026*/ 	.short	0x0101


	//----- nvinfo : EIATTR_COOP_GROUP_MASK_REGIDS
	.align		4
        /*0028*/ 	.byte	0x04, 0x29
        /*002a*/ 	.short	(.L_3216 - .L_3215)


	//   ....[0]....
.L_3215:
        /*002c*/ 	.word	0xffffffff


	//   ....[1]....
        /*0030*/ 	.word	0xffffffff


	//   ....[2]....
        /*0034*/ 	.word	0xffffffff


	//   ....[3]....
        /*0038*/ 	.word	0xffffffff


	//   ....[4]....
        /*003c*/ 	.word	0xffffffff


	//   ....[5]....
        /*0040*/ 	.word	0xffffffff


	//   ....[6]....
        /*0044*/ 	.word	0xffffffff


	//   ....[7]....
        /*0048*/ 	.word	0xffffffff


	//   ....[8]....
        /*004c*/ 	.word	0xffffffff


	//   ....[9]....
        /*0050*/ 	.word	0xffffffff


	//   ....[10]....
        /*0054*/ 	.word	0xffffffff


	//   ....[11]....
        /*0058*/ 	.word	0xffffffff


	//   ....[12]....
        /*005c*/ 	.word	0xffffffff


	//   ....[13]....
        /*0060*/ 	.word	0xffffffff


	//   ....[14]....
        /*0064*/ 	.word	0xffffffff


	//   ....[15]....
        /*0068*/ 	.word	0xffffffff


	//   ....[16]....
        /*006c*/ 	.word	0xffffffff


	//   ....[17]....
        /*0070*/ 	.word	0xffffffff


	//----- nvinfo : EIATTR_COOP_GROUP_INSTR_OFFSETS
	.align		4
.L_3216:
        /*0074*/ 	.byte	0x04, 0x28
        /*0076*/ 	.short	(.L_3218 - .L_3217)


	//   ....[0]....
.L_3217:
        /*0078*/ 	.word	0x00010740


	//   ....[1]....
        /*007c*/ 	.word	0x00010770


	//   ....[2]....
        /*0080*/ 	.word	0x00010790


	//   ....[3]....
        /*0084*/ 	.word	0x000107c0


	//   ....[4]....
        /*0088*/ 	.word	0x000107e0


	//   ....[5]....
        /*008c*/ 	.word	0x00010b10


	//   ....[6]....
        /*0090*/ 	.word	0x00010b40


	//   ....[7]....
        /*0094*/ 	.word	0x00010b60


	//   ....[8]....
        /*0098*/ 	.word	0x00010b80


	//   ....[9]....
        /*009c*/ 	.word	0x00010bb0


	//   ....[10]....
        /*00a0*/ 	.word	0x00010d40


	//   ....[11]....
        /*00a4*/ 	.word	0x00010d80


	//   ....[12]....
        /*00a8*/ 	.word	0x00010d90


	//   ....[13]....
        /*00ac*/ 	.word	0x00010dd0


	//   ....[14]....
        /*00b0*/ 	.word	0x00010eb0


	//   ....[15]....
        /*00b4*/ 	.word	0x00010ed0


	//   ....[16]....
        /*00b8*/ 	.word	0x00010f80


	//   ....[17]....
        /*00bc*/ 	.word	0x00010fb0


	//----- nvinfo : EIATTR_VRC_CTA_INIT_COUNT
	.align		4
.L_3218:
        /*00c0*/ 	.byte	0x02, 0x4a
	.zero		1
	.zero		1


	//----- nvinfo : EIATTR_EXIT_INSTR_OFFSETS
	.align		4
        /*00c4*/ 	.byte	0x04, 0x1c
        /*00c6*/ 	.short	(.L_3220 - .L_3219)


	//   ....[0]....
.L_3219:
        /*00c8*/ 	.word	0x00000420


	//   ....[1]....
        /*00cc*/ 	.word	0x00011710


	//----- nvinfo : EIATTR_MAX_THREADS
	.align		4
.L_3220:
        /*00d0*/ 	.byte	0x04, 0x05
        /*00d2*/ 	.short	(.L_3222 - .L_3221)
.L_3221:
        /*00d4*/ 	.word	0x00000080
        /*00d8*/ 	.word	0x00000001
        /*00dc*/ 	.word	0x00000001


	//----- nvinfo : EIATTR_CRS_STACK_SIZE
	.align		4
.L_3222:
        /*00e0*/ 	.byte	0x04, 0x1e
        /*00e2*/ 	.short	(.L_3224 - .L_3223)
.L_3223:
        /*00e4*/ 	.word	0x00000000


	//----- nvinfo : EIATTR_CBANK_PARAM_SIZE
	.align		4
.L_3224:
        /*00e8*/ 	.byte	0x03, 0x19
        /*00ea*/ 	.short	0x00e8


	//----- nvinfo : EIATTR_PARAM_CBANK
	.align		4
        /*00ec*/ 	.byte	0x04, 0x0a
        /*00ee*/ 	.short	(.L_3226 - .L_3225)
	.align		4
.L_3225:
        /*00f0*/ 	.word	index@(.nv.constant0._ZN10layer_norm13ln_fwd_kernelINS_13Kernel_traitsIf6__halffS2_fjLj3072ELj1ELj1ELj4ELj16ENS_18Kernel_traits_baseILj3072EfS2_fS2_fjLj128EEEEELb1ELb0ELb1ELb1EEEvNS_9FwdParamsE)
        /*00f4*/ 	.short	0x0380
        /*00f6*/ 	.short	0x00e8


	//----- nvinfo : EIATTR_SW_WAR
	.align		4
.L_3226:
        /*00f8*/ 	.byte	0x04, 0x36
        /*00fa*/ 	.short	(.L_3228 - .L_3227)
.L_3227:
        /*00fc*/ 	.word	0x00000008
.L_3228:


//--------------------- .nv.info._ZN10layer_norm13ln_fwd_kernelINS_13Kernel_traitsIf6__halffS2_fjLj3072ELj1ELj1ELj4ELj16ENS_18Kernel_traits_baseILj3072EfS2_fS2_fjLj128EEEEELb1ELb1ELb0ELb0EEEvNS_9FwdParamsE --------------------------
	.section	.nv.info._ZN10layer_norm13ln_fwd_kernelINS_13Kernel_traitsIf6__halffS2_fjLj3072ELj1ELj1ELj4ELj16ENS_18Kernel_traits_baseILj3072EfS2_fS2_fjLj128EEEEELb1ELb1ELb0ELb0EEEvNS_9FwdParamsE,"",@"SHT_CUDA_INFO"
	.sectionflags	@""
	.align	4


	//----- nvinfo : EIATTR_CUDA_API_VERSION
	.align		4
        /*0000*/ 	.byte	0x04, 0x37
        /*0002*/ 	.short	(.L_3230 - .L_3229)
.L_3229:
        /*0004*/ 	.word	0x00000082


	//----- nvinfo : EIATTR_KPARAM_INFO
	.align		4
.L_3230:
        /*0008*/ 	.byte	0x04, 0x17
        /*000a*/ 	.short	(.L_3232 - .L_3231)
.L_3231:
        /*000c*/ 	.word	0x00000000
        /*0010*/ 	.short	0x0000
        /*0012*/ 	.short	0x0000
        /*0014*/ 	.byte	0x00, 0xf0, 0xa1, 0x03


	//----- nvinfo : EIATTR_SPARSE_MMA_MASK
	.align		4
.L_3232:
        /*0018*/ 	.byte	0x03, 0x50
        /*001a*/ 	.short	0x0000


	//----- nvinfo : EIATTR_MAXREG_COUNT
	.align		4
        /*001c*/ 	.byte	0x03, 0x1b
        /*001e*/ 	.short	0x00ff


	//----- nvinfo : EIATTR_NUM_BARRIERS
	.align		4
        /*0020*/ 	.byte	0x02, 0x4c
        /*0022*/ 	.byte	0x01
	.zero		1


	//----- nvinfo : EIATTR_MERCURY_ISA_VERSION
	.align		4
        /*0024*/ 	.byte	0x03, 0x5f
        /*0026*/ 	.short	0x0101


	//----- nvinfo : EIATTR_COOP_GROUP_MASK_REGIDS
	.align		4
        /*0028*/ 	.byte	0x04, 0x29
        /*002a*/ 	.short	(.L_3234 - .L_3233)


	//   ....[0]....
.L_3233:
        /*002c*/ 	.word	0xffffffff


	//   ....[1]....
        /*0030*/ 	.word	0xffffffff


	//   ....[2]....
        /*0034*/ 	.word	0xffffffff


	//   ....[3]....
        /*0038*/ 	.word	0xffffffff


	//   ....[4]....
        /*003c*/ 	.word	0xffffffff


	//   ....[5]....
        /*0040*/ 	.word	0xffffffff


	//   ....[6]....
        /*0044*/ 	.word	0xffffffff


	//   ....[7]....
        /*0048*/ 	.word	0xffffffff


	//   ....[8]....
        /*004c*/ 	.word	0xffffffff


	//   ....[9]....
        /*0050*/ 	.word	0xffffffff


	//   ....[10]....
        /*0054*/ 	.word	0xffffffff


	//   ....[11]....
        /*0058*/ 	.word	0xffffffff


	//   ....[12]....
        /*005c*/ 	.word	0xffffffff


	//   ....[13]....
        /*0060*/ 	.word	0xffffffff


	//   ....[14]....
        /*0064*/ 	.word	0xffffffff


	//   ....[15]....
        /*0068*/ 	.word	0xffffffff


	//   ....[16]....
        /*006c*/ 	.word	0xffffffff


	//   ....[17]....
        /*0070*/ 	.word	0xffffffff


	//----- nvinfo : EIATTR_COOP_GROUP_INSTR_OFFSETS
	.align		4
.L_3234:
        /*0074*/ 	.byte	0x04, 0x28
        /*0076*/ 	.short	(.L_3236 - .L_3235)


	//   ....[0]....
.L_3235:
        /*0078*/ 	.word	0x00010c00


	//   ....[1]....
        /*007c*/ 	.word	0x00010c20


	//   ....[2]....
        /*0080*/ 	.word	0x00010c40


	//   ....[3]....
        /*0084*/ 	.word	0x00010c60


	//   ....[4]....
        /*0088*/ 	.word	0x00010c80


	//   ....[5]....
        /*008c*/ 	.word	0x00010fe0


	//   ....[6]....
        /*0090*/ 	.word	0x00011010


	//   ....[7]....
        /*0094*/ 	.word	0x00011040


	//   ....[8]....
        /*0098*/ 	.word	0x00011060


	//   ....[9]....
        /*009c*/ 	.word	0x00011090


	//   ....[10]....
        /*00a0*/ 	.word	0x00011110


	//   ....[11]....
        /*00a4*/ 	.word	0x00011180


	//   ....[12]....
        /*00a8*/ 	.word	0x000111b0


	//   ....[13]....
        /*00ac*/ 	.word	0x000111e0


	//   ....[14]....
        /*00b0*/ 	.word	0x00011270


	//   ....[15]....
        /*00b4*/ 	.word	0x000112a0


	//   ....[16]....
        /*00b8*/ 	.word	0x00011340


	//   ....[17]....
        /*00bc*/ 	.word	0x00011370


	//----- nvinfo : EIATTR_VRC_CTA_INIT_COUNT
	.align		4
.L_3236:
        /*00c0*/ 	.byte	0x02, 0x4a
	.zero		1
	.zero		1


	//----- nvinfo : EIATTR_EXIT_INSTR_OFFSETS
	.align		4
        /*00c4*/ 	.byte	0x04, 0x1c
        /*00c6*/ 	.short	(.L_3238 - .L_3237)


	//   ....[0]....
.L_3237:
        /*00c8*/ 	.word	0x000008d0


	//   ....[1]....
        /*00cc*/ 	.word	0x00011b20


	//----- nvinfo : EIATTR_INDIRECT_BRANCH_TARGETS
	.align		4
.L_3238:
        /*00d0*/ 	.byte	0x04, 0x34
        /*00d2*/ 	.short	(.L_3240 - .L_3239)


	//   ....[0]....
.L_3239:
        /*00d4*/ 	.word	.L_x_20691@srel
        /*00d8*/ 	.short	0x0
        /*00da*/ 	.short	0x0
        /*00dc*/ 	.word	0x3
        /*00e0*/ 	.word	.L_x_20692@srel
        /*00e4*/ 	.word	.L_x_20693@srel
        /*00e8*/ 	.word	.L_x_20694@srel


	//----- nvinfo : EIATTR_MAX_THREADS
	.align		4
.L_3240:
        /*00ec*/ 	.byte	0x04, 0x05
        /*00ee*/ 	.short	(.L_3242 - .L_3241)
.L_3241:
        /*00f0*/ 	.word	0x00000080
        /*00f4*/ 	.word	0x00000001
        /*00f8*/ 	.word	0x00000001


	//----- nvinfo : EIATTR_CRS_STACK_SIZE
	.align		4
.L_3242:
        /*00fc*/ 	.byte	0x04, 0x1e
        /*00fe*/ 	.short	(.L_3244 - .L_3243)
.L_3243:
        /*0100*/ 	.word	0x00000000


	//----- nvinfo : EIATTR_CBANK_PARAM_SIZE
	.align		4
.L_3244:
        /*0104*/ 	.byte	0x03, 0x19
        /*0106*/ 	.short	0x00e8


	//----- nvinfo : EIATTR_PARAM_CBANK
	.align		4
        /*0108*/ 	.byte	0x04, 0x0a
        /*010a*/ 	.short	(.L_3246 - .L_3245)
	.align		4
.L_3245:
        /*010c*/ 	.word	index@(.nv.constant0._ZN10layer_norm13ln_fwd_kernelINS_13Kernel_traitsIf6__halffS2_fjLj3072ELj1ELj1ELj4ELj16ENS_18Kernel_traits_baseILj3072EfS2_fS2_fjLj128EEEEELb1ELb1ELb0ELb0EEEvNS_9FwdParamsE)
        /*0110*/ 	.short	0x0380
        /*0112*/ 	.short	0x00e8


	//----- nvinfo : EIATTR_SW_WAR
	.align		4
.L_3246:
        /*0114*/ 	.byte	0x04, 0x36
        /*0116*/ 	.short	(.L_3248 - .L_3247)
.L_3247:
        /*0118*/ 	.word	0x00000008
.L_3248:


//--------------------- .nv.info._ZN10layer_norm13ln_fwd_kernelINS_13Kernel_traitsIf6__halffS2_fjLj3072ELj1ELj1ELj4ELj16ENS_18Kernel_traits_baseILj3072EfS2_fS2_fjLj128EEEEELb1ELb1ELb0ELb1EEEvNS_9FwdParamsE --------------------------
	.section	.nv.info._ZN10layer_norm13ln_fwd_kernelINS_13Kernel_traitsIf6__halffS2_fjLj3072ELj1ELj1ELj4ELj16ENS_18Kernel_traits_baseILj3072EfS2_fS2_fjLj128EEEEELb1ELb1ELb0ELb1EEEvNS_9FwdParamsE,"",@"SHT_CUDA_INFO"
	.sectionflags	@""
	.align	4


	//----- nvinfo : EIATTR_CUDA_API_VERSION
	.align		4
        /*0000*/ 	.byte	0x04, 0x37
        /*0002*/ 	.short	(.L_3250 - .L_3249)
.L_3249:
        /*0004*/ 	.word	0x00000082


	//----- nvinfo : EIATTR_KPARAM_INFO
	.align		4
.L_3250:
        /*0008*/ 	.byte	0x04, 0x17
        /*000a*/ 	.short	(.L_3252 - .L_3251)
.L_3251:
        /*000c*/ 	.word	0x00000000
        /*0010*/ 	.short	0x0000
        /*0012*/ 	.short	0x0000
        /*0014*/ 	.byte	0x00, 0xf0, 0xa1, 0x03


	//----- nvinfo : EIATTR_SPARSE_MMA_MASK
	.align		4
.L_3252:
        /*0018*/ 	.byte	0x03, 0x50
        /*001a*/ 	.short	0x0000


	//----- nvinfo : EIATTR_MAXREG_COUNT
	.align		4
        /*001c*/ 	.byte	0x03, 0x1b
        /*001e*/ 	.short	0x00ff


	//----- nvinfo : EIATTR_NUM_BARRIERS
	.align		4
        /*0020*/ 	.byte	0x02, 0x4c
        /*0022*/ 	.byte	0x01
	.zero		1


	//----- nvinfo : EIATTR_MERCURY_ISA_VERSION
	.align		4
        /*0024*/ 	.byte	0x03, 0x5f
        /*0026*/ 	.short	0x0101


	//----- nvinfo : EIATTR_COOP_GROUP_MASK_REGIDS
	.align		4
        /*0028*/ 	.byte	0x04, 0x29
        /*002a*/ 	.short	(.L_3254 - .L_3253)


	//   ....[0]....
.L_3253:
        /*002c*/ 	.word	0xffffffff


	//   ....[1]....
        /*0030*/ 	.word	0xffffffff


	//   ....[2]....
        /*0034*/ 	.word	0xffffffff


	//   ....[3]....
        /*0038*/ 	.word	0xffffffff


	//   ....[4]....
        /*003c*/ 	.word	0xffffffff


	//   ....[5]....
        /*0040*/ 	.word	0xffffffff


	//   ....[6]....
        /*0044*/ 	.word	0xffffffff


	//   ....[7]....
        /*0048*/ 	.word	0xffffffff


	//   ....[8]....
        /*004c*/ 	.word	0xffffffff


	//   ....[9]....
        /*0050*/ 	.word	0xffffffff


	//   ....[10]....
        /*0054*/ 	.word	0xffffffff


	//   ....[11]....
        /*0058*/ 	.word	0xffffffff


	//   ....[12]....
        /*005c*/ 	.word	0xffffffff


	//   ....[13]....
        /*0060*/ 	.word	0xffffffff


	//   ....[14]....
        /*0064*/ 	.word	0xffffffff


	//   ....[15]....
        /*0068*/ 	.word	0xffffffff


	//   ....[16]....
        /*006c*/ 	.word	0xffffffff


	//   ....[17]....
        /*0070*/ 	.word	0xffffffff


	//----- nvinfo : EIATTR_COOP_GROUP_INSTR_OFFSETS
	.align		4
.L_3254:
        /*0074*/ 	.byte	0x04, 0x28
        /*0076*/ 	.short	(.L_3256 - .L_3255)


	//   ....[0]....
.L_3255:
        /*0078*/ 	.word	0x0000f9e0


	//   ....[1]....
        /*007c*/ 	.word	0x0000fa00


	//   ....[2]....
        /*0080*/ 	.word	0x0000fa20


	//   ....[3]....
        /*0084*/ 	.word	0x0000fa40


	//   ....[4]....
        /*0088*/ 	.word	0x0000fa60


	//   ....[5]....
        /*008c*/ 	.word	0x0000fda0


	//   ....[6]....
        /*0090*/ 	.word	0x0000fde0


	//   ....[7]....
        /*0094*/ 	.word	0x0000fe20


	//   ....[8]....
        /*0098*/ 	.word	0x0000fe90


	//   ....[9]....
        /*009c*/ 	.word	0x0000ff20


	//   ....[10]....
        /*00a0*/ 	.word	0x0000ff40


	//   ....[11]....
        /*00a4*/ 	.word	0x0000ffc0


	//   ....[12]....
        /*00a8*/ 	.word	0x00010040


	//   ....[13]....
        /*00ac*/ 	.word	0x00010050


	//   ....[14]....
        /*00b0*/ 	.word	0x000100d0


	//   ....[15]....
        /*00b4*/ 	.word	0x00010100


	//   ....[16]....
        /*00b8*/ 	.word	0x00010190


	//   ....[17]....
        /*00bc*/ 	.word	0x000101d0


	//----- nvinfo : EIATTR_VRC_CTA_INIT_COUNT
	.align		4
.L_3256:
        /*00c0*/ 	.byte	0x02, 0x4a
	.zero		1
	.zero		1


	//----- nvinfo : EIATTR_EXIT_INSTR_OFFSETS
	.align		4
        /*00c4*/ 	.byte	0x04, 0x1c
        /*00c6*/ 	.short	(.L_3258 - .L_3257)


	//   ....[0]....
.L_3257:
        /*00c8*/ 	.word	0x00000670


	//   ....[1]....
        /*00cc*/ 	.word	0x000108a0


	//----- nvinfo : EIATTR_INDIRECT_BRANCH_TARGETS
	.align		4
.L_3258:
        /*00d0*/ 	.byte	0x04, 0x34
        /*00d2*/ 	.short	(.L_3260 - .L_3259)


	//   ....[0]....
.L_3259:
        /*00d4*/ 	.word	.L_x_20695@srel
        /*00d8*/ 	.short	0x0
        /*00da*/ 	.short	0x0
        /*00dc*/ 	.word	0x3
        /*00e0*/ 	.word	.L_x_20696@srel
        /*00e4*/ 	.word	.L_x_20697@srel
        /*00e8*/ 	.word	.L_x_20698@srel


	//----- nvinfo : EIATTR_MAX_THREADS
	.align		4
.L_3260:
        /*00ec*/ 	.byte	0x04, 0x05
        /*00ee*/ 	.short	(.L_3262 - .L_3261)
.L_3261:
        /*00f0*/ 	.word	0x00000080
        /*00f4*/ 	.word	0x00000001
        /*00f8*/ 	.word	0x00000001


	//----- nvinfo : EIATTR_CBANK_PARAM_SIZE
	.align		4
.L_3262:
        /*00fc*/ 	.byte	0x03, 0x19
        /*00fe*/ 	.short	0x00e8


	//----- nvinfo : EIATTR_PARAM_CBANK
	.align		4
        /*0100*/ 	.byte	0x04, 0x0a
        /*0102*/ 	.short	(.L_3264 - .L_3263)
	.align		4
.L_3263:
        /*0104*/ 	.word	index@(.nv.constant0._ZN10layer_norm13ln_fwd_kernelINS_13Kernel_traitsIf6__halffS2_fjLj3072ELj1ELj1ELj4ELj16ENS_18Kernel_traits_baseILj3072EfS2_fS2_fjLj128EEEEELb1ELb1ELb0ELb1EEEvNS_9FwdParamsE)
        /*0108*/ 	.short	0x0380
        /*010a*/ 	.short	0x00e8


	//----- nvinfo : EIATTR_SW_WAR
	.align		4
.L_3264:
        /*010c*/ 	.byte	0x04, 0x36
        /*010e*/ 	.short	(.L_3266 - .L_3265)
.L_3265:
        /*0110*/ 	.word	0x00000008
.L_3266:


//--------------------- .nv.info._ZN10layer_norm13ln_fwd_kernelINS_13Kernel_traitsIf6__halffS2_fjLj3072ELj1ELj1ELj4ELj16ENS_18Kernel_traits_baseILj3072EfS2_fS2_fjLj128EEEEELb1ELb1ELb1ELb0EEEvNS_9FwdParamsE --------------------------
	.section	.nv.info._ZN10layer_norm13ln_fwd_kernelINS_13Kernel_traitsIf6__halffS2_fjLj3072ELj1ELj1ELj4ELj16ENS_18Kernel_traits_baseILj3072EfS2_fS2_fjLj128EEEEELb1ELb1ELb1ELb0EEEvNS_9FwdParamsE,"",@"SHT_CUDA_INFO"
	.sectionflags	@""
	.align	4


	//----- nvinfo : EIATTR_CUDA_API_VERSION
	.align		4
        /*0000*/ 	.byte	0x04, 0x37
        /*0002*/ 	.short	(.L_3268 - .L_3267)
.L_3267:
        /*0004*/ 	.word	0x00000082


	//----- nvinfo : EIATTR_KPARAM_INFO
	.align		4
.L_3268:
        /*0008*/ 	.byte	0x04, 0x17
        /*000a*/ 	.short	(.L_3270 - .L_3269)
.L_3269:
        /*000c*/ 	.word	0x00000000
        /*0010*/ 	.short	0x0000
        /*0012*/ 	.short	0x0000
        /*0014*/ 	.byte	0x00, 0xf0, 0xa1, 0x03


	//----- nvinfo : EIATTR_SPARSE_MMA_MASK
	.align		4
.L_3270:
        /*0018*/ 	.byte	0x03, 0x50
        /*001a*/ 	.short	0x0000


	//----- nvinfo : EIATTR_MAXREG_COUNT
	.align		4
        /*001c*/ 	.byte	0x03, 0x1b
        /*001e*/ 	.short	0x00ff


	//----- nvinfo : EIATTR_NUM_BARRIERS
	.align		4
        /*0020*/ 	.byte	0x02, 0x4c
        /*0022*/ 	.byte	0x01
	.zero		1


	//----- nvinfo : EIATTR_MERCURY_ISA_VERSION
	.align		4
        /*0024*/ 	.byte	0x03, 0x5f
        /*0026*/ 	.short	0x0101


	//----- nvinfo : EIATTR_COOP_GROUP_MASK_REGIDS
	.align		4
        /*0028*/ 	.byte	0x04, 0x29
        /*002a*/ 	.short	(.L_3272 - .L_3271)


	//   ....[0]....
.L_3271:
        /*002c*/ 	.word	0xffffffff


	//   ....[1]....
        /*0030*/ 	.word	0xffffffff


	//   ....[2]....
        /*0034*/ 	.word	0xffffffff


	//   ....[3]....
        /*0038*/ 	.word	0xffffffff


	//   ....[4]....
        /*003c*/ 	.word	0xffffffff


	//   ....[5]....
        /*0040*/ 	.word	0xffffffff


	//   ....[6]....
        /*0044*/ 	.word	0xffffffff


	//   ....[7]....
        /*0048*/ 	.word	0xffffffff


	//   ....[8]....
        /*004c*/ 	.word	0xffffffff


	//   ....[9]....
        /*0050*/ 	.word	0xffffffff


	//   ....[10]....
        /*0054*/ 	.word	0xffffffff


	//   ....[11]....
        /*0058*/ 	.word	0xffffffff


	//   ....[12]....
        /*005c*/ 	.word	0xffffffff


	//   ....[13]....
        /*0060*/ 	.word	0xffffffff


	//   ....[14]....
        /*0064*/ 	.word	0xffffffff


	//   ....[15]....
        /*0068*/ 	.word	0xffffffff


	//   ....[16]....
        /*006c*/ 	.word	0xffffffff


	//   ....[17]....
        /*0070*/ 	.word	0xffffffff


	//----- nvinfo : EIATTR_COOP_GROUP_INSTR_OFFSETS
	.align		4
.L_3272:
        /*0074*/ 	.byte	0x04, 0x28
        /*0076*/ 	.short	(.L_3274 - .L_3273)


	//   ....[0]....
.L_3273:
        /*0078*/ 	.word	0x00011780


	//   ....[1]....
        /*007c*/ 	.word	0x000117a0


	//   ....[2]....
        /*0080*/ 	.word	0x000117c0


	//   ....[3]....
        /*0084*/ 	.word	0x000117e0


	//   ....[4]....
        /*0088*/ 	.word	0x00011800


	//   ....[5]....
        /*008c*/ 	.word	0x00011b70


	//   ....[6]....
        /*0090*/ 	.word	0x00011ba0


	//   ....[7]....
        /*0094*/ 	.word	0x00011be0


	//   ....[8]....
        /*0098*/ 	.word	0x00011c00


	//   ....[9]....
        /*009c*/ 	.word	0x00011c20


	//   ....[10]....
        /*00a0*/ 	.word	0x00011cb0


	//   ....[11]....
        /*00a4*/ 	.word	0x00011d30


	//   ....[12]....
        /*00a8*/ 	.word	0x00011d50


	//   ....[13]....
        /*00ac*/ 	.word	0x00011d60


	//   ....[14]....
        /*00b0*/ 	.word	0x00011e10


	//   ....[15]....
        /*00b4*/ 	.word	0x00011e60


	//   ....[16]....
        /*00b8*/ 	.word	0x00011ef0


	//   ....[17]....
        /*00bc*/ 	.word	0x00011f20


	//----- nvinfo : EIATTR_VRC_CTA_INIT_COUNT
	.align		4
.L_3274:
        /*00c0*/ 	.byte	0x02, 0x4a
	.zero		1
	.zero		1


	//----- nvinfo : EIATTR_EXIT_INSTR_OFFSETS
	.align		4
        /*00c4*/ 	.byte	0x04, 0x1c
        /*00c6*/ 	.short	(.L_3276 - .L_3275)


	//   ....[0]....
.L_3275:
        /*00c8*/ 	.word	0x000008e0


	//   ....[1]....
        /*00cc*/ 	.word	0x00012730


	//----- nvinfo : EIATTR_MAX_THREADS
	.align		4
.L_3276:
        /*00d0*/ 	.byte	0x04, 0x05
        /*00d2*/ 	.short	(.L_3278 - .L_3277)
.L_3277:
        /*00d4*/ 	.word	0x00000080
        /*00d8*/ 	.word	0x00000001
        /*00dc*/ 	.word	0x00000001


	//----- nvinfo : EIATTR_CRS_STACK_SIZE
	.align		4
.L_3278:
        /*00e0*/ 	.byte	0x04, 0x1e
        /*00e2*/ 	.short	(.L_3280 - .L_3279)
.L_3279:
        /*00e4*/ 	.word	0x00000000


	//----- nvinfo : EIATTR_CBANK_PARAM_SIZE
	.align		4
.L_3280:
        /*00e8*/ 	.byte	0x03, 0x19
        /*00ea*/ 	.short	0x00e8


	//----- nvinfo : EIATTR_PARAM_CBANK
	.align		4
        /*00ec*/ 	.byte	0x04, 0x0a
        /*00ee*/ 	.short	(.L_3282 - .L_3281)
	.align		4
.L_3281:
        /*00f0*/ 	.word	index@(.nv.constant0._ZN10layer_norm13ln_fwd_kernelINS_13Kernel_traitsIf6__halffS2_fjLj3072ELj1ELj1ELj4ELj16ENS_18Kernel_traits_baseILj3072EfS2_fS2_fjLj128EEEEELb1ELb1ELb1ELb0EEEvNS_9FwdParamsE)
        /*00f4*/ 	.short	0x0380
        /*00f6*/ 	.short	0x00e8


	//----- nvinfo : EIATTR_SW_WAR
	.align		4
.L_3282:
        /*00f8*/ 	.byte	0x04, 0x36
        /*00fa*/ 	.short	(.L_3284 - .L_3283)
.L_3283:
        /*00fc*/ 	.word	0x00000008
.L_3284:


//--------------------- .nv.info._ZN10layer_norm13ln_fwd_kernelINS_13Kernel_traitsIf6__halffS2_fjLj3072ELj1ELj1ELj4ELj16ENS_18Kernel_traits_baseILj3072EfS2_fS2_fjLj128EEEEELb1ELb1ELb1ELb1EEEvNS_9FwdParamsE --------------------------
	.section	.nv.info._ZN10layer_norm13ln_fwd_kernelINS_13Kernel_traitsIf6__halffS2_fjLj3072ELj1ELj1ELj4ELj16ENS_18Kernel_traits_baseILj3072EfS2_fS2_fjLj128EEEEELb1ELb1ELb1ELb1EEEvNS_9FwdParamsE,"",@"SHT_CUDA_INFO"
	.sectionflags	@""
	.align	4


	//----- nvinfo : EIATTR_CUDA_API_VERSION
	.align		4
        /*0000*/ 	.byte	0x04, 0x37
        /*0002*/ 	.short	(.L_3286 - .L_3285)
.L_3285:
        /*0004*/ 	.word	0x00000082


	//----- nvinfo : EIATTR_KPARAM_INFO
	.align		4
.L_3286:
        /*0008*/ 	.byte	0x04, 0x17
        /*000a*/ 	.short	(.L_3288 - .L_3287)
.L_3287:
        /*000c*/ 	.word	0x00000000
        /*0010*/ 	.short	0x0000
        /*0012*/ 	.short	0x0000
        /*0014*/ 	.byte	0x00, 0xf0, 0xa1, 0x03


	//----- nvinfo : EIATTR_SPARSE_MMA_MASK
	.align		4
.L_3288:
        /*0018*/ 	.byte	0x03, 0x50
        /*001a*/ 	.short	0x0000


	//----- nvinfo : EIATTR_MAXREG_COUNT
	.align		4
        /*001c*/ 	.byte	0x03, 0x1b
        /*001e*/ 	.short	0x00ff


	//----- nvinfo : EIATTR_NUM_BARRIERS
	.align		4
        /*0020*/ 	.byte	0x02, 0x4c
        /*0022*/ 	.byte	0x01
	.zero		1


	//----- nvinfo : EIATTR_MERCURY_ISA_VERSION
	.align		4
        /*0024*/ 	.byte	0x03, 0x5f
        /*0026*/ 	.short	0x0101


	//----- nvinfo : EIATTR_COOP_GROUP_MASK_REGIDS
	.align		4
        /*0028*/ 	.byte	0x04, 0x29
        /*002a*/ 	.short	(.L_3290 - .L_3289)


	//   ....[0]....
.L_3289:
        /*002c*/ 	.word	0xffffffff


	//   ....[1]....
        /*0030*/ 	.word	0xffffffff


	//   ....[2]....
        /*0034*/ 	.word	0xffffffff


	//   ....[3]....
        /*0038*/ 	.word	0xffffffff


	//   ....[4]....
        /*003c*/ 	.word	0xffffffff


	//   ....[5]....
        /*0040*/ 	.word	0xffffffff


	//   ....[6]....
        /*0044*/ 	.word	0xffffffff


	//   ....[7]....
        /*0048*/ 	.word	0xffffffff


	//   ....[8]....
        /*004c*/ 	.word	0xffffffff


	//   ....[9]....
        /*0050*/ 	.word	0xffffffff


	//   ....[10]....
        /*0054*/ 	.word	0xffffffff


	//   ....[11]....
        /*0058*/ 	.word	0xffffffff


	//   ....[12]....
        /*005c*/ 	.word	0xffffffff


	//   ....[13]....
        /*0060*/ 	.word	0xffffffff


	//   ....[14]....
        /*0064*/ 	.word	0xffffffff


	//   ....[15]....
        /*0068*/ 	.word	0xffffffff


	//   ....[16]....
        /*006c*/ 	.word	0xffffffff


	//   ....[17]....
        /*0070*/ 	.word	0xffffffff


	//----- nvinfo : EIATTR_COOP_GROUP_INSTR_OFFSETS
	.align		4
.L_3290:
        /*0074*/ 	.byte	0x04, 0x28
        /*0076*/ 	.short	(.L_3292 - .L_3291)


	//   ....[0]....
.L_3291:
        /*0078*/ 	.word	0x00010580


	//   ....[1]....
        /*007c*/ 	.word	0x000105e0


	//   ....[2]....
        /*0080*/ 	.word	0x00010610


	//   ....[3]....
        /*0084*/ 	.word	0x00010630


	//   ....[4]....
        /*0088*/ 	.word	0x00010650


	//   ....[5]....
        /*008c*/ 	.word	0x00010980


	//   ....[6]....
        /*0090*/ 	.word	0x000109a0


	//   ....[7]....
        /*0094*/ 	.word	0x000109c0


	//   ....[8]....
        /*0098*/ 	.word	0x000109e0


	//   ....[9]....
        /*009c*/ 	.word	0x00010a20


	//   ....[10]....
        /*00a0*/ 	.word	0x00010ae0


	//   ....[11]....
        /*00a4*/ 	.word	0x00010b60


	//   ....[12]....
        /*00a8*/ 	.word	0x00010ba0


	//   ....[13]....
        /*00ac*/ 	.word	0x00010bc0


	//   ....[14]....
        /*00b0*/ 	.word	0x00010c50


	//   ....[15]....
        /*00b4*/ 	.word	0x00010c80


	//   ....[16]....
        /*00b8*/ 	.word	0x00010d20


	//   ....[17]....
        /*00bc*/ 	.word	0x00010d50


	//----- nvinfo : EIATTR_VRC_CTA_INIT_COUNT
	.align		4
.L_3292:
        /*00c0*/ 	.byte	0x02, 0x4a
	.zero		1
	.zero		1


	//----- nvinfo : EIATTR_EXIT_INSTR_OFFSETS
	.align		4
        /*00c4*/ 	.byte	0x04, 0x1c
        /*00c6*/ 	.short	(.L_3294 - .L_3293)


	//   ....[0]....
.L_3293:
        /*00c8*/ 	.word	0x00000660


	//   ....[1]....
        /*00cc*/ 	.word	0x000114a0


	//----- nvinfo : EIATTR_MAX_THREADS
	.align		4
.L_3294:
        /*00d0*/ 	.byte	0x04, 0x05
        /*00d2*/ 	.short	(.L_3296 - .L_3295)
.L_3295:
        /*00d4*/ 	.word	0x00000080
        /*00d8*/ 	.word	0x00000001
        /*00dc*/ 	.word	0x00000001


	//----- nvinfo : EIATTR_CBANK_PARAM_SIZE
	.align		4
.L_3296:
        /*00e0*/ 	.byte	0x03, 0x19
        /*00e2*/ 	.short	0x00e8


	//----- nvinfo : EIATTR_PARAM_CBANK
	.align		4
        /*00e4*/ 	.byte	0x04, 0x0a
        /*00e6*/ 	.short	(.L_3298 - .L_3297)
	.align		4
.L_3297:
        /*00e8*/ 	.word	index@(.nv.constant0._ZN10layer_norm13ln_fwd_kernelINS_13Kernel_traitsIf6__halffS2_fjLj3072ELj1ELj1ELj4ELj16ENS_18Kernel_traits_baseILj3072EfS2_fS2_fjLj128EEEEELb1ELb1ELb1ELb1EEEvNS_9FwdParamsE)
        /*00ec*/ 	.short	0x0380
        /*00ee*/ 	.short	0x00e8


	//----- nvinfo : EIATTR_SW_WAR
	.align		4
.L_3298:
        /*00f0*/ 	.byte	0x04, 0x36
        /*00f2*/ 	.short	(.L_3300 - .L_3299)
.L_3299:
        /*00f4*/ 	.word	0x00000008
.L_3300:


//--------------------- .nv.info._ZN10layer_norm13ln_fwd_kernelINS_13Kernel_traitsI6__halfffffjLj3072ELj1ELj1ELj4ELj16ENS_18Kernel_traits_baseILj3072ES2_ffffjLj128EEEEELb0ELb0ELb0ELb0EEEvNS_9FwdParamsE --------------------------
	.section	.nv.info._ZN10layer_norm13ln_fwd_kernelINS_13Kernel_traitsI6__halfffffjLj3072ELj1ELj1ELj4ELj16ENS_18Kernel_traits_baseILj3072ES2_ffffjLj128EEEEELb0ELb0ELb0ELb0EEEvNS_9FwdParamsE,"",@"SHT_CUDA_INFO"
	.sectionflags	@""
	.align	4


	//----- nvinfo : EIATTR_CUDA_API_VERSION
	.align		4
        /*0000*/ 	.byte	0x04, 0x37
        /*0002*/ 	.short	(.L_3302 - .L_3301)
.L_3301:
        /*0004*/ 	.word	0x00000082


	//----- nvinfo : EIATTR_KPARAM_INFO
	.align		4
.L_3302:
        /*0008*/ 	.byte	0x04, 0x17
        /*000a*/ 	.short	(.L_3304 - .L_3303)
.L_3303:
        /*000c*/ 	.word	0x00000000
        /*0010*/ 	.short	0x0000
        /*0012*/ 	.short	0x0000
        /*0014*/ 	.byte	0x00, 0xf0, 0xa1, 0x03


	//----- nvinfo : EIATTR_SPARSE_MMA_MASK
	.align		4
.L_3304:
        /*0018*/ 	.byte	0x03, 0x50
        /*001a*/ 	.short	0x0000


	//----- nvinfo : EIATTR_MAXREG_COUNT
	.align		4
        /*001c*/ 	.byte	0x03, 0x1b
        /*001e*/ 	.short	0x00ff


	//----- nvinfo : EIATTR_NUM_BARRIERS
	.align		4
        /*0020*/ 	.byte	0x02, 0x4c
        /*0022*/ 	.byte	0x01
	.zero		1


	//----- nvinfo : EIATTR_MERCURY_ISA_VERSION
	.align		4
        /*0024*/ 	.byte	0x03, 0x5f
        /*0026*/ 	.short	0x0101


	//----- nvinfo : EIATTR_COOP_GROUP_MASK_REGIDS
	.align		4
        /*0028*/ 	.byte	0x04, 0x29
        /*002a*/ 	.short	(.L_3306 - .L_3305)


	//   ....[0]....
.L_3305:
        /*002c*/ 	.word	0xffffffff


	//   ....[1]....
        /*0030*/ 	.word	0xffffffff


	//   ....[2]....
        /*0034*/ 	.word	0xffffffff


	//   ....[3]....
        /*0038*/ 	.word	0xffffffff


	//   ....[4]....
        /*003c*/ 	.word	0xffffffff


	//   ....[5]....
        /*0040*/ 	.word	0xffffffff


	//   ....[6]....
        /*0044*/ 	.word	0xffffffff


	//   ....[7]....
        /*0048*/ 	.word	0xffffffff


	//   ....[8]....
        /*004c*/ 	.word	0xffffffff


	//   ....[9]....
        /*0050*/ 	.word	0xffffffff


	//   ....[10]....
        /*0054*/ 	.word	0xffffffff


	//   ....[11]....
        /*0058*/ 	.word	0xffffffff


	//   ....[12]....
        /*005c*/ 	.word	0xffffffff


	//   ....[13]....
        /*0060*/ 	.word	0xffffffff


	//   ....[14]....
        /*0064*/ 	.word	0xffffffff


	//   ....[15]....
        /*0068*/ 	.word	0xffffffff


	//   ....[16]....
        /*006c*/ 	.word	0xffffffff


	//   ....[17]....
        /*0070*/ 	.word	0xffffffff


	//----- nvinfo : EIATTR_COOP_GROUP_INSTR_OFFSETS
	.align		4
.L_3306:
        /*0074*/ 	.byte	0x04, 0x28
        /*0076*/ 	.short	(.L_3308 - .L_3307)


	//   ....[0]....
.L_3307:
        /*0078*/ 	.word	0x00001d20


	//   ....[1]....
        /*007c*/ 	.word	0x00001d40


	//   ....[2]....
        /*0080*/ 	.word	0x00001d60


	//   ....[3]....
        /*0084*/ 	.word	0x00001d80


	//   ....[4]....
        /*0088*/ 	.word	0x00001da0


	//   ....[5]....
        /*008c*/ 	.word	0x00002130


	//   ....[6]....
        /*0090*/ 	.word	0x00002150


	//   ....[7]....
        /*0094*/ 	.word	0x00002170


	//   ....[8]....
        /*0098*/ 	.word	0x00002190


	//   ....[9]....
        /*009c*/ 	.word	0x000021b0


	//   ....[10]....
        /*00a0*/ 	.word	0x00002360


	//   ....[11]....
        /*00a4*/ 	.word	0x000023a0


	//   ....[12]....
        /*00a8*/ 	.word	0x00002470


	//   ....[13]....
        /*00ac*/ 	.word	0x000024c0


	//   ....[14]....
        /*00b0*/ 	.word	0x000024d0


	//   ....[15]....
        /*00b4*/ 	.word	0x000024e0


	//   ....[16]....
        /*00b8*/ 	.word	0x000025d0


	//   ....[17]....
        /*00bc*/ 	.word	0x000025e0


	//----- nvinfo : EIATTR_VRC_CTA_INIT_COUNT
	.align		4
.L_3308:
        /*00c0*/ 	.byte	0x02, 0x4a
	.zero		1
	.zero		1


	//----- nvinfo : EIATTR_EXIT_INSTR_OFFSETS
	.align		4
        /*00c4*/ 	.byte	0x04, 0x1c
        /*00c6*/ 	.short	(.L_3310 - .L_3309)


	//   ....[0]....
.L_3309:
        /*00c8*/ 	.word	0x00000690


	//   ....[1]....
        /*00cc*/ 	.word	0x00003140


	//----- nvinfo : EIATTR_MAX_THREADS
	.align		4
.L_3310:
        /*00d0*/ 	.byte	0x04, 0x05
        /*00d2*/ 	.short	(.L_3312 - .L_3311)
.L_3311:
        /*00d4*/ 	.word	0x00000080
        /*00d8*/ 	.word	0x00000001
        /*00dc*/ 	.word	0x00000001


	//----- nvinfo : EIATTR_CRS_STACK_SIZE
	.align		4
.L_3312:
        /*00e0*/ 	.byte	0x04, 0x1e
        /*00e2*/ 	.short	(.L_3314 - .L_3313)
.L_3313:
        /*00e4*/ 	.word	0x00000000


	//----- nvinfo : EIATTR_CBANK_PARAM_SIZE
	.align		4
.L_3314:
        /*00e8*/ 	.byte	0x03, 0x19
        /*00ea*/ 	.short	0x00e8


	//----- nvinfo : EIATTR_PARAM_CBANK
	.align		4
        /*00ec*/ 	.byte	0x04, 0x0a
        /*00ee*/ 	.short	(.L_3316 - .L_3315)
	.align		4
.L_3315:
        /*00f0*/ 	.word	index@(.nv.constant0._ZN10layer_norm13ln_fwd_kernelINS_13Kernel_traitsI6__halfffffjLj3072ELj1ELj1ELj4ELj16ENS_18Kernel_traits_baseILj3072ES2_ffffjLj128EEEEELb0ELb0ELb0ELb0EEEvNS_9FwdParamsE)
        /*00f4*/ 	.short	0x0380
        /*00f6*/ 	.short	0x00e8


	//----- nvinfo : EIATTR_SW_WAR
	.align		4
.L_3316:
        /*00f8*/ 	.byte	0x04, 0x36
        /*00fa*/ 	.short	(.L_3318 - .L_3317)
.L_3317:
        /*00fc*/ 	.word	0x00000008
.L_3318:


//--------------------- .nv.info._ZN10layer_norm13ln_fwd_kernelINS_13Kernel_traitsI6__halfffffjLj3072ELj1ELj1ELj4ELj16ENS_18Kernel_traits_baseILj3072ES2_ffffjLj128EEEEELb0ELb0ELb0ELb1EEEvNS_9FwdParamsE --------------------------
	.section	.nv.info._ZN10layer_norm13ln_fwd_kernelINS_13Kernel_traitsI6__halfffffjLj3072ELj1ELj1ELj4ELj16ENS_18Kernel_traits_baseILj3072ES2_ffffjLj128EEEEELb0ELb0ELb0ELb1EEEvNS_9FwdParamsE,"",@"SHT_CUDA_INFO"
	.sectionflags	@""
	.align	4


	//----- nvinfo : EIATTR_CUDA_API_VERSION
	.align		4
        /*0000*/ 	.byte	0x04, 0x37
        /*0002*/ 	.short	(.L_3320 - .L_3319)
.L_3319:
        /*0004*/ 	.word	0x00000082


	//----- nvinfo : EIATTR_KPARAM_INFO
	.align		4
.L_3320:
        /*0008*/ 	.byte	0x04, 0x17
        /*000a*/ 	.short	(.L_3322 - .L_3321)
.L_3321:
        /*000c*/ 	.word	0x00000000
        /*0010*/ 	.short	0x0000
        /*0012*/ 	.short	0x0000
        /*0014*/ 	.byte	0x00, 0xf0, 0xa1, 0x03


	//----- nvinfo : EIATTR_SPARSE_MMA_MASK
	.align		4
.L_3322:
        /*0018*/ 	.byte	0x03, 0x50
        /*001a*/ 	.short	0x0000


	//----- nvinfo : EIATTR_MAXREG_COUNT
	.align		4
        /*001c*/ 	.byte	0x03, 0x1b
        /*001e*/ 	.short	0x00ff


	//----- nvinfo : EIATTR_NUM_BARRIERS
	.align		4
        /*0020*/ 	.byte	0x02, 0x4c
        /*0022*/ 	.byte	0x01
	.zero		1


	//----- nvinfo : EIATTR_MERCURY_ISA_VERSION
	.align		4
        /*0024*/ 	.byte	0x03, 0x5f
        /*0026*/ 	.short	0x0101


	//----- nvinfo : EIATTR_COOP_GROUP_MASK_REGIDS
	.align		4
        /*0028*/ 	.byte	0x04, 0x29
        /*002a*/ 	.short	(.L_3324 - .L_3323)


	//   ....[0]....
.L_3323:
        /*002c*/ 	.word	0xffffffff


	//   ....[1]....
        /*0030*/ 	.word	0xffffffff


	//   ....[2]....
        /*0034*/ 	.word	0xffffffff


	//   ....[3]....
        /*0038*/ 	.word	0xffffffff


	//   ....[4]....
        /*003c*/ 	.word	0xffffffff


	//   ....[5]....
        /*0040*/ 	.word	0xffffffff


	//   ....[6]....
        /*0044*/ 	.word	0xffffffff


	//   ....[7]....
        /*0048*/ 	.word	0xffffffff


	//   ....[8]....
        /*004c*/ 	.word	0xffffffff


	//   ....[9]....
        /*0050*/ 	.word	0xffffffff


	//   ....[10]....
        /*0054*/ 	.word	0xffffffff


	//   ....[11]....
        /*0058*/ 	.word	0xffffffff


	//   ....[12]....
        /*005c*/ 	.word	0xffffffff


	//   ....[13]....
        /*0060*/ 	.word	0xffffffff


	//   ....[14]....
        /*0064*/ 	.word	0xffffffff


	//   ....[15]....
        /*0068*/ 	.word	0xffffffff


	//   ....[16]....
        /*006c*/ 	.word	0xffffffff


	//   ....[17]....
        /*0070*/ 	.word	0xffffffff


	//----- nvinfo : EIATTR_COOP_GROUP_INSTR_OFFSETS
	.align		4
.L_3324:
        /*0074*/ 	.byte	0x04, 0x28
        /*0076*/ 	.short	(.L_3326 - .L_3325)


	//   ....[0]....
.L_3325:
        /*0078*/ 	.word	0x000016b0


	//   ....[1]....
        /*007c*/ 	.word	0x000016d0


	//   ....[2]....
        /*0080*/ 	.word	0x000016f0


	//   ....[3]....
        /*0084*/ 	.word	0x00001710


	//   ....[4]....
        /*0088*/ 	.word	0x00001730


	//   ....[5]....
        /*008c*/ 	.word	0x00001a60


	//   ....[6]....
        /*0090*/ 	.word	0x00001a80


	//   ....[7]....
        /*0094*/ 	.word	0x00001aa0


	//   ....[8]....
        /*0098*/ 	.word	0x00001ad0


	//   ....[9]....
        /*009c*/ 	.word	0x00001b10


	//   ....[10]....
        /*00a0*/ 	.word	0x00001cc0


	//   ....[11]....
        /*00a4*/ 	.word	0x00001d00


	//   ....[12]....
        /*00a8*/ 	.word	0x00001da0


	//   ....[13]....
        /*00ac*/ 	.word	0x00001e00


	//   ....[14]....
        /*00b0*/ 	.word	0x00001e10


	//   ....[15]....
        /*00b4*/ 	.word	0x00001ec0


	//   ....[16]....
        /*00b8*/ 	.word	0x00001f20


	//   ....[17]....
        /*00bc*/ 	.word	0x00001f30


	//----- nvinfo : EIATTR_VRC_CTA_INIT_COUNT
	.align		4
.L_3326:
        /*00c0*/ 	.byte	0x02, 0x4a
	.zero		1
	.zero		1


	//----- nvinfo : EIATTR_EXIT_INSTR_OFFSETS
	.align		4
        /*00c4*/ 	.byte	0x04, 0x1c
        /*00c6*/ 	.short	(.L_3328 - .L_3327)


	//   ....[0]....
.L_3327:
        /*00c8*/ 	.word	0x00000200


	//   ....[1]....
        /*00cc*/ 	.word	0x000025b0


	//----- nvinfo : EIATTR_MAX_THREADS
	.align		4
.L_3328:
        /*00d0*/ 	.byte	0x04, 0x05
        /*00d2*/ 	.short	(.L_3330 - .L_3329)
.L_3329:
        /*00d4*/ 	.word	0x00000080
        /*00d8*/ 	.word	0x00000001
        /*00dc*/ 	.word	0x00000001


	//----- nvinfo : EIATTR_CRS_STACK_SIZE
	.align		4
.L_3330:
        /*00e0*/ 	.byte	0x04, 0x1e
        /*00e2*/ 	.short	(.L_3332 - .L_3331)
.L_3331:
        /*00e4*/ 	.word	0x00000000


	//----- nvinfo : EIATTR_CBANK_PARAM_SIZE
	.align		4
.L_3332:
        /*00e8*/ 	.byte	0x03, 0x19
        /*00ea*/ 	.short	0x00e8


	//----- nvinfo : EIATTR_PARAM_CBANK
	.align		4
        /*00ec*/ 	.byte	0x04, 0x0a
        /*00ee*/ 	.short	(.L_3334 - .L_3333)
	.align		4
.L_3333:
        /*00f0*/ 	.word	index@(.nv.constant0._ZN10layer_norm13ln_fwd_kernelINS_13Kernel_traitsI6__halfffffjLj3072ELj1ELj1ELj4ELj16ENS_18Kernel_traits_baseILj3072ES2_ffffjLj128EEEEELb0ELb0ELb0ELb1EEEvNS_9FwdParamsE)
        /*00f4*/ 	.short	0x0380
        /*00f6*/ 	.short	0x00e8


	//----- nvinfo : EIATTR_SW_WAR
	.align		4
.L_3334:
        /*00f8*/ 	.byte	0x04, 0x36
        /*00fa*/ 	.short	(.L_3336 - .L_3335)
.L_3335:
        /*00fc*/ 	.word	0x00000008
.L_3336:


//--------------------- .nv.info._ZN10layer_norm13ln_fwd_kernelINS_13Kernel_traitsI6__halfffffjLj3072ELj1ELj1ELj4ELj16ENS_18Kernel_traits_baseILj3072ES2_ffffjLj128EEEEELb0ELb0ELb1ELb0EEEvNS_9FwdParamsE --------------------------
	.section	.nv.info._ZN10layer_norm13ln_fwd_kernelINS_13Kernel_traitsI6__halfffffjLj3072ELj1ELj1ELj4ELj16ENS_18Kernel_traits_baseILj3072ES2_ffffjLj128EEEEELb0ELb0ELb1ELb0EEEvNS_9FwdParamsE,"",@"SHT_CUDA_INFO"
	.sectionflags	@""
	.align	4


	//----- nvinfo : EIATTR_CUDA_API_VERSION
	.align		4
        /*0000*/ 	.byte	0x04, 0x37
        /*0002*/ 	.short	(.L_3338 - .L_3337)
.L_3337:
        /*0004*/ 	.word	0x00000082


	//----- nvinfo : EIATTR_KPARAM_INFO
	.align		4
.L_3338:
        /*0008*/ 	.byte	0x04, 0x17
        /*000a*/ 	.short	(.L_3340 - .L_3339)
.L_3339:
        /*000c*/ 	.word	0x00000000
        /*0010*/ 	.short	0x0000
        /*0012*/ 	.short	0x0000
        /*0014*/ 	.byte	0x00, 0xf0, 0xa1, 0x03


	//----- nvinfo : EIATTR_SPARSE_MMA_MASK
	.align		4
.L_3340:
        /*0018*/ 	.byte	0x03, 0x50
        /*001a*/ 	.short	0x0000


	//----- nvinfo : EIATTR_MAXREG_COUNT
	.align		4
        /*001c*/ 	.byte	0x03, 0x1b
        /*001e*/ 	.short	0x00ff


	//----- nvinfo : EIATTR_NUM_BARRIERS
	.align		4
        /*0020*/ 	.byte	0x02, 0x4c
        /*0022*/ 	.byte	0x01
	.zero		1


	//----- nvinfo : EIATTR_MERCURY_ISA_VERSION
	.align		4
        /*0024*/ 	.byte	0x03, 0x5f
        /*0026*/ 	.short	0x0101


	//----- nvinfo : EIATTR_COOP_GROUP_MASK_REGIDS
	.align		4
        /*0028*/ 	.byte	0x04, 0x29
        /*002a*/ 	.short	(.L_3342 - .L_3341)


	//   ....[0]....
.L_3341:
        /*002c*/ 	.word	0xffffffff


	//   ....[1]....
        /*0030*/ 	.word	0xffffffff


	//   ....[2]....
        /*0034*/ 	.word	0xffffffff


	//   ....[3]....
        /*0038*/ 	.word	0xffffffff


	//   ....[4]....
        /*003c*/ 	.word	0xffffffff


	//   ....[5]....
        /*0040*/ 	.word	0xffffffff


	//   ....[6]....
        /*0044*/ 	.word	0xffffffff


	//   ....[7]....
        /*0048*/ 	.word	0xffffffff


	//   ....[8]....
        /*004c*/ 	.word	0xffffffff


	//   ....[9]....
        /*0050*/ 	.word	0xffffffff


	//   ....[10]....
        /*0054*/ 	.word	0xffffffff


	//   ....[11]....
        /*0058*/ 	.word	0xffffffff


	//   ....[12]....
        /*005c*/ 	.word	0xffffffff


	//   ....[13]....
        /*0060*/ 	.word	0xffffffff


	//   ....[14]....
        /*0064*/ 	.word	0xffffffff


	//   ....[15]....
        /*0068*/ 	.word	0xffffffff


	//   ....[16]....
        /*006c*/ 	.word	0xffffffff


	//   ....[17]....
        /*0070*/ 	.word	0xffffffff


	//----- nvinfo : EIATTR_COOP_GROUP_INSTR_OFFSETS
	.align		4
.L_3342:
        /*0074*/ 	.byte	0x04, 0x28
        /*0076*/ 	.short	(.L_3344 - .L_3343)


	//   ....[0]....
.L_3343:
        /*0078*/ 	.word	0x000019c0


	//   ....[1]....
        /*007c*/ 	.word	0x000019e0


	//   ....[2]....
        /*0080*/ 	.word	0x00001a00


	//   ....[3]....
        /*0084*/ 	.word	0x00001a20


	//   ....[4]....
        /*0088*/ 	.word	0x00001a40


	//   ....[5]....
        /*008c*/ 	.word	0x00001db0


	//   ....[6]....
        /*0090*/ 	.word	0x00001dd0


	//   ....[7]....
        /*0094*/ 	.word	0x00001df0


	//   ....[8]....
        /*0098*/ 	.word	0x00001e10


	//   ....[9]....
        /*009c*/ 	.word	0x00001e40


	//   ....[10]....
        /*00a0*/ 	.word	0x00001fe0


	//   ....[11]....
        /*00a4*/ 	.word	0x00002010


	//   ....[12]....
        /*00a8*/ 	.word	0x000020c0


	//   ....[13]....
        /*00ac*/ 	.word	0x00002130


	//   ....[14]....
        /*00b0*/ 	.word	0x00002140


	//   ....[15]....
        /*00b4*/ 	.word	0x000021c0


	//   ....[16]....
        /*00b8*/ 	.word	0x00002240


	//   ....[17]....
        /*00bc*/ 	.word	0x00002250


	//----- nvinfo : EIATTR_VRC_CTA_INIT_COUNT
	.align		4
.L_3344:
        /*00c0*/ 	.byte	0x02, 0x4a
	.zero		1
	.zero		1


	//----- nvinfo : EIATTR_EXIT_INSTR_OFFSETS
	.align		4
        /*00c4*/ 	.byte	0x04, 0x1c
        /*00c6*/ 	.short	(.L_3346 - .L_3345)


	//   ....[0]....
.L_3345:
        /*00c8*/ 	.word	0x00000690


	//   ....[1]....
        /*00cc*/ 	.word	0x00002e00


	//----- nvinfo : EIATTR_MAX_THREADS
	.align		4
.L_3346:
        /*00d0*/ 	.byte	0x04, 0x05
        /*00d2*/ 	.short	(.L_3348 - .L_3347)
.L_3347:
        /*00d4*/ 	.word	0x00000080
        /*00d8*/ 	.word	0x00000001
        /*00dc*/ 	.word	0x00000001


	//----- nvinfo : EIATTR_CRS_STACK_SIZE
	.align		4
.L_3348:
        /*00e0*/ 	.byte	0x04, 0x1e
        /*00e2*/ 	.short	(.L_3350 - .L_3349)
.L_3349:
        /*00e4*/ 	.word	0x00000000


	//----- nvinfo : EIATTR_CBANK_PARAM_SIZE
	.align		4
.L_3350:
        /*00e8*/ 	.byte	0x03, 0x19
        /*00ea*/ 	.short	0x00e8


	//----- nvinfo : EIATTR_PARAM_CBANK
	.align		4
        /*00ec*/ 	.byte	0x04, 0x0a
        /*00ee*/ 	.short	(.L_3352 - .L_3351)
	.align		4
.L_3351:
        /*00f0*/ 	.word	index@(.nv.constant0._ZN10layer_norm13ln_fwd_kernelINS_13Kernel_traitsI6__halfffffjLj3072ELj1ELj1ELj4ELj16ENS_18Kernel_traits_baseILj3072ES2_ffffjLj128EEEEELb0ELb0ELb1ELb0EEEvNS_9FwdParamsE)
        /*00f4*/ 	.short	0x0380
        /*00f6*/ 	.short	0x00e8


	//----- nvinfo : EIATTR_SW_WAR
	.align		4
.L_3352:
        /*00f8*/ 	.byte	0x04, 0x36
        /*00fa*/ 	.short	(.L_3354 - .L_3353)
.L_3353:
        /*00fc*/ 	.word	0x00000008
.L_3354:


//--------------------- .nv.info._ZN10layer_norm13ln_fwd_kernelINS_13Kernel_traitsI6__halfffffjLj3072ELj1ELj1ELj4ELj16ENS_18Kernel_traits_baseILj3072ES2_ffffjLj128EEEEELb0ELb0ELb1ELb1EEEvNS_9FwdParamsE --------------------------
	.section	.nv.info._ZN10layer_norm13ln_fwd_kernelINS_13Kernel_traitsI6__halfffffjLj3072ELj1ELj1ELj4ELj16ENS_18Kernel_traits_baseILj3072ES2_ffffjLj128EEEEELb0ELb0ELb1ELb1EEEvNS_9FwdParamsE,"",@"SHT_CUDA_INFO"
	.sectionflags	@""
	.align	4


	//----- nvinfo : EIATTR_CUDA_API_VERSION
	.align		4
        /*0000*/ 	.byte	0x04, 0x37
        /*0002*/ 	.short	(.L_3356 - .L_3355)
.L_3355:
        /*0004*/ 	.word	0x00000082


	//----- nvinfo : EIATTR_KPARAM_INFO
	.align		4
.L_3356:
        /*0008*/ 	.byte	0x04, 0x17
        /*000a*/ 	.short	(.L_3358 - .L_3357)
.L_3357:
        /*000c*/ 	.word	0x00000000
        /*0010*/ 	.short	0x0000
        /*0012*/ 	.short	0x0000
        /*0014*/ 	.byte	0x00, 0xf0, 0xa1, 0x03


	//----- nvinfo : EIATTR_SPARSE_MMA_MASK
	.align		4
.L_3358:
        /*0018*/ 	.byte	0x03, 0x50
        /*001a*/ 	.short	0x0000


	//----- nvinfo : EIATTR_MAXREG_COUNT
	.align		4
        /*001c*/ 	.byte	0x03, 0x1b
        /*001e*/ 	.short	0x00ff


	//----- nvinfo : EIATTR_NUM_BARRIERS
	.align		4
        /*0020*/ 	.byte	0x02, 0x4c
        /*0022*/ 	.byte	0x01
	.zero		1


	//----- nvinfo : EIATTR_MERCURY_ISA_VERSION
	.align		4
        /*0024*/ 	.byte	0x03, 0x5f
        /*0026*/ 	.short	0x0101


	//----- nvinfo : EIATTR_COOP_GROUP_MASK_REGIDS
	.align		4
        /*0028*/ 	.byte	0x04, 0x29
        /*002a*/ 	.short	(.L_3360 - .L_3359)


	//   ....[0]....
.L_3359:
        /*002c*/ 	.word	0xffffffff


	//   ....[1]....
        /*0030*/ 	.word	0xffffffff


	//   ....[2]....
        /*0034*/ 	.word	0xffffffff


	//   ....[3]....
        /*0038*/ 	.word	0xffffffff


	//   ....[4]....
        /*003c*/ 	.word	0xffffffff


	//   ....[5]....
        /*0040*/ 	.word	0xffffffff


	//   ....[6]....
        /*0044*/ 	.word	0xffffffff


	//   ....[7]....
        /*0048*/ 	.word	0xffffffff


	//   ....[8]....
        /*004c*/ 	.word	0xffffffff


	//   ....[9]....
        /*0050*/ 	.word	0xffffffff


	//   ....[10]....
        /*0054*/ 	.word	0xffffffff


	//   ....[11]....
        /*0058*/ 	.word	0xffffffff


	//   ....[12]....
        /*005c*/ 	.word	0xffffffff


	//   ....[13]....
        /*0060*/ 	.word	0xffffffff


	//   ....[14]....
        /*0064*/ 	.word	0xffffffff


	//   ....[15]....
        /*0068*/ 	.word	0xffffffff


	//   ....[16]....
        /*006c*/ 	.word	0xffffffff


	//   ....[17]....
        /*0070*/ 	.word	0xffffffff


	//----- nvinfo : EIATTR_COOP_GROUP_INSTR_OFFSETS
	.align		4
.L_3360:
        /*0074*/ 	.byte	0x04, 0x28
        /*0076*/ 	.short	(.L_3362 - .L_3361)


	//   ....[0]....
.L_3361:
        /*0078*/ 	.word	0x00001510


	//   ....[1]....
        /*007c*/ 	.word	0x00001530


	//   ....[2]....
        /*0080*/ 	.word	0x00001550


	//   ....[3]....
        /*0084*/ 	.word	0x00001570


	//   ....[4]....
        /*0088*/ 	.word	0x00001590


	//   ....[5]....
        /*008c*/ 	.word	0x000018d0


	//   ....[6]....
        /*0090*/ 	.word	0x000018f0


	//   ....[7]....
        /*0094*/ 	.word	0x00001910


	//   ....[8]....
        /*0098*/ 	.word	0x00001930


	//   ....[9]....
        /*009c*/ 	.word	0x00001970


	//   ....[10]....
        /*00a0*/ 	.word	0x00001b30


	//   ....[11]....
        /*00a4*/ 	.word	0x00001b60


	//   ....[12]....
        /*00a8*/ 	.word	0x00001c20


	//   ....[13]....
        /*00ac*/ 	.word	0x00001c30


	//   ....[14]....
        /*00b0*/ 	.word	0x00001cb0


	//   ....[15]....
        /*00b4*/ 	.word	0x00001d00


	//   ....[16]....
        /*00b8*/ 	.word	0x00001db0


	//   ....[17]....
        /*00bc*/ 	.word	0x00001dd0


	//----- nvinfo : EIATTR_VRC_CTA_INIT_COUNT
	.align		4
.L_3362:
        /*00c0*/ 	.byte	0x02, 0x4a
	.zero		1
	.zero		1


	//----- nvinfo : EIATTR_EXIT_INSTR_OFFSETS
	.align		4
        /*00c4*/ 	.byte	0x04, 0x1c
        /*00c6*/ 	.short	(.L_3364 - .L_3363)


	//   ....[0]....
.L_3363:
        /*00c8*/ 	.word	0x00000200


	//   ....[1]....
        /*00cc*/ 	.word	0x000027e0


	//----- nvinfo : EIATTR_MAX_THREADS
	.align		4
.L_3364:
        /*00d0*/ 	.byte	0x04, 0x05
        /*00d2*/ 	.short	(.L_3366 - .L_3365)
.L_3365:
        /*00d4*/ 	.word	0x00000080
        /*00d8*/ 	.word	0x00000001
        /*00dc*/ 	.word	0x00000001


	//----- nvinfo : EIATTR_CRS_STACK_SIZE
	.align		4
.L_3366:
        /*00e0*/ 	.byte	0x04, 0x1e
        /*00e2*/ 	.short	(.L_3368 - .L_3367)
.L_3367:
        /*00e4*/ 	.word	0x00000000


	//----- nvinfo : EIATTR_CBANK_PARAM_SIZE
	.align		4
.L_3368:
        /*00e8*/ 	.byte	0x03, 0x19
        /*00ea*/ 	.short	0x00e8


	//----- nvinfo : EIATTR_PARAM_CBANK
	.align		4
        /*00ec*/ 	.byte	0x04, 0x0a
        /*00ee*/ 	.short	(.L_3370 - .L_3369)
	.align		4
.L_3369:
        /*00f0*/ 	.word	index@(.nv.constant0._ZN10layer_norm13ln_fwd_kernelINS_13Kernel_traitsI6__halfffffjLj3072ELj1ELj1ELj4ELj16ENS_18Kernel_traits_baseILj3072ES2_ffffjLj128EEEEELb0ELb0ELb1ELb1EEEvNS_9FwdParamsE)
        /*00f4*/ 	.short	0x0380
        /*00f6*/ 	.short	0x00e8


	//----- nvinfo : EIATTR_SW_WAR
	.align		4
.L_3370:
        /*00f8*/ 	.byte	0x04, 0x36
        /*00fa*/ 	.short	(.L_3372 - .L_3371)
.L_3371:
        /*00fc*/ 	.word	0x00000008
.L_3372:


//--------------------- .nv.info._ZN10layer_norm13ln_fwd_kernelINS_13Kernel_traitsI6__halfffffjLj3072ELj1ELj1ELj4ELj16ENS_18Kernel_traits_baseILj3072ES2_ffffjLj128EEEEELb0ELb1ELb0ELb0EEEvNS_9FwdParamsE --------------------------
	.section	.nv.info._ZN10layer_norm13ln_fwd_kernelINS_13Kernel_traitsI6__halfffffjLj3072ELj1ELj1ELj4ELj16ENS_18Kernel_traits_baseILj3072ES2_ffffjLj128EEEEELb0ELb1ELb0ELb0EEEvNS_9FwdParamsE,"",@"SHT_CUDA_INFO"
	.sectionflags	@""
	.align	4


	//----- nvinfo : EIATTR_CUDA_API_VERSION
	.align		4
        /*0000*/ 	.byte	0x04, 0x37
        /*0002*/ 	.short	(.L_3374 - .L_3373)
.L_3373:
        /*0004*/ 	.word	0x00000082


	//----- nvinfo : EIATTR_KPARAM_INFO
	.align		4
.L_3374:
        /*0008*/ 	.byte	0x04, 0x17
        /*000a*/ 	.short	(.L_3376 - .L_3375)
.L_3375:
        /*000c*/ 	.word	0x00000000
        /*0010*/ 	.short	0x0000
        /*0012*/ 	.short	0x0000
        /*0014*/ 	.byte	0x00, 0xf0, 0xa1, 0x03


	//----- nvinfo : EIATTR_SPARSE_MMA_MASK
	.align		4
.L_3376:
        /*0018*/ 	.byte	0x03, 0x50
        /*001a*/ 	.short	0x0000


	//----- nvinfo : EIATTR_MAXREG_COUNT
	.align		4
        /*001c*/ 	.byte	0x03, 0x1b
        /*001e*/ 	.short	0x00ff


	//----- nvinfo : EIATTR_NUM_BARRIERS
	.align		4
        /*0020*/ 	.byte	0x02, 0x4c
        /*0022*/ 	.byte	0x01
	.zero		1


	//----- nvinfo : EIATTR_MERCURY_ISA_VERSION
	.align		4
        /*0024*/ 	.byte	0x03, 0x5f
        /*0026*/ 	.short	0x0101


	//----- nvinfo : EIATTR_COOP_GROUP_MASK_REGIDS
	.align		4
        /*0028*/ 	.byte	0x04, 0x29
        /*002a*/ 	.short	(.L_3378 - .L_3377)


	//   ....[0]....
.L_3377:
        /*002c*/ 	.word	0xffffffff


	//   ....[1]....
        /*0030*/ 	.word	0xffffffff


	//   ....[2]....
        /*0034*/ 	.word	0xffffffff


	//   ....[3]....
        /*0038*/ 	.word	0xffffffff


	//   ....[4]....
        /*003c*/ 	.word	0xffffffff


	//   ....[5]....
        /*0040*/ 	.word	0xffffffff


	//   ....[6]....
        /*0044*/ 	.word	0xffffffff


	//   ....[7]....
        /*0048*/ 	.word	0xffffffff


	//   ....[8]....
        /*004c*/ 	.word	0xffffffff


	//   ....[9]....
        /*0050*/ 	.word	0xffffffff


	//   ....[10]....
        /*0054*/ 	.word	0xffffffff


	//   ....[11]....
        /*0058*/ 	.word	0xffffffff


	//   ....[12]....
        /*005c*/ 	.word	0xffffffff


	//   ....[13]....
        /*0060*/ 	.word	0xffffffff


	//   ....[14]....
        /*0064*/ 	.word	0xffffffff


	//   ....[15]....
        /*0068*/ 	.word	0xffffffff


	//   ....[16]....
        /*006c*/ 	.word	0xffffffff


	//   ....[17]....
        /*0070*/ 	.word	0xffffffff


	//----- nvinfo : EIATTR_COOP_GROUP_INSTR_OFFSETS
	.align		4
.L_3378:
        /*0074*/ 	.byte	0x04, 0x28
        /*0076*/ 	.short	(.L_3380 - .L_3379)


	//   ....[0]....
.L_3379:
        /*0078*/ 	.word	0x00002310


	//   ....[1]....
        /*007c*/ 	.word	0x00002330


	//   ....[2]....
        /*0080*/ 	.word	0x00002350


	//   ....[3]....
        /*0084*/ 	.word	0x00002370


	//   ....[4]....
        /*0088*/ 	.word	0x00002390


	//   ....[5]....
        /*008c*/ 	.word	0x00002720


	//   ....[6]....
        /*0090*/ 	.word	0x00002750


	//   ....[7]....
        /*0094*/ 	.word	0x00002770


	//   ....[8]....
        /*0098*/ 	.word	0x00002790


	//   ....[9]....
        /*009c*/ 	.word	0x000027b0


	//   ....[10]....
        /*00a0*/ 	.word	0x00002930


	//   ....[11]....
        /*00a4*/ 	.word	0x00002960


	//   ....[12]....
        /*00a8*/ 	.word	0x00002970


	//   ....[13]....
        /*00ac*/ 	.word	0x000029b0


	//   ....[14]....
        /*00b0*/ 	.word	0x00002a80


	//   ....[15]....
        /*00b4*/ 	.word	0x00002ab0


	//   ....[16]....
        /*00b8*/ 	.word	0x00002b30


	//   ....[17]....
        /*00bc*/ 	.word	0x00002b80


	//----- nvinfo : EIATTR_VRC_CTA_INIT_COUNT
	.align		4
.L_3380:
        /*00c0*/ 	.byte	0x02, 0x4a
	.zero		1
	.zero		1


	//----- nvinfo : EIATTR_EXIT_INSTR_OFFSETS
	.align		4
        /*00c4*/ 	.byte	0x04, 0x1c
        /*00c6*/ 	.short	(.L_3382 - .L_3381)


	//   ....[0]....
.L_3381:
        /*00c8*/ 	.word	0x000008f0


	//   ....[1]....
        /*00cc*/ 	.word	0x00003650


	//----- nvinfo : EIATTR_MAX_THREADS
	.align		4
.L_3382:
        /*00d0*/ 	.byte	0x04, 0x05
        /*00d2*/ 	.short	(.L_3384 - .L_3383)
.L_3383:
        /*00d4*/ 	.word	0x00000080
        /*00d8*/ 	.word	0x00000001
        /*00dc*/ 	.word	0x00000001


	//----- nvinfo : EIATTR_CRS_STACK_SIZE
	.align		4
.L_3384:
        /*00e0*/ 	.byte	0x04, 0x1e
        /*00e2*/ 	.short	(.L_3386 - .L_3385)
.L_3385:
        /*00e4*/ 	.word	0x00000000


	//----- nvinfo : EIATTR_CBANK_PARAM_SIZE
	.align		4
.L_3386:
        /*00e8*/ 	.byte	0x03, 0x19
        /*00ea*/ 	.short	0x00e8


	//----- nvinfo : EIATTR_PARAM_CBANK
	.align		4
        /*00ec*/ 	.byte	0x04, 0x0a
        /*00ee*/ 	.short	(.L_3388 - .L_3387)
	.align		4
.L_3387:
        /*00f0*/ 	.word	index@(.nv.constant0._ZN10layer_norm13ln_fwd_kernelINS_13Kernel_traitsI6__halfffffjLj3072ELj1ELj1ELj4ELj16ENS_18Kernel_traits_baseILj3072ES2_ffffjLj128EEEEELb0ELb1ELb0ELb0EEEvNS_9FwdParamsE)
        /*00f4*/ 	.short	0x0380
        /*00f6*/ 	.short	0x00e8


	//----- nvinfo : EIATTR_SW_WAR
	.align		4
.L_3388:
        /*00f8*/ 	.byte	0x04, 0x36
        /*00fa*/ 	.short	(.L_3390 - .L_3389)
.L_3389:
        /*00fc*/ 	.word	0x00000008
.L_3390:


//--------------------- .nv.info._ZN10layer_norm13ln_fwd_kernelINS_13Kernel_traitsI6__halfffffjLj3072ELj1ELj1ELj4ELj16ENS_18Kernel_traits_baseILj3072ES2_ffffjLj128EEEEELb0ELb1ELb0ELb1EEEvNS_9FwdParamsE --------------------------
	.section	.nv.info._ZN10layer_norm13ln_fwd_kernelINS_13Kernel_traitsI6__halfffffjLj3072ELj1ELj1ELj4ELj16ENS_18Kernel_traits_baseILj3072ES2_ffffjLj128EEEEELb0ELb1ELb0ELb1EEEvNS_9FwdParamsE,"",@"SHT_CUDA_INFO"
	.sectionflags	@""
	.align	4


	//----- nvinfo : EIATTR_CUDA_API_VERSION
	.align		4
        /*0000*/ 	.byte	0x04, 0x37
        /*0002*/ 	.short	(.L_3392 - .L_3391)
.L_3391:
        /*0004*/ 	.word	0x00000082


	//----- nvinfo : EIATTR_KPARAM_INFO
	.align		4
.L_3392:
        /*0008*/ 	.byte	0x04, 0x17
        /*000a*/ 	.short	(.L_3394 - .L_3393)
.L_3393:
        /*000c*/ 	.word	0x00000000
        /*0010*/ 	.short	0x0000
        /*0012*/ 	.short	0x0000
        /*0014*/ 	.byte	0x00, 0xf0, 0xa1, 0x03


	//----- nvinfo : EIATTR_SPARSE_MMA_MASK
	.align		4
.L_3394:
        /*0018*/ 	.byte	0x03, 0x50
        /*001a*/ 	.short	0x0000


	//----- nvinfo : EIATTR_MAXREG_COUNT
	.align		4
        /*001c*/ 	.byte	0x03, 0x1b
        /*001e*/ 	.short	0x00ff


	//----- nvinfo : EIATTR_NUM_BARRIERS
	.align		4
        /*0020*/ 	.byte	0x02, 0x4c
        /*0022*/ 	.byte	0x01
	.zero		1


	//----- nvinfo : EIATTR_MERCURY_ISA_VERSION
	.align		4
        /*0024*/ 	.byte	0x03, 0x5f
        /*0026*/ 	.short	0x0101


	//----- nvinfo : EIATTR_COOP_GROUP_MASK_REGIDS
	.align		4
        /*0028*/ 	.byte	0x04, 0x29
        /*002a*/ 	.short	(.L_3396 - .L_3395)


	//   ....[0]....
.L_3395:
        /*002c*/ 	.word	0xffffffff


	//   ....[1]....
        /*0030*/ 	.word	0xffffffff


	//   ....[2]....
        /*0034*/ 	.word	0xffffffff


	//   ....[3]....
        /*0038*/ 	.word	0xffffffff


	//   ....[4]....
        /*003c*/ 	.word	0xffffffff


	//   ....[5]....
        /*0040*/ 	.word	0xffffffff


	//   ....[6]....
        /*0044*/ 	.word	0xffffffff


	//   ....[7]....
        /*0048*/ 	.word	0xffffffff


	//   ....[8]....
        /*004c*/ 	.word	0xffffffff


	//   ....[9]....
        /*0050*/ 	.word	0xffffffff


	//   ....[10]....
        /*0054*/ 	.word	0xffffffff


	//   ....[11]....
        /*0058*/ 	.word	0xffffffff


	//   ....[12]....
        /*005c*/ 	.word	0xffffffff


	//   ....[13]....
        /*0060*/ 	.word	0xffffffff


	//   ....[14]....
        /*0064*/ 	.word	0xffffffff


	//   ....[15]....
        /*0068*/ 	.word	0xffffffff


	//   ....[16]....
        /*006c*/ 	.word	0xffffffff


	//   ....[17]....
        /*0070*/ 	.word	0xffffffff


	//----- nvinfo : EIATTR_COOP_GROUP_INSTR_OFFSETS
	.align		4
.L_3396:
        /*0074*/ 	.byte	0x04, 0x28
        /*0076*/ 	.short	(.L_3398 - .L_3397)


	//   ....[0]....
.L_3397:
        /*0078*/ 	.word	0x00001ae0


	//   ....[1]....
        /*007c*/ 	.word	0x00001b00


	//   ....[2]....
        /*0080*/ 	.word	0x00001b20


	//   ....[3]....
        /*0084*/ 	.word	0x00001b40


	//   ....[4]....
        /*0088*/ 	.word	0x00001b60


	//   ....[5]....
        /*008c*/ 	.word	0x00001e90


	//   ....[6]....
        /*0090*/ 	.word	0x00001eb0


	//   ....[7]....
        /*0094*/ 	.word	0x00001ed0


	//   ....[8]....
        /*0098*/ 	.word	0x00001ef0


	//   ....[9]....
        /*009c*/ 	.word	0x00001f10


	//   ....[10]....
        /*00a0*/ 	.word	0x00002060


	//   ....[11]....
        /*00a4*/ 	.word	0x000020f0


	//   ....[12]....
        /*00a8*/ 	.word	0x00002150


	//   ....[13]....
        /*00ac*/ 	.word	0x00002160


	//   ....[14]....
        /*00b0*/ 	.word	0x000021e0


	//   ....[15]....
        /*00b4*/ 	.word	0x00002230


	//   ....[16]....
        /*00b8*/ 	.word	0x000022e0


	//   ....[17]....
        /*00bc*/ 	.word	0x00002310


	//----- nvinfo : EIATTR_VRC_CTA_INIT_COUNT
	.align		4
.L_3398:
        /*00c0*/ 	.byte	0x02, 0x4a
	.zero		1
	.zero		1


	//----- nvinfo : EIATTR_EXIT_INSTR_OFFSETS
	.align		4
        /*00c4*/ 	.byte	0x04, 0x1c
        /*00c6*/ 	.short	(.L_3400 - .L_3399)


	//   ....[0]....
.L_3399:
        /*00c8*/ 	.word	0x000003b0


	//   ....[1]....
        /*00cc*/ 	.word	0x00002960


	//----- nvinfo : EIATTR_MAX_THREADS
	.align		4
.L_3400:
        /*00d0*/ 	.byte	0x04, 0x05
        /*00d2*/ 	.short	(.L_3402 - .L_3401)
.L_3401:
        /*00d4*/ 	.word	0x00000080
        /*00d8*/ 	.word	0x00000001
        /*00dc*/ 	.word	0x00000001


	//----- nvinfo : EIATTR_CRS_STACK_SIZE
	.align		4
.L_3402:
        /*00e0*/ 	.byte	0x04, 0x1e
        /*00e2*/ 	.short	(.L_3404 - .L_3403)
.L_3403:
        /*00e4*/ 	.word	0x00000000


	//----- nvinfo : EIATTR_CBANK_PARAM_SIZE
	.align		4
.L_3404:
        /*00e8*/ 	.byte	0x03, 0x19
        /*00ea*/ 	.short	0x00e8


	//----- nvinfo : EIATTR_PARAM_CBANK
	.align		4
        /*00ec*/ 	.byte	0x04, 0x0a
        /*00ee*/ 	.short	(.L_3406 - .L_3405)
	.align		4
.L_3405:
        /*00f0*/ 	.word	index@(.nv.constant0._ZN10layer_norm13ln_fwd_kernelINS_13Kernel_traitsI6__halfffffjLj3072ELj1ELj1ELj4ELj16ENS_18Kernel_traits_baseILj3072ES2_ffffjLj128EEEEELb0ELb1ELb0ELb1EEEvNS_9FwdParamsE)
        /*00f4*/ 	.short	0x0380
        /*00f6*/ 	.short	0x00e8


	//----- nvinfo : EIATTR_SW_WAR
	.align		4
.L_3406:
        /*00f8*/ 	.byte	0x04, 0x36
        /*00fa*/ 	.short	(.L_3408 - .L_3407)
.L_3407:
        /*00fc*/ 	.word	0x00000008
.L_3408:


//--------------------- .nv.info._ZN10layer_norm13ln_fwd_kernelINS_13Kernel_traitsI6__halfffffjLj3072ELj1ELj1ELj4ELj16ENS_18Kernel_traits_baseILj3072ES2_ffffjLj128EEEEELb0ELb1ELb1ELb0EEEvNS_9FwdParamsE --------------------------
	.section	.nv.info._ZN10layer_norm13ln_fwd_kernelINS_13Kernel_traitsI6__halfffffjLj3072ELj1ELj1ELj4ELj16ENS_18Kernel_traits_baseILj3072ES2_ffffjLj128EEEEELb0ELb1ELb1ELb0EEEvNS_9FwdParamsE,"",@"SHT_CUDA_INFO"
	.sectionflags	@""
	.align	4


	//----- nvinfo : EIATTR_CUDA_API_VERSION
	.align		4
        /*0000*/ 	.byte	0x04, 0x37
        /*0002*/ 	.short	(.L_3410 - .L_3409)
.L_3409:
        /*0004*/ 	.word	0x00000082


	//----- nvinfo : EIATTR_KPARAM_INFO
	.align		4
.L_3410:
        /*0008*/ 	.byte	0x04, 0x17
        /*000a*/ 	.short	(.L_3412 - .L_3411)
.L_3411:
        /*000c*/ 	.word	0x00000000
        /*0010*/ 	.short	0x0000
        /*0012*/ 	.short	0x0000
        /*0014*/ 	.byte	0x00, 0xf0, 0xa1, 0x03


	//----- nvinfo : EIATTR_SPARSE_MMA_MASK
	.align		4
.L_3412:
        /*0018*/ 	.byte	0x03, 0x50
        /*001a*/ 	.short	0x0000


	//----- nvinfo : EIATTR_MAXREG_COUNT
	.align		4
        /*001c*/ 	.byte	0x03, 0x1b
        /*001e*/ 	.short	0x00ff


	//----- nvinfo : EIATTR_NUM_BARRIERS
	.align		4
        /*0020*/ 	.byte	0x02, 0x4c
        /*0022*/ 	.byte	0x01
	.zero		1


	//----- nvinfo : EIATTR_MERCURY_ISA_VERSION
	.align		4
        /*0024*/ 	.byte	0x03, 0x5f
        /*0026*/ 	.short	0x0101


	//----- nvinfo : EIATTR_COOP_GROUP_MASK_REGIDS
	.align		4
        /*0028*/ 	.byte	0x04, 0x29
        /*002a*/ 	.short	(.L_3414 - .L_3413)


	//   ....[0]....
.L_3413:
        /*002c*/ 	.word	0xffffffff


	//   ....[1]....
        /*0030*/ 	.word	0xffffffff


	//   ....[2]....
        /*0034*/ 	.word	0xffffffff


	//   ....[3]....
        /*0038*/ 	.word	0xffffffff


	//   ....[4]....
        /*003c*/ 	.word	0xffffffff


	//   ....[5]....
        /*0040*/ 	.word	0xffffffff


	//   ....[6]....
        /*0044*/ 	.word	0xffffffff


	//   ....[7]....
        /*0048*/ 	.word	0xffffffff


	//   ....[8]....
        /*004c*/ 	.word	0xffffffff


	//   ....[9]....
        /*0050*/ 	.word	0xffffffff


	//   ....[10]....
        /*0054*/ 	.word	0xffffffff


	//   ....[11]....
        /*0058*/ 	.word	0xffffffff


	//   ....[12]....
        /*005c*/ 	.word	0xffffffff


	//   ....[13]....
        /*0060*/ 	.word	0xffffffff


	//   ....[14]....
        /*0064*/ 	.word	0xffffffff


	//   ....[15]....
        /*0068*/ 	.word	0xffffffff


	//   ....[16]....
        /*006c*/ 	.word	0xffffffff


	//   ....[17]....
        /*0070*/ 	.word	0xffffffff


	//----- nvinfo : EIATTR_COOP_GROUP_INSTR_OFFSETS
	.align		4
.L_3414:
        /*0074*/ 	.byte	0x04, 0x28
        /*0076*/ 	.short	(.L_3416 - .L_3415)


	//   ....[0]....
.L_3415:
        /*0078*/ 	.word	0x000031f0


	//   ....[1]....
        /*007c*/ 	.word	0x00003210


	//   ....[2]....
        /*0080*/ 	.word	0x00003230


	//   ....[3]....
        /*0084*/ 	.word	0x00003250


	//   ....[4]....
        /*0088*/ 	.word	0x00003270


	//   ....[5]....
        /*008c*/ 	.word	0x00003600


	//   ....[6]....
        /*0090*/ 	.word	0x00003630


	//   ....[7]....
        /*0094*/ 	.word	0x00003650


	//   ....[8]....
        /*0098*/ 	.word	0x00003670


	//   ....[9]....
        /*009c*/ 	.word	0x00003690


	//   ....[10]....
        /*00a0*/ 	.word	0x00003820


	//   ....[11]....
        /*00a4*/ 	.word	0x00003860


	//   ....[12]....
        /*00a8*/ 	.word	0x00003910


	//   ....[13]....
        /*00ac*/ 	.word	0x00003970


	//   ....[14]....
        /*00b0*/ 	.word	0x00003980


	//   ....[15]....
        /*00b4*/ 	.word	0x00003a20


	//   ....[16]....
        /*00b8*/ 	.word	0x00003a50


	//   ....[17]....
        /*00bc*/ 	.word	0x00003a80


	//----- nvinfo : EIATTR_VRC_CTA_INIT_COUNT
	.align		4
.L_3416:
        /*00c0*/ 	.byte	0x02, 0x4a
	.zero		1
	.zero		1


	//----- nvinfo : EIATTR_EXIT_INSTR_OFFSETS
	.align		4
        /*00c4*/ 	.byte	0x04, 0x1c
        /*00c6*/ 	.short	(.L_3418 - .L_3417)


	//   ....[0]....
.L_3417:
        /*00c8*/ 	.word	0x000008d0


	//   ....[1]....
        /*00cc*/ 	.word	0x000045c0


	//----- nvinfo : EIATTR_MAX_THREADS
	.align		4
.L_3418:
        /*00d0*/ 	.byte	0x04, 0x05
        /*00d2*/ 	.short	(.L_3420 - .L_3419)
.L_3419:
        /*00d4*/ 	.word	0x00000080
        /*00d8*/ 	.word	0x00000001
        /*00dc*/ 	.word	0x00000001


	//----- nvinfo : EIATTR_CRS_STACK_SIZE
	.align		4
.L_3420:
        /*00e0*/ 	.byte	0x04, 0x1e
        /*00e2*/ 	.short	(.L_3422 - .L_3421)
.L_3421:
        /*00e4*/ 	.word	0x00000000


	//----- nvinfo : EIATTR_CBANK_PARAM_SIZE
	.align		4
.L_3422:
        /*00e8*/ 	.byte	0x03, 0x19
        /*00ea*/ 	.short	0x00e8


	//----- nvinfo : EIATTR_PARAM_CBANK
	.align		4
        /*00ec*/ 	.byte	0x04, 0x0a
        /*00ee*/ 	.short	(.L_3424 - .L_3423)
	.align		4
.L_3423:
        /*00f0*/ 	.word	index@(.nv.constant0._ZN10layer_norm13ln_fwd_kernelINS_13Kernel_traitsI6__halfffffjLj3072ELj1ELj1ELj4ELj16ENS_18Kernel_traits_baseILj3072ES2_ffffjLj128EEEEELb0ELb1ELb1ELb0EEEvNS_9FwdParamsE)
        /*00f4*/ 	.short	0x0380
        /*00f6*/ 	.short	0x00e8


	//----- nvinfo : EIATTR_SW_WAR
	.align		4
.L_3424:
        /*00f8*/ 	.byte	0x04, 0x36
        /*00fa*/ 	.short	(.L_3426 - .L_3425)
.L_3425:
        /*00fc*/ 	.word	0x00000008
.L_3426:


//--------------------- .nv.info._ZN10layer_norm13ln_fwd_kernelINS_13Kernel_traitsI6__halfffffjLj3072ELj1ELj1ELj4ELj16ENS_18Kernel_traits_baseILj3072ES2_ffffjLj128EEEEELb0ELb1ELb1ELb1EEEvNS_9FwdParamsE --------------------------
	.section	.nv.info._ZN10layer_norm13ln_fwd_kernelINS_13Kernel_traitsI6__halfffffjLj3072ELj1ELj1ELj4ELj16ENS_18Kernel_traits_baseILj3072ES2_ffffjLj128EEEEELb0ELb1ELb1ELb1EEEvNS_9FwdParamsE,"",@"SHT_CUDA_INFO"
	.sectionflags	@""
	.align	4


	//----- nvinfo : EIATTR_CUDA_API_VERSION
	.align		4
        /*0000*/ 	.byte	0x04, 0x37
        /*0002*/ 	.short	(.L_3428 - .L_3427)
.L_3427:
        /*0004*/ 	.word	0x00000082


	//----- nvinfo : EIATTR_KPARAM_INFO
	.align		4
.L_3428:
        /*0008*/ 	.byte	0x04, 0x17
        /*000a*/ 	.short	(.L_3430 - .L_3429)
.L_3429:
        /*000c*/ 	.word	0x00000000
        /*0010*/ 	.short	0x0000
        /*0012*/ 	.short	0x0000
        /*0014*/ 	.byte	0x00, 0xf0, 0xa1, 0x03


	//----- nvinfo : EIATTR_SPARSE_MMA_MASK
	.align		4
.L_3430:
        /*0018*/ 	.byte	0x03, 0x50
        /*001a*/ 	.short	0x0000


	//----- nvinfo : EIATTR_MAXREG_COUNT
	.align		4
        /*001c*/ 	.byte	0x03, 0x1b
        /*001e*/ 	.short	0x00ff


	//----- nvinfo : EIATTR_NUM_BARRIERS
	.align		4
        /*0020*/ 	.byte	0x02, 0x4c
        /*0022*/ 	.byte	0x01
	.zero		1


	//----- nvinfo : EIATTR_MERCURY_ISA_VERSION
	.align		4
        /*0024*/ 	.byte	0x03, 0x5f
        /*0026*/ 	.short	0x0101


	//----- nvinfo : EIATTR_COOP_GROUP_MASK_REGIDS
	.align		4
        /*0028*/ 	.byte	0x04, 0x29
        /*002a*/ 	.short	(.L_3432 - .L_3431)


	//   ....[0]....
.L_3431:
        /*002c*/ 	.word	0xffffffff


	//   ....[1]....
        /*0030*/ 	.word	0xffffffff


	//   ....[2]....
        /*0034*/ 	.word	0xffffffff


	//   ....[3]....
        /*0038*/ 	.word	0xffffffff


	//   ....[4]....
        /*003c*/ 	.word	0xffffffff


	//   ....[5]....
        /*0040*/ 	.word	0xffffffff


	//   ....[6]....
        /*0044*/ 	.word	0xffffffff


	//   ....[7]....
        /*0048*/ 	.word	0xffffffff


	//   ....[8]....
        /*004c*/ 	.word	0xffffffff


	//   ....[9]....
        /*0050*/ 	.word	0xffffffff


	//   ....[10]....
        /*0054*/ 	.word	0xffffffff


	//   ....[11]....
        /*0058*/ 	.word	0xffffffff


	//   ....[12]....
        /*005c*/ 	.word	0xffffffff


	//   ....[13]....
        /*0060*/ 	.word	0xffffffff


	//   ....[14]....
        /*0064*/ 	.word	0xffffffff


	//   ....[15]....
        /*0068*/ 	.word	0xffffffff


	//   ....[16]....
        /*006c*/ 	.word	0xffffffff


	//   ....[17]....
        /*0070*/ 	.word	0xffffffff


	//----- nvinfo : EIATTR_COOP_GROUP_INSTR_OFFSETS
	.align		4
.L_3432:
        /*0074*/ 	.byte	0x04, 0x28
        /*0076*/ 	.short	(.L_3434 - .L_3433)


	//   ....[0]....
.L_3433:
        /*0078*/ 	.word	0x00002070


	//   ....[1]....
        /*007c*/ 	.word	0x00002090


	//   ....[2]....
        /*0080*/ 	.word	0x000020b0


	//   ....[3]....
        /*0084*/ 	.word	0x000020d0


	//   ....[4]....
        /*0088*/ 	.word	0x000020f0


	//   ....[5]....
        /*008c*/ 	.word	0x00002420


	//   ....[6]....
        /*0090*/ 	.word	0x00002440


	//   ....[7]....
        /*0094*/ 	.word	0x00002460


	//   ....[8]....
        /*0098*/ 	.word	0x00002480


	//   ....[9]....
        /*009c*/ 	.word	0x000024a0


	//   ....[10]....
        /*00a0*/ 	.word	0x00002630


	//   ....[11]....
        /*00a4*/ 	.word	0x00002670


	//   ....[12]....
        /*00a8*/ 	.word	0x00002680


	//   ....[13]....
        /*00ac*/ 	.word	0x000026c0


	//   ....[14]....
        /*00b0*/ 	.word	0x00002790


	//   ....[15]....
        /*00b4*/ 	.word	0x000027c0


	//   ....[16]....
        /*00b8*/ 	.word	0x00002870


	//   ....[17]....
        /*00bc*/ 	.word	0x000028a0


	//----- nvinfo : EIATTR_VRC_CTA_INIT_COUNT
	.align		4
.L_3434:
        /*00c0*/ 	.byte	0x02, 0x4a
	.zero		1
	.zero		1


	//----- nvinfo : EIATTR_EXIT_INSTR_OFFSETS
	.align		4
        /*00c4*/ 	.byte	0x04, 0x1c
        /*00c6*/ 	.short	(.L_3436 - .L_3435)


	//   ....[0]....
.L_3435:
        /*00c8*/ 	.word	0x000003a0


	//   ....[1]....
        /*00cc*/ 	.word	0x000032d0


	//----- nvinfo : EIATTR_MAX_THREADS
	.align		4
.L_3436:
        /*00d0*/ 	.byte	0x04, 0x05
        /*00d2*/ 	.short	(.L_3438 - .L_3437)
.L_3437:
        /*00d4*/ 	.word	0x00000080
        /*00d8*/ 	.word	0x00000001
        /*00dc*/ 	.word	0x00000001


	//----- nvinfo : EIATTR_CRS_STACK_SIZE
	.align		4
.L_3438:
        /*00e0*/ 	.byte	0x04, 0x1e
        /*00e2*/ 	.short	(.L_3440 - .L_3439)
.L_3439:
        /*00e4*/ 	.word	0x00000000


	//----- nvinfo : EIATTR_CBANK_PARAM_SIZE
	.align		4
.L_3440:
        /*00e8*/ 	.byte	0x03, 0x19
        /*00ea*/ 	.short	0x00e8


	//----- nvinfo : EIATTR_PARAM_CBANK
	.align		4
        /*00ec*/ 	.byte	0x04, 0x0a
        /*00ee*/ 	.short	(.L_3442 - .L_3441)
	.align		4
.L_3441:
        /*00f0*/ 	.word	index@(.nv.constant0._ZN10layer_norm13ln_fwd_kernelINS_13Kernel_traitsI6__halfffffjLj3072ELj1ELj1ELj4ELj16ENS_18Kernel_traits_baseILj3072ES2_ffffjLj128EEEEELb0ELb1ELb1ELb1EEEvNS_9FwdParamsE)
        /*00f4*/ 	.short	0x0380
        /*00f6*/ 	.short	0x00e8


	//----- nvinfo : EIATTR_SW_WAR
	.align		4
.L_3442:
        /*00f8*/ 	.byte	0x04, 0x36
        /*00fa*/ 	.short	(.L_3444 - .L_3443)
.L_3443:
        /*00fc*/ 	.word	0x00000008
.L_3444:


//--------------------- .nv.info._ZN10layer_norm13ln_fwd_kernelINS_13Kernel_traitsI6__halfffffjLj3072ELj1ELj1ELj4ELj16ENS_18Kernel_traits_baseILj3072ES2_ffffjLj128EEEEELb1ELb0ELb0ELb0EEEvNS_9FwdParamsE --------------------------
	.section	.nv.info._ZN10layer_norm13ln_fwd_kernelINS_13Kernel_traitsI6__halfffffjLj3072ELj1ELj1ELj4ELj16ENS_18Kernel_traits_baseILj3072ES2_ffffjLj128EEEEELb1ELb0ELb0ELb0EEEvNS_9FwdParamsE,"",@"SHT_CUDA_INFO"
	.sectionflags	@""
	.align	4


	//----- nvinfo : EIATTR_CUDA_API_VERSION
	.align		4
        /*0000*/ 	.byte	0x04, 0x37
        /*0002*/ 	.short	(.L_3446 - .L_3445)
.L_3445:
        /*0004*/ 	.word	0x00000082


	//----- nvinfo : EIATTR_KPARAM_INFO
	.align		4
.L_3446:
        /*0008*/ 	.byte	0x04, 0x17
        /*000a*/ 	.short	(.L_3448 - .L_3447)
.L_3447:
        /*000c*/ 	.word	0x00000000
        /*0010*/ 	.short	0x0000
        /*0012*/ 	.short	0x0000
        /*0014*/ 	.byte	0x00, 0xf0, 0xa1, 0x03


	//----- nvinfo : EIATTR_SPARSE_MMA_MASK
	.align		4
.L_3448:
        /*0018*/ 	.byte	0x03, 0x50
        /*001a*/ 	.short	0x0000


	//----- nvinfo : EIATTR_MAXREG_COUNT
	.align		4
        /*001c*/ 	.byte	0x03, 0x1b
        /*001e*/ 	.short	0x00ff


	//----- nvinfo : EIATTR_NUM_BARRIERS
	.align		4
        /*0020*/ 	.byte	0x02, 0x4c
        /*0022*/ 	.byte	0x01
	.zero		1


	//----- nvinfo : EIATTR_MERCURY_ISA_VERSION
	.align		4
        /*0024*/ 	.byte	0x03, 0x5f
        /*0026*/ 	.short	0x0101


	//----- nvinfo : EIATTR_COOP_GROUP_MASK_REGIDS
	.align		4
        /*0028*/ 	.byte	0x04, 0x29
        /*002a*/ 	.short	(.L_3450 - .L_3449)


	//   ....[0]....
.L_3449:
        /*002c*/ 	.word	0xffffffff


	//   ....[1]....
        /*0030*/ 	.word	0xffffffff


	//   ....[2]....
        /*0034*/ 	.word	0xffffffff


	//   ....[3]....
        /*0038*/ 	.word	0xffffffff


	//   ....[4]....
        /*003c*/ 	.word	0xffffffff


	//   ....[5]....
        /*0040*/ 	.word	0xffffffff


	//   ....[6]....
        /*0044*/ 	.word	0xffffffff


	//   ....[7]....
        /*0048*/ 	.word	0xffffffff


	//   ....[8]....
        /*004c*/ 	.word	0xffffffff


	//   ....[9]....
        /*0050*/ 	.word	0xffffffff


	//   ....[10]....
        /*0054*/ 	.word	0xffffffff


	//   ....[11]....
        /*0058*/ 	.word	0xffffffff


	//   ....[12]....
        /*005c*/ 	.word	0xffffffff


	//   ....[13]....
        /*0060*/ 	.word	0xffffffff


	//   ....[14]....
        /*0064*/ 	.word	0xffffffff


	//   ....[15]....
        /*0068*/ 	.word	0xffffffff


	//   ....[16]....
        /*006c*/ 	.word	0xffffffff


	//   ....[17]....
        /*0070*/ 	.word	0xffffffff


	//----- nvinfo : EIATTR_COOP_GROUP_INSTR_OFFSETS
	.align		4
.L_3450:
        /*0074*/ 	.byte	0x04, 0x28
        /*0076*/ 	.short	(.L_3452 - .L_3451)


	//   ....[0]....
.L_3451:
        /*0078*/ 	.word	0x00010ac0


	//   ....[1]....
        /*007c*/ 	.word	0x00010ae0


	//   ....[2]....
        /*0080*/ 	.word	0x00010b00


	//   ....[3]....
        /*0084*/ 	.word	0x00010b20


	//   ....[4]....
        /*0088*/ 	.word	0x00010b40


	//   ....[5]....
        /*008c*/ 	.word	0x00010e90


	//   ....[6]....
        /*0090*/ 	.word	0x00010eb0


	//   ....[7]....
        /*0094*/ 	.word	0x00010ed0


	//   ....[8]....
        /*0098*/ 	.word	0x00010ef0


	//   ....[9]....
        /*009c*/ 	.word	0x00010f20


	//   ....[10]....
        /*00a0*/ 	.word	0x000110b0


	//   ....[11]....
        /*00a4*/ 	.word	0x000110f0


	//   ....[12]....
        /*00a8*/ 	.word	0x00011130


	//   ....[13]....
        /*00ac*/ 	.word	0x00011180


	//   ....[14]....
        /*00b0*/ 	.word	0x000111f0


	//   ....[15]....
        /*00b4*/ 	.word	0x00011240


	//   ....[16]....
        /*00b8*/ 	.word	0x000112b0


	//   ....[17]....
        /*00bc*/ 	.word	0x00011300


	//----- nvinfo : EIATTR_VRC_CTA_INIT_COUNT
	.align		4
.L_3452:
        /*00c0*/ 	.byte	0x02, 0x4a
	.zero		1
	.zero		1


	//----- nvinfo : EIATTR_EXIT_INSTR_OFFSETS
	.align		4
        /*00c4*/ 	.byte	0x04, 0x1c
        /*00c6*/ 	.short	(.L_3454 - .L_3453)


	//   ....[0]....
.L_3453:
        /*00c8*/ 	.word	0x000008e0


	//   ....[1]....
        /*00cc*/ 	.word	0x00011e30


	//----- nvinfo : EIATTR_INDIRECT_BRANCH_TARGETS
	.align		4
.L_3454:
        /*00d0*/ 	.byte	0x04, 0x34
        /*00d2*/ 	.short	(.L_3456 - .L_3455)


	//   ....[0]....
.L_3455:
        /*00d4*/ 	.word	.L_x_20699@srel
        /*00d8*/ 	.short	0x0
        /*00da*/ 	.short	0x0
        /*00dc*/ 	.word	0x3
        /*00e0*/ 	.word	.L_x_20700@srel
        /*00e4*/ 	.word	.L_x_20701@srel
        /*00e8*/ 	.word	.L_x_20702@srel


	//----- nvinfo : EIATTR_MAX_THREADS
	.align		4
.L_3456:
        /*00ec*/ 	.byte	0x04, 0x05
        /*00ee*/ 	.short	(.L_3458 - .L_3457)
.L_3457:
        /*00f0*/ 	.word	0x00000080
        /*00f4*/ 	.word	0x00000001
        /*00f8*/ 	.word	0x00000001


	//----- nvinfo : EIATTR_CRS_STACK_SIZE
	.align		4
.L_3458:
        /*00fc*/ 	.byte	0x04, 0x1e
        /*00fe*/ 	.short	(.L_3460 - .L_3459)
.L_3459:
        /*0100*/ 	.word	0x00000000


	//----- nvinfo : EIATTR_CBANK_PARAM_SIZE
	.align		4
.L_3460:
        /*0104*/ 	.byte	0x03, 0x19
        /*0106*/ 	.short	0x00e8


	//----- nvinfo : EIATTR_PARAM_CBANK
	.align		4
        /*0108*/ 	.byte	0x04, 0x0a
        /*010a*/ 	.short	(.L_3462 - .L_3461)
	.align		4
.L_3461:
        /*010c*/ 	.word	index@(.nv.constant0._ZN10layer_norm13ln_fwd_kernelINS_13Kernel_traitsI6__halfffffjLj3072ELj1ELj1ELj4ELj16ENS_18Kernel_traits_baseILj3072ES2_ffffjLj128EEEEELb1ELb0ELb0ELb0EEEvNS_9FwdParamsE)
        /*0110*/ 	.short	0x0380
        /*0112*/ 	.short	0x00e8


	//----- nvinfo : EIATTR_SW_WAR
	.align		4
.L_3462:
        /*0114*/ 	.byte	0x04, 0x36
        /*0116*/ 	.short	(.L_3464 - .L_3463)
.L_3463:
        /*0118*/ 	.word	0x00000008
.L_3464:


//--------------------- .nv.info._ZN10layer_norm13ln_fwd_kernelINS_13Kernel_traitsI6__halfffffjLj3072ELj1ELj1ELj4ELj16ENS_18Kernel_traits_baseILj3072ES2_ffffjLj128EEEEELb1ELb0ELb0ELb1EEEvNS_9FwdParamsE --------------------------
	.section	.nv.info._ZN10layer_norm13ln_fwd_kernelINS_13Kernel_traitsI6__halfffffjLj3072ELj1ELj1ELj4ELj16ENS_18Kernel_traits_baseILj3072ES2_ffffjLj128EEEEELb1ELb0ELb0ELb1EEEvNS_9FwdParamsE,"",@"SHT_CUDA_INFO"
	.sectionflags	@""
	.align	4


	//----- nvinfo : EIATTR_CUDA_API_VERSION
	.align		4
        /*0000*/ 	.byte	0x04, 0x37
        /*0002*/ 	.short	(.L_3466 - .L_3465)
.L_3465:
        /*0004*/ 	.word	0x00000082


	//----- nvinfo : EIATTR_KPARAM_INFO
	.align		4
.L_3466:
        /*0008*/ 	.byte	0x04, 0x17
        /*000a*/ 	.short	(.L_3468 - .L_3467)
.L_3467:
        /*000c*/ 	.word	0x00000000
        /*0010*/ 	.short	0x0000
        /*0012*/ 	.short	0x0000
        /*0014*/ 	.byte	0x00, 0xf0, 0xa1, 0x03


	//----- nvinfo : EIATTR_SPARSE_MMA_MASK
	.align		4
.L_3468:
        /*0018*/ 	.byte	0x03, 0x50
        /*001a*/ 	.short	0x0000


	//----- nvinfo : EIATTR_MAXREG_COUNT
	.align		4
        /*001c*/ 	.byte	0x03, 0x1b
        /*001e*/ 	.short	0x00ff


	//----- nvinfo : EIATTR_NUM_BARRIERS
	.align		4
        /*0020*/ 	.byte	0x02, 0x4c
        /*0022*/ 	.byte	0x01
	.zero		1


	//----- nvinfo : EIATTR_MERCURY_ISA_VERSION
	.align		4
        /*0024*/ 	.byte	0x03, 0x5f
        /*0026*/ 	.short	0x0101


	//----- nvinfo : EIATTR_COOP_GROUP_MASK_REGIDS
	.align		4
        /*0028*/ 	.byte	0x04, 0x29
        /*002a*/ 	.short	(.L_3470 - .L_3469)


	//   ....[0]....
.L_3469:
        /*002c*/ 	.word	0xffffffff


	//   ....[1]....
        /*0030*/ 	.word	0xffffffff


	//   ....[2]....
        /*0034*/ 	.word	0xffffffff


	//   ....[3]....
        /*0038*/ 	.word	0xffffffff


	//   ....[4]....
        /*003c*/ 	.word	0xffffffff


	//   ....[5]....
        /*0040*/ 	.word	0xffffffff


	//   ....[6]....
        /*0044*/ 	.word	0xffffffff


	//   ....[7]....
        /*0048*/ 	.word	0xffffffff


	//   ....[8]....
        /*004c*/ 	.word	0xffffffff


	//   ....[9]....
        /*0050*/ 	.word	0xffffffff


	//   ....[10]....
        /*0054*/ 	.word	0xffffffff


	//   ....[11]....
        /*0058*/ 	.word	0xffffffff


	//   ....[12]....
        /*005c*/ 	.word	0xffffffff


	//   ....[13]....
        /*0060*/ 	.word	0xffffffff


	//   ....[14]....
        /*0064*/ 	.word	0xffffffff


	//   ....[15]....
        /*0068*/ 	.word	0xffffffff


	//   ....[16]....
        /*006c*/ 	.word	0xffffffff


	//   ....[17]....
        /*0070*/ 	.word	0xffffffff


	//----- nvinfo : EIATTR_COOP_GROUP_INSTR_OFFSETS
	.align		4
.L_3470:
        /*0074*/ 	.byte	0x04, 0x28
        /*0076*/ 	.short	(.L_3472 - .L_3471)


	//   ....[0]....
.L_3471:
        /*0078*/ 	.word	0x0000f4e0


	//   ....[1]....
        /*007c*/ 	.word	0x0000f500


	//   ....[2]....
        /*0080*/ 	.word	0x0000f530


	//   ....[3]....
        /*0084*/ 	.word	0x0000f550


	//   ....[4]....
        /*0088*/ 	.word	0x0000f570


	//   ....[5]....
        /*008c*/ 	.word	0x0000f8b0


	//   ....[6]....
        /*0090*/ 	.word	0x0000f8d0


	//   ....[7]....
        /*0094*/ 	.word	0x0000f900


	//   ....[8]....
        /*0098*/ 	.word	0x0000f930


	//   ....[9]....
        /*009c*/ 	.word	0x0000f990


	//   ....[10]....
        /*00a0*/ 	.word	0x0000fb30


	//   ....[11]....
        /*00a4*/ 	.word	0x0000fb70


	//   ....[12]....
        /*00a8*/ 	.word	0x0000fb80


	//   ....[13]....
        /*00ac*/ 	.word	0x0000fbc0


	//   ....[14]....
        /*00b0*/ 	.word	0x0000fcb0


	//   ....[15]....
        /*00b4*/ 	.word	0x0000fcd0


	//   ....[16]....
        /*00b8*/ 	.word	0x0000fd80


	//   ....[17]....
        /*00bc*/ 	.word	0x0000fda0


	//----- nvinfo : EIATTR_VRC_CTA_INIT_COUNT
	.align		4
.L_3472:
        /*00c0*/ 	.byte	0x02, 0x4a
	.zero		1
	.zero		1


	//----- nvinfo : EIATTR_EXIT_INSTR_OFFSETS
	.align		4
        /*00c4*/ 	.byte	0x04, 0x1c
        /*00c6*/ 	.short	(.L_3474 - .L_3473)


	//   ....[0]....
.L_3473:
        /*00c8*/ 	.word	0x00000240


	//   ....[1]....
        /*00cc*/ 	.word	0x000103f0


	//----- nvinfo : EIATTR_INDIRECT_BRANCH_TARGETS
	.align		4
.L_3474:
        /*00d0*/ 	.byte	0x04, 0x34
        /*00d2*/ 	.short	(.L_3476 - .L_3475)


	//   ....[0]....
.L_3475:
        /*00d4*/ 	.word	.L_x_20703@srel
        /*00d8*/ 	.short	0x0
        /*00da*/ 	.short	0x0
        /*00dc*/ 	.word	0x3
        /*00e0*/ 	.word	.L_x_20704@srel
        /*00e4*/ 	.word	.L_x_20705@srel
        /*00e8*/ 	.word	.L_x_20706@srel


	//----- nvinfo : EIATTR_MAX_THREADS
	.align		4
.L_3476:
        /*00ec*/ 	.byte	0x04, 0x05
        /*00ee*/ 	.short	(.L_3478 - .L_3477)
.L_3477:
        /*00f0*/ 	.word	0x00000080
        /*00f4*/ 	.word	0x00000001
        /*00f8*/ 	.word	0x00000001


	//----- nvinfo : EIATTR_CRS_STACK_SIZE
	.align		4
.L_3478:
        /*00fc*/ 	.byte	0x04, 0x1e
        /*00fe*/ 	.short	(.L_3480 - .L_3479)
.L_3479:
        /*0100*/ 	.word	0x00000000


	//----- nvinfo : EIATTR_CBANK_PARAM_SIZE
	.align		4
.L_3480:
        /*0104*/ 	.byte	0x03, 0x19
        /*0106*/ 	.short	0x00e8


	//----- nvinfo : EIATTR_PARAM_CBANK
	.align		4
        /*0108*/ 	.byte	0x04, 0x0a
        /*010a*/ 	.short	(.L_3482 - .L_3481)
	.align		4
.L_3481:
        /*010c*/ 	.word	index@(.nv.constant0._ZN10layer_norm13ln_fwd_kernelINS_13Kernel_traitsI6__halfffffjLj3072ELj1ELj1ELj4ELj16ENS_18Kernel_traits_baseILj3072ES2_ffffjLj128EEEEELb1ELb0ELb0ELb1EEEvNS_9FwdParamsE)
        /*0110*/ 	.short	0x0380
        /*0112*/ 	.short	0x00e8


	//----- nvinfo : EIATTR_SW_WAR
	.align		4
.L_3482:
        /*0114*/ 	.byte	0x04, 0x36
        /*0116*/ 	.short	(.L_3484 - .L_3483)
.L_3483:
        /*0118*/ 	.word	0x00000008
.L_3484:


//--------------------- .nv.info._ZN10layer_norm13ln_fwd_kernelINS_13Kernel_traitsI6__halfffffjLj3072ELj1ELj1ELj4ELj16ENS_18Kernel_traits_baseILj3072ES2_ffffjLj128EEEEELb1ELb0ELb1ELb0EEEvNS_9FwdParamsE --------------------------
	.section	.nv.info._ZN10layer_norm13ln_fwd_kernelINS_13Kernel_traitsI6__halfffffjLj3072ELj1ELj1ELj4ELj16ENS_18Kernel_traits_baseILj3072ES2_ffffjLj128EEEEELb1ELb0ELb1ELb0EEEvNS_9FwdParamsE,"",@"SHT_CUDA_INFO"
	.sectionflags	@""
	.align	4


	//----- nvinfo : EIATTR_CUDA_API_VERSION
	.align		4
        /*0000*/ 	.byte	0x04, 0x37
        /*0002*/ 	.short	(.L_3486 - .L_3485)
.L_3485:
        /*0004*/ 	.word	0x00000082


	//----- nvinfo : EIATTR_KPARAM_INFO
	.align		4
.L_3486:
        /*0008*/ 	.byte	0x04, 0x17
        /*000a*/ 	.short	(.L_3488 - .L_3487)
.L_3487:
        /*000c*/ 	.word	0x00000000
        /*0010*/ 	.short	0x0000
        /*0012*/ 	.short	0x0000
        /*0014*/ 	.byte	0x00, 0xf0, 0xa1, 0x03


	//----- nvinfo : EIATTR_SPARSE_MMA_MASK
	.align		4
.L_3488:
        /*0018*/ 	.byte	0x03, 0x50
        /*001a*/ 	.short	0x0000


	//----- nvinfo : EIATTR_MAXREG_COUNT
	.align		4
        /*001c*/ 	.byte	0x03, 0x1b
        /*001e*/ 	.short	0x00ff


	//----- nvinfo : EIATTR_NUM_BARRIERS
	.align		4
        /*0020*/ 	.byte	0x02, 0x4c
        /*0022*/ 	.byte	0x01
	.zero		1


	//----- nvinfo : EIATTR_MERCURY_ISA_VERSION
	.align		4
        /*0024*/ 	.byte	0x03, 0x5f
        /*0026*/ 	.short	0x0101


	//----- nvinfo : EIATTR_COOP_GROUP_MASK_REGIDS
	.align		4
        /*0028*/ 	.byte	0x04, 0x29
        /*002a*/ 	.short	(.L_3490 - .L_3489)


	//   ....[0]....
.L_3489:
        /*002c*/ 	.word	0xffffffff


	//   ....[1]....
        /*0030*/ 	.word	0xffffffff


	//   ....[2]....
        /*0034*/ 	.word	0xffffffff


	//   ....[3]....
        /*0038*/ 	.word	0xffffffff


	//   ....[4]....
        /*003c*/ 	.word	0xffffffff


	//   ....[5]....
        /*0040*/ 	.word	0xffffffff


	//   ....[6]....
        /*0044*/ 	.word	0xffffffff


	//   ....[7]....
        /*0048*/ 	.word	0xffffffff


	//   ....[8]....
        /*004c*/ 	.word	0xffffffff


	//   ....[9]....
        /*0050*/ 	.word	0xffffffff


	//   ....[10]....
        /*0054*/ 	.word	0xffffffff


	//   ....[11]....
        /*0058*/ 	.word	0xffffffff


	//   ....[12]....
        /*005c*/ 	.word	0xffffffff


	//   ....[13]....
        /*0060*/ 	.word	0xffffffff


	//   ....[14]....
        /*0064*/ 	.word	0xffffffff


	//   ....[15]....
        /*0068*/ 	.word	0xffffffff


	//   ....[16]....
        /*006c*/ 	.word	0xffffffff


	//   ....[17]....
        /*0070*/ 	.word	0xffffffff


	//----- nvinfo : EIATTR_COOP_GROUP_INSTR_OFFSETS
	.align		4
.L_3490:
        /*0074*/ 	.byte	0x04, 0x28
        /*0076*/ 	.short	(.L_3492 - .L_3491)


	//   ....[0]....
.L_3491:
        /*0078*/ 	.word	0x00011dd0


	//   ....[1]....
        /*007c*/ 	.word	0x00011df0


	//   ....[2]....
        /*0080*/ 	.word	0x00011e10


	//   ....[3]....
        /*0084*/ 	.word	0x00011e30


	//   ....[4]....
        /*0088*/ 	.word	0x00011e50


	//   ....[5]....
        /*008c*/ 	.word	0x000121d0


	//   ....[6]....
        /*0090*/ 	.word	0x00012200


	//   ....[7]....
        /*0094*/ 	.word	0x00012220


	//   ....[8]....
        /*0098*/ 	.word	0x00012240


	//   ....[9]....
        /*009c*/ 	.word	0x00012260


	//   ....[10]....
        /*00a0*/ 	.word	0x000123e0


	//   ....[11]....
        /*00a4*/ 	.word	0x00012420


	//   ....[12]....
        /*00a8*/ 	.word	0x00012440


	//   ....[13]....
        /*00ac*/ 	.word	0x000124d0


	//   ....[14]....
        /*00b0*/ 	.word	0x00012520


	//   ....[15]....
        /*00b4*/ 	.word	0x00012550


	//   ....[16]....
        /*00b8*/ 	.word	0x00012630


	//   ....[17]....
        /*00bc*/ 	.word	0x00012650


	//----- nvinfo : EIATTR_VRC_CTA_INIT_COUNT
	.align		4
.L_3492:
        /*00c0*/ 	.byte	0x02, 0x4a
	.zero		1
	.zero		1


	//----- nvinfo : EIATTR_EXIT_INSTR_OFFSETS
	.align		4
        /*00c4*/ 	.byte	0x04, 0x1c
        /*00c6*/ 	.short	(.L_3494 - .L_3493)


	//   ....[0]....
.L_3493:
        /*00c8*/ 	.word	0x000008f0


	//   ....[1]....
        /*00cc*/ 	.word	0x00013220


	//----- nvinfo : EIATTR_MAX_THREADS
	.align		4
.L_3494:
        /*00d0*/ 	.byte	0x04, 0x05
        /*00d2*/ 	.short	(.L_3496 - .L_3495)
.L_3495:
        /*00d4*/ 	.word	0x00000080
        /*00d8*/ 	.word	0x00000001
        /*00dc*/ 	.word	0x00000001


	//----- nvinfo : EIATTR_CRS_STACK_SIZE
	.align		4
.L_3496:
        /*00e0*/ 	.byte	0x04, 0x1e
        /*00e2*/ 	.short	(.L_3498 - .L_3497)
.L_3497:
        /*00e4*/ 	.word	0x00000000


	//----- nvinfo : EIATTR_CBANK_PARAM_SIZE
	.align		4
.L_3498:
        /*00e8*/ 	.byte	0x03, 0x19
        /*00ea*/ 	.short	0x00e8


	//----- nvinfo : EIATTR_PARAM_CBANK
	.align		4
        /*00ec*/ 	.byte	0x04, 0x0a
        /*00ee*/ 	.short	(.L_3500 - .L_3499)
	.align		4
.L_3499:
        /*00f0*/ 	.word	index@(.nv.constant0._ZN10layer_norm13ln_fwd_kernelINS_13Kernel_traitsI6__halfffffjLj3072ELj1ELj1ELj4ELj16ENS_18Kernel_traits_baseILj3072ES2_ffffjLj128EEEEELb1ELb0ELb1ELb0EEEvNS_9FwdParamsE)
        /*00f4*/ 	.short	0x0380
        /*00f6*/ 	.short	0x00e8


	//----- nvinfo : EIATTR_SW_WAR
	.align		4
.L_3500:
        /*00f8*/ 	.byte	0x04, 0x36
        /*00fa*/ 	.short	(.L_3502 - .L_3501)
.L_3501:
        /*00fc*/ 	.word	0x00000008
.L_3502:


//--------------------- .nv.info._ZN10layer_norm13ln_fwd_kernelINS_13Kernel_traitsI6__halfffffjLj3072ELj1ELj1ELj4ELj16ENS_18Kernel_traits_baseILj3072ES2_ffffjLj128EEEEELb1ELb0ELb1ELb1EEEvNS_9FwdParamsE --------------------------
	.section	.nv.info._ZN10layer_norm13ln_fwd_kernelINS_13Kernel_traitsI6__halfffffjLj3072ELj1ELj1ELj4ELj16ENS_18Kernel_traits_baseILj3072ES2_ffffjLj128EEEEELb1ELb0ELb1ELb1EEEvNS_9FwdParamsE,"",@"SHT_CUDA_INFO"
	.sectionflags	@""
	.align	4


	//----- nvinfo : EIATTR_CUDA_API_VERSION
	.align		4
        /*0000*/ 	.byte	0x04, 0x37
        /*0002*/ 	.short	(.L_3504 - .L_3503)
.L_3503:
        /*0004*/ 	.word	0x00000082


	//----- nvinfo : EIATTR_KPARAM_INFO
	.align		4
.L_3504:
        /*0008*/ 	.byte	0x04, 0x17
        /*000a*/ 	.short	(.L_3506 - .L_3505)
.L_3505:
        /*000c*/ 	.word	0x00000000
        /*0010*/ 	.short	0x0000
        /*0012*/ 	.short	0x0000
        /*0014*/ 	.byte	0x00, 0xf0, 0xa1, 0x03


	//----- nvinfo : EIATTR_SPARSE_MMA_MASK
	.align		4
.L_3506:
        /*0018*/ 	.byte	0x03, 0x50
        /*001a*/ 	.short	0x0000


	//----- nvinfo : EIATTR_MAXREG_COUNT
	.align		4
        /*001c*/ 	.byte	0x03, 0x1b
        /*001e*/ 	.short	0x00ff


	//----- nvinfo : EIATTR_NUM_BARRIERS
	.align		4
        /*0020*/ 	.byte	0x02, 0x4c
        /*0022*/ 	.byte	0x01
	.zero		1


	//----- nvinfo : EIATTR_MERCURY_ISA_VERSION
	.align		4
        /*0024*/ 	.byte	0x03, 0x5f
        /*0026*/ 	.short	0x0101


	//----- nvinfo : EIATTR_COOP_GROUP_MASK_REGIDS
	.align		4
        /*0028*/ 	.byte	0x04, 0x29
        /*002a*/ 	.short	(.L_3508 - .L_3507)


	//   ....[0]....
.L_3507:
        /*002c*/ 	.word	0xffffffff


	//   ....[1]....
        /*0030*/ 	.word	0xffffffff


	//   ....[2]....
        /*0034*/ 	.word	0xffffffff


	//   ....[3]....
        /*0038*/ 	.word	0xffffffff


	//   ....[4]....
        /*003c*/ 	.word	0xffffffff


	//   ....[5]....
        /*0040*/ 	.word	0xffffffff


	//   ....[6]....
        /*0044*/ 	.word	0xffffffff


	//   ....[7]....
        /*0048*/ 	.word	0xffffffff


	//   ....[8]....
        /*004c*/ 	.word	0xffffffff


	//   ....[9]....
        /*0050*/ 	.word	0xffffffff


	//   ....[10]....
        /*0054*/ 	.word	0xffffffff


	//   ....[11]....
        /*0058*/ 	.word	0xffffffff


	//   ....[12]....
        /*005c*/ 	.word	0xffffffff


	//   ....[13]....
        /*0060*/ 	.word	0xffffffff


	//   ....[14]....
        /*0064*/ 	.word	0xffffffff


	//   ....[15]....
        /*0068*/ 	.word	0xffffffff


	//   ....[16]....
        /*006c*/ 	.word	0xffffffff


	//   ....[17]....
        /*0070*/ 	.word	0xffffffff


	//----- nvinfo : EIATTR_COOP_GROUP_INSTR_OFFSETS
	.align		4
.L_3508:
        /*0074*/ 	.byte	0x04, 0x28
        /*0076*/ 	.short	(.L_3510 - .L_3509)


	//   ....[0]....
.L_3509:
        /*0078*/ 	.word	0x00010c50


	//   ....[1]....
        /*007c*/ 	.word	0x00010c90


	//   ....[2]....
        /*0080*/ 	.word	0x00010cb0


	//   ....[3]....
        /*0084*/ 	.word	0x00010cd0


	//   ....[4]....
        /*0088*/ 	.word	0x00010cf0


	//   ....[5]....
        /*008c*/ 	.word	0x00011030


	//   ....[6]....
        /*0090*/ 	.word	0x00011070


	//   ....[7]....
        /*0094*/ 	.word	0x00011090


	//   ....[8]....
        /*0098*/ 	.word	0x000110b0


	//   ....[9]....
        /*009c*/ 	.word	0x000110d0


	//   ....[10]....
        /*00a0*/ 	.word	0x00011250


	//   ....[11]....
        /*00a4*/ 	.word	0x00011290


	//   ....[12]....
        /*00a8*/ 	.word	0x000112a0


	//   ....[13]....
        /*00ac*/ 	.word	0x000112f0


	//   ....[14]....
        /*00b0*/ 	.word	0x000113b0


	//   ....[15]....
        /*00b4*/ 	.word	0x000113e0


	//   ....[16]....
        /*00b8*/ 	.word	0x00011490


	//   ....[17]....
        /*00bc*/ 	.word	0x000114c0


	//----- nvinfo : EIATTR_VRC_CTA_INIT_COUNT
	.align		4
.L_3510:
        /*00c0*/ 	.byte	0x02, 0x4a
	.zero		1
	.zero		1


	//----- nvinfo : EIATTR_EXIT_INSTR_OFFSETS
	.align		4
        /*00c4*/ 	.byte	0x04, 0x1c
        /*00c6*/ 	.short	(.L_3512 - .L_3511)


	//   ....[0]....
.L_3511:
        /*00c8*/ 	.word	0x000002a0


	//   ....[1]....
        /*00cc*/ 	.word	0x00011ef0


	//----- nvinfo : EIATTR_MAX_THREADS
	.align		4
.L_3512:
        /*00d0*/ 	.byte	0x04, 0x05
        /*00d2*/ 	.short	(.L_3514 - .L_3513)
.L_3513:
        /*00d4*/ 	.word	0x00000080
        /*00d8*/ 	.word	0x00000001
        /*00dc*/ 	.word	0x00000001


	//----- nvinfo : EIATTR_CRS_STACK_SIZE
	.align		4
.L_3514:
        /*00e0*/ 	.byte	0x04, 0x1e
        /*00e2*/ 	.short	(.L_3516 - .L_3515)
.L_3515:
        /*00e4*/ 	.word	0x00000000


	//----- nvinfo : EIATTR_CBANK_PARAM_SIZE
	.align		4
.L_3516:
        /*00e8*/ 	.byte	0x03, 0x19
        /*00ea*/ 	.short	0x00e8


	//----- nvinfo : EIATTR_PARAM_CBANK
	.align		4
        /*00ec*/ 	.byte	0x04, 0x0a
        /*00ee*/ 	.short	(.L_3518 - .L_3517)
	.align		4
.L_3517:
        /*00f0*/ 	.word	index@(.nv.constant0._ZN10layer_norm13ln_fwd_kernelINS_13Kernel_traitsI6__halfffffjLj3072ELj1ELj1ELj4ELj16ENS_18Kernel_traits_baseILj3072ES2_ffffjLj128EEEEELb1ELb0ELb1ELb1EEEvNS_9FwdParamsE)
        /*00f4*/ 	.short	0x0380
        /*00f6*/ 	.short	0x00e8


	//----- nvinfo : EIATTR_SW_WAR
	.align		4
.L_3518:
        /*00f8*/ 	.byte	0x04, 0x36
        /*00fa*/ 	.short	(.L_3520 - .L_3519)
.L_3519:
        /*00fc*/ 	.word	0x00000008
.L_3520:


//--------------------- .nv.info._ZN10layer_norm13ln_fwd_kernelINS_13Kernel_traitsI6__halfffffjLj3072ELj1ELj1ELj4ELj16ENS_18Kernel_traits_baseILj3072ES2_ffffjLj128EEEEELb1ELb1ELb0ELb0EEEvNS_9FwdParamsE --------------------------
	.section	.nv.info._ZN10layer_norm13ln_fwd_kernelINS_13Kernel_traitsI6__halfffffjLj3072ELj1ELj1ELj4ELj16ENS_18Kernel_traits_baseILj3072ES2_ffffjLj128EEEEELb1ELb1ELb0ELb0EEEvNS_9FwdParamsE,"",@"SHT_CUDA_INFO"
	.sectionflags	@""
	.align	4


	//----- nvinfo : EIATTR_CUDA_API_VERSION
	.align		4
        /*0000*/ 	.byte	0x04, 0x37
        /*0002*/ 	.short	(.L_3522 - .L_3521)
.L_3521:
        /*0004*/ 	.word	0x00000082


	//----- nvinfo : EIATTR_KPARAM_INFO
	.align		4
.L_3522:
        /*0008*/ 	.byte	0x04, 0x17
        /*000a*/ 	.short	(.L_3524 - .L_3523)
.L_3523:
        /*000c*/ 	.word	0x00000000
        /*0010*/ 	.short	0x0000
        /*0012*/ 	.short	0x0000
        /*0014*/ 	.byte	0x00, 0xf0, 0xa1, 0x03


	//----- nvinfo : EIATTR_SPARSE_MMA_MASK
	.align		4
.L_3524:
        /*0018*/ 	.byte	0x03, 0x50
        /*001a*/ 	.short	0x0000


	//----- nvinfo : EIATTR_MAXREG_COUNT
	.align		4
        /*001c*/ 	.byte	0x03, 0x1b
        /*001e*/ 	.short	0x00ff


	//----- nvinfo : EIATTR_NUM_BARRIERS
	.align		4
        /*0020*/ 	.byte	0x02, 0x4c
        /*0022*/ 	.byte	0x01
	.zero		1


	//----- nvinfo : EIATTR_MERCURY_ISA_VERSION
	.align		4
        /*0024*/ 	.byte	0x03, 0x5f
        /*0026*/ 	.short	0x0101


	//----- nvinfo : EIATTR_COOP_GROUP_MASK_REGIDS
	.align		4
        /*0028*/ 	.byte	0x04, 0x29
        /*002a*/ 	.short	(.L_3526 - .L_3525)


	//   ....[0]....
.L_3525:
        /*002c*/ 	.word	0xffffffff


	//   ....[1]....
        /*0030*/ 	.word	0xffffffff


	//   ....[2]....
        /*0034*/ 	.word	0xffffffff


	//   ....[3]....
        /*0038*/ 	.word	0xffffffff


	//   ....[4]....
        /*003c*/ 	.word	0xffffffff


	//   ....[5]....
        /*0040*/ 	.word	0xffffffff


	//   ....[6]....
        /*0044*/ 	.word	0xffffffff


	//   ....[7]....
        /*0048*/ 	.word	0xffffffff


	//   ....[8]....
        /*004c*/ 	.word	0xffffffff


	//   ....[9]....
        /*0050*/ 	.word	0xffffffff


	//   ....[10]....
        /*0054*/ 	.word	0xffffffff


	//   ....[11]....
        /*0058*/ 	.word	0xffffffff


	//   ....[12]....
        /*005c*/ 	.word	0xffffffff


	//   ....[13]....
        /*0060*/ 	.word	0xffffffff


	//   ....[14]....
        /*0064*/ 	.word	0xffffffff


	//   ....[15]....
        /*0068*/ 	.word	0xffffffff


	//   ....[16]....
        /*006c*/ 	.word	0xffffffff


	//   ....[17]....
        /*0070*/ 	.word	0xffffffff


	//----- nvinfo : EIATTR_COOP_GROUP_INSTR_OFFSETS
	.align		4
.L_3526:
        /*0074*/ 	.byte	0x04, 0x28
        /*0076*/ 	.short	(.L_3528 - .L_3527)


	//   ....[0]....
.L_3527:
        /*0078*/ 	.word	0x00011860


	//   ....[1]....
        /*007c*/ 	.word	0x00011880


	//   ....[2]....
        /*0080*/ 	.word	0x000118a0


	//   ....[3]....
        /*0084*/ 	.word	0x000118c0


	//   ....[4]....
        /*0088*/ 	.word	0x000118e0


	//   ....[5]....
        /*008c*/ 	.word	0x00011c30


	//   ....[6]....
        /*0090*/ 	.word	0x00011c60


	//   ....[7]....
        /*0094*/ 	.word	0x00011c90


	//   ....[8]....
        /*0098*/ 	.word	0x00011cc0


	//   ....[9]....
        /*009c*/ 	.word	0x00011ce0


	//   ....[10]....
        /*00a0*/ 	.word	0x00011d50


	//   ....[11]....
        /*00a4*/ 	.word	0x00011dc0


	//   ....[12]....
        /*00a8*/ 	.word	0x00011de0


	//   ....[13]....
        /*00ac*/ 	.word	0x00011df0


	//   ....[14]....
        /*00b0*/ 	.word	0x00011e90


	//   ....[15]....
        /*00b4*/ 	.word	0x00011ee0


	//   ....[16]....
        /*00b8*/ 	.word	0x00011f70


	//   ....[17]....
        /*00bc*/ 	.word	0x00011fb0


	//----- nvinfo : EIATTR_VRC_CTA_INIT_COUNT
	.align		4
.L_3528:
        /*00c0*/ 	.byte	0x02, 0x4a
	.zero		1
	.zero		1


	//----- nvinfo : EIATTR_EXIT_INSTR_OFFSETS
	.align		4
        /*00c4*/ 	.byte	0x04, 0x1c
        /*00c6*/ 	.short	(.L_3530 - .L_3529)


	//   ....[0]....
.L_3529:
        /*00c8*/ 	.word	0x00000b50


	//   ....[1]....
        /*00cc*/ 	.word	0x00012ab0


	//----- nvinfo : EIATTR_INDIRECT_BRANCH_TARGETS
	.align		4
.L_3530:
        /*00d0*/ 	.byte	0x04, 0x34
        /*00d2*/ 	.short	(.L_3532 - .L_3531)


	//   ....[0]....
.L_3531:
        /*00d4*/ 	.word	.L_x_20707@srel
        /*00d8*/ 	.short	0x0
        /*00da*/ 	.short	0x0
        /*00dc*/ 	.word	0x3
        /*00e0*/ 	.word	.L_x_20708@srel
        /*00e4*/ 	.word	.L_x_20709@srel
        /*00e8*/ 	.word	.L_x_20710@srel


	//----- nvinfo : EIATTR_MAX_THREADS
	.align		4
.L_3532:
        /*00ec*/ 	.byte	0x04, 0x05
        /*00ee*/ 	.short	(.L_3534 - .L_3533)
.L_3533:
        /*00f0*/ 	.word	0x00000080
        /*00f4*/ 	.word	0x00000001
        /*00f8*/ 	.word	0x00000001


	//----- nvinfo : EIATTR_CRS_STACK_SIZE
	.align		4
.L_3534:
        /*00fc*/ 	.byte	0x04, 0x1e
        /*00fe*/ 	.short	(.L_3536 - .L_3535)
.L_3535:
        /*0100*/ 	.word	0x00000000


	//----- nvinfo : EIATTR_CBANK_PARAM_SIZE
	.align		4
.L_3536:
        /*0104*/ 	.byte	0x03, 0x19
        /*0106*/ 	.short	0x00e8


	//----- nvinfo : EIATTR_PARAM_CBANK
	.align		4
        /*0108*/ 	.byte	0x04, 0x0a
        /*010a*/ 	.short	(.L_3538 - .L_3537)
	.align		4
.L_3537:
        /*010c*/ 	.word	index@(.nv.constant0._ZN10layer_norm13ln_fwd_kernelINS_13Kernel_traitsI6__halfffffjLj3072ELj1ELj1ELj4ELj16ENS_18Kernel_traits_baseILj3072ES2_ffffjLj128EEEEELb1ELb1ELb0ELb0EEEvNS_9FwdParamsE)
        /*0110*/ 	.short	0x0380
        /*0112*/ 	.short	0x00e8


	//----- nvinfo : EIATTR_SW_WAR
	.align		4
.L_3538:
        /*0114*/ 	.byte	0x04, 0x36
        /*0116*/ 	.short	(.L_3540 - .L_3539)
.L_3539:
        /*0118*/ 	.word	0x00000008
.L_3540:


//--------------------- .nv.info._ZN10layer_norm13ln_fwd_kernelINS_13Kernel_traitsI6__halfffffjLj3072ELj1ELj1ELj4ELj16ENS_18Kernel_traits_baseILj3072ES2_ffffjLj128EEEEELb1ELb1ELb0ELb1EEEvNS_9FwdParamsE --------------------------
	.section	.nv.info._ZN10layer_norm13ln_fwd_kernelINS_13Kernel_traitsI6__halfffffjLj3072ELj1ELj1ELj4ELj16ENS_18Kernel_traits_baseILj3072ES2_ffffjLj128EEEEELb1ELb1ELb0ELb1EEEvNS_9FwdParamsE,"",@"SHT_CUDA_INFO"
	.sectionflags	@""
	.align	4


	//----- nvinfo : EIATTR_CUDA_API_VERSION
	.align		4
        /*0000*/ 	.byte	0x04, 0x37
        /*0002*/ 	.short	(.L_3542 - .L_3541)
.L_3541:
        /*0004*/ 	.word	0x00000082


	//----- nvinfo : EIATTR_KPARAM_INFO
	.align		4
.L_3542:
        /*0008*/ 	.byte	0x04, 0x17
        /*000a*/ 	.short	(.L_3544 - .L_3543)
.L_3543:
        /*000c*/ 	.word	0x00000000
        /*0010*/ 	.short	0x0000
        /*0012*/ 	.short	0x0000
        /*0014*/ 	.byte	0x00, 0xf0, 0xa1, 0x03


	//----- nvinfo : EIATTR_SPARSE_MMA_MASK
	.align		4
.L_3544:
        /*0018*/ 	.byte	0x03, 0x50
        /*001a*/ 	.short	0x0000


	//----- nvinfo : EIATTR_MAXREG_COUNT
	.align		4
        /*001c*/ 	.byte	0x03, 0x1b
        /*001e*/ 	.short	0x00ff


	//----- nvinfo : EIATTR_NUM_BARRIERS
	.align		4
        /*0020*/ 	.byte	0x02, 0x4c
        /*0022*/ 	.byte	0x01
	.zero		1


	//----- nvinfo : EIATTR_MERCURY_ISA_VERSION
	.align		4
        /*0024*/ 	.byte	0x03, 0x5f
        /*0026*/ 	.short	0x0101


	//----- nvinfo : EIATTR_COOP_GROUP_MASK_REGIDS
	.align		4
        /*0028*/ 	.byte	0x04, 0x29
        /*002a*/ 	.short	(.L_3546 - .L_3545)


	//   ....[0]....
.L_3545:
        /*002c*/ 	.word	0xffffffff


	//   ....[1]....
        /*0030*/ 	.word	0xffffffff


	//   ....[2]....
        /*0034*/ 	.word	0xffffffff


	//   ....[3]....
        /*0038*/ 	.word	0xffffffff


	//   ....[4]....
        /*003c*/ 	.word	0xffffffff


	//   ....[5]....
        /*0040*/ 	.word	0xffffffff


	//   ....[6]....
        /*0044*/ 	.word	0xffffffff


	//   ....[7]....
        /*0048*/ 	.word	0xffffffff


	//   ....[8]....
        /*004c*/ 	.word	0xffffffff


	//   ....[9]....
        /*0050*/ 	.word	0xffffffff


	//   ....[10]....
        /*0054*/ 	.word	0xffffffff


	//   ....[11]....
        /*0058*/ 	.word	0xffffffff


	//   ....[12]....
        /*005c*/ 	.word	0xffffffff


	//   ....[13]....
        /*0060*/ 	.word	0xffffffff


	//   ....[14]....
        /*0064*/ 	.word	0xffffffff


	//   ....[15]....
        /*0068*/ 	.word	0xffffffff


	//   ....[16]....
        /*006c*/ 	.word	0xffffffff


	//   ....[17]....
        /*0070*/ 	.word	0xffffffff


	//----- nvinfo : EIATTR_COOP_GROUP_INSTR_OFFSETS
	.align		4
.L_3546:
        /*0074*/ 	.byte	0x04, 0x28
        /*0076*/ 	.short	(.L_3548 - .L_3547)


	//   ....[0]....
.L_3547:
        /*0078*/ 	.word	0x000101d0


	//   ....[1]....
        /*007c*/ 	.word	0x000101f0


	//   ....[2]....
        /*0080*/ 	.word	0x00010210


	//   ....[3]....
        /*0084*/ 	.word	0x00010230


	//   ....[4]....
        /*0088*/ 	.word	0x00010250


	//   ....[5]....
        /*008c*/ 	.word	0x00010580


	//   ....[6]....
        /*0090*/ 	.word	0x000105b0


	//   ....[7]....
        /*0094*/ 	.word	0x000105e0


	//   ....[8]....
        /*0098*/ 	.word	0x00010620


	//   ....[9]....
        /*009c*/ 	.word	0x000106d0


	//   ....[10]....
        /*00a0*/ 	.word	0x00010720


	//   ....[11]....
        /*00a4*/ 	.word	0x00010780


	//   ....[12]....
        /*00a8*/ 	.word	0x000107d0


	//   ....[13]....
        /*00ac*/ 	.word	0x000107e0


	//   ....[14]....
        /*00b0*/ 	.word	0x00010890


	//   ....[15]....
        /*00b4*/ 	.word	0x000108b0


	//   ....[16]....
        /*00b8*/ 	.word	0x00010950


	//   ....[17]....
        /*00bc*/ 	.word	0x00010980


	//----- nvinfo : EIATTR_VRC_CTA_INIT_COUNT
	.align		4
.L_3548:
        /*00c0*/ 	.byte	0x02, 0x4a
	.zero		1
	.zero		1


	//----- nvinfo : EIATTR_EXIT_INSTR_OFFSETS
	.align		4
        /*00c4*/ 	.byte	0x04, 0x1c
        /*00c6*/ 	.short	(.L_3550 - .L_3549)


	//   ....[0]....
.L_3549:
        /*00c8*/ 	.word	0x000005f0


	//   ....[1]....
        /*00cc*/ 	.word	0x00010fe0


	//----- nvinfo : EIATTR_INDIRECT_BRANCH_TARGETS
	.align		4
.L_3550:
        /*00d0*/ 	.byte	0x04, 0x34
        /*00d2*/ 	.short	(.L_3552 - .L_3551)


	//   ....[0]....
.L_3551:
        /*00d4*/ 	.word	.L_x_20711@srel
        /*00d8*/ 	.short	0x0
        /*00da*/ 	.short	0x0
        /*00dc*/ 	.word	0x3
        /*00e0*/ 	.word	.L_x_20712@srel
        /*00e4*/ 	.word	.L_x_20713@srel
        /*00e8*/ 	.word	.L_x_20714@srel


	//----- nvinfo : EIATTR_MAX_THREADS
	.align		4
.L_3552:
        /*00ec*/ 	.byte	0x04, 0x05
        /*00ee*/ 	.short	(.L_3554 - .L_3553)
.L_3553:
        /*00f0*/ 	.word	0x00000080
        /*00f4*/ 	.word	0x00000001
        /*00f8*/ 	.word	0x00000001


	//----- nvinfo : EIATTR_CBANK_PARAM_SIZE
	.align		4
.L_3554:
        /*00fc*/ 	.byte	0x03, 0x19
        /*00fe*/ 	.short	0x00e8


	//----- nvinfo : EIATTR_PARAM_CBANK
	.align		4
        /*0100*/ 	.byte	0x04, 0x0a
        /*0102*/ 	.short	(.L_3556 - .L_3555)
	.align		4
.L_3555:
        /*0104*/ 	.word	index@(.nv.constant0._ZN10layer_norm13ln_fwd_kernelINS_13Kernel_traitsI6__halfffffjLj3072ELj1ELj1ELj4ELj16ENS_18Kernel_traits_baseILj3072ES2_ffffjLj128EEEEELb1ELb1ELb0ELb1EEEvNS_9FwdParamsE)
        /*0108*/ 	.short	0x0380
        /*010a*/ 	.short	0x00e8


	//----- nvinfo : EIATTR_SW_WAR
	.align		4
.L_3556:
        /*010c*/ 	.byte	0x04, 0x36
        /*010e*/ 	.short	(.L_3558 - .L_3557)
.L_3557:
        /*0110*/ 	.word	0x00000008
.L_3558:


//--------------------- .nv.info._ZN10layer_norm13ln_fwd_kernelINS_13Kernel_traitsI6__halfffffjLj3072ELj1ELj1ELj4ELj16ENS_18Kernel_traits_baseILj3072ES2_ffffjLj128EEEEELb1ELb1ELb1ELb0EEEvNS_9FwdParamsE --------------------------
	.section	.nv.info._ZN10layer_norm13ln_fwd_kernelINS_13Kernel_traitsI6__halfffffjLj3072ELj1ELj1ELj4ELj16ENS_18Kernel_traits_baseILj3072ES2_ffffjLj128EEEEELb1ELb1ELb1ELb0EEEvNS_9FwdParamsE,"",@"SHT_CUDA_INFO"
	.sectionflags	@""
	.align	4


	//----- nvinfo : EIATTR_CUDA_API_VERSION
	.align		4
        /*0000*/ 	.byte	0x04, 0x37
        /*0002*/ 	.short	(.L_3560 - .L_3559)
.L_3559:
        /*0004*/ 	.word	0x00000082


	//----- nvinfo : EIATTR_KPARAM_INFO
	.align		4
.L_3560:
        /*0008*/ 	.byte	0x04, 0x17
        /*000a*/ 	.short	(.L_3562 - .L_3561)
.L_3561:
        /*000c*/ 	.word	0x00000000
        /*0010*/ 	.short	0x0000
        /*0012*/ 	.short	0x0000
        /*0014*/ 	.byte	0x00, 0xf0, 0xa1, 0x03


	//----- nvinfo : EIATTR_SPARSE_MMA_MASK
	.align		4
.L_3562:
        /*0018*/ 	.byte	0x03, 0x50
        /*001a*/ 	.short	0x0000


	//----- nvinfo : EIATTR_MAXREG_COUNT
	.align		4
        /*001c*/ 	.byte	0x03, 0x1b
        /*001e*/ 	.short	0x00ff


	//----- nvinfo : EIATTR_NUM_BARRIERS
	.align		4
        /*0020*/ 	.byte	0x02, 0x4c
        /*0022*/ 	.byte	0x01
	.zero		1


	//----- nvinfo : EIATTR_MERCURY_ISA_VERSION
	.align		4
        /*0024*/ 	.byte	0x03, 0x5f
        /*0026*/ 	.short	0x0101


	//----- nvinfo : EIATTR_COOP_GROUP_MASK_REGIDS
	.align		4
        /*0028*/ 	.byte	0x04, 0x29
        /*002a*/ 	.short	(.L_3564 - .L_3563)


	//   ....[0]....
.L_3563:
        /*002c*/ 	.word	0xffffffff


	//   ....[1]....
        /*0030*/ 	.word	0xffffffff


	//   ....[2]....
        /*0034*/ 	.word	0xffffffff


	//   ....[3]....
        /*0038*/ 	.word	0xffffffff


	//   ....[4]....
        /*003c*/ 	.word	0xffffffff


	//   ....[5]....
        /*0040*/ 	.word	0xffffffff


	//   ....[6]....
        /*0044*/ 	.word	0xffffffff


	//   ....[7]....
        /*0048*/ 	.word	0xffffffff


	//   ....[8]....
        /*004c*/ 	.word	0xffffffff


	//   ....[9]....
        /*0050*/ 	.word	0xffffffff


	//   ....[10]....
        /*0054*/ 	.word	0xffffffff


	//   ....[11]....
        /*0058*/ 	.word	0xffffffff


	//   ....[12]....
        /*005c*/ 	.word	0xffffffff


	//   ....[13]....
        /*0060*/ 	.word	0xffffffff


	//   ....[14]....
        /*0064*/ 	.word	0xffffffff


	//   ....[15]....
        /*0068*/ 	.word	0xffffffff


	//   ....[16]....
        /*006c*/ 	.word	0xffffffff


	//   ....[17]....
        /*0070*/ 	.word	0xffffffff


	//----- nvinfo : EIATTR_COOP_GROUP_INSTR_OFFSETS
	.align		4
.L_3564:
        /*0074*/ 	.byte	0x04, 0x28
        /*0076*/ 	.short	(.L_3566 - .L_3565)


	//   ....[0]....
.L_3565:
        /*0078*/ 	.word	0x00012860


	//   ....[1]....
        /*007c*/ 	.word	0x00012880


	//   ....[2]....
        /*0080*/ 	.word	0x000128a0


	//   ....[3]....
        /*0084*/ 	.word	0x000128c0


	//   ....[4]....
        /*0088*/ 	.word	0x000128e0


	//   ....[5]....
        /*008c*/ 	.word	0x00012c40


	//   ....[6]....
        /*0090*/ 	.word	0x00012c70


	//   ....[7]....
        /*0094*/ 	.word	0x00012cb0


	//   ....[8]....
        /*0098*/ 	.word	0x00012cd0


	//   ....[9]....
        /*009c*/ 	.word	0x00012cf0


	//   ....[10]....
        /*00a0*/ 	.word	0x00012d90


	//   ....[11]....
        /*00a4*/ 	.word	0x00012df0


	//   ....[12]....
        /*00a8*/ 	.word	0x00012e10


	//   ....[13]....
        /*00ac*/ 	.word	0x00012e20


	//   ....[14]....
        /*00b0*/ 	.word	0x00012ec0


	//   ....[15]....
        /*00b4*/ 	.word	0x00012f10


	//   ....[16]....
        /*00b8*/ 	.word	0x00012fb0


	//   ....[17]....
        /*00bc*/ 	.word	0x00012fe0


	//----- nvinfo : EIATTR_VRC_CTA_INIT_COUNT
	.align		4
.L_3566:
        /*00c0*/ 	.byte	0x02, 0x4a
	.zero		1
	.zero		1


	//----- nvinfo : EIATTR_EXIT_INSTR_OFFSETS
	.align		4
        /*00c4*/ 	.byte	0x04, 0x1c
        /*00c6*/ 	.short	(.L_3568 - .L_3567)


	//   ....[0]....
.L_3567:
        /*00c8*/ 	.word	0x00000b30


	//   ....[1]....
        /*00cc*/ 	.word	0x00013b30


	//----- nvinfo : EIATTR_MAX_THREADS
	.align		4
.L_3568:
        /*00d0*/ 	.byte	0x04, 0x05
        /*00d2*/ 	.short	(.L_3570 - .L_3569)
.L_3569:
        /*00d4*/ 	.word	0x00000080
        /*00d8*/ 	.word	0x00000001
        /*00dc*/ 	.word	0x00000001


	//----- nvinfo : EIATTR_CRS_STACK_SIZE
	.align		4
.L_3570:
        /*00e0*/ 	.byte	0x04, 0x1e
        /*00e2*/ 	.short	(.L_3572 - .L_3571)
.L_3571:
        /*00e4*/ 	.word	0x00000000


	//----- nvinfo : EIATTR_CBANK_PARAM_SIZE
	.align		4
.L_3572:
        /*00e8*/ 	.byte	0x03, 0x19
        /*00ea*/ 	.short	0x00e8


	//----- nvinfo : EIATTR_PARAM_CBANK
	.align		4
        /*00ec*/ 	.byte	0x04, 0x0a
        /*00ee*/ 	.short	(.L_3574 - .L_3573)
	.align		4
.L_3573:
        /*00f0*/ 	.word	index@(.nv.constant0._ZN10layer_norm13ln_fwd_kernelINS_13Kernel_traitsI6__halfffffjLj3072ELj1ELj1ELj4ELj16ENS_18Kernel_traits_baseILj3072ES2_ffffjLj128EEEEELb1ELb1ELb1ELb0EEEvNS_9FwdParamsE)
        /*00f4*/ 	.short	0x0380
        /*00f6*/ 	.short	0x00e8


	//----- nvinfo : EIATTR_SW_WAR
	.align		4
.L_3574:
        /*00f8*/ 	.byte	0x04, 0x36
        /*00fa*/ 	.short	(.L_3576 - .L_3575)
.L_3575:
        /*00fc*/ 	.word	0x00000008
.L_3576:


//--------------------- .nv.info._ZN10layer_norm13ln_fwd_kernelINS_13Kernel_traitsI6__halfffffjLj3072ELj1ELj1ELj4ELj16ENS_18Kernel_traits_baseILj3072ES2_ffffjLj128EEEEELb1ELb1ELb1ELb1EEEvNS_9FwdParamsE --------------------------
	.section	.nv.info._ZN10layer_norm13ln_fwd_kernelINS_13Kernel_traitsI6__halfffffjLj3072ELj1ELj1ELj4ELj16ENS_18Kernel_traits_baseILj3072ES2_ffffjLj128EEEEELb1ELb1ELb1ELb1EEEvNS_9FwdParamsE,"",@"SHT_CUDA_INFO"
	.sectionflags	@""
	.align	4


	//----- nvinfo : EIATTR_CUDA_API_VERSION
	.align		4
        /*0000*/ 	.byte	0x04, 0x37
        /*0002*/ 	.short	(.L_3578 - .L_3577)
.L_3577:
        /*0004*/ 	.word	0x00000082


	//----- nvinfo : EIATTR_KPARAM_INFO
	.align		4
.L_3578:
        /*0008*/ 	.byte	0x04, 0x17
        /*000a*/ 	.short	(.L_3580 - .L_3579)
.L_3579:
        /*000c*/ 	.word	0x00000000
        /*0010*/ 	.short	0x0000
        /*0012*/ 	.short	0x0000
        /*0014*/ 	.byte	0x00, 0xf0, 0xa1, 0x03


	//----- nvinfo : EIATTR_SPARSE_MMA_MASK
	.align		4
.L_3580:
        /*0018*/ 	.byte	0x03, 0x50
        /*001a*/ 	.short	0x0000


	//----- nvinfo : EIATTR_MAXREG_COUNT
	.align		4
        /*001c*/ 	.byte	0x03, 0x1b
        /*001e*/ 	.short	0x00ff


	//----- nvinfo : EIATTR_NUM_BARRIERS
	.align		4
        /*0020*/ 	.byte	0x02, 0x4c
        /*0022*/ 	.byte	0x01
	.zero		1


	//----- nvinfo : EIATTR_MERCURY_ISA_VERSION
	.align		4
        /*0024*/ 	.byte	0x03, 0x5f
        /*0026*/ 	.short	0x0101


	//----- nvinfo : EIATTR_COOP_GROUP_MASK_REGIDS
	.align		4
        /*0028*/ 	.byte	0x04, 0x29
        /*002a*/ 	.short	(.L_3582 - .L_3581)


	//   ....[0]....
.L_3581:
        /*002c*/ 	.word	0xffffffff


	//   ....[1]....
        /*0030*/ 	.word	0xffffffff


	//   ....[2]....
        /*0034*/ 	.word	0xffffffff


	//   ....[3]....
        /*0038*/ 	.word	0xffffffff


	//   ....[4]....
        /*003c*/ 	.word	0xffffffff


	//   ....[5]....
        /*0040*/ 	.word	0xffffffff


	//   ....[6]....
        /*0044*/ 	.word	0xffffffff


	//   ....[7]....
        /*0048*/ 	.word	0xffffffff


	//   ....[8]....
        /*004c*/ 	.word	0xffffffff


	//   ....[9]....
        /*0050*/ 	.word	0xffffffff


	//   ....[10]....
        /*0054*/ 	.word	0xffffffff


	//   ....[11]....
        /*0058*/ 	.word	0xffffffff


	//   ....[12]....
        /*005c*/ 	.word	0xffffffff


	//   ....[13]....
        /*0060*/ 	.word	0xffffffff


	//   ....[14]....
        /*0064*/ 	.word	0xffffffff


	//   ....[15]....
        /*0068*/ 	.word	0xffffffff


	//   ....[16]....
        /*006c*/ 	.word	0xffffffff


	//   ....[17]....
        /*0070*/ 	.word	0xffffffff


	//----- nvinfo : EIATTR_COOP_GROUP_INSTR_OFFSETS
	.align		4
.L_3582:
        /*0074*/ 	.byte	0x04, 0x28
        /*0076*/ 	.short	(.L_3584 - .L_3583)


	//   ....[0]....
.L_3583:
        /*0078*/ 	.word	0x00011260


	//   ....[1]....
        /*007c*/ 	.word	0x00011300


	//   ....[2]....
        /*0080*/ 	.word	0x00011340


	//   ....[3]....
        /*0084*/ 	.word	0x00011360


	//   ....[4]....
        /*0088*/ 	.word	0x00011380


	//   ....[5]....
        /*008c*/ 	.word	0x000116b0


	//   ....[6]....
        /*0090*/ 	.word	0x000116d0


	//   ....[7]....
        /*0094*/ 	.word	0x00011700


	//   ....[8]....
        /*0098*/ 	.word	0x00011720


	//   ....[9]....
        /*009c*/ 	.word	0x00011740


	//   ....[10]....
        /*00a0*/ 	.word	0x00011750


	//   ....[11]....
        /*00a4*/ 	.word	0x00011800


	//   ....[12]....
        /*00a8*/ 	.word	0x00011830


	//   ....[13]....
        /*00ac*/ 	.word	0x00011840


	//   ....[14]....
        /*00b0*/ 	.word	0x000118e0


	//   ....[15]....
        /*00b4*/ 	.word	0x00011940


	//   ....[16]....
        /*00b8*/ 	.word	0x000119d0


	//   ....[17]....
        /*00bc*/ 	.word	0x00011a00


	//----- nvinfo : EIATTR_VRC_CTA_INIT_COUNT
	.align		4
.L_3584:
        /*00c0*/ 	.byte	0x02, 0x4a
	.zero		1
	.zero		1


	//----- nvinfo : EIATTR_EXIT_INSTR_OFFSETS
	.align		4
        /*00c4*/ 	.byte	0x04, 0x1c
        /*00c6*/ 	.short	(.L_3586 - .L_3585)


	//   ....[0]....
.L_3585:
        /*00c8*/ 	.word	0x000005f0


	//   ....[1]....
        /*00cc*/ 	.word	0x00012430


	//----- nvinfo : EIATTR_MAX_THREADS
	.align		4
.L_3586:
        /*00d0*/ 	.byte	0x04, 0x05
        /*00d2*/ 	.short	(.L_3588 - .L_3587)
.L_3587:
        /*00d4*/ 	.word	0x00000080
        /*00d8*/ 	.word	0x00000001
        /*00dc*/ 	.word	0x00000001


	//----- nvinfo : EIATTR_CBANK_PARAM_SIZE
	.align		4
.L_3588:
        /*00e0*/ 	.byte	0x03, 0x19
        /*00e2*/ 	.short	0x00e8


	//----- nvinfo : EIATTR_PARAM_CBANK
	.align		4
        /*00e4*/ 	.byte	0x04, 0x0a
        /*00e6*/ 	.short	(.L_3590 - .L_3589)
	.align		4
.L_3589:
        /*00e8*/ 	.word	index@(.nv.constant0._ZN10layer_norm13ln_fwd_kernelINS_13Kernel_traitsI6__halfffffjLj3072ELj1ELj1ELj4ELj16ENS_18Kernel_traits_baseILj3072ES2_ffffjLj128EEEEELb1ELb1ELb1ELb1EEEvNS_9FwdParamsE)
        /*00ec*/ 	.short	0x0380
        /*00ee*/ 	.short	0x00e8


	//----- nvinfo : EIATTR_SW_WAR
	.align		4
.L_3590:
        /*00f0*/ 	.byte	0x04, 0x36
        /*00f2*/ 	.short	(.L_3592 - .L_3591)
.L_3591:
        /*00f4*/ 	.word	0x00000008
.L_3592:


//--------------------- .nv.info._ZN10layer_norm13ln_fwd_kernelINS_13Kernel_traitsIfffffjLj3072ELj1ELj1ELj4ELj16ENS_18Kernel_traits_baseILj3072EfffffjLj128EEEEELb0ELb0ELb0ELb0EEEvNS_9FwdParamsE --------------------------
	.section	.nv.info._ZN10layer_norm13ln_fwd_kernelINS_13Kernel_traitsIfffffjLj3072ELj1ELj1ELj4ELj16ENS_18Kernel_traits_baseILj3072EfffffjLj128EEEEELb0ELb0ELb0ELb0EEEvNS_9FwdParamsE,"",@"SHT_CUDA_INFO"
	.sectionflags	@""
	.align	4


	//----- nvinfo : EIATTR_CUDA_API_VERSION
	.align		4
        /*0000*/ 	.byte	0x04, 0x37
        /*0002*/ 	.short	(.L_3594 - .L_3593)
.L_3593:
        /*0004*/ 	.word	0x00000082


	//----- nvinfo : EIATTR_KPARAM_INFO
	.align		4
.L_3594:
        /*0008*/ 	.byte	0x04, 0x17
        /*000a*/ 	.short	(.L_3596 - .L_3595)
.L_3595:
        /*000c*/ 	.word	0x00000000
        /*0010*/ 	.short	0x0000
        /*0012*/ 	.short	0x0000
        /*0014*/ 	.byte	0x00, 0xf0, 0xa1, 0x03


	//----- nvinfo : EIATTR_SPARSE_MMA_MASK
	.align		4
.L_3596:
        /*0018*/ 	.byte	0x03, 0x50
        /*001a*/ 	.short	0x0000


	//----- nvinfo : EIATTR_MAXREG_COUNT
	.align		4
        /*001c*/ 	.byte	0x03, 0x1b
        /*001e*/ 	.short	0x00ff


	//----- nvinfo : EIATTR_NUM_BARRIERS
	.align		4
        /*0020*/ 	.byte	0x02, 0x4c
        /*0022*/ 	.byte	0x01
	.zero		1


	//----- nvinfo : EIATTR_MERCURY_ISA_VERSION
	.align		4
        /*0024*/ 	.byte	0x03, 0x5f
        /*0026*/ 	.short	0x0101


	//----- nvinfo : EIATTR_COOP_GROUP_MASK_REGIDS
	.align		4
        /*0028*/ 	.byte	0x04, 0x29
        /*002a*/ 	.short	(.L_3598 - .L_3597)


	//   ....[0]....
.L_3597:
        /*002c*/ 	.word	0xffffffff


	//   ....[1]....
        /*0030*/ 	.word	0xffffffff


	//   ....[2]....
        /*0034*/ 	.word	0xffffffff


	//   ....[3]....
        /*0038*/ 	.word	0xffffffff


	//   ....[4]....
        /*003c*/ 	.word	0xffffffff


	//   ....[5]....
        /*0040*/ 	.word	0xffffffff


	//   ....[6]....
        /*0044*/ 	.word	0xffffffff


	//   ....[7]....
        /*0048*/ 	.word	0xffffffff


	//   ....[8]....
        /*004c*/ 	.word	0xffffffff


	//   ....[9]....
        /*0050*/ 	.word	0xffffffff


	//   ....[10]....
        /*0054*/ 	.word	0xffffffff


	//   ....[11]....
        /*0058*/ 	.word	0xffffffff


	//   ....[12]....
        /*005c*/ 	.word	0xffffffff


	//   ....[13]....
        /*0060*/ 	.word	0xffffffff


	//   ....[14]....
        /*0064*/ 	.word	0xffffffff


	//   ....[15]....
        /*0068*/ 	.word	0xffffffff


	//   ....[16]....
        /*006c*/ 	.word	0xffffffff


	//   ....[17]....
        /*0070*/ 	.word	0xffffffff


	//----- nvinfo : EIATTR_COOP_GROUP_INSTR_OFFSETS
	.align		4
.L_3598:
        /*0074*/ 	.byte	0x04, 0x28
        /*0076*/ 	.short	(.L_3600 - .L_3599)


	//   ....[0]....
.L_3599:
        /*0078*/ 	.word	0x00001ab0


	//   ....[1]....
        /*007c*/ 	.word	0x00001ad0


	//   ....[2]....
        /*0080*/ 	.word	0x00001af0


	//   ....[3]....
        /*0084*/ 	.word	0x00001b10


	//   ....[4]....
        /*0088*/ 	.word	0x00001b30


	//   ....[5]....
        /*008c*/ 	.word	0x00001ec0


	//   ....[6]....
        /*0090*/ 	.word	0x00001ee0


	//   ....[7]....
        /*0094*/ 	.word	0x00001f00


	//   ....[8]....
        /*0098*/ 	.word	0x00001f20


	//   ....[9]....
        /*009c*/ 	.word	0x00001f40


	//   ....[10]....
        /*00a0*/ 	.word	0x000020e0


	//   ....[11]....
        /*00a4*/ 	.word	0x00002120


	//   ....[12]....
        /*00a8*/ 	.word	0x00002180


	//   ....[13]....
        /*00ac*/ 	.word	0x000021b0


	//   ....[14]....
        /*00b0*/ 	.word	0x00002210


	//   ....[15]....
        /*00b4*/ 	.word	0x00002250


	//   ....[16]....
        /*00b8*/ 	.word	0x00002310


	//   ....[17]....
        /*00bc*/ 	.word	0x00002340


	//----- nvinfo : EIATTR_VRC_CTA_INIT_COUNT
	.align		4
.L_3600:
        /*00c0*/ 	.byte	0x02, 0x4a
	.zero		1
	.zero		1


	//----- nvinfo : EIATTR_EXIT_INSTR_OFFSETS
	.align		4
        /*00c4*/ 	.byte	0x04, 0x1c
        /*00c6*/ 	.short	(.L_3602 - .L_3601)


	//   ....[0]....
.L_3601:
        /*00c8*/ 	.word	0x000006f0


	//   ....[1]....
        /*00cc*/ 	.word	0x00002b90


	//----- nvinfo : EIATTR_MAX_THREADS
	.align		4
.L_3602:
        /*00d0*/ 	.byte	0x04, 0x05
        /*00d2*/ 	.short	(.L_3604 - .L_3603)
.L_3603:
        /*00d4*/ 	.word	0x00000080
        /*00d8*/ 	.word	0x00000001
        /*00dc*/ 	.word	0x00000001


	//----- nvinfo : EIATTR_CRS_STACK_SIZE
	.align		4
.L_3604:
        /*00e0*/ 	.byte	0x04, 0x1e
        /*00e2*/ 	.short	(.L_3606 - .L_3605)
.L_3605:
        /*00e4*/ 	.word	0x00000000


	//----- nvinfo : EIATTR_CBANK_PARAM_SIZE
	.align		4
.L_3606:
        /*00e8*/ 	.byte	0x03, 0x19
        /*00ea*/ 	.short	0x00e8


	//----- nvinfo : EIATTR_PARAM_CBANK
	.align		4
        /*00ec*/ 	.byte	0x04, 0x0a
        /*00ee*/ 	.short	(.L_3608 - .L_3607)
	.align		4
.L_3607:
        /*00f0*/ 	.word	index@(.nv.constant0._ZN10layer_norm13ln_fwd_kernelINS_13Kernel_traitsIfffffjLj3072ELj1ELj1ELj4ELj16ENS_18Kernel_traits_baseILj3072EfffffjLj128EEEEELb0ELb0ELb0ELb0EEEvNS_9FwdParamsE)
        /*00f4*/ 	.short	0x0380
        /*00f6*/ 	.short	0x00e8


	//----- nvinfo : EIATTR_SW_WAR
	.align		4
.L_3608:
        /*00f8*/ 	.byte	0x04, 0x36
        /*00fa*/ 	.short	(.L_3610 - .L_3609)
.L_3609:
        /*00fc*/ 	.word	0x00000008
.L_3610:


//--------------------- .nv.info._ZN10layer_norm13ln_fwd_kernelINS_13Kernel_traitsIfffffjLj3072ELj1ELj1ELj4ELj16ENS_18Kernel_traits_baseILj3072EfffffjLj128EEEEELb0ELb0ELb0ELb1EEEvNS_9FwdParamsE --------------------------
	.section	.nv.info._ZN10layer_norm13ln_fwd_kernelINS_13Kernel_traitsIfffffjLj3072ELj1ELj1ELj4ELj16ENS_18Kernel_traits_baseILj3072EfffffjLj128EEEEELb0ELb0ELb0ELb1EEEvNS_9FwdParamsE,"",@"SHT_CUDA_INFO"
	.sectionflags	@""
	.align	4


	//----- nvinfo : EIATTR_CUDA_API_VERSION
	.align		4
        /*0000*/ 	.byte	0x04, 0x37
        /*0002*/ 	.short	(.L_3612 - .L_3611)
.L_3611:
        /*0004*/ 	.word	0x00000082


	//----- nvinfo : EIATTR_KPARAM_INFO
	.align		4
.L_3612:
        /*0008*/ 	.byte	0x04, 0x17
        /*000a*/ 	.short	(.L_3614 - .L_3613)
.L_3613:
        /*000c*/ 	.word	0x00000000
        /*0010*/ 	.short	0x0000
        /*0012*/ 	.short	0x0000
        /*0014*/ 	.byte	0x00, 0xf0, 0xa1, 0x03


	//----- nvinfo : EIATTR_SPARSE_MMA_MASK
	.align		4
.L_3614:
        /*0018*/ 	.byte	0x03, 0x50
        /*001a*/ 	.short	0x0000


	//----- nvinfo : EIATTR_MAXREG_COUNT
	.align		4
        /*001c*/ 	.byte	0x03, 0x1b
        /*001e*/ 	.short	0x00ff


	//----- nvinfo : EIATTR_NUM_BARRIERS
	.align		4
        /*0020*/ 	.byte	0x02, 0x4c
        /*0022*/ 	.byte	0x01
	.zero		1


	//----- nvinfo : EIATTR_MERCURY_ISA_VERSION
	.align		4
        /*0024*/ 	.byte	0x03, 0x5f
        /*0026*/ 	.short	0x0101


	//----- nvinfo : EIATTR_COOP_GROUP_MASK_REGIDS
	.align		4
        /*0028*/ 	.byte	0x04, 0x29
        /*002a*/ 	.short	(.L_3616 - .L_3615)


	//   ....[0]....
.L_3615:
        /*002c*/ 	.word	0xffffffff


	//   ....[1]....
        /*0030*/ 	.word	0xffffffff


	//   ....[2]....
        /*0034*/ 	.word	0xffffffff


	//   ....[3]....
        /*0038*/ 	.word	0xffffffff


	//   ....[4]....
        /*003c*/ 	.word	0xffffffff


	//   ....[5]....
        /*0040*/ 	.word	0xffffffff


	//   ....[6]....
        /*0044*/ 	.word	0xffffffff


	//   ....[7]....
        /*0048*/ 	.word	0xffffffff


	//   ....[8]....
        /*004c*/ 	.word	0xffffffff


	//   ....[9]....
        /*0050*/ 	.word	0xffffffff


	//   ....[10]....
        /*0054*/ 	.word	0xffffffff


	//   ....[11]....
        /*0058*/ 	.word	0xffffffff


	//   ....[12]....
        /*005c*/ 	.word	0xffffffff


	//   ....[13]....
        /*0060*/ 	.word	0xffffffff


	//   ....[14]....
        /*0064*/ 	.word	0xffffffff


	//   ....[15]....
        /*0068*/ 	.word	0xffffffff


	//   ....[16]....
        /*006c*/ 	.word	0xffffffff


	//   ....[17]....
        /*0070*/ 	.word	0xffffffff


	//----- nvinfo : EIATTR_COOP_GROUP_INSTR_OFFSETS
	.align		4
.L_3616:
        /*0074*/ 	.byte	0x04, 0x28
        /*0076*/ 	.short	(.L_3618 - .L_3617)


	//   ....[0]....
.L_3617:
        /*0078*/ 	.word	0x000010d0


	//   ....[1]....
        /*007c*/ 	.word	0x000010f0


	//   ....[2]....
        /*0080*/ 	.word	0x00001110


	//   ....[3]....
        /*0084*/ 	.word	0x00001130


	//   ....[4]....
        /*0088*/ 	.word	0x00001160


	//   ....[5]....
        /*008c*/ 	.word	0x00001490


	//   ....[6]....
        /*0090*/ 	.word	0x000014b0


	//   ....[7]....
        /*0094*/ 	.word	0x000014d0


	//   ....[8]....
        /*0098*/ 	.word	0x00001500


	//   ....[9]....
        /*009c*/ 	.word	0x00001540


	//   ....[10]....
        /*00a0*/ 	.word	0x000016e0


	//   ....[11]....
        /*00a4*/ 	.word	0x00001720


	//   ....[12]....
        /*00a8*/ 	.word	0x000017c0


	//   ....[13]....
        /*00ac*/ 	.word	0x00001830


	//   ....[14]....
        /*00b0*/ 	.word	0x00001840


	//   ....[15]....
        /*00b4*/ 	.word	0x000018e0


	//   ....[16]....
        /*00b8*/ 	.word	0x00001940


	//   ....[17]....
        /*00bc*/ 	.word	0x00001950


	//----- nvinfo : EIATTR_VRC_CTA_INIT_COUNT
	.align		4
.L_3618:
        /*00c0*/ 	.byte	0x02, 0x4a
	.zero		1
	.zero		1


	//----- nvinfo : EIATTR_EXIT_INSTR_OFFSETS
	.align		4
        /*00c4*/ 	.byte	0x04, 0x1c
        /*00c6*/ 	.short	(.L_3620 - .L_3619)


	//   ....[0]....
.L_3619:
        /*00c8*/ 	.word	0x00000310


	//   ....[1]....
        /*00cc*/ 	.word	0x00001fd0


	//----- nvinfo : EIATTR_MAX_THREADS
	.align		4
.L_3620:
        /*00d0*/ 	.byte	0x04, 0x05
        /*00d2*/ 	.short	(.L_3622 - .L_3621)
.L_3621:
        /*00d4*/ 	.word	0x00000080
        /*00d8*/ 	.word	0x00000001
        /*00dc*/ 	.word	0x00000001


	//----- nvinfo : EIATTR_CRS_STACK_SIZE
	.align		4
.L_3622:
        /*00e0*/ 	.byte	0x04, 0x1e
        /*00e2*/ 	.short	(.L_3624 - .L_3623)
.L_3623:
        /*00e4*/ 	.word	0x00000000


	//----- nvinfo : EIATTR_CBANK_PARAM_SIZE
	.align		4
.L_3624:
        /*00e8*/ 	.byte	0x03, 0x19
        /*00ea*/ 	.short	0x00e8


	//----- nvinfo : EIATTR_PARAM_CBANK
	.align		4
        /*00ec*/ 	.byte	0x04, 0x0a
        /*00ee*/ 	.short	(.L_3626 - .L_3625)
	.align		4
.L_3625:
        /*00f0*/ 	.word	index@(.nv.constant0._ZN10layer_norm13ln_fwd_kernelINS_13Kernel_traitsIfffffjLj3072ELj1ELj1ELj4ELj16ENS_18Kernel_traits_baseILj3072EfffffjLj128EEEEELb0ELb0ELb0ELb1EEEvNS_9FwdParamsE)
        /*00f4*/ 	.short	0x0380
        /*00f6*/ 	.short	0x00e8


	//----- nvinfo : EIATTR_SW_WAR
	.align		4
.L_3626:
        /*00f8*/ 	.byte	0x04, 0x36
        /*00fa*/ 	.short	(.L_3628 - .L_3627)
.L_3627:
        /*00fc*/ 	.word	0x00000008
.L_3628:


//--------------------- .nv.info._ZN10layer_norm13ln_fwd_kernelINS_13Kernel_traitsIfffffjLj3072ELj1ELj1ELj4ELj16ENS_18Kernel_traits_baseILj3072EfffffjLj128EEEEELb0ELb0ELb1ELb0EEEvNS_9FwdParamsE --------------------------
	.section	.nv.info._ZN10layer_norm13ln_fwd_kernelINS_13Kernel_traitsIfffffjLj3072ELj1ELj1ELj4ELj16ENS_18Kernel_traits_baseILj3072EfffffjLj128EEEEELb0ELb0ELb1ELb0EEEvNS_9FwdParamsE,"",@"SHT_CUDA_INFO"
	.sectionflags	@""
	.align	4


	//----- nvinfo : EIATTR_CUDA_API_VERSION
	.align		4
        /*0000*/ 	.byte	0x04, 0x37
        /*0002*/ 	.short	(.L_3630 - .L_3629)
.L_3629:
        /*0004*/ 	.word	0x00000082


	//----- nvinfo : EIATTR_KPARAM_INFO
	.align		4
.L_3630:
        /*0008*/ 	.byte	0x04, 0x17
        /*000a*/ 	.short	(.L_3632 - .L_3631)
.L_3631:
        /*000c*/ 	.word	0x00000000
        /*0010*/ 	.short	0x0000
        /*0012*/ 	.short	0x0000
        /*0014*/ 	.byte	0x00, 0xf0, 0xa1, 0x03


	//----- nvinfo : EIATTR_SPARSE_MMA_MASK
	.align		4
.L_3632:
        /*0018*/ 	.byte	0x03, 0x50
        /*001a*/ 	.short	0x0000


	//----- nvinfo : EIATTR_MAXREG_COUNT
	.align		4
        /*001c*/ 	.byte	0x03, 0x1b
        /*001e*/ 	.short	0x00ff


	//----- nvinfo : EIATTR_NUM_BARRIERS
	.align		4
        /*0020*/ 	.byte	0x02, 0x4c
        /*0022*/ 	.byte	0x01
	.zero		1


	//----- nvinfo : EIATTR_MERCURY_ISA_VERSION
	.align		4
        /*0024*/ 	.byte	0x03, 0x5f
        /*0026*/ 	.short	0x0101


	//----- nvinfo : EIATTR_COOP_GROUP_MASK_REGIDS
	.align		4
        /*0028*/ 	.byte	0x04, 0x29
        /*002a*/ 	.short	(.L_3634 - .L_3633)


	//   ....[0]....
.L_3633:
        /*002c*/ 	.word	0xffffffff


	//   ....[1]....
        /*0030*/ 	.word	0xffffffff


	//   ....[2]....
        /*0034*/ 	.word	0xffffffff


	//   ....[3]....
        /*0038*/ 	.word	0xffffffff


	//   ....[4]....
        /*003c*/ 	.word	0xffffffff


	//   ....[5]....
        /*0040*/ 	.word	0xffffffff


	//   ....[6]....
        /*0044*/ 	.word	0xffffffff


	//   ....[7]....
        /*0048*/ 	.word	0xffffffff


	//   ....[8]....
        /*004c*/ 	.word	0xffffffff


	//   ....[9]....
        /*0050*/ 	.word	0xffffffff


	//   ....[10]....
        /*0054*/ 	.word	0xffffffff


	//   ....[11]....
        /*0058*/ 	.word	0xffffffff


	//   ....[12]....
        /*005c*/ 	.word	0xffffffff


	//   ....[13]....
        /*0060*/ 	.word	0xffffffff


	//   ....[14]....
        /*0064*/ 	.word	0xffffffff


	//   ....[15]....
        /*0068*/ 	.word	0xffffffff


	//   ....[16]....
        /*006c*/ 	.word	0xffffffff


	//   ....[17]....
        /*0070*/ 	.word	0xffffffff


	//----- nvinfo : EIATTR_COOP_GROUP_INSTR_OFFSETS
	.align		4
.L_3634:
        /*0074*/ 	.byte	0x04, 0x28
        /*0076*/ 	.short	(.L_3636 - .L_3635)


	//   ....[0]....
.L_3635:
        /*0078*/ 	.word	0x00001720


	//   ....[1]....
        /*007c*/ 	.word	0x00001740


	//   ....[2]....
        /*0080*/ 	.word	0x00001760


	//   ....[3]....
        /*0084*/ 	.word	0x00001780


	//   ....[4]....
        /*0088*/ 	.word	0x000017a0


	//   ....[5]....
        /*008c*/ 	.word	0x00001b10


	//   ....[6]....
        /*0090*/ 	.word	0x00001b30


	//   ....[7]....
        /*0094*/ 	.word	0x00001b50


	//   ....[8]....
        /*0098*/ 	.word	0x00001b80


	//   ....[9]....
        /*009c*/ 	.word	0x00001bb0


	//   ....[10]....
        /*00a0*/ 	.word	0x00001d50


	//   ....[11]....
        /*00a4*/ 	.word	0x00001d80


	//   ....[12]....
        /*00a8*/ 	.word	0x00001e40


	//   ....[13]....
        /*00ac*/ 	.word	0x00001e60


	//   ....[14]....
        /*00b0*/ 	.word	0x00001e90


	//   ....[15]....
        /*00b4*/ 	.word	0x00001ef0


	//   ....[16]....
        /*00b8*/ 	.word	0x00001fd0


	//   ....[17]....
        /*00bc*/ 	.word	0x00001ff0


	//----- nvinfo : EIATTR_VRC_CTA_INIT_COUNT
	.align		4
.L_3636:
        /*00c0*/ 	.byte	0x02, 0x4a
	.zero		1
	.zero		1


	//----- nvinfo : EIATTR_EXIT_INSTR_OFFSETS
	.align		4
        /*00c4*/ 	.byte	0x04, 0x1c
        /*00c6*/ 	.short	(.L_3638 - .L_3637)


	//   ....[0]....
.L_3637:
        /*00c8*/ 	.word	0x000006f0


	//   ....[1]....
        /*00cc*/ 	.word	0x00002880


	//----- nvinfo : EIATTR_MAX_THREADS
	.align		4
.L_3638:
        /*00d0*/ 	.byte	0x04, 0x05
        /*00d2*/ 	.short	(.L_3640 - .L_3639)
.L_3639:
        /*00d4*/ 	.word	0x00000080
        /*00d8*/ 	.word	0x00000001
        /*00dc*/ 	.word	0x00000001


	//----- nvinfo : EIATTR_CRS_STACK_SIZE
	.align		4
.L_3640:
        /*00e0*/ 	.byte	0x04, 0x1e
        /*00e2*/ 	.short	(.L_3642 - .L_3641)
.L_3641:
        /*00e4*/ 	.word	0x00000000


	//----- nvinfo : EIATTR_CBANK_PARAM_SIZE
	.align		4
.L_3642:
        /*00e8*/ 	.byte	0x03, 0x19
        /*00ea*/ 	.short	0x00e8


	//----- nvinfo : EIATTR_PARAM_CBANK
	.align		4
        /*00ec*/ 	.byte	0x04, 0x0a
        /*00ee*/ 	.short	(.L_3644 - .L_3643)
	.align		4
.L_3643:
        /*00f0*/ 	.word	index@(.nv.constant0._ZN10layer_norm13ln_fwd_kernelINS_13Kernel_traitsIfffffjLj3072ELj1ELj1ELj4ELj16ENS_18Kernel_traits_baseILj3072EfffffjLj128EEEEELb0ELb0ELb1ELb0EEEvNS_9FwdParamsE)
        /*00f4*/ 	.short	0x0380
        /*00f6*/ 	.short	0x00e8


	//----- nvinfo : EIATTR_SW_WAR
	.align		4
.L_3644:
        /*00f8*/ 	.byte	0x04, 0x36
        /*00fa*/ 	.short	(.L_3646 - .L_3645)
.L_3645:
        /*00fc*/ 	.word	0x00000008
.L_3646:


//--------------------- .nv.info._ZN10layer_norm13ln_fwd_kernelINS_13Kernel_traitsIfffffjLj3072ELj1ELj1ELj4ELj16ENS_18Kernel_traits_baseILj3072EfffffjLj128EEEEELb0ELb0ELb1ELb1EEEvNS_9FwdParamsE --------------------------
	.section	.nv.info._ZN10layer_norm13ln_fwd_kernelINS_13Kernel_traitsIfffffjLj3072ELj1ELj1ELj4ELj16ENS_18Kernel_traits_baseILj3072EfffffjLj128EEEEELb0ELb0ELb1ELb1EEEvNS_9FwdParamsE,"",@"SHT_CUDA_INFO"
	.sectionflags	@""
	.align	4


	//----- nvinfo : EIATTR_CUDA_API_VERSION
	.align		4
        /*0000*/ 	.byte	0x04, 0x37
        /*0002*/ 	.short	(.L_3648 - .L_3647)
.L_3647:
        /*0004*/ 	.word	0x00000082


	//----- nvinfo : EIATTR_KPARAM_INFO
	.align		4
.L_3648:
        /*0008*/ 	.byte	0x04, 0x17
        /*000a*/ 	.short	(.L_3650 - .L_3649)
.L_3649:
        /*000c*/ 	.word	0x00000000
        /*0010*/ 	.short	0x0000
        /*0012*/ 	.short	0x0000
        /*0014*/ 	.byte	0x00, 0xf0, 0xa1, 0x03


	//----- nvinfo : EIATTR_SPARSE_MMA_MASK
	.align		4
.L_3650:
        /*0018*/ 	.byte	0x03, 0x50
        /*001a*/ 	.short	0x0000


	//----- nvinfo : EIATTR_MAXREG_COUNT
	.align		4
        /*001c*/ 	.byte	0x03, 0x1b
        /*001e*/ 	.short	0x00ff


	//----- nvinfo : EIATTR_NUM_BARRIERS
	.align		4
        /*0020*/ 	.byte	0x02, 0x4c
        /*0022*/ 	.byte	0x01
	.zero		1


	//----- nvinfo : EIATTR_MERCURY_ISA_VERSION
	.align		4
        /*0024*/ 	.byte	0x03, 0x5f
        /*0026*/ 	.short	0x0101


	//----- nvinfo : EIATTR_COOP_GROUP_MASK_REGIDS
	.align		4
        /*0028*/ 	.byte	0x04, 0x29
        /*002a*/ 	.short	(.L_3652 - .L_3651)


	//   ....[0]....
.L_3651:
        /*002c*/ 	.word	0xffffffff


	//   ....[1]....
        /*0030*/ 	.word	0xffffffff


	//   ....[2]....
        /*0034*/ 	.word	0xffffffff


	//   ....[3]....
        /*0038*/ 	.word	0xffffffff


	//   ....[4]....
        /*003c*/ 	.word	0xffffffff


	//   ....[5]....
        /*0040*/ 	.word	0xffffffff


	//   ....[6]....
        /*0044*/ 	.word	0xffffffff


	//   ....[7]....
        /*0048*/ 	.word	0xffffffff


	//   ....[8]....
        /*004c*/ 	.word	0xffffffff


	//   ....[9]....
        /*0050*/ 	.word	0xffffffff


	//   ....[10]....
        /*0054*/ 	.word	0xffffffff


	//   ....[11]....
        /*0058*/ 	.word	0xffffffff


	//   ....[12]....
        /*005c*/ 	.word	0xffffffff


	//   ....[13]....
        /*0060*/ 	.word	0xffffffff


	//   ....[14]....
        /*0064*/ 	.word	0xffffffff


	//   ....[15]....
        /*0068*/ 	.word	0xffffffff


	//   ....[16]....
        /*006c*/ 	.word	0xffffffff


	//   ....[17]....
        /*0070*/ 	.word	0xffffffff


	//----- nvinfo : EIATTR_COOP_GROUP_INSTR_OFFSETS
	.align		4
.L_3652:
        /*0074*/ 	.byte	0x04, 0x28
        /*0076*/ 	.short	(.L_3654 - .L_3653)


	//   ....[0]....
.L_3653:
        /*0078*/ 	.word	0x000011f0


	//   ....[1]....
        /*007c*/ 	.word	0x00001210


	//   ....[2]....
        /*0080*/ 	.word	0x00001230


	//   ....[3]....
        /*0084*/ 	.word	0x00001250


	//   ....[4]....
        /*0088*/ 	.word	0x00001270


	//   ....[5]....
        /*008c*/ 	.word	0x000015a0


	//   ....[6]....
        /*0090*/ 	.word	0x000015c0


	//   ....[7]....
        /*0094*/ 	.word	0x000015e0


	//   ....[8]....
        /*0098*/ 	.word	0x00001600


	//   ....[9]....
        /*009c*/ 	.word	0x00001650


	//   ....[10]....
        /*00a0*/ 	.word	0x00001810


	//   ....[11]....
        /*00a4*/ 	.word	0x00001840


	//   ....[12]....
        /*00a8*/ 	.word	0x00001870


	//   ....[13]....
        /*00ac*/ 	.word	0x000018c0


	//   ....[14]....
        /*00b0*/ 	.word	0x00001980


	//   ....[15]....
        /*00b4*/ 	.word	0x000019b0


	//   ....[16]....
        /*00b8*/ 	.word	0x00001a50


	//   ....[17]....
        /*00bc*/ 	.word	0x00001a80


	//----- nvinfo : EIATTR_VRC_CTA_INIT_COUNT
	.align		4
.L_3654:
        /*00c0*/ 	.byte	0x02, 0x4a
	.zero		1
	.zero		1


	//----- nvinfo : EIATTR_EXIT_INSTR_OFFSETS
	.align		4
        /*00c4*/ 	.byte	0x04, 0x1c
        /*00c6*/ 	.short	(.L_3656 - .L_3655)


	//   ....[0]....
.L_3655:
        /*00c8*/ 	.word	0x00000300


	//   ....[1]....
        /*00cc*/ 	.word	0x000021c0


	//----- nvinfo : EIATTR_MAX_THREADS
	.align		4
.L_3656:
        /*00d0*/ 	.byte	0x04, 0x05
        /*00d2*/ 	.short	(.L_3658 - .L_3657)
.L_3657:
        /*00d4*/ 	.word	0x00000080
        /*00d8*/ 	.word	0x00000001
        /*00dc*/ 	.word	0x00000001


	//----- nvinfo : EIATTR_CRS_STACK_SIZE
	.align		4
.L_3658:
        /*00e0*/ 	.byte	0x04, 0x1e
        /*00e2*/ 	.short	(.L_3660 - .L_3659)
.L_3659:
        /*00e4*/ 	.word	0x00000000


	//----- nvinfo : EIATTR_CBANK_PARAM_SIZE
	.align		4
.L_3660:
        /*00e8*/ 	.byte	0x03, 0x19
        /*00ea*/ 	.short	0x00e8


	//----- nvinfo : EIATTR_PARAM_CBANK
	.align		4
        /*00ec*/ 	.byte	0x04, 0x0a
        /*00ee*/ 	.short	(.L_3662 - .L_3661)
	.align		4
.L_3661:
        /*00f0*/ 	.word	index@(.nv.constant0._ZN10layer_norm13ln_fwd_kernelINS_13Kernel_traitsIfffffjLj3072ELj1ELj1ELj4ELj16ENS_18Kernel_traits_baseILj3072EfffffjLj128EEEEELb0ELb0ELb1ELb1EEEvNS_9FwdParamsE)
        /*00f4*/ 	.short	0x0380
        /*00f6*/ 	.short	0x00e8


	//----- nvinfo : EIATTR_SW_WAR
	.align		4
.L_3662:
        /*00f8*/ 	.byte	0x04, 0x36
        /*00fa*/ 	.short	(.L_3664 - .L_3663)
.L_3663:
        /*00fc*/ 	.word	0x00000008
.L_3664:


//--------------------- .nv.info._ZN10layer_norm13ln_fwd_kernelINS_13Kernel_traitsIfffffjLj3072ELj1ELj1ELj4ELj16ENS_18Kernel_traits_baseILj3072EfffffjLj128EEEEELb0ELb1ELb0ELb0EEEvNS_9FwdParamsE --------------------------
	.section	.nv.info._ZN10layer_norm13ln_fwd_kernelINS_13Kernel_traitsIfffffjLj3072ELj1ELj1ELj4ELj16ENS_18Kernel_traits_baseILj3072EfffffjLj128EEEEELb0ELb1ELb0ELb0EEEvNS_9FwdParamsE,"",@"SHT_CUDA_INFO"
	.sectionflags	@""
	.align	4


	//----- nvinfo : EIATTR_CUDA_API_VERSION
	.align		4
        /*0000*/ 	.byte	0x04, 0x37
        /*0002*/ 	.short	(.L_3666 - .L_3665)
.L_3665:
        /*0004*/ 	.word	0x00000082


	//----- nvinfo : EIATTR_KPARAM_INFO
	.align		4
.L_3666:
        /*0008*/ 	.byte	0x04, 0x17
        /*000a*/ 	.short	(.L_3668 - .L_3667)
.L_3667:
        /*000c*/ 	.word	0x00000000
        /*0010*/ 	.short	0x0000
        /*0012*/ 	.short	0x0000
        /*0014*/ 	.byte	0x00, 0xf0, 0xa1, 0x03


	//----- nvinfo : EIATTR_SPARSE_MMA_MASK
	.align		4
.L_3668:
        /*0018*/ 	.byte	0x03, 0x50
        /*001a*/ 	.short	0x0000


	//----- nvinfo : EIATTR_MAXREG_COUNT
	.align		4
        /*001c*/ 	.byte	0x03, 0x1b
        /*001e*/ 	.short	0x00ff


	//----- nvinfo : EIATTR_NUM_BARRIERS
	.align		4
        /*0020*/ 	.byte	0x02, 0x4c
        /*0022*/ 	.byte	0x01
	.zero		1


	//----- nvinfo : EIATTR_MERCURY_ISA_VERSION
	.align		4
        /*0024*/ 	.byte	0x03, 0x5f
        /*0026*/ 	.short	0x0101


	//----- nvinfo : EIATTR_COOP_GROUP_MASK_REGIDS
	.align		4
        /*0028*/ 	.byte	0x04, 0x29
        /*002a*/ 	.short	(.L_3670 - .L_3669)


	//   ....[0]....
.L_3669:
        /*002c*/ 	.word	0xffffffff


	//   ....[1]....
        /*0030*/ 	.word	0xffffffff


	//   ....[2]....
        /*0034*/ 	.word	0xffffffff


	//   ....[3]....
        /*0038*/ 	.word	0xffffffff


	//   ....[4]....
        /*003c*/ 	.word	0xffffffff


	//   ....[5]....
        /*0040*/ 	.word	0xffffffff


	//   ....[6]....
        /*0044*/ 	.word	0xffffffff


	//   ....[7]....
        /*0048*/ 	.word	0xffffffff


	//   ....[8]....
        /*004c*/ 	.word	0xffffffff


	//   ....[9]....
        /*0050*/ 	.word	0xffffffff


	//   ....[10]....
        /*0054*/ 	.word	0xffffffff


	//   ....[11]....
        /*0058*/ 	.word	0xffffffff


	//   ....[12]....
        /*005c*/ 	.word	0xffffffff


	//   ....[13]....
        /*0060*/ 	.word	0xffffffff


	//   ....[14]....
        /*0064*/ 	.word	0xffffffff


	//   ....[15]....
        /*0068*/ 	.word	0xffffffff


	//   ....[16]....
        /*006c*/ 	.word	0xffffffff


	//   ....[17]....
        /*0070*/ 	.word	0xffffffff


	//----- nvinfo : EIATTR_COOP_GROUP_INSTR_OFFSETS
	.align		4
.L_3670:
        /*0074*/ 	.byte	0x04, 0x28
        /*0076*/ 	.short	(.L_3672 - .L_3671)


	//   ....[0]....
.L_3671:
        /*0078*/ 	.word	0x00001890


	//   ....[1]....
        /*007c*/ 	.word	0x000018b0


	//   ....[2]....
        /*0080*/ 	.word	0x000018d0


	//   ....[3]....
        /*0084*/ 	.word	0x000018f0


	//   ....[4]....
        /*0088*/ 	.word	0x00001910


	//   ....[5]....
        /*008c*/ 	.word	0x00001c80


	//   ....[6]....
        /*0090*/ 	.word	0x00001ca0


	//   ....[7]....
        /*0094*/ 	.word	0x00001cc0


	//   ....[8]....
        /*0098*/ 	.word	0x00001ce0


	//   ....[9]....
        /*009c*/ 	.word	0x00001d10


	//   ....[10]....
        /*00a0*/ 	.word	0x00001ea0


	//   ....[11]....
        /*00a4*/ 	.word	0x00001ee0


	//   ....[12]....
        /*00a8*/ 	.word	0x00001ef0


	//   ....[13]....
        /*00ac*/ 	.word	0x00001f30


	//   ....[14]....
        /*00b0*/ 	.word	0x00001fc0


	//   ....[15]....
        /*00b4*/ 	.word	0x00002050


	//   ....[16]....
        /*00b8*/ 	.word	0x000020d0


	//   ....[17]....
        /*00bc*/ 	.word	0x00002110


	//----- nvinfo : EIATTR_VRC_CTA_INIT_COUNT
	.align		4
.L_3672:
        /*00c0*/ 	.byte	0x02, 0x4a
	.zero		1
	.zero		1


	//----- nvinfo : EIATTR_EXIT_INSTR_OFFSETS
	.align		4
        /*00c4*/ 	.byte	0x04, 0x1c
        /*00c6*/ 	.short	(.L_3674 - .L_3673)


	//   ....[0]....
.L_3673:
        /*00c8*/ 	.word	0x00000960


	//   ....[1]....
        /*00cc*/ 	.word	0x00002940


	//----- nvinfo : EIATTR_MAX_THREADS
	.align		4
.L_3674:
        /*00d0*/ 	.byte	0x04, 0x05
        /*00d2*/ 	.short	(.L_3676 - .L_3675)
.L_3675:
        /*00d4*/ 	.word	0x00000080
        /*00d8*/ 	.word	0x00000001
        /*00dc*/ 	.word	0x00000001


	//----- nvinfo : EIATTR_CRS_STACK_SIZE
	.align		4
.L_3676:
        /*00e0*/ 	.byte	0x04, 0x1e
        /*00e2*/ 	.short	(.L_3678 - .L_3677)
.L_3677:
        /*00e4*/ 	.word	0x00000000


	//----- nvinfo : EIATTR_CBANK_PARAM_SIZE
	.align		4
.L_3678:
        /*00e8*/ 	.byte	0x03, 0x19
        /*00ea*/ 	.short	0x00e8


	//----- nvinfo : EIATTR_PARAM_CBANK
	.align		4
        /*00ec*/ 	.byte	0x04, 0x0a
        /*00ee*/ 	.short	(.L_3680 - .L_3679)
	.align		4
.L_3679:
        /*00f0*/ 	.word	index@(.nv.constant0._ZN10layer_norm13ln_fwd_kernelINS_13Kernel_traitsIfffffjLj3072ELj1ELj1ELj4ELj16ENS_18Kernel_traits_baseILj3072EfffffjLj128EEEEELb0ELb1ELb0ELb0EEEvNS_9FwdParamsE)
        /*00f4*/ 	.short	0x0380
        /*00f6*/ 	.short	0x00e8


	//----- nvinfo : EIATTR_SW_WAR
	.align		4
.L_3680:
        /*00f8*/ 	.byte	0x04, 0x36
        /*00fa*/ 	.short	(.L_3682 - .L_3681)
.L_3681:
        /*00fc*/ 	.word	0x00000008
.L_3682:


//--------------------- .nv.info._ZN10layer_norm13ln_fwd_kernelINS_13Kernel_traitsIfffffjLj3072ELj1ELj1ELj4ELj16ENS_18Kernel_traits_baseILj3072EfffffjLj128EEEEELb0ELb1ELb0ELb1EEEvNS_9FwdParamsE --------------------------
	.section	.nv.info._ZN10layer_norm13ln_fwd_kernelINS_13Kernel_traitsIfffffjLj3072ELj1ELj1ELj4ELj16ENS_18Kernel_traits_baseILj3072EfffffjLj128EEEEELb0ELb1ELb0ELb1EEEvNS_9FwdParamsE,"",@"SHT_CUDA_INFO"
	.sectionflags	@""
	.align	4


	//----- nvinfo : EIATTR_CUDA_API_VERSION
	.align		4
        /*0000*/ 	.byte	0x04, 0x37
        /*0002*/ 	.short	(.L_3684 - .L_3683)
.L_3683:
        /*0004*/ 	.word	0x00000082


	//----- nvinfo : EIATTR_KPARAM_INFO
	.align		4
.L_3684:
        /*0008*/ 	.byte	0x04, 0x17
        /*000a*/ 	.short	(.L_3686 - .L_3685)
.L_3685:
        /*000c*/ 	.word	0x00000000
        /*0010*/ 	.short	0x0000
        /*0012*/ 	.short	0x0000
        /*0014*/ 	.byte	0x00, 0xf0, 0xa1, 0x03


	//----- nvinfo : EIATTR_SPARSE_MMA_MASK
	.align		4
.L_3686:
        /*0018*/ 	.byte	0x03, 0x50
        /*001a*/ 	.short	0x0000


	//----- nvinfo : EIATTR_MAXREG_COUNT
	.align		4
        /*001c*/ 	.byte	0x03, 0x1b
        /*001e*/ 	.short	0x00ff


	//----- nvinfo : EIATTR_NUM_BARRIERS
	.align		4
        /*0020*/ 	.byte	0x02, 0x4c
        /*0022*/ 	.byte	0x01
	.zero		1


	//----- nvinfo : EIATTR_MERCURY_ISA_VERSION
	.align		4
        /*0024*/ 	.byte	0x03, 0x5f
        /*0026*/ 	.short	0x0101


	//----- nvinfo : EIATTR_COOP_GROUP_MASK_REGIDS
	.align		4
        /*0028*/ 	.byte	0x04, 0x29
        /*002a*/ 	.short	(.L_3688 - .L_3687)


	//   ....[0]....
.L_3687:
        /*002c*/ 	.word	0xffffffff


	//   ....[1]....
        /*0030*/ 	.word	0xffffffff


	//   ....[2]....
        /*0034*/ 	.word	0xffffffff


	//   ....[3]....
        /*0038*/ 	.word	0xffffffff


	//   ....[4]....
        /*003c*/ 	.word	0xffffffff


	//   ....[5]....
        /*0040*/ 	.word	0xffffffff


	//   ....[6]....
        /*0044*/ 	.word	0xffffffff


	//   ....[7]....
        /*0048*/ 	.word	0xffffffff


	//   ....[8]....
        /*004c*/ 	.word	0xffffffff


	//   ....[9]....
        /*0050*/ 	.word	0xffffffff


	//   ....[10]....
        /*0054*/ 	.word	0xffffffff


	//   ....[11]....
        /*0058*/ 	.word	0xffffffff


	//   ....[12]....
        /*005c*/ 	.word	0xffffffff


	//   ....[13]....
        /*0060*/ 	.word	0xffffffff


	//   ....[14]....
        /*0064*/ 	.word	0xffffffff


	//   ....[15]....
        /*0068*/ 	.word	0xffffffff


	//   ....[16]....
        /*006c*/ 	.word	0xffffffff


	//   ....[17]....
        /*0070*/ 	.word	0xffffffff


	//----- nvinfo : EIATTR_COOP_GROUP_INSTR_OFFSETS
	.align		4
.L_3688:
        /*0074*/ 	.byte	0x04, 0x28
        /*0076*/ 	.short	(.L_3690 - .L_3689)


	//   ....[0]....
.L_3689:
        /*0078*/ 	.word	0x00000e50


	//   ....[1]....
        /*007c*/ 	.word	0x00000e70


	//   ....[2]....
        /*0080*/ 	.word	0x00000e90


	//   ....[3]....
        /*0084*/ 	.word	0x00000eb0


	//   ....[4]....
        /*0088*/ 	.word	0x00000ed0


	//   ....[5]....
        /*008c*/ 	.word	0x00001200


	//   ....[6]....
        /*0090*/ 	.word	0x00001220


	//   ....[7]....
        /*0094*/ 	.word	0x00001240


	//   ....[8]....
        /*0098*/ 	.word	0x00001270


	//   ....[9]....
        /*009c*/ 	.word	0x000012e0


	//   ....[10]....
        /*00a0*/ 	.word	0x00001460


	//   ....[11]....
        /*00a4*/ 	.word	0x000014e0


	//   ....[12]....
        /*00a8*/ 	.word	0x000014f0


	//   ....[13]....
        /*00ac*/ 	.word	0x00001570


	//   ....[14]....
        /*00b0*/ 	.word	0x00001590


	//   ....[15]....
        /*00b4*/ 	.word	0x000015b0


	//   ....[16]....
        /*00b8*/ 	.word	0x000016b0


	//   ....[17]....
        /*00bc*/ 	.word	0x000016c0


	//----- nvinfo : EIATTR_VRC_CTA_INIT_COUNT
	.align		4
.L_3690:
        /*00c0*/ 	.byte	0x02, 0x4a
	.zero		1
	.zero		1


	//----- nvinfo : EIATTR_EXIT_INSTR_OFFSETS
	.align		4
        /*00c4*/ 	.byte	0x04, 0x1c
        /*00c6*/ 	.short	(.L_3692 - .L_3691)


	//   ....[0]....
.L_3691:
        /*00c8*/ 	.word	0x00000410


	//   ....[1]....
        /*00cc*/ 	.word	0x00001d10


	//----- nvinfo : EIATTR_MAX_THREADS
	.align		4
.L_3692:
        /*00d0*/ 	.byte	0x04, 0x05
        /*00d2*/ 	.short	(.L_3694 - .L_3693)
.L_3693:
        /*00d4*/ 	.word	0x00000080
        /*00d8*/ 	.word	0x00000001
        /*00dc*/ 	.word	0x00000001


	//----- nvinfo : EIATTR_CRS_STACK_SIZE
	.align		4
.L_3694:
        /*00e0*/ 	.byte	0x04, 0x1e
        /*00e2*/ 	.short	(.L_3696 - .L_3695)
.L_3695:
        /*00e4*/ 	.word	0x00000000


	//----- nvinfo : EIATTR_CBANK_PARAM_SIZE
	.align		4
.L_3696:
        /*00e8*/ 	.byte	0x03, 0x19
        /*00ea*/ 	.short	0x00e8


	//----- nvinfo : EIATTR_PARAM_CBANK
	.align		4
        /*00ec*/ 	.byte	0x04, 0x0a
        /*00ee*/ 	.short	(.L_3698 - .L_3697)
	.align		4
.L_3697:
        /*00f0*/ 	.word	index@(.nv.constant0._ZN10layer_norm13ln_fwd_kernelINS_13Kernel_traitsIfffffjLj3072ELj1ELj1ELj4ELj16ENS_18Kernel_traits_baseILj3072EfffffjLj128EEEEELb0ELb1ELb0ELb1EEEvNS_9FwdParamsE)
        /*00f4*/ 	.short	0x0380
        /*00f6*/ 	.short	0x00e8


	//----- nvinfo : EIATTR_SW_WAR
	.align		4
.L_3698:
        /*00f8*/ 	.byte	0x04, 0x36
        /*00fa*/ 	.short	(.L_3700 - .L_3699)
.L_3699:
        /*00fc*/ 	.word	0x00000008
.L_3700:


//--------------------- .nv.info._ZN10layer_norm13ln_fwd_kernelINS_13Kernel_traitsIfffffjLj3072ELj1ELj1ELj4ELj16ENS_18Kernel_traits_baseILj3072EfffffjLj128EEEEELb0ELb1ELb1ELb0EEEvNS_9FwdParamsE --------------------------
	.section	.nv.info._ZN10layer_norm13ln_fwd_kernelINS_13Kernel_traitsIfffffjLj3072ELj1ELj1ELj4ELj16ENS_18Kernel_traits_baseILj3072EfffffjLj128EEEEELb0ELb1ELb1ELb0EEEvNS_9FwdParamsE,"",@"SHT_CUDA_INFO"
	.sectionflags	@""
	.align	4


	//----- nvinfo : EIATTR_CUDA_API_VERSION
	.align		4
        /*0000*/ 	.byte	0x04, 0x37
        /*0002*/ 	.short	(.L_3702 - .L_3701)
.L_3701:
        /*0004*/ 	.word	0x00000082


	//----- nvinfo : EIATTR_KPARAM_INFO
	.align		4
.L_3702:
        /*0008*/ 	.byte	0x04, 0x17
        /*000a*/ 	.short	(.L_3704 - .L_3703)
.L_3703:
        /*000c*/ 	.word	0x00000000
        /*0010*/ 	.short	0x0000
        /*0012*/ 	.short	0x0000
        /*0014*/ 	.byte	0x00, 0xf0, 0xa1, 0x03


	//----- nvinfo : EIATTR_SPARSE_MMA_MASK
	.align		4
.L_3704:
        /*0018*/ 	.byte	0x03, 0x50
        /*001a*/ 	.short	0x0000


	//----- nvinfo : EIATTR_MAXREG_COUNT
	.align		4
        /*001c*/ 	.byte	0x03, 0x1b
        /*001e*/ 	.short	0x00ff


	//----- nvinfo : EIATTR_NUM_BARRIERS
	.align		4
        /*0020*/ 	.byte	0x02, 0x4c
        /*0022*/ 	.byte	0x01
	.zero		1


	//----- nvinfo : EIATTR_MERCURY_ISA_VERSION
	.align		4
        /*0024*/ 	.byte	0x03, 0x5f
        /*0026*/ 	.short	0x0101


	//----- nvinfo : EIATTR_COOP_GROUP_MASK_REGIDS
	.align		4
        /*0028*/ 	.byte	0x04, 0x29
        /*002a*/ 	.short	(.L_3706 - .L_3705)


	//   ....[0]....
.L_3705:
        /*002c*/ 	.word	0xffffffff


	//   ....[1]....
        /*0030*/ 	.word	0xffffffff


	//   ....[2]....
        /*0034*/ 	.word	0xffffffff


	//   ....[3]....
        /*0038*/ 	.word	0xffffffff


	//   ....[4]....
        /*003c*/ 	.word	0xffffffff


	//   ....[5]....
        /*0040*/ 	.word	0xffffffff


	//   ....[6]....
        /*0044*/ 	.word	0xffffffff


	//   ....[7]....
        /*0048*/ 	.word	0xffffffff


	//   ....[8]....
        /*004c*/ 	.word	0xffffffff


	//   ....[9]....
        /*0050*/ 	.word	0xffffffff


	//   ....[10]....
        /*0054*/ 	.word	0xffffffff


	//   ....[11]....
        /*0058*/ 	.word	0xffffffff


	//   ....[12]....
        /*005c*/ 	.word	0xffffffff


	//   ....[13]....
        /*0060*/ 	.word	0xffffffff


	//   ....[14]....
        /*0064*/ 	.word	0xffffffff


	//   ....[15]....
        /*0068*/ 	.word	0xffffffff


	//   ....[16]....
        /*006c*/ 	.word	0xffffffff


	//   ....[17]....
        /*0070*/ 	.word	0xffffffff


	//----- nvinfo : EIATTR_COOP_GROUP_INSTR_OFFSETS
	.align		4
.L_3706:
        /*0074*/ 	.byte	0x04, 0x28
        /*0076*/ 	.short	(.L_3708 - .L_3707)


	//   ....[0]....
.L_3707:
        /*0078*/ 	.word	0x000021f0


	//   ....[1]....
        /*007c*/ 	.word	0x00002210


	//   ....[2]....
        /*0080*/ 	.word	0x00002230


	//   ....[3]....
        /*0084*/ 	.word	0x00002250


	//   ....[4]....
        /*0088*/ 	.word	0x00002270


	//   ....[5]....
        /*008c*/ 	.word	0x000025e0


	//   ....[6]....
        /*0090*/ 	.word	0x00002610


	//   ....[7]....
        /*0094*/ 	.word	0x00002640


	//   ....[8]....
        /*0098*/ 	.word	0x00002660


	//   ....[9]....
        /*009c*/ 	.word	0x00002690


	//   ....[10]....
        /*00a0*/ 	.word	0x00002820


	//   ....[11]....
        /*00a4*/ 	.word	0x00002860


	//   ....[12]....
        /*00a8*/ 	.word	0x00002870


	//   ....[13]....
        /*00ac*/ 	.word	0x000028f0


	//   ....[14]....
        /*00b0*/ 	.word	0x00002970


	//   ....[15]....
        /*00b4*/ 	.word	0x00002990


	//   ....[16]....
        /*00b8*/ 	.word	0x00002a70


	//   ....[17]....
        /*00bc*/ 	.word	0x00002a80


	//----- nvinfo : EIATTR_VRC_CTA_INIT_COUNT
	.align		4
.L_3708:
        /*00c0*/ 	.byte	0x02, 0x4a
	.zero		1
	.zero		1


	//----- nvinfo : EIATTR_EXIT_INSTR_OFFSETS
	.align		4
        /*00c4*/ 	.byte	0x04, 0x1c
        /*00c6*/ 	.short	(.L_3710 - .L_3709)


	//   ....[0]....
.L_3709:
        /*00c8*/ 	.word	0x00000940


	//   ....[1]....
        /*00cc*/ 	.word	0x00003340


	//----- nvinfo : EIATTR_MAX_THREADS
	.align		4
.L_3710:
        /*00d0*/ 	.byte	0x04, 0x05
        /*00d2*/ 	.short	(.L_3712 - .L_3711)
.L_3711:
        /*00d4*/ 	.word	0x00000080
        /*00d8*/ 	.word	0x00000001
        /*00dc*/ 	.word	0x00000001


	//----- nvinfo : EIATTR_CRS_STACK_SIZE
	.align		4
.L_3712:
        /*00e0*/ 	.byte	0x04, 0x1e
        /*00e2*/ 	.short	(.L_3714 - .L_3713)
.L_3713:
        /*00e4*/ 	.word	0x00000000


	//----- nvinfo : EIATTR_CBANK_PARAM_SIZE
	.align		4
.L_3714:
        /*00e8*/ 	.byte	0x03, 0x19
        /*00ea*/ 	.short	0x00e8


	//----- nvinfo : EIATTR_PARAM_CBANK
	.align		4
        /*00ec*/ 	.byte	0x04, 0x0a
        /*00ee*/ 	.short	(.L_3716 - .L_3715)
	.align		4
.L_3715:
        /*00f0*/ 	.word	index@(.nv.constant0._ZN10layer_norm13ln_fwd_kernelINS_13Kernel_traitsIfffffjLj3072ELj1ELj1ELj4ELj16ENS_18Kernel_traits_baseILj3072EfffffjLj128EEEEELb0ELb1ELb1ELb0EEEvNS_9FwdParamsE)
        /*00f4*/ 	.short	0x0380
        /*00f6*/ 	.short	0x00e8


	//----- nvinfo : EIATTR_SW_WAR
	.align		4
.L_3716:
        /*00f8*/ 	.byte	0x04, 0x36
        /*00fa*/ 	.short	(.L_3718 - .L_3717)
.L_3717:
        /*00fc*/ 	.word	0x00000008
.L_3718:


//--------------------- .nv.info._ZN10layer_norm13ln_fwd_kernelINS_13Kernel_traitsIfffffjLj3072ELj1ELj1ELj4ELj16ENS_18Kernel_traits_baseILj3072EfffffjLj128EEEEELb0ELb1ELb1ELb1EEEvNS_9FwdParamsE --------------------------
	.section	.nv.info._ZN10layer_norm13ln_fwd_kernelINS_13Kernel_traitsIfffffjLj3072ELj1ELj1ELj4ELj16ENS_18Kernel_traits_baseILj3072EfffffjLj128EEEEELb0ELb1ELb1ELb1EEEvNS_9FwdParamsE,"",@"SHT_CUDA_INFO"
	.sectionflags	@""
	.align	4


	//----- nvinfo : EIATTR_CUDA_API_VERSION
	.align		4
        /*0000*/ 	.byte	0x04, 0x37
        /*0002*/ 	.short	(.L_3720 - .L_3719)
.L_3719:
        /*0004*/ 	.word	0x00000082


	//----- nvinfo : EIATTR_KPARAM_INFO
	.align		4
.L_3720:
        /*0008*/ 	.byte	0x04, 0x17
        /*000a*/ 	.short	(.L_3722 - .L_3721)
.L_3721:
        /*000c*/ 	.word	0x00000000
        /*0010*/ 	.short	0x0000
        /*0012*/ 	.short	0x0000
        /*0014*/ 	.byte	0x00, 0xf0, 0xa1, 0x03


	//----- nvinfo : EIATTR_SPARSE_MMA_MASK
	.align		4
.L_3722:
        /*0018*/ 	.byte	0x03, 0x50
        /*001a*/ 	.short	0x0000


	//----- nvinfo : EIATTR_MAXREG_COUNT
	.align		4
        /*001c*/ 	.byte	0x03, 0x1b
        /*001e*/ 	.short	0x00ff


	//----- nvinfo : EIATTR_NUM_BARRIERS
	.align		4
        /*0020*/ 	.byte	0x02, 0x4c
        /*0022*/ 	.byte	0x01
	.zero		1


	//----- nvinfo : EIATTR_MERCURY_ISA_VERSION
	.align		4
        /*0024*/ 	.byte	0x03, 0x5f
        /*0026*/ 	.short	0x0101


	//----- nvinfo : EIATTR_COOP_GROUP_MASK_REGIDS
	.align		4
        /*0028*/ 	.byte	0x04, 0x29
        /*002a*/ 	.short	(.L_3724 - .L_3723)


	//   ....[0]....
.L_3723:
        /*002c*/ 	.word	0xffffffff


	//   ....[1]....
        /*0030*/ 	.word	0xffffffff


	//   ....[2]....
        /*0034*/ 	.word	0xffffffff


	//   ....[3]....
        /*0038*/ 	.word	0xffffffff


	//   ....[4]....
        /*003c*/ 	.word	0xffffffff


	//   ....[5]....
        /*0040*/ 	.word	0xffffffff


	//   ....[6]....
        /*0044*/ 	.word	0xffffffff


	//   ....[7]....
        /*0048*/ 	.word	0xffffffff


	//   ....[8]....
        /*004c*/ 	.word	0xffffffff


	//   ....[9]....
        /*0050*/ 	.word	0xffffffff


	//   ....[10]....
        /*0054*/ 	.word	0xffffffff


	//   ....[11]....
        /*0058*/ 	.word	0xffffffff


	//   ....[12]....
        /*005c*/ 	.word	0xffffffff


	//   ....[13]....
        /*0060*/ 	.word	0xffffffff


	//   ....[14]....
        /*0064*/ 	.word	0xffffffff


	//   ....[15]....
        /*0068*/ 	.word	0xffffffff


	//   ....[16]....
        /*006c*/ 	.word	0xffffffff


	//   ....[17]....
        /*0070*/ 	.word	0xffffffff


	//----- nvinfo : EIATTR_COOP_GROUP_INSTR_OFFSETS
	.align		4
.L_3724:
        /*0074*/ 	.byte	0x04, 0x28
        /*0076*/ 	.short	(.L_3726 - .L_3725)


	//   ....[0]....
.L_3725:
        /*0078*/ 	.word	0x00001810


	//   ....[1]....
        /*007c*/ 	.word	0x00001830


	//   ....[2]....
        /*0080*/ 	.word	0x00001850


	//   ....[3]....
        /*0084*/ 	.word	0x00001870


	//   ....[4]....
        /*0088*/ 	.word	0x00001890


	//   ....[5]....
        /*008c*/ 	.word	0x00001bc0


	//   ....[6]....
        /*0090*/ 	.word	0x00001bf0


	//   ....[7]....
        /*0094*/ 	.word	0x00001c20


	//   ....[8]....
        /*0098*/ 	.word	0x00001c40


	//   ....[9]....
        /*009c*/ 	.word	0x00001c60


	//   ....[10]....
        /*00a0*/ 	.word	0x00001df0


	//   ....[11]....
        /*00a4*/ 	.word	0x00001e30


	//   ....[12]....
        /*00a8*/ 	.word	0x00001e50


	//   ....[13]....
        /*00ac*/ 	.word	0x00001e90


	//   ....[14]....
        /*00b0*/ 	.word	0x00001f50


	//   ....[15]....
        /*00b4*/ 	.word	0x00001f80


	//   ....[16]....
        /*00b8*/ 	.word	0x00002030


	//   ....[17]....
        /*00bc*/ 	.word	0x00002060


	//----- nvinfo : EIATTR_VRC_CTA_INIT_COUNT
	.align		4
.L_3726:
        /*00c0*/ 	.byte	0x02, 0x4a
	.zero		1
	.zero		1


	//----- nvinfo : EIATTR_EXIT_INSTR_OFFSETS
	.align		4
        /*00c4*/ 	.byte	0x04, 0x1c
        /*00c6*/ 	.short	(.L_3728 - .L_3727)


	//   ....[0]....
.L_3727:
        /*00c8*/ 	.word	0x00000400


	//   ....[1]....
        /*00cc*/ 	.word	0x00002790


	//----- nvinfo : EIATTR_MAX_THREADS
	.align		4
.L_3728:
        /*00d0*/ 	.byte	0x04, 0x05
        /*00d2*/ 	.short	(.L_3730 - .L_3729)
.L_3729:
        /*00d4*/ 	.word	0x00000080
        /*00d8*/ 	.word	0x00000001
        /*00dc*/ 	.word	0x00000001


	//----- nvinfo : EIATTR_CRS_STACK_SIZE
	.align		4
.L_3730:
        /*00e0*/ 	.byte	0x04, 0x1e
        /*00e2*/ 	.short	(.L_3732 - .L_3731)
.L_3731:
        /*00e4*/ 	.word	0x00000000


	//----- nvinfo : EIATTR_CBANK_PARAM_SIZE
	.align		4
.L_3732:
        /*00e8*/ 	.byte	0x03, 0x19
        /*00ea*/ 	.short	0x00e8


	//----- nvinfo : EIATTR_PARAM_CBANK
	.align		4
        /*00ec*/ 	.byte	0x04, 0x0a
        /*00ee*/ 	.short	(.L_3734 - .L_3733)
	.align		4
.L_3733:
        /*00f0*/ 	.word	index@(.nv.constant0._ZN10layer_norm13ln_fwd_kernelINS_13Kernel_traitsIfffffjLj3072ELj1ELj1ELj4ELj16ENS_18Kernel_traits_baseILj3072EfffffjLj128EEEEELb0ELb1ELb1ELb1EEEvNS_9FwdParamsE)
        /*00f4*/ 	.short	0x0380
        /*00f6*/ 	.short	0x00e8


	//----- nvinfo : EIATTR_SW_WAR
	.align		4
.L_3734:
        /*00f8*/ 	.byte	0x04, 0x36
        /*00fa*/ 	.short	(.L_3736 - .L_3735)
.L_3735:
        /*00fc*/ 	.word	0x00000008
.L_3736:


//--------------------- .nv.info._ZN10layer_norm13ln_fwd_kernelINS_13Kernel_traitsIfffffjLj3072ELj1ELj1ELj4ELj16ENS_18Kernel_traits_baseILj3072EfffffjLj128EEEEELb1ELb0ELb0ELb0EEEvNS_9FwdParamsE --------------------------
	.section	.nv.info._ZN10layer_norm13ln_fwd_kernelINS_13Kernel_traitsIfffffjLj3072ELj1ELj1ELj4ELj16ENS_18Kernel_traits_baseILj3072EfffffjLj128EEEEELb1ELb0ELb0ELb0EEEvNS_9FwdParamsE,"",@"SHT_CUDA_INFO"
	.sectionflags	@""
	.align	4


	//----- nvinfo : EIATTR_CUDA_API_VERSION
	.align		4
        /*0000*/ 	.byte	0x04, 0x37
        /*0002*/ 	.short	(.L_3738 - .L_3737)
.L_3737:
        /*0004*/ 	.word	0x00000082


	//----- nvinfo : EIATTR_KPARAM_INFO
	.align		4
.L_3738:
        /*0008*/ 	.byte	0x04, 0x17
        /*000a*/ 	.short	(.L_3740 - .L_3739)
.L_3739:
        /*000c*/ 	.word	0x00000000
        /*0010*/ 	.short	0x0000
        /*0012*/ 	.short	0x0000
        /*0014*/ 	.byte	0x00, 0xf0, 0xa1, 0x03


	//----- nvinfo : EIATTR_SPARSE_MMA_MASK
	.align		4
.L_3740:
        /*0018*/ 	.byte	0x03, 0x50
        /*001a*/ 	.short	0x0000


	//----- nvinfo : EIATTR_MAXREG_COUNT
	.align		4
        /*001c*/ 	.byte	0x03, 0x1b
        /*001e*/ 	.short	0x00ff


	//----- nvinfo : EIATTR_NUM_BARRIERS
	.align		4
        /*0020*/ 	.byte	0x02, 0x4c
        /*0022*/ 	.byte	0x01
	.zero		1


	//----- nvinfo : EIATTR_MERCURY_ISA_VERSION
	.align		4
        /*0024*/ 	.byte	0x03, 0x5f
        /*0026*/ 	.short	0x0101


	//----- nvinfo : EIATTR_COOP_GROUP_MASK_REGIDS
	.align		4
        /*0028*/ 	.byte	0x04, 0x29
        /*002a*/ 	.short	(.L_3742 - .L_3741)


	//   ....[0]....
.L_3741:
        /*002c*/ 	.word	0xffffffff


	//   ....[1]....
        /*0030*/ 	.word	0xffffffff


	//   ....[2]....
        /*0034*/ 	.word	0xffffffff


	//   ....[3]....
        /*0038*/ 	.word	0xffffffff


	//   ....[4]....
        /*003c*/ 	.word	0xffffffff


	//   ....[5]....
        /*0040*/ 	.word	0xffffffff


	//   ....[6]....
        /*0044*/ 	.word	0xffffffff


	//   ....[7]....
        /*0048*/ 	.word	0xffffffff


	//   ....[8]....
        /*004c*/ 	.word	0xffffffff


	//   ....[9]....
        /*0050*/ 	.word	0xffffffff


	//   ....[10]....
        /*0054*/ 	.word	0xffffffff


	//   ....[11]....
        /*0058*/ 	.word	0xffffffff


	//   ....[12]....
        /*005c*/ 	.word	0xffffffff


	//   ....[13]....
        /*0060*/ 	.word	0xffffffff


	//   ....[14]....
        /*0064*/ 	.word	0xffffffff


	//   ....[15]....
        /*0068*/ 	.word	0xffffffff


	//   ....[16]....
        /*006c*/ 	.word	0xffffffff


	//   ....[17]....
        /*0070*/ 	.word	0xffffffff


	//----- nvinfo : EIATTR_COOP_GROUP_INSTR_OFFSETS
	.align		4
.L_3742:
        /*0074*/ 	.byte	0x04, 0x28
        /*0076*/ 	.short	(.L_3744 - .L_3743)


	//   ....[0]....
.L_3743:
        /*0078*/ 	.word	0x00010ac0


	//   ....[1]....
        /*007c*/ 	.word	0x00010ae0


	//   ....[2]....
        /*0080*/ 	.word	0x00010b00


	//   ....[3]....
        /*0084*/ 	.word	0x00010b20


	//   ....[4]....
        /*0088*/ 	.word	0x00010b40


	//   ....[5]....
        /*008c*/ 	.word	0x00010eb0


	//   ....[6]....
        /*0090*/ 	.word	0x00010ed0


	//   ....[7]....
        /*0094*/ 	.word	0x00010ef0


	//   ....[8]....
        /*0098*/ 	.word	0x00010f10


	//   ....[9]....
        /*009c*/ 	.word	0x00010f30


	//   ....[10]....
        /*00a0*/ 	.word	0x000110c0


	//   ....[11]....
        /*00a4*/ 	.word	0x000110f0


	//   ....[12]....
        /*00a8*/ 	.word	0x00011130


	//   ....[13]....
        /*00ac*/ 	.word	0x00011190


	//   ....[14]....
        /*00b0*/ 	.word	0x00011200


	//   ....[15]....
        /*00b4*/ 	.word	0x00011250


	//   ....[16]....
        /*00b8*/ 	.word	0x000112d0


	//   ....[17]....
        /*00bc*/ 	.word	0x00011310


	//----- nvinfo : EIATTR_VRC_CTA_INIT_COUNT
	.align		4
.L_3744:
        /*00c0*/ 	.byte	0x02, 0x4a
	.zero		1
	.zero		1


	//----- nvinfo : EIATTR_EXIT_INSTR_OFFSETS
	.align		4
        /*00c4*/ 	.byte	0x04, 0x1c
        /*00c6*/ 	.short	(.L_3746 - .L_3745)


	//   ....[0]....
.L_3745:
        /*00c8*/ 	.word	0x00000940


	//   ....[1]....
        /*00cc*/ 	.word	0x00011b90


	//----- nvinfo : EIATTR_INDIRECT_BRANCH_TARGETS
	.align		4
.L_3746:
        /*00d0*/ 	.byte	0x04, 0x34
        /*00d2*/ 	.short	(.L_3748 - .L_3747)


	//   ....[0]....
.L_3747:
        /*00d4*/ 	.word	.L_x_20715@srel
        /*00d8*/ 	.short	0x0
        /*00da*/ 	.short	0x0
        /*00dc*/ 	.word	0x3
        /*00e0*/ 	.word	.L_x_20716@srel
        /*00e4*/ 	.word	.L_x_20717@srel
        /*00e8*/ 	.word	.L_x_20718@srel


	//----- nvinfo : EIATTR_MAX_THREADS
	.align		4
.L_3748:
        /*00ec*/ 	.byte	0x04, 0x05
        /*00ee*/ 	.short	(.L_3750 - .L_3749)
.L_3749:
        /*00f0*/ 	.word	0x00000080
        /*00f4*/ 	.word	0x00000001
        /*00f8*/ 	.word	0x00000001


	//----- nvinfo : EIATTR_CRS_STACK_SIZE
	.align		4
.L_3750:
        /*00fc*/ 	.byte	0x04, 0x1e
        /*00fe*/ 	.short	(.L_3752 - .L_3751)
.L_3751:
        /*0100*/ 	.word	0x00000000


	//----- nvinfo : EIATTR_CBANK_PARAM_SIZE
	.align		4
.L_3752:
        /*0104*/ 	.byte	0x03, 0x19
        /*0106*/ 	.short	0x00e8


	//----- nvinfo : EIATTR_PARAM_CBANK
	.align		4
        /*0108*/ 	.byte	0x04, 0x0a
        /*010a*/ 	.short	(.L_3754 - .L_3753)
	.align		4
.L_3753:
        /*010c*/ 	.word	index@(.nv.constant0._ZN10layer_norm13ln_fwd_kernelINS_13Kernel_traitsIfffffjLj3072ELj1ELj1ELj4ELj16ENS_18Kernel_traits_baseILj3072EfffffjLj128EEEEELb1ELb0ELb0ELb0EEEvNS_9FwdParamsE)
        /*0110*/ 	.short	0x0380
        /*0112*/ 	.short	0x00e8


	//----- nvinfo : EIATTR_SW_WAR
	.align		4
.L_3754:
        /*0114*/ 	.byte	0x04, 0x36
        /*0116*/ 	.short	(.L_3756 - .L_3755)
.L_3755:
        /*0118*/ 	.word	0x00000008
.L_3756:


//--------------------- .nv.info._ZN10layer_norm13ln_fwd_kernelINS_13Kernel_traitsIfffffjLj3072ELj1ELj1ELj4ELj16ENS_18Kernel_traits_baseILj3072EfffffjLj128EEEEELb1ELb0ELb0ELb1EEEvNS_9FwdParamsE --------------------------
	.section	.nv.info._ZN10layer_norm13ln_fwd_kernelINS_13Kernel_traitsIfffffjLj3072ELj1ELj1ELj4ELj16ENS_18Kernel_traits_baseILj3072EfffffjLj128EEEEELb1ELb0ELb0ELb1EEEvNS_9FwdParamsE,"",@"SHT_CUDA_INFO"
	.sectionflags	@""
	.align	4


	//----- nvinfo : EIATTR_CUDA_API_VERSION
	.align		4
        /*0000*/ 	.byte	0x04, 0x37
        /*0002*/ 	.short	(.L_3758 - .L_3757)
.L_3757:
        /*0004*/ 	.word	0x00000082


	//----- nvinfo : EIATTR_KPARAM_INFO
	.align		4
.L_3758:
        /*0008*/ 	.byte	0x04, 0x17
        /*000a*/ 	.short	(.L_3760 - .L_3759)
.L_3759:
        /*000c*/ 	.word	0x00000000
        /*0010*/ 	.short	0x0000
        /*0012*/ 	.short	0x0000
        /*0014*/ 	.byte	0x00, 0xf0, 0xa1, 0x03


	//----- nvinfo : EIATTR_SPARSE_MMA_MASK
	.align		4
.L_3760:
        /*0018*/ 	.byte	0x03, 0x50
        /*001a*/ 	.short	0x0000


	//----- nvinfo : EIATTR_MAXREG_COUNT
	.align		4
        /*001c*/ 	.byte	0x03, 0x1b
        /*001e*/ 	.short	0x00ff


	//----- nvinfo : EIATTR_NUM_BARRIERS
	.align		4
        /*0020*/ 	.byte	0x02, 0x4c
        /*0022*/ 	.byte	0x01
	.zero		1


	//----- nvinfo : EIATTR_MERCURY_ISA_VERSION
	.align		4
        /*0024*/ 	.byte	0x03, 0x5f
        /*0026*/ 	.short	0x0101


	//----- nvinfo : EIATTR_COOP_GROUP_MASK_REGIDS
	.align		4
        /*0028*/ 	.byte	0x04, 0x29
        /*002a*/ 	.short	(.L_3762 - .L_3761)


	//   ....[0]....
.L_3761:
        /*002c*/ 	.word	0xffffffff


	//   ....[1]....
        /*0030*/ 	.word	0xffffffff


	//   ....[2]....
        /*0034*/ 	.word	0xffffffff


	//   ....[3]....
        /*0038*/ 	.word	0xffffffff


	//   ....[4]....
        /*003c*/ 	.word	0xffffffff


	//   ....[5]....
        /*0040*/ 	.word	0xffffffff


	//   ....[6]....
        /*0044*/ 	.word	0xffffffff


	//   ....[7]....
        /*0048*/ 	.word	0xffffffff


	//   ....[8]....
        /*004c*/ 	.word	0xffffffff


	//   ....[9]....
        /*0050*/ 	.word	0xffffffff


	//   ....[10]....
        /*0054*/ 	.word	0xffffffff


	//   ....[11]....
        /*0058*/ 	.word	0xffffffff


	//   ....[12]....
        /*005c*/ 	.word	0xffffffff


	//   ....[13]....
        /*0060*/ 	.word	0xffffffff


	//   ....[14]....
        /*0064*/ 	.word	0xffffffff


	//   ....[15]....
        /*0068*/ 	.word	0xffffffff


	//   ....[16]....
        /*006c*/ 	.word	0xffffffff


	//   ....[17]....
        /*0070*/ 	.word	0xffffffff


	//----- nvinfo : EIATTR_COOP_GROUP_INSTR_OFFSETS
	.align		4
.L_3762:
        /*0074*/ 	.byte	0x04, 0x28
        /*0076*/ 	.short	(.L_3764 - .L_3763)


	//   ....[0]....
.L_3763:
        /*0078*/ 	.word	0x0000f380


	//   ....[1]....
        /*007c*/ 	.word	0x0000f3a0


	//   ....[2]....
        /*0080*/ 	.word	0x0000f3c0


	//   ....[3]....
        /*0084*/ 	.word	0x0000f3e0


	//   ....[4]....
        /*0088*/ 	.word	0x0000f400


	//   ....[5]....
        /*008c*/ 	.word	0x0000f760


	//   ....[6]....
        /*0090*/ 	.word	0x0000f780


	//   ....[7]....
        /*0094*/ 	.word	0x0000f7a0


	//   ....[8]....
        /*0098*/ 	.word	0x0000f7d0


	//   ....[9]....
        /*009c*/ 	.word	0x0000f830


	//   ....[10]....
        /*00a0*/ 	.word	0x0000f9d0


	//   ....[11]....
        /*00a4*/ 	.word	0x0000fa10


	//   ....[12]....
        /*00a8*/ 	.word	0x0000fa20


	//   ....[13]....
        /*00ac*/ 	.word	0x0000fa70


	//   ....[14]....
        /*00b0*/ 	.word	0x0000fb40


	//   ....[15]....
        /*00b4*/ 	.word	0x0000fb70


	//   ....[16]....
        /*00b8*/ 	.word	0x0000fc20


	//   ....[17]....
        /*00bc*/ 	.word	0x0000fc40


	//----- nvinfo : EIATTR_VRC_CTA_INIT_COUNT
	.align		4
.L_3764:
        /*00c0*/ 	.byte	0x02, 0x4a
	.zero		1
	.zero		1


	//----- nvinfo : EIATTR_EXIT_INSTR_OFFSETS
	.align		4
        /*00c4*/ 	.byte	0x04, 0x1c
        /*00c6*/ 	.short	(.L_3766 - .L_3765)


	//   ....[0]....
.L_3765:
        /*00c8*/ 	.word	0x00000410


	//   ....[1]....
        /*00cc*/ 	.word	0x000102a0


	//----- nvinfo : EIATTR_INDIRECT_BRANCH_TARGETS
	.align		4
.L_3766:
        /*00d0*/ 	.byte	0x04, 0x34
        /*00d2*/ 	.short	(.L_3768 - .L_3767)


	//   ....[0]....
.L_3767:
        /*00d4*/ 	.word	.L_x_20719@srel
        /*00d8*/ 	.short	0x0
        /*00da*/ 	.short	0x0
        /*00dc*/ 	.word	0x3
        /*00e0*/ 	.word	.L_x_20720@srel
        /*00e4*/ 	.word	.L_x_20721@srel
        /*00e8*/ 	.word	.L_x_20722@srel


	//----- nvinfo : EIATTR_MAX_THREADS
	.align		4
.L_3768:
        /*00ec*/ 	.byte	0x04, 0x05
        /*00ee*/ 	.short	(.L_3770 - .L_3769)
.L_3769:
        /*00f0*/ 	.word	0x00000080
        /*00f4*/ 	.word	0x00000001
        /*00f8*/ 	.word	0x00000001


	//----- nvinfo : EIATTR_CRS_STACK_SIZE
	.align		4
.L_3770:
        /*00fc*/ 	.byte	0x04, 0x1e
        /*00fe*/ 	.short	(.L_3772 - .L_3771)
.L_3771:
        /*0100*/ 	.word	0x00000000


	//----- nvinfo : EIATTR_CBANK_PARAM_SIZE
	.align		4
.L_3772:
        /*0104*/ 	.byte	0x03, 0x19
        /*0106*/ 	.short	0x00e8


	//----- nvinfo : EIATTR_PARAM_CBANK
	.align		4
        /*0108*/ 	.byte	0x04, 0x0a
        /*010a*/ 	.short	(.L_3774 - .L_3773)
	.align		4
.L_3773:
        /*010c*/ 	.word	index@(.nv.constant0._ZN10layer_norm13ln_fwd_kernelINS_13Kernel_traitsIfffffjLj3072ELj1ELj1ELj4ELj16ENS_18Kernel_traits_baseILj3072EfffffjLj128EEEEELb1ELb0ELb0ELb1EEEvNS_9FwdParamsE)
        /*0110*/ 	.short	0x0380
        /*0112*/ 	.short	0x00e8


	//----- nvinfo : EIATTR_SW_WAR
	.align		4
.L_3774:
        /*0114*/ 	.byte	0x04, 0x36
        /*0116*/ 	.short	(.L_3776 - .L_3775)
.L_3775:
        /*0118*/ 	.word	0x00000008
.L_3776:


//--------------------- .nv.info._ZN10layer_norm13ln_fwd_kernelINS_13Kernel_traitsIfffffjLj3072ELj1ELj1ELj4ELj16ENS_18Kernel_traits_baseILj3072EfffffjLj128EEEEELb1ELb0ELb1ELb0EEEvNS_9FwdParamsE --------------------------
	.section	.nv.info._ZN10layer_norm13ln_fwd_kernelINS_13Kernel_traitsIfffffjLj3072ELj1ELj1ELj4ELj16ENS_18Kernel_traits_baseILj3072EfffffjLj128EEEEELb1ELb0ELb1ELb0EEEvNS_9FwdParamsE,"",@"SHT_CUDA_INFO"
	.sectionflags	@""
	.align	4


	//----- nvinfo : EIATTR_CUDA_API_VERSION
	.align		4
        /*0000*/ 	.byte	0x04, 0x37
        /*0002*/ 	.short	(.L_3778 - .L_3777)
.L_3777:
        /*0004*/ 	.word	0x00000082


	//----- nvinfo : EIATTR_KPARAM_INFO
	.align		4
.L_3778:
        /*0008*/ 	.byte	0x04, 0x17
        /*000a*/ 	.short	(.L_3780 - .L_3779)
.L_3779:
        /*000c*/ 	.word	0x00000000
        /*0010*/ 	.short	0x0000
        /*0012*/ 	.short	0x0000
        /*0014*/ 	.byte	0x00, 0xf0, 0xa1, 0x03


	//----- nvinfo : EIATTR_SPARSE_MMA_MASK
	.align		4
.L_3780:
        /*0018*/ 	.byte	0x03, 0x50
        /*001a*/ 	.short	0x0000


	//----- nvinfo : EIATTR_MAXREG_COUNT
	.align		4
        /*001c*/ 	.byte	0x03, 0x1b
        /*001e*/ 	.short	0x00ff


	//----- nvinfo : EIATTR_NUM_BARRIERS
	.align		4
        /*0020*/ 	.byte	0x02, 0x4c
        /*0022*/ 	.byte	0x01
	.zero		1


	//----- nvinfo : EIATTR_MERCURY_ISA_VERSION
	.align		4
        /*0024*/ 	.byte	0x03, 0x5f
        /*0026*/ 	.short	0x0101


	//----- nvinfo : EIATTR_COOP_GROUP_MASK_REGIDS
	.align		4
        /*0028*/ 	.byte	0x04, 0x29
        /*002a*/ 	.short	(.L_3782 - .L_3781)


	//   ....[0]....
.L_3781:
        /*002c*/ 	.word	0xffffffff


	//   ....[1]....
        /*0030*/ 	.word	0xffffffff


	//   ....[2]....
        /*0034*/ 	.word	0xffffffff


	//   ....[3]....
        /*0038*/ 	.word	0xffffffff


	//   ....[4]....
        /*003c*/ 	.word	0xffffffff


	//   ....[5]....
        /*0040*/ 	.word	0xffffffff


	//   ....[6]....
        /*0044*/ 	.word	0xffffffff


	//   ....[7]....
        /*0048*/ 	.word	0xffffffff


	//   ....[8]....
        /*004c*/ 	.word	0xffffffff


	//   ....[9]....
        /*0050*/ 	.word	0xffffffff


	//   ....[10]....
        /*0054*/ 	.word	0xffffffff


	//   ....[11]....
        /*0058*/ 	.word	0xffffffff


	//   ....[12]....
        /*005c*/ 	.word	0xffffffff


	//   ....[13]....
        /*0060*/ 	.word	0xffffffff


	//   ....[14]....
        /*0064*/ 	.word	0xffffffff


	//   ....[15]....
        /*0068*/ 	.word	0xffffffff


	//   ....[16]....
        /*006c*/ 	.word	0xffffffff


	//   ....[17]....
        /*0070*/ 	.word	0xffffffff


	//----- nvinfo : EIATTR_COOP_GROUP_INSTR_OFFSETS
	.align		4
.L_3782:
        /*0074*/ 	.byte	0x04, 0x28
        /*0076*/ 	.short	(.L_3784 - .L_3783)


	//   ....[0]....
.L_3783:
        /*0078*/ 	.word	0x00011a20


	//   ....[1]....
        /*007c*/ 	.word	0x00011a40


	//   ....[2]....
        /*0080*/ 	.word	0x00011a60


	//   ....[3]....
        /*0084*/ 	.word	0x00011a80


	//   ....[4]....
        /*0088*/ 	.word	0x00011aa0


	//   ....[5]....
        /*008c*/ 	.word	0x00011e20


	//   ....[6]....
        /*0090*/ 	.word	0x00011e40


	//   ....[7]....
        /*0094*/ 	.word	0x00011e60


	//   ....[8]....
        /*0098*/ 	.word	0x00011e80


	//   ....[9]....
        /*009c*/ 	.word	0x00011ea0


	//   ....[10]....
        /*00a0*/ 	.word	0x00012020


	//   ....[11]....
        /*00a4*/ 	.word	0x00012060


	//   ....[12]....
        /*00a8*/ 	.word	0x00012070


	//   ....[13]....
        /*00ac*/ 	.word	0x000120c0


	//   ....[14]....
        /*00b0*/ 	.word	0x00012190


	//   ....[15]....
        /*00b4*/ 	.word	0x000121c0


	//   ....[16]....
        /*00b8*/ 	.word	0x00012270


	//   ....[17]....
        /*00bc*/ 	.word	0x000122a0


	//----- nvinfo : EIATTR_VRC_CTA_INIT_COUNT
	.align		4
.L_3784:
        /*00c0*/ 	.byte	0x02, 0x4a
	.zero		1
	.zero		1


	//----- nvinfo : EIATTR_EXIT_INSTR_OFFSETS
	.align		4
        /*00c4*/ 	.byte	0x04, 0x1c
        /*00c6*/ 	.short	(.L_3786 - .L_3785)


	//   ....[0]....
.L_3785:
        /*00c8*/ 	.word	0x00000960


	//   ....[1]....
        /*00cc*/ 	.word	0x00012b50


	//----- nvinfo : EIATTR_MAX_THREADS
	.align		4
.L_3786:
        /*00d0*/ 	.byte	0x04, 0x05
        /*00d2*/ 	.short	(.L_3788 - .L_3787)
.L_3787:
        /*00d4*/ 	.word	0x00000080
        /*00d8*/ 	.word	0x00000001
        /*00dc*/ 	.word	0x00000001


	//----- nvinfo : EIATTR_CRS_STACK_SIZE
	.align		4
.L_3788:
        /*00e0*/ 	.byte	0x04, 0x1e
        /*00e2*/ 	.short	(.L_3790 - .L_3789)
.L_3789:
        /*00e4*/ 	.word	0x00000000


	//----- nvinfo : EIATTR_CBANK_PARAM_SIZE
	.align		4
.L_3790:
        /*00e8*/ 	.byte	0x03, 0x19
        /*00ea*/ 	.short	0x00e8


	//----- nvinfo : EIATTR_PARAM_CBANK
	.align		4
        /*00ec*/ 	.byte	0x04, 0x0a
        /*00ee*/ 	.short	(.L_3792 - .L_3791)
	.align		4
.L_3791:
        /*00f0*/ 	.word	index@(.nv.constant0._ZN10layer_norm13ln_fwd_kernelINS_13Kernel_traitsIfffffjLj3072ELj1ELj1ELj4ELj16ENS_18Kernel_traits_baseILj3072EfffffjLj128EEEEELb1ELb0ELb1ELb0EEEvNS_9FwdParamsE)
        /*00f4*/ 	.short	0x0380
        /*00f6*/ 	.short	0x00e8


	//----- nvinfo : EIATTR_SW_WAR
	.align		4
.L_3792:
        /*00f8*/ 	.byte	0x04, 0x36
        /*00fa*/ 	.short	(.L_3794 - .L_3793)
.L_3793:
        /*00fc*/ 	.word	0x00000008
.L_3794:


//--------------------- .nv.info._ZN10layer_norm13ln_fwd_kernelINS_13Kernel_traitsIfffffjLj3072ELj1ELj1ELj4ELj16ENS_18Kernel_traits_baseILj3072EfffffjLj128EEEEELb1ELb0ELb1ELb1EEEvNS_9FwdParamsE --------------------------
	.section	.nv.info._ZN10layer_norm13ln_fwd_kernelINS_13Kernel_traitsIfffffjLj3072ELj1ELj1ELj4ELj16ENS_18Kernel_traits_baseILj3072EfffffjLj128EEEEELb1ELb0ELb1ELb1EEEvNS_9FwdParamsE,"",@"SHT_CUDA_INFO"
	.sectionflags	@""
	.align	4


	//----- nvinfo : EIATTR_CUDA_API_VERSION
	.align		4
        /*0000*/ 	.byte	0x04, 0x37
        /*0002*/ 	.short	(.L_3796 - .L_3795)
.L_3795:
        /*0004*/ 	.word	0x00000082


	//----- nvinfo : EIATTR_KPARAM_INFO
	.align		4
.L_3796:
        /*0008*/ 	.byte	0x04, 0x17
        /*000a*/ 	.short	(.L_3798 - .L_3797)
.L_3797:
        /*000c*/ 	.word	0x00000000
        /*0010*/ 	.short	0x0000
        /*0012*/ 	.short	0x0000
        /*0014*/ 	.byte	0x00, 0xf0, 0xa1, 0x03


	//----- nvinfo : EIATTR_SPARSE_MMA_MASK
	.align		4
.L_3798:
        /*0018*/ 	.byte	0x03, 0x50
        /*001a*/ 	.short	0x0000


	//----- nvinfo : EIATTR_MAXREG_COUNT
	.align		4
        /*001c*/ 	.byte	0x03, 0x1b
        /*001e*/ 	.short	0x00ff


	//----- nvinfo : EIATTR_NUM_BARRIERS
	.align		4
        /*0020*/ 	.byte	0x02, 0x4c
        /*0022*/ 	.byte	0x01
	.zero		1


	//----- nvinfo : EIATTR_MERCURY_ISA_VERSION
	.align		4
        /*0024*/ 	.byte	0x03, 0x5f
        /*0026*/ 	.short	0x0101


	//----- nvinfo : EIATTR_COOP_GROUP_MASK_REGIDS
	.align		4
        /*0028*/ 	.byte	0x04, 0x29
        /*002a*/ 	.short	(.L_3800 - .L_3799)


	//   ....[0]....
.L_3799:
        /*002c*/ 	.word	0xffffffff


	//   ....[1]....
        /*0030*/ 	.word	0xffffffff


	//   ....[2]....
        /*0034*/ 	.word	0xffffffff


	//   ....[3]....
        /*0038*/ 	.word	0xffffffff


	//   ....[4]....
        /*003c*/ 	.word	0xffffffff


	//   ....[5]....
        /*0040*/ 	.word	0xffffffff


	//   ....[6]....
        /*0044*/ 	.word	0xffffffff


	//   ....[7]....
        /*0048*/ 	.word	0xffffffff


	//   ....[8]....
        /*004c*/ 	.word	0xffffffff


	//   ....[9]....
        /*0050*/ 	.word	0xffffffff


	//   ....[10]....
        /*0054*/ 	.word	0xffffffff


	//   ....[11]....
        /*0058*/ 	.word	0xffffffff


	//   ....[12]....
        /*005c*/ 	.word	0xffffffff


	//   ....[13]....
        /*0060*/ 	.word	0xffffffff


	//   ....[14]....
        /*0064*/ 	.word	0xffffffff


	//   ....[15]....
        /*0068*/ 	.word	0xffffffff


	//   ....[16]....
        /*006c*/ 	.word	0xffffffff


	//   ....[17]....
        /*0070*/ 	.word	0xffffffff


	//----- nvinfo : EIATTR_COOP_GROUP_INSTR_OFFSETS
	.align		4
.L_3800:
        /*0074*/ 	.byte	0x04, 0x28
        /*0076*/ 	.short	(.L_3802 - .L_3801)


	//   ....[0]....
.L_3801:
        /*0078*/ 	.word	0x000107d0


	//   ....[1]....
        /*007c*/ 	.word	0x00010840


	//   ....[2]....
        /*0080*/ 	.word	0x00010860


	//   ....[3]....
        /*0084*/ 	.word	0x00010880


	//   ....[4]....
        /*0088*/ 	.word	0x000108a0


	//   ....[5]....
        /*008c*/ 	.word	0x00010bd0


	//   ....[6]....
        /*0090*/ 	.word	0x00010bf0


	//   ....[7]....
        /*0094*/ 	.word	0x00010c10


	//   ....[8]....
        /*0098*/ 	.word	0x00010c30


	//   ....[9]....
        /*009c*/ 	.word	0x00010c50


	//   ....[10]....
        /*00a0*/ 	.word	0x00010dd0


	//   ....[11]....
        /*00a4*/ 	.word	0x00010e10


	//   ....[12]....
        /*00a8*/ 	.word	0x00010e20


	//   ....[13]....
        /*00ac*/ 	.word	0x00010e70


	//   ....[14]....
        /*00b0*/ 	.word	0x00010f40


	//   ....[15]....
        /*00b4*/ 	.word	0x00010f70


	//   ....[16]....
        /*00b8*/ 	.word	0x00011010


	//   ....[17]....
        /*00bc*/ 	.word	0x00011040


	//----- nvinfo : EIATTR_VRC_CTA_INIT_COUNT
	.align		4
.L_3802:
        /*00c0*/ 	.byte	0x02, 0x4a
	.zero		1
	.zero		1


	//----- nvinfo : EIATTR_EXIT_INSTR_OFFSETS
	.align		4
        /*00c4*/ 	.byte	0x04, 0x1c
        /*00c6*/ 	.short	(.L_3804 - .L_3803)


	//   ....[0]....
.L_3803:
        /*00c8*/ 	.word	0x00000420


	//   ....[1]....
        /*00cc*/ 	.word	0x00011770


	//----- nvinfo : EIATTR_MAX_THREADS
	.align		4
.L_3804:
        /*00d0*/ 	.byte	0x04, 0x05
        /*00d2*/ 	.short	(.L_3806 - .L_3805)
.L_3805:
        /*00d4*/ 	.word	0x00000080
        /*00d8*/ 	.word	0x00000001
        /*00dc*/ 	.word	0x00000001


	//----- nvinfo : EIATTR_CRS_STACK_SIZE
	.align		4
.L_3806:
        /*00e0*/ 	.byte	0x04, 0x1e
        /*00e2*/ 	.short	(.L_3808 - .L_3807)
.L_3807:
        /*00e4*/ 	.word	0x00000000


	//----- nvinfo : EIATTR_CBANK_PARAM_SIZE
	.align		4
.L_3808:
        /*00e8*/ 	.byte	0x03, 0x19
        /*00ea*/ 	.short	0x00e8


	//----- nvinfo : EIATTR_PARAM_CBANK
	.align		4
        /*00ec*/ 	.byte	0x04, 0x0a
        /*00ee*/ 	.short	(.L_3810 - .L_3809)
	.align		4
.L_3809:
        /*00f0*/ 	.word	index@(.nv.constant0._ZN10layer_norm13ln_fwd_kernelINS_13Kernel_traitsIfffffjLj3072ELj1ELj1ELj4ELj16ENS_18Kernel_traits_baseILj3072EfffffjLj128EEEEELb1ELb0ELb1ELb1EEEvNS_9FwdParamsE)
        /*00f4*/ 	.short	0x0380
        /*00f6*/ 	.short	0x00e8


	//----- nvinfo : EIATTR_SW_WAR
	.align		4
.L_3810:
        /*00f8*/ 	.byte	0x04, 0x36
        /*00fa*/ 	.short	(.L_3812 - .L_3811)
.L_3811:
        /*00fc*/ 	.word	0x00000008
.L_3812:


//--------------------- .nv.info._ZN10layer_norm13ln_fwd_kernelINS_13Kernel_traitsIfffffjLj3072ELj1ELj1ELj4ELj16ENS_18Kernel_traits_baseILj3072EfffffjLj128EEEEELb1ELb1ELb0ELb0EEEvNS_9FwdParamsE --------------------------
	.section	.nv.info._ZN10layer_norm13ln_fwd_kernelINS_13Kernel_traitsIfffffjLj3072ELj1ELj1ELj4ELj16ENS_18Kernel_traits_baseILj3072EfffffjLj128EEEEELb1ELb1ELb0ELb0EEEvNS_9FwdParamsE,"",@"SHT_CUDA_INFO"
	.sectionflags	@""
	.align	4


	//----- nvinfo : EIATTR_CUDA_API_VERSION
	.align		4
        /*0000*/ 	.byte	0x04, 0x37
        /*0002*/ 	.short	(.L_3814 - .L_3813)
.L_3813:
        /*0004*/ 	.word	0x00000082


	//----- nvinfo : EIATTR_KPARAM_INFO
	.align		4
.L_3814:
        /*0008*/ 	.byte	0x04, 0x17
        /*000a*/ 	.short	(.L_3816 - .L_3815)
.L_3815:
        /*000c*/ 	.word	0x00000000
        /*0010*/ 	.short	0x0000
        /*0012*/ 	.short	0x0000
        /*0014*/ 	.byte	0x00, 0xf0, 0xa1, 0x03


	//----- nvinfo : EIATTR_SPARSE_MMA_MASK
	.align		4
.L_3816:
        /*0018*/ 	.byte	0x03, 0x50
        /*001a*/ 	.short	0x0000


	//----- nvinfo : EIATTR_MAXREG_COUNT
	.align		4
        /*001c*/ 	.byte	0x03, 0x1b
        /*001e*/ 	.short	0x00ff


	//----- nvinfo : EIATTR_NUM_BARRIERS
	.align		4
        /*0020*/ 	.byte	0x02, 0x4c
        /*0022*/ 	.byte	0x01
	.zero		1


	//----- nvinfo : EIATTR_MERCURY_ISA_VERSION
	.align		4
        /*0024*/ 	.byte	0x03, 0x5f
        /*0026*/ 	.short	0x0101


	//----- nvinfo : EIATTR_COOP_GROUP_MASK_REGIDS
	.align		4
        /*0028*/ 	.byte	0x04, 0x29
        /*002a*/ 	.short	(.L_3818 - .L_3817)


	//   ....[0]....
.L_3817:
        /*002c*/ 	.word	0xffffffff


	//   ....[1]....
        /*0030*/ 	.word	0xffffffff


	//   ....[2]....
        /*0034*/ 	.word	0xffffffff


	//   ....[3]....
        /*0038*/ 	.word	0xffffffff


	//   ....[4]....
        /*003c*/ 	.word	0xffffffff


	//   ....[5]....
        /*0040*/ 	.word	0xffffffff


	//   ....[6]....
        /*0044*/ 	.word	0xffffffff


	//   ....[7]....
        /*0048*/ 	.word	0xffffffff


	//   ....[8]....
        /*004c*/ 	.word	0xffffffff


	//   ....[9]....
        /*0050*/ 	.word	0xffffffff


	//   ....[10]....
        /*0054*/ 	.word	0xffffffff


	//   ....[11]....
        /*0058*/ 	.word	0xffffffff


	//   ....[12]....
        /*005c*/ 	.word	0xffffffff


	//   ....[13]....
        /*0060*/ 	.word	0xffffffff


	//   ....[14]....
        /*0064*/ 	.word	0xffffffff


	//   ....[15]....
        /*0068*/ 	.word	0xffffffff


	//   ....[16]....
        /*006c*/ 	.word	0xffffffff


	//   ....[17]....
        /*0070*/ 	.word	0xffffffff


	//----- nvinfo : EIATTR_COOP_GROUP_INSTR_OFFSETS
	.align		4
.L_3818:
        /*0074*/ 	.byte	0x04, 0x28
        /*0076*/ 	.short	(.L_3820 - .L_3819)


	//   ....[0]....
.L_3819:
        /*0078*/ 	.word	0x00010f20


	//   ....[1]....
        /*007c*/ 	.word	0x00010f40


	//   ....[2]....
        /*0080*/ 	.word	0x00010f60


	//   ....[3]....
        /*0084*/ 	.word	0x00010f80


	//   ....[4]....
        /*0088*/ 	.word	0x00010fa0


	//   ....[5]....
        /*008c*/ 	.word	0x00011300


	//   ....[6]....
        /*0090*/ 	.word	0x00011320


	//   ....[7]....
        /*0094*/ 	.word	0x00011350


	//   ....[8]....
        /*0098*/ 	.word	0x00011390


	//   ....[9]....
        /*009c*/ 	.word	0x000113c0


	//   ....[10]....
        /*00a0*/ 	.word	0x00011430


	//   ....[11]....
        /*00a4*/ 	.word	0x00011470


	//   ....[12]....
        /*00a8*/ 	.word	0x00011500


	//   ....[13]....
        /*00ac*/ 	.word	0x00011560


	//   ....[14]....
        /*00b0*/ 	.word	0x00011570


	//   ....[15]....
        /*00b4*/ 	.word	0x00011610


	//   ....[16]....
        /*00b8*/ 	.word	0x00011660


	//   ....[17]....
        /*00bc*/ 	.word	0x000116d0


	//----- nvinfo : EIATTR_VRC_CTA_INIT_COUNT
	.align		4
.L_3820:
        /*00c0*/ 	.byte	0x02, 0x4a
	.zero		1
	.zero		1


	//----- nvinfo : EIATTR_EXIT_INSTR_OFFSETS
	.align		4
        /*00c4*/ 	.byte	0x04, 0x1c
        /*00c6*/ 	.short	(.L_3822 - .L_3821)


	//   ....[0]....
.L_3821:
        /*00c8*/ 	.word	0x00000bb0


	//   ....[1]....
        /*00cc*/ 	.word	0x00011f00


	//----- nvinfo : EIATTR_INDIRECT_BRANCH_TARGETS
	.align		4
.L_3822:
        /*00d0*/ 	.byte	0x04, 0x34
        /*00d2*/ 	.short	(.L_3824 - .L_3823)


	//   ....[0]....
.L_3823:
        /*00d4*/ 	.word	.L_x_20723@srel
        /*00d8*/ 	.short	0x0
        /*00da*/ 	.short	0x0
        /*00dc*/ 	.word	0x3
        /*00e0*/ 	.word	.L_x_20724@srel
        /*00e4*/ 	.word	.L_x_20725@srel
        /*00e8*/ 	.word	.L_x_20726@srel


	//----- nvinfo : EIATTR_MAX_THREADS
	.align		4
.L_3824:
        /*00ec*/ 	.byte	0x04, 0x05
        /*00ee*/ 	.short	(.L_3826 - .L_3825)
.L_3825:
        /*00f0*/ 	.word	0x00000080
        /*00f4*/ 	.word	0x00000001
        /*00f8*/ 	.word	0x00000001


	//----- nvinfo : EIATTR_CRS_STACK_SIZE
	.align		4
.L_3826:
        /*00fc*/ 	.byte	0x04, 0x1e
        /*00fe*/ 	.short	(.L_3828 - .L_3827)
.L_3827:
        /*0100*/ 	.word	0x00000000


	//----- nvinfo : EIATTR_CBANK_PARAM_SIZE
	.align		4
.L_3828:
        /*0104*/ 	.byte	0x03, 0x19
        /*0106*/ 	.short	0x00e8


	//----- nvinfo : EIATTR_PARAM_CBANK
	.align		4
        /*0108*/ 	.byte	0x04, 0x0a
        /*010a*/ 	.short	(.L_3830 - .L_3829)
	.align		4
.L_3829:
        /*010c*/ 	.word	index@(.nv.constant0._ZN10layer_norm13ln_fwd_kernelINS_13Kernel_traitsIfffffjLj3072ELj1ELj1ELj4ELj16ENS_18Kernel_traits_baseILj3072EfffffjLj128EEEEELb1ELb1ELb0ELb0EEEvNS_9FwdParamsE)
        /*0110*/ 	.short	0x0380
        /*0112*/ 	.short	0x00e8


	//----- nvinfo : EIATTR_SW_WAR
	.align		4
.L_3830:
        /*0114*/ 	.byte	0x04, 0x36
        /*0116*/ 	.short	(.L_3832 - .L_3831)
.L_3831:
        /*0118*/ 	.word	0x00000008
.L_3832:


//--------------------- .nv.info._ZN10layer_norm13ln_fwd_kernelINS_13Kernel_traitsIfffffjLj3072ELj1ELj1ELj4ELj16ENS_18Kernel_traits_baseILj3072EfffffjLj128EEEEELb1ELb1ELb0ELb1EEEvNS_9FwdParamsE --------------------------
	.section	.nv.info._ZN10layer_norm13ln_fwd_kernelINS_13Kernel_traitsIfffffjLj3072ELj1ELj1ELj4ELj16ENS_18Kernel_traits_baseILj3072EfffffjLj128EEEEELb1ELb1ELb0ELb1EEEvNS_9FwdParamsE,"",@"SHT_CUDA_INFO"
	.sectionflags	@""
	.align	4


	//----- nvinfo : EIATTR_CUDA_API_VERSION
	.align		4
        /*0000*/ 	.byte	0x04, 0x37
        /*0002*/ 	.short	(.L_3834 - .L_3833)
.L_3833:
        /*0004*/ 	.word	0x00000082


	//----- nvinfo : EIATTR_KPARAM_INFO
	.align		4
.L_3834:
        /*0008*/ 	.byte	0x04, 0x17
        /*000a*/ 	.short	(.L_3836 - .L_3835)
.L_3835:
        /*000c*/ 	.word	0x00000000
        /*0010*/ 	.short	0x0000
        /*0012*/ 	.short	0x0000
        /*0014*/ 	.byte	0x00, 0xf0, 0xa1, 0x03


	//----- nvinfo : EIATTR_SPARSE_MMA_MASK
	.align		4
.L_3836:
        /*0018*/ 	.byte	0x03, 0x50
        /*001a*/ 	.short	0x0000


	//----- nvinfo : EIATTR_MAXREG_COUNT
	.align		4
        /*001c*/ 	.byte	0x03, 0x1b
        /*001e*/ 	.short	0x00ff


	//----- nvinfo : EIATTR_NUM_BARRIERS
	.align		4
        /*0020*/ 	.byte	0x02, 0x4c
        /*0022*/ 	.byte	0x01
	.zero		1


	//----- nvinfo : EIATTR_MERCURY_ISA_VERSION
	.align		4
        /*0024*/ 	.byte	0x03, 0x5f
        /*0026*/ 	.short	0x0101


	//----- nvinfo : EIATTR_COOP_GROUP_MASK_REGIDS
	.align		4
        /*0028*/ 	.byte	0x04, 0x29
        /*002a*/ 	.short	(.L_3838 - .L_3837)


	//   ....[0]....
.L_3837:
        /*002c*/ 	.word	0xffffffff


	//   ....[1]....
        /*0030*/ 	.word	0xffffffff


	//   ....[2]....
        /*0034*/ 	.word	0xffffffff


	//   ....[3]....
        /*0038*/ 	.word	0xffffffff


	//   ....[4]....
        /*003c*/ 	.word	0xffffffff


	//   ....[5]....
        /*0040*/ 	.word	0xffffffff


	//   ....[6]....
        /*0044*/ 	.word	0xffffffff


	//   ....[7]....
        /*0048*/ 	.word	0xffffffff


	//   ....[8]....
        /*004c*/ 	.word	0xffffffff


	//   ....[9]....
        /*0050*/ 	.word	0xffffffff


	//   ....[10]....
        /*0054*/ 	.word	0xffffffff


	//   ....[11]....
        /*0058*/ 	.word	0xffffffff


	//   ....[12]....
        /*005c*/ 	.word	0xffffffff


	//   ....[13]....
        /*0060*/ 	.word	0xffffffff


	//   ....[14]....
        /*0064*/ 	.word	0xffffffff


	//   ....[15]....
        /*0068*/ 	.word	0xffffffff


	//   ....[16]....
        /*006c*/ 	.word	0xffffffff


	//   ....[17]....
        /*0070*/ 	.word	0xffffffff


	//----- nvinfo : EIATTR_COOP_GROUP_INSTR_OFFSETS
	.align		4
.L_3838:
        /*0074*/ 	.byte	0x04, 0x28
        /*0076*/ 	.short	(.L_3840 - .L_3839)


	//   ....[0]....
.L_3839:
        /*0078*/ 	.word	0x0000f5d0


	//   ....[1]....
        /*007c*/ 	.word	0x0000f5f0


	//   ....[2]....
        /*0080*/ 	.word	0x0000f610


	//   ....[3]....
        /*0084*/ 	.word	0x0000f630


	//   ....[4]....
        /*0088*/ 	.word	0x0000f650


	//   ....[5]....
        /*008c*/ 	.word	0x0000f980


	//   ....[6]....
        /*0090*/ 	.word	0x0000f9a0


	//   ....[7]....
        /*0094*/ 	.word	0x0000f9d0


	//   ....[8]....
        /*0098*/ 	.word	0x0000fa10


	//   ....[9]....
        /*009c*/ 	.word	0x0000fa30


	//   ....[10]....
        /*00a0*/ 	.word	0x0000fa50


	//   ....[11]....
        /*00a4*/ 	.word	0x0000faf0


	//   ....[12]....
        /*00a8*/ 	.word	0x0000fb60


	//   ....[13]....
        /*00ac*/ 	.word	0x0000fb90


	//   ....[14]....
        /*00b0*/ 	.word	0x0000fbe0


	//   ....[15]....
        /*00b4*/ 	.word	0x0000fc80


	//   ....[16]....
        /*00b8*/ 	.word	0x0000fcc0


	//   ....[17]....
        /*00bc*/ 	.word	0x0000fd00


	//----- nvinfo : EIATTR_VRC_CTA_INIT_COUNT
	.align		4
.L_3840:
        /*00c0*/ 	.byte	0x02, 0x4a
	.zero		1
	.zero		1


	//----- nvinfo : EIATTR_EXIT_INSTR_OFFSETS
	.align		4
        /*00c4*/ 	.byte	0x04, 0x1c
        /*00c6*/ 	.short	(.L_3842 - .L_3841)


	//   ....[0]....
.L_3841:
        /*00c8*/ 	.word	0x00000650


	//   ....[1]....
        /*00cc*/ 	.word	0x00010360


	//----- nvinfo : EIATTR_INDIRECT_BRANCH_TARGETS
	.align		4
.L_3842:
        /*00d0*/ 	.byte	0x04, 0x34
        /*00d2*/ 	.short	(.L_3844 - .L_3843)


	//   ....[0]....
.L_3843:
        /*00d4*/ 	.word	.L_x_20727@srel
        /*00d8*/ 	.short	0x0
        /*00da*/ 	.short	0x0
        /*00dc*/ 	.word	0x3
        /*00e0*/ 	.word	.L_x_20728@srel
        /*00e4*/ 	.word	.L_x_20729@srel
        /*00e8*/ 	.word	.L_x_20730@srel


	//----- nvinfo : EIATTR_MAX_THREADS
	.align		4
.L_3844:
        /*00ec*/ 	.byte	0x04, 0x05
        /*00ee*/ 	.short	(.L_3846 - .L_3845)
.L_3845:
        /*00f0*/ 	.word	0x00000080
        /*00f4*/ 	.word	0x00000001
        /*00f8*/ 	.word	0x00000001


	//----- nvinfo : EIATTR_CBANK_PARAM_SIZE
	.align		4
.L_3846:
        /*00fc*/ 	.byte	0x03, 0x19
        /*00fe*/ 	.short	0x00e8


	//----- nvinfo : EIATTR_PARAM_CBANK
	.align		4
        /*0100*/ 	.byte	0x04, 0x0a
        /*0102*/ 	.short	(.L_3848 - .L_3847)
	.align		4
.L_3847:
        /*0104*/ 	.word	index@(.nv.constant0._ZN10layer_norm13ln_fwd_kernelINS_13Kernel_traitsIfffffjLj3072ELj1ELj1ELj4ELj16ENS_18Kernel_traits_baseILj3072EfffffjLj128EEEEELb1ELb1ELb0ELb1EEEvNS_9FwdParamsE)
        /*0108*/ 	.short	0x0380
        /*010a*/ 	.short	0x00e8


	//----- nvinfo : EIATTR_SW_WAR
	.align		4
.L_3848:
        /*010c*/ 	.byte	0x04, 0x36
        /*010e*/ 	.short	(.L_3850 - .L_3849)
.L_3849:
        /*0110*/ 	.word	0x00000008
.L_3850:


//--------------------- .nv.info._ZN10layer_norm13ln_fwd_kernelINS_13Kernel_traitsIfffffjLj3072ELj1ELj1ELj4ELj16ENS_18Kernel_traits_baseILj3072EfffffjLj128EEEEELb1ELb1ELb1ELb0EEEvNS_9FwdParamsE --------------------------
	.section	.nv.info._ZN10layer_norm13ln_fwd_kernelINS_13Kernel_traitsIfffffjLj3072ELj1ELj1ELj4ELj16ENS_18Kernel_traits_baseILj3072EfffffjLj128EEEEELb1ELb1ELb1ELb0EEEvNS_9FwdParamsE,"",@"SHT_CUDA_INFO"
	.sectionflags	@""
	.align	4


	//----- nvinfo : EIATTR_CUDA_API_VERSION
	.align		4
        /*0000*/ 	.byte	0x04, 0x37
        /*0002*/ 	.short	(.L_3852 - .L_3851)
.L_3851:
        /*0004*/ 	.word	0x00000082


	//----- nvinfo : EIATTR_KPARAM_INFO
	.align		4
.L_3852:
        /*0008*/ 	.byte	0x04, 0x17
        /*000a*/ 	.short	(.L_3854 - .L_3853)
.L_3853:
        /*000c*/ 	.word	0x00000000
        /*0010*/ 	.short	0x0000
        /*0012*/ 	.short	0x0000
        /*0014*/ 	.byte	0x00, 0xf0, 0xa1, 0x03


	//----- nvinfo : EIATTR_SPARSE_MMA_MASK
	.align		4
.L_3854:
        /*0018*/ 	.byte	0x03, 0x50
        /*001a*/ 	.short	0x0000


	//----- nvinfo : EIATTR_MAXREG_COUNT
	.align		4
        /*001c*/ 	.byte	0x03, 0x1b
        /*001e*/ 	.short	0x00ff


	//----- nvinfo : EIATTR_NUM_BARRIERS
	.align		4
        /*0020*/ 	.byte	0x02, 0x4c
        /*0022*/ 	.byte	0x01
	.zero		1


	//----- nvinfo : EIATTR_MERCURY_ISA_VERSION
	.align		4
        /*0024*/ 	.byte	0x03, 0x5f
        /*0026*/ 	.short	0x0101


	//----- nvinfo : EIATTR_COOP_GROUP_MASK_REGIDS
	.align		4
        /*0028*/ 	.byte	0x04, 0x29
        /*002a*/ 	.short	(.L_3856 - .L_3855)


	//   ....[0]....
.L_3855:
        /*002c*/ 	.word	0xffffffff


	//   ....[1]....
        /*0030*/ 	.word	0xffffffff


	//   ....[2]....
        /*0034*/ 	.word	0xffffffff


	//   ....[3]....
        /*0038*/ 	.word	0xffffffff


	//   ....[4]....
        /*003c*/ 	.word	0xffffffff


	//   ....[5]....
        /*0040*/ 	.word	0xffffffff


	//   ....[6]....
        /*0044*/ 	.word	0xffffffff


	//   ....[7]....
        /*0048*/ 	.word	0xffffffff


	//   ....[8]....
        /*004c*/ 	.word	0xffffffff


	//   ....[9]....
        /*0050*/ 	.word	0xffffffff


	//   ....[10]....
        /*0054*/ 	.word	0xffffffff


	//   ....[11]....
        /*0058*/ 	.word	0xffffffff


	//   ....[12]....
        /*005c*/ 	.word	0xffffffff


	//   ....[13]....
        /*0060*/ 	.word	0xffffffff


	//   ....[14]....
        /*0064*/ 	.word	0xffffffff


	//   ....[15]....
        /*0068*/ 	.word	0xffffffff


	//   ....[16]....
        /*006c*/ 	.word	0xffffffff


	//   ....[17]....
        /*0070*/ 	.word	0xffffffff


	//----- nvinfo : EIATTR_COOP_GROUP_INSTR_OFFSETS
	.align		4
.L_3856:
        /*0074*/ 	.byte	0x04, 0x28
        /*0076*/ 	.short	(.L_3858 - .L_3857)


	//   ....[0]....
.L_3857:
        /*0078*/ 	.word	0x00011d50


	//   ....[1]....
        /*007c*/ 	.word	0x00011d70


	//   ....[2]....
        /*0080*/ 	.word	0x00011d90


	//   ....[3]....
        /*0084*/ 	.word	0x00011db0


	//   ....[4]....
        /*0088*/ 	.word	0x00011dd0


	//   ....[5]....
        /*008c*/ 	.word	0x00012130


	//   ....[6]....
        /*0090*/ 	.word	0x00012150


	//   ....[7]....
        /*0094*/ 	.word	0x00012170


	//   ....[8]....
        /*0098*/ 	.word	0x000121a0


	//   ....[9]....
        /*009c*/ 	.word	0x000121e0


	//   ....[10]....
        /*00a0*/ 	.word	0x000122a0


	//   ....[11]....
        /*00a4*/ 	.word	0x000122f0


	//   ....[12]....
        /*00a8*/ 	.word	0x00012310


	//   ....[13]....
        /*00ac*/ 	.word	0x00012320


	//   ....[14]....
        /*00b0*/ 	.word	0x000123e0


	//   ....[15]....
        /*00b4*/ 	.word	0x00012410


	//   ....[16]....
        /*00b8*/ 	.word	0x000124b0


	//   ....[17]....
        /*00bc*/ 	.word	0x000124e0


	//----- nvinfo : EIATTR_VRC_CTA_INIT_COUNT
	.align		4
.L_3858:
        /*00c0*/ 	.byte	0x02, 0x4a
	.zero		1
	.zero		1


	//----- nvinfo : EIATTR_EXIT_INSTR_OFFSETS
	.align		4
        /*00c4*/ 	.byte	0x04, 0x1c
        /*00c6*/ 	.short	(.L_3860 - .L_3859)


	//   ....[0]....
.L_3859:
        /*00c8*/ 	.word	0x00000b80


	//   ....[1]....
        /*00cc*/ 	.word	0x00012db0


	//----- nvinfo : EIATTR_MAX_THREADS
	.align		4
.L_3860:
        /*00d0*/ 	.byte	0x04, 0x05
        /*00d2*/ 	.short	(.L_3862 - .L_3861)
.L_3861:
        /*00d4*/ 	.word	0x00000080
        /*00d8*/ 	.word	0x00000001
        /*00dc*/ 	.word	0x00000001


	//----- nvinfo : EIATTR_CRS_STACK_SIZE
	.align		4
.L_3862:
        /*00e0*/ 	.byte	0x04, 0x1e
        /*00e2*/ 	.short	(.L_3864 - .L_3863)
.L_3863:
        /*00e4*/ 	.word	0x00000000


	//----- nvinfo : EIATTR_CBANK_PARAM_SIZE
	.align		4
.L_3864:
        /*00e8*/ 	.byte	0x03, 0x19
        /*00ea*/ 	.short	0x00e8


	//----- nvinfo : EIATTR_PARAM_CBANK
	.align		4
        /*00ec*/ 	.byte	0x04, 0x0a
        /*00ee*/ 	.short	(.L_3866 - .L_3865)
	.align		4
.L_3865:
        /*00f0*/ 	.word	index@(.nv.constant0._ZN10layer_norm13ln_fwd_kernelINS_13Kernel_traitsIfffffjLj3072ELj1ELj1ELj4ELj16ENS_18Kernel_traits_baseILj3072EfffffjLj128EEEEELb1ELb1ELb1ELb0EEEvNS_9FwdParamsE)
        /*00f4*/ 	.short	0x0380
        /*00f6*/ 	.short	0x00e8


	//----- nvinfo : EIATTR_SW_WAR
	.align		4
.L_3866:
        /*00f8*/ 	.byte	0x04, 0x36
        /*00fa*/ 	.short	(.L_3868 - .L_3867)
.L_3867:
        /*00fc*/ 	.word	0x00000008
.L_3868:


//--------------------- .nv.info._ZN10layer_norm13ln_fwd_kernelINS_13Kernel_traitsIfffffjLj3072ELj1ELj1ELj4ELj16ENS_18Kernel_traits_baseILj3072EfffffjLj128EEEEELb1ELb1ELb1ELb1EEEvNS_9FwdParamsE --------------------------
	.section	.nv.info._ZN10layer_norm13ln_fwd_kernelINS_13Kernel_traitsIfffffjLj3072ELj1ELj1ELj4ELj16ENS_18Kernel_traits_baseILj3072EfffffjLj128EEEEELb1ELb1ELb1ELb1EEEvNS_9FwdParamsE,"",@"SHT_CUDA_INFO"
	.sectionflags	@""
	.align	4


	//----- nvinfo : EIATTR_CUDA_API_VERSION
	.align		4
        /*0000*/ 	.byte	0x04, 0x37
        /*0002*/ 	.short	(.L_3870 - .L_3869)
.L_3869:
        /*0004*/ 	.word	0x00000082


	//----- nvinfo : EIATTR_KPARAM_INFO
	.align		4
.L_3870:
        /*0008*/ 	.byte	0x04, 0x17
        /*000a*/ 	.short	(.L_3872 - .L_3871)
.L_3871:
        /*000c*/ 	.word	0x00000000
        /*0010*/ 	.short	0x0000
        /*0012*/ 	.short	0x0000
        /*0014*/ 	.byte	0x00, 0xf0, 0xa1, 0x03


	//----- nvinfo : EIATTR_SPARSE_MMA_MASK
	.align		4
.L_3872:
        /*0018*/ 	.byte	0x03, 0x50
        /*001a*/ 	.short	0x0000


	//----- nvinfo : EIATTR_MAXREG_COUNT
	.align		4
        /*001c*/ 	.byte	0x03, 0x1b
        /*001e*/ 	.short	0x00ff


	//----- nvinfo : EIATTR_NUM_BARRIERS
	.align		4
        /*0020*/ 	.byte	0x02, 0x4c
        /*0022*/ 	.byte	0x01
	.zero		1


	//----- nvinfo : EIATTR_MERCURY_ISA_VERSION
	.align		4
        /*0024*/ 	.byte	0x03, 0x5f
        /*0026*/ 	.short	0x0101


	//----- nvinfo : EIATTR_COOP_GROUP_MASK_REGIDS
	.align		4
        /*0028*/ 	.byte	0x04, 0x29
        /*002a*/ 	.short	(.L_3874 - .L_3873)


	//   ....[0]....
.L_3873:
        /*002c*/ 	.word	0xffffffff


	//   ....[1]....
        /*0030*/ 	.word	0xffffffff


	//   ....[2]....
        /*0034*/ 	.word	0xffffffff


	//   ....[3]....
        /*0038*/ 	.word	0xffffffff


	//   ....[4]....
        /*003c*/ 	.word	0xffffffff


	//   ....[5]....
        /*0040*/ 	.word	0xffffffff


	//   ....[6]....
        /*0044*/ 	.word	0xffffffff


	//   ....[7]....
        /*0048*/ 	.word	0xffffffff


	//   ....[8]....
        /*004c*/ 	.word	0xffffffff


	//   ....[9]....
        /*0050*/ 	.word	0xffffffff


	//   ....[10]....
        /*0054*/ 	.word	0xffffffff


	//   ....[11]....
        /*0058*/ 	.word	0xffffffff


	//   ....[12]....
        /*005c*/ 	.word	0xffffffff


	//   ....[13]....
        /*0060*/ 	.word	0xffffffff


	//   ....[14]....
        /*0064*/ 	.word	0xffffffff


	//   ....[15]....
        /*0068*/ 	.word	0xffffffff


	//   ....[16]....
        /*006c*/ 	.word	0xffffffff


	//   ....[17]....
        /*0070*/ 	.word	0xffffffff


	//----- nvinfo : EIATTR_COOP_GROUP_INSTR_OFFSETS
	.align		4
.L_3874:
        /*0074*/ 	.byte	0x04, 0x28
        /*0076*/ 	.short	(.L_3876 - .L_3875)


	//   ....[0]....
.L_3875:
        /*0078*/ 	.word	0x000106a0


	//   ....[1]....
        /*007c*/ 	.word	0x00010720


	//   ....[2]....
        /*0080*/ 	.word	0x00010750


	//   ....[3]....
        /*0084*/ 	.word	0x00010770


	//   ....[4]....
        /*0088*/ 	.word	0x00010790


	//   ....[5]....
        /*008c*/ 	.word	0x00010ac0


	//   ....[6]....
        /*0090*/ 	.word	0x00010af0


	//   ....[7]....
        /*0094*/ 	.word	0x00010b20


	//   ....[8]....
        /*0098*/ 	.word	0x00010b40


	//   ....[9]....
        /*009c*/ 	.word	0x00010b80


	//   ....[10]....
        /*00a0*/ 	.word	0x00010b90


	//   ....[11]....
        /*00a4*/ 	.word	0x00010c40


	//   ....[12]....
        /*00a8*/ 	.word	0x00010cb0


	//   ....[13]....
        /*00ac*/ 	.word	0x00010cc0


	//   ....[14]....
        /*00b0*/ 	.word	0x00010d40


	//   ....[15]....
        /*00b4*/ 	.word	0x00010d80


	//   ....[16]....
        /*00b8*/ 	.word	0x00010e20


	//   ....[17]....
        /*00bc*/ 	.word	0x00010e50


	//----- nvinfo : EIATTR_VRC_CTA_INIT_COUNT
	.align		4
.L_3876:
        /*00c0*/ 	.byte	0x02, 0x4a
	.zero		1
	.zero		1


	//----- nvinfo : EIATTR_EXIT_INSTR_OFFSETS
	.align		4
        /*00c4*/ 	.byte	0x04, 0x1c
        /*00c6*/ 	.short	(.L_3878 - .L_3877)


	//   ....[0]....
.L_3877:
        /*00c8*/ 	.word	0x00000670


	//   ....[1]....
        /*00cc*/ 	.word	0x00011570


	//----- nvinfo : EIATTR_MAX_THREADS
	.align		4
.L_3878:
        /*00d0*/ 	.byte	0x04, 0x05
        /*00d2*/ 	.short	(.L_3880 - .L_3879)
.L_3879:
        /*00d4*/ 	.word	0x00000080
        /*00d8*/ 	.word	0x00000001
        /*00dc*/ 	.word	0x00000001


	//----- nvinfo : EIATTR_CBANK_PARAM_SIZE
	.align		4
.L_3880:
        /*00e0*/ 	.byte	0x03, 0x19
        /*00e2*/ 	.short	0x00e8


	//----- nvinfo : EIATTR_PARAM_CBANK
	.align		4
        /*00e4*/ 	.byte	0x04, 0x0a
        /*00e6*/ 	.short	(.L_3882 - .L_3881)
	.align		4
.L_3881:
        /*00e8*/ 	.word	index@(.nv.constant0._ZN10layer_norm13ln_fwd_kernelINS_13Kernel_traitsIfffffjLj3072ELj1ELj1ELj4ELj16ENS_18Kernel_traits_baseILj3072EfffffjLj128EEEEELb1ELb1ELb1ELb1EEEvNS_9FwdParamsE)
        /*00ec*/ 	.short	0x0380
        /*00ee*/ 	.short	0x00e8


	//----- nvinfo : EIATTR_SW_WAR
	.align		4
.L_3882:
        /*00f0*/ 	.byte	0x04, 0x36
        /*00f2*/ 	.short	(.L_3884 - .L_3883)
.L_3883:
        /*00f4*/ 	.word	0x00000008
.L_3884:


//--------------------- .nv.callgraph             --------------------------
	.section	.nv.callgraph,"",@"SHT_CUDA_CALLGRAPH"
	.align	4
	.sectionentsize	8
	.align		4
        /*0000*/ 	.word	0x00000000
	.align		4
        /*0004*/ 	.word	0xffffffff
	.align		4
        /*0008*/ 	.word	0x00000000
	.align		4
        /*000c*/ 	.word	0xfffffffe
	.align		4
        /*0010*/ 	.word	0x00000000
	.align		4
        /*0014*/ 	.word	0xfffffffd
	.align		4
        /*0018*/ 	.word	0x00000000
	.align		4
        /*001c*/ 	.word	0xfffffffc


//--------------------- .nv.constant4             --------------------------
	.section	.nv.constant4,"a",@progbits
	.align	8
	.align		8
.nv.constant4:
        /*0000*/ 	.dword	precalc_xorwow_matrix
	.align		8
        /*0008*/ 	.dword	precalc_xorwow_offset_matrix
	.align		8
        /*0010*/ 	.dword	mrg32k3aM1
	.align		8
        /*0018*/ 	.dword	mrg32k3aM2
	.align		8
        /*0020*/ 	.dword	mrg32k3aM1SubSeq
	.align		8
        /*0028*/ 	.dword	mrg32k3aM2SubSeq
	.align		8
        /*0030*/ 	.dword	mrg32k3aM1Seq
	.align		8
        /*0038*/ 	.dword	mrg32k3aM2Seq


//--------------------- .nv.constant3             --------------------------
	.section	.nv.constant3,"a",@progbits
	.align	8
.nv.constant3:
	.type		__cr_lgamma_table,@object
	.size		__cr_lgamma_table,(.L_8 - __cr_lgamma_table)
__cr_lgamma_table:
        /*0000*/ 	.byte	0x00, 0x00, 0x00, 0x00, 0x00, 0x00, 0x00, 0x00, 0x00, 0x00, 0x00, 0x00, 0x00, 0x00, 0x00, 0x00
        /*0010*/ 	.byte	0xef, 0x39, 0xfa, 0xfe, 0x42, 0x2e, 0xe6, 0x3f, 0x02, 0x20, 0x2a, 0xfa, 0x0b, 0xab, 0xfc, 0x3f
        /*0020*/ 	.byte	0xf9, 0x2c, 0x92, 0x7c, 0xa7, 0x6c, 0x09, 0x40, 0xc9, 0x79, 0x44, 0x3c, 0x64, 0x26, 0x13, 0x40
        /*0030*/ 	.byte	0xca, 0x01, 0xcf, 0x3a, 0x27, 0x51, 0x1a, 0x40, 0x30, 0xcc, 0x2d, 0xf3, 0xe1, 0x0c, 0x21, 0x40
        /*0040*/ 	.byte	0x0d, 0xb7, 0xfc, 0x82, 0x8e, 0x35, 0x25, 0x40
.L_8:


//--------------------- .nv.constant2._ZN10layer_norm13ln_fwd_kernelINS_13Kernel_traitsI13__nv_bfloat16S2_S2_S2_fjLj3072ELj1ELj1ELj4ELj16ENS_18Kernel_traits_baseILj3072ES2_S2_S2_S2_fjLj128EEEEELb1ELb0ELb0ELb0EEEvNS_9FwdParamsE --------------------------
	.section	.nv.constant2._ZN10layer_norm13ln_fwd_kernelINS_13Kernel_traitsI13__nv_bfloat16S2_S2_S2_fjLj3072ELj1ELj1ELj4ELj16ENS_18Kernel_traits_baseILj3072ES2_S2_S2_S2_fjLj128EEEEELb1ELb0ELb0ELb0EEEvNS_9FwdParamsE,"a",@progbits
	.sectionflags	@""
	.align	4
.nv.constant2._ZN10layer_norm13ln_fwd_kernelINS_13Kernel_traitsI13__nv_bfloat16S2_S2_S2_fjLj3072ELj1ELj1ELj4ELj16ENS_18Kernel_traits_baseILj3072ES2_S2_S2_S2_fjLj128EEEEELb1ELb0ELb0ELb0EEEvNS_9FwdParamsE:
        /*0000*/ 	.byte	0xc0, 0x0f, 0x00, 0x00, 0x00, 0x10, 0x00, 0x00, 0x80, 0x0f, 0x00, 0x00


//--------------------- .nv.constant2._ZN10layer_norm13ln_fwd_kernelINS_13Kernel_traitsI13__nv_bfloat16S2_S2_S2_fjLj3072ELj1ELj1ELj4ELj16ENS_18Kernel_traits_baseILj3072ES2_S2_S2_S2_fjLj128EEEEELb1ELb0ELb0ELb1EEEvNS_9FwdParamsE --------------------------
	.section	.nv.constant2._ZN10layer_norm13ln_fwd_kernelINS_13Kernel_traitsI13__nv_bfloat16S2_S2_S2_fjLj3072ELj1ELj1ELj4ELj16ENS_18Kernel_traits_baseILj3072ES2_S2_S2_S2_fjLj128EEEEELb1ELb0ELb0ELb1EEEvNS_9FwdParamsE,"a",@progbits
	.sectionflags	@""
	.align	4
.nv.constant2._ZN10layer_norm13ln_fwd_kernelINS_13Kernel_traitsI13__nv_bfloat16S2_S2_S2_fjLj3072ELj1ELj1ELj4ELj16ENS_18Kernel_traits_baseILj3072ES2_S2_S2_S2_fjLj128EEEEELb1ELb0ELb0ELb1EEEvNS_9FwdParamsE:
        /*0000*/ 	.byte	0x80, 0x0f, 0x00, 0x00, 0xc0, 0x0f, 0x00, 0x00, 0x40, 0x0f, 0x00, 0x00


//--------------------- .nv.constant2._ZN10layer_norm13ln_fwd_kernelINS_13Kernel_traitsI13__nv_bfloat16S2_S2_S2_fjLj3072ELj1ELj1ELj4ELj16ENS_18Kernel_traits_baseILj3072ES2_S2_S2_S2_fjLj128EEEEELb1ELb1ELb0ELb0EEEvNS_9FwdParamsE --------------------------
	.section	.nv.constant2._ZN10layer_norm13ln_fwd_kernelINS_13Kernel_traitsI13__nv_bfloat16S2_S2_S2_fjLj3072ELj1ELj1ELj4ELj16ENS_18Kernel_traits_baseILj3072ES2_S2_S2_S2_fjLj128EEEEELb1ELb1ELb0ELb0EEEvNS_9FwdParamsE,"a",@progbits
	.sectionflags	@""
	.align	4
.nv.constant2._ZN10layer_norm13ln_fwd_kernelINS_13Kernel_traitsI13__nv_bfloat16S2_S2_S2_fjLj3072ELj1ELj1ELj4ELj16ENS_18Kernel_traits_baseILj3072ES2_S2_S2_S2_fjLj128EEEEELb1ELb1ELb0ELb0EEEvNS_9FwdParamsE:
        /*0000*/ 	.byte	0x30, 0x12, 0x00, 0x00, 0x70, 0x12, 0x00, 0x00, 0xf0, 0x11, 0x00, 0x00


//--------------------- .nv.constant2._ZN10layer_norm13ln_fwd_kernelINS_13Kernel_traitsI13__nv_bfloat16S2_S2_S2_fjLj3072ELj1ELj1ELj4ELj16ENS_18Kernel_traits_baseILj3072ES2_S2_S2_S2_fjLj128EEEEELb1ELb1ELb0ELb1EEEvNS_9FwdParamsE --------------------------
	.section	.nv.constant2._ZN10layer_norm13ln_fwd_kernelINS_13Kernel_traitsI13__nv_bfloat16S2_S2_S2_fjLj3072ELj1ELj1ELj4ELj16ENS_18Kernel_traits_baseILj3072ES2_S2_S2_S2_fjLj128EEEEELb1ELb1ELb0ELb1EEEvNS_9FwdParamsE,"a",@progbits
	.sectionflags	@""
	.align	4
.nv.constant2._ZN10layer_norm13ln_fwd_kernelINS_13Kernel_traitsI13__nv_bfloat16S2_S2_S2_fjLj3072ELj1ELj1ELj4ELj16ENS_18Kernel_traits_baseILj3072ES2_S2_S2_S2_fjLj128EEEEELb1ELb1ELb0ELb1EEEvNS_9FwdParamsE:
        /*0000*/ 	.byte	0xf0, 0x11, 0x00, 0x00, 0x30, 0x12, 0x00, 0x00, 0xb0, 0x11, 0x00, 0x00


//--------------------- .nv.constant2._ZN10layer_norm13ln_fwd_kernelINS_13Kernel_traitsI6__halfS2_S2_S2_fjLj3072ELj1ELj1ELj4ELj16ENS_18Kernel_traits_baseILj3072ES2_S2_S2_S2_fjLj128EEEEELb1ELb0ELb0ELb0EEEvNS_9FwdParamsE --------------------------
	.section	.nv.constant2._ZN10layer_norm13ln_fwd_kernelINS_13Kernel_traitsI6__halfS2_S2_S2_fjLj3072ELj1ELj1ELj4ELj16ENS_18Kernel_traits_baseILj3072ES2_S2_S2_S2_fjLj128EEEEELb1ELb0ELb0ELb0EEEvNS_9FwdParamsE,"a",@progbits
	.sectionflags	@""
	.align	4
.nv.constant2._ZN10layer_norm13ln_fwd_kernelINS_13Kernel_traitsI6__halfS2_S2_S2_fjLj3072ELj1ELj1ELj4ELj16ENS_18Kernel_traits_baseILj3072ES2_S2_S2_S2_fjLj128EEEEELb1ELb0ELb0ELb0EEEvNS_9FwdParamsE:
        /*0000*/ 	.byte	0xc0, 0x0e, 0x00, 0x00, 0x00, 0x0f, 0x00, 0x00, 0x80, 0x0e, 0x00, 0x00


//--------------------- .nv.constant2._ZN10layer_norm13ln_fwd_kernelINS_13Kernel_traitsI6__halfS2_S2_S2_fjLj3072ELj1ELj1ELj4ELj16ENS_18Kernel_traits_baseILj3072ES2_S2_S2_S2_fjLj128EEEEELb1ELb0ELb0ELb1EEEvNS_9FwdParamsE --------------------------
	.section	.nv.constant2._ZN10layer_norm13ln_fwd_kernelINS_13Kernel_traitsI6__halfS2_S2_S2_fjLj3072ELj1ELj1ELj4ELj16ENS_18Kernel_traits_baseILj3072ES2_S2_S2_S2_fjLj128EEEEELb1ELb0ELb0ELb1EEEvNS_9FwdParamsE,"a",@progbits
	.sectionflags	@""
	.align	4
.nv.constant2._ZN10layer_norm13ln_fwd_kernelINS_13Kernel_traitsI6__halfS2_S2_S2_fjLj3072ELj1ELj1ELj4ELj16ENS_18Kernel_traits_baseILj3072ES2_S2_S2_S2_fjLj128EEEEELb1ELb0ELb0ELb1EEEvNS_9FwdParamsE:
        /*0000*/ 	.byte	0x90, 0x0f, 0x00, 0x00, 0xd0, 0x0f, 0x00, 0x00, 0x50, 0x0f, 0x00, 0x00


//--------------------- .nv.constant2._ZN10layer_norm13ln_fwd_kernelINS_13Kernel_traitsI6__halfS2_S2_S2_fjLj3072ELj1ELj1ELj4ELj16ENS_18Kernel_traits_baseILj3072ES2_S2_S2_S2_fjLj128EEEEELb1ELb1ELb0ELb0EEEvNS_9FwdParamsE --------------------------
	.section	.nv.constant2._ZN10layer_norm13ln_fwd_kernelINS_13Kernel_traitsI6__halfS2_S2_S2_fjLj3072ELj1ELj1ELj4ELj16ENS_18Kernel_traits_baseILj3072ES2_S2_S2_S2_fjLj128EEEEELb1ELb1ELb0ELb0EEEvNS_9FwdParamsE,"a",@progbits
	.sectionflags	@""
	.align	4
.nv.constant2._ZN10layer_norm13ln_fwd_kernelINS_13Kernel_traitsI6__halfS2_S2_S2_fjLj3072ELj1ELj1ELj4ELj16ENS_18Kernel_traits_baseILj3072ES2_S2_S2_S2_fjLj128EEEEELb1ELb1ELb0ELb0EEEvNS_9FwdParamsE:
        /*0000*/ 	.byte	0x00, 0x10, 0x00, 0x00, 0x40, 0x10, 0x00, 0x00, 0xc0, 0x0f, 0x00, 0x00


//--------------------- .nv.constant2._ZN10layer_norm13ln_fwd_kernelINS_13Kernel_traitsI6__halfS2_S2_S2_fjLj3072ELj1ELj1ELj4ELj16ENS_18Kernel_traits_baseILj3072ES2_S2_S2_S2_fjLj128EEEEELb1ELb1ELb0ELb1EEEvNS_9FwdParamsE --------------------------
	.section	.nv.constant2._ZN10layer_norm13ln_fwd_kernelINS_13Kernel_traitsI6__halfS2_S2_S2_fjLj3072ELj1ELj1ELj4ELj16ENS_18Kernel_traits_baseILj3072ES2_S2_S2_S2_fjLj128EEEEELb1ELb1ELb0ELb1EEEvNS_9FwdParamsE,"a",@progbits
	.sectionflags	@""
	.align	4
.nv.constant2._ZN10layer_norm13ln_fwd_kernelINS_13Kernel_traitsI6__halfS2_S2_S2_fjLj3072ELj1ELj1ELj4ELj16ENS_18Kernel_traits_baseILj3072ES2_S2_S2_S2_fjLj128EEEEELb1ELb1ELb0ELb1EEEvNS_9FwdParamsE:
        /*0000*/ 	.byte	0xa0, 0x11, 0x00, 0x00, 0xe0, 0x11, 0x00, 0x00, 0x60, 0x11, 0x00, 0x00


//--------------------- .nv.constant2._ZN10layer_norm13ln_fwd_kernelINS_13Kernel_traitsIf13__nv_bfloat16S2_S2_fjLj3072ELj1ELj1ELj4ELj16ENS_18Kernel_traits_baseILj3072EfS2_S2_S2_fjLj128EEEEELb1ELb0ELb0ELb0EEEvNS_9FwdParamsE --------------------------
	.section	.nv.constant2._ZN10layer_norm13ln_fwd_kernelINS_13Kernel_traitsIf13__nv_bfloat16S2_S2_fjLj3072ELj1ELj1ELj4ELj16ENS_18Kernel_traits_baseILj3072EfS2_S2_S2_fjLj128EEEEELb1ELb0ELb0ELb0EEEvNS_9FwdParamsE,"a",@progbits
	.sectionflags	@""
	.align	4
.nv.constant2._ZN10layer_norm13ln_fwd_kernelINS_13Kernel_traitsIf13__nv_bfloat16S2_S2_fjLj3072ELj1ELj1ELj4ELj16ENS_18Kernel_traits_baseILj3072EfS2_S2_S2_fjLj128EEEEELb1ELb0ELb0ELb0EEEvNS_9FwdParamsE:
        /*0000*/ 	.byte	0x90, 0x0f, 0x00, 0x00, 0xd0, 0x0f, 0x00, 0x00, 0x50, 0x0f, 0x00, 0x00


//--------------------- .nv.constant2._ZN10layer_norm13ln_fwd_kernelINS_13Kernel_traitsIf13__nv_bfloat16S2_S2_fjLj3072ELj1ELj1ELj4ELj16ENS_18Kernel_traits_baseILj3072EfS2_S2_S2_fjLj128EEEEELb1ELb0ELb0ELb1EEEvNS_9FwdParamsE --------------------------
	.section	.nv.constant2._ZN10layer_norm13ln_fwd_kernelINS_13Kernel_traitsIf13__nv_bfloat16S2_S2_fjLj3072ELj1ELj1ELj4ELj16ENS_18Kernel_traits_baseILj3072EfS2_S2_S2_fjLj128EEEEELb1ELb0ELb0ELb1EEEvNS_9FwdParamsE,"a",@progbits
	.sectionflags	@""
	.align	4
.nv.constant2._ZN10layer_norm13ln_fwd_kernelINS_13Kernel_traitsIf13__nv_bfloat16S2_S2_fjLj3072ELj1ELj1ELj4ELj16ENS_18Kernel_traits_baseILj3072EfS2_S2_S2_fjLj128EEEEELb1ELb0ELb0ELb1EEEvNS_9FwdParamsE:
        /*0000*/ 	.byte	0x50, 0x0c, 0x00, 0x00, 0x90, 0x0c, 0x00, 0x00, 0x10, 0x0c, 0x00, 0x00


//--------------------- .nv.constant2._ZN10layer_norm13ln_fwd_kernelINS_13Kernel_traitsIf13__nv_bfloat16S2_S2_fjLj3072ELj1ELj1ELj4ELj16ENS_18Kernel_traits_baseILj3072EfS2_S2_S2_fjLj128EEEEELb1ELb1ELb0ELb0EEEvNS_9FwdParamsE --------------------------
	.section	.nv.constant2._ZN10layer_norm13ln_fwd_kernelINS_13Kernel_traitsIf13__nv_bfloat16S2_S2_fjLj3072ELj1ELj1ELj4ELj16ENS_18Kernel_traits_baseILj3072EfS2_S2_S2_fjLj128EEEEELb1ELb1ELb0ELb0EEEvNS_9FwdParamsE,"a",@progbits
	.sectionflags	@""
	.align	4
.nv.constant2._ZN10layer_norm13ln_fwd_kernelINS_13Kernel_traitsIf13__nv_bfloat16S2_S2_fjLj3072ELj1ELj1ELj4ELj16ENS_18Kernel_traits_baseILj3072EfS2_S2_S2_fjLj128EEEEELb1ELb1ELb0ELb0EEEvNS_9FwdParamsE:
        /*0000*/ 	.byte	0x40, 0x11, 0x00, 0x00, 0x80, 0x11, 0x00, 0x00, 0x00, 0x11, 0x00, 0x00


//--------------------- .nv.constant2._ZN10layer_norm13ln_fwd_kernelINS_13Kernel_traitsIf13__nv_bfloat16S2_S2_fjLj3072ELj1ELj1ELj4ELj16ENS_18Kernel_traits_baseILj3072EfS2_S2_S2_fjLj128EEEEELb1ELb1ELb0ELb1EEEvNS_9FwdParamsE --------------------------
	.section	.nv.constant2._ZN10layer_norm13ln_fwd_kernelINS_13Kernel_traitsIf13__nv_bfloat16S2_S2_fjLj3072ELj1ELj1ELj4ELj16ENS_18Kernel_traits_baseILj3072EfS2_S2_S2_fjLj128EEEEELb1ELb1ELb0ELb1EEEvNS_9FwdParamsE,"a",@progbits
	.sectionflags	@""
	.align	4
.nv.constant2._ZN10layer_norm13ln_fwd_kernelINS_13Kernel_traitsIf13__nv_bfloat16S2_S2_fjLj3072ELj1ELj1ELj4ELj16ENS_18Kernel_traits_baseILj3072EfS2_S2_S2_fjLj128EEEEELb1ELb1ELb0ELb1EEEvNS_9FwdParamsE:
        /*0000*/ 	.byte	0xc0, 0x0d, 0x00, 0x00, 0x00, 0x0e, 0x00, 0x00, 0x80, 0x0d, 0x00, 0x00


//--------------------- .nv.constant2._ZN10layer_norm13ln_fwd_kernelINS_13Kernel_traitsI13__nv_bfloat16S2_fS2_fjLj3072ELj1ELj1ELj4ELj16ENS_18Kernel_traits_baseILj3072ES2_S2_fS2_fjLj128EEEEELb1ELb0ELb0ELb0EEEvNS_9FwdParamsE --------------------------
	.section	.nv.constant2._ZN10layer_norm13ln_fwd_kernelINS_13Kernel_traitsI13__nv_bfloat16S2_fS2_fjLj3072ELj1ELj1ELj4ELj16ENS_18Kernel_traits_baseILj3072ES2_S2_fS2_fjLj128EEEEELb1ELb0ELb0ELb0EEEvNS_9FwdParamsE,"a",@progbits
	.sectionflags	@""
	.align	4
.nv.constant2._ZN10layer_norm13ln_fwd_kernelINS_13Kernel_traitsI13__nv_bfloat16S2_fS2_fjLj3072ELj1ELj1ELj4ELj16ENS_18Kernel_traits_baseILj3072ES2_S2_fS2_fjLj128EEEEELb1ELb0ELb0ELb0EEEvNS_9FwdParamsE:
        /*0000*/ 	.byte	0x00, 0x10, 0x00, 0x00, 0x40, 0x10, 0x00, 0x00, 0xc0, 0x0f, 0x00, 0x00


//--------------------- .nv.constant2._ZN10layer_norm13ln_fwd_kernelINS_13Kernel_traitsI13__nv_bfloat16S2_fS2_fjLj3072ELj1ELj1ELj4ELj16ENS_18Kernel_traits_baseILj3072ES2_S2_fS2_fjLj128EEEEELb1ELb0ELb0ELb1EEEvNS_9FwdParamsE --------------------------
	.section	.nv.constant2._ZN10layer_norm13ln_fwd_kernelINS_13Kernel_traitsI13__nv_bfloat16S2_fS2_fjLj3072ELj1ELj1ELj4ELj16ENS_18Kernel_traits_baseILj3072ES2_S2_fS2_fjLj128EEEEELb1ELb0ELb0ELb1EEEvNS_9FwdParamsE,"a",@progbits
	.sectionflags	@""
	.align	4
.nv.constant2._ZN10layer_norm13ln_fwd_kernelINS_13Kernel_traitsI13__nv_bfloat16S2_fS2_fjLj3072ELj1ELj1ELj4ELj16ENS_18Kernel_traits_baseILj3072ES2_S2_fS2_fjLj128EEEEELb1ELb0ELb0ELb1EEEvNS_9FwdParamsE:
        /*0000*/ 	.byte	0xf0, 0x0f, 0x00, 0x00, 0x30, 0x10, 0x00, 0x00, 0xb0, 0x0f, 0x00, 0x00


//--------------------- .nv.constant2._ZN10layer_norm13ln_fwd_kernelINS_13Kernel_traitsI13__nv_bfloat16S2_fS2_fjLj3072ELj1ELj1ELj4ELj16ENS_18Kernel_traits_baseILj3072ES2_S2_fS2_fjLj128EEEEELb1ELb1ELb0ELb0EEEvNS_9FwdParamsE --------------------------
	.section	.nv.constant2._ZN10layer_norm13ln_fwd_kernelINS_13Kernel_traitsI13__nv_bfloat16S2_fS2_fjLj3072ELj1ELj1ELj4ELj16ENS_18Kernel_traits_baseILj3072ES2_S2_fS2_fjLj128EEEEELb1ELb1ELb0ELb0EEEvNS_9FwdParamsE,"a",@progbits
	.sectionflags	@""
	.align	4
.nv.constant2._ZN10layer_norm13ln_fwd_kernelINS_13Kernel_traitsI13__nv_bfloat16S2_fS2_fjLj3072ELj1ELj1ELj4ELj16ENS_18Kernel_traits_baseILj3072ES2_S2_fS2_fjLj128EEEEELb1ELb1ELb0ELb0EEEvNS_9FwdParamsE:
        /*0000*/ 	.byte	0x40, 0x12, 0x00, 0x00, 0x80, 0x12, 0x00, 0x00, 0x00, 0x12, 0x00, 0x00


//--------------------- .nv.constant2._ZN10layer_norm13ln_fwd_kernelINS_13Kernel_traitsI13__nv_bfloat16S2_fS2_fjLj3072ELj1ELj1ELj4ELj16ENS_18Kernel_traits_baseILj3072ES2_S2_fS2_fjLj128EEEEELb1ELb1ELb0ELb1EEEvNS_9FwdParamsE --------------------------
	.section	.nv.constant2._ZN10layer_norm13ln_fwd_kernelINS_13Kernel_traitsI13__nv_bfloat16S2_fS2_fjLj3072ELj1ELj1ELj4ELj16ENS_18Kernel_traits_baseILj3072ES2_S2_fS2_fjLj128EEEEELb1ELb1ELb0ELb1EEEvNS_9FwdParamsE,"a",@progbits
	.sectionflags	@""
	.align	4
.nv.constant2._ZN10layer_norm13ln_fwd_kernelINS_13Kernel_traitsI13__nv_bfloat16S2_fS2_fjLj3072ELj1ELj1ELj4ELj16ENS_18Kernel_traits_baseILj3072ES2_S2_fS2_fjLj128EEEEELb1ELb1ELb0ELb1EEEvNS_9FwdParamsE:
        /*0000*/ 	.byte	0xe0, 0x12, 0x00, 0x00, 0x20, 0x13, 0x00, 0x00, 0xa0, 0x12, 0x00, 0x00


//--------------------- .nv.constant2._ZN10layer_norm13ln_fwd_kernelINS_13Kernel_traitsIf13__nv_bfloat16fS2_fjLj3072ELj1ELj1ELj4ELj16ENS_18Kernel_traits_baseILj3072EfS2_fS2_fjLj128EEEEELb1ELb0ELb0ELb0EEEvNS_9FwdParamsE --------------------------
	.section	.nv.constant2._ZN10layer_norm13ln_fwd_kernelINS_13Kernel_traitsIf13__nv_bfloat16fS2_fjLj3072ELj1ELj1ELj4ELj16ENS_18Kernel_traits_baseILj3072EfS2_fS2_fjLj128EEEEELb1ELb0ELb0ELb0EEEvNS_9FwdParamsE,"a",@progbits
	.sectionflags	@""
	.align	4
.nv.constant2._ZN10layer_norm13ln_fwd_kernelINS_13Kernel_traitsIf13__nv_bfloat16fS2_fjLj3072ELj1ELj1ELj4ELj16ENS_18Kernel_traits_baseILj3072EfS2_fS2_fjLj128EEEEELb1ELb0ELb0ELb0EEEvNS_9FwdParamsE:
        /*0000*/ 	.byte	0x80, 0x0f, 0x00, 0x00, 0xc0, 0x0f, 0x00, 0x00, 0x40, 0x0f, 0x00, 0x00


//--------------------- .nv.constant2._ZN10layer_norm13ln_fwd_kernelINS_13Kernel_traitsIf13__nv_bfloat16fS2_fjLj3072ELj1ELj1ELj4ELj16ENS_18Kernel_traits_baseILj3072EfS2_fS2_fjLj128EEEEELb1ELb0ELb0ELb1EEEvNS_9FwdParamsE --------------------------
	.section	.nv.constant2._ZN10layer_norm13ln_fwd_kernelINS_13Kernel_traitsIf13__nv_bfloat16fS2_fjLj3072ELj1ELj1ELj4ELj16ENS_18Kernel_traits_baseILj3072EfS2_fS2_fjLj128EEEEELb1ELb0ELb0ELb1EEEvNS_9FwdParamsE,"a",@progbits
	.sectionflags	@""
	.align	4
.nv.constant2._ZN10layer_norm13ln_fwd_kernelINS_13Kernel_traitsIf13__nv_bfloat16fS2_fjLj3072ELj1ELj1ELj4ELj16ENS_18Kernel_traits_baseILj3072EfS2_fS2_fjLj128EEEEELb1ELb0ELb0ELb1EEEvNS_9FwdParamsE:
        /*0000*/ 	.byte	0x60, 0x0c, 0x00, 0x00, 0xa0, 0x0c, 0x00, 0x00, 0x20, 0x0c, 0x00, 0x00


//--------------------- .nv.constant2._ZN10layer_norm13ln_fwd_kernelINS_13Kernel_traitsIf13__nv_bfloat16fS2_fjLj3072ELj1ELj1ELj4ELj16ENS_18Kernel_traits_baseILj3072EfS2_fS2_fjLj128EEEEELb1ELb1ELb0ELb0EEEvNS_9FwdParamsE --------------------------
	.section	.nv.constant2._ZN10layer_norm13ln_fwd_kernelINS_13Kernel_traitsIf13__nv_bfloat16fS2_fjLj3072ELj1ELj1ELj4ELj16ENS_18Kernel_traits_baseILj3072EfS2_fS2_fjLj128EEEEELb1ELb1ELb0ELb0EEEvNS_9FwdParamsE,"a",@progbits
	.sectionflags	@""
	.align	4
.nv.constant2._ZN10layer_norm13ln_fwd_kernelINS_13Kernel_traitsIf13__nv_bfloat16fS2_fjLj3072ELj1ELj1ELj4ELj16ENS_18Kernel_traits_baseILj3072EfS2_fS2_fjLj128EEEEELb1ELb1ELb0ELb0EEEvNS_9FwdParamsE:
        /*0000*/ 	.byte	0x50, 0x11, 0x00, 0x00, 0x90, 0x11, 0x00, 0x00, 0x10, 0x11, 0x00, 0x00


//--------------------- .nv.constant2._ZN10layer_norm13ln_fwd_kernelINS_13Kernel_traitsIf13__nv_bfloat16fS2_fjLj3072ELj1ELj1ELj4ELj16ENS_18Kernel_traits_baseILj3072EfS2_fS2_fjLj128EEEEELb1ELb1ELb0ELb1EEEvNS_9FwdParamsE --------------------------
	.section	.nv.constant2._ZN10layer_norm13ln_fwd_kernelINS_13Kernel_traitsIf13__nv_bfloat16fS2_fjLj3072ELj1ELj1ELj4ELj16ENS_18Kernel_traits_baseILj3072EfS2_fS2_fjLj128EEEEELb1ELb1ELb0ELb1EEEvNS_9FwdParamsE,"a",@progbits
	.sectionflags	@""
	.align	4
.nv.constant2._ZN10layer_norm13ln_fwd_kernelINS_13Kernel_traitsIf13__nv_bfloat16fS2_fjLj3072ELj1ELj1ELj4ELj16ENS_18Kernel_traits_baseILj3072EfS2_fS2_fjLj128EEEEELb1ELb1ELb0ELb1EEEvNS_9FwdParamsE:
        /*0000*/ 	.byte	0xd0, 0x0d, 0x00, 0x00, 0x10, 0x0e, 0x00, 0x00, 0x90, 0x0d, 0x00, 0x00


//--------------------- .nv.constant2._ZN10layer_norm13ln_fwd_kernelINS_13Kernel_traitsIf6__halfS2_S2_fjLj3072ELj1ELj1ELj4ELj16ENS_18Kernel_traits_baseILj3072EfS2_S2_S2_fjLj128EEEEELb1ELb0ELb0ELb0EEEvNS_9FwdParamsE --------------------------
	.section	.nv.constant2._ZN10layer_norm13ln_fwd_kernelINS_13Kernel_traitsIf6__halfS2_S2_fjLj3072ELj1ELj1ELj4ELj16ENS_18Kernel_traits_baseILj3072EfS2_S2_S2_fjLj128EEEEELb1ELb0ELb0ELb0EEEvNS_9FwdParamsE,"a",@progbits
	.sectionflags	@""
	.align	4
.nv.constant2._ZN10layer_norm13ln_fwd_kernelINS_13Kernel_traitsIf6__halfS2_S2_fjLj3072ELj1ELj1ELj4ELj16ENS_18Kernel_traits_baseILj3072EfS2_S2_S2_fjLj128EEEEELb1ELb0ELb0ELb0EEEvNS_9FwdParamsE:
        /*0000*/ 	.byte	0x90, 0x0f, 0x00, 0x00, 0xd0, 0x0f, 0x00, 0x00, 0x50, 0x0f, 0x00, 0x00


//--------------------- .nv.constant2._ZN10layer_norm13ln_fwd_kernelINS_13Kernel_traitsIf6__halfS2_S2_fjLj3072ELj1ELj1ELj4ELj16ENS_18Kernel_traits_baseILj3072EfS2_S2_S2_fjLj128EEEEELb1ELb0ELb0ELb1EEEvNS_9FwdParamsE --------------------------
	.section	.nv.constant2._ZN10layer_norm13ln_fwd_kernelINS_13Kernel_traitsIf6__halfS2_S2_fjLj3072ELj1ELj1ELj4ELj16ENS_18Kernel_traits_baseILj3072EfS2_S2_S2_fjLj128EEEEELb1ELb0ELb0ELb1EEEvNS_9FwdParamsE,"a",@progbits
	.sectionflags	@""
	.align	4
.nv.constant2._ZN10layer_norm13ln_fwd_kernelINS_13Kernel_traitsIf6__halfS2_S2_fjLj3072ELj1ELj1ELj4ELj16ENS_18Kernel_traits_baseILj3072EfS2_S2_S2_fjLj128EEEEELb1ELb0ELb0ELb1EEEvNS_9FwdParamsE:
        /*0000*/ 	.byte	0x60, 0x0c, 0x00, 0x00, 0xa0, 0x0c, 0x00, 0x00, 0x20, 0x0c, 0x00, 0x00


//--------------------- .nv.constant2._ZN10layer_norm13ln_fwd_kernelINS_13Kernel_traitsIf6__halfS2_S2_fjLj3072ELj1ELj1ELj4ELj16ENS_18Kernel_traits_baseILj3072EfS2_S2_S2_fjLj128EEEEELb1ELb1ELb0ELb0EEEvNS_9FwdParamsE --------------------------
	.section	.nv.constant2._ZN10layer_norm13ln_fwd_kernelINS_13Kernel_traitsIf6__halfS2_S2_fjLj3072ELj1ELj1ELj4ELj16ENS_18Kernel_traits_baseILj3072EfS2_S2_S2_fjLj128EEEEELb1ELb1ELb0ELb0EEEvNS_9FwdParamsE,"a",@progbits
	.sectionflags	@""
	.align	4
.nv.constant2._ZN10layer_norm13ln_fwd_kernelINS_13Kernel_traitsIf6__halfS2_S2_fjLj3072ELj1ELj1ELj4ELj16ENS_18Kernel_traits_baseILj3072EfS2_S2_S2_fjLj128EEEEELb1ELb1ELb0ELb0EEEvNS_9FwdParamsE:
        /*0000*/ 	.byte	0x50, 0x11, 0x00, 0x00, 0x90, 0x11, 0x00, 0x00, 0x10, 0x11, 0x00, 0x00


//--------------------- .nv.constant2._ZN10layer_norm13ln_fwd_kernelINS_13Kernel_traitsIf6__halfS2_S2_fjLj3072ELj1ELj1ELj4ELj16ENS_18Kernel_traits_baseILj3072EfS2_S2_S2_fjLj128EEEEELb1ELb1ELb0ELb1EEEvNS_9FwdParamsE --------------------------
	.section	.nv.constant2._ZN10layer_norm13ln_fwd_kernelINS_13Kernel_traitsIf6__halfS2_S2_fjLj3072ELj1ELj1ELj4ELj16ENS_18Kernel_traits_baseILj3072EfS2_S2_S2_fjLj128EEEEELb1ELb1ELb0ELb1EEEvNS_9FwdParamsE,"a",@progbits
	.sectionflags	@""
	.align	4
.nv.constant2._ZN10layer_norm13ln_fwd_kernelINS_13Kernel_traitsIf6__halfS2_S2_fjLj3072ELj1ELj1ELj4ELj16ENS_18Kernel_traits_baseILj3072EfS2_S2_S2_fjLj128EEEEELb1ELb1ELb0ELb1EEEvNS_9FwdParamsE:
        /*0000*/ 	.byte	0xd0, 0x0d, 0x00, 0x00, 0x10, 0x0e, 0x00, 0x00, 0x90, 0x0d, 0x00, 0x00


//--------------------- .nv.constant2._ZN10layer_norm13ln_fwd_kernelINS_13Kernel_traitsI6__halfS2_fS2_fjLj3072ELj1ELj1ELj4ELj16ENS_18Kernel_traits_baseILj3072ES2_S2_fS2_fjLj128EEEEELb1ELb0ELb0ELb0EEEvNS_9FwdParamsE --------------------------
	.section	.nv.constant2._ZN10layer_norm13ln_fwd_kernelINS_13Kernel_traitsI6__halfS2_fS2_fjLj3072ELj1ELj1ELj4ELj16ENS_18Kernel_traits_baseILj3072ES2_S2_fS2_fjLj128EEEEELb1ELb0ELb0ELb0EEEvNS_9FwdParamsE,"a",@progbits
	.sectionflags	@""
	.align	4
.nv.constant2._ZN10layer_norm13ln_fwd_kernelINS_13Kernel_traitsI6__halfS2_fS2_fjLj3072ELj1ELj1ELj4ELj16ENS_18Kernel_traits_baseILj3072ES2_S2_fS2_fjLj128EEEEELb1ELb0ELb0ELb0EEEvNS_9FwdParamsE:
        /*0000*/ 	.byte	0x00, 0x0f, 0x00, 0x00, 0x40, 0x0f, 0x00, 0x00, 0xc0, 0x0e, 0x00, 0x00


//--------------------- .nv.constant2._ZN10layer_norm13ln_fwd_kernelINS_13Kernel_traitsI6__halfS2_fS2_fjLj3072ELj1ELj1ELj4ELj16ENS_18Kernel_traits_baseILj3072ES2_S2_fS2_fjLj128EEEEELb1ELb0ELb0ELb1EEEvNS_9FwdParamsE --------------------------
	.section	.nv.constant2._ZN10layer_norm13ln_fwd_kernelINS_13Kernel_traitsI6__halfS2_fS2_fjLj3072ELj1ELj1ELj4ELj16ENS_18Kernel_traits_baseILj3072ES2_S2_fS2_fjLj128EEEEELb1ELb0ELb0ELb1EEEvNS_9FwdParamsE,"a",@progbits
	.sectionflags	@""
	.align	4
.nv.constant2._ZN10layer_norm13ln_fwd_kernelINS_13Kernel_traitsI6__halfS2_fS2_fjLj3072ELj1ELj1ELj4ELj16ENS_18Kernel_traits_baseILj3072ES2_S2_fS2_fjLj128EEEEELb1ELb0ELb0ELb1EEEvNS_9FwdParamsE:
        /*0000*/ 	.byte	0xa0, 0x0f, 0x00, 0x00, 0xe0, 0x0f, 0x00, 0x00, 0x60, 0x0f, 0x00, 0x00


//--------------------- .nv.constant2._ZN10layer_norm13ln_fwd_kernelINS_13Kernel_traitsI6__halfS2_fS2_fjLj3072ELj1ELj1ELj4ELj16ENS_18Kernel_traits_baseILj3072ES2_S2_fS2_fjLj128EEEEELb1ELb1ELb0ELb0EEEvNS_9FwdParamsE --------------------------
	.section	.nv.constant2._ZN10layer_norm13ln_fwd_kernelINS_13Kernel_traitsI6__halfS2_fS2_fjLj3072ELj1ELj1ELj4ELj16ENS_18Kernel_traits_baseILj3072ES2_S2_fS2_fjLj128EEEEELb1ELb1ELb0ELb0EEEvNS_9FwdParamsE,"a",@progbits
	.sectionflags	@""
	.align	4
.nv.constant2._ZN10layer_norm13ln_fwd_kernelINS_13Kernel_traitsI6__halfS2_fS2_fjLj3072ELj1ELj1ELj4ELj16ENS_18Kernel_traits_baseILj3072ES2_S2_fS2_fjLj128EEEEELb1ELb1ELb0ELb0EEEvNS_9FwdParamsE:
        /*0000*/ 	.byte	0x10, 0x10, 0x00, 0x00, 0x50, 0x10, 0x00, 0x00, 0xd0, 0x0f, 0x00, 0x00


//--------------------- .nv.constant2._ZN10layer_norm13ln_fwd_kernelINS_13Kernel_traitsI6__halfS2_fS2_fjLj3072ELj1ELj1ELj4ELj16ENS_18Kernel_traits_baseILj3072ES2_S2_fS2_fjLj128EEEEELb1ELb1ELb0ELb1EEEvNS_9FwdParamsE --------------------------
	.section	.nv.constant2._ZN10layer_norm13ln_fwd_kernelINS_13Kernel_traitsI6__halfS2_fS2_fjLj3072ELj1ELj1ELj4ELj16ENS_18Kernel_traits_baseILj3072ES2_S2_fS2_fjLj128EEEEELb1ELb1ELb0ELb1EEEvNS_9FwdParamsE,"a",@progbits
	.sectionflags	@""
	.align	4
.nv.constant2._ZN10layer_norm13ln_fwd_kernelINS_13Kernel_traitsI6__halfS2_fS2_fjLj3072ELj1ELj1ELj4ELj16ENS_18Kernel_traits_baseILj3072ES2_S2_fS2_fjLj128EEEEELb1ELb1ELb0ELb1EEEvNS_9FwdParamsE:
        /*0000*/ 	.byte	0xb0, 0x11, 0x00, 0x00, 0xf0, 0x11, 0x00, 0x00, 0x70, 0x11, 0x00, 0x00


//--------------------- .nv.constant2._ZN10layer_norm13ln_fwd_kernelINS_13Kernel_traitsIf6__halffS2_fjLj3072ELj1ELj1ELj4ELj16ENS_18Kernel_traits_baseILj3072EfS2_fS2_fjLj128EEEEELb1ELb0ELb0ELb0EEEvNS_9FwdParamsE --------------------------
	.section	.nv.constant2._ZN10layer_norm13ln_fwd_kernelINS_13Kernel_traitsIf6__halffS2_fjLj3072ELj1ELj1ELj4ELj16ENS_18Kernel_traits_baseILj3072EfS2_fS2_fjLj128EEEEELb1ELb0ELb0ELb0EEEvNS_9FwdParamsE,"a",@progbits
	.sectionflags	@""
	.align	4
.nv.constant2._ZN10layer_norm13ln_fwd_kernelINS_13Kernel_traitsIf6__halffS2_fjLj3072ELj1ELj1ELj4ELj16ENS_18Kernel_traits_baseILj3072EfS2_fS2_fjLj128EEEEELb1ELb0ELb0ELb0EEEvNS_9FwdParamsE:
        /*0000*/ 	.byte	0x90, 0x0f, 0x00, 0x00, 0xd0, 0x0f, 0x00, 0x00, 0x50, 0x0f, 0x00, 0x00


//--------------------- .nv.constant2._ZN10layer_norm13ln_fwd_kernelINS_13Kernel_traitsIf6__halffS2_fjLj3072ELj1ELj1ELj4ELj16ENS_18Kernel_traits_baseILj3072EfS2_fS2_fjLj128EEEEELb1ELb0ELb0ELb1EEEvNS_9FwdParamsE --------------------------
	.section	.nv.constant2._ZN10layer_norm13ln_fwd_kernelINS_13Kernel_traitsIf6__halffS2_fjLj3072ELj1ELj1ELj4ELj16ENS_18Kernel_traits_baseILj3072EfS2_fS2_fjLj128EEEEELb1ELb0ELb0ELb1EEEvNS_9FwdParamsE,"a",@progbits
	.sectionflags	@""
	.align	4
.nv.constant2._ZN10layer_norm13ln_fwd_kernelINS_13Kernel_traitsIf6__halffS2_fjLj3072ELj1ELj1ELj4ELj16ENS_18Kernel_traits_baseILj3072EfS2_fS2_fjLj128EEEEELb1ELb0ELb0ELb1EEEvNS_9FwdParamsE:
        /*0000*/ 	.byte	0x70, 0x0c, 0x00, 0x00, 0xb0, 0x0c, 0x00, 0x00, 0x30, 0x0c, 0x00, 0x00


//--------------------- .nv.constant2._ZN10layer_norm13ln_fwd_kernelINS_13Kernel_traitsIf6__halffS2_fjLj3072ELj1ELj1ELj4ELj16ENS_18Kernel_traits_baseILj3072EfS2_fS2_fjLj128EEEEELb1ELb1ELb0ELb0EEEvNS_9FwdParamsE --------------------------
	.section	.nv.constant2._ZN10layer_norm13ln_fwd_kernelINS_13Kernel_traitsIf6__halffS2_fjLj3072ELj1ELj1ELj4ELj16ENS_18Kernel_traits_baseILj3072EfS2_fS2_fjLj128EEEEELb1ELb1ELb0ELb0EEEvNS_9FwdParamsE,"a",@progbits
	.sectionflags	@""
	.align	4
.nv.constant2._ZN10layer_norm13ln_fwd_kernelINS_13Kernel_traitsIf6__halffS2_fjLj3072ELj1ELj1ELj4ELj16ENS_18Kernel_traits_baseILj3072EfS2_fS2_fjLj128EEEEELb1ELb1ELb0ELb0EEEvNS_9FwdParamsE:
        /*0000*/ 	.byte	0x40, 0x11, 0x00, 0x00, 0x80, 0x11, 0x00, 0x00, 0x00, 0x11, 0x00, 0x00


//--------------------- .nv.constant2._ZN10layer_norm13ln_fwd_kernelINS_13Kernel_traitsIf6__halffS2_fjLj3072ELj1ELj1ELj4ELj16ENS_18Kernel_traits_baseILj3072EfS2_fS2_fjLj128EEEEELb1ELb1ELb0ELb1EEEvNS_9FwdParamsE --------------------------
	.section	.nv.constant2._ZN10layer_norm13ln_fwd_kernelINS_13Kernel_traitsIf6__halffS2_fjLj3072ELj1ELj1ELj4ELj16ENS_18Kernel_traits_baseILj3072EfS2_fS2_fjLj128EEEEELb1ELb1ELb0ELb1EEEvNS_9FwdParamsE,"a",@progbits
	.sectionflags	@""
	.align	4
.nv.constant2._ZN10layer_norm13ln_fwd_kernelINS_13Kernel_traitsIf6__halffS2_fjLj3072ELj1ELj1ELj4ELj16ENS_18Kernel_traits_baseILj3072EfS2_fS2_fjLj128EEEEELb1ELb1ELb0ELb1EEEvNS_9FwdParamsE:
        /*0000*/ 	.byte	0xe0, 0x0d, 0x00, 0x00, 0x20, 0x0e, 0x00, 0x00, 0xa0, 0x0d, 0x00, 0x00


//--------------------- .nv.constant2._ZN10layer_norm13ln_fwd_kernelINS_13Kernel_traitsI6__halfffffjLj3072ELj1ELj1ELj4ELj16ENS_18Kernel_traits_baseILj3072ES2_ffffjLj128EEEEELb1ELb0ELb0ELb0EEEvNS_9FwdParamsE --------------------------
	.section	.nv.constant2._ZN10layer_norm13ln_fwd_kernelINS_13Kernel_traitsI6__halfffffjLj3072ELj1ELj1ELj4ELj16ENS_18Kernel_traits_baseILj3072ES2_ffffjLj128EEEEELb1ELb0ELb0ELb0EEEvNS_9FwdParamsE,"a",@progbits
	.sectionflags	@""
	.align	4
.nv.constant2._ZN10layer_norm13ln_fwd_kernelINS_13Kernel_traitsI6__halfffffjLj3072ELj1ELj1ELj4ELj16ENS_18Kernel_traits_baseILj3072ES2_ffffjLj128EEEEELb1ELb0ELb0ELb0EEEvNS_9FwdParamsE:
        /*0000*/ 	.byte	0x40, 0x14, 0x00, 0x00, 0x80, 0x14, 0x00, 0x00, 0x00, 0x14, 0x00, 0x00


//--------------------- .nv.constant2._ZN10layer_norm13ln_fwd_kernelINS_13Kernel_traitsI6__halfffffjLj3072ELj1ELj1ELj4ELj16ENS_18Kernel_traits_baseILj3072ES2_ffffjLj128EEEEELb1ELb0ELb0ELb1EEEvNS_9FwdParamsE --------------------------
	.section	.nv.constant2._ZN10layer_norm13ln_fwd_kernelINS_13Kernel_traitsI6__halfffffjLj3072ELj1ELj1ELj4ELj16ENS_18Kernel_traits_baseILj3072ES2_ffffjLj128EEEEELb1ELb0ELb0ELb1EEEvNS_9FwdParamsE,"a",@progbits
	.sectionflags	@""
	.align	4
.nv.constant2._ZN10layer_norm13ln_fwd_kernelINS_13Kernel_traitsI6__halfffffjLj3072ELj1ELj1ELj4ELj16ENS_18Kernel_traits_baseILj3072ES2_ffffjLj128EEEEELb1ELb0ELb0ELb1EEEvNS_9FwdParamsE:
        /*0000*/ 	.byte	0x80, 0x10, 0x00, 0x00, 0xc0, 0x10, 0x00, 0x00, 0x40, 0x10, 0x00, 0x00


//--------------------- .nv.constant2._ZN10layer_norm13ln_fwd_kernelINS_13Kernel_traitsI6__halfffffjLj3072ELj1ELj1ELj4ELj16ENS_18Kernel_traits_baseILj3072ES2_ffffjLj128EEEEELb1ELb1ELb0ELb0EEEvNS_9FwdParamsE --------------------------
	.section	.nv.constant2._ZN10layer_norm13ln_fwd_kernelINS_13Kernel_traitsI6__halfffffjLj3072ELj1ELj1ELj4ELj16ENS_18Kernel_traits_baseILj3072ES2_ffffjLj128EEEEELb1ELb1ELb0ELb0EEEvNS_9FwdParamsE,"a",@progbits
	.sectionflags	@""
	.align	4
.nv.constant2._ZN10layer_norm13ln_fwd_kernelINS_13Kernel_traitsI6__halfffffjLj3072ELj1ELj1ELj4ELj16ENS_18Kernel_traits_baseILj3072ES2_ffffjLj128EEEEELb1ELb1ELb0ELb0EEEvNS_9FwdParamsE:
        /*0000*/ 	.byte	0x30, 0x19, 0x00, 0x00, 0x70, 0x19, 0x00, 0x00, 0xf0, 0x18, 0x00, 0x00


//--------------------- .nv.constant2._ZN10layer_norm13ln_fwd_kernelINS_13Kernel_traitsI6__halfffffjLj3072ELj1ELj1ELj4ELj16ENS_18Kernel_traits_baseILj3072ES2_ffffjLj128EEEEELb1ELb1ELb0ELb1EEEvNS_9FwdParamsE --------------------------
	.section	.nv.constant2._ZN10layer_norm13ln_fwd_kernelINS_13Kernel_traitsI6__halfffffjLj3072ELj1ELj1ELj4ELj16ENS_18Kernel_traits_baseILj3072ES2_ffffjLj128EEEEELb1ELb1ELb0ELb1EEEvNS_9FwdParamsE,"a",@progbits
	.sectionflags	@""
	.align	4
.nv.constant2._ZN10layer_norm13ln_fwd_kernelINS_13Kernel_traitsI6__halfffffjLj3072ELj1ELj1ELj4ELj16ENS_18Kernel_traits_baseILj3072ES2_ffffjLj128EEEEELb1ELb1ELb0ELb1EEEvNS_9FwdParamsE:
        /*0000*/ 	.byte	0xb0, 0x14, 0x00, 0x00, 0xf0, 0x14, 0x00, 0x00, 0x70, 0x14, 0x00, 0x00


//--------------------- .nv.constant2._ZN10layer_norm13ln_fwd_kernelINS_13Kernel_traitsIfffffjLj3072ELj1ELj1ELj4ELj16ENS_18Kernel_traits_baseILj3072EfffffjLj128EEEEELb1ELb0ELb0ELb0EEEvNS_9FwdParamsE --------------------------
	.section	.nv.constant2._ZN10layer_norm13ln_fwd_kernelINS_13Kernel_traitsIfffffjLj3072ELj1ELj1ELj4ELj16ENS_18Kernel_traits_baseILj3072EfffffjLj128EEEEELb1ELb0ELb0ELb0EEEvNS_9FwdParamsE,"a",@progbits
	.sectionflags	@""
	.align	4
.nv.constant2._ZN10layer_norm13ln_fwd_kernelINS_13Kernel_traitsIfffffjLj3072ELj1ELj1ELj4ELj16ENS_18Kernel_traits_baseILj3072EfffffjLj128EEEEELb1ELb0ELb0ELb0EEEvNS_9FwdParamsE:
        /*0000*/ 	.byte	0x40, 0x11, 0x00, 0x00, 0x80, 0x11, 0x00, 0x00, 0x00, 0x11, 0x00, 0x00


//--------------------- .nv.constant2._ZN10layer_norm13ln_fwd_kernelINS_13Kernel_traitsIfffffjLj3072ELj1ELj1ELj4ELj16ENS_18Kernel_traits_baseILj3072EfffffjLj128EEEEELb1ELb0ELb0ELb1EEEvNS_9FwdParamsE --------------------------
	.section	.nv.constant2._ZN10layer_norm13ln_fwd_kernelINS_13Kernel_traitsIfffffjLj3072ELj1ELj1ELj4ELj16ENS_18Kernel_traits_baseILj3072EfffffjLj128EEEEELb1ELb0ELb0ELb1EEEvNS_9FwdParamsE,"a",@progbits
	.sectionflags	@""
	.align	4
.nv.constant2._ZN10layer_norm13ln_fwd_kernelINS_13Kernel_traitsIfffffjLj3072ELj1ELj1ELj4ELj16ENS_18Kernel_traits_baseILj3072EfffffjLj128EEEEELb1ELb0ELb0ELb1EEEvNS_9FwdParamsE:
        /*0000*/ 	.byte	0x30, 0x0c, 0x00, 0x00, 0x70, 0x0c, 0x00, 0x00, 0xf0, 0x0b, 0x00, 0x00


//--------------------- .nv.constant2._ZN10layer_norm13ln_fwd_kernelINS_13Kernel_traitsIfffffjLj3072ELj1ELj1ELj4ELj16ENS_18Kernel_traits_baseILj3072EfffffjLj128EEEEELb1ELb1ELb0ELb0EEEvNS_9FwdParamsE --------------------------
	.section	.nv.constant2._ZN10layer_norm13ln_fwd_kernelINS_13Kernel_traitsIfffffjLj3072ELj1ELj1ELj4ELj16ENS_18Kernel_traits_baseILj3072EfffffjLj128EEEEELb1ELb1ELb0ELb0EEEvNS_9FwdParamsE,"a",@progbits
	.sectionflags	@""
	.align	4
.nv.constant2._ZN10layer_norm13ln_fwd_kernelINS_13Kernel_traitsIfffffjLj3072ELj1ELj1ELj4ELj16ENS_18Kernel_traits_baseILj3072EfffffjLj128EEEEELb1ELb1ELb0ELb0EEEvNS_9FwdParamsE:
        /*0000*/ 	.byte	0xc0, 0x13, 0x00, 0x00, 0x00, 0x14, 0x00, 0x00, 0x80, 0x13, 0x00, 0x00


//--------------------- .nv.constant2._ZN10layer_norm13ln_fwd_kernelINS_13Kernel_traitsIfffffjLj3072ELj1ELj1ELj4ELj16ENS_18Kernel_traits_baseILj3072EfffffjLj128EEEEELb1ELb1ELb0ELb1EEEvNS_9FwdParamsE --------------------------
	.section	.nv.constant2._ZN10layer_norm13ln_fwd_kernelINS_13Kernel_traitsIfffffjLj3072ELj1ELj1ELj4ELj16ENS_18Kernel_traits_baseILj3072EfffffjLj128EEEEELb1ELb1ELb0ELb1EEEvNS_9FwdParamsE,"a",@progbits
	.sectionflags	@""
	.align	4
.nv.constant2._ZN10layer_norm13ln_fwd_kernelINS_13Kernel_traitsIfffffjLj3072ELj1ELj1ELj4ELj16ENS_18Kernel_traits_baseILj3072EfffffjLj128EEEEELb1ELb1ELb0ELb1EEEvNS_9FwdParamsE:
        /*0000*/ 	.byte	0x90, 0x0d, 0x00, 0x00, 0xd0, 0x0d, 0x00, 0x00, 0x50, 0x0d, 0x00, 0x00


//--------------------- .text._ZN10layer_norm13ln_fwd_kernelINS_13Kernel_traitsI13__nv_bfloat16S2_S2_S2_fjLj3072ELj1ELj1ELj4ELj16ENS_18Kernel_traits_baseILj3072ES2_S2_S2_S2_fjLj128EEEEELb0ELb0ELb0ELb0EEEvNS_9FwdParamsE --------------------------
	.section	.text._ZN10layer_norm13ln_fwd_kernelINS_13Kernel_traitsI13__nv_bfloat16S2_S2_S2_fjLj3072ELj1ELj1ELj4ELj16ENS_18Kernel_traits_baseILj3072ES2_S2_S2_S2_fjLj128EEEEELb0ELb0ELb0ELb0EEEvNS_9FwdParamsE,"ax",@progbits
	.align	128
        .global         _ZN10layer_norm13ln_fwd_kernelINS_13Kernel_traitsI13__nv_bfloat16S2_S2_S2_fjLj3072ELj1ELj1ELj4ELj16ENS_18Kernel_traits_baseILj3072ES2_S2_S2_S2_fjLj128EEEEELb0ELb0ELb0ELb0EEEvNS_9FwdParamsE
        .type           _ZN10layer_norm13ln_fwd_kernelINS_13Kernel_traitsI13__nv_bfloat16S2_S2_S2_fjLj3072ELj1ELj1ELj4ELj16ENS_18Kernel_traits_baseILj3072ES2_S2_S2_S2_fjLj128EEEEELb0ELb0ELb0ELb0EEEvNS_9FwdParamsE,@function
        .size           _ZN10layer_norm13ln_fwd_kernelINS_13Kernel_traitsI13__nv_bfloat16S2_S2_S2_fjLj3072ELj1ELj1ELj4ELj16ENS_18Kernel_traits_baseILj3072ES2_S2_S2_S2_fjLj128EEEEELb0ELb0ELb0ELb0EEEvNS_9FwdParamsE,(.L_x_20731 - _ZN10layer_norm13ln_fwd_kernelINS_13Kernel_traitsI13__nv_bfloat16S2_S2_S2_fjLj3072ELj1ELj1ELj4ELj16ENS_18Kernel_traits_baseILj3072ES2_S2_S2_S2_fjLj128EEEEELb0ELb0ELb0ELb0EEEvNS_9FwdParamsE)
        .other          _ZN10layer_norm13ln_fwd_kernelINS_13Kernel_traitsI13__nv_bfloat16S2_S2_S2_fjLj3072ELj1ELj1ELj4ELj16ENS_18Kernel_traits_baseILj3072ES2_S2_S2_S2_fjLj128EEEEELb0ELb0ELb0ELb0EEEvNS_9FwdParamsE,@"STO_CUDA_ENTRY STV_DEFAULT"
_ZN10layer_norm13ln_fwd_kernelINS_13Kernel_traitsI13__nv_bfloat16S2_S2_S2_fjLj3072ELj1ELj1ELj4ELj16ENS_18Kernel_traits_baseILj3072ES2_S2_S2_S2_fjLj128EEEEELb0ELb0ELb0ELb0EEEvNS_9FwdParamsE:
.text._ZN10layer_norm13ln_fwd_kernelINS_13Kernel_traitsI13__nv_bfloat16S2_S2_S2_fjLj3072ELj1ELj1ELj4ELj16ENS_18Kernel_traits_baseILj3072ES2_S2_S2_S2_fjLj128EEEEELb0ELb0ELb0ELb0EEEvNS_9FwdParamsE:
[----:B------:R-:W-:Y:S01]  /*0000*/  LDC R1, c[0x0][0x37c] ;  /* 0x0000df00ff017b82 */ /* 0x000fe20000000800 */
[----:B------:R-:W0:Y:S01]  /*0010*/  S2R R3, SR_TID.X ;  /* 0x0000000000037919 */ /* 0x000e220000002100 */
[----:B------:R-:W1:Y:S06]  /*0020*/  LDCU.64 UR12, c[0x0][0x438] ;  /* 0x00008700ff0c77ac */ /* 0x000e6c0008000a00 */
[----:B------:R-:W2:Y:S01]  /*0030*/  LDC R11, c[0x0][0x388] ;  /* 0x0000e200ff0b7b82 */ /* 0x000ea20000000800 */
[----:B------:R-:W-:Y:S01]  /*0040*/  BSSY.RECONVERGENT B0, `(.L_x_0) ;  /* 0x0000040000007945 */ /* 0x000fe20003800200 */
[----:B------:R-:W3:Y:S01]  /*0050*/  LDCU.64 UR4, c[0x0][0x3a0] ;  /* 0x00007400ff0477ac */ /* 0x000ee20008000a00 */
[----:B------:R-:W3:Y:S05]  /*0060*/  LDCU.64 UR10, c[0x0][0x3e0] ;  /* 0x00007c00ff0a77ac */ /* 0x000eea0008000a00 */
[----:B------:R-:W4:Y:S01]  /*0070*/  S2UR UR6, SR_CTAID.X ;  /* 0x00000000000679c3 */ /* 0x000f220000002500 */
[----:B------:R-:W0:Y:S01]  /*0080*/  LDCU.64 UR8, c[0x0][0x358] ;  /* 0x00006b00ff0877ac */ /* 0x000e220008000a00 */
[----:B-1----:R-:W-:-:S04]  /*0090*/  UISETP.NE.U32.AND UP1, UPT, UR12, URZ, UPT ;  /* 0x000000ff0c00728c */ /* 0x002fc8000bf25070 */
[----:B------:R-:W-:Y:S01]  /*00a0*/  UISETP.NE.AND.EX UP1, UPT, UR13, URZ, UPT, UP1 ;  /* 0x000000ff0d00728c */ /* 0x000fe2000bf25310 */
[----:B--2---:R-:W-:Y:S01]  /*00b0*/  SHF.R.S32.HI R0, RZ, 0x1f, R11 ;  /* 0x0000001fff007819 */ /* 0x004fe2000001140b */
[----:B---3--:R-:W-:-:S03]  /*00c0*/  ULOP3.LUT UP0, URZ, UR4, UR10, URZ, 0xfc, !UPT ;  /* 0x0000000a04ff7292 */ /* 0x008fc6000f80fcff */
[----:B------:R-:W-:Y:S01]  /*00d0*/  LEA.HI R11, R0, R11, RZ, 0x3 ;  /* 0x0000000b000b7211 */ /* 0x000fe200078f18ff */
[----:B------:R-:W-:Y:S01]  /*00e0*/  ULOP3.LUT UP0, URZ, UR5, UR11, URZ, 0xfc, UP0 ;  /* 0x0000000b05ff7292 */ /* 0x000fe2000800fcff */
[C---:B0-----:R-:W-:Y:S02]  /*00f0*/  LOP3.LUT R10, R3.reuse, 0x60, RZ, 0xc0, !PT ;  /* 0x00000060030a7812 */ /* 0x041fe400078ec0ff */
[----:B------:R-:W-:Y:S02]  /*0100*/  LOP3.LUT R0, R3, 0x1f, RZ, 0xc0, !PT ;  /* 0x0000001f03007812 */ /* 0x000fe400078ec0ff */
[----:B------:R-:W-:-:S04]  /*0110*/  LOP3.LUT R13, R10, 0x1f, R3, 0xf8, !PT ;  /* 0x0000001f0a0d7812 */ /* 0x000fc800078ef803 */
[----:B------:R-:W-:-:S04]  /*0120*/  LOP3.LUT R54, R13, 0x7f, RZ, 0x3c, !PT ;  /* 0x0000007f0d367812 */ /* 0x000fc800078e3cff */
[----:B------:R-:W-:Y:S01]  /*0130*/  LEA.HI.SX32 R54, R11, R54, 0x1d ;  /* 0x000000360b367211 */ /* 0x000fe200078feaff */
[----:B----4-:R-:W-:Y:S06]  /*0140*/  BRA.U !UP1, `(.L_x_1) ;  /* 0x0000000109647547 */ /* 0x010fec000b800000 */
[C---:B------:R-:W-:Y:S02]  /*0150*/  ISETP.GE.U32.AND P0, PT, R54.reuse, 0x80, PT ;  /* 0x000000803600780c */ /* 0x040fe40003f06070 */
[----:B------:R-:W-:-:S11]  /*0160*/  ISETP.GE.U32.AND P1, PT, R54, 0x100, PT ;  /* 0x000001003600780c */ /* 0x000fd60003f26070 */
[----:B------:R-:W0:Y:S08]  /*0170*/  @P0 LDC.64 R2, c[0x0][0x3d0] ;  /* 0x0000f400ff020b82 */ /* 0x000e300000000a00 */
[----:B------:R-:W1:Y:S08]  /*0180*/  @P0 LDC.64 R4, c[0x0][0x438] ;  /* 0x00010e00ff040b82 */ /* 0x000e700000000a00 */
[----:B------:R-:W2:Y:S08]  /*0190*/  @P1 LDC.64 R6, c[0x0][0x3d0] ;  /* 0x0000f400ff061b82 */ /* 0x000eb00000000a00 */
[----:B------:R-:W3:Y:S01]  /*01a0*/  @P1 LDC.64 R8, c[0x0][0x438] ;  /* 0x00010e00ff081b82 */ /* 0x000ee20000000a00 */
[----:B0-----:R-:W-:-:S05]  /*01b0*/  @P0 IMAD.WIDE.U32 R2, R13, 0x10, R2 ;  /* 0x000000100d020825 */ /* 0x001fca00078e0002 */
[----:B------:R0:W5:Y:S01]  /*01c0*/  @P0 LDG.E.128 R40, desc[UR8][R2.64] ;  /* 0x0000000802280981 */ /* 0x000162000c1e1d00 */
[C---:B-1----:R-:W-:Y:S01]  /*01d0*/  @P0 IMAD.WIDE.U32 R4, R13.reuse, 0x10, R4 ;  /* 0x000000100d040825 */ /* 0x042fe200078e0004 */
[----:B------:R-:W-:-:S04]  /*01e0*/  @P0 LOP3.LUT R13, R13, 0x80, RZ, 0xfc, !PT ;  /* 0x000000800d0d0812 */ /* 0x000fc800078efcff */
[----:B------:R0:W5:Y:S01]  /*01f0*/  @P0 LD.E.128 R36, desc[UR8][R4.64] ;  /* 0x0000000804240980 */ /* 0x000162000c101d00 */
[----:B--2---:R-:W-:-:S05]  /*0200*/  @P1 IMAD.WIDE.U32 R6, R13, 0x10, R6 ;  /* 0x000000100d061825 */ /* 0x004fca00078e0006 */
[----:B------:R0:W5:Y:S01]  /*0210*/  @P1 LDG.E.128 R32, desc[UR8][R6.64] ;  /* 0x0000000806201981 */ /* 0x000162000c1e1d00 */
[----:B---3--:R-:W-:-:S05]  /*0220*/  @P1 IMAD.WIDE.U32 R8, R13, 0x10, R8 ;  /* 0x000000100d081825 */ /* 0x008fca00078e0008 */
[----:B------:R0:W5:Y:S01]  /*0230*/  @P1 LD.E.128 R28, desc[UR8][R8.64] ;  /* 0x00000008081c1980 */ /* 0x000162000c101d00 */
[----:B------:R-:W-:Y:S02]  /*0240*/  ISETP.GE.U32.AND P0, PT, R54, 0x180, PT ;  /* 0x000001803600780c */ /* 0x000fe40003f06070 */
[----:B------:R-:W-:-:S11]  /*0250*/  @P1 IADD3 R13, PT, PT, R13, 0x80, RZ ;  /* 0x000000800d0d1810 */ /* 0x000fd60007ffe0ff */
[----:B0-----:R-:W-:Y:S05]  /*0260*/  @!P0 BRA `(.L_x_2) ;  /* 0x0000000000748947 */ /* 0x001fea0003800000 */
[----:B------:R-:W0:Y:S08]  /*0270*/  LDC.64 R24, c[0x0][0x3d0] ;  /* 0x0000f400ff187b82 */ /* 0x000e300000000a00 */
[----:B------:R-:W1:Y:S01]  /*0280*/  LDC.64 R20, c[0x0][0x438] ;  /* 0x00010e00ff147b82 */ /* 0x000e620000000a00 */
[----:B0-----:R-:W-:-:S06]  /*0290*/  IMAD.WIDE.U32 R24, R13, 0x10, R24 ;  /* 0x000000100d187825 */ /* 0x001fcc00078e0018 */
[----:B------:R-:W5:Y:S01]  /*02a0*/  LDG.E.128 R24, desc[UR8][R24.64] ;  /* 0x0000000818187981 */ /* 0x000f62000c1e1d00 */
[----:B-1----:R-:W-:-:S06]  /*02b0*/  IMAD.WIDE.U32 R20, R13, 0x10, R20 ;  /* 0x000000100d147825 */ /* 0x002fcc00078e0014 */
[----:B------:R-:W5:Y:S01]  /*02c0*/  LD.E.128 R20, desc[UR8][R20.64] ;  /* 0x0000000814147980 */ /* 0x000f62000c101d00 */
[----:B------:R-:W-:Y:S05]  /*02d0*/  BRA `(.L_x_2) ;  /* 0x0000000000587947 */ /* 0x000fea0003800000 */
.L_x_1:
[C---:B------:R-:W-:Y:S02]  /*02e0*/  ISETP.GE.U32.AND P0, PT, R54.reuse, 0x80, PT ;  /* 0x000000803600780c */ /* 0x040fe40003f06070 */
[C---:B------:R-:W-:Y:S02]  /*02f0*/  ISETP.GE.U32.AND P1, PT, R54.reuse, 0x100, PT ;  /* 0x000001003600780c */ /* 0x040fe40003f26070 */
[----:B------:R-:W-:-:S09]  /*0300*/  ISETP.GE.U32.AND P2, PT, R54, 0x180, PT ;  /* 0x000001803600780c */ /* 0x000fd20003f46070 */
[----:B------:R-:W0:Y:S08]  /*0310*/  @P0 LDC.64 R2, c[0x0][0x3d0] ;  /* 0x0000f400ff020b82 */ /* 0x000e300000000a00 */
[----:B------:R-:W1:Y:S08]  /*0320*/  @P1 LDC.64 R6, c[0x0][0x3d0] ;  /* 0x0000f400ff061b82 */ /* 0x000e700000000a00 */
[----:B------:R-:W2:Y:S01]  /*0330*/  @P2 LDC.64 R8, c[0x0][0x3d0] ;  /* 0x0000f400ff082b82 */ /* 0x000ea20000000a00 */
[C---:B0-----:R-:W-:Y:S01]  /*0340*/  @P0 IMAD.WIDE.U32 R4, R13.reuse, 0x10, R2 ;  /* 0x000000100d040825 */ /* 0x041fe200078e0002 */
[----:B------:R-:W-:-:S04]  /*0350*/  @P0 LOP3.LUT R13, R13, 0x80, RZ, 0xfc, !PT ;  /* 0x000000800d0d0812 */ /* 0x000fc800078efcff */
[----:B------:R0:W5:Y:S01]  /*0360*/  @P0 LDG.E.128 R40, desc[UR8][R4.64] ;  /* 0x0000000804280981 */ /* 0x000162000c1e1d00 */
[C---:B-1----:R-:W-:Y:S01]  /*0370*/  @P1 IMAD.WIDE.U32 R6, R13.reuse, 0x10, R6 ;  /* 0x000000100d061825 */ /* 0x042fe200078e0006 */
[----:B------:R-:W-:-:S04]  /*0380*/  @P1 IADD3 R13, PT, PT, R13, 0x80, RZ ;  /* 0x000000800d0d1810 */ /* 0x000fc80007ffe0ff */
[----:B------:R0:W5:Y:S01]  /*0390*/  @P1 LDG.E.128 R32, desc[UR8][R6.64] ;  /* 0x0000000806201981 */ /* 0x000162000c1e1d00 */
[----:B--2---:R-:W-:-:S05]  /*03a0*/  @P2 IMAD.WIDE.U32 R2, R13, 0x10, R8 ;  /* 0x000000100d022825 */ /* 0x004fca00078e0008 */
[----:B------:R0:W5:Y:S01]  /*03b0*/  @P2 LDG.E.128 R24, desc[UR8][R2.64] ;  /* 0x0000000802182981 */ /* 0x000162000c1e1d00 */
[----:B------:R-:W-:Y:S01]  /*03c0*/  HFMA2 R30, -RZ, RZ, 0, 0 ;  /* 0x00000000ff1e7431 */ /* 0x000fe200000001ff */
[----:B------:R-:W-:Y:S02]  /*03d0*/  CS2R R28, SRZ ;  /* 0x00000000001c7805 */ /* 0x000fe4000001ff00 */
[----:B------:R-:W-:Y:S02]  /*03e0*/  MOV R38, RZ ;  /* 0x000000ff00267202 */ /* 0x000fe40000000f00 */
[----:B------:R-:W-:Y:S02]  /*03f0*/  CS2R R36, SRZ ;  /* 0x0000000000247805 */ /* 0x000fe4000001ff00 */
[----:B------:R-:W-:Y:S02]  /*0400*/  @P2 CS2R R22, SRZ ;  /* 0x0000000000162805 */ /* 0x000fe4000001ff00 */
[----:B------:R-:W-:Y:S01]  /*0410*/  @P2 CS2R R20, SRZ ;  /* 0x0000000000142805 */ /* 0x000fe2000001ff00 */
[----:B------:R-:W-:Y:S01]  /*0420*/  @P0 IMAD.MOV.U32 R39, RZ, RZ, RZ ;  /* 0x000000ffff270224 */ /* 0x000fe200078e00ff */
[----:B0-----:R-:W-:-:S07]  /*0430*/  @P1 MOV R31, RZ ;  /* 0x000000ff001f1202 */ /* 0x001fce0000000f00 */
.L_x_2:
[----:B------:R-:W-:Y:S05]  /*0440*/  BSYNC.RECONVERGENT B0 ;  /* 0x0000000000007941 */ /* 0x000fea0003800200 */
.L_x_0:
[----:B------:R-:W0:Y:S02]  /*0450*/  LDCU UR4, c[0x0][0x384] ;  /* 0x00007080ff0477ac */ /* 0x000e240008000800 */
[----:B0-----:R-:W-:-:S06]  /*0460*/  UISETP.GE.AND UP1, UPT, UR6, UR4, UPT ;  /* 0x000000040600728c */ /* 0x001fcc000bf26270 */
[----:B------:R-:W-:-:S13]  /*0470*/  PLOP3.LUT P0, PT, PT, PT, UP1, 0x80, 0x8 ;  /* 0x000000000008781c */ /* 0x000fda0003f0f018 */
[----:B------:R-:W-:Y:S05]  /*0480*/  @P0 EXIT ;  /* 0x000000000000094d */ /* 0x000fea0003800000 */
[----:B------:R-:W-:Y:S01]  /*0490*/  SHF.R.S32.HI R11, RZ, 0x3, R11 ;  /* 0x00000003ff0b7819 */ /* 0x000fe2000001140b */
[----:B------:R-:W-:Y:S01]  /*04a0*/  UISETP.NE.U32.AND UP1, UPT, UR10, URZ, UPT ;  /* 0x000000ff0a00728c */ /* 0x000fe2000bf25070 */
[----:B-----5:R-:W-:Y:S01]  /*04b0*/  PRMT R52, R25, 0x7632, R52 ;  /* 0x0000763219347816 */ /* 0x020fe20000000034 */
[----:B------:R-:W-:Y:S01]  /*04c0*/  UPLOP3.LUT UP2, UPT, UPT, UPT, UPT, 0x40, 0x4 ;  /* 0x000000000004789c */ /* 0x000fe20003f4e870 */
[C---:B------:R-:W-:Y:S01]  /*04d0*/  LOP3.LUT R3, R11.reuse, 0x7f, RZ, 0xc0, !PT ;  /* 0x0000007f0b037812 */ /* 0x040fe200078ec0ff */
[----:B------:R-:W-:Y:S01]  /*04e0*/  UISETP.NE.AND.EX UP1, UPT, UR11, URZ, UPT, UP1 ;  /* 0x000000ff0b00728c */ /* 0x000fe2000bf25310 */
[----:B------:R-:W-:Y:S01]  /*04f0*/  SHF.L.U32 R11, R11, 0x1, RZ ;  /* 0x000000010b0b7819 */ /* 0x000fe200000006ff */
[----:B------:R-:W0:Y:S01]  /*0500*/  LDCU UR13, c[0x0][0x388] ;  /* 0x00007100ff0d77ac */ /* 0x000e220008000800 */
[----:B------:R-:W-:Y:S01]  /*0510*/  PRMT R51, R20, 0x7632, R51 ;  /* 0x0000763214337816 */ /* 0x000fe20000000033 */
[----:B------:R-:W-:Y:S01]  /*0520*/  IMAD R0, R0, -0x20, R3 ;  /* 0xffffffe000007824 */ /* 0x000fe200078e0203 */
[----:B------:R-:W-:Y:S01]  /*0530*/  VIADDMNMX R3, R3, -R10, RZ, !PT ;  /* 0x8000000a03037246 */ /* 0x000fe200078001ff */
[----:B------:R-:W1:Y:S01]  /*0540*/  LDCU.U8 UR7, c[0x0][0x410] ;  /* 0x00008200ff0777ac */ /* 0x000e620008000000 */
[----:B------:R-:W-:-:S02]  /*0550*/  PRMT R50, R24, 0x7632, R50 ;  /* 0x0000763218327816 */ /* 0x000fc40000000032 */
[----:B------:R-:W-:Y:S01]  /*0560*/  VIMNMX R2, PT, PT, RZ, R0, !PT ;  /* 0x00000000ff027248 */ /* 0x000fe20007fe0100 */
[----:B------:R-:W2:Y:S01]  /*0570*/  LDCU UR12, c[0x0][0x400] ;  /* 0x00008000ff0c77ac */ /* 0x000ea20008000800 */
[----:B------:R-:W-:Y:S02]  /*0580*/  LOP3.LUT R0, R11, 0xffffff00, RZ, 0xc0, !PT ;  /* 0xffffff000b007812 */ /* 0x000fe400078ec0ff */
[----:B------:R-:W-:Y:S01]  /*0590*/  VIMNMX R3, PT, PT, R3, 0x20, PT ;  /* 0x0000002003037848 */ /* 0x000fe20003fe0100 */
[----:B------:R-:W3:Y:S01]  /*05a0*/  LDCU.64 UR16, c[0x0][0x3a0] ;  /* 0x00007400ff1077ac */ /* 0x000ee20008000a00 */
[----:B------:R-:W-:Y:S02]  /*05b0*/  VIMNMX R53, PT, PT, R2, 0x20, PT ;  /* 0x0000002002357848 */ /* 0x000fe40003fe0100 */
[-C--:B------:R-:W-:Y:S01]  /*05c0*/  LEA R3, R3, R0.reuse, 0x3 ;  /* 0x0000000003037211 */ /* 0x080fe200078e18ff */
[----:B------:R-:W4:Y:S01]  /*05d0*/  LDCU.64 UR18, c[0x0][0x3e0] ;  /* 0x00007c00ff1277ac */ /* 0x000f220008000a00 */
[----:B------:R-:W-:-:S02]  /*05e0*/  LEA R53, R53, R0, 0x3 ;  /* 0x0000000035357211 */ /* 0x000fc400078e18ff */
[----:B------:R-:W-:Y:S01]  /*05f0*/  I2FP.F32.U32 R11, R3 ;  /* 0x00000003000b7245 */ /* 0x000fe20000201000 */
[----:B------:R-:W0:Y:S01]  /*0600*/  LDCU.64 UR14, c[0x0][0x380] ;  /* 0x00007000ff0e77ac */ /* 0x000e220008000a00 */
[----:B------:R-:W-:Y:S02]  /*0610*/  PRMT R49, R31, 0x7632, R49 ;  /* 0x000076321f317816 */ /* 0x000fe40000000031 */
[----:B------:R-:W-:Y:S02]  /*0620*/  PRMT R48, R35, 0x7632, R48 ;  /* 0x0000763223307816 */ /* 0x000fe40000000030 */
[----:B------:R-:W0:Y:S01]  /*0630*/  MUFU.RCP R11, R11 ;  /* 0x0000000b000b7308 */ /* 0x000e220000001000 */
[----:B------:R-:W-:Y:S02]  /*0640*/  PRMT R15, R30, 0x7632, R15 ;  /* 0x000076321e0f7816 */ /* 0x000fe4000000000f */
[----:B------:R-:W-:Y:S02]  /*0650*/  PRMT R14, R34, 0x7632, R14 ;  /* 0x00007632220e7816 */ /* 0x000fe4000000000e */
[----:B------:R-:W-:-:S02]  /*0660*/  PRMT R13, R29, 0x7632, R13 ;  /* 0x000076321d0d7816 */ /* 0x000fc4000000000d */
[----:B------:R-:W-:Y:S02]  /*0670*/  PRMT R12, R33, 0x7632, R12 ;  /* 0x00007632210c7816 */ /* 0x000fe4000000000c */
[----:B------:R-:W-:Y:S02]  /*0680*/  PRMT R10, R28, 0x7632, R10 ;  /* 0x000076321c0a7816 */ /* 0x000fe4000000000a */
[----:B------:R-:W-:Y:S02]  /*0690*/  PRMT R9, R32, 0x7632, R9 ;  /* 0x0000763220097816 */ /* 0x000fe40000000009 */
[----:B------:R-:W-:Y:S02]  /*06a0*/  PRMT R8, R39, 0x7632, R8 ;  /* 0x0000763227087816 */ /* 0x000fe40000000008 */
[----:B------:R-:W-:Y:S02]  /*06b0*/  PRMT R7, R43, 0x7632, R7 ;  /* 0x000076322b077816 */ /* 0x000fe40000000007 */
[----:B------:R-:W-:-:S02]  /*06c0*/  PLOP3.LUT P0, PT, PT, PT, UP1, 0x80, 0x8 ;  /* 0x000000000008781c */ /* 0x000fc40003f0f018 */
[----:B------:R-:W-:Y:S02]  /*06d0*/  PRMT R6, R38, 0x7632, R6 ;  /* 0x0000763226067816 */ /* 0x000fe40000000006 */
[----:B------:R-:W-:Y:S02]  /*06e0*/  PRMT R5, R42, 0x7632, R5 ;  /* 0x000076322a057816 */ /* 0x000fe40000000005 */
[----:B------:R-:W-:Y:S02]  /*06f0*/  PRMT R4, R37, 0x7632, R4 ;  /* 0x0000763225047816 */ /* 0x000fe40000000004 */
[----:B------:R-:W-:Y:S02]  /*0700*/  PRMT R3, R41, 0x7632, R3 ;  /* 0x0000763229037816 */ /* 0x000fe40000000003 */
[----:B------:R-:W-:Y:S02]  /*0710*/  PRMT R2, R36, 0x7632, R2 ;  /* 0x0000763224027816 */ /* 0x000fe40000000002 */
[----:B01234-:R-:W-:-:S07]  /*0720*/  PRMT R0, R40, 0x7632, R0 ;  /* 0x0000763228007816 */ /* 0x01ffce0000000000 */
.L_x_28:
[----:B0123--:R-:W0:Y:S01]  /*0730*/  @P0 LDC.64 R44, c[0x0][0x3e0] ;  /* 0x0000f800ff2c0b82 */ /* 0x00fe220000000a00 */
[----:B------:R-:W-:-:S04]  /*0740*/  IMAD.U32 R47, RZ, RZ, UR6 ;  /* 0x00000006ff2f7e24 */ /* 0x000fc8000f8e00ff */
[----:B0-----:R-:W-:-:S06]  /*0750*/  @P0 IMAD.WIDE R44, R47, 0x2, R44 ;  /* 0x000000022f2c0825 */ /* 0x001fcc00078e022c */
[----:B------:R-:W2:Y:S01]  /*0760*/  @P0 LDG.E.U16 R44, desc[UR8][R44.64] ;  /* 0x000000082c2c0981 */ /* 0x000ea2000c1e1500 */
[----:B------:R-:W-:Y:S01]  /*0770*/  UIMAD UR4, UR6, UR13, URZ ;  /* 0x0000000d060472a4 */ /* 0x000fe2000f8e02ff */
[----:B------:R-:W-:Y:S01]  /*0780*/  ISETP.GE.U32.AND P1, PT, R54, 0x80, PT ;  /* 0x000000803600780c */ /* 0x000fe20003f26070 */
[----:B------:R-:W-:Y:S01]  /*0790*/  BSSY.RECONVERGENT B0, `(.L_x_3) ;  /* 0x0000070000007945 */ /* 0x000fe20003800200 */
[----:B------:R-:W0:Y:S01]  /*07a0*/  S2R R80, SR_TID.X ;  /* 0x0000000000507919 */ /* 0x000e220000002100 */
[----:B------:R-:W-:Y:S01]  /*07b0*/  USHF.R.S32.HI UR5, URZ, 0x1f, UR4 ;  /* 0x0000001fff057899 */ /* 0x000fe20008011404 */
[----:B------:R-:W-:-:S03]  /*07c0*/  HFMA2 R81, -RZ, RZ, 1.875, 0 ;  /* 0x3f800000ff517431 */ /* 0x000fc600000001ff */
[----:B------:R-:W-:-:S06]  /*07d0*/  ULEA.HI UR5, UR5, UR4, URZ, 0x3 ;  /* 0x0000000405057291 */ /* 0x000fcc000f8f18ff */
[----:B------:R-:W-:-:S04]  /*07e0*/  MOV R55, UR5 ;  /* 0x0000000500377c02 */ /* 0x000fc80008000f00 */
[----:B0-----:R-:W-:-:S04]  /*07f0*/  LEA.HI.SX32 R55, R55, R80, 0x1d ;  /* 0x0000005037377211 */ /* 0x001fc800078feaff */
[----:B------:R-:W-:Y:S02]  /*0800*/  MOV R82, R55 ;  /* 0x0000003700527202 */ /* 0x000fe40000000f00 */
[----:B--2---:R-:W-:Y:S01]  /*0810*/  @P0 SHF.L.U32 R81, R44, 0x10, RZ ;  /* 0x000000102c510819 */ /* 0x004fe200000006ff */
[----:B------:R-:W-:Y:S06]  /*0820*/  @!P1 BRA `(.L_x_4) ;  /* 0x0000000400989947 */ /* 0x000fec0003800000 */
[----:B------:R-:W0:Y:S02]  /*0830*/  LDC.64 R44, c[0x0][0x390] ;  /* 0x0000e400ff2c7b82 */ /* 0x000e240000000a00 */
[----:B0-----:R-:W-:-:S06]  /*0840*/  IMAD.WIDE.U32 R44, R55, 0x10, R44 ;  /* 0x00000010372c7825 */ /* 0x001fcc00078e002c */
[----:B------:R-:W5:Y:S01]  /*0850*/  LDG.E.128 R44, desc[UR8][R44.64] ;  /* 0x000000082c2c7981 */ /* 0x000f62000c1e1d00 */
[----:B------:R-:W-:-:S04]  /*0860*/  UISETP.NE.U32.AND UP1, UPT, UR16, URZ, UPT ;  /* 0x000000ff1000728c */ /* 0x000fc8000bf25070 */
[----:B------:R-:W-:-:S09]  /*0870*/  UISETP.NE.AND.EX UP1, UPT, UR17, URZ, UPT, UP1 ;  /* 0x000000ff1100728c */ /* 0x000fd2000bf25310 */
[----:B------:R-:W-:Y:S05]  /*0880*/  BRA.U !UP1, `(.L_x_5) ;  /* 0x0000000109a07547 */ /* 0x000fea000b800000 */
[----:B------:R-:W0:Y:S02]  /*0890*/  LDC.64 R16, c[0x0][0x3a0] ;  /* 0x0000e800ff107b82 */ /* 0x000e240000000a00 */
[----:B0-----:R-:W-:-:S06]  /*08a0*/  IMAD.WIDE.U32 R16, R55, 0x10, R16 ;  /* 0x0000001037107825 */ /* 0x001fcc00078e0010 */
[----:B------:R-:W2:Y:S01]  /*08b0*/  LDG.E.128 R16, desc[UR8][R16.64] ;  /* 0x0000000810107981 */ /* 0x000ea2000c1e1d00 */
[----:B-----5:R-:W-:Y:S01]  /*08c0*/  SHF.L.U32 R58, R46, 0x10, RZ ;  /* 0x000000102e3a7819 */ /* 0x020fe200000006ff */
[C---:B------:R-:W-:Y:S01]  /*08d0*/  IMAD.U32 R62, R44.reuse, 0x10000, RZ ;  /* 0x000100002c3e7824 */ /* 0x040fe200078e00ff */
[----:B------:R-:W-:Y:S02]  /*08e0*/  PRMT R59, R44, 0x7632, R59 ;  /* 0x000076322c3b7816 */ /* 0x000fe4000000003b */
[----:B------:R-:W-:Y:S02]  /*08f0*/  PRMT R61, R45, 0x7632, R61 ;  /* 0x000076322d3d7816 */ /* 0x000fe4000000003d */
[----:B------:R-:W-:Y:S02]  /*0900*/  PRMT R63, R46, 0x7632, R63 ;  /* 0x000076322e3f7816 */ /* 0x000fe4000000003f */
[C---:B------:R-:W-:Y:S02]  /*0910*/  PRMT R83, R47.reuse, 0x7632, R83 ;  /* 0x000076322f537816 */ /* 0x040fe40000000053 */
[----:B------:R-:W-:Y:S01]  /*0920*/  SHF.L.U32 R56, R47, 0x10, RZ ;  /* 0x000000102f387819 */ /* 0x000fe200000006ff */
[----:B------:R-:W-:Y:S01]  /*0930*/  IMAD.U32 R82, R63, 0x10000, RZ ;  /* 0x000100003f527824 */ /* 0x000fe200078e00ff */
[----:B------:R-:W-:-:S02]  /*0940*/  SHF.L.U32 R60, R45, 0x10, RZ ;  /* 0x000000102d3c7819 */ /* 0x000fc400000006ff */
[----:B------:R-:W-:Y:S02]  /*0950*/  SHF.L.U32 R86, R83, 0x10, RZ ;  /* 0x0000001053567819 */ /* 0x000fe400000006ff */
[----:B--2---:R-:W-:Y:S02]  /*0960*/  SHF.L.U32 R65, R18, 0x10, RZ ;  /* 0x0000001012417819 */ /* 0x004fe400000006ff */
[----:B------:R-:W-:Y:S02]  /*0970*/  PRMT R44, R16, 0x7632, R44 ;  /* 0x00007632102c7816 */ /* 0x000fe4000000002c */
[C---:B------:R-:W-:Y:S01]  /*0980*/  PRMT R46, R17.reuse, 0x7632, R46 ;  /* 0x00007632112e7816 */ /* 0x040fe2000000002e */
[----:B------:R-:W-:Y:S01]  /*0990*/  FFMA.FTZ R58, R58, R81, R65 ;  /* 0x000000513a3a7223 */ /* 0x000fe20000010041 */
[----:B------:R-:W-:Y:S01]  /*09a0*/  PRMT R47, R18, 0x7632, R47 ;  /* 0x00007632122f7816 */ /* 0x000fe2000000002f */
[----:B------:R-:W-:Y:S01]  /*09b0*/  IMAD.U32 R17, R17, 0x10000, RZ ;  /* 0x0001000011117824 */ /* 0x000fe200078e00ff */
[----:B------:R-:W-:-:S02]  /*09c0*/  PRMT R84, R19, 0x7632, R84 ;  /* 0x0000763213547816 */ /* 0x000fc40000000054 */
[----:B------:R-:W-:Y:S01]  /*09d0*/  SHF.L.U32 R45, R16, 0x10, RZ ;  /* 0x00000010102d7819 */ /* 0x000fe200000006ff */
[-C--:B------:R-:W-:Y:S01]  /*09e0*/  FFMA.FTZ R60, R60, R81.reuse, R17 ;  /* 0x000000513c3c7223 */ /* 0x080fe20000010011 */
[----:B------:R-:W-:Y:S02]  /*09f0*/  SHF.L.U32 R18, R61, 0x10, RZ ;  /* 0x000000103d127819 */ /* 0x000fe400000006ff */
[----:B------:R-:W-:Y:S01]  /*0a00*/  SHF.L.U32 R19, R19, 0x10, RZ ;  /* 0x0000001013137819 */ /* 0x000fe200000006ff */
[-C--:B------:R-:W-:Y:S01]  /*0a10*/  FFMA.FTZ R62, R62, R81.reuse, R45 ;  /* 0x000000513e3e7223 */ /* 0x080fe2000001002d */
[----:B------:R-:W-:Y:S01]  /*0a20*/  SHF.L.U32 R16, R59, 0x10, RZ ;  /* 0x000000103b107819 */ /* 0x000fe200000006ff */
[----:B------:R-:W-:Y:S01]  /*0a30*/  IMAD.U32 R59, R44, 0x10000, RZ ;  /* 0x000100002c3b7824 */ /* 0x000fe200078e00ff */
[----:B------:R-:W-:Y:S01]  /*0a40*/  SHF.L.U32 R65, R84, 0x10, RZ ;  /* 0x0000001054417819 */ /* 0x000fe200000006ff */
[-C--:B------:R-:W-:Y:S01]  /*0a50*/  FFMA.FTZ R56, R56, R81.reuse, R19 ;  /* 0x0000005138387223 */ /* 0x080fe20000010013 */
[----:B------:R-:W-:Y:S01]  /*0a60*/  SHF.L.U32 R47, R47, 0x10, RZ ;  /* 0x000000102f2f7819 */ /* 0x000fe200000006ff */
[-C--:B------:R-:W-:Y:S01]  /*0a70*/  FFMA.FTZ R59, R16, R81.reuse, R59 ;  /* 0x00000051103b7223 */ /* 0x080fe2000001003b */
[----:B------:R-:W-:Y:S01]  /*0a80*/  SHF.L.U32 R61, R46, 0x10, RZ ;  /* 0x000000102e3d7819 */ /* 0x000fe200000006ff */
[----:B------:R-:W-:-:S02]  /*0a90*/  FFMA.FTZ R65, R86, R81, R65 ;  /* 0x0000005156417223 */ /* 0x000fc40000010041 */
[-C--:B------:R-:W-:Y:S01]  /*0aa0*/  FFMA.FTZ R63, R82, R81.reuse, R47 ;  /* 0x00000051523f7223 */ /* 0x080fe2000001002f */
[----:B------:R-:W-:Y:S01]  /*0ab0*/  F2FP.BF16.F32.PACK_AB R16, R59, R62 ;  /* 0x0000003e3b10723e */ /* 0x000fe200000010ff */
[----:B------:R-:W-:Y:S01]  /*0ac0*/  FFMA.FTZ R61, R18, R81, R61 ;  /* 0x00000051123d7223 */ /* 0x000fe2000001003d */
[----:B------:R-:W-:Y:S02]  /*0ad0*/  F2FP.BF16.F32.PACK_AB R19, R65, R56 ;  /* 0x000000384113723e */ /* 0x000fe400000010ff */
[----:B------:R-:W-:Y:S02]  /*0ae0*/  F2FP.BF16.F32.PACK_AB R18, R63, R58 ;  /* 0x0000003a3f12723e */ /* 0x000fe400000010ff */
[----:B------:R-:W-:Y:S01]  /*0af0*/  F2FP.BF16.F32.PACK_AB R17, R61, R60 ;  /* 0x0000003c3d11723e */ /* 0x000fe200000010ff */
[----:B------:R-:W-:Y:S06]  /*0b00*/  BRA `(.L_x_6) ;  /* 0x0000000000c47947 */ /* 0x000fec0003800000 */
.L_x_5:
[----:B------:R-:W-:-:S04]  /*0b10*/  UISETP.NE.U32.AND UP1, UPT, UR18, URZ, UPT ;  /* 0x000000ff1200728c */ /* 0x000fc8000bf25070 */
[----:B------:R-:W-:-:S06]  /*0b20*/  UISETP.NE.AND.EX UP1, UPT, UR19, URZ, UPT, UP1 ;  /* 0x000000ff1300728c */ /* 0x000fcc000bf25310 */
[----:B------:R-:W-:-:S13]  /*0b30*/  PLOP3.LUT P0, PT, PT, PT, UP1, 0x80, 0x8 ;  /* 0x000000000008781c */ /* 0x000fda0003f0f018 */
[----:B------:R-:W-:Y:S05]  /*0b40*/  @!P0 BRA `(.L_x_7) ;  /* 0x0000000000648947 */ /* 0x000fea0003800000 */
[C---:B-----5:R-:W-:Y:S02]  /*0b50*/  PRMT R16, R44.reuse, 0x7632, R16 ;  /* 0x000076322c107816 */ /* 0x060fe40000000010 */
[----:B------:R-:W-:Y:S02]  /*0b60*/  SHF.L.U32 R44, R44, 0x10, RZ ;  /* 0x000000102c2c7819 */ /* 0x000fe400000006ff */
[----:B------:R-:W-:Y:S01]  /*0b70*/  PRMT R18, R46, 0x7632, R18 ;  /* 0x000076322e127816 */ /* 0x000fe20000000012 */
[----:B------:R-:W-:Y:S01]  /*0b80*/  IMAD.U32 R16, R16, 0x10000, RZ ;  /* 0x0001000010107824 */ /* 0x000fe200078e00ff */
[----:B------:R-:W-:Y:S01]  /*0b90*/  PRMT R17, R45, 0x7632, R17 ;  /* 0x000076322d117816 */ /* 0x000fe20000000011 */
[-C--:B------:R-:W-:Y:S01]  /*0ba0*/  FMUL.FTZ R62, R44, R81.reuse ;  /* 0x000000512c3e7220 */ /* 0x080fe20000410000 */
[----:B------:R-:W-:Y:S01]  /*0bb0*/  PRMT R19, R47, 0x7632, R19 ;  /* 0x000076322f137816 */ /* 0x000fe20000000013 */
[----:B------:R-:W-:Y:S01]  /*0bc0*/  FMUL.FTZ R59, R16, R81 ;  /* 0x00000051103b7220 */ /* 0x000fe20000410000 */
[----:B------:R-:W-:-:S02]  /*0bd0*/  SHF.L.U32 R44, R18, 0x10, RZ ;  /* 0x00000010122c7819 */ /* 0x000fc400000006ff */
[----:B------:R-:W-:Y:S02]  /*0be0*/  SHF.L.U32 R60, R45, 0x10, RZ ;  /* 0x000000102d3c7819 */ /* 0x000fe400000006ff */
[----:B------:R-:W-:Y:S01]  /*0bf0*/  SHF.L.U32 R46, R46, 0x10, RZ ;  /* 0x000000102e2e7819 */ /* 0x000fe200000006ff */
[-C--:B------:R-:W-:Y:S01]  /*0c00*/  FMUL.FTZ R63, R44, R81.reuse ;  /* 0x000000512c3f7220 */ /* 0x080fe20000410000 */
[----:B------:R-:W-:Y:S01]  /*0c10*/  SHF.L.U32 R56, R47, 0x10, RZ ;  /* 0x000000102f387819 */ /* 0x000fe200000006ff */
[-C--:B------:R-:W-:Y:S01]  /*0c20*/  FMUL.FTZ R60, R60, R81.reuse ;  /* 0x000000513c3c7220 */ /* 0x080fe20000410000 */
[----:B------:R-:W-:Y:S01]  /*0c30*/  SHF.L.U32 R82, R19, 0x10, RZ ;  /* 0x0000001013527819 */ /* 0x000fe200000006ff */
[-C--:B------:R-:W-:Y:S01]  /*0c40*/  FMUL.FTZ R58, R46, R81.reuse ;  /* 0x000000512e3a7220 */ /* 0x080fe20000410000 */
[----:B------:R-:W-:Y:S01]  /*0c50*/  SHF.L.U32 R18, R17, 0x10, RZ ;  /* 0x0000001011127819 */ /* 0x000fe200000006ff */
[-C--:B------:R-:W-:Y:S01]  /*0c60*/  FMUL.FTZ R56, R56, R81.reuse ;  /* 0x0000005138387220 */ /* 0x080fe20000410000 */
[----:B------:R-:W-:Y:S01]  /*0c70*/  F2FP.BF16.F32.PACK_AB R16, R59, R62 ;  /* 0x0000003e3b10723e */ /* 0x000fe200000010ff */
[----:B------:R-:W-:-:S02]  /*0c80*/  FMUL.FTZ R65, R82, R81 ;  /* 0x0000005152417220 */ /* 0x000fc40000410000 */
[----:B------:R-:W-:Y:S01]  /*0c90*/  FMUL.FTZ R61, R18, R81 ;  /* 0x00000051123d7220 */ /* 0x000fe20000410000 */
[----:B------:R-:W-:Y:S02]  /*0ca0*/  F2FP.BF16.F32.PACK_AB R18, R63, R58 ;  /* 0x0000003a3f12723e */ /* 0x000fe400000010ff */
[----:B------:R-:W-:Y:S02]  /*0cb0*/  F2FP.BF16.F32.PACK_AB R19, R65, R56 ;  /* 0x000000384113723e */ /* 0x000fe400000010ff */
[----:B------:R-:W-:Y:S01]  /*0cc0*/  F2FP.BF16.F32.PACK_AB R17, R61, R60 ;  /* 0x0000003c3d11723e */ /* 0x000fe200000010ff */
[----:B------:R-:W-:Y:S06]  /*0cd0*/  BRA `(.L_x_6) ;  /* 0x0000000000507947 */ /* 0x000fec0003800000 */
.L_x_7:
[C---:B-----5:R-:W-:Y:S01]  /*0ce0*/  PRMT R56, R44.reuse, 0x7632, R56 ;  /* 0x000076322c387816 */ /* 0x060fe20000000038 */
[C---:B------:R-:W-:Y:S01]  /*0cf0*/  IMAD.U32 R60, R45.reuse, 0x10000, RZ ;  /* 0x000100002d3c7824 */ /* 0x040fe200078e00ff */
[----:B------:R-:W-:Y:S02]  /*0d00*/  SHF.L.U32 R44, R44, 0x10, RZ ;  /* 0x000000102c2c7819 */ /* 0x000fe400000006ff */
[----:B------:R-:W-:Y:S01]  /*0d10*/  PRMT R58, R45, 0x7632, R58 ;  /* 0x000076322d3a7816 */ /* 0x000fe2000000003a */
[-C--:B------:R-:W-:Y:S01]  /*0d20*/  FMUL.FTZ R60, R60, R81.reuse ;  /* 0x000000513c3c7220 */ /* 0x080fe20000410000 */
[----:B------:R-:W-:Y:S01]  /*0d30*/  SHF.L.U32 R82, R46, 0x10, RZ ;  /* 0x000000102e527819 */ /* 0x000fe200000006ff */
[----:B------:R-:W-:Y:S01]  /*0d40*/  FMUL.FTZ R62, R44, R81 ;  /* 0x000000512c3e7220 */ /* 0x000fe20000410000 */
[----:B------:R-:W-:Y:S02]  /*0d50*/  PRMT R45, R46, 0x7632, R45 ;  /* 0x000076322e2d7816 */ /* 0x000fe4000000002d */
[----:B------:R-:W-:-:S02]  /*0d60*/  PRMT R59, R47, 0x7632, R59 ;  /* 0x000076322f3b7816 */ /* 0x000fc4000000003b */
[----:B------:R-:W-:Y:S01]  /*0d70*/  SHF.L.U32 R46, R58, 0x10, RZ ;  /* 0x000000103a2e7819 */ /* 0x000fe200000006ff */
[-C--:B------:R-:W-:Y:S01]  /*0d80*/  FMUL.FTZ R58, R82, R81.reuse ;  /* 0x00000051523a7220 */ /* 0x080fe20000410000 */
[----:B------:R-:W-:Y:S01]  /*0d90*/  SHF.L.U32 R84, R47, 0x10, RZ ;  /* 0x000000102f547819 */ /* 0x000fe200000006ff */
[----:B------:R-:W-:Y:S01]  /*0da0*/  IMAD.U32 R82, R45, 0x10000, RZ ;  /* 0x000100002d527824 */ /* 0x000fe200078e00ff */
[----:B------:R-:W-:Y:S01]  /*0db0*/  SHF.L.U32 R44, R56, 0x10, RZ ;  /* 0x00000010382c7819 */ /* 0x000fe200000006ff */
[-C--:B------:R-:W-:Y:S01]  /*0dc0*/  FMUL.FTZ R61, R46, R81.reuse ;  /* 0x000000512e3d7220 */ /* 0x080fe20000410000 */
[----:B------:R-:W-:Y:S01]  /*0dd0*/  SHF.L.U32 R86, R59, 0x10, RZ ;  /* 0x000000103b567819 */ /* 0x000fe200000006ff */
[-C--:B------:R-:W-:Y:S01]  /*0de0*/  FMUL.FTZ R56, R84, R81.reuse ;  /* 0x0000005154387220 */ /* 0x080fe20000410000 */
[-C--:B------:R-:W-:Y:S01]  /*0df0*/  FMUL.FTZ R63, R82, R81.reuse ;  /* 0x00000051523f7220 */ /* 0x080fe20000410000 */
[-C--:B------:R-:W-:Y:S02]  /*0e00*/  FMUL.FTZ R59, R44, R81.reuse ;  /* 0x000000512c3b7220 */ /* 0x080fe40000410000 */
[----:B------:R-:W-:-:S07]  /*0e10*/  FMUL.FTZ R65, R86, R81 ;  /* 0x0000005156417220 */ /* 0x000fce0000410000 */
.L_x_6:
[----:B------:R-:W0:Y:S01]  /*0e20*/  @UP0 LDCU.64 UR4, c[0x0][0x3a8] ;  /* 0x00007500ff0407ac */ /* 0x000e220008000a00 */
[----:B------:R-:W-:Y:S01]  /*0e30*/  PLOP3.LUT P2, PT, PT, PT, UP0, 0x80, 0x8 ;  /* 0x000000000008781c */ /* 0x000fe20003f4f008 */
[----:B------:R-:W-:Y:S01]  /*0e40*/  HFMA2 R44, -RZ, RZ, 0, 9.5367431640625e-07 ;  /* 0x00000010ff2c7431 */ /* 0x000fe200000001ff */
[----:B------:R-:W-:Y:S02]  /*0e50*/  PLOP3.LUT P3, PT, PT, PT, UP0, 0x80, 0x8 ;  /* 0x000000000008781c */ /* 0x000fe40003f6f008 */
[----:B------:R-:W-:-:S09]  /*0e60*/  IADD3 R82, PT, PT, R55, 0x80, RZ ;  /* 0x0000008037527810 */ /* 0x000fd20007ffe0ff */
[----:B0-----:R-:W-:-:S05]  /*0e70*/  @P2 IMAD.WIDE.U32 R44, R55, R44, UR4 ;  /* 0x00000004372c2e25 */ /* 0x001fca000f8e002c */
[----:B------:R0:W-:Y:S02]  /*0e80*/  @P3 STG.E.128 desc[UR8][R44.64], R16 ;  /* 0x000000102c003986 */ /* 0x0001e4000c101d08 */
.L_x_4:
[----:B------:R-:W-:Y:S05]  /*0e90*/  BSYNC.RECONVERGENT B0 ;  /* 0x0000000000007941 */ /* 0x000fea0003800200 */
.L_x_3:
[----:B------:R-:W-:Y:S01]  /*0ea0*/  ISETP.GE.U32.AND P2, PT, R54, 0x100, PT ;  /* 0x000001003600780c */ /* 0x000fe20003f46070 */
[----:B------:R-:W-:-:S12]  /*0eb0*/  BSSY.RECONVERGENT B0, `(.L_x_8) ;  /* 0x0000067000007945 */ /* 0x000fd80003800200 */
[----:B------:R-:W-:Y:S05]  /*0ec0*/  @!P2 BRA `(.L_x_9) ;  /* 0x000000040094a947 */ /* 0x000fea0003800000 */
[----:B0-----:R-:W0:Y:S02]  /*0ed0*/  LDC.64 R44, c[0x0][0x390] ;  /* 0x0000e400ff2c7b82 */ /* 0x001e240000000a00 */
        /* <DEDUP_REMOVED lines=8> */
[C---:B-----5:R-:W-:Y:S01]  /*0f60*/  PRMT R68, R45.reuse, 0x7632, R68 ;  /* 0x000076322d447816 */ /* 0x060fe20000000044 */
[----:B------:R-:W-:Y:S01]  /*0f70*/  IMAD.U32 R70, R45, 0x10000, RZ ;  /* 0x000100002d467824 */ /* 0x000fe200078e00ff */
[C---:B------:R-:W-:Y:S02]  /*0f80*/  PRMT R64, R44.reuse, 0x7632, R64 ;  /* 0x000076322c407816 */ /* 0x040fe40000000040 */
[----:B------:R-:W-:Y:S02]  /*0f90*/  SHF.L.U32 R66, R44, 0x10, RZ ;  /* 0x000000102c427819 */ /* 0x000fe400000006ff */
[C---:B------:R-:W-:Y:S02]  /*0fa0*/  PRMT R83, R47.reuse, 0x7632, R83 ;  /* 0x000076322f537816 */ /* 0x040fe40000000053 */
[----:B------:R-:W-:Y:S02]  /*0fb0*/  SHF.L.U32 R44, R47, 0x10, RZ ;  /* 0x000000102f2c7819 */ /* 0x000fe400000006ff */
[----:B------:R-:W-:-:S02]  /*0fc0*/  PRMT R71, R46, 0x7632, R71 ;  /* 0x000076322e477816 */ /* 0x000fc40000000047 */
[----:B------:R-:W-:Y:S02]  /*0fd0*/  SHF.L.U32 R46, R46, 0x10, RZ ;  /* 0x000000102e2e7819 */ /* 0x000fe400000006ff */
[----:B------:R-:W-:Y:S02]  /*0fe0*/  SHF.L.U32 R64, R64, 0x10, RZ ;  /* 0x0000001040407819 */ /* 0x000fe400000006ff */
[----:B--2---:R-:W-:Y:S01]  /*0ff0*/  PRMT R45, R16, 0x7632, R45 ;  /* 0x00007632102d7816 */ /* 0x004fe2000000002d */
[----:B------:R-:W-:Y:S01]  /*1000*/  IMAD.U32 R69, R18, 0x10000, RZ ;  /* 0x0001000012457824 */ /* 0x000fe200078e00ff */
[----:B------:R-:W-:Y:S02]  /*1010*/  SHF.L.U32 R57, R16, 0x10, RZ ;  /* 0x0000001010397819 */ /* 0x000fe400000006ff */
[C---:B------:R-:W-:Y:S01]  /*1020*/  PRMT R16, R17.reuse, 0x7632, R16 ;  /* 0x0000763211107816 */ /* 0x040fe20000000010 */
[-C--:B------:R-:W-:Y:S01]  /*1030*/  FFMA.FTZ R69, R46, R81.reuse, R69 ;  /* 0x000000512e457223 */ /* 0x080fe20000010045 */
[----:B------:R-:W-:Y:S01]  /*1040*/  SHF.L.U32 R17, R17, 0x10, RZ ;  /* 0x0000001011117819 */ /* 0x000fe200000006ff */
[----:B------:R-:W-:Y:S01]  /*1050*/  FFMA.FTZ R57, R66, R81, R57 ;  /* 0x0000005142397223 */ /* 0x000fe20000010039 */
[----:B------:R-:W-:-:S02]  /*1060*/  PRMT R47, R18, 0x7632, R47 ;  /* 0x00007632122f7816 */ /* 0x000fc4000000002f */
[----:B------:R-:W-:Y:S01]  /*1070*/  PRMT R18, R19, 0x7632, R18 ;  /* 0x0000763213127816 */ /* 0x000fe20000000012 */
[-C--:B------:R-:W-:Y:S01]  /*1080*/  FFMA.FTZ R67, R70, R81.reuse, R17 ;  /* 0x0000005146437223 */ /* 0x080fe20000010011 */
[----:B------:R-:W-:Y:S01]  /*1090*/  SHF.L.U32 R66, R68, 0x10, RZ ;  /* 0x0000001044427819 */ /* 0x000fe200000006ff */
[----:B------:R-:W-:Y:S01]  /*10a0*/  IMAD.U32 R70, R83, 0x10000, RZ ;  /* 0x0001000053467824 */ /* 0x000fe200078e00ff */
[----:B------:R-:W-:Y:S02]  /*10b0*/  SHF.L.U32 R19, R19, 0x10, RZ ;  /* 0x0000001013137819 */ /* 0x000fe400000006ff */
[----:B------:R-:W-:Y:S02]  /*10c0*/  SHF.L.U32 R68, R71, 0x10, RZ ;  /* 0x0000001047447819 */ /* 0x000fe400000006ff */
[----:B------:R-:W-:Y:S01]  /*10d0*/  SHF.L.U32 R83, R18, 0x10, RZ ;  /* 0x0000001012537819 */ /* 0x000fe200000006ff */
[----:B------:R-:W-:Y:S01]  /*10e0*/  FFMA.FTZ R71, R44, R81, R19 ;  /* 0x000000512c477223 */ /* 0x000fe20000010013 */
[----:B------:R-:W-:-:S02]  /*10f0*/  SHF.L.U32 R47, R47, 0x10, RZ ;  /* 0x000000102f2f7819 */ /* 0x000fc400000006ff */
[----:B------:R-:W-:Y:S01]  /*1100*/  SHF.L.U32 R17, R16, 0x10, RZ ;  /* 0x0000001010117819 */ /* 0x000fe200000006ff */
[-C--:B------:R-:W-:Y:S01]  /*1110*/  FFMA.FTZ R70, R70, R81.reuse, R83 ;  /* 0x0000005146467223 */ /* 0x080fe20000010053 */
[----:B------:R-:W-:Y:S01]  /*1120*/  SHF.L.U32 R45, R45, 0x10, RZ ;  /* 0x000000102d2d7819 */ /* 0x000fe200000006ff */
[-C--:B------:R-:W-:Y:S02]  /*1130*/  FFMA.FTZ R68, R68, R81.reuse, R47 ;  /* 0x0000005144447223 */ /* 0x080fe4000001002f */
[----:B------:R-:W-:Y:S01]  /*1140*/  FFMA.FTZ R66, R66, R81, R17 ;  /* 0x0000005142427223 */ /* 0x000fe20000010011 */
[----:B------:R-:W-:Y:S01]  /*1150*/  F2FP.BF16.F32.PACK_AB R19, R70, R71 ;  /* 0x000000474613723e */ /* 0x000fe200000010ff */
[----:B------:R-:W-:Y:S01]  /*1160*/  FFMA.FTZ R64, R64, R81, R45 ;  /* 0x0000005140407223 */ /* 0x000fe2000001002d */
[----:B------:R-:W-:Y:S02]  /*1170*/  F2FP.BF16.F32.PACK_AB R18, R68, R69 ;  /* 0x000000454412723e */ /* 0x000fe400000010ff */
[----:B------:R-:W-:-:S02]  /*1180*/  F2FP.BF16.F32.PACK_AB R17, R66, R67 ;  /* 0x000000434211723e */ /* 0x000fc400000010ff */
[----:B------:R-:W-:Y:S01]  /*1190*/  F2FP.BF16.F32.PACK_AB R16, R64, R57 ;  /* 0x000000394010723e */ /* 0x000fe200000010ff */
[----:B------:R-:W-:Y:S06]  /*11a0*/  BRA `(.L_x_11) ;  /* 0x0000000000c07947 */ /* 0x000fec0003800000 */
.L_x_10:
[----:B------:R-:W-:-:S04]  /*11b0*/  UISETP.NE.U32.AND UP1, UPT, UR18, URZ, UPT ;  /* 0x000000ff1200728c */ /* 0x000fc8000bf25070 */
[----:B------:R-:W-:-:S09]  /*11c0*/  UISETP.NE.AND.EX UP1, UPT, UR19, URZ, UPT, UP1 ;  /* 0x000000ff1300728c */ /* 0x000fd2000bf25310 */
[----:B------:R-:W-:Y:S05]  /*11d0*/  BRA.U UP1, `(.L_x_12) ;  /* 0x0000000101547547 */ /* 0x000fea000b800000 */
[C---:B-----5:R-:W-:Y:S02]  /*11e0*/  SHF.L.U32 R68, R45.reuse, 0x10, RZ ;  /* 0x000000102d447819 */ /* 0x060fe400000006ff */
[----:B------:R-:W-:Y:S02]  /*11f0*/  PRMT R66, R45, 0x7632, R66 ;  /* 0x000076322d427816 */ /* 0x000fe40000000042 */
[----:B------:R-:W-:Y:S01]  /*1200*/  PRMT R64, R44, 0x7632, R64 ;  /* 0x000076322c407816 */ /* 0x000fe20000000040 */
[-C--:B------:R-:W-:Y:S01]  /*1210*/  FMUL.FTZ R67, R68, R81.reuse ;  /* 0x0000005144437220 */ /* 0x080fe20000410000 */
[----:B------:R-:W-:Y:S01]  /*1220*/  PRMT R45, R46, 0x7632, R45 ;  /* 0x000076322e2d7816 */ /* 0x000fe2000000002d */
[----:B------:R-:W-:Y:S01]  /*1230*/  IMAD.U32 R44, R44, 0x10000, RZ ;  /* 0x000100002c2c7824 */ /* 0x000fe200078e00ff */
[C---:B------:R-:W-:Y:S01]  /*1240*/  PRMT R70, R47.reuse, 0x7632, R70 ;  /* 0x000076322f467816 */ /* 0x040fe20000000046 */
[----:B------:R-:W-:Y:S01]  /*1250*/  IMAD.U32 R66, R66, 0x10000, RZ ;  /* 0x0001000042427824 */ /* 0x000fe200078e00ff */
        /* <DEDUP_REMOVED lines=8> */
[----:B------:R-:W-:Y:S01]  /*12e0*/  SHF.L.U32 R70, R70, 0x10, RZ ;  /* 0x0000001046467819 */ /* 0x000fe200000006ff */
[----:B------:R-:W-:-:S02]  /*12f0*/  FMUL.FTZ R64, R64, R81 ;  /* 0x0000005140407220 */ /* 0x000fc40000410000 */
[-C--:B------:R-:W-:Y:S02]  /*1300*/  FMUL.FTZ R68, R68, R81.reuse ;  /* 0x0000005144447220 */ /* 0x080fe40000410000 */
[----:B------:R-:W-:Y:S01]  /*1310*/  FMUL.FTZ R70, R70, R81 ;  /* 0x0000005146467220 */ /* 0x000fe20000410000 */
[----:B------:R-:W-:Y:S06]  /*1320*/  BRA `(.L_x_11) ;  /* 0x0000000000607947 */ /* 0x000fec0003800000 */
.L_x_12:
[C---:B-----5:R-:W-:Y:S02]  /*1330*/  PRMT R17, R45.reuse, 0x7632, R17 ;  /* 0x000076322d117816 */ /* 0x060fe40000000011 */
[----:B------:R-:W-:Y:S02]  /*1340*/  SHF.L.U32 R18, R45, 0x10, RZ ;  /* 0x000000102d127819 */ /* 0x000fe400000006ff */
[----:B------:R-:W-:Y:S01]  /*1350*/  PRMT R16, R44, 0x7632, R16 ;  /* 0x000076322c107816 */ /* 0x000fe20000000010 */
[----:B------:R-:W-:Y:S01]  /*1360*/  IMAD.U32 R66, R17, 0x10000, RZ ;  /* 0x0001000011427824 */ /* 0x000fe200078e00ff */
[C---:B------:R-:W-:Y:S01]  /*1370*/  PRMT R19, R46.reuse, 0x7632, R19 ;  /* 0x000076322e137816 */ /* 0x040fe20000000013 */
[----:B------:R-:W-:Y:S01]  /*1380*/  IMAD.U32 R46, R46, 0x10000, RZ ;  /* 0x000100002e2e7824 */ /* 0x000fe200078e00ff */
[C---:B------:R-:W-:Y:S01]  /*1390*/  PRMT R45, R47.reuse, 0x7632, R45 ;  /* 0x000076322f2d7816 */ /* 0x040fe2000000002d */
        /* <DEDUP_REMOVED lines=10> */
[----:B------:R-:W-:Y:S01]  /*1440*/  FMUL.FTZ R64, R16, R81 ;  /* 0x0000005110407220 */ /* 0x000fe20000410000 */
[----:B------:R-:W-:Y:S01]  /*1450*/  F2FP.BF16.F32.PACK_AB R17, R66, R67 ;  /* 0x000000434211723e */ /* 0x000fe200000010ff */
[----:B------:R-:W-:-:S02]  /*1460*/  FMUL.FTZ R70, R70, R81 ;  /* 0x0000005146467220 */ /* 0x000fc40000410000 */
[----:B------:R-:W-:Y:S01]  /*1470*/  FMUL.FTZ R68, R68, R81 ;  /* 0x0000005144447220 */ /* 0x000fe20000410000 */
[----:B------:R-:W-:Y:S02]  /*1480*/  F2FP.BF16.F32.PACK_AB R16, R64, R57 ;  /* 0x000000394010723e */ /* 0x000fe400000010ff */
[----:B------:R-:W-:Y:S02]  /*1490*/  F2FP.BF16.F32.PACK_AB R19, R70, R71 ;  /* 0x000000474613723e */ /* 0x000fe400000010ff */
[----:B------:R-:W-:-:S07]  /*14a0*/  F2FP.BF16.F32.PACK_AB R18, R68, R69 ;  /* 0x000000454412723e */ /* 0x000fce00000010ff */
.L_x_11:
[----:B------:R-:W0:Y:S01]  /*14b0*/  @UP0 LDCU.64 UR4, c[0x0][0x3a8] ;  /* 0x00007500ff0407ac */ /* 0x000e220008000a00 */
[----:B------:R-:W-:Y:S02]  /*14c0*/  PLOP3.LUT P3, PT, PT, PT, UP0, 0x80, 0x8 ;  /* 0x000000000008781c */ /* 0x000fe40003f6f008 */
[----:B------:R-:W-:Y:S02]  /*14d0*/  PLOP3.LUT P4, PT, PT, PT, UP0, 0x80, 0x8 ;  /* 0x000000000008781c */ /* 0x000fe40003f8f008 */
[----:B------:R-:W-:-:S09]  /*14e0*/  MOV R45, 0x10 ;  /* 0x00000010002d7802 */ /* 0x000fd20000000f00 */
[C---:B0-----:R-:W-:Y:S01]  /*14f0*/  @P3 IMAD.WIDE.U32 R44, R82.reuse, R45, UR4 ;  /* 0x00000004522c3e25 */ /* 0x041fe2000f8e002d */
[----:B------:R-:W-:-:S04]  /*1500*/  IADD3 R82, PT, PT, R82, 0x80, RZ ;  /* 0x0000008052527810 */ /* 0x000fc80007ffe0ff */
[----:B------:R1:W-:Y:S03]  /*1510*/  @P4 STG.E.128 desc[UR8][R44.64], R16 ;  /* 0x000000102c004986 */ /* 0x0003e6000c101d08 */
.L_x_9:
[----:B------:R-:W-:Y:S05]  /*1520*/  BSYNC.RECONVERGENT B0 ;  /* 0x0000000000007941 */ /* 0x000fea0003800200 */
.L_x_8:
[----:B------:R-:W-:Y:S01]  /*1530*/  ISETP.GE.U32.AND P3, PT, R54, 0x180, PT ;  /* 0x000001803600780c */ /* 0x000fe20003f66070 */
[----:B------:R-:W-:-:S12]  /*1540*/  BSSY.RECONVERGENT B0, `(.L_x_13) ;  /* 0x0000066000007945 */ /* 0x000fd80003800200 */
[----:B------:R-:W-:Y:S05]  /*1550*/  @!P3 BRA `(.L_x_14) ;  /* 0x000000040090b947 */ /* 0x000fea0003800000 */
[----:B01----:R-:W0:Y:S02]  /*1560*/  LDC.64 R44, c[0x0][0x390] ;  /* 0x0000e400ff2c7b82 */ /* 0x003e240000000a00 */
        /* <DEDUP_REMOVED lines=12> */
[----:B------:R-:W-:Y:S02]  /*1630*/  PRMT R45, R46, 0x7632, R45 ;  /* 0x000076322e2d7816 */ /* 0x000fe4000000002d */
[C---:B------:R-:W-:Y:S02]  /*1640*/  PRMT R47, R44.reuse, 0x7632, R47 ;  /* 0x000076322c2f7816 */ /* 0x040fe4000000002f */
[----:B------:R-:W-:-:S02]  /*1650*/  SHF.L.U32 R44, R44, 0x10, RZ ;  /* 0x000000102c2c7819 */ /* 0x000fc400000006ff */
[----:B------:R-:W-:Y:S02]  /*1660*/  SHF.L.U32 R46, R46, 0x10, RZ ;  /* 0x000000102e2e7819 */ /* 0x000fe400000006ff */
[----:B------:R-:W-:Y:S02]  /*1670*/  SHF.L.U32 R78, R78, 0x10, RZ ;  /* 0x000000104e4e7819 */ /* 0x000fe400000006ff */
[----:B------:R-:W-:Y:S02]  /*1680*/  SHF.L.U32 R74, R74, 0x10, RZ ;  /* 0x000000104a4a7819 */ /* 0x000fe400000006ff */
[C---:B--2---:R-:W-:Y:S01]  /*1690*/  PRMT R83, R19.reuse, 0x7632, R83 ;  /* 0x0000763213537816 */ /* 0x044fe20000000053 */
[----:B------:R-:W-:Y:S01]  /*16a0*/  IMAD.U32 R77, R18, 0x10000, RZ ;  /* 0x00010000124d7824 */ /* 0x000fe200078e00ff */
[----:B------:R-:W-:Y:S02]  /*16b0*/  SHF.L.U32 R79, R19, 0x10, RZ ;  /* 0x00000010134f7819 */ /* 0x000fe400000006ff */
[C---:B------:R-:W-:Y:S01]  /*16c0*/  PRMT R19, R16.reuse, 0x7632, R19 ;  /* 0x0000763210137816 */ /* 0x040fe20000000013 */
[----:B------:R-:W-:Y:S01]  /*16d0*/  IMAD.U32 R83, R83, 0x10000, RZ ;  /* 0x0001000053537824 */ /* 0x000fe200078e00ff */
[----:B------:R-:W-:Y:S01]  /*16e0*/  SHF.L.U32 R73, R16, 0x10, RZ ;  /* 0x0000001010497819 */ /* 0x000fe200000006ff */
[-C--:B------:R-:W-:Y:S01]  /*16f0*/  FFMA.FTZ R79, R84, R81.reuse, R79 ;  /* 0x00000051544f7223 */ /* 0x080fe2000001004f */
[C---:B------:R-:W-:Y:S01]  /*1700*/  PRMT R16, R17.reuse, 0x7632, R16 ;  /* 0x0000763211107816 */ /* 0x040fe20000000010 */
[-C--:B------:R-:W-:Y:S01]  /*1710*/  FFMA.FTZ R77, R46, R81.reuse, R77 ;  /* 0x000000512e4d7223 */ /* 0x080fe2000001004d */
[----:B------:R-:W-:Y:S01]  /*1720*/  SHF.L.U32 R17, R17, 0x10, RZ ;  /* 0x0000001011117819 */ /* 0x000fe200000006ff */
[-C--:B------:R-:W-:Y:S01]  /*1730*/  FFMA.FTZ R73, R44, R81.reuse, R73 ;  /* 0x000000512c497223 */ /* 0x080fe20000010049 */
[----:B------:R-:W-:Y:S01]  /*1740*/  PRMT R76, R18, 0x7632, R76 ;  /* 0x00007632124c7816 */ /* 0x000fe2000000004c */
[-C--:B------:R-:W-:Y:S01]  /*1750*/  FFMA.FTZ R78, R78, R81.reuse, R83 ;  /* 0x000000514e4e7223 */ /* 0x080fe20000010053 */
[----:B------:R-:W-:Y:S01]  /*1760*/  SHF.L.U32 R18, R45, 0x10, RZ ;  /* 0x000000102d127819 */ /* 0x000fe200000006ff */
[----:B------:R-:W-:Y:S01]  /*1770*/  FFMA.FTZ R75, R72, R81, R17 ;  /* 0x00000051484b7223 */ /* 0x000fe20000010011 */
[----:B------:R-:W-:-:S02]  /*1780*/  SHF.L.U32 R72, R47, 0x10, RZ ;  /* 0x000000102f487819 */ /* 0x000fc400000006ff */
[----:B------:R-:W-:Y:S02]  /*1790*/  SHF.L.U32 R45, R76, 0x10, RZ ;  /* 0x000000104c2d7819 */ /* 0x000fe400000006ff */
[----:B------:R-:W-:Y:S02]  /*17a0*/  SHF.L.U32 R17, R16, 0x10, RZ ;  /* 0x0000001010117819 */ /* 0x000fe400000006ff */
[----:B------:R-:W-:Y:S01]  /*17b0*/  SHF.L.U32 R19, R19, 0x10, RZ ;  /* 0x0000001013137819 */ /* 0x000fe200000006ff */
[-C--:B------:R-:W-:Y:S02]  /*17c0*/  FFMA.FTZ R76, R18, R81.reuse, R45 ;  /* 0x00000051124c7223 */ /* 0x080fe4000001002d */
[-C--:B------:R-:W-:Y:S02]  /*17d0*/  FFMA.FTZ R74, R74, R81.reuse, R17 ;  /* 0x000000514a4a7223 */ /* 0x080fe40000010011 */
[----:B------:R-:W-:Y:S01]  /*17e0*/  FFMA.FTZ R72, R72, R81, R19 ;  /* 0x0000005148487223 */ /* 0x000fe20000010013 */
[----:B------:R-:W-:-:S02]  /*17f0*/  F2FP.BF16.F32.PACK_AB R19, R78, R79 ;  /* 0x0000004f4e13723e */ /* 0x000fc400000010ff */
[----:B------:R-:W-:Y:S02]  /*1800*/  F2FP.BF16.F32.PACK_AB R18, R76, R77 ;  /* 0x0000004d4c12723e */ /* 0x000fe400000010ff */
[----:B------:R-:W-:Y:S02]  /*1810*/  F2FP.BF16.F32.PACK_AB R17, R74, R75 ;  /* 0x0000004b4a11723e */ /* 0x000fe400000010ff */
[----:B------:R-:W-:Y:S01]  /*1820*/  F2FP.BF16.F32.PACK_AB R16, R72, R73 ;  /* 0x000000494810723e */ /* 0x000fe200000010ff */
[----:B------:R-:W-:Y:S06]  /*1830*/  BRA `(.L_x_16) ;  /* 0x0000000000c07947 */ /* 0x000fec0003800000 */
.L_x_15:
[----:B------:R-:W-:-:S04]  /*1840*/  UISETP.NE.U32.AND UP1, UPT, UR18, URZ, UPT ;  /* 0x000000ff1200728c */ /* 0x000fc8000bf25070 */
[----:B------:R-:W-:-:S09]  /*1850*/  UISETP.NE.AND.EX UP1, UPT, UR19, URZ, UPT, UP1 ;  /* 0x000000ff1300728c */ /* 0x000fd2000bf25310 */
[----:B------:R-:W-:Y:S05]  /*1860*/  BRA.U UP1, `(.L_x_17) ;  /* 0x0000000101547547 */ /* 0x000fea000b800000 */
[----:B-----5:R-:W-:Y:S02]  /*1870*/  SHF.L.U32 R78, R47, 0x10, RZ ;  /* 0x000000102f4e7819 */ /* 0x020fe400000006ff */
[----:B------:R-:W-:Y:S02]  /*1880*/  SHF.L.U32 R76, R45, 0x10, RZ ;  /* 0x000000102d4c7819 */ /* 0x000fe400000006ff */
[----:B------:R-:W-:Y:S01]  /*1890*/  PRMT R72, R47, 0x7632, R72 ;  /* 0x000076322f487816 */ /* 0x000fe20000000048 */
[-C--:B------:R-:W-:Y:S01]  /*18a0*/  FMUL.FTZ R79, R78, R81.reuse ;  /* 0x000000514e4f7220 */ /* 0x080fe20000410000 */
[----:B------:R-:W-:Y:S01]  /*18b0*/  PRMT R74, R45, 0x7632, R74 ;  /* 0x000076322d4a7816 */ /* 0x000fe2000000004a */
[-C--:B------:R-:W-:Y:S01]  /*18c0*/  FMUL.FTZ R75, R76, R81.reuse ;  /* 0x000000514c4b7220 */ /* 0x080fe20000410000 */
[C---:B------:R-:W-:Y:S01]  /*18d0*/  PRMT R47, R44.reuse, 0x7632, R47 ;  /* 0x000076322c2f7816 */ /* 0x040fe2000000002f */
[----:B------:R-:W-:Y:S01]  /*18e0*/  IMAD.U32 R44, R44, 0x10000, RZ ;  /* 0x000100002c2c7824 */ /* 0x000fe200078e00ff */
[----:B------:R-:W-:Y:S01]  /*18f0*/  PRMT R45, R46, 0x7632, R45 ;  /* 0x000076322e2d7816 */ /* 0x000fe2000000002d */
        /* <DEDUP_REMOVED lines=12> */
.L_x_17:
[C---:B-----5:R-:W-:Y:S02]  /*19c0*/  SHF.L.U32 R74, R47.reuse, 0x10, RZ ;  /* 0x000000102f4a7819 */ /* 0x060fe400000006ff */
[----:B------:R-:W-:Y:S02]  /*19d0*/  PRMT R72, R47, 0x7632, R72 ;  /* 0x000076322f487816 */ /* 0x000fe40000000048 */
[----:B------:R-:W-:Y:S01]  /*19e0*/  PRMT R16, R44, 0x7632, R16 ;  /* 0x000076322c107816 */ /* 0x000fe20000000010 */
[----:B------:R-:W-:Y:S01]  /*19f0*/  FMUL.FTZ R79, R74, R81 ;  /* 0x000000514a4f7220 */ /* 0x000fe20000410000 */
[----:B------:R-:W-:Y:S02]  /*1a00*/  PRMT R17, R45, 0x7632, R17 ;  /* 0x000076322d117816 */ /* 0x000fe40000000011 */
[C---:B------:R-:W-:Y:S01]  /*1a10*/  PRMT R19, R46.reuse, 0x7632, R19 ;  /* 0x000076322e137816 */ /* 0x040fe20000000013 */
[----:B------:R-:W-:Y:S01]  /*1a20*/  IMAD.U32 R46, R46, 0x10000, RZ ;  /* 0x000100002e2e7824 */ /* 0x000fe200078e00ff */
[----:B------:R-:W-:-:S02]  /*1a30*/  SHF.L.U32 R72, R72, 0x10, RZ ;  /* 0x0000001048487819 */ /* 0x000fc400000006ff */
        /* <DEDUP_REMOVED lines=16> */
.L_x_16:
[----:B------:R-:W0:Y:S01]  /*1b40*/  @UP0 LDCU.64 UR4, c[0x0][0x3a8] ;  /* 0x00007500ff0407ac */ /* 0x000e220008000a00 */
[----:B------:R-:W-:Y:S01]  /*1b50*/  PLOP3.LUT P4, PT, PT, PT, UP0, 0x80, 0x8 ;  /* 0x000000000008781c */ /* 0x000fe20003f8f008 */
[----:B------:R-:W-:Y:S01]  /*1b60*/  IMAD.MOV.U32 R45, RZ, RZ, 0x10 ;  /* 0x00000010ff2d7424 */ /* 0x000fe200078e00ff */
[----:B------:R-:W-:-:S11]  /*1b70*/  PLOP3.LUT P5, PT, PT, PT, UP0, 0x80, 0x8 ;  /* 0x000000000008781c */ /* 0x000fd60003faf008 */
[----:B0-----:R-:W-:-:S05]  /*1b80*/  @P4 IMAD.WIDE.U32 R44, R82, R45, UR4 ;  /* 0x00000004522c4e25 */ /* 0x001fca000f8e002d */
[----:B------:R2:W-:Y:S02]  /*1b90*/  @P5 STG.E.128 desc[UR8][R44.64], R16 ;  /* 0x000000102c005986 */ /* 0x0005e4000c101d08 */
.L_x_14:
[----:B------:R-:W-:Y:S05]  /*1ba0*/  BSYNC.RECONVERGENT B0 ;  /* 0x0000000000007941 */ /* 0x000fea0003800200 */
.L_x_13:
[----:B012---:R-:W-:Y:S01]  /*1bb0*/  FADD.FTZ R44, RZ, R62 ;  /* 0x0000003eff2c7221 */ /* 0x007fe20000010000 */
[C---:B------:R-:W-:Y:S01]  /*1bc0*/  ISETP.GT.U32.AND P5, PT, R54.reuse, 0xff, PT ;  /* 0x000000ff3600780c */ /* 0x040fe20003fa4070 */
[----:B------:R-:W-:Y:S01]  /*1bd0*/  BSSY.RECONVERGENT B0, `(.L_x_18) ;  /* 0x000006b000007945 */ /* 0x000fe20003800200 */
[----:B------:R-:W-:Y:S01]  /*1be0*/  ISETP.GT.U32.AND P4, PT, R54, 0x17f, PT ;  /* 0x0000017f3600780c */ /* 0x000fe20003f84070 */
[----:B------:R-:W-:Y:S01]  /*1bf0*/  FADD.FTZ R45, R59, R44 ;  /* 0x0000002c3b2d7221 */ /* 0x000fe20000010000 */
[----:B------:R-:W-:-:S03]  /*1c00*/  HFMA2 R85, -RZ, RZ, 0, 0 ;  /* 0x00000000ff557431 */ /* 0x000fc600000001ff */
[----:B------:R-:W-:-:S04]  /*1c10*/  FADD.FTZ R44, R60, R45 ;  /* 0x0000002d3c2c7221 */ /* 0x000fc80000010000 */
[----:B------:R-:W-:-:S04]  /*1c20*/  FADD.FTZ R45, R61, R44 ;  /* 0x0000002c3d2d7221 */ /* 0x000fc80000010000 */
[----:B------:R-:W-:-:S04]  /*1c30*/  FADD.FTZ R44, R58, R45 ;  /* 0x0000002d3a2c7221 */ /* 0x000fc80000010000 */
[----:B------:R-:W-:-:S04]  /*1c40*/  FADD.FTZ R45, R63, R44 ;  /* 0x0000002c3f2d7221 */ /* 0x000fc80000010000 */
[----:B------:R-:W-:-:S04]  /*1c50*/  FADD.FTZ R44, R56, R45 ;  /* 0x0000002d382c7221 */ /* 0x000fc80000010000 */
[----:B------:R-:W-:-:S05]  /*1c60*/  FADD.FTZ R44, R65, R44 ;  /* 0x0000002c412c7221 */ /* 0x000fca0000010000 */
[----:B------:R-:W-:-:S05]  /*1c70*/  FSEL R46, R44, RZ, P1 ;  /* 0x000000ff2c2e7208 */ /* 0x000fca0000800000 */
[----:B------:R-:W-:-:S04]  /*1c80*/  FADD.FTZ R45, R57, R46 ;  /* 0x0000002e392d7221 */ /* 0x000fc80000010000 */
[----:B------:R-:W-:-:S04]  /*1c90*/  FADD.FTZ R44, R64, R45 ;  /* 0x0000002d402c7221 */ /* 0x000fc80000010000 */
[----:B------:R-:W-:-:S04]  /*1ca0*/  FADD.FTZ R45, R67, R44 ;  /* 0x0000002c432d7221 */ /* 0x000fc80000010000 */
[----:B------:R-:W-:-:S04]  /*1cb0*/  FADD.FTZ R44, R66, R45 ;  /* 0x0000002d422c7221 */ /* 0x000fc80000010000 */
[----:B------:R-:W-:-:S04]  /*1cc0*/  FADD.FTZ R45, R69, R44 ;  /* 0x0000002c452d7221 */ /* 0x000fc80000010000 */
[----:B------:R-:W-:-:S04]  /*1cd0*/  FADD.FTZ R44, R68, R45 ;  /* 0x0000002d442c7221 */ /* 0x000fc80000010000 */
[----:B------:R-:W-:-:S04]  /*1ce0*/  FADD.FTZ R45, R71, R44 ;  /* 0x0000002c472d7221 */ /* 0x000fc80000010000 */
[----:B------:R-:W-:-:S04]  /*1cf0*/  @P5 FADD.FTZ R46, R70, R45 ;  /* 0x0000002d462e5221 */ /* 0x000fc80000010000 */
[----:B------:R-:W-:-:S04]  /*1d00*/  FADD.FTZ R45, R73, R46 ;  /* 0x0000002e492d7221 */ /* 0x000fc80000010000 */
[----:B------:R-:W-:-:S04]  /*1d10*/  FADD.FTZ R44, R72, R45 ;  /* 0x0000002d482c7221 */ /* 0x000fc80000010000 */
[----:B------:R-:W-:-:S04]  /*1d20*/  FADD.FTZ R45, R75, R44 ;  /* 0x0000002c4b2d7221 */ /* 0x000fc80000010000 */
[----:B------:R-:W-:-:S04]  /*1d30*/  FADD.FTZ R44, R74, R45 ;  /* 0x0000002d4a2c7221 */ /* 0x000fc80000010000 */
[----:B------:R-:W-:-:S04]  /*1d40*/  FADD.FTZ R45, R77, R44 ;  /* 0x0000002c4d2d7221 */ /* 0x000fc80000010000 */
[----:B------:R-:W-:-:S04]  /*1d50*/  FADD.FTZ R44, R76, R45 ;  /* 0x0000002d4c2c7221 */ /* 0x000fc80000010000 */
[----:B------:R-:W-:-:S04]  /*1d60*/  FADD.FTZ R45, R79, R44 ;  /* 0x0000002c4f2d7221 */ /* 0x000fc80000010000 */
[----:B------:R-:W-:-:S05]  /*1d70*/  @P4 FADD.FTZ R46, R78, R45 ;  /* 0x0000002d4e2e4221 */ /* 0x000fca0000010000 */
[----:B------:R-:W0:Y:S02]  /*1d80*/  SHFL.BFLY PT, R45, R46, 0x1, 0x1f ;  /* 0x0c201f002e2d7f89 */ /* 0x000e2400000e0000 */
[----:B0-----:R-:W-:-:S05]  /*1d90*/  FADD.FTZ R47, R46, R45 ;  /* 0x0000002d2e2f7221 */ /* 0x001fca0000010000 */
[----:B------:R-:W0:Y:S02]  /*1da0*/  SHFL.BFLY PT, R44, R47, 0x2, 0x1f ;  /* 0x0c401f002f2c7f89 */ /* 0x000e2400000e0000 */
[----:B0-----:R-:W-:-:S05]  /*1db0*/  FADD.FTZ R81, R47, R44 ;  /* 0x0000002c2f517221 */ /* 0x001fca0000010000 */
[----:B------:R-:W0:Y:S02]  /*1dc0*/  SHFL.BFLY PT, R44, R81, 0x4, 0x1f ;  /* 0x0c801f00512c7f89 */ /* 0x000e2400000e0000 */
[----:B0-----:R-:W-:-:S05]  /*1dd0*/  FADD.FTZ R82, R81, R44 ;  /* 0x0000002c51527221 */ /* 0x001fca0000010000 */
[----:B------:R-:W0:Y:S02]  /*1de0*/  SHFL.BFLY PT, R45, R82, 0x8, 0x1f ;  /* 0x0d001f00522d7f89 */ /* 0x000e2400000e0000 */
[----:B0-----:R-:W-:-:S05]  /*1df0*/  FADD.FTZ R83, R82, R45 ;  /* 0x0000002d52537221 */ /* 0x001fca0000010000 */
[----:B------:R-:W0:Y:S02]  /*1e00*/  SHFL.BFLY PT, R44, R83, 0x10, 0x1f ;  /* 0x0e001f00532c7f89 */ /* 0x000e2400000e0000 */
[----:B0-----:R-:W-:-:S04]  /*1e10*/  FADD.FTZ R44, R83, R44 ;  /* 0x0000002c532c7221 */ /* 0x001fc80000010000 */
[----:B------:R-:W-:-:S04]  /*1e20*/  FMUL.FTZ R44, R11, R44 ;  /* 0x0000002c0b2c7220 */ /* 0x000fc80000410000 */
[--C-:B------:R-:W-:Y:S01]  /*1e30*/  FADD.FTZ R45, R62, -R44.reuse ;  /* 0x8000002c3e2d7221 */ /* 0x100fe20000010000 */
[--C-:B------:R-:W-:Y:S01]  /*1e40*/  FADD.FTZ R46, R59, -R44.reuse ;  /* 0x8000002c3b2e7221 */ /* 0x100fe20000010000 */
[--C-:B------:R-:W-:Y:S01]  /*1e50*/  FADD.FTZ R84, R60, -R44.reuse ;  /* 0x8000002c3c547221 */ /* 0x100fe20000010000 */
[--C-:B------:R-:W-:Y:S01]  /*1e60*/  FADD.FTZ R82, R58, -R44.reuse ;  /* 0x8000002c3a527221 */ /* 0x100fe20000010000 */
[----:B------:R-:W-:Y:S01]  /*1e70*/  FFMA.FTZ R45, R45, R45, RZ ;  /* 0x0000002d2d2d7223 */ /* 0x000fe200000100ff */
[--C-:B------:R-:W-:Y:S01]  /*1e80*/  FADD.FTZ R47, R64, -R44.reuse ;  /* 0x8000002c402f7221 */ /* 0x100fe20000010000 */
[--C-:B------:R-:W-:Y:S02]  /*1e90*/  FADD.FTZ R81, R67, -R44.reuse ;  /* 0x8000002c43517221 */ /* 0x100fe40000010000 */
[----:B------:R-:W-:Y:S01]  /*1ea0*/  FFMA.FTZ R45, R46, R46, R45 ;  /* 0x0000002e2e2d7223 */ /* 0x000fe2000001002d */
[----:B------:R-:W-:-:S03]  /*1eb0*/  FADD.FTZ R46, R61, -R44 ;  /* 0x8000002c3d2e7221 */ /* 0x000fc60000010000 */
[----:B------:R-:W-:-:S04]  /*1ec0*/  FFMA.FTZ R45, R84, R84, R45 ;  /* 0x00000054542d7223 */ /* 0x000fc8000001002d */
[----:B------:R-:W-:Y:S01]  /*1ed0*/  FFMA.FTZ R45, R46, R46, R45 ;  /* 0x0000002e2e2d7223 */ /* 0x000fe2000001002d */
[----:B------:R-:W-:-:S03]  /*1ee0*/  FADD.FTZ R46, R63, -R44 ;  /* 0x8000002c3f2e7221 */ /* 0x000fc60000010000 */
[----:B------:R-:W-:Y:S01]  /*1ef0*/  FFMA.FTZ R45, R82, R82, R45 ;  /* 0x00000052522d7223 */ /* 0x000fe2000001002d */
[----:B------:R-:W-:-:S03]  /*1f00*/  FADD.FTZ R82, R56, -R44 ;  /* 0x8000002c38527221 */ /* 0x000fc60000010000 */
[----:B------:R-:W-:Y:S01]  /*1f10*/  FFMA.FTZ R45, R46, R46, R45 ;  /* 0x0000002e2e2d7223 */ /* 0x000fe2000001002d */
[----:B------:R-:W-:-:S03]  /*1f20*/  FADD.FTZ R46, R65, -R44 ;  /* 0x8000002c412e7221 */ /* 0x000fc60000010000 */
[----:B------:R-:W-:Y:S01]  /*1f30*/  FFMA.FTZ R45, R82, R82, R45 ;  /* 0x00000052522d7223 */ /* 0x000fe2000001002d */
[----:B------:R-:W-:-:S03]  /*1f40*/  FADD.FTZ R82, R73, -R44 ;  /* 0x8000002c49527221 */ /* 0x000fc60000010000 */
[----:B------:R-:W-:Y:S01]  /*1f50*/  FFMA.FTZ R45, R46, R46, R45 ;  /* 0x0000002e2e2d7223 */ /* 0x000fe2000001002d */
[----:B------:R-:W-:-:S04]  /*1f60*/  FADD.FTZ R46, R57, -R44 ;  /* 0x8000002c392e7221 */ /* 0x000fc80000010000 */
[----:B------:R-:W-:-:S05]  /*1f70*/  FSEL R45, R45, RZ, P1 ;  /* 0x000000ff2d2d7208 */ /* 0x000fca0000800000 */
        /* <DEDUP_REMOVED lines=13> */
[----:B------:R-:W-:Y:S01]  /*2050*/  @P5 FFMA.FTZ R45, R47, R47, R46 ;  /* 0x0000002f2f2d5223 */ /* 0x000fe2000001002e */
        /* <DEDUP_REMOVED lines=12> */
[----:B------:R-:W-:-:S04]  /*2120*/  FFMA.FTZ R82, R81, R81, R82 ;  /* 0x0000005151527223 */ /* 0x000fc80000010052 */
[----:B------:R-:W-:-:S05]  /*2130*/  @P4 FFMA.FTZ R45, R47, R47, R82 ;  /* 0x0000002f2f2d4223 */ /* 0x000fca0000010052 */
[----:B------:R-:W0:Y:S02]  /*2140*/  SHFL.BFLY PT, R46, R45, 0x1, 0x1f ;  /* 0x0c201f002d2e7f89 */ /* 0x000e2400000e0000 */
[----:B0-----:R-:W-:-:S05]  /*2150*/  FADD.FTZ R47, R45, R46 ;  /* 0x0000002e2d2f7221 */ /* 0x001fca0000010000 */
[----:B------:R-:W0:Y:S02]  /*2160*/  SHFL.BFLY PT, R46, R47, 0x2, 0x1f ;  /* 0x0c401f002f2e7f89 */ /* 0x000e2400000e0000 */
[----:B0-----:R-:W-:-:S05]  /*2170*/  FADD.FTZ R81, R47, R46 ;  /* 0x0000002e2f517221 */ /* 0x001fca0000010000 */
[----:B------:R-:W0:Y:S02]  /*2180*/  SHFL.BFLY PT, R46, R81, 0x4, 0x1f ;  /* 0x0c801f00512e7f89 */ /* 0x000e2400000e0000 */
[----:B0-----:R-:W-:Y:S01]  /*2190*/  FADD.FTZ R82, R81, R46 ;  /* 0x0000002e51527221 */ /* 0x001fe20000010000 */
[----:B------:R-:W-:-:S04]  /*21a0*/  LOP3.LUT P4, R46, R80, 0x1f, RZ, 0xc0, !PT ;  /* 0x0000001f502e7812 */ /* 0x000fc8000788c0ff */
[----:B------:R-:W0:Y:S01]  /*21b0*/  SHFL.BFLY PT, R83, R82, 0x8, 0x1f ;  /* 0x0d001f0052537f89 */ /* 0x000e2200000e0000 */
[----:B------:R-:W-:Y:S01]  /*21c0*/  ISETP.GT.U32.AND P5, PT, R46, 0x3, PT ;  /* 0x000000032e00780c */ /* 0x000fe20003fa4070 */
[----:B0-----:R-:W-:-:S05]  /*21d0*/  FADD.FTZ R83, R82, R83 ;  /* 0x0000005352537221 */ /* 0x001fca0000010000 */
[----:B------:R-:W0:Y:S02]  /*21e0*/  SHFL.BFLY PT, R84, R83, 0x10, 0x1f ;  /* 0x0e001f0053547f89 */ /* 0x000e2400000e0000 */
[----:B0-----:R-:W-:Y:S01]  /*21f0*/  FADD.FTZ R45, R83, R84 ;  /* 0x00000054532d7221 */ /* 0x001fe20000010000 */
[----:B------:R-:W-:Y:S06]  /*2200*/  @P4 BRA `(.L_x_19) ;  /* 0x00000000001c4947 */ /* 0x000fec0003800000 */
[----:B------:R-:W0:Y:S01]  /*2210*/  S2UR UR5, SR_CgaCtaId ;  /* 0x00000000000579c3 */ /* 0x000e220000008800 */
[----:B------:R-:W-:Y:S01]  /*2220*/  UMOV UR4, 0x400 ;  /* 0x0000040000047882 */ /* 0x000fe20000000000 */
[----:B------:R-:W-:-:S04]  /*2230*/  SHF.R.U32.HI R46, RZ, 0x2, R80 ;  /* 0x00000002ff2e7819 */ /* 0x000fc80000011650 */
[----:B------:R-:W-:Y:S01]  /*2240*/  LOP3.LUT R46, R46, 0x18, RZ, 0xc0, !PT ;  /* 0x000000182e2e7812 */ /* 0x000fe200078ec0ff */
[----:B0-----:R-:W-:-:S04]  /*2250*/  ULEA UR4, UR5, UR4, 0x18 ;  /* 0x0000000405047291 */ /* 0x001fc8000f8ec0ff */
[----:B------:R-:W-:-:S09]  /*2260*/  @UP2 UIADD3 UR4, UPT, UPT, UR4, 0x20, URZ ;  /* 0x0000002004042890 */ /* 0x000fd2000fffe0ff */
[----:B------:R0:W-:Y:S03]  /*2270*/  STS.64 [R46+UR4], R44 ;  /* 0x0000002c2e007988 */ /* 0x0001e60008000a04 */
.L_x_19:
[----:B------:R-:W-:Y:S05]  /*2280*/  BSYNC.RECONVERGENT B0 ;  /* 0x0000000000007941 */ /* 0x000fea0003800200 */
.L_x_18:
[----:B------:R-:W-:Y:S01]  /*2290*/  BAR.SYNC.DEFER_BLOCKING 0x0 ;  /* 0x0000000000007b1d */ /* 0x000fe20000010000 */
[----:B0-----:R-:W-:-:S05]  /*22a0*/  CS2R R44, SRZ ;  /* 0x00000000002c7805 */ /* 0x001fca000001ff00 */
[----:B------:R-:W-:Y:S04]  /*22b0*/  BSSY.RECONVERGENT B0, `(.L_x_20) ;  /* 0x000000a000007945 */ /* 0x000fe80003800200 */
[----:B------:R-:W-:Y:S05]  /*22c0*/  @P5 BRA `(.L_x_21) ;  /* 0x0000000000205947 */ /* 0x000fea0003800000 */
[----:B------:R-:W0:Y:S01]  /*22d0*/  S2UR UR5, SR_CgaCtaId ;  /* 0x00000000000579c3 */ /* 0x000e220000008800 */
[----:B------:R-:W-:Y:S01]  /*22e0*/  UMOV UR4, 0x400 ;  /* 0x0000040000047882 */ /* 0x000fe20000000000 */
[----:B------:R-:W-:Y:S02]  /*22f0*/  SHF.L.U32 R44, R80, 0x3, RZ ;  /* 0x00000003502c7819 */ /* 0x000fe400000006ff */
[----:B------:R-:W-:Y:S02]  /*2300*/  MOV R85, R53 ;  /* 0x0000003500557202 */ /* 0x000fe40000000f00 */
[----:B------:R-:W-:Y:S01]  /*2310*/  LOP3.LUT R44, R44, 0xf8, RZ, 0xc0, !PT ;  /* 0x000000f82c2c7812 */ /* 0x000fe200078ec0ff */
[----:B0-----:R-:W-:-:S04]  /*2320*/  ULEA UR4, UR5, UR4, 0x18 ;  /* 0x0000000405047291 */ /* 0x001fc8000f8ec0ff */
[----:B------:R-:W-:-:S09]  /*2330*/  @UP2 UIADD3 UR4, UPT, UPT, UR4, 0x20, URZ ;  /* 0x0000002004042890 */ /* 0x000fd2000fffe0ff */
[----:B------:R-:W0:Y:S03]  /*2340*/  LDS.64 R44, [R44+UR4] ;  /* 0x000000042c2c7984 */ /* 0x000e260008000a00 */
.L_x_21:
[----:B------:R-:W-:Y:S05]  /*2350*/  BSYNC.RECONVERGENT B0 ;  /* 0x0000000000007941 */ /* 0x000fea0003800200 */
.L_x_20:
[----:B------:R-:W1:Y:S01]  /*2360*/  SHFL.DOWN PT, R82, R85, 0x2, 0x1f ;  /* 0x08401f0055527f89 */ /* 0x000e6200000e0000 */
[----:B------:R-:W-:Y:S01]  /*2370*/  I2FP.F32.S32 R86, R85 ;  /* 0x0000005500567245 */ /* 0x000fe20000201400 */
[----:B------:R-:W-:Y:S01]  /*2380*/  BSSY.RECONVERGENT B0, `(.L_x_22) ;  /* 0x0000064000007945 */ /* 0x000fe20003800200 */
[----:B------:R-:W-:Y:S01]  /*2390*/  ISETP.NE.AND P4, PT, R80, RZ, PT ;  /* 0x000000ff5000720c */ /* 0x000fe20003f85270 */
[----:B0-----:R-:W0:Y:S01]  /*23a0*/  SHFL.DOWN PT, R83, R44, 0x2, 0x1f ;  /* 0x08401f002c537f89 */ /* 0x001e2200000e0000 */
[----:B------:R-:W-:-:S03]  /*23b0*/  ISETP.NE.AND P5, PT, RZ, UR7, PT ;  /* 0x00000007ff007c0c */ /* 0x000fc6000bfa5270 */
[----:B------:R-:W2:Y:S01]  /*23c0*/  SHFL.DOWN PT, R84, R45, 0x2, 0x1f ;  /* 0x08401f002d547f89 */ /* 0x000ea200000e0000 */
[----:B-1----:R-:W-:Y:S02]  /*23d0*/  IADD3 R47, PT, PT, R82, R85, RZ ;  /* 0x00000055522f7210 */ /* 0x002fe40007ffe0ff */
[----:B------:R-:W-:Y:S02]  /*23e0*/  I2FP.F32.S32 R87, R82 ;  /* 0x0000005200577245 */ /* 0x000fe40000201400 */
[----:B------:R-:W-:Y:S01]  /*23f0*/  I2FP.F32.S32 R46, R47 ;  /* 0x0000002f002e7245 */ /* 0x000fe20000201400 */
[----:B------:R-:W1:Y:S02]  /*2400*/  SHFL.DOWN PT, R82, R47, 0x1, 0x1f ;  /* 0x08201f002f527f89 */ /* 0x000e6400000e0000 */
[C---:B0-----:R-:W-:Y:S01]  /*2410*/  FMUL.FTZ R89, R83.reuse, R87 ;  /* 0x0000005753597220 */ /* 0x041fe20000410000 */
[----:B------:R-:W0:Y:S01]  /*2420*/  MUFU.RCP R81, R46 ;  /* 0x0000002e00517308 */ /* 0x000e220000001000 */
[----:B------:R-:W-:Y:S01]  /*2430*/  FADD.FTZ R83, -R83, R44 ;  /* 0x0000002c53537221 */ /* 0x000fe20000010100 */
[----:B--2---:R-:W-:Y:S01]  /*2440*/  FADD.FTZ R84, R84, R45 ;  /* 0x0000002d54547221 */ /* 0x004fe20000010000 */
[----:B------:R-:W-:-:S02]  /*2450*/  FFMA.FTZ R88, R86, R44, R89 ;  /* 0x0000002c56587223 */ /* 0x000fc40000010059 */
[----:B------:R-:W-:-:S04]  /*2460*/  FMUL.FTZ R83, R83, R83 ;  /* 0x0000005353537220 */ /* 0x000fc80000410000 */
[----:B------:R-:W-:-:S04]  /*2470*/  FMUL.FTZ R86, R83, R86 ;  /* 0x0000005653567220 */ /* 0x000fc80000410000 */
[----:B------:R-:W-:Y:S01]  /*2480*/  FMUL.FTZ R86, R86, R87 ;  /* 0x0000005756567220 */ /* 0x000fe20000410000 */
[----:B0-----:R-:W-:-:S03]  /*2490*/  FMUL.FTZ R83, R81, R88 ;  /* 0x0000005851537220 */ /* 0x001fc60000410000 */
[----:B------:R-:W-:Y:S01]  /*24a0*/  FFMA.FTZ R84, R81, R86, R84 ;  /* 0x0000005651547223 */ /* 0x000fe20000010054 */
[----:B-1----:R-:W-:Y:S01]  /*24b0*/  IMAD.IADD R47, R47, 0x1, R82 ;  /* 0x000000012f2f7824 */ /* 0x002fe200078e0252 */
[----:B------:R-:W-:Y:S01]  /*24c0*/  I2FP.F32.S32 R82, R82 ;  /* 0x0000005200527245 */ /* 0x000fe20000201400 */
[----:B------:R-:W0:Y:S03]  /*24d0*/  SHFL.DOWN PT, R44, R83, 0x1, 0x1f ;  /* 0x08201f00532c7f89 */ /* 0x000e2600000e0000 */
[----:B------:R-:W-:Y:S01]  /*24e0*/  I2FP.F32.S32 R47, R47 ;  /* 0x0000002f002f7245 */ /* 0x000fe20000201400 */
[----:B------:R-:W1:Y:S05]  /*24f0*/  SHFL.DOWN PT, R45, R84, 0x1, 0x1f ;  /* 0x08201f00542d7f89 */ /* 0x000e6a00000e0000 */
[----:B------:R-:W2:Y:S01]  /*2500*/  MUFU.RCP R47, R47 ;  /* 0x0000002f002f7308 */ /* 0x000ea20000001000 */
[----:B0-----:R-:W-:Y:S01]  /*2510*/  FADD.FTZ R81, R83, -R44 ;  /* 0x8000002c53517221 */ /* 0x001fe20000010000 */
[----:B------:R-:W-:-:S03]  /*2520*/  FMUL.FTZ R85, R44, R82 ;  /* 0x000000522c557220 */ /* 0x000fc60000410000 */
[----:B------:R-:W-:Y:S01]  /*2530*/  FMUL.FTZ R81, R81, R81 ;  /* 0x0000005151517220 */ /* 0x000fe20000410000 */
[----:B------:R-:W-:-:S03]  /*2540*/  FFMA.FTZ R44, R46, R83, R85 ;  /* 0x000000532e2c7223 */ /* 0x000fc60000010055 */
[----:B------:R-:W-:Y:S01]  /*2550*/  FMUL.FTZ R81, R46, R81 ;  /* 0x000000512e517220 */ /* 0x000fe20000410000 */
[----:B--2---:R-:W-:Y:S01]  /*2560*/  FMUL.FTZ R83, R47, R44 ;  /* 0x0000002c2f537220 */ /* 0x004fe20000410000 */
[----:B-1----:R-:W-:Y:S02]  /*2570*/  FADD.FTZ R44, R84, R45 ;  /* 0x0000002d542c7221 */ /* 0x002fe40000010000 */
[----:B------:R-:W-:Y:S01]  /*2580*/  FMUL.FTZ R82, R81, R82 ;  /* 0x0000005251527220 */ /* 0x000fe20000410000 */
[----:B------:R-:W0:Y:S01]  /*2590*/  LDC R84, c[0x0][0x448] ;  /* 0x00011200ff547b82 */ /* 0x000e220000000800 */
[----:B------:R-:W1:Y:S02]  /*25a0*/  SHFL.IDX PT, R81, R83, RZ, 0x1f ;  /* 0x00001fff53517589 */ /* 0x000e6400000e0000 */
[----:B------:R-:W-:-:S05]  /*25b0*/  FFMA.FTZ R82, R47, R82, R44 ;  /* 0x000000522f527223 */ /* 0x000fca000001002c */
[----:B------:R2:W0:Y:S01]  /*25c0*/  SHFL.IDX PT, R87, R82, RZ, 0x1f ;  /* 0x00001fff52577589 */ /* 0x00042200000e0000 */
[----:B------:R-:W3:Y:S08]  /*25d0*/  @!P4 LDC.64 R46, c[0x0][0x3c0] ;  /* 0x0000f000ff2ecb82 */ /* 0x000ef00000000a00 */
[----:B------:R-:W4:Y:S01]  /*25e0*/  @!P4 LDC.64 R44, c[0x0][0x3c8] ;  /* 0x0000f200ff2ccb82 */ /* 0x000f220000000a00 */
[C---:B-1----:R-:W-:Y:S01]  /*25f0*/  FMUL.FTZ R80, R81.reuse, R81 ;  /* 0x0000005151507220 */ /* 0x042fe20000410000 */
[----:B--2---:R-:W-:-:S04]  /*2600*/  FSEL R82, R81, RZ, !P5 ;  /* 0x000000ff51527208 */ /* 0x004fc80006800000 */
[----:B------:R-:W-:Y:S01]  /*2610*/  FSEL R85, R80, RZ, P5 ;  /* 0x000000ff50557208 */ /* 0x000fe20002800000 */
[----:B0-----:R-:W-:Y:S01]  /*2620*/  FFMA.FTZ R80, R87, UR12, R84 ;  /* 0x0000000c57507c23 */ /* 0x001fe20008010054 */
[----:B------:R-:W-:-:S03]  /*2630*/  MOV R87, UR6 ;  /* 0x0000000600577c02 */ /* 0x000fc60008000f00 */
[----:B------:R-:W-:Y:S01]  /*2640*/  FADD.FTZ R80, R80, R85 ;  /* 0x0000005550507221 */ /* 0x000fe20000010000 */
[----:B------:R-:W-:-:S03]  /*2650*/  MOV R85, UR6 ;  /* 0x0000000600557c02 */ /* 0x000fc60008000f00 */
[----:B------:R-:W0:Y:S01]  /*2660*/  MUFU.RSQ R83, R80 ;  /* 0x0000005000537308 */ /* 0x000e220000001400 */
[----:B----4-:R-:W-:-:S04]  /*2670*/  @!P4 IMAD.WIDE R44, R87, 0x4, R44 ;  /* 0x00000004572cc825 */ /* 0x010fc800078e022c */
[----:B---3--:R-:W-:-:S05]  /*2680*/  @!P4 IMAD.WIDE R46, R85, 0x4, R46 ;  /* 0x00000004552ec825 */ /* 0x008fca00078e022e */
[----:B------:R1:W-:Y:S04]  /*2690*/  @!P4 STG.E desc[UR8][R46.64], R81 ;  /* 0x000000512e00c986 */ /* 0x0003e8000c101908 */
[----:B0-----:R1:W-:Y:S01]  /*26a0*/  @!P4 STG.E desc[UR8][R44.64], R83 ;  /* 0x000000532c00c986 */ /* 0x0013e2000c101908 */
[----:B------:R-:W-:Y:S05]  /*26b0*/  @!P1 BRA `(.L_x_23) ;  /* 0x0000000000c09947 */ /* 0x000fea0003800000 */
[--C-:B-1----:R-:W-:Y:S01]  /*26c0*/  FADD.FTZ R44, R62, -R82.reuse ;  /* 0x800000523e2c7221 */ /* 0x102fe20000010000 */
[----:B------:R-:W-:Y:S01]  /*26d0*/  SHF.L.U32 R45, R40, 0x10, RZ ;  /* 0x00000010282d7819 */ /* 0x000fe200000006ff */
[--C-:B------:R-:W-:Y:S01]  /*26e0*/  FADD.FTZ R46, R60, -R82.reuse ;  /* 0x800000523c2e7221 */ /* 0x100fe20000010000 */
[----:B------:R-:W-:Y:S01]  /*26f0*/  SHF.L.U32 R47, R36, 0x10, RZ ;  /* 0x00000010242f7819 */ /* 0x000fe200000006ff */
[----:B------:R-:W-:Y:S01]  /*2700*/  FMUL.FTZ R44, R83, R44 ;  /* 0x0000002c532c7220 */ /* 0x000fe20000410000 */
[--C-:B------:R-:W-:Y:S01]  /*2710*/  FADD.FTZ R86, R61, -R82.reuse ;  /* 0x800000523d567221 */ /* 0x100fe20000010000 */
[----:B------:R-:W-:Y:S01]  /*2720*/  SHF.L.U32 R84, R37, 0x10, RZ ;  /* 0x0000001025547819 */ /* 0x000fe200000006ff */
[----:B------:R-:W-:Y:S02]  /*2730*/  IMAD.U32 R80, R41, 0x10000, RZ ;  /* 0x0001000029507824 */ /* 0x000fe400078e00ff */
[----:B------:R-:W-:Y:S01]  /*2740*/  FFMA.FTZ R44, R44, R45, R47 ;  /* 0x0000002d2c2c7223 */ /* 0x000fe2000001002f */
[----:B------:R-:W-:Y:S01]  /*2750*/  SHF.L.U32 R47, R3, 0x10, RZ ;  /* 0x00000010032f7819 */ /* 0x000fe200000006ff */
[C---:B------:R-:W-:Y:S01]  /*2760*/  FMUL.FTZ R45, R83.reuse, R46 ;  /* 0x0000002e532d7220 */ /* 0x040fe20000410000 */
[----:B------:R-:W-:Y:S01]  /*2770*/  SHF.L.U32 R81, R4, 0x10, RZ ;  /* 0x0000001004517819 */ /* 0x000fe200000006ff */
[----:B------:R-:W-:Y:S01]  /*2780*/  FMUL.FTZ R86, R83, R86 ;  /* 0x0000005653567220 */ /* 0x000fe20000410000 */
[----:B------:R-:W-:Y:S01]  /*2790*/  FADD.FTZ R46, R58, -R82 ;  /* 0x800000523a2e7221 */ /* 0x000fe20000010000 */
[----:B------:R-:W-:Y:S01]  /*27a0*/  FFMA.FTZ R45, R45, R80, R84 ;  /* 0x000000502d2d7223 */ /* 0x000fe20000010054 */
[----:B------:R-:W-:Y:S01]  /*27b0*/  FADD.FTZ R80, R63, -R82 ;  /* 0x800000523f507221 */ /* 0x000fe20000010000 */
[----:B------:R-:W-:Y:S01]  /*27c0*/  FFMA.FTZ R84, R86, R47, R81 ;  /* 0x0000002f56547223 */ /* 0x000fe20000010051 */
[----:B------:R-:W-:Y:S01]  /*27d0*/  SHF.L.U32 R47, R42, 0x10, RZ ;  /* 0x000000102a2f7819 */ /* 0x000fe200000006ff */
[----:B------:R-:W-:-:S02]  /*27e0*/  IMAD.U32 R81, R38, 0x10000, RZ ;  /* 0x0001000026517824 */ /* 0x000fc400078e00ff */
[----:B------:R-:W-:Y:S01]  /*27f0*/  FMUL.FTZ R46, R83, R46 ;  /* 0x0000002e532e7220 */ /* 0x000fe20000410000 */
[----:B------:R-:W-:Y:S01]  /*2800*/  SHF.L.U32 R85, R5, 0x10, RZ ;  /* 0x0000001005557819 */ /* 0x000fe200000006ff */
[----:B------:R-:W-:Y:S01]  /*2810*/  FMUL.FTZ R80, R83, R80 ;  /* 0x0000005053507220 */ /* 0x000fe20000410000 */
[----:B------:R-:W-:Y:S01]  /*2820*/  FADD.FTZ R86, R56, -R82 ;  /* 0x8000005238567221 */ /* 0x000fe20000010000 */
[----:B------:R-:W-:Y:S01]  /*2830*/  FFMA.FTZ R46, R46, R47, R81 ;  /* 0x0000002f2e2e7223 */ /* 0x000fe20000010051 */
[----:B------:R-:W-:Y:S01]  /*2840*/  SHF.L.U32 R47, R6, 0x10, RZ ;  /* 0x00000010062f7819 */ /* 0x000fe200000006ff */
[----:B------:R-:W-:Y:S01]  /*2850*/  IMAD.U32 R81, R7, 0x10000, RZ ;  /* 0x0001000007517824 */ /* 0x000fe200078e00ff */
[----:B------:R-:W-:Y:S02]  /*2860*/  SHF.L.U32 R87, R8, 0x10, RZ ;  /* 0x0000001008577819 */ /* 0x000fe400000006ff */
[----:B------:R-:W-:Y:S01]  /*2870*/  SHF.L.U32 R89, R2, 0x10, RZ ;  /* 0x0000001002597819 */ /* 0x000fe200000006ff */
[----:B------:R-:W-:Y:S01]  /*2880*/  FFMA.FTZ R85, R80, R85, R47 ;  /* 0x0000005550557223 */ /* 0x000fe2000001002f */
[----:B------:R-:W-:Y:S01]  /*2890*/  FMUL.FTZ R47, R83, R86 ;  /* 0x00000056532f7220 */ /* 0x000fe20000410000 */
[----:B------:R-:W-:-:S02]  /*28a0*/  SHF.L.U32 R80, R43, 0x10, RZ ;  /* 0x000000102b507819 */ /* 0x000fc400000006ff */
[----:B------:R-:W-:Y:S02]  /*28b0*/  SHF.L.U32 R86, R39, 0x10, RZ ;  /* 0x0000001027567819 */ /* 0x000fe400000006ff */
[----:B------:R-:W-:Y:S02]  /*28c0*/  F2FP.BF16.F32.PACK_AB R46, R85, R46 ;  /* 0x0000002e552e723e */ /* 0x000fe400000010ff */
[----:B------:R-:W-:Y:S01]  /*28d0*/  F2FP.BF16.F32.PACK_AB R45, R84, R45 ;  /* 0x0000002d542d723e */ /* 0x000fe200000010ff */
[----:B------:R-:W-:Y:S01]  /*28e0*/  FFMA.FTZ R47, R47, R80, R86 ;  /* 0x000000502f2f7223 */ /* 0x000fe20000010056 */
[--C-:B------:R-:W-:Y:S01]  /*28f0*/  FADD.FTZ R80, R65, -R82.reuse ;  /* 0x8000005241507221 */ /* 0x100fe20000010000 */
[----:B------:R-:W-:-:S03]  /*2900*/  FADD.FTZ R86, R59, -R82 ;  /* 0x800000523b567221 */ /* 0x000fc60000010000 */
[C---:B------:R-:W-:Y:S01]  /*2910*/  FMUL.FTZ R80, R83.reuse, R80 ;  /* 0x0000005053507220 */ /* 0x040fe20000410000 */
[----:B------:R-:W-:-:S03]  /*2920*/  FMUL.FTZ R86, R83, R86 ;  /* 0x0000005653567220 */ /* 0x000fc60000410000 */
[----:B------:R-:W-:Y:S01]  /*2930*/  FFMA.FTZ R88, R80, R81, R87 ;  /* 0x0000005150587223 */ /* 0x000fe20000010057 */
[----:B------:R-:W-:Y:S01]  /*2940*/  SHF.L.U32 R87, R0, 0x10, RZ ;  /* 0x0000001000577819 */ /* 0x000fe200000006ff */
[----:B------:R-:W0:Y:S03]  /*2950*/  LDC.64 R80, c[0x0][0x428] ;  /* 0x00010a00ff507b82 */ /* 0x000e260000000a00 */
[----:B------:R-:W-:Y:S01]  /*2960*/  F2FP.BF16.F32.PACK_AB R47, R88, R47 ;  /* 0x0000002f582f723e */ /* 0x000fe200000010ff */
[----:B------:R-:W-:-:S05]  /*2970*/  FFMA.FTZ R87, R86, R87, R89 ;  /* 0x0000005756577223 */ /* 0x000fca0000010059 */
[----:B------:R-:W-:Y:S01]  /*2980*/  F2FP.BF16.F32.PACK_AB R44, R87, R44 ;  /* 0x0000002c572c723e */ /* 0x000fe200000010ff */
[C---:B0-----:R-:W-:Y:S01]  /*2990*/  IMAD.WIDE.U32 R80, R55.reuse, 0x10, R80 ;  /* 0x0000001037507825 */ /* 0x041fe200078e0050 */
[----:B------:R-:W-:-:S04]  /*29a0*/  IADD3 R55, PT, PT, R55, 0x80, RZ ;  /* 0x0000008037377810 */ /* 0x000fc80007ffe0ff */
[----:B------:R0:W-:Y:S03]  /*29b0*/  STG.E.128 desc[UR8][R80.64], R44 ;  /* 0x0000002c50007986 */ /* 0x0001e6000c101d08 */
.L_x_23:
[----:B------:R-:W-:Y:S05]  /*29c0*/  BSYNC.RECONVERGENT B0 ;  /* 0x0000000000007941 */ /* 0x000fea0003800200 */
.L_x_22:
[----:B------:R-:W-:Y:S04]  /*29d0*/  BSSY.RECONVERGENT B0, `(.L_x_24) ;  /* 0x0000032000007945 */ /* 0x000fe80003800200 */
[----:B------:R-:W-:Y:S05]  /*29e0*/  @!P2 BRA `(.L_x_25) ;  /* 0x0000000000c0a947 */ /* 0x000fea0003800000 */
[--C-:B01----:R-:W-:Y:S01]  /*29f0*/  FADD.FTZ R44, R57, -R82.reuse ;  /* 0x80000052392c7221 */ /* 0x103fe20000010000 */
[----:B------:R-:W-:Y:S01]  /*2a00*/  SHF.L.U32 R47, R28, 0x10, RZ ;  /* 0x000000101c2f7819 */ /* 0x000fe200000006ff */
[----:B------:R-:W-:Y:S02]  /*2a10*/  IMAD.U32 R45, R32, 0x10000, RZ ;  /* 0x00010000202d7824 */ /* 0x000fe400078e00ff */
[--C-:B------:R-:W-:Y:S01]  /*2a20*/  FADD.FTZ R46, R67, -R82.reuse ;  /* 0x80000052432e7221 */ /* 0x100fe20000010000 */
        /* <DEDUP_REMOVED lines=11> */
[--C-:B------:R-:W-:Y:S01]  /*2ae0*/  FADD.FTZ R80, R68, -R82.reuse ;  /* 0x8000005244507221 */ /* 0x100fe20000010000 */
[----:B------:R-:W-:Y:S01]  /*2af0*/  FFMA.FTZ R84, R86, R47, R81 ;  /* 0x0000002f56547223 */ /* 0x000fe20000010051 */
[----:B------:R-:W-:Y:S01]  /*2b00*/  SHF.L.U32 R47, R34, 0x10, RZ ;  /* 0x00000010222f7819 */ /* 0x000fe200000006ff */
[C---:B------:R-:W-:Y:S01]  /*2b10*/  FMUL.FTZ R46, R83.reuse, R46 ;  /* 0x0000002e532e7220 */ /* 0x040fe20000410000 */
[----:B------:R-:W-:Y:S01]  /*2b20*/  SHF.L.U32 R81, R30, 0x10, RZ ;  /* 0x000000101e517819 */ /* 0x000fe200000006ff */
[----:B------:R-:W-:Y:S01]  /*2b30*/  FMUL.FTZ R80, R83, R80 ;  /* 0x0000005053507220 */ /* 0x000fe20000410000 */
[----:B------:R-:W-:Y:S01]  /*2b40*/  SHF.L.U32 R85, R14, 0x10, RZ ;  /* 0x000000100e557819 */ /* 0x000fe200000006ff */
[----:B------:R-:W-:Y:S01]  /*2b50*/  FADD.FTZ R86, R71, -R82 ;  /* 0x8000005247567221 */ /* 0x000fe20000010000 */
[----:B------:R-:W-:Y:S01]  /*2b60*/  SHF.L.U32 R87, R49, 0x10, RZ ;  /* 0x0000001031577819 */ /* 0x000fe200000006ff */
[----:B------:R-:W-:Y:S01]  /*2b70*/  FFMA.FTZ R46, R46, R47, R81 ;  /* 0x0000002f2e2e7223 */ /* 0x000fe20000010051 */
[----:B------:R-:W-:Y:S01]  /*2b80*/  SHF.L.U32 R47, R15, 0x10, RZ ;  /* 0x000000100f2f7819 */ /* 0x000fe200000006ff */
[----:B------:R-:W-:Y:S01]  /*2b90*/  IMAD.U32 R89, R10, 0x10000, RZ ;  /* 0x000100000a597824 */ /* 0x000fe200078e00ff */
[----:B------:R-:W-:-:S02]  /*2ba0*/  SHF.L.U32 R81, R48, 0x10, RZ ;  /* 0x0000001030517819 */ /* 0x000fc400000006ff */
[----:B------:R-:W-:Y:S01]  /*2bb0*/  F2FP.BF16.F32.PACK_AB R45, R84, R45 ;  /* 0x0000002d542d723e */ /* 0x000fe200000010ff */
[----:B------:R-:W-:Y:S01]  /*2bc0*/  FFMA.FTZ R85, R80, R85, R47 ;  /* 0x0000005550557223 */ /* 0x000fe2000001002f */
[----:B------:R-:W-:Y:S01]  /*2bd0*/  FMUL.FTZ R47, R83, R86 ;  /* 0x00000056532f7220 */ /* 0x000fe20000410000 */
[----:B------:R-:W-:Y:S01]  /*2be0*/  SHF.L.U32 R86, R31, 0x10, RZ ;  /* 0x000000101f567819 */ /* 0x000fe200000006ff */
[----:B------:R-:W-:Y:S02]  /*2bf0*/  IMAD.U32 R80, R35, 0x10000, RZ ;  /* 0x0001000023507824 */ /* 0x000fe400078e00ff */
[----:B------:R-:W-:Y:S02]  /*2c00*/  F2FP.BF16.F32.PACK_AB R46, R85, R46 ;  /* 0x0000002e552e723e */ /* 0x000fe400000010ff */
        /* <DEDUP_REMOVED lines=14> */
.L_x_25:
[----:B------:R-:W-:Y:S05]  /*2cf0*/  BSYNC.RECONVERGENT B0 ;  /* 0x0000000000007941 */ /* 0x000fea0003800200 */
.L_x_24:
[----:B------:R-:W-:Y:S04]  /*2d00*/  BSSY.RECONVERGENT B0, `(.L_x_26) ;  /* 0x0000036000007945 */ /* 0x000fe80003800200 */
[----:B------:R-:W-:Y:S05]  /*2d10*/  @!P3 BRA `(.L_x_27) ;  /* 0x0000000000d0b947 */ /* 0x000fea0003800000 */
[----:B012---:R-:W-:Y:S01]  /*2d20*/  PRMT R47, R21, 0x7632, R47 ;  /* 0x00007632152f7816 */ /* 0x007fe2000000002f */
[--C-:B------:R-:W-:Y:S01]  /*2d30*/  FADD.FTZ R44, R74, -R82.reuse ;  /* 0x800000524a2c7221 */ /* 0x100fe20000010000 */
[----:B------:R-:W-:Y:S01]  /*2d40*/  SHF.L.U32 R45, R52, 0x10, RZ ;  /* 0x00000010342d7819 */ /* 0x000fe200000006ff */
[----:B------:R-:W-:Y:S01]  /*2d50*/  FADD.FTZ R46, R76, -R82 ;  /* 0x800000524c2e7221 */ /* 0x000fe20000010000 */
[----:B------:R-:W-:Y:S01]  /*2d60*/  SHF.L.U32 R47, R47, 0x10, RZ ;  /* 0x000000102f2f7819 */ /* 0x000fe200000006ff */
[C---:B------:R-:W-:Y:S01]  /*2d70*/  FMUL.FTZ R44, R83.reuse, R44 ;  /* 0x0000002c532c7220 */ /* 0x040fe20000410000 */
[----:B------:R-:W-:Y:S01]  /*2d80*/  PRMT R80, R26, 0x7632, R80 ;  /* 0x000076321a507816 */ /* 0x000fe20000000050 */
[----:B------:R-:W-:Y:S01]  /*2d90*/  FMUL.FTZ R46, R83, R46 ;  /* 0x0000002e532e7220 */ /* 0x000fe20000410000 */
[----:B------:R-:W-:Y:S01]  /*2da0*/  PRMT R81, R27, 0x7632, R81 ;  /* 0x000076321b517816 */ /* 0x000fe20000000051 */
[--C-:B------:R-:W-:Y:S01]  /*2db0*/  FFMA.FTZ R84, R44, R45, R47.reuse ;  /* 0x0000002d2c547223 */ /* 0x100fe2000001002f */
[----:B------:R-:W-:Y:S01]  /*2dc0*/  PRMT R47, R22, 0x7632, R47 ;  /* 0x00007632162f7816 */ /* 0x000fe2000000002f */
[--C-:B------:R-:W-:Y:S01]  /*2dd0*/  FADD.FTZ R44, R78, -R82.reuse ;  /* 0x800000524e2c7221 */ /* 0x100fe20000010000 */
[----:B------:R-:W-:Y:S01]  /*2de0*/  PRMT R85, R23, 0x7632, R85 ;  /* 0x0000763217557816 */ /* 0x000fe20000000055 */
[----:B------:R-:W-:Y:S01]  /*2df0*/  IMAD.U32 R81, R81, 0x10000, RZ ;  /* 0x0001000051517824 */ /* 0x000fe200078e00ff */
[----:B------:R-:W-:Y:S01]  /*2e00*/  SHF.L.U32 R45, R80, 0x10, RZ ;  /* 0x00000010502d7819 */ /* 0x000fe200000006ff */
[----:B------:R-:W-:Y:S01]  /*2e10*/  FMUL.FTZ R80, R83, R44 ;  /* 0x0000002c53507220 */ /* 0x000fe20000410000 */
[----:B------:R-:W-:Y:S01]  /*2e20*/  SHF.L.U32 R47, R47, 0x10, RZ ;  /* 0x000000102f2f7819 */ /* 0x000fe200000006ff */
[--C-:B------:R-:W-:Y:S01]  /*2e30*/  FADD.FTZ R44, R73, -R82.reuse ;  /* 0x80000052492c7221 */ /* 0x100fe20000010000 */
[----:B------:R-:W-:Y:S01]  /*2e40*/  SHF.L.U32 R85, R85, 0x10, RZ ;  /* 0x0000001055557819 */ /* 0x000fe200000006ff */
[----:B------:R-:W-:Y:S01]  /*2e50*/  IMAD.U32 R89, R26, 0x10000, RZ ;  /* 0x000100001a597824 */ /* 0x000fe200078e00ff */
[----:B------:R-:W-:Y:S01]  /*2e60*/  SHF.L.U32 R87, R25, 0x10, RZ ;  /* 0x0000001019577819 */ /* 0x000fe200000006ff */
[----:B------:R-:W-:Y:S01]  /*2e70*/  FFMA.FTZ R46, R46, R45, R47 ;  /* 0x0000002d2e2e7223 */ /* 0x000fe2000001002f */
[----:B------:R-:W-:Y:S01]  /*2e80*/  SHF.L.U32 R45, R20, 0x10, RZ ;  /* 0x00000010142d7819 */ /* 0x000fe200000006ff */
[----:B------:R-:W-:Y:S01]  /*2e90*/  FFMA.FTZ R47, R80, R81, R85 ;  /* 0x00000051502f7223 */ /* 0x000fe20000010055 */
[----:B------:R-:W-:Y:S01]  /*2ea0*/  SHF.L.U32 R85, R24, 0x10, RZ ;  /* 0x0000001018557819 */ /* 0x000fe200000006ff */
[----:B------:R-:W-:Y:S01]  /*2eb0*/  FMUL.FTZ R44, R83, R44 ;  /* 0x0000002c532c7220 */ /* 0x000fe20000410000 */
[----:B------:R-:W-:Y:S01]  /*2ec0*/  FADD.FTZ R80, R75, -R82 ;  /* 0x800000524b507221 */ /* 0x000fe20000010000 */
[----:B------:R-:W-:-:S02]  /*2ed0*/  SHF.L.U32 R81, R27, 0x10, RZ ;  /* 0x000000101b517819 */ /* 0x000fc400000006ff */
[----:B------:R-:W-:Y:S01]  /*2ee0*/  FFMA.FTZ R85, R44, R85, R45 ;  /* 0x000000552c557223 */ /* 0x000fe2000001002d */
[----:B------:R-:W-:Y:S01]  /*2ef0*/  SHF.L.U32 R45, R21, 0x10, RZ ;  /* 0x00000010152d7819 */ /* 0x000fe200000006ff */
[----:B------:R-:W-:Y:S01]  /*2f00*/  FMUL.FTZ R80, R83, R80 ;  /* 0x0000005053507220 */ /* 0x000fe20000410000 */
[----:B------:R-:W-:Y:S01]  /*2f10*/  FADD.FTZ R44, R77, -R82 ;  /* 0x800000524d2c7221 */ /* 0x000fe20000010000 */
[----:B------:R-:W-:Y:S02]  /*2f20*/  SHF.L.U32 R91, R23, 0x10, RZ ;  /* 0x00000010175b7819 */ /* 0x000fe400000006ff */
[----:B------:R-:W-:Y:S01]  /*2f30*/  FFMA.FTZ R87, R80, R87, R45 ;  /* 0x0000005750577223 */ /* 0x000fe2000001002d */
[----:B------:R-:W-:Y:S01]  /*2f40*/  SHF.L.U32 R45, R22, 0x10, RZ ;  /* 0x00000010162d7819 */ /* 0x000fe200000006ff */
[----:B------:R-:W-:-:S04]  /*2f50*/  FMUL.FTZ R44, R83, R44 ;  /* 0x0000002c532c7220 */ /* 0x000fc80000410000 */
[----:B------:R-:W-:Y:S01]  /*2f60*/  FFMA.FTZ R89, R44, R89, R45 ;  /* 0x000000592c597223 */ /* 0x000fe2000001002d */
[--C-:B------:R-:W-:Y:S01]  /*2f70*/  FADD.FTZ R44, R79, -R82.reuse ;  /* 0x800000524f2c7221 */ /* 0x100fe20000010000 */
[----:B------:R-:W-:-:S03]  /*2f80*/  FADD.FTZ R82, R72, -R82 ;  /* 0x8000005248527221 */ /* 0x000fc60000010000 */
[C---:B------:R-:W-:Y:S01]  /*2f90*/  FMUL.FTZ R80, R83.reuse, R44 ;  /* 0x0000002c53507220 */ /* 0x040fe20000410000 */
[----:B------:R-:W-:Y:S01]  /*2fa0*/  FMUL.FTZ R82, R83, R82 ;  /* 0x0000005253527220 */ /* 0x000fe20000410000 */
[----:B------:R-:W0:Y:S01]  /*2fb0*/  LDC.64 R44, c[0x0][0x428] ;  /* 0x00010a00ff2c7b82 */ /* 0x000e220000000a00 */
[----:B------:R-:W-:Y:S01]  /*2fc0*/  SHF.L.U32 R83, R51, 0x10, RZ ;  /* 0x0000001033537819 */ /* 0x000fe200000006ff */
[----:B------:R-:W-:Y:S01]  /*2fd0*/  FFMA.FTZ R80, R80, R81, R91 ;  /* 0x0000005150507223 */ /* 0x000fe2000001005b */
[----:B------:R-:W-:Y:S02]  /*2fe0*/  SHF.L.U32 R81, R50, 0x10, RZ ;  /* 0x0000001032517819 */ /* 0x000fe400000006ff */
[----:B------:R-:W-:Y:S02]  /*2ff0*/  F2FP.BF16.F32.PACK_AB R46, R46, R89 ;  /* 0x000000592e2e723e */ /* 0x000fe400000010ff */
[----:B------:R-:W-:Y:S01]  /*3000*/  F2FP.BF16.F32.PACK_AB R47, R47, R80 ;  /* 0x000000502f2f723e */ /* 0x000fe200000010ff */
[----:B------:R-:W-:Y:S01]  /*3010*/  FFMA.FTZ R82, R82, R81, R83 ;  /* 0x0000005152527223 */ /* 0x000fe20000010053 */
[----:B0-----:R-:W-:Y:S01]  /*3020*/  IMAD.WIDE.U32 R80, R55, 0x10, R44 ;  /* 0x0000001037507825 */ /* 0x001fe200078e002c */
[----:B------:R-:W-:-:S03]  /*3030*/  F2FP.BF16.F32.PACK_AB R45, R84, R87 ;  /* 0x00000057542d723e */ /* 0x000fc600000010ff */
[----:B------:R-:W-:-:S05]  /*3040*/  F2FP.BF16.F32.PACK_AB R44, R82, R85 ;  /* 0x00000055522c723e */ /* 0x000fca00000010ff */
[----:B------:R3:W-:Y:S02]  /*3050*/  STG.E.128 desc[UR8][R80.64], R44 ;  /* 0x0000002c50007986 */ /* 0x0007e4000c101d08 */
.L_x_27:
[----:B------:R-:W-:Y:S05]  /*3060*/  BSYNC.RECONVERGENT B0 ;  /* 0x0000000000007941 */ /* 0x000fea0003800200 */
.L_x_26:
[----:B------:R-:W-:Y:S02]  /*3070*/  UIADD3 UR6, UPT, UPT, UR6, UR14, URZ ;  /* 0x0000000e06067290 */ /* 0x000fe4000fffe0ff */
[----:B------:R-:W-:Y:S02]  /*3080*/  UPLOP3.LUT UP2, UPT, UPT, UPT, UP2, 0x40, 0x4 ;  /* 0x000000000004789c */ /* 0x000fe40003f4e820 */
[----:B------:R-:W-:-:S09]  /*3090*/  UISETP.GE.AND UP1, UPT, UR6, UR15, UPT ;  /* 0x0000000f0600728c */ /* 0x000fd2000bf26270 */
[----:B------:R-:W-:Y:S05]  /*30a0*/  BRA.U !UP1, `(.L_x_28) ;  /* 0xffffffd509a07547 */ /* 0x000fea000b83ffff */
[----:B------:R-:W-:Y:S05]  /*30b0*/  EXIT ;  /* 0x000000000000794d */ /* 0x000fea0003800000 */
.L_x_29:
[----:B------:R-:W-:-:S00]  /*30c0*/  BRA `(.L_x_29) ;  /* 0xfffffffc00fc7947 */ /* 0x000fc0000383ffff */
[----:B------:R-:W-:-:S00]  /*30d0*/  NOP ;  /* 0x0000000000007918 */ /* 0x000fc00000000000 */
        /* <DEDUP_REMOVED lines=10> */
.L_x_20731:


//--------------------- .text._ZN10layer_norm13ln_fwd_kernelINS_13Kernel_traitsI13__nv_bfloat16S2_S2_S2_fjLj3072ELj1ELj1ELj4ELj16ENS_18Kernel_traits_baseILj3072ES2_S2_S2_S2_fjLj128EEEEELb0ELb0ELb0ELb1EEEvNS_9FwdParamsE --------------------------
	.section	.text._ZN10layer_norm13ln_fwd_kernelINS_13Kernel_traitsI13__nv_bfloat16S2_S2_S2_fjLj3072ELj1ELj1ELj4ELj16ENS_18Kernel_traits_baseILj3072ES2_S2_S2_S2_fjLj128EEEEELb0ELb0ELb0ELb1EEEvNS_9FwdParamsE,"ax",@progbits
	.align	128
        .global         _ZN10layer_norm13ln_fwd_kernelINS_13Kernel_traitsI13__nv_bfloat16S2_S2_S2_fjLj3072ELj1ELj1ELj4ELj16ENS_18Kernel_traits_baseILj3072ES2_S2_S2_S2_fjLj128EEEEELb0ELb0ELb0ELb1EEEvNS_9FwdParamsE
        .type           _ZN10layer_norm13ln_fwd_kernelINS_13Kernel_traitsI13__nv_bfloat16S2_S2_S2_fjLj3072ELj1ELj1ELj4ELj16ENS_18Kernel_traits_baseILj3072ES2_S2_S2_S2_fjLj128EEEEELb0ELb0ELb0ELb1EEEvNS_9FwdParamsE,@function
        .size           _ZN10layer_norm13ln_fwd_kernelINS_13Kernel_traitsI13__nv_bfloat16S2_S2_S2_fjLj3072ELj1ELj1ELj4ELj16ENS_18Kernel_traits_baseILj3072ES2_S2_S2_S2_fjLj128EEEEELb0ELb0ELb0ELb1EEEvNS_9FwdParamsE,(.L_x_20732 - _ZN10layer_norm13ln_fwd_kernelINS_13Kernel_traitsI13__nv_bfloat16S2_S2_S2_fjLj3072ELj1ELj1ELj4ELj16ENS_18Kernel_traits_baseILj3072ES2_S2_S2_S2_fjLj128EEEEELb0ELb0ELb0ELb1EEEvNS_9FwdParamsE)
        .other          _ZN10layer_norm13ln_fwd_kernelINS_13Kernel_traitsI13__nv_bfloat16S2_S2_S2_fjLj3072ELj1ELj1ELj4ELj16ENS_18Kernel_traits_baseILj3072ES2_S2_S2_S2_fjLj128EEEEELb0ELb0ELb0ELb1EEEvNS_9FwdParamsE,@"STO_CUDA_ENTRY STV_DEFAULT"
_ZN10layer_norm13ln_fwd_kernelINS_13Kernel_traitsI13__nv_bfloat16S2_S2_S2_fjLj3072ELj1ELj1ELj4ELj16ENS_18Kernel_traits_baseILj3072ES2_S2_S2_S2_fjLj128EEEEELb0ELb0ELb0ELb1EEEvNS_9FwdParamsE:
.text._ZN10layer_norm13ln_fwd_kernelINS_13Kernel_traitsI13__nv_bfloat16S2_S2_S2_fjLj3072ELj1ELj1ELj4ELj16ENS_18Kernel_traits_baseILj3072ES2_S2_S2_S2_fjLj128EEEEELb0ELb0ELb0ELb1EEEvNS_9FwdParamsE:
[----:B------:R-:W-:Y:S01]  /*0000*/  LDC R1, c[0x0][0x37c] ;  /* 0x0000df00ff017b82 */ /* 0x000fe20000000800 */
[----:B------:R-:W0:Y:S01]  /*0010*/  LDCU.64 UR4, c[0x0][0x438] ;  /* 0x00008700ff0477ac */ /* 0x000e220008000a00 */
[----:B------:R-:W1:Y:S06]  /*0020*/  S2R R67, SR_TID.X ;  /* 0x0000000000437919 */ /* 0x000e6c0000002100 */
[----:B------:R-:W1:Y:S01]  /*0030*/  LDC.64 R2, c[0x0][0x3d0] ;  /* 0x0000f400ff027b82 */ /* 0x000e620000000a00 */
[----:B------:R-:W2:Y:S01]  /*0040*/  LDCU.64 UR8, c[0x0][0x358] ;  /* 0x00006b00ff0877ac */ /* 0x000ea20008000a00 */
[----:B------:R-:W3:Y:S06]  /*0050*/  LDCU UR7, c[0x0][0x384] ;  /* 0x00007080ff0777ac */ /* 0x000eec0008000800 */
[----:B------:R-:W3:Y:S01]  /*0060*/  S2UR UR6, SR_CTAID.X ;  /* 0x00000000000679c3 */ /* 0x000ee20000002500 */
[----:B0-----:R-:W-:-:S07]  /*0070*/  ISETP.NE.U32.AND P0, PT, RZ, UR4, PT ;  /* 0x00000004ff007c0c */ /* 0x001fce000bf05070 */
[----:B------:R-:W0:Y:S01]  /*0080*/  LDC.64 R18, c[0x0][0x3e0] ;  /* 0x0000f800ff127b82 */ /* 0x000e220000000a00 */
[----:B------:R-:W-:Y:S01]  /*0090*/  ISETP.NE.AND.EX P0, PT, RZ, UR5, PT, P0 ;  /* 0x00000005ff007c0c */ /* 0x000fe2000bf05300 */
[----:B------:R-:W0:Y:S01]  /*00a0*/  LDCU.64 UR4, c[0x0][0x3a0] ;  /* 0x00007400ff0477ac */ /* 0x000e220008000a00 */
[----:B-1----:R-:W-:-:S11]  /*00b0*/  IMAD.WIDE.U32 R2, R67, 0x10, R2 ;  /* 0x0000001043027825 */ /* 0x002fd600078e0002 */
[----:B------:R-:W1:Y:S01]  /*00c0*/  @P0 LDC.64 R16, c[0x0][0x438] ;  /* 0x00010e00ff100b82 */ /* 0x000e620000000a00 */
[----:B--2---:R-:W2:Y:S04]  /*00d0*/  LDG.E.128 R20, desc[UR8][R2.64] ;  /* 0x0000000802147981 */ /* 0x004ea8000c1e1d00 */
[----:B------:R-:W4:Y:S04]  /*00e0*/  LDG.E.128 R24, desc[UR8][R2.64+0x800] ;  /* 0x0008000802187981 */ /* 0x000f28000c1e1d00 */
[----:B------:R2:W4:Y:S01]  /*00f0*/  LDG.E.128 R28, desc[UR8][R2.64+0x1000] ;  /* 0x00100008021c7981 */ /* 0x000522000c1e1d00 */
[----:B-1----:R-:W-:-:S05]  /*0100*/  @P0 IMAD.WIDE.U32 R16, R67, 0x10, R16 ;  /* 0x0000001043100825 */ /* 0x002fca00078e0010 */
[----:B------:R1:W5:Y:S04]  /*0110*/  @P0 LDG.E.128 R12, desc[UR8][R16.64+0x800] ;  /* 0x00080008100c0981 */ /* 0x000368000c1e1d00 */
[----:B------:R1:W5:Y:S04]  /*0120*/  @P0 LDG.E.128 R8, desc[UR8][R16.64+0x1000] ;  /* 0x0010000810080981 */ /* 0x000368000c1e1d00 */
[----:B------:R1:W5:Y:S01]  /*0130*/  @P0 LDG.E.128 R4, desc[UR8][R16.64] ;  /* 0x0000000810040981 */ /* 0x000362000c1e1d00 */
[----:B---3--:R-:W-:Y:S01]  /*0140*/  UISETP.GE.AND UP0, UPT, UR6, UR7, UPT ;  /* 0x000000070600728c */ /* 0x008fe2000bf06270 */
[----:B0-----:R-:W-:-:S05]  /*0150*/  LOP3.LUT P2, RZ, R18, UR4, RZ, 0xfc, !PT ;  /* 0x0000000412ff7c12 */ /* 0x001fca000f84fcff */
[----:B------:R-:W-:Y:S02]  /*0160*/  PLOP3.LUT P1, PT, PT, PT, UP0, 0x80, 0x8 ;  /* 0x000000000008781c */ /* 0x000fe40003f2f008 */
[-C--:B--2---:R-:W-:Y:S01]  /*0170*/  @P0 MOV R66, R20.reuse ;  /* 0x0000001400420202 */ /* 0x084fe20000000f00 */
[----:B------:R-:W-:Y:S01]  /*0180*/  @P0 IMAD.MOV.U32 R2, RZ, RZ, R22 ;  /* 0x000000ffff020224 */ /* 0x000fe200078e0016 */
[-C--:B------:R-:W-:Y:S02]  /*0190*/  @P0 MOV R0, R21.reuse ;  /* 0x0000001500000202 */ /* 0x080fe40000000f00 */
[----:B------:R-:W-:Y:S02]  /*01a0*/  @!P0 MOV R66, R20 ;  /* 0x0000001400428202 */ /* 0x000fe40000000f00 */
[----:B------:R-:W-:Y:S02]  /*01b0*/  @!P0 MOV R0, R21 ;  /* 0x0000001500008202 */ /* 0x000fe40000000f00 */
[----:B------:R-:W-:Y:S01]  /*01c0*/  @P0 MOV R3, R23 ;  /* 0x0000001700030202 */ /* 0x000fe20000000f00 */
[----:B------:R-:W-:Y:S01]  /*01d0*/  @!P0 IMAD.MOV.U32 R3, RZ, RZ, R23 ;  /* 0x000000ffff038224 */ /* 0x000fe200078e0017 */
[----:B----4-:R-:W-:-:S02]  /*01e0*/  @P0 MOV R20, R24 ;  /* 0x0000001800140202 */ /* 0x010fc40000000f00 */
[-C--:B------:R-:W-:Y:S02]  /*01f0*/  @P0 MOV R21, R25.reuse ;  /* 0x0000001900150202 */ /* 0x080fe40000000f00 */
[----:B------:R-:W-:Y:S02]  /*0200*/  @!P0 MOV R2, R22 ;  /* 0x0000001600028202 */ /* 0x000fe40000000f00 */
[----:B------:R-:W-:Y:S01]  /*0210*/  @!P0 MOV R20, R24 ;  /* 0x0000001800148202 */ /* 0x000fe20000000f00 */
[----:B------:R-:W-:Y:S01]  /*0220*/  @P0 IMAD.MOV.U32 R24, RZ, RZ, R28 ;  /* 0x000000ffff180224 */ /* 0x000fe200078e001c */
[----:B------:R-:W-:Y:S02]  /*0230*/  @!P0 MOV R21, R25 ;  /* 0x0000001900158202 */ /* 0x000fe40000000f00 */
[----:B------:R-:W-:Y:S02]  /*0240*/  @P0 MOV R22, R26 ;  /* 0x0000001a00160202 */ /* 0x000fe40000000f00 */
[----:B------:R-:W-:-:S02]  /*0250*/  @P0 MOV R23, R27 ;  /* 0x0000001b00170202 */ /* 0x000fc40000000f00 */
[----:B------:R-:W-:Y:S01]  /*0260*/  @P0 MOV R25, R29 ;  /* 0x0000001d00190202 */ /* 0x000fe20000000f00 */
[----:B------:R-:W-:Y:S01]  /*0270*/  @!P0 IMAD.MOV.U32 R25, RZ, RZ, R29 ;  /* 0x000000ffff198224 */ /* 0x000fe200078e001d */
[----:B------:R-:W-:Y:S02]  /*0280*/  @!P0 MOV R22, R26 ;  /* 0x0000001a00168202 */ /* 0x000fe40000000f00 */
[----:B------:R-:W-:Y:S02]  /*0290*/  @!P0 MOV R23, R27 ;  /* 0x0000001b00178202 */ /* 0x000fe40000000f00 */
[----:B------:R-:W-:Y:S02]  /*02a0*/  @!P0 MOV R24, R28 ;  /* 0x0000001c00188202 */ /* 0x000fe40000000f00 */
[----:B------:R-:W-:Y:S02]  /*02b0*/  @P0 MOV R26, R30 ;  /* 0x0000001e001a0202 */ /* 0x000fe40000000f00 */
[----:B------:R-:W-:Y:S01]  /*02c0*/  @P0 MOV R27, R31 ;  /* 0x0000001f001b0202 */ /* 0x000fe20000000f00 */
[----:B-1----:R-:W-:Y:S06]  /*02d0*/  @P1 EXIT ;  /* 0x000000000000194d */ /* 0x002fec0003800000 */
[----:B------:R-:W-:Y:S02]  /*02e0*/  ISETP.NE.U32.AND P1, PT, R18, RZ, PT ;  /* 0x000000ff1200720c */ /* 0x000fe40003f25070 */
[----:B-----5:R-:W-:Y:S02]  /*02f0*/  @!P0 CS2R R14, SRZ ;  /* 0x00000000000e8805 */ /* 0x020fe4000001ff00 */
[----:B------:R-:W-:Y:S02]  /*0300*/  @!P0 CS2R R8, SRZ ;  /* 0x0000000000088805 */ /* 0x000fe4000001ff00 */
[----:B------:R-:W-:Y:S02]  /*0310*/  @!P0 CS2R R12, SRZ ;  /* 0x00000000000c8805 */ /* 0x000fe4000001ff00 */
[----:B------:R-:W-:Y:S02]  /*0320*/  ISETP.NE.AND.EX P1, PT, R19, RZ, PT, P1 ;  /* 0x000000ff1300720c */ /* 0x000fe40003f25310 */
[----:B------:R-:W-:-:S02]  /*0330*/  @!P0 CS2R R10, SRZ ;  /* 0x00000000000a8805 */ /* 0x000fc4000001ff00 */
[----:B------:R-:W-:Y:S02]  /*0340*/  @!P0 CS2R R6, SRZ ;  /* 0x0000000000068805 */ /* 0x000fe4000001ff00 */
[----:B------:R-:W-:Y:S02]  /*0350*/  @!P0 CS2R R4, SRZ ;  /* 0x0000000000048805 */ /* 0x000fe4000001ff00 */
[----:B------:R-:W-:Y:S01]  /*0360*/  @!P0 MOV R26, R30 ;  /* 0x0000001e001a8202 */ /* 0x000fe20000000f00 */
[C---:B------:R-:W-:Y:S01]  /*0370*/  IMAD.U32 R41, R15.reuse, 0x10000, RZ ;  /* 0x000100000f297824 */ /* 0x040fe200078e00ff */
[----:B------:R-:W-:Y:S01]  /*0380*/  @!P0 MOV R27, R31 ;  /* 0x0000001f001b8202 */ /* 0x000fe20000000f00 */
[----:B------:R-:W-:Y:S01]  /*0390*/  IMAD.U32 R36, R10, 0x10000, RZ ;  /* 0x000100000a247824 */ /* 0x000fe200078e00ff */
[----:B------:R-:W-:Y:S01]  /*03a0*/  PRMT R56, R15, 0x7632, R56 ;  /* 0x000076320f387816 */ /* 0x000fe20000000038 */
[----:B------:R-:W-:Y:S01]  /*03b0*/  IMAD.U32 R15, R5, 0x10000, RZ ;  /* 0x00010000050f7824 */ /* 0x000fe200078e00ff */
[----:B------:R-:W-:Y:S01]  /*03c0*/  PRMT R62, R9, 0x7632, R62 ;  /* 0x00007632093e7816 */ /* 0x000fe2000000003e */
[----:B------:R-:W-:Y:S01]  /*03d0*/  UPLOP3.LUT UP2, UPT, UPT, UPT, UPT, 0x40, 0x4 ;  /* 0x000000000004789c */ /* 0x000fe20003f4e870 */
[----:B------:R-:W-:Y:S01]  /*03e0*/  PRMT R29, R2, 0x7632, R29 ;  /* 0x00007632021d7816 */ /* 0x000fe2000000001d */
[----:B------:R-:W-:Y:S01]  /*03f0*/  IMAD.U32 R56, R56, 0x10000, RZ ;  /* 0x0001000038387824 */ /* 0x000fe200078e00ff */
[----:B------:R-:W-:Y:S01]  /*0400*/  PRMT R44, R21, 0x7632, R44 ;  /* 0x00007632152c7816 */ /* 0x000fe2000000002c */
[----:B------:R-:W-:Y:S01]  /*0410*/  IMAD.U32 R62, R62, 0x10000, RZ ;  /* 0x000100003e3e7824 */ /* 0x000fe200078e00ff */
[----:B------:R-:W-:Y:S01]  /*0420*/  PRMT R49, R24, 0x7632, R49 ;  /* 0x0000763218317816 */ /* 0x000fe20000000031 */
[----:B------:R-:W0:Y:S01]  /*0430*/  LDCU UR10, c[0x0][0x388] ;  /* 0x00007100ff0a77ac */ /* 0x000e220008000800 */
[----:B------:R-:W-:Y:S01]  /*0440*/  PRMT R57, R14, 0x7632, R57 ;  /* 0x000076320e397816 */ /* 0x000fe20000000039 */
[----:B------:R-:W-:Y:S01]  /*0450*/  IMAD.U32 R44, R44, 0x10000, RZ ;  /* 0x000100002c2c7824 */ /* 0x000fe200078e00ff */
[----:B------:R-:W-:Y:S01]  /*0460*/  PRMT R58, R13, 0x7632, R58 ;  /* 0x000076320d3a7816 */ /* 0x000fe2000000003a */
[----:B------:R-:W-:Y:S01]  /*0470*/  IMAD.U32 R49, R49, 0x10000, RZ ;  /* 0x0001000031317824 */ /* 0x000fe200078e00ff */
[----:B------:R-:W-:Y:S01]  /*0480*/  PRMT R59, R12, 0x7632, R59 ;  /* 0x000076320c3b7816 */ /* 0x000fe2000000003b */
[----:B------:R-:W1:Y:S01]  /*0490*/  LDCU.U8 UR16, c[0x0][0x410] ;  /* 0x00008200ff1077ac */ /* 0x000e620008000000 */
[----:B------:R-:W-:-:S02]  /*04a0*/  PRMT R60, R11, 0x7632, R60 ;  /* 0x000076320b3c7816 */ /* 0x000fc4000000003c */
[----:B------:R-:W-:Y:S01]  /*04b0*/  PRMT R61, R10, 0x7632, R61 ;  /* 0x000076320a3d7816 */ /* 0x000fe2000000003d */
[----:B------:R-:W2:Y:S01]  /*04c0*/  LDCU UR11, c[0x0][0x400] ;  /* 0x00008000ff0b77ac */ /* 0x000ea20008000800 */
[----:B------:R-:W-:Y:S02]  /*04d0*/  PRMT R63, R8, 0x7632, R63 ;  /* 0x00007632083f7816 */ /* 0x000fe4000000003f */
[----:B------:R-:W-:Y:S01]  /*04e0*/  PRMT R50, R7, 0x7632, R50 ;  /* 0x0000763207327816 */ /* 0x000fe20000000032 */
[----:B------:R-:W3:Y:S01]  /*04f0*/  LDCU.64 UR14, c[0x0][0x3e0] ;  /* 0x00007c00ff0e77ac */ /* 0x000ee20008000a00 */
[----:B------:R-:W-:Y:S02]  /*0500*/  PRMT R51, R6, 0x7632, R51 ;  /* 0x0000763206337816 */ /* 0x000fe40000000033 */
[----:B------:R-:W-:Y:S01]  /*0510*/  PRMT R52, R5, 0x7632, R52 ;  /* 0x0000763205347816 */ /* 0x000fe20000000034 */
[----:B------:R-:W4:Y:S01]  /*0520*/  LDCU.64 UR12, c[0x0][0x3a0] ;  /* 0x00007400ff0c77ac */ /* 0x000f220008000a00 */
[----:B------:R-:W-:-:S02]  /*0530*/  PRMT R53, R4, 0x7632, R53 ;  /* 0x0000763204357816 */ /* 0x000fc40000000035 */
[----:B------:R-:W-:Y:S01]  /*0540*/  PRMT R28, R3, 0x7632, R28 ;  /* 0x00007632031c7816 */ /* 0x000fe2000000001c */
[----:B------:R-:W-:Y:S01]  /*0550*/  VOTEU.ANY UP3, P1 ;  /* 0x0000000000ff7886 */ /* 0x000fe20000860100 */
[----:B------:R-:W-:Y:S02]  /*0560*/  PRMT R30, R0, 0x7632, R30 ;  /* 0x00007632001e7816 */ /* 0x000fe4000000001e */
[C---:B------:R-:W-:Y:S01]  /*0570*/  PRMT R64, R66.reuse, 0x7632, R64 ;  /* 0x0000763242407816 */ /* 0x040fe20000000040 */
[----:B------:R-:W-:Y:S01]  /*0580*/  IMAD.U32 R66, R66, 0x10000, RZ ;  /* 0x0001000042427824 */ /* 0x000fe200078e00ff */
[----:B------:R-:W-:Y:S02]  /*0590*/  PRMT R42, R23, 0x7632, R42 ;  /* 0x00007632172a7816 */ /* 0x000fe4000000002a */
[----:B------:R-:W-:Y:S02]  /*05a0*/  PRMT R43, R22, 0x7632, R43 ;  /* 0x00007632162b7816 */ /* 0x000fe4000000002b */
[----:B------:R-:W-:-:S02]  /*05b0*/  PRMT R45, R20, 0x7632, R45 ;  /* 0x00007632142d7816 */ /* 0x000fc4000000002d */
[----:B------:R-:W-:Y:S02]  /*05c0*/  PRMT R46, R27, 0x7632, R46 ;  /* 0x000076321b2e7816 */ /* 0x000fe4000000002e */
[----:B------:R-:W-:Y:S02]  /*05d0*/  PRMT R47, R26, 0x7632, R47 ;  /* 0x000076321a2f7816 */ /* 0x000fe4000000002f */
[----:B------:R-:W-:Y:S02]  /*05e0*/  PRMT R48, R25, 0x7632, R48 ;  /* 0x0000763219307816 */ /* 0x000fe40000000030 */
[----:B------:R-:W-:Y:S02]  /*05f0*/  LOP3.LUT P2, RZ, R19, UR5, RZ, 0xfc, P2 ;  /* 0x0000000513ff7c12 */ /* 0x000fe4000904fcff */
[----:B------:R-:W-:Y:S02]  /*0600*/  SHF.L.U32 R40, R14, 0x10, RZ ;  /* 0x000000100e287819 */ /* 0x000fe400000006ff */
[----:B------:R-:W-:-:S02]  /*0610*/  SHF.L.U32 R39, R13, 0x10, RZ ;  /* 0x000000100d277819 */ /* 0x000fc400000006ff */
[----:B------:R-:W-:Y:S02]  /*0620*/  SHF.L.U32 R38, R12, 0x10, RZ ;  /* 0x000000100c267819 */ /* 0x000fe400000006ff */
[----:B------:R-:W-:Y:S02]  /*0630*/  SHF.L.U32 R37, R11, 0x10, RZ ;  /* 0x000000100b257819 */ /* 0x000fe400000006ff */
[----:B------:R-:W-:Y:S02]  /*0640*/  SHF.L.U32 R19, R9, 0x10, RZ ;  /* 0x0000001009137819 */ /* 0x000fe400000006ff */
[----:B------:R-:W-:Y:S02]  /*0650*/  SHF.L.U32 R18, R8, 0x10, RZ ;  /* 0x0000001008127819 */ /* 0x000fe400000006ff */
[----:B------:R-:W-:Y:S01]  /*0660*/  SHF.L.U32 R17, R7, 0x10, RZ ;  /* 0x0000001007117819 */ /* 0x000fe200000006ff */
[----:B------:R-:W-:Y:S01]  /*0670*/  IMAD.U32 R7, R27, 0x10000, RZ ;  /* 0x000100001b077824 */ /* 0x000fe200078e00ff */
[----:B------:R-:W-:-:S02]  /*0680*/  SHF.L.U32 R16, R6, 0x10, RZ ;  /* 0x0000001006107819 */ /* 0x000fc400000006ff */
[----:B------:R-:W-:Y:S02]  /*0690*/  SHF.L.U32 R65, R4, 0x10, RZ ;  /* 0x0000001004417819 */ /* 0x000fe400000006ff */
[----:B------:R-:W-:Y:S02]  /*06a0*/  SHF.L.U32 R14, R3, 0x10, RZ ;  /* 0x00000010030e7819 */ /* 0x000fe400000006ff */
[----:B------:R-:W-:Y:S01]  /*06b0*/  SHF.L.U32 R13, R2, 0x10, RZ ;  /* 0x00000010020d7819 */ /* 0x000fe200000006ff */
[----:B------:R-:W-:Y:S01]  /*06c0*/  IMAD.U32 R2, R29, 0x10000, RZ ;  /* 0x000100001d027824 */ /* 0x000fe200078e00ff */
[----:B------:R-:W-:Y:S02]  /*06d0*/  SHF.L.U32 R12, R0, 0x10, RZ ;  /* 0x00000010000c7819 */ /* 0x000fe400000006ff */
[----:B------:R-:W-:Y:S02]  /*06e0*/  SHF.L.U32 R11, R23, 0x10, RZ ;  /* 0x00000010170b7819 */ /* 0x000fe400000006ff */
[----:B------:R-:W-:-:S02]  /*06f0*/  SHF.L.U32 R10, R22, 0x10, RZ ;  /* 0x00000010160a7819 */ /* 0x000fc400000006ff */
[----:B------:R-:W-:Y:S02]  /*0700*/  SHF.L.U32 R9, R21, 0x10, RZ ;  /* 0x0000001015097819 */ /* 0x000fe400000006ff */
[----:B------:R-:W-:Y:S02]  /*0710*/  SHF.L.U32 R8, R20, 0x10, RZ ;  /* 0x0000001014087819 */ /* 0x000fe400000006ff */
[----:B------:R-:W-:Y:S02]  /*0720*/  SHF.L.U32 R6, R26, 0x10, RZ ;  /* 0x000000101a067819 */ /* 0x000fe400000006ff */
        /* <DEDUP_REMOVED lines=20> */
[----:B01234-:R-:W-:-:S07]  /*0870*/  SHF.L.U32 R63, R63, 0x10, RZ ;  /* 0x000000103f3f7819 */ /* 0x01ffce00000006ff */
.L_x_43:
[----:B0-----:R-:W0:Y:S01]  /*0880*/  @UP3 LDCU.64 UR4, c[0x0][0x3e0] ;  /* 0x00007c00ff0437ac */ /* 0x001e220008000a00 */
[----:B------:R-:W1:Y:S01]  /*0890*/  LDC.64 R78, c[0x0][0x390] ;  /* 0x0000e400ff4e7b82 */ /* 0x000e620000000a00 */
[----:B------:R-:W-:Y:S01]  /*08a0*/  PLOP3.LUT P0, PT, PT, PT, UP3, 0x80, 0x8 ;  /* 0x000000000008781c */ /* 0x000fe20003f0f038 */
[----:B------:R-:W-:-:S06]  /*08b0*/  UIMAD UR7, UR6, UR10, URZ ;  /* 0x0000000a060772a4 */ /* 0x000fcc000f8e02ff */
[----:B------:R-:W-:-:S04]  /*08c0*/  MOV R24, UR7 ;  /* 0x0000000700187c02 */ /* 0x000fc80008000f00 */
[----:B------:R-:W-:Y:S01]  /*08d0*/  SHF.R.S32.HI R24, RZ, 0x1f, R24 ;  /* 0x0000001fff187819 */ /* 0x000fe20000011418 */
[----:B0-----:R-:W-:-:S03]  /*08e0*/  @UP3 UIMAD.WIDE UR4, UR6, 0x2, UR4 ;  /* 0x00000002060438a5 */ /* 0x001fc6000f8e0204 */
[----:B------:R-:W-:-:S04]  /*08f0*/  LEA.HI R30, R24, UR7, RZ, 0x3 ;  /* 0x00000007181e7c11 */ /* 0x000fc8000f8f18ff */
[----:B------:R-:W-:Y:S02]  /*0900*/  LEA.HI.SX32 R30, R30, R67, 0x1d ;  /* 0x000000431e1e7211 */ /* 0x000fe400078feaff */
[----:B------:R-:W-:Y:S02]  /*0910*/  MOV R24, UR4 ;  /* 0x0000000400187c02 */ /* 0x000fe40008000f00 */
[----:B------:R-:W-:Y:S01]  /*0920*/  MOV R25, UR5 ;  /* 0x0000000500197c02 */ /* 0x000fe20008000f00 */
[----:B-1----:R-:W-:-:S04]  /*0930*/  IMAD.WIDE.U32 R26, R30, 0x10, R78 ;  /* 0x000000101e1a7825 */ /* 0x002fc800078e004e */
[----:B------:R-:W2:Y:S04]  /*0940*/  @P0 LDG.E.U16 R28, desc[UR8][R24.64] ;  /* 0x00000008181c0981 */ /* 0x000ea8000c1e1500 */
[----:B------:R-:W5:Y:S01]  /*0950*/  LDG.E.128 R24, desc[UR8][R26.64] ;  /* 0x000000081a187981 */ /* 0x000f62000c1e1d00 */
[----:B------:R-:W-:Y:S01]  /*0960*/  UISETP.NE.U32.AND UP0, UPT, UR12, URZ, UPT ;  /* 0x000000ff0c00728c */ /* 0x000fe2000bf05070 */
[----:B------:R-:W-:-:S03]  /*0970*/  HFMA2 R31, -RZ, RZ, 1.875, 0 ;  /* 0x3f800000ff1f7431 */ /* 0x000fc600000001ff */
[----:B------:R-:W-:Y:S01]  /*0980*/  UISETP.NE.AND.EX UP0, UPT, UR13, URZ, UPT, UP0 ;  /* 0x000000ff0d00728c */ /* 0x000fe2000bf05300 */
[----:B--2---:R-:W-:-:S08]  /*0990*/  @P0 IMAD.U32 R31, R28, 0x10000, RZ ;  /* 0x000100001c1f0824 */ /* 0x004fd000078e00ff */
[----:B------:R-:W-:Y:S05]  /*09a0*/  BRA.U !UP0, `(.L_x_30) ;  /* 0x0000000108a07547 */ /* 0x000fea000b800000 */
[----:B------:R-:W0:Y:S02]  /*09b0*/  LDC.64 R20, c[0x0][0x3a0] ;  /* 0x0000e800ff147b82 */ /* 0x000e240000000a00 */
[----:B0-----:R-:W-:-:S06]  /*09c0*/  IMAD.WIDE.U32 R20, R30, 0x10, R20 ;  /* 0x000000101e147825 */ /* 0x001fcc00078e0014 */
[----:B------:R-:W2:Y:S01]  /*09d0*/  LDG.E.128 R20, desc[UR8][R20.64] ;  /* 0x0000000814147981 */ /* 0x000ea2000c1e1d00 */
[C---:B-----5:R-:W-:Y:S02]  /*09e0*/  PRMT R29, R25.reuse, 0x7632, R29 ;  /* 0x00007632191d7816 */ /* 0x060fe4000000001d */
[----:B------:R-:W-:Y:S02]  /*09f0*/  SHF.L.U32 R32, R25, 0x10, RZ ;  /* 0x0000001019207819 */ /* 0x000fe400000006ff */
[C---:B------:R-:W-:Y:S02]  /*0a00*/  PRMT R69, R27.reuse, 0x7632, R69 ;  /* 0x000076321b457816 */ /* 0x040fe40000000045 */
[----:B------:R-:W-:Y:S02]  /*0a10*/  SHF.L.U32 R70, R27, 0x10, RZ ;  /* 0x000000101b467819 */ /* 0x000fe400000006ff */
[C---:B------:R-:W-:Y:S02]  /*0a20*/  PRMT R28, R24.reuse, 0x7632, R28 ;  /* 0x00007632181c7816 */ /* 0x040fe4000000001c */
[----:B------:R-:W-:-:S02]  /*0a30*/  SHF.L.U32 R24, R24, 0x10, RZ ;  /* 0x0000001018187819 */ /* 0x000fc400000006ff */
[C---:B------:R-:W-:Y:S02]  /*0a40*/  PRMT R33, R26.reuse, 0x7632, R33 ;  /* 0x000076321a217816 */ /* 0x040fe40000000021 */
[----:B------:R-:W-:Y:S02]  /*0a50*/  SHF.L.U32 R26, R26, 0x10, RZ ;  /* 0x000000101a1a7819 */ /* 0x000fe400000006ff */
[----:B------:R-:W-:Y:S02]  /*0a60*/  SHF.L.U32 R28, R28, 0x10, RZ ;  /* 0x000000101c1c7819 */ /* 0x000fe400000006ff */
[C---:B--2---:R-:W-:Y:S02]  /*0a70*/  PRMT R25, R20.reuse, 0x7632, R25 ;  /* 0x0000763214197816 */ /* 0x044fe40000000019 */
[----:B------:R-:W-:Y:S02]  /*0a80*/  SHF.L.U32 R27, R20, 0x10, RZ ;  /* 0x00000010141b7819 */ /* 0x000fe400000006ff */
[C---:B------:R-:W-:Y:S01]  /*0a90*/  PRMT R20, R21.reuse, 0x7632, R20 ;  /* 0x0000763215147816 */ /* 0x040fe20000000014 */
[----:B------:R-:W-:Y:S01]  /*0aa0*/  IMAD.U32 R21, R21, 0x10000, RZ ;  /* 0x0001000015157824 */ /* 0x000fe200078e00ff */
[----:B------:R-:W-:Y:S01]  /*0ab0*/  PRMT R34, R22, 0x7632, R34 ;  /* 0x0000763216227816 */ /* 0x000fe20000000022 */
[-C--:B------:R-:W-:Y:S01]  /*0ac0*/  FFMA.FTZ R68, R24, R31.reuse, R27 ;  /* 0x0000001f18447223 */ /* 0x080fe2000001001b */
[----:B------:R-:W-:Y:S01]  /*0ad0*/  PRMT R71, R23, 0x7632, R71 ;  /* 0x0000763217477816 */ /* 0x000fe20000000047 */
[----:B------:R-:W-:Y:S01]  /*0ae0*/  FFMA.FTZ R55, R32, R31, R21 ;  /* 0x0000001f20377223 */ /* 0x000fe20000010015 */
[----:B------:R-:W-:Y:S01]  /*0af0*/  SHF.L.U32 R35, R22, 0x10, RZ ;  /* 0x0000001016237819 */ /* 0x000fe200000006ff */
[----:B------:R-:W-:Y:S01]  /*0b00*/  IMAD.U32 R24, R69, 0x10000, RZ ;  /* 0x0001000045187824 */ /* 0x000fe200078e00ff */
[----:B------:R-:W-:-:S02]  /*0b10*/  SHF.L.U32 R22, R33, 0x10, RZ ;  /* 0x0000001021167819 */ /* 0x000fc400000006ff */
[----:B------:R-:W-:Y:S01]  /*0b20*/  SHF.L.U32 R23, R23, 0x10, RZ ;  /* 0x0000001017177819 */ /* 0x000fe200000006ff */
[-C--:B------:R-:W-:Y:S01]  /*0b30*/  FFMA.FTZ R54, R26, R31.reuse, R35 ;  /* 0x0000001f1a367223 */ /* 0x080fe20000010023 */
[----:B------:R-:W-:Y:S02]  /*0b40*/  SHF.L.U32 R32, R29, 0x10, RZ ;  /* 0x000000101d207819 */ /* 0x000fe400000006ff */
[----:B------:R-:W-:Y:S01]  /*0b50*/  SHF.L.U32 R71, R71, 0x10, RZ ;  /* 0x0000001047477819 */ /* 0x000fe200000006ff */
[-C--:B------:R-:W-:Y:S01]  /*0b60*/  FFMA.FTZ R35, R70, R31.reuse, R23 ;  /* 0x0000001f46237223 */ /* 0x080fe20000010017 */
[----:B------:R-:W-:Y:S02]  /*0b70*/  SHF.L.U32 R33, R34, 0x10, RZ ;  /* 0x0000001022217819 */ /* 0x000fe400000006ff */
[----:B------:R-:W-:Y:S01]  /*0b80*/  SHF.L.U32 R21, R20, 0x10, RZ ;  /* 0x0000001014157819 */ /* 0x000fe200000006ff */
[-C--:B------:R-:W-:Y:S01]  /*0b90*/  FFMA.FTZ R34, R24, R31.reuse, R71 ;  /* 0x0000001f18227223 */ /* 0x080fe20000010047 */
[----:B------:R-:W-:Y:S01]  /*0ba0*/  SHF.L.U32 R25, R25, 0x10, RZ ;  /* 0x0000001019197819 */ /* 0x000fe200000006ff */
[----:B------:R-:W-:-:S02]  /*0bb0*/  FFMA.FTZ R33, R22, R31, R33 ;  /* 0x0000001f16217223 */ /* 0x000fc40000010021 */
[----:B------:R-:W-:Y:S01]  /*0bc0*/  FFMA.FTZ R32, R32, R31, R21 ;  /* 0x0000001f20207223 */ /* 0x000fe20000010015 */
[----:B------:R-:W-:Y:S01]  /*0bd0*/  F2FP.BF16.F32.PACK_AB R23, R34, R35 ;  /* 0x000000232217723e */ /* 0x000fe200000010ff */
[----:B------:R-:W-:Y:S01]  /*0be0*/  FFMA.FTZ R29, R28, R31, R25 ;  /* 0x0000001f1c1d7223 */ /* 0x000fe20000010019 */
[----:B------:R-:W-:Y:S02]  /*0bf0*/  F2FP.BF16.F32.PACK_AB R22, R33, R54 ;  /* 0x000000362116723e */ /* 0x000fe400000010ff */
[----:B------:R-:W-:Y:S02]  /*0c00*/  F2FP.BF16.F32.PACK_AB R21, R32, R55 ;  /* 0x000000372015723e */ /* 0x000fe400000010ff */
[----:B------:R-:W-:Y:S01]  /*0c10*/  F2FP.BF16.F32.PACK_AB R20, R29, R68 ;  /* 0x000000441d14723e */ /* 0x000fe200000010ff */
[----:B------:R-:W-:Y:S06]  /*0c20*/  BRA `(.L_x_31) ;  /* 0x0000000000c87947 */ /* 0x000fec0003800000 */
.L_x_30:
[----:B------:R-:W0:Y:S02]  /*0c30*/  LDC.64 R28, c[0x0][0x3e0] ;  /* 0x0000f800ff1c7b82 */ /* 0x000e240000000a00 */
[----:B0-----:R-:W-:-:S04]  /*0c40*/  ISETP.NE.U32.AND P0, PT, R28, RZ, PT ;  /* 0x000000ff1c00720c */ /* 0x001fc80003f05070 */
[----:B------:R-:W-:-:S13]  /*0c50*/  ISETP.NE.AND.EX P0, PT, R29, RZ, PT, P0 ;  /* 0x000000ff1d00720c */ /* 0x000fda0003f05300 */
[----:B------:R-:W-:Y:S02]  /*0c60*/  VOTEU.ANY UP3, P0 ;  /* 0x0000000000ff7886 */ /* 0x000fe40000060100 */
[----:B------:R-:W-:Y:S05]  /*0c70*/  BRA.U !UP3, `(.L_x_32) ;  /* 0x000000010b647547 */ /* 0x000fea000b800000 */
[C---:B-----5:R-:W-:Y:S01]  /*0c80*/  PRMT R21, R25.reuse, 0x7632, R21 ;  /* 0x0000763219157816 */ /* 0x060fe20000000015 */
[----:B------:R-:W-:Y:S01]  /*0c90*/  IMAD.U32 R22, R25, 0x10000, RZ ;  /* 0x0001000019167824 */ /* 0x000fe200078e00ff */
[----:B------:R-:W-:Y:S02]  /*0ca0*/  PRMT R20, R24, 0x7632, R20 ;  /* 0x0000763218147816 */ /* 0x000fe40000000014 */
[----:B------:R-:W-:Y:S01]  /*0cb0*/  PRMT R23, R26, 0x7632, R23 ;  /* 0x000076321a177816 */ /* 0x000fe20000000017 */
[-C--:B------:R-:W-:Y:S01]  /*0cc0*/  FMUL.FTZ R55, R22, R31.reuse ;  /* 0x0000001f16377220 */ /* 0x080fe20000410000 */
[----:B------:R-:W-:Y:S01]  /*0cd0*/  PRMT R25, R27, 0x7632, R25 ;  /* 0x000076321b197816 */ /* 0x000fe20000000019 */
[----:B------:R-:W-:Y:S01]  /*0ce0*/  IMAD.U32 R32, R21, 0x10000, RZ ;  /* 0x0001000015207824 */ /* 0x000fe200078e00ff */
        /* <DEDUP_REMOVED lines=16> */
[----:B------:R-:W-:Y:S01]  /*0df0*/  F2FP.BF16.F32.PACK_AB R22, R33, R54 ;  /* 0x000000362116723e */ /* 0x000fe200000010ff */
[----:B------:R-:W-:Y:S06]  /*0e00*/  BRA `(.L_x_31) ;  /* 0x0000000000507947 */ /* 0x000fec0003800000 */
.L_x_32:
[C---:B-----5:R-:W-:Y:S02]  /*0e10*/  PRMT R29, R25.reuse, 0x7632, R29 ;  /* 0x00007632191d7816 */ /* 0x060fe4000000001d */
[----:B------:R-:W-:Y:S02]  /*0e20*/  SHF.L.U32 R32, R25, 0x10, RZ ;  /* 0x0000001019207819 */ /* 0x000fe400000006ff */
[----:B------:R-:W-:Y:S02]  /*0e30*/  PRMT R28, R24, 0x7632, R28 ;  /* 0x00007632181c7816 */ /* 0x000fe4000000001c */
[----:B------:R-:W-:Y:S01]  /*0e40*/  PRMT R25, R26, 0x7632, R25 ;  /* 0x000076321a197816 */ /* 0x000fe20000000019 */
[----:B------:R-:W-:Y:S01]  /*0e50*/  FMUL.FTZ R55, R32, R31 ;  /* 0x0000001f20377220 */ /* 0x000fe20000410000 */
[----:B------:R-:W-:Y:S01]  /*0e60*/  SHF.L.U32 R24, R24, 0x10, RZ ;  /* 0x0000001018187819 */ /* 0x000fe200000006ff */
[----:B------:R-:W-:Y:S01]  /*0e70*/  IMAD.U32 R32, R29, 0x10000, RZ ;  /* 0x000100001d207824 */ /* 0x000fe200078e00ff */
[----:B------:R-:W-:-:S02]  /*0e80*/  SHF.L.U32 R26, R26, 0x10, RZ ;  /* 0x000000101a1a7819 */ /* 0x000fc400000006ff */
        /* <DEDUP_REMOVED lines=9> */
[-C--:B------:R-:W-:Y:S02]  /*0f20*/  FMUL.FTZ R29, R28, R31.reuse ;  /* 0x0000001f1c1d7220 */ /* 0x080fe40000410000 */
[----:B------:R-:W-:-:S02]  /*0f30*/  FMUL.FTZ R33, R24, R31 ;  /* 0x0000001f18217220 */ /* 0x000fc40000410000 */
[----:B------:R-:W-:-:S07]  /*0f40*/  FMUL.FTZ R34, R26, R31 ;  /* 0x0000001f1a227220 */ /* 0x000fce0000410000 */
.L_x_31:
[----:B------:R-:W0:Y:S01]  /*0f50*/  @P2 LDC.64 R26, c[0x0][0x3a8] ;  /* 0x0000ea00ff1a2b82 */ /* 0x000e220000000a00 */
[----:B------:R-:W-:-:S05]  /*0f60*/  IADD3 R28, PT, PT, R30, 0x80, RZ ;  /* 0x000000801e1c7810 */ /* 0x000fca0007ffe0ff */
[----:B------:R-:W-:-:S04]  /*0f70*/  IMAD.WIDE.U32 R24, R28, 0x10, R78 ;  /* 0x000000101c187825 */ /* 0x000fc800078e004e */
[----:B0-----:R-:W-:-:S05]  /*0f80*/  @P2 IMAD.WIDE.U32 R26, R30, 0x10, R26 ;  /* 0x000000101e1a2825 */ /* 0x001fca00078e001a */
[----:B------:R0:W-:Y:S04]  /*0f90*/  @P2 STG.E.128 desc[UR8][R26.64], R20 ;  /* 0x000000141a002986 */ /* 0x0001e8000c101d08 */
[----:B0-----:R-:W5:Y:S01]  /*0fa0*/  LDG.E.128 R24, desc[UR8][R24.64] ;  /* 0x0000000818187981 */ /* 0x001f62000c1e1d00 */
[----:B------:R-:W-:Y:S05]  /*0fb0*/  BRA.U !UP0, `(.L_x_33) ;  /* 0x0000000108a07547 */ /* 0x000fea000b800000 */
[----:B------:R-:W0:Y:S02]  /*0fc0*/  LDC.64 R20, c[0x0][0x3a0] ;  /* 0x0000e800ff147b82 */ /* 0x000e240000000a00 */
[----:B0-----:R-:W-:-:S06]  /*0fd0*/  IMAD.WIDE.U32 R20, R28, 0x10, R20 ;  /* 0x000000101c147825 */ /* 0x001fcc00078e0014 */
[----:B------:R-:W2:Y:S01]  /*0fe0*/  LDG.E.128 R20, desc[UR8][R20.64] ;  /* 0x0000000814147981 */ /* 0x000ea2000c1e1d00 */
[C---:B-----5:R-:W-:Y:S02]  /*0ff0*/  PRMT R69, R24.reuse, 0x7632, R69 ;  /* 0x0000763218457816 */ /* 0x060fe40000000045 */
[----:B------:R-:W-:Y:S02]  /*1000*/  SHF.L.U32 R24, R24, 0x10, RZ ;  /* 0x0000001018187819 */ /* 0x000fe400000006ff */
[----:B------:R-:W-:Y:S01]  /*1010*/  PRMT R71, R25, 0x7632, R71 ;  /* 0x0000763219477816 */ /* 0x000fe20000000047 */
[----:B------:R-:W-:Y:S01]  /*1020*/  IMAD.U32 R70, R69, 0x10000, RZ ;  /* 0x0001000045467824 */ /* 0x000fe200078e00ff */
[----:B------:R-:W-:Y:S02]  /*1030*/  SHF.L.U32 R76, R25, 0x10, RZ ;  /* 0x00000010194c7819 */ /* 0x000fe400000006ff */
[C---:B------:R-:W-:Y:S02]  /*1040*/  PRMT R73, R27.reuse, 0x7632, R73 ;  /* 0x000076321b497816 */ /* 0x040fe40000000049 */
[----:B------:R-:W-:-:S02]  /*1050*/  SHF.L.U32 R74, R27, 0x10, RZ ;  /* 0x000000101b4a7819 */ /* 0x000fc400000006ff */
[C---:B------:R-:W-:Y:S01]  /*1060*/  PRMT R72, R26.reuse, 0x7632, R72 ;  /* 0x000076321a487816 */ /* 0x040fe20000000048 */
[----:B------:R-:W-:-:S03]  /*1070*/  IMAD.U32 R26, R26, 0x10000, RZ ;  /* 0x000100001a1a7824 */ /* 0x000fc600078e00ff */
[----:B------:R-:W-:Y:S02]  /*1080*/  SHF.L.U32 R72, R72, 0x10, RZ ;  /* 0x0000001048487819 */ /* 0x000fe400000006ff */
[C---:B--2---:R-:W-:Y:S02]  /*1090*/  SHF.L.U32 R77, R20.reuse, 0x10, RZ ;  /* 0x00000010144d7819 */ /* 0x044fe400000006ff */
[----:B------:R-:W-:Y:S02]  /*10a0*/  PRMT R25, R20, 0x7632, R25 ;  /* 0x0000763214197816 */ /* 0x000fe40000000019 */
[----:B------:R-:W-:Y:S01]  /*10b0*/  PRMT R20, R21, 0x7632, R20 ;  /* 0x0000763215147816 */ /* 0x000fe20000000014 */
[----:B------:R-:W-:Y:S01]  /*10c0*/  FFMA.FTZ R77, R24, R31, R77 ;  /* 0x0000001f184d7223 */ /* 0x000fe2000001004d */
[----:B------:R-:W-:Y:S02]  /*10d0*/  PRMT R27, R22, 0x7632, R27 ;  /* 0x00007632161b7816 */ /* 0x000fe4000000001b */
[----:B------:R-:W-:-:S02]  /*10e0*/  PRMT R80, R23, 0x7632, R80 ;  /* 0x0000763217507816 */ /* 0x000fc40000000050 */
[----:B------:R-:W-:Y:S02]  /*10f0*/  SHF.L.U32 R75, R22, 0x10, RZ ;  /* 0x00000010164b7819 */ /* 0x000fe400000006ff */
[----:B------:R-:W-:Y:S02]  /*1100*/  SHF.L.U32 R24, R73, 0x10, RZ ;  /* 0x0000001049187819 */ /* 0x000fe400000006ff */
[----:B------:R-:W-:Y:S01]  /*1110*/  SHF.L.U32 R21, R21, 0x10, RZ ;  /* 0x0000001015157819 */ /* 0x000fe200000006ff */
[-C--:B------:R-:W-:Y:S01]  /*1120*/  FFMA.FTZ R75, R26, R31.reuse, R75 ;  /* 0x0000001f1a4b7223 */ /* 0x080fe2000001004b */
[----:B------:R-:W-:Y:S02]  /*1130*/  SHF.L.U32 R23, R23, 0x10, RZ ;  /* 0x0000001017177819 */ /* 0x000fe400000006ff */
[----:B------:R-:W-:Y:S01]  /*1140*/  SHF.L.U32 R22, R71, 0x10, RZ ;  /* 0x0000001047167819 */ /* 0x000fe200000006ff */
[----:B------:R-:W-:Y:S01]  /*1150*/  IMAD.U32 R71, R20, 0x10000, RZ ;  /* 0x0001000014477824 */ /* 0x000fe200078e00ff */
[----:B------:R-:W-:Y:S01]  /*1160*/  SHF.L.U32 R73, R80, 0x10, RZ ;  /* 0x0000001050497819 */ /* 0x000fe200000006ff */
[-C--:B------:R-:W-:Y:S01]  /*1170*/  FFMA.FTZ R76, R76, R31.reuse, R21 ;  /* 0x0000001f4c4c7223 */ /* 0x080fe20000010015 */
[----:B------:R-:W-:Y:S01]  /*1180*/  SHF.L.U32 R27, R27, 0x10, RZ ;  /* 0x000000101b1b7819 */ /* 0x000fe200000006ff */
[-C--:B------:R-:W-:Y:S01]  /*1190*/  FFMA.FTZ R74, R74, R31.reuse, R23 ;  /* 0x0000001f4a4a7223 */ /* 0x080fe20000010017 */
[----:B------:R-:W-:Y:S01]  /*11a0*/  SHF.L.U32 R25, R25, 0x10, RZ ;  /* 0x0000001019197819 */ /* 0x000fe200000006ff */
[-C--:B------:R-:W-:Y:S01]  /*11b0*/  FFMA.FTZ R73, R24, R31.reuse, R73 ;  /* 0x0000001f18497223 */ /* 0x080fe20000010049 */
[-C--:B------:R-:W-:Y:S01]  /*11c0*/  FFMA.FTZ R71, R22, R31.reuse, R71 ;  /* 0x0000001f16477223 */ /* 0x080fe20000010047 */
[----:B------:R-:W-:-:S02]  /*11d0*/  FFMA.FTZ R72, R72, R31, R27 ;  /* 0x0000001f48487223 */ /* 0x000fc4000001001b */
[----:B------:R-:W-:Y:S01]  /*11e0*/  FFMA.FTZ R70, R70, R31, R25 ;  /* 0x0000001f46467223 */ /* 0x000fe20000010019 */
[----:B------:R-:W-:Y:S02]  /*11f0*/  F2FP.BF16.F32.PACK_AB R23, R73, R74 ;  /* 0x0000004a4917723e */ /* 0x000fe400000010ff */
[----:B------:R-:W-:Y:S02]  /*1200*/  F2FP.BF16.F32.PACK_AB R22, R72, R75 ;  /* 0x0000004b4816723e */ /* 0x000fe400000010ff */
[----:B------:R-:W-:Y:S02]  /*1210*/  F2FP.BF16.F32.PACK_AB R21, R71, R76 ;  /* 0x0000004c4715723e */ /* 0x000fe400000010ff */
[----:B------:R-:W-:Y:S01]  /*1220*/  F2FP.BF16.F32.PACK_AB R20, R70, R77 ;  /* 0x0000004d4614723e */ /* 0x000fe200000010ff */
[----:B------:R-:W-:Y:S06]  /*1230*/  BRA `(.L_x_34) ;  /* 0x0000000000c07947 */ /* 0x000fec0003800000 */
.L_x_33:
[----:B------:R-:W-:-:S04]  /*1240*/  UISETP.NE.U32.AND UP1, UPT, UR14, URZ, UPT ;  /* 0x000000ff0e00728c */ /* 0x000fc8000bf25070 */
[----:B------:R-:W-:-:S09]  /*1250*/  UISETP.NE.AND.EX UP1, UPT, UR15, URZ, UPT, UP1 ;  /* 0x000000ff0f00728c */ /* 0x000fd2000bf25310 */
[----:B------:R-:W-:Y:S05]  /*1260*/  BRA.U UP1, `(.L_x_35) ;  /* 0x0000000101547547 */ /* 0x000fea000b800000 */
        /* <DEDUP_REMOVED lines=19> */
[----:B------:R-:W-:Y:S01]  /*13a0*/  FMUL.FTZ R73, R26, R31 ;  /* 0x0000001f1a497220 */ /* 0x000fe20000410000 */
[----:B------:R-:W-:Y:S06]  /*13b0*/  BRA `(.L_x_34) ;  /* 0x0000000000607947 */ /* 0x000fec0003800000 */
.L_x_35:
[C---:B-----5:R-:W-:Y:S02]  /*13c0*/  PRMT R20, R24.reuse, 0x7632, R20 ;  /* 0x0000763218147816 */ /* 0x060fe40000000014 */
[----:B------:R-:W-:Y:S02]  /*13d0*/  SHF.L.U32 R24, R24, 0x10, RZ ;  /* 0x0000001018187819 */ /* 0x000fe400000006ff */
[C---:B------:R-:W-:Y:S01]  /*13e0*/  PRMT R22, R26.reuse, 0x7632, R22 ;  /* 0x000076321a167816 */ /* 0x040fe20000000016 */
        /* <DEDUP_REMOVED lines=17> */
[----:B------:R-:W-:Y:S02]  /*1500*/  F2FP.BF16.F32.PACK_AB R22, R72, R75 ;  /* 0x0000004b4816723e */ /* 0x000fe400000010ff */
[----:B------:R-:W-:Y:S02]  /*1510*/  F2FP.BF16.F32.PACK_AB R23, R73, R74 ;  /* 0x0000004a4917723e */ /* 0x000fe400000010ff */
[----:B------:R-:W-:Y:S02]  /*1520*/  F2FP.BF16.F32.PACK_AB R21, R71, R76 ;  /* 0x0000004c4715723e */ /* 0x000fe400000010ff */
[----:B------:R-:W-:-:S07]  /*1530*/  F2FP.BF16.F32.PACK_AB R20, R70, R77 ;  /* 0x0000004d4614723e */ /* 0x000fce00000010ff */
.L_x_34:
[----:B------:R-:W0:Y:S01]  /*1540*/  @P2 LDC.64 R24, c[0x0][0x3a8] ;  /* 0x0000ea00ff182b82 */ /* 0x000e220000000a00 */
[----:B------:R-:W-:-:S04]  /*1550*/  VIADD R69, R30, 0x100 ;  /* 0x000001001e457836 */ /* 0x000fc80000000000 */
        /* <DEDUP_REMOVED lines=8> */
[C---:B-----5:R-:W-:Y:S02]  /*15e0*/  SHF.L.U32 R78, R24.reuse, 0x10, RZ ;  /* 0x00000010184e7819 */ /* 0x060fe400000006ff */
[C---:B------:R-:W-:Y:S02]  /*15f0*/  PRMT R79, R27.reuse, 0x7632, R79 ;  /* 0x000076321b4f7816 */ /* 0x040fe4000000004f */
[----:B------:R-:W-:Y:S02]  /*1600*/  SHF.L.U32 R84, R27, 0x10, RZ ;  /* 0x000000101b547819 */ /* 0x000fe400000006ff */
[----:B------:R-:W-:Y:S01]  /*1610*/  PRMT R81, R24, 0x7632, R81 ;  /* 0x0000763218517816 */ /* 0x000fe20000000051 */
[----:B------:R-:W-:Y:S01]  /*1620*/  IMAD.U32 R24, R26, 0x10000, RZ ;  /* 0x000100001a187824 */ /* 0x000fe200078e00ff */
[C---:B------:R-:W-:Y:S02]  /*1630*/  PRMT R80, R25.reuse, 0x7632, R80 ;  /* 0x0000763219507816 */ /* 0x040fe40000000050 */
[----:B------:R-:W-:-:S02]  /*1640*/  SHF.L.U32 R82, R25, 0x10, RZ ;  /* 0x0000001019527819 */ /* 0x000fc400000006ff */
[----:B------:R-:W-:Y:S02]  /*1650*/  SHF.L.U32 R86, R79, 0x10, RZ ;  /* 0x000000104f567819 */ /* 0x000fe400000006ff */
[----:B------:R-:W-:Y:S02]  /*1660*/  SHF.L.U32 R80, R80, 0x10, RZ ;  /* 0x0000001050507819 */ /* 0x000fe400000006ff */
[----:B--2---:R-:W-:Y:S02]  /*1670*/  SHF.L.U32 R83, R20, 0x10, RZ ;  /* 0x0000001014537819 */ /* 0x004fe400000006ff */
[----:B------:R-:W-:Y:S02]  /*1680*/  SHF.L.U32 R27, R23, 0x10, RZ ;  /* 0x00000010171b7819 */ /* 0x000fe400000006ff */
[----:B------:R-:W-:Y:S01]  /*1690*/  PRMT R23, R26, 0x7632, R23 ;  /* 0x000076321a177816 */ /* 0x000fe20000000017 */
[-C--:B------:R-:W-:Y:S01]  /*16a0*/  FFMA.FTZ R26, R78, R31.reuse, R83 ;  /* 0x0000001f4e1a7223 */ /* 0x080fe20000010053 */
[----:B------:R-:W-:Y:S01]  /*16b0*/  SHF.L.U32 R25, R21, 0x10, RZ ;  /* 0x0000001015197819 */ /* 0x000fe200000006ff */
[----:B------:R-:W-:Y:S01]  /*16c0*/  FFMA.FTZ R27, R84, R31, R27 ;  /* 0x0000001f541b7223 */ /* 0x000fe2000001001b */
[----:B------:R-:W-:-:S02]  /*16d0*/  PRMT R83, R22, 0x7632, R83 ;  /* 0x0000763216537816 */ /* 0x000fc40000000053 */
[----:B------:R-:W-:Y:S01]  /*16e0*/  PRMT R21, R21, 0x7632, R21 ;  /* 0x0000763215157816 */ /* 0x000fe20000000015 */
[-C--:B------:R-:W-:Y:S01]  /*16f0*/  FFMA.FTZ R78, R82, R31.reuse, R25 ;  /* 0x0000001f524e7223 */ /* 0x080fe20000010019 */
[C---:B------:R-:W-:Y:S01]  /*1700*/  PRMT R84, R23.reuse, 0x7632, R84 ;  /* 0x0000763217547816 */ /* 0x040fe20000000054 */
[----:B------:R-:W-:Y:S01]  /*1710*/  IMAD.U32 R82, R23, 0x10000, RZ ;  /* 0x0001000017527824 */ /* 0x000fe200078e00ff */
[----:B------:R-:W-:Y:S02]  /*1720*/  PRMT R20, R20, 0x7632, R20 ;  /* 0x0000763214147816 */ /* 0x000fe40000000014 */
[----:B------:R-:W-:Y:S02]  /*1730*/  SHF.L.U32 R85, R22, 0x10, RZ ;  /* 0x0000001016557819 */ /* 0x000fe400000006ff */
[----:B------:R-:W-:Y:S02]  /*1740*/  SHF.L.U32 R79, R83, 0x10, RZ ;  /* 0x00000010534f7819 */ /* 0x000fe400000006ff */
[----:B------:R-:W-:Y:S01]  /*1750*/  SHF.L.U32 R22, R81, 0x10, RZ ;  /* 0x0000001051167819 */ /* 0x000fe200000006ff */
[-C--:B------:R-:W-:Y:S01]  /*1760*/  FFMA.FTZ R83, R24, R31.reuse, R85 ;  /* 0x0000001f18537223 */ /* 0x080fe20000010055 */
[----:B------:R-:W-:Y:S01]  /*1770*/  SHF.L.U32 R23, R21, 0x10, RZ ;  /* 0x0000001015177819 */ /* 0x000fe200000006ff */
[----:B------:R-:W-:Y:S01]  /*1780*/  FFMA.FTZ R79, R82, R31, R79 ;  /* 0x0000001f524f7223 */ /* 0x000fe2000001004f */
[----:B------:R-:W-:-:S02]  /*1790*/  SHF.L.U32 R81, R84, 0x10, RZ ;  /* 0x0000001054517819 */ /* 0x000fc400000006ff */
[----:B------:R-:W-:Y:S01]  /*17a0*/  SHF.L.U32 R21, R20, 0x10, RZ ;  /* 0x0000001014157819 */ /* 0x000fe200000006ff */
[-C--:B------:R-:W-:Y:S02]  /*17b0*/  FFMA.FTZ R82, R80, R31.reuse, R23 ;  /* 0x0000001f50527223 */ /* 0x080fe40000010017 */
[-C--:B------:R-:W-:Y:S02]  /*17c0*/  FFMA.FTZ R81, R86, R31.reuse, R81 ;  /* 0x0000001f56517223 */ /* 0x080fe40000010051 */
[----:B------:R-:W-:Y:S01]  /*17d0*/  FFMA.FTZ R80, R22, R31, R21 ;  /* 0x0000001f16507223 */ /* 0x000fe20000010015 */
[----:B------:R-:W-:Y:S02]  /*17e0*/  F2FP.BF16.F32.PACK_AB R22, R79, R83 ;  /* 0x000000534f16723e */ /* 0x000fe400000010ff */
[----:B------:R-:W-:Y:S02]  /*17f0*/  F2FP.BF16.F32.PACK_AB R23, R81, R27 ;  /* 0x0000001b5117723e */ /* 0x000fe400000010ff */
[----:B------:R-:W-:-:S02]  /*1800*/  F2FP.BF16.F32.PACK_AB R21, R82, R78 ;  /* 0x0000004e5215723e */ /* 0x000fc400000010ff */
[----:B------:R-:W-:Y:S01]  /*1810*/  F2FP.BF16.F32.PACK_AB R20, R80, R26 ;  /* 0x0000001a5014723e */ /* 0x000fe200000010ff */
[----:B------:R-:W-:Y:S06]  /*1820*/  BRA `(.L_x_37) ;  /* 0x0000000000c07947 */ /* 0x000fec0003800000 */
.L_x_36:
[----:B------:R-:W-:-:S04]  /*1830*/  UISETP.NE.U32.AND UP0, UPT, UR14, URZ, UPT ;  /* 0x000000ff0e00728c */ /* 0x000fc8000bf05070 */
[----:B------:R-:W-:-:S09]  /*1840*/  UISETP.NE.AND.EX UP0, UPT, UR15, URZ, UPT, UP0 ;  /* 0x000000ff0f00728c */ /* 0x000fd2000bf05300 */
[----:B------:R-:W-:Y:S05]  /*1850*/  BRA.U UP0, `(.L_x_38) ;  /* 0x0000000100547547 */ /* 0x000fea000b800000 */
[C---:B-----5:R-:W-:Y:S02]  /*1860*/  SHF.L.U32 R86, R27.reuse, 0x10, RZ ;  /* 0x000000101b567819 */ /* 0x060fe400000006ff */
[----:B------:R-:W-:Y:S02]  /*1870*/  PRMT R80, R27, 0x7632, R80 ;  /* 0x000076321b507816 */ /* 0x000fe40000000050 */
[C---:B------:R-:W-:Y:S01]  /*1880*/  PRMT R78, R24.reuse, 0x7632, R78 ;  /* 0x00007632184e7816 */ /* 0x040fe2000000004e */
[----:B------:R-:W-:Y:S01]  /*1890*/  IMAD.U32 R24, R24, 0x10000, RZ ;  /* 0x0001000018187824 */ /* 0x000fe200078e00ff */
[C---:B------:R-:W-:Y:S01]  /*18a0*/  SHF.L.U32 R82, R25.reuse, 0x10, RZ ;  /* 0x0000001019527819 */ /* 0x040fe200000006ff */
[----:B------:R-:W-:Y:S01]  /*18b0*/  FMUL.FTZ R27, R86, R31 ;  /* 0x0000001f561b7220 */ /* 0x000fe20000410000 */
[----:B------:R-:W-:Y:S02]  /*18c0*/  PRMT R79, R25, 0x7632, R79 ;  /* 0x00007632194f7816 */ /* 0x000fe4000000004f */
[----:B------:R-:W-:-:S02]  /*18d0*/  PRMT R25, R26, 0x7632, R25 ;  /* 0x000076321a197816 */ /* 0x000fc40000000019 */
[----:B------:R-:W-:Y:S02]  /*18e0*/  SHF.L.U32 R86, R80, 0x10, RZ ;  /* 0x0000001050567819 */ /* 0x000fe400000006ff */
[----:B------:R-:W-:Y:S01]  /*18f0*/  SHF.L.U32 R80, R78, 0x10, RZ ;  /* 0x000000104e507819 */ /* 0x000fe200000006ff */
[-C--:B------:R-:W-:Y:S01]  /*1900*/  FMUL.FTZ R78, R82, R31.reuse ;  /* 0x0000001f524e7220 */ /* 0x080fe20000410000 */
[----:B------:R-:W-:Y:S01]  /*1910*/  SHF.L.U32 R84, R26, 0x10, RZ ;  /* 0x000000101a547819 */ /* 0x000fe200000006ff */
[-C--:B------:R-:W-:Y:S01]  /*1920*/  FMUL.FTZ R26, R24, R31.reuse ;  /* 0x0000001f181a7220 */ /* 0x080fe20000410000 */
[----:B------:R-:W-:Y:S01]  /*1930*/  SHF.L.U32 R82, R79, 0x10, RZ ;  /* 0x000000104f527819 */ /* 0x000fe200000006ff */
[----:B------:R-:W-:Y:S02]  /*1940*/  IMAD.U32 R24, R25, 0x10000, RZ ;  /* 0x0001000019187824 */ /* 0x000fe400078e00ff */
[-C--:B------:R-:W-:Y:S01]  /*1950*/  FMUL.FTZ R81, R86, R31.reuse ;  /* 0x0000001f56517220 */ /* 0x080fe20000410000 */
[-C--:B------:R-:W-:Y:S01]  /*1960*/  FMUL.FTZ R83, R84, R31.reuse ;  /* 0x0000001f54537220 */ /* 0x080fe20000410000 */
[-C--:B------:R-:W-:Y:S01]  /*1970*/  FMUL.FTZ R80, R80, R31.reuse ;  /* 0x0000001f50507220 */ /* 0x080fe20000410000 */
[-C--:B------:R-:W-:Y:S01]  /*1980*/  FMUL.FTZ R82, R82, R31.reuse ;  /* 0x0000001f52527220 */ /* 0x080fe20000410000 */
[----:B------:R-:W-:Y:S01]  /*1990*/  FMUL.FTZ R79, R24, R31 ;  /* 0x0000001f184f7220 */ /* 0x000fe20000410000 */
[----:B------:R-:W-:Y:S06]  /*19a0*/  BRA `(.L_x_37) ;  /* 0x0000000000607947 */ /* 0x000fec0003800000 */
.L_x_38:
[C---:B-----5:R-:W-:Y:S02]  /*19b0*/  SHF.L.U32 R82, R27.reuse, 0x10, RZ ;  /* 0x000000101b527819 */ /* 0x060fe400000006ff */
[----:B------:R-:W-:Y:S02]  /*19c0*/  PRMT R23, R27, 0x7632, R23 ;  /* 0x000076321b177816 */ /* 0x000fe40000000017 */
[----:B------:R-:W-:Y:S01]  /*19d0*/  PRMT R20, R24, 0x7632, R20 ;  /* 0x0000763218147816 */ /* 0x000fe20000000014 */
[----:B------:R-:W-:Y:S01]  /*19e0*/  FMUL.FTZ R27, R82, R31 ;  /* 0x0000001f521b7220 */ /* 0x000fe20000410000 */
[----:B------:R-:W-:Y:S02]  /*19f0*/  PRMT R21, R25, 0x7632, R21 ;  /* 0x0000763219157816 */ /* 0x000fe40000000015 */
[----:B------:R-:W-:Y:S01]  /*1a00*/  PRMT R22, R26, 0x7632, R22 ;  /* 0x000076321a167816 */ /* 0x000fe20000000016 */
[----:B------:R-:W-:Y:S01]  /*1a10*/  IMAD.U32 R20, R20, 0x10000, RZ ;  /* 0x0001000014147824 */ /* 0x000fe200078e00ff */
        /* <DEDUP_REMOVED lines=10> */
[-C--:B------:R-:W-:Y:S01]  /*1ac0*/  FMUL.FTZ R80, R20, R31.reuse ;  /* 0x0000001f14507220 */ /* 0x080fe20000410000 */
[----:B------:R-:W-:-:S02]  /*1ad0*/  FMUL.FTZ R79, R22, R31 ;  /* 0x0000001f164f7220 */ /* 0x000fc40000410000 */
[----:B------:R-:W-:Y:S01]  /*1ae0*/  FMUL.FTZ R82, R82, R31 ;  /* 0x0000001f52527220 */ /* 0x000fe20000410000 */
[----:B------:R-:W-:Y:S02]  /*1af0*/  F2FP.BF16.F32.PACK_AB R23, R81, R27 ;  /* 0x0000001b5117723e */ /* 0x000fe400000010ff */
[----:B------:R-:W-:Y:S02]  /*1b00*/  F2FP.BF16.F32.PACK_AB R22, R79, R83 ;  /* 0x000000534f16723e */ /* 0x000fe400000010ff */
[----:B------:R-:W-:Y:S02]  /*1b10*/  F2FP.BF16.F32.PACK_AB R21, R82, R78 ;  /* 0x0000004e5215723e */ /* 0x000fe400000010ff */
[----:B------:R-:W-:-:S07]  /*1b20*/  F2FP.BF16.F32.PACK_AB R20, R80, R26 ;  /* 0x0000001a5014723e */ /* 0x000fce00000010ff */
.L_x_37:
[----:B------:R-:W-:Y:S01]  /*1b30*/  FADD.FTZ R24, RZ, R68 ;  /* 0x00000044ff187221 */ /* 0x000fe20000010000 */
[----:B------:R-:W-:Y:S03]  /*1b40*/  BSSY.RECONVERGENT B0, `(.L_x_39) ;  /* 0x0000069000007945 */ /* 0x000fe60003800200 */
[----:B------:R-:W-:-:S04]  /*1b50*/  FADD.FTZ R24, R24, R29 ;  /* 0x0000001d18187221 */ /* 0x000fc80000010000 */
        /* <DEDUP_REMOVED lines=21> */
[----:B------:R-:W-:-:S05]  /*1cb0*/  FADD.FTZ R25, R24, R81 ;  /* 0x0000005118197221 */ /* 0x000fca0000010000 */
        /* <DEDUP_REMOVED lines=10> */
[----:B------:R-:W-:-:S04]  /*1d60*/  FMUL.FTZ R24, R24, 0.001302083372138440609 ;  /* 0x3aaaaaab18187820 */ /* 0x000fc80000410000 */
[C---:B------:R-:W-:Y:S01]  /*1d70*/  FADD.FTZ R25, -R24.reuse, R68 ;  /* 0x0000004418197221 */ /* 0x040fe20000010100 */
[C---:B------:R-:W-:Y:S01]  /*1d80*/  FADD.FTZ R88, -R24.reuse, R29 ;  /* 0x0000001d18587221 */ /* 0x040fe20000010100 */
[----:B------:R-:W-:Y:S02]  /*1d90*/  FADD.FTZ R84, -R24, R55 ;  /* 0x0000003718547221 */ /* 0x000fe40000010100 */
[----:B------:R-:W-:-:S04]  /*1da0*/  FFMA.FTZ R25, R25, R25, RZ ;  /* 0x0000001919197223 */ /* 0x000fc800000100ff */
[----:B------:R-:W-:-:S04]  /*1db0*/  FFMA.FTZ R25, R88, R88, R25 ;  /* 0x0000005858197223 */ /* 0x000fc80000010019 */
[----:B------:R-:W-:Y:S01]  /*1dc0*/  FFMA.FTZ R25, R84, R84, R25 ;  /* 0x0000005454197223 */ /* 0x000fe20000010019 */
[----:B------:R-:W-:-:S04]  /*1dd0*/  FADD.FTZ R84, -R24, R32 ;  /* 0x0000002018547221 */ /* 0x000fc80000010100 */
        /* <DEDUP_REMOVED lines=40> */
[----:B------:R-:W-:-:S05]  /*2060*/  FFMA.FTZ R25, R84, R84, R25 ;  /* 0x0000005454197223 */ /* 0x000fca0000010019 */
[----:B------:R-:W0:Y:S02]  /*2070*/  SHFL.BFLY PT, R84, R25, 0x1, 0x1f ;  /* 0x0c201f0019547f89 */ /* 0x000e2400000e0000 */
[----:B0-----:R-:W-:-:S05]  /*2080*/  FADD.FTZ R86, R25, R84 ;  /* 0x0000005419567221 */ /* 0x001fca0000010000 */
[----:B------:R-:W0:Y:S02]  /*2090*/  SHFL.BFLY PT, R31, R86, 0x2, 0x1f ;  /* 0x0c401f00561f7f89 */ /* 0x000e2400000e0000 */
[----:B0-----:R-:W-:-:S05]  /*20a0*/  FADD.FTZ R87, R86, R31 ;  /* 0x0000001f56577221 */ /* 0x001fca0000010000 */
[----:B------:R-:W0:Y:S02]  /*20b0*/  SHFL.BFLY PT, R84, R87, 0x4, 0x1f ;  /* 0x0c801f0057547f89 */ /* 0x000e2400000e0000 */
[----:B0-----:R-:W-:Y:S02]  /*20c0*/  FADD.FTZ R88, R87, R84 ;  /* 0x0000005457587221 */ /* 0x001fe40000010000 */
[----:B------:R-:W0:Y:S03]  /*20d0*/  @P2 LDC.64 R84, c[0x0][0x3a8] ;  /* 0x0000ea00ff542b82 */ /* 0x000e260000000a00 */
[----:B------:R-:W1:Y:S01]  /*20e0*/  SHFL.BFLY PT, R31, R88, 0x8, 0x1f ;  /* 0x0d001f00581f7f89 */ /* 0x000e6200000e0000 */
[----:B0-----:R-:W-:-:S04]  /*20f0*/  @P2 IMAD.WIDE.U32 R84, R69, 0x10, R84 ;  /* 0x0000001045542825 */ /* 0x001fc800078e0054 */
[----:B-1----:R-:W-:Y:S01]  /*2100*/  FADD.FTZ R89, R88, R31 ;  /* 0x0000001f58597221 */ /* 0x002fe20000010000 */
[----:B------:R-:W-:Y:S01]  /*2110*/  LOP3.LUT P0, R31, R67, 0x1f, RZ, 0xc0, !PT ;  /* 0x0000001f431f7812 */ /* 0x000fe2000780c0ff */
[----:B------:R-:W-:Y:S04]  /*2120*/  @P2 STG.E.128 desc[UR8][R84.64], R20 ;  /* 0x0000001454002986 */ /* 0x000fe8000c101d08 */
[----:B------:R-:W0:Y:S02]  /*2130*/  SHFL.BFLY PT, R90, R89, 0x10, 0x1f ;  /* 0x0e001f00595a7f89 */ /* 0x000e2400000e0000 */
[----:B0-----:R-:W-:-:S06]  /*2140*/  FADD.FTZ R25, R89, R90 ;  /* 0x0000005a59197221 */ /* 0x001fcc0000010000 */
[----:B------:R-:W-:Y:S05]  /*2150*/  @P0 BRA `(.L_x_40) ;  /* 0x00000000001c0947 */ /* 0x000fea0003800000 */
[----:B------:R-:W0:Y:S01]  /*2160*/  S2UR UR5, SR_CgaCtaId ;  /* 0x00000000000579c3 */ /* 0x000e220000008800 */
[----:B------:R-:W-:Y:S01]  /*2170*/  UMOV UR4, 0x400 ;  /* 0x0000040000047882 */ /* 0x000fe20000000000 */
[----:B------:R-:W-:-:S04]  /*2180*/  SHF.R.U32.HI R84, RZ, 0x2, R67 ;  /* 0x00000002ff547819 */ /* 0x000fc80000011643 */
[----:B------:R-:W-:Y:S01]  /*2190*/  LOP3.LUT R84, R84, 0x18, RZ, 0xc0, !PT ;  /* 0x0000001854547812 */ /* 0x000fe200078ec0ff */
[----:B0-----:R-:W-:-:S04]  /*21a0*/  ULEA UR4, UR5, UR4, 0x18 ;  /* 0x0000000405047291 */ /* 0x001fc8000f8ec0ff */
[----:B------:R-:W-:-:S09]  /*21b0*/  @UP2 UIADD3 UR4, UPT, UPT, UR4, 0x20, URZ ;  /* 0x0000002004042890 */ /* 0x000fd2000fffe0ff */
[----:B------:R0:W-:Y:S03]  /*21c0*/  STS.64 [R84+UR4], R24 ;  /* 0x0000001854007988 */ /* 0x0001e60008000a04 */
.L_x_40:
[----:B------:R-:W-:Y:S05]  /*21d0*/  BSYNC.RECONVERGENT B0 ;  /* 0x0000000000007941 */ /* 0x000fea0003800200 */
.L_x_39:
[----:B------:R-:W-:Y:S01]  /*21e0*/  BAR.SYNC.DEFER_BLOCKING 0x0 ;  /* 0x0000000000007b1d */ /* 0x000fe20000010000 */
[----:B------:R-:W-:Y:S02]  /*21f0*/  ISETP.GT.U32.AND P0, PT, R31, 0x3, PT ;  /* 0x000000031f00780c */ /* 0x000fe40003f04070 */
[----:B0-----:R-:W-:Y:S02]  /*2200*/  CS2R R24, SRZ ;  /* 0x0000000000187805 */ /* 0x001fe4000001ff00 */
[----:B------:R-:W-:Y:S01]  /*2210*/  MOV R88, RZ ;  /* 0x000000ff00587202 */ /* 0x000fe20000000f00 */
[----:B------:R-:W-:Y:S08]  /*2220*/  BSSY.RECONVERGENT B0, `(.L_x_41) ;  /* 0x000000a000007945 */ /* 0x000ff00003800200 */
[----:B------:R-:W-:Y:S05]  /*2230*/  @P0 BRA `(.L_x_42) ;  /* 0x0000000000200947 */ /* 0x000fea0003800000 */
[----:B------:R-:W0:Y:S01]  /*2240*/  S2UR UR5, SR_CgaCtaId ;  /* 0x00000000000579c3 */ /* 0x000e220000008800 */
[----:B------:R-:W-:Y:S01]  /*2250*/  UMOV UR4, 0x400 ;  /* 0x0000040000047882 */ /* 0x000fe20000000000 */
[----:B------:R-:W-:Y:S01]  /*2260*/  SHF.L.U32 R24, R67, 0x3, RZ ;  /* 0x0000000343187819 */ /* 0x000fe200000006ff */
[----:B------:R-:W-:-:S03]  /*2270*/  HFMA2 R88, -RZ, RZ, 0, 4.57763671875e-05 ;  /* 0x00000300ff587431 */ /* 0x000fc600000001ff */
[----:B------:R-:W-:Y:S01]  /*2280*/  LOP3.LUT R24, R24, 0xf8, RZ, 0xc0, !PT ;  /* 0x000000f818187812 */ /* 0x000fe200078ec0ff */
[----:B0-----:R-:W-:-:S04]  /*2290*/  ULEA UR4, UR5, UR4, 0x18 ;  /* 0x0000000405047291 */ /* 0x001fc8000f8ec0ff */
[----:B------:R-:W-:-:S09]  /*22a0*/  @UP2 UIADD3 UR4, UPT, UPT, UR4, 0x20, URZ ;  /* 0x0000002004042890 */ /* 0x000fd2000fffe0ff */
[----:B------:R-:W0:Y:S03]  /*22b0*/  LDS.64 R24, [R24+UR4] ;  /* 0x0000000418187984 */ /* 0x000e260008000a00 */
.L_x_42:
[----:B------:R-:W-:Y:S05]  /*22c0*/  BSYNC.RECONVERGENT B0 ;  /* 0x0000000000007941 */ /* 0x000fea0003800200 */
.L_x_41:
[----:B------:R-:W1:Y:S01]  /*22d0*/  SHFL.DOWN PT, R31, R88, 0x2, 0x1f ;  /* 0x08401f00581f7f89 */ /* 0x000e6200000e0000 */
[-C--:B------:R-:W-:Y:S01]  /*22e0*/  I2FP.F32.U32 R87, R88.reuse ;  /* 0x0000005800577245 */ /* 0x080fe20000201000 */
[----:B------:R-:W-:Y:S01]  /*22f0*/  UPLOP3.LUT UP2, UPT, UPT, UPT, UP2, 0x40, 0x4 ;  /* 0x000000000004789c */ /* 0x000fe20003f4e820 */
[----:B------:R-:W-:Y:S01]  /*2300*/  ISETP.NE.AND P0, PT, R67, RZ, PT ;  /* 0x000000ff4300720c */ /* 0x000fe20003f05270 */
[----:B0-----:R-:W0:Y:S01]  /*2310*/  SHFL.DOWN PT, R86, R24, 0x2, 0x1f ;  /* 0x08401f0018567f89 */ /* 0x001e2200000e0000 */
[----:B------:R-:W-:Y:S01]  /*2320*/  ISETP.NE.AND P1, PT, RZ, UR16, PT ;  /* 0x00000010ff007c0c */ /* 0x000fe2000bf25270 */
[C---:B-1----:R-:W-:Y:S01]  /*2330*/  IMAD.IADD R89, R31.reuse, 0x1, R88 ;  /* 0x000000011f597824 */ /* 0x042fe200078e0258 */
[----:B------:R-:W-:Y:S02]  /*2340*/  I2FP.F32.S32 R85, R31 ;  /* 0x0000001f00557245 */ /* 0x000fe40000201400 */
[----:B------:R-:W-:Y:S02]  /*2350*/  IADD3 R84, PT, PT, R31, R88, RZ ;  /* 0x000000581f547210 */ /* 0x000fe40007ffe0ff */
[----:B------:R-:W-:Y:S01]  /*2360*/  I2FP.F32.S32 R31, R89 ;  /* 0x00000059001f7245 */ /* 0x000fe20000201400 */
[C---:B0-----:R-:W-:Y:S01]  /*2370*/  FMUL.FTZ R90, R86.reuse, R85 ;  /* 0x00000055565a7220 */ /* 0x041fe20000410000 */
[----:B------:R-:W-:Y:S01]  /*2380*/  FADD.FTZ R89, -R86, R24 ;  /* 0x0000001856597221 */ /* 0x000fe20000010100 */
[----:B------:R-:W0:Y:S01]  /*2390*/  SHFL.DOWN PT, R88, R25, 0x2, 0x1f ;  /* 0x08401f0019587f89 */ /* 0x000e2200000e0000 */
[----:B------:R-:W1:Y:S01]  /*23a0*/  MUFU.RCP R86, R31 ;  /* 0x0000001f00567308 */ /* 0x000e620000001000 */
[----:B------:R-:W-:Y:S01]  /*23b0*/  FFMA.FTZ R91, R87, R24, R90 ;  /* 0x00000018575b7223 */ /* 0x000fe2000001005a */
[----:B------:R-:W-:-:S04]  /*23c0*/  FMUL.FTZ R24, R89, R89 ;  /* 0x0000005959187220 */ /* 0x000fc80000410000 */
[----:B------:R-:W-:Y:S02]  /*23d0*/  FMUL.FTZ R90, R24, R87 ;  /* 0x00000057185a7220 */ /* 0x000fe40000410000 */
[----:B------:R-:W2:Y:S02]  /*23e0*/  SHFL.DOWN PT, R87, R84, 0x1, 0x1f ;  /* 0x08201f0054577f89 */ /* 0x000ea400000e0000 */
[----:B------:R-:W-:Y:S01]  /*23f0*/  FMUL.FTZ R90, R90, R85 ;  /* 0x000000555a5a7220 */ /* 0x000fe20000410000 */
[----:B-1----:R-:W-:-:S05]  /*2400*/  FMUL.FTZ R24, R86, R91 ;  /* 0x0000005b56187220 */ /* 0x002fca0000410000 */
[----:B------:R-:W1:Y:S01]  /*2410*/  SHFL.DOWN PT, R85, R24, 0x1, 0x1f ;  /* 0x08201f0018557f89 */ /* 0x000e6200000e0000 */
[----:B0-----:R-:W-:-:S04]  /*2420*/  FADD.FTZ R89, R88, R25 ;  /* 0x0000001958597221 */ /* 0x001fc80000010000 */
[----:B------:R-:W-:Y:S01]  /*2430*/  FFMA.FTZ R89, R86, R90, R89 ;  /* 0x0000005a56597223 */ /* 0x000fe20000010059 */
[----:B--2---:R-:W-:-:S04]  /*2440*/  IADD3 R88, PT, PT, R84, R87, RZ ;  /* 0x0000005754587210 */ /* 0x004fc80007ffe0ff */
[----:B------:R-:W0:Y:S01]  /*2450*/  SHFL.DOWN PT, R86, R89, 0x1, 0x1f ;  /* 0x08201f0059567f89 */ /* 0x000e2200000e0000 */
[----:B------:R-:W-:Y:S02]  /*2460*/  I2FP.F32.S32 R87, R87 ;  /* 0x0000005700577245 */ /* 0x000fe40000201400 */
[----:B------:R-:W-:-:S06]  /*2470*/  I2FP.F32.S32 R25, R88 ;  /* 0x0000005800197245 */ /* 0x000fcc0000201400 */
[----:B------:R-:W2:Y:S01]  /*2480*/  MUFU.RCP R25, R25 ;  /* 0x0000001900197308 */ /* 0x000ea20000001000 */
[----:B-1----:R-:W-:Y:S01]  /*2490*/  FADD.FTZ R88, R24, -R85 ;  /* 0x8000005518587221 */ /* 0x002fe20000010000 */
[----:B------:R-:W-:Y:S01]  /*24a0*/  FMUL.FTZ R84, R85, R87 ;  /* 0x0000005755547220 */ /* 0x000fe20000410000 */
[----:B------:R-:W-:Y:S02]  /*24b0*/  MOV R85, UR6 ;  /* 0x0000000600557c02 */ /* 0x000fe40008000f00 */
[----:B------:R-:W-:Y:S01]  /*24c0*/  FMUL.FTZ R88, R88, R88 ;  /* 0x0000005858587220 */ /* 0x000fe20000410000 */
[----:B------:R-:W-:-:S03]  /*24d0*/  FFMA.FTZ R84, R31, R24, R84 ;  /* 0x000000181f547223 */ /* 0x000fc60000010054 */
[----:B------:R-:W-:Y:S01]  /*24e0*/  FMUL.FTZ R88, R31, R88 ;  /* 0x000000581f587220 */ /* 0x000fe20000410000 */
[----:B0-----:R-:W-:-:S03]  /*24f0*/  FADD.FTZ R86, R89, R86 ;  /* 0x0000005659567221 */ /* 0x001fc60000010000 */
[----:B------:R-:W-:Y:S01]  /*2500*/  FMUL.FTZ R88, R88, R87 ;  /* 0x0000005758587220 */ /* 0x000fe20000410000 */
[C---:B--2---:R-:W-:Y:S01]  /*2510*/  FMUL.FTZ R31, R25.reuse, R84 ;  /* 0x00000054191f7220 */ /* 0x044fe20000410000 */
[----:B------:R-:W0:Y:S02]  /*2520*/  LDC R87, c[0x0][0x448] ;  /* 0x00011200ff577b82 */ /* 0x000e240000000800 */
[----:B------:R-:W-:Y:S02]  /*2530*/  FFMA.FTZ R86, R25, R88, R86 ;  /* 0x0000005819567223 */ /* 0x000fe40000010056 */
[----:B------:R-:W1:Y:S04]  /*2540*/  SHFL.IDX PT, R89, R31, RZ, 0x1f ;  /* 0x00001fff1f597589 */ /* 0x000e6800000e0000 */
[----:B------:R-:W2:Y:S01]  /*2550*/  @!P0 LDC.64 R24, c[0x0][0x3c0] ;  /* 0x0000f000ff188b82 */ /* 0x000ea20000000a00 */
[----:B------:R-:W0:Y:S01]  /*2560*/  SHFL.IDX PT, R86, R86, RZ, 0x1f ;  /* 0x00001fff56567589 */ /* 0x000e2200000e0000 */
[----:B-1----:R-:W-:Y:S01]  /*2570*/  FSEL R84, R89, RZ, !P1 ;  /* 0x000000ff59547208 */ /* 0x002fe20004800000 */
[----:B--2---:R-:W-:-:S04]  /*2580*/  @!P0 IMAD.WIDE R24, R85, 0x4, R24 ;  /* 0x0000000455188825 */ /* 0x004fc800078e0218 */
[----:B------:R-:W-:Y:S01]  /*2590*/  FMUL.FTZ R85, R89, R89 ;  /* 0x0000005959557220 */ /* 0x000fe20000410000 */
[C---:B------:R-:W-:Y:S01]  /*25a0*/  FADD.FTZ R31, -R84.reuse, R68 ;  /* 0x00000044541f7221 */ /* 0x040fe20000010100 */
[C---:B------:R-:W-:Y:S01]  /*25b0*/  FADD.FTZ R54, -R84.reuse, R54 ;  /* 0x0000003654367221 */ /* 0x040fe20000010100 */
[----:B------:R-:W-:Y:S01]  /*25c0*/  FADD.FTZ R35, -R84, R35 ;  /* 0x0000002354237221 */ /* 0x000fe20000010100 */
[----:B------:R1:W-:Y:S01]  /*25d0*/  @!P0 STG.E desc[UR8][R24.64], R89 ;  /* 0x0000005918008986 */ /* 0x0003e2000c101908 */
[----:B------:R-:W-:Y:S01]  /*25e0*/  FSEL R88, R85, RZ, P1 ;  /* 0x000000ff55587208 */ /* 0x000fe20000800000 */
[----:B0-----:R-:W-:Y:S01]  /*25f0*/  FFMA.FTZ R85, R86, UR11, R87 ;  /* 0x0000000b56557c23 */ /* 0x001fe20008010057 */
[C---:B------:R-:W-:Y:S01]  /*2600*/  FADD.FTZ R86, -R84.reuse, R73 ;  /* 0x0000004954567221 */ /* 0x040fe20000010100 */
[C---:B------:R-:W-:Y:S01]  /*2610*/  FADD.FTZ R29, -R84.reuse, R29 ;  /* 0x0000001d541d7221 */ /* 0x040fe20000010100 */
[C---:B------:R-:W-:Y:S01]  /*2620*/  FADD.FTZ R73, -R84.reuse, R27 ;  /* 0x0000001b54497221 */ /* 0x040fe20000010100 */
[----:B------:R-:W-:Y:S01]  /*2630*/  FADD.FTZ R68, R85, R88 ;  /* 0x0000005855447221 */ /* 0x000fe20000010000 */
[C---:B------:R-:W-:Y:S01]  /*2640*/  FADD.FTZ R85, -R84.reuse, R34 ;  /* 0x0000002254557221 */ /* 0x040fe20000010100 */
[C---:B------:R-:W-:Y:S01]  /*2650*/  FADD.FTZ R55, -R84.reuse, R55 ;  /* 0x0000003754377221 */ /* 0x040fe20000010100 */
[C---:B------:R-:W-:Y:S01]  /*2660*/  FADD.FTZ R32, -R84.reuse, R32 ;  /* 0x0000002054207221 */ /* 0x040fe20000010100 */
[C---:B------:R-:W-:Y:S01]  /*2670*/  FADD.FTZ R33, -R84.reuse, R33 ;  /* 0x0000002154217221 */ /* 0x040fe20000010100 */
[C---:B------:R-:W-:Y:S01]  /*2680*/  FADD.FTZ R77, -R84.reuse, R77 ;  /* 0x0000004d544d7221 */ /* 0x040fe20000010100 */
[----:B-1----:R-:W0:Y:S01]  /*2690*/  LDC.64 R24, c[0x0][0x428] ;  /* 0x00010a00ff187b82 */ /* 0x002e220000000a00 */
[----:B------:R-:W1:Y:S01]  /*26a0*/  MUFU.RSQ R68, R68 ;  /* 0x0000004400447308 */ /* 0x000e620000001400 */
[C---:B------:R-:W-:Y:S01]  /*26b0*/  FADD.FTZ R70, -R84.reuse, R70 ;  /* 0x0000004654467221 */ /* 0x040fe20000010100 */
        /* <DEDUP_REMOVED lines=11> */
[----:B------:R-:W-:Y:S01]  /*2770*/  FADD.FTZ R81, -R84, R81 ;  /* 0x0000005154517221 */ /* 0x000fe20000010100 */
[C---:B-1----:R-:W-:Y:S01]  /*2780*/  FMUL.FTZ R27, R68.reuse, R54 ;  /* 0x00000036441b7220 */ /* 0x042fe20000410000 */
[C---:B------:R-:W-:Y:S01]  /*2790*/  FMUL.FTZ R84, R68.reuse, R35 ;  /* 0x0000002344547220 */ /* 0x040fe20000410000 */
[C---:B------:R-:W-:Y:S01]  /*27a0*/  FMUL.FTZ R85, R68.reuse, R85 ;  /* 0x0000005544557220 */ /* 0x040fe20000410000 */
[----:B------:R-:W-:Y:S01]  /*27b0*/  FMUL.FTZ R54, R68, R33 ;  /* 0x0000002144367220 */ /* 0x000fe20000410000 */
[----:B------:R-:W-:Y:S01]  /*27c0*/  FFMA.FTZ R26, R27, R13, R16 ;  /* 0x0000000d1b1a7223 */ /* 0x000fe20000010010 */
[----:B0-----:R-:W-:-:S04]  /*27d0*/  IMAD.WIDE.U32 R88, R28, 0x10, R24 ;  /* 0x000000101c587825 */ /* 0x001fc800078e0018 */
[----:B------:R-:W-:Y:S01]  /*27e0*/  FMUL.FTZ R28, R68, R29 ;  /* 0x0000001d441c7220 */ /* 0x000fe20000410000 */
[----:B------:R-:W-:Y:S01]  /*27f0*/  FFMA.FTZ R27, R84, R14, R17 ;  /* 0x0000000e541b7223 */ /* 0x000fe20000010011 */
[----:B------:R-:W-:Y:S01]  /*2800*/  FFMA.FTZ R92, R85, R3, R50 ;  /* 0x00000003555c7223 */ /* 0x000fe20000010032 */
[----:B------:R-:W-:-:S04]  /*2810*/  IMAD.WIDE.U32 R84, R30, 0x10, R24 ;  /* 0x000000101e547825 */ /* 0x000fc800078e0018 */
[----:B------:R-:W-:Y:S01]  /*2820*/  FFMA.FTZ R33, R54, R2, R51 ;  /* 0x0000000236217223 */ /* 0x000fe20000010033 */
[C---:B------:R-:W-:Y:S01]  /*2830*/  FMUL.FTZ R30, R68.reuse, R55 ;  /* 0x00000037441e7220 */ /* 0x040fe20000410000 */
[----:B------:R-:W-:Y:S01]  /*2840*/  FMUL.FTZ R74, R68, R74 ;  /* 0x0000004a444a7220 */ /* 0x000fe20000410000 */
[----:B------:R-:W-:-:S04]  /*2850*/  IMAD.WIDE.U32 R90, R69, 0x10, R24 ;  /* 0x00000010455a7825 */ /* 0x000fc800078e0018 */
[----:B------:R-:W-:Y:S01]  /*2860*/  FMUL.FTZ R24, R68, R31 ;  /* 0x0000001f44187220 */ /* 0x000fe20000410000 */
[----:B------:R-:W-:Y:S01]  /*2870*/  FFMA.FTZ R31, R28, R64, R53 ;  /* 0x000000401c1f7223 */ /* 0x000fe20000010035 */
[----:B------:R-:W0:Y:S01]  /*2880*/  LDC.64 R54, c[0x0][0x380] ;  /* 0x0000e000ff367b82 */ /* 0x000e220000000a00 */
[C---:B------:R-:W-:Y:S01]  /*2890*/  FMUL.FTZ R35, R68.reuse, R86 ;  /* 0x0000005644237220 */ /* 0x040fe20000410000 */
[----:B------:R-:W-:Y:S01]  /*28a0*/  F2FP.BF16.F32.PACK_AB R26, R33, R26 ;  /* 0x0000001a211a723e */ /* 0x000fe200000010ff */
[----:B------:R-:W-:Y:S01]  /*28b0*/  FMUL.FTZ R33, R68, R32 ;  /* 0x0000002044217220 */ /* 0x000fe20000410000 */
[----:B------:R-:W-:Y:S01]  /*28c0*/  FFMA.FTZ R24, R24, R66, R65 ;  /* 0x0000004218187223 */ /* 0x000fe20000010041 */
[----:B------:R-:W-:Y:S01]  /*28d0*/  FFMA.FTZ R74, R74, R11, R41 ;  /* 0x0000000b4a4a7223 */ /* 0x000fe20000010029 */
[----:B------:R-:W-:Y:S01]  /*28e0*/  FFMA.FTZ R35, R35, R42, R56 ;  /* 0x0000002a23237223 */ /* 0x000fe20000010038 */
[C---:B------:R-:W-:Y:S01]  /*28f0*/  FMUL.FTZ R77, R68.reuse, R77 ;  /* 0x0000004d444d7220 */ /* 0x040fe20000410000 */
[----:B------:R-:W1:Y:S01]  /*2900*/  @!P0 LDC.64 R28, c[0x0][0x3c8] ;  /* 0x0000f200ff1c8b82 */ /* 0x000e620000000a00 */
[----:B------:R-:W-:Y:S01]  /*2910*/  FMUL.FTZ R70, R68, R70 ;  /* 0x0000004644467220 */ /* 0x000fe20000410000 */
[----:B------:R-:W-:Y:S01]  /*2920*/  FFMA.FTZ R25, R30, R12, R15 ;  /* 0x0000000c1e197223 */ /* 0x000fe2000001000f */
[C---:B------:R-:W-:Y:S01]  /*2930*/  FMUL.FTZ R76, R68.reuse, R76 ;  /* 0x0000004c444c7220 */ /* 0x040fe20000410000 */
[----:B------:R-:W-:Y:S01]  /*2940*/  FMUL.FTZ R71, R68, R71 ;  /* 0x0000004744477220 */ /* 0x000fe20000410000 */
[----:B------:R-:W-:Y:S01]  /*2950*/  FFMA.FTZ R30, R33, R0, R52 ;  /* 0x00000000211e7223 */ /* 0x000fe20000010034 */
[----:B------:R-:W-:Y:S01]  /*2960*/  F2FP.BF16.F32.PACK_AB R24, R31, R24 ;  /* 0x000000181f18723e */ /* 0x000fe200000010ff */
[----:B------:R-:W-:Y:S01]  /*2970*/  FFMA.FTZ R77, R77, R8, R38 ;  /* 0x000000084d4d7223 */ /* 0x000fe20000010026 */
[----:B------:R-:W-:Y:S01]  /*2980*/  MOV R33, UR6 ;  /* 0x0000000600217c02 */ /* 0x000fe20008000f00 */
[----:B------:R-:W-:Y:S01]  /*2990*/  FFMA.FTZ R32, R70, R45, R59 ;  /* 0x0000002d46207223 */ /* 0x000fe2000001003b */
[----:B------:R-:W-:Y:S01]  /*29a0*/  F2FP.BF16.F32.PACK_AB R31, R35, R74 ;  /* 0x0000004a231f723e */ /* 0x000fe200000010ff */
[C---:B------:R-:W-:Y:S01]  /*29b0*/  FMUL.FTZ R75, R68.reuse, R75 ;  /* 0x0000004b444b7220 */ /* 0x040fe20000410000 */
[----:B------:R-:W-:Y:S01]  /*29c0*/  FMUL.FTZ R72, R68, R72 ;  /* 0x0000004844487220 */ /* 0x000fe20000410000 */
[----:B------:R-:W-:Y:S01]  /*29d0*/  FFMA.FTZ R76, R76, R9, R39 ;  /* 0x000000094c4c7223 */ /* 0x000fe20000010027 */
[----:B------:R-:W-:Y:S01]  /*29e0*/  FFMA.FTZ R35, R71, R44, R58 ;  /* 0x0000002c47237223 */ /* 0x000fe2000001003a */
[----:B------:R-:W-:Y:S01]  /*29f0*/  F2FP.BF16.F32.PACK_AB R25, R30, R25 ;  /* 0x000000191e19723e */ /* 0x000fe200000010ff */
[----:B------:R-:W-:Y:S01]  /*2a00*/  FFMA.FTZ R30, R75, R10, R40 ;  /* 0x0000000a4b1e7223 */ /* 0x000fe20000010028 */
[----:B------:R-:W-:Y:S01]  /*2a10*/  FFMA.FTZ R69, R72, R43, R57 ;  /* 0x0000002b48457223 */ /* 0x000fe20000010039 */
[C---:B------:R-:W-:Y:S01]  /*2a20*/  FMUL.FTZ R80, R68.reuse, R80 ;  /* 0x0000005044507220 */ /* 0x040fe20000410000 */
[C---:B------:R-:W-:Y:S01]  /*2a30*/  FMUL.FTZ R78, R68.reuse, R78 ;  /* 0x0000004e444e7220 */ /* 0x040fe20000410000 */
[C---:B------:R-:W-:Y:S01]  /*2a40*/  FMUL.FTZ R83, R68.reuse, R83 ;  /* 0x0000005344537220 */ /* 0x040fe20000410000 */
[C---:B------:R-:W-:Y:S01]  /*2a50*/  FMUL.FTZ R72, R68.reuse, R73 ;  /* 0x0000004944487220 */ /* 0x040fe20000410000 */
[----:B------:R-:W-:Y:S01]  /*2a60*/  FMUL.FTZ R81, R68, R81 ;  /* 0x0000005144517220 */ /* 0x000fe20000410000 */
[----:B0-----:R-:W-:Y:S01]  /*2a70*/  IADD3 R54, PT, PT, R54, UR6, RZ ;  /* 0x0000000636367c10 */ /* 0x001fe2000fffe0ff */
[----:B-1----:R-:W-:Y:S01]  /*2a80*/  @!P0 IMAD.WIDE R70, R33, 0x4, R28 ;  /* 0x0000000421468825 */ /* 0x002fe200078e021c */
[----:B------:R-:W-:-:S03]  /*2a90*/  F2FP.BF16.F32.PACK_AB R28, R32, R77 ;  /* 0x0000004d201c723e */ /* 0x000fc600000010ff */
[C---:B------:R-:W-:Y:S01]  /*2aa0*/  FMUL.FTZ R32, R68.reuse, R79 ;  /* 0x0000004f44207220 */ /* 0x040fe20000410000 */
[----:B------:R-:W-:Y:S01]  /*2ab0*/  F2FP.BF16.F32.PACK_AB R29, R35, R76 ;  /* 0x0000004c231d723e */ /* 0x000fe200000010ff */
[C---:B------:R-:W-:Y:S01]  /*2ac0*/  FMUL.FTZ R33, R68.reuse, R34 ;  /* 0x0000002244217220 */ /* 0x040fe20000410000 */
[----:B------:R-:W-:Y:S01]  /*2ad0*/  FMUL.FTZ R35, R68, R82 ;  /* 0x0000005244237220 */ /* 0x000fe20000410000 */
[----:B------:R-:W-:Y:S01]  /*2ae0*/  F2FP.BF16.F32.PACK_AB R30, R69, R30 ;  /* 0x0000001e451e723e */ /* 0x000fe200000010ff */
[----:B------:R-:W-:Y:S01]  /*2af0*/  FFMA.FTZ R75, R32, R47, R61 ;  /* 0x0000002f204b7223 */ /* 0x000fe2000001003d */
[----:B------:R-:W-:Y:S01]  /*2b00*/  FFMA.FTZ R78, R78, R5, R19 ;  /* 0x000000054e4e7223 */ /* 0x000fe20000010013 */
[----:B------:R-:W-:Y:S01]  /*2b10*/  FFMA.FTZ R34, R83, R6, R36 ;  /* 0x0000000653227223 */ /* 0x000fe20000010024 */
[----:B------:R-:W-:Y:S01]  /*2b20*/  FFMA.FTZ R72, R72, R7, R37 ;  /* 0x0000000748487223 */ /* 0x000fe20000010025 */
[----:B------:R-:W-:Y:S01]  /*2b30*/  FFMA.FTZ R81, R81, R46, R60 ;  /* 0x0000002e51517223 */ /* 0x000fe2000001003c */
[----:B------:R-:W-:Y:S01]  /*2b40*/  FFMA.FTZ R73, R35, R48, R62 ;  /* 0x0000003023497223 */ /* 0x000fe2000001003e */
[----:B------:R-:W-:Y:S01]  /*2b50*/  FFMA.FTZ R32, R33, R4, R18 ;  /* 0x0000000421207223 */ /* 0x000fe20000010012 */
[----:B------:R-:W-:Y:S01]  /*2b60*/  FFMA.FTZ R69, R80, R49, R63 ;  /* 0x0000003150457223 */ /* 0x000fe2000001003f */
[----:B------:R-:W-:Y:S01]  /*2b70*/  R2UR UR6, R54 ;  /* 0x00000000360672ca */ /* 0x000fe200000e0000 */
[----:B------:R0:W-:Y:S01]  /*2b80*/  @!P0 STG.E desc[UR8][R70.64], R68 ;  /* 0x0000004446008986 */ /* 0x0001e2000c101908 */
[----:B------:R-:W-:-:S02]  /*2b90*/  F2FP.BF16.F32.PACK_AB R27, R92, R27 ;  /* 0x0000001b5c1b723e */ /* 0x000fc400000010ff */
[----:B------:R-:W-:Y:S02]  /*2ba0*/  F2FP.BF16.F32.PACK_AB R35, R81, R72 ;  /* 0x000000485123723e */ /* 0x000fe400000010ff */
[----:B------:R-:W-:Y:S01]  /*2bb0*/  F2FP.BF16.F32.PACK_AB R34, R75, R34 ;  /* 0x000000224b22723e */ /* 0x000fe200000010ff */
[----:B------:R0:W-:Y:S01]  /*2bc0*/  STG.E.128 desc[UR8][R84.64], R24 ;  /* 0x0000001854007986 */ /* 0x0001e2000c101d08 */
[----:B------:R-:W-:Y:S02]  /*2bd0*/  F2FP.BF16.F32.PACK_AB R33, R73, R78 ;  /* 0x0000004e4921723e */ /* 0x000fe400000010ff */
[----:B------:R-:W-:Y:S01]  /*2be0*/  F2FP.BF16.F32.PACK_AB R32, R69, R32 ;  /* 0x000000204520723e */ /* 0x000fe200000010ff */
[----:B------:R0:W-:Y:S02]  /*2bf0*/  STG.E.128 desc[UR8][R88.64], R28 ;  /* 0x0000001c58007986 */ /* 0x0001e4000c101d08 */
[----:B------:R-:W-:Y:S02]  /*2c00*/  ISETP.LE.AND P0, PT, R55, UR6, PT ;  /* 0x0000000637007c0c */ /* 0x000fe4000bf03270 */
[----:B------:R0:W-:Y:S11]  /*2c10*/  STG.E.128 desc[UR8][R90.64], R32 ;  /* 0x000000205a007986 */ /* 0x0001f6000c101d08 */
[----:B------:R-:W-:Y:S05]  /*2c20*/  @!P0 BRA `(.L_x_43) ;  /* 0xffffffdc00148947 */ /* 0x000fea000383ffff */
[----:B------:R-:W-:Y:S05]  /*2c30*/  EXIT ;  /* 0x000000000000794d */ /* 0x000fea0003800000 */
.L_x_44:
        /* <DEDUP_REMOVED lines=12> */
.L_x_20732:


//--------------------- .text._ZN10layer_norm13ln_fwd_kernelINS_13Kernel_traitsI13__nv_bfloat16S2_S2_S2_fjLj3072ELj1ELj1ELj4ELj16ENS_18Kernel_traits_baseILj3072ES2_S2_S2_S2_fjLj128EEEEELb0ELb0ELb1ELb0EEEvNS_9FwdParamsE --------------------------
	.section	.text._ZN10layer_norm13ln_fwd_kernelINS_13Kernel_traitsI13__nv_bfloat16S2_S2_S2_fjLj3072ELj1ELj1ELj4ELj16ENS_18Kernel_traits_baseILj3072ES2_S2_S2_S2_fjLj128EEEEELb0ELb0ELb1ELb0EEEvNS_9FwdParamsE,"ax",@progbits
	.align	128
        .global         _ZN10layer_norm13ln_fwd_kernelINS_13Kernel_traitsI13__nv_bfloat16S2_S2_S2_fjLj3072ELj1ELj1ELj4ELj16ENS_18Kernel_traits_baseILj3072ES2_S2_S2_S2_fjLj128EEEEELb0ELb0ELb1ELb0EEEvNS_9FwdParamsE
        .type           _ZN10layer_norm13ln_fwd_kernelINS_13Kernel_traitsI13__nv_bfloat16S2_S2_S2_fjLj3072ELj1ELj1ELj4ELj16ENS_18Kernel_traits_baseILj3072ES2_S2_S2_S2_fjLj128EEEEELb0ELb0ELb1ELb0EEEvNS_9FwdParamsE,@function
        .size           _ZN10layer_norm13ln_fwd_kernelINS_13Kernel_traitsI13__nv_bfloat16S2_S2_S2_fjLj3072ELj1ELj1ELj4ELj16ENS_18Kernel_traits_baseILj3072ES2_S2_S2_S2_fjLj128EEEEELb0ELb0ELb1ELb0EEEvNS_9FwdParamsE,(.L_x_20733 - _ZN10layer_norm13ln_fwd_kernelINS_13Kernel_traitsI13__nv_bfloat16S2_S2_S2_fjLj3072ELj1ELj1ELj4ELj16ENS_18Kernel_traits_baseILj3072ES2_S2_S2_S2_fjLj128EEEEELb0ELb0ELb1ELb0EEEvNS_9FwdParamsE)
        .other          _ZN10layer_norm13ln_fwd_kernelINS_13Kernel_traitsI13__nv_bfloat16S2_S2_S2_fjLj3072ELj1ELj1ELj4ELj16ENS_18Kernel_traits_baseILj3072ES2_S2_S2_S2_fjLj128EEEEELb0ELb0ELb1ELb0EEEvNS_9FwdParamsE,@"STO_CUDA_ENTRY STV_DEFAULT"
_ZN10layer_norm13ln_fwd_kernelINS_13Kernel_traitsI13__nv_bfloat16S2_S2_S2_fjLj3072ELj1ELj1ELj4ELj16ENS_18Kernel_traits_baseILj3072ES2_S2_S2_S2_fjLj128EEEEELb0ELb0ELb1ELb0EEEvNS_9FwdParamsE:
.text._ZN10layer_norm13ln_fwd_kernelINS_13Kernel_traitsI13__nv_bfloat16S2_S2_S2_fjLj3072ELj1ELj1ELj4ELj16ENS_18Kernel_traits_baseILj3072ES2_S2_S2_S2_fjLj128EEEEELb0ELb0ELb1ELb0EEEvNS_9FwdParamsE:
[----:B------:R-:W-:Y:S01]  /*0000*/  LDC R1, c[0x0][0x37c] ;  /* 0x0000df00ff017b82 */ /* 0x000fe20000000800 */
[----:B------:R-:W0:Y:S07]  /*0010*/  S2R R52, SR_TID.X ;  /* 0x0000000000347919 */ /* 0x000e2e0000002100 */
[----:B------:R-:W1:Y:S01]  /*0020*/  LDC R3, c[0x0][0x388] ;  /* 0x0000e200ff037b82 */ /* 0x000e620000000800 */
[----:B------:R-:W2:Y:S01]  /*0030*/  LDCU.64 UR4, c[0x0][0x438] ;  /* 0x00008700ff0477ac */ /* 0x000ea20008000a00 */
[----:B------:R-:W-:Y:S01]  /*0040*/  BSSY.RECONVERGENT B0, `(.L_x_45) ;  /* 0x000003e000007945 */ /* 0x000fe20003800200 */
[----:B------:R-:W3:Y:S05]  /*0050*/  LDCU.64 UR12, c[0x0][0x358] ;  /* 0x00006b00ff0c77ac */ /* 0x000eea0008000a00 */
[----:B------:R-:W4:Y:S01]  /*0060*/  S2UR UR18, SR_CTAID.X ;  /* 0x00000000001279c3 */ /* 0x000f220000002500 */
[----:B--2---:R-:W-:-:S04]  /*0070*/  UISETP.NE.U32.AND UP0, UPT, UR4, URZ, UPT ;  /* 0x000000ff0400728c */ /* 0x004fc8000bf05070 */
[----:B------:R-:W-:Y:S01]  /*0080*/  UISETP.NE.AND.EX UP0, UPT, UR5, URZ, UPT, UP0 ;  /* 0x000000ff0500728c */ /* 0x000fe2000bf05300 */
[----:B-1----:R-:W-:-:S04]  /*0090*/  SHF.R.S32.HI R0, RZ, 0x1f, R3 ;  /* 0x0000001fff007819 */ /* 0x002fc80000011403 */
[----:B------:R-:W-:Y:S02]  /*00a0*/  LEA.HI R10, R0, R3, RZ, 0x3 ;  /* 0x00000003000a7211 */ /* 0x000fe400078f18ff */
[C---:B0-----:R-:W-:Y:S02]  /*00b0*/  LOP3.LUT R11, R52.reuse, 0x60, RZ, 0xc0, !PT ;  /* 0x00000060340b7812 */ /* 0x041fe400078ec0ff */
[----:B------:R-:W-:Y:S02]  /*00c0*/  LOP3.LUT R0, R52, 0x1f, RZ, 0xc0, !PT ;  /* 0x0000001f34007812 */ /* 0x000fe400078ec0ff */
[----:B------:R-:W-:-:S04]  /*00d0*/  LOP3.LUT R51, R11, 0x1f, R52, 0xf8, !PT ;  /* 0x0000001f0b337812 */ /* 0x000fc800078ef834 */
[----:B------:R-:W-:-:S04]  /*00e0*/  LOP3.LUT R3, R51, 0x7f, RZ, 0x3c, !PT ;  /* 0x0000007f33037812 */ /* 0x000fc800078e3cff */
[----:B------:R-:W-:Y:S01]  /*00f0*/  LEA.HI.SX32 R50, R10, R3, 0x1d ;  /* 0x000000030a327211 */ /* 0x000fe200078feaff */
[----:B---34-:R-:W-:Y:S06]  /*0100*/  BRA.U !UP0, `(.L_x_46) ;  /* 0x0000000108687547 */ /* 0x018fec000b800000 */
[C---:B------:R-:W-:Y:S02]  /*0110*/  ISETP.GE.U32.AND P1, PT, R50.reuse, 0x100, PT ;  /* 0x000001003200780c */ /* 0x040fe40003f26070 */
[----:B------:R-:W-:Y:S02]  /*0120*/  ISETP.GE.U32.AND P0, PT, R50, 0x80, PT ;  /* 0x000000803200780c */ /* 0x000fe40003f06070 */
[----:B------:R-:W-:-:S09]  /*0130*/  MOV R13, R51 ;  /* 0x00000033000d7202 */ /* 0x000fd20000000f00 */
[----:B------:R-:W0:Y:S02]  /*0140*/  @P1 LDC.64 R6, c[0x0][0x3d0] ;  /* 0x0000f400ff061b82 */ /* 0x000e240000000a00 */
[----:B------:R-:W-:-:S06]  /*0150*/  @P0 LOP3.LUT R13, R51, 0x80, RZ, 0xfc, !PT ;  /* 0x00000080330d0812 */ /* 0x000fcc00078efcff */
[----:B------:R-:W1:Y:S08]  /*0160*/  @P1 LDC.64 R8, c[0x0][0x438] ;  /* 0x00010e00ff081b82 */ /* 0x000e700000000a00 */
[----:B------:R-:W2:Y:S01]  /*0170*/  @P0 LDC.64 R2, c[0x0][0x3d0] ;  /* 0x0000f400ff020b82 */ /* 0x000ea20000000a00 */
[----:B0-----:R-:W-:-:S07]  /*0180*/  @P1 IMAD.WIDE.U32 R6, R13, 0x10, R6 ;  /* 0x000000100d061825 */ /* 0x001fce00078e0006 */
[----:B------:R-:W0:Y:S01]  /*0190*/  @P0 LDC.64 R4, c[0x0][0x438] ;  /* 0x00010e00ff040b82 */ /* 0x000e220000000a00 */
[----:B------:R3:W5:Y:S01]  /*01a0*/  @P1 LDG.E.128 R32, desc[UR12][R6.64] ;  /* 0x0000000c06201981 */ /* 0x000762000c1e1d00 */
[----:B-1----:R-:W-:-:S05]  /*01b0*/  @P1 IMAD.WIDE.U32 R8, R13, 0x10, R8 ;  /* 0x000000100d081825 */ /* 0x002fca00078e0008 */
[----:B------:R3:W5:Y:S01]  /*01c0*/  @P1 LD.E.128 R28, desc[UR12][R8.64] ;  /* 0x0000000c081c1980 */ /* 0x000762000c101d00 */
[----:B--2---:R-:W-:-:S05]  /*01d0*/  @P0 IMAD.WIDE.U32 R2, R51, 0x10, R2 ;  /* 0x0000001033020825 */ /* 0x004fca00078e0002 */
[----:B------:R3:W5:Y:S01]  /*01e0*/  @P0 LDG.E.128 R40, desc[UR12][R2.64] ;  /* 0x0000000c02280981 */ /* 0x000762000c1e1d00 */
[----:B0-----:R-:W-:-:S05]  /*01f0*/  @P0 IMAD.WIDE.U32 R4, R51, 0x10, R4 ;  /* 0x0000001033040825 */ /* 0x001fca00078e0004 */
[----:B------:R3:W5:Y:S01]  /*0200*/  @P0 LD.E.128 R36, desc[UR12][R4.64] ;  /* 0x0000000c04240980 */ /* 0x000762000c101d00 */
[----:B------:R-:W-:Y:S01]  /*0210*/  ISETP.GE.U32.AND P0, PT, R50, 0x180, PT ;  /* 0x000001803200780c */ /* 0x000fe20003f06070 */
[----:B------:R-:W-:-:S12]  /*0220*/  @P1 VIADD R13, R13, 0x80 ;  /* 0x000000800d0d1836 */ /* 0x000fd80000000000 */
[----:B---3--:R-:W-:Y:S05]  /*0230*/  @!P0 BRA `(.L_x_47) ;  /* 0x0000000000788947 */ /* 0x008fea0003800000 */
[----:B------:R-:W0:Y:S08]  /*0240*/  LDC.64 R24, c[0x0][0x3d0] ;  /* 0x0000f400ff187b82 */ /* 0x000e300000000a00 */
[----:B------:R-:W1:Y:S01]  /*0250*/  LDC.64 R20, c[0x0][0x438] ;  /* 0x00010e00ff147b82 */ /* 0x000e620000000a00 */
[----:B0-----:R-:W-:-:S06]  /*0260*/  IMAD.WIDE.U32 R24, R13, 0x10, R24 ;  /* 0x000000100d187825 */ /* 0x001fcc00078e0018 */
[----:B------:R-:W5:Y:S01]  /*0270*/  LDG.E.128 R24, desc[UR12][R24.64] ;  /* 0x0000000c18187981 */ /* 0x000f62000c1e1d00 */
[----:B-1----:R-:W-:-:S06]  /*0280*/  IMAD.WIDE.U32 R20, R13, 0x10, R20 ;  /* 0x000000100d147825 */ /* 0x002fcc00078e0014 */
[----:B------:R-:W5:Y:S01]  /*0290*/  LD.E.128 R20, desc[UR12][R20.64] ;  /* 0x0000000c14147980 */ /* 0x000f62000c101d00 */
[----:B------:R-:W-:Y:S05]  /*02a0*/  BRA `(.L_x_47) ;  /* 0x00000000005c7947 */ /* 0x000fea0003800000 */
.L_x_46:
[C---:B------:R-:W-:Y:S02]  /*02b0*/  ISETP.GE.U32.AND P1, PT, R50.reuse, 0x100, PT ;  /* 0x000001003200780c */ /* 0x040fe40003f26070 */
[C---:B------:R-:W-:Y:S02]  /*02c0*/  ISETP.GE.U32.AND P0, PT, R50.reuse, 0x80, PT ;  /* 0x000000803200780c */ /* 0x040fe40003f06070 */
[----:B------:R-:W-:Y:S02]  /*02d0*/  ISETP.GE.U32.AND P2, PT, R50, 0x180, PT ;  /* 0x000001803200780c */ /* 0x000fe40003f46070 */
[----:B------:R-:W-:-:S07]  /*02e0*/  MOV R13, R51 ;  /* 0x00000033000d7202 */ /* 0x000fce0000000f00 */
[----:B------:R-:W0:Y:S02]  /*02f0*/  @P1 LDC.64 R2, c[0x0][0x3d0] ;  /* 0x0000f400ff021b82 */ /* 0x000e240000000a00 */
[----:B------:R-:W-:-:S06]  /*0300*/  @P0 LOP3.LUT R13, R51, 0x80, RZ, 0xfc, !PT ;  /* 0x00000080330d0812 */ /* 0x000fcc00078efcff */
[----:B------:R-:W1:Y:S08]  /*0310*/  @P0 LDC.64 R4, c[0x0][0x3d0] ;  /* 0x0000f400ff040b82 */ /* 0x000e700000000a00 */
[----:B------:R-:W2:Y:S01]  /*0320*/  @P2 LDC.64 R8, c[0x0][0x3d0] ;  /* 0x0000f400ff082b82 */ /* 0x000ea20000000a00 */
[----:B0-----:R-:W-:-:S04]  /*0330*/  @P1 IMAD.WIDE.U32 R2, R13, 0x10, R2 ;  /* 0x000000100d021825 */ /* 0x001fc800078e0002 */
[----:B------:R-:W-:Y:S01]  /*0340*/  @P1 VIADD R13, R13, 0x80 ;  /* 0x000000800d0d1836 */ /* 0x000fe20000000000 */
[----:B------:R0:W5:Y:S01]  /*0350*/  @P1 LDG.E.128 R32, desc[UR12][R2.64] ;  /* 0x0000000c02201981 */ /* 0x000162000c1e1d00 */
[----:B-1----:R-:W-:-:S05]  /*0360*/  @P0 IMAD.WIDE.U32 R6, R51, 0x10, R4 ;  /* 0x0000001033060825 */ /* 0x002fca00078e0004 */
[----:B------:R0:W5:Y:S01]  /*0370*/  @P0 LDG.E.128 R40, desc[UR12][R6.64] ;  /* 0x0000000c06280981 */ /* 0x000162000c1e1d00 */
[----:B--2---:R-:W-:-:S05]  /*0380*/  @P2 IMAD.WIDE.U32 R4, R13, 0x10, R8 ;  /* 0x000000100d042825 */ /* 0x004fca00078e0008 */
[----:B------:R0:W5:Y:S01]  /*0390*/  @P2 LDG.E.128 R24, desc[UR12][R4.64] ;  /* 0x0000000c04182981 */ /* 0x000162000c1e1d00 */
[----:B------:R-:W-:Y:S01]  /*03a0*/  HFMA2 R30, -RZ, RZ, 0, 0 ;  /* 0x00000000ff1e7431 */ /* 0x000fe200000001ff */
[----:B------:R-:W-:Y:S01]  /*03b0*/  CS2R R28, SRZ ;  /* 0x00000000001c7805 */ /* 0x000fe2000001ff00 */
[----:B------:R-:W-:Y:S01]  /*03c0*/  IMAD.MOV.U32 R38, RZ, RZ, RZ ;  /* 0x000000ffff267224 */ /* 0x000fe200078e00ff */
[----:B------:R-:W-:Y:S02]  /*03d0*/  CS2R R36, SRZ ;  /* 0x0000000000247805 */ /* 0x000fe4000001ff00 */
[----:B------:R-:W-:Y:S02]  /*03e0*/  @P2 CS2R R22, SRZ ;  /* 0x0000000000162805 */ /* 0x000fe4000001ff00 */
[----:B------:R-:W-:Y:S02]  /*03f0*/  @P2 CS2R R20, SRZ ;  /* 0x0000000000142805 */ /* 0x000fe4000001ff00 */
[----:B------:R-:W-:Y:S01]  /*0400*/  @P1 MOV R31, RZ ;  /* 0x000000ff001f1202 */ /* 0x000fe20000000f00 */
[----:B0-----:R-:W-:-:S07]  /*0410*/  @P0 IMAD.MOV.U32 R39, RZ, RZ, RZ ;  /* 0x000000ffff270224 */ /* 0x001fce00078e00ff */
.L_x_47:
[----:B------:R-:W-:Y:S05]  /*0420*/  BSYNC.RECONVERGENT B0 ;  /* 0x0000000000007941 */ /* 0x000fea0003800200 */
.L_x_45:
[----:B------:R-:W0:Y:S02]  /*0430*/  LDCU UR4, c[0x0][0x384] ;  /* 0x00007080ff0477ac */ /* 0x000e240008000800 */
[----:B0-----:R-:W-:-:S06]  /*0440*/  UISETP.GE.AND UP0, UPT, UR18, UR4, UPT ;  /* 0x000000041200728c */ /* 0x001fcc000bf06270 */
[----:B------:R-:W-:-:S13]  /*0450*/  PLOP3.LUT P0, PT, PT, PT, UP0, 0x80, 0x8 ;  /* 0x000000000008781c */ /* 0x000fda0003f0f008 */
[----:B------:R-:W-:Y:S05]  /*0460*/  @P0 EXIT ;  /* 0x000000000000094d */ /* 0x000fea0003800000 */
[----:B------:R-:W-:Y:S01]  /*0470*/  SHF.R.S32.HI R10, RZ, 0x3, R10 ;  /* 0x00000003ff0a7819 */ /* 0x000fe2000001140a */
[----:B------:R-:W-:Y:S01]  /*0480*/  UPLOP3.LUT UP1, UPT, UPT, UPT, UPT, 0x40, 0x4 ;  /* 0x000000000004789c */ /* 0x000fe20003f2e870 */
[----:B-----5:R-:W-:Y:S01]  /*0490*/  PRMT R48, R31, 0x7632, R48 ;  /* 0x000076321f307816 */ /* 0x020fe20000000030 */
[----:B------:R-:W0:Y:S01]  /*04a0*/  LDCU UR22, c[0x0][0x388] ;  /* 0x00007100ff1677ac */ /* 0x000e220008000800 */
[C---:B------:R-:W-:Y:S02]  /*04b0*/  LOP3.LUT R2, R10.reuse, 0x7f, RZ, 0xc0, !PT ;  /* 0x0000007f0a027812 */ /* 0x040fe400078ec0ff */
[----:B------:R-:W-:Y:S01]  /*04c0*/  SHF.L.U32 R10, R10, 0x1, RZ ;  /* 0x000000010a0a7819 */ /* 0x000fe200000006ff */
[----:B------:R-:W1:Y:S01]  /*04d0*/  LDCU.U8 UR19, c[0x0][0x410] ;  /* 0x00008200ff1377ac */ /* 0x000e620008000000 */
[----:B------:R-:W-:Y:S01]  /*04e0*/  PRMT R15, R35, 0x7632, R15 ;  /* 0x00007632230f7816 */ /* 0x000fe2000000000f */
[----:B------:R-:W-:Y:S01]  /*04f0*/  IMAD R0, R0, -0x20, R2 ;  /* 0xffffffe000007824 */ /* 0x000fe200078e0202 */
[----:B------:R-:W-:Y:S01]  /*0500*/  VIADDMNMX R2, R2, -R11, RZ, !PT ;  /* 0x8000000b02027246 */ /* 0x000fe200078001ff */
[----:B------:R-:W2:Y:S01]  /*0510*/  LDCU UR20, c[0x0][0x400] ;  /* 0x00008000ff1477ac */ /* 0x000ea20008000800 */
[----:B------:R-:W-:-:S02]  /*0520*/  LOP3.LUT R49, R10, 0xffffff00, RZ, 0xc0, !PT ;  /* 0xffffff000a317812 */ /* 0x000fc400078ec0ff */
[----:B------:R-:W-:Y:S01]  /*0530*/  VIMNMX R2, PT, PT, R2, 0x20, PT ;  /* 0x0000002002027848 */ /* 0x000fe20003fe0100 */
[----:B------:R-:W3:Y:S01]  /*0540*/  LDCU.64 UR14, c[0x0][0x3a0] ;  /* 0x00007400ff0e77ac */ /* 0x000ee20008000a00 */
[----:B------:R-:W-:Y:S02]  /*0550*/  VIMNMX R0, PT, PT, RZ, R0, !PT ;  /* 0x00000000ff007248 */ /* 0x000fe40007fe0100 */
[----:B------:R-:W-:Y:S01]  /*0560*/  PRMT R14, R34, 0x7632, R14 ;  /* 0x00007632220e7816 */ /* 0x000fe2000000000e */
[----:B------:R-:W-:Y:S01]  /*0570*/  IMAD R2, R2, 0x8, R49 ;  /* 0x0000000802027824 */ /* 0x000fe200078e0231 */
[----:B------:R-:W-:Y:S01]  /*0580*/  VIMNMX R0, PT, PT, R0, 0x20, PT ;  /* 0x0000002000007848 */ /* 0x000fe20003fe0100 */
[----:B------:R-:W4:Y:S01]  /*0590*/  LDCU.128 UR8, c[0x0][0x3f0] ;  /* 0x00007e00ff0877ac */ /* 0x000f220008000c00 */
[----:B------:R-:W-:Y:S02]  /*05a0*/  PRMT R13, R29, 0x7632, R13 ;  /* 0x000076321d0d7816 */ /* 0x000fe4000000000d */
[----:B------:R-:W-:Y:S01]  /*05b0*/  I2FP.F32.U32 R12, R2 ;  /* 0x00000002000c7245 */ /* 0x000fe20000201000 */
[----:B------:R-:W0:Y:S01]  /*05c0*/  LDCU.64 UR16, c[0x0][0x380] ;  /* 0x00007000ff1077ac */ /* 0x000e220008000a00 */
[----:B------:R-:W-:-:S02]  /*05d0*/  LEA R49, R0, R49, 0x3 ;  /* 0x0000003100317211 */ /* 0x000fc400078e18ff */
[----:B------:R-:W-:Y:S02]  /*05e0*/  PRMT R11, R33, 0x7632, R11 ;  /* 0x00007632210b7816 */ /* 0x000fe4000000000b */
[----:B------:R-:W0:Y:S01]  /*05f0*/  MUFU.RCP R12, R12 ;  /* 0x0000000c000c7308 */ /* 0x000e220000001000 */
[----:B------:R-:W-:Y:S02]  /*0600*/  PRMT R10, R28, 0x7632, R10 ;  /* 0x000076321c0a7816 */ /* 0x000fe4000000000a */
[----:B------:R-:W-:Y:S02]  /*0610*/  PRMT R9, R32, 0x7632, R9 ;  /* 0x0000763220097816 */ /* 0x000fe40000000009 */
[----:B------:R-:W-:Y:S02]  /*0620*/  PRMT R8, R39, 0x7632, R8 ;  /* 0x0000763227087816 */ /* 0x000fe40000000008 */
[----:B------:R-:W-:Y:S02]  /*0630*/  PRMT R7, R43, 0x7632, R7 ;  /* 0x000076322b077816 */ /* 0x000fe40000000007 */
[----:B------:R-:W-:-:S02]  /*0640*/  PRMT R6, R38, 0x7632, R6 ;  /* 0x0000763226067816 */ /* 0x000fc40000000006 */
[----:B------:R-:W-:Y:S02]  /*0650*/  PRMT R5, R42, 0x7632, R5 ;  /* 0x000076322a057816 */ /* 0x000fe40000000005 */
[----:B------:R-:W-:Y:S02]  /*0660*/  PRMT R4, R37, 0x7632, R4 ;  /* 0x0000763225047816 */ /* 0x000fe40000000004 */
[----:B------:R-:W-:Y:S02]  /*0670*/  PRMT R3, R41, 0x7632, R3 ;  /* 0x0000763229037816 */ /* 0x000fe40000000003 */
[----:B------:R-:W-:Y:S02]  /*0680*/  PRMT R2, R36, 0x7632, R2 ;  /* 0x0000763224027816 */ /* 0x000fe40000000002 */
[----:B01234-:R-:W-:-:S07]  /*0690*/  PRMT R0, R40, 0x7632, R0 ;  /* 0x0000763228007816 */ /* 0x01ffce0000000000 */
.L_x_73:
[----:B------:R-:W-:-:S06]  /*06a0*/  UIMAD.WIDE UR4, UR18, 0x4, UR8 ;  /* 0x00000004120478a5 */ /* 0x000fcc000f8e0208 */
[----:B012---:R-:W-:Y:S01]  /*06b0*/  IMAD.U32 R44, RZ, RZ, UR4 ;  /* 0x00000004ff2c7e24 */ /* 0x007fe2000f8e00ff */
[----:B------:R-:W-:-:S05]  /*06c0*/  MOV R45, UR5 ;  /* 0x00000005002d7c02 */ /* 0x000fca0008000f00 */
[----:B------:R0:W2:Y:S01]  /*06d0*/  LDG.E R46, desc[UR12][R44.64] ;  /* 0x0000000c2c2e7981 */ /* 0x0000a2000c1e1900 */
[----:B------:R-:W-:-:S06]  /*06e0*/  UIMAD.WIDE UR4, UR18, 0x4, UR10 ;  /* 0x00000004120478a5 */ /* 0x000fcc000f8e020a */
[----:B0-----:R-:W-:Y:S01]  /*06f0*/  IMAD.U32 R44, RZ, RZ, UR4 ;  /* 0x00000004ff2c7e24 */ /* 0x001fe2000f8e00ff */
[----:B------:R-:W-:-:S05]  /*0700*/  MOV R45, UR5 ;  /* 0x00000005002d7c02 */ /* 0x000fca0008000f00 */
[----:B------:R-:W3:Y:S01]  /*0710*/  LDG.E R47, desc[UR12][R44.64] ;  /* 0x0000000c2c2f7981 */ /* 0x000ee2000c1e1900 */
[----:B------:R-:W-:Y:S01]  /*0720*/  UIMAD UR4, UR18, UR22, URZ ;  /* 0x00000016120472a4 */ /* 0x000fe2000f8e02ff */
[----:B------:R-:W-:Y:S01]  /*0730*/  ISETP.GE.U32.AND P0, PT, R50, 0x80, PT ;  /* 0x000000803200780c */ /* 0x000fe20003f06070 */
[----:B------:R-:W-:Y:S01]  /*0740*/  BSSY.RECONVERGENT B0, `(.L_x_48) ;  /* 0x0000085000007945 */ /* 0x000fe20003800200 */
[----:B------:R-:W-:Y:S01]  /*0750*/  IMAD.MOV.U32 R80, RZ, RZ, RZ ;  /* 0x000000ffff507224 */ /* 0x000fe200078e00ff */
[----:B--2---:R-:W-:-:S13]  /*0760*/  R2UR UR21, R46 ;  /* 0x000000002e1572ca */ /* 0x004fda00000e0000 */
[----:B------:R-:W-:-:S06]  /*0770*/  UISETP.GE.AND UP2, UPT, UR21, 0x1, UPT ;  /* 0x000000011500788c */ /* 0x000fcc000bf46270 */
[----:B------:R-:W-:-:S05]  /*0780*/  PLOP3.LUT P3, PT, PT, PT, UP2, 0x80, 0x8 ;  /* 0x000000000008781c */ /* 0x000fca0003f6f028 */
[----:B------:R-:W-:-:S04]  /*0790*/  @UP2 UIADD3 UR5, UPT, UPT, UR21, -0x1, URZ ;  /* 0xffffffff15052890 */ /* 0x000fc8000fffe0ff */
[----:B------:R-:W-:Y:S02]  /*07a0*/  @UP2 UIMAD UR6, UR5, UR22, URZ ;  /* 0x00000016050622a4 */ /* 0x000fe4000f8e02ff */
[----:B------:R-:W-:Y:S02]  /*07b0*/  USHF.R.S32.HI UR5, URZ, 0x1f, UR4 ;  /* 0x0000001fff057899 */ /* 0x000fe40008011404 */
[----:B------:R-:W-:Y:S02]  /*07c0*/  @UP2 USHF.R.S32.HI UR7, URZ, 0x1f, UR6 ;  /* 0x0000001fff072899 */ /* 0x000fe40008011406 */
[----:B------:R-:W-:Y:S02]  /*07d0*/  ULEA.HI UR5, UR5, UR4, URZ, 0x3 ;  /* 0x0000000405057291 */ /* 0x000fe4000f8f18ff */
[----:B------:R-:W-:Y:S01]  /*07e0*/  @UP2 ULEA.HI UR7, UR7, UR6, URZ, 0x3 ;  /* 0x0000000607072291 */ /* 0x000fe2000f8f18ff */
[----:B---3--:R-:W-:-:S03]  /*07f0*/  R2UR UR6, R47 ;  /* 0x000000002f0672ca */ /* 0x008fc600000e0000 */
[----:B------:R-:W-:Y:S02]  /*0800*/  IMAD.U32 R44, RZ, RZ, UR5 ;  /* 0x00000005ff2c7e24 */ /* 0x000fe4000f8e00ff */
[----:B------:R-:W-:-:S03]  /*0810*/  MOV R46, UR7 ;  /* 0x00000007002e7c02 */ /* 0x000fc60008000f00 */
[-C--:B------:R-:W-:Y:S02]  /*0820*/  LEA.HI.SX32 R77, R44, R51.reuse, 0x1d ;  /* 0x000000332c4d7211 */ /* 0x080fe400078feaff */
[----:B------:R-:W-:Y:S01]  /*0830*/  @P3 LEA.HI.SX32 R80, R46, R51, 0x1d ;  /* 0x000000332e503211 */ /* 0x000fe200078feaff */
[----:B------:R-:W-:Y:S06]  /*0840*/  @!P0 BRA `(.L_x_49) ;  /* 0x0000000400d08947 */ /* 0x000fec0003800000 */
[----:B------:R-:W-:-:S04]  /*0850*/  UISETP.NE.U32.AND UP0, UPT, UR14, URZ, UPT ;  /* 0x000000ff0e00728c */ /* 0x000fc8000bf05070 */
[----:B------:R-:W-:Y:S01]  /*0860*/  UISETP.NE.AND.EX UP0, UPT, UR15, URZ, UPT, UP0 ;  /* 0x000000ff0f00728c */ /* 0x000fe2000bf05300 */
[----:B------:R-:W-:Y:S10]  /*0870*/  BRA.U !UP2, `(.L_x_50) ;  /* 0x000000010a0c7547 */ /* 0x000ff4000b800000 */
[----:B------:R-:W0:Y:S02]  /*0880*/  LDC.64 R16, c[0x0][0x390] ;  /* 0x0000e400ff107b82 */ /* 0x000e240000000a00 */
[----:B0-----:R-:W-:-:S06]  /*0890*/  IMAD.WIDE.U32 R16, R80, 0x10, R16 ;  /* 0x0000001050107825 */ /* 0x001fcc00078e0010 */
[----:B------:R-:W5:Y:S02]  /*08a0*/  LDG.E.128 R16, desc[UR12][R16.64] ;  /* 0x0000000c10107981 */ /* 0x000f64000c1e1d00 */
.L_x_50:
[----:B------:R-:W-:Y:S05]  /*08b0*/  BRA.U !UP0, `(.L_x_51) ;  /* 0x0000000108ec7547 */ /* 0x000fea000b800000 */
[----:B------:R-:W0:Y:S02]  /*08c0*/  LDC.64 R44, c[0x0][0x3a0] ;  /* 0x0000e800ff2c7b82 */ /* 0x000e240000000a00 */
[----:B0-----:R-:W-:-:S06]  /*08d0*/  IMAD.WIDE.U32 R44, R77, 0x10, R44 ;  /* 0x000000104d2c7825 */ /* 0x001fcc00078e002c */
[----:B------:R-:W2:Y:S01]  /*08e0*/  LDG.E.128 R44, desc[UR12][R44.64] ;  /* 0x0000000c2c2c7981 */ /* 0x000ea2000c1e1d00 */
[----:B------:R-:W-:-:S13]  /*08f0*/  ISETP.LT.AND P1, PT, RZ, UR21, PT ;  /* 0x00000015ff007c0c */ /* 0x000fda000bf21270 */
[----:B------:R-:W0:Y:S01]  /*0900*/  @P1 LDC R79, c[0x0][0x40c] ;  /* 0x00010300ff4f1b82 */ /* 0x000e220000000800 */
[C---:B-----5:R-:W-:Y:S02]  /*0910*/  @P1 PRMT R78, R17.reuse, 0x7632, R78 ;  /* 0x00007632114e1816 */ /* 0x060fe4000000004e */
[----:B------:R-:W-:Y:S02]  /*0920*/  @P1 PRMT R54, R16, 0x7632, R54 ;  /* 0x0000763210361816 */ /* 0x000fe40000000036 */
[----:B------:R-:W-:Y:S01]  /*0930*/  @P1 SHF.L.U32 R63, R17, 0x10, RZ ;  /* 0x00000010113f1819 */ /* 0x000fe200000006ff */
[----:B------:R-:W-:Y:S02]  /*0940*/  @P1 IMAD.U32 R78, R78, 0x10000, RZ ;  /* 0x000100004e4e1824 */ /* 0x000fe400078e00ff */
[----:B------:R-:W1:Y:S01]  /*0950*/  @P1 LDC R82, c[0x0][0x40c] ;  /* 0x00010300ff521b82 */ /* 0x000e620000000800 */
[----:B------:R-:W-:-:S07]  /*0960*/  @P1 IMAD.U32 R62, R54, 0x10000, RZ ;  /* 0x00010000363e1824 */ /* 0x000fce00078e00ff */
[----:B------:R-:W3:Y:S08]  /*0970*/  @P1 LDC R81, c[0x0][0x40c] ;  /* 0x00010300ff511b82 */ /* 0x000ef00000000800 */
[----:B------:R-:W4:Y:S08]  /*0980*/  @P1 LDC R69, c[0x0][0x40c] ;  /* 0x00010300ff451b82 */ /* 0x000f300000000800 */
[----:B------:R-:W4:Y:S01]  /*0990*/  @P1 LDC R68, c[0x0][0x40c] ;  /* 0x00010300ff441b82 */ /* 0x000f220000000800 */
[----:B--2---:R-:W-:Y:S01]  /*09a0*/  PRMT R53, R44, 0x7632, R53 ;  /* 0x000076322c357816 */ /* 0x004fe20000000035 */
[C---:B------:R-:W-:Y:S01]  /*09b0*/  IMAD.U32 R54, R45.reuse, 0x10000, RZ ;  /* 0x000100002d367824 */ /* 0x040fe200078e00ff */
[----:B------:R-:W-:-:S02]  /*09c0*/  PRMT R70, R45, 0x7632, R70 ;  /* 0x000076322d467816 */ /* 0x000fc40000000046 */
[----:B------:R-:W-:-:S03]  /*09d0*/  SHF.L.U32 R55, R53, 0x10, RZ ;  /* 0x0000001035377819 */ /* 0x000fc600000006ff */
[----:B------:R-:W2:Y:S01]  /*09e0*/  @P1 LDC R45, c[0x0][0x40c] ;  /* 0x00010300ff2d1b82 */ /* 0x000ea20000000800 */
[----:B------:R-:W-:Y:S01]  /*09f0*/  SHF.L.U32 R53, R70, 0x10, RZ ;  /* 0x0000001046357819 */ /* 0x000fe200000006ff */
[----:B---3--:R-:W-:Y:S01]  /*0a00*/  @P1 FFMA.FTZ R54, R63, R81, R54 ;  /* 0x000000513f361223 */ /* 0x008fe20000010036 */
[----:B------:R-:W-:Y:S01]  /*0a10*/  SHF.L.U32 R63, R46, 0x10, RZ ;  /* 0x000000102e3f7819 */ /* 0x000fe200000006ff */
[----:B0-----:R-:W-:Y:S01]  /*0a20*/  @P1 FFMA.FTZ R55, R62, R79, R55 ;  /* 0x0000004f3e371223 */ /* 0x001fe20000010037 */
[----:B------:R-:W-:Y:S01]  /*0a30*/  PRMT R62, R46, 0x7632, R62 ;  /* 0x000076322e3e7816 */ /* 0x000fe2000000003e */
[----:B-1----:R-:W-:Y:S01]  /*0a40*/  @P1 FFMA.FTZ R53, R78, R82, R53 ;  /* 0x000000524e351223 */ /* 0x002fe20000010035 */
[C---:B------:R-:W-:Y:S01]  /*0a50*/  @P1 PRMT R70, R18.reuse, 0x7632, R70 ;  /* 0x0000763212461816 */ /* 0x040fe20000000046 */
[----:B------:R-:W0:Y:S01]  /*0a60*/  @P1 LDC R79, c[0x0][0x40c] ;  /* 0x00010300ff4f1b82 */ /* 0x000e220000000800 */
[----:B------:R-:W-:Y:S01]  /*0a70*/  @P1 SHF.L.U32 R46, R18, 0x10, RZ ;  /* 0x00000010122e1819 */ /* 0x000fe200000006ff */
[----:B------:R-:W-:Y:S01]  /*0a80*/  IMAD.U32 R62, R62, 0x10000, RZ ;  /* 0x000100003e3e7824 */ /* 0x000fe200078e00ff */
[----:B------:R-:W-:Y:S01]  /*0a90*/  SHF.L.U32 R81, R44, 0x10, RZ ;  /* 0x000000102c517819 */ /* 0x000fe200000006ff */
[----:B------:R-:W-:Y:S01]  /*0aa0*/  @P1 IMAD.U32 R83, R70, 0x10000, RZ ;  /* 0x0001000046531824 */ /* 0x000fe200078e00ff */
[----:B------:R-:W-:Y:S01]  /*0ab0*/  PRMT R70, R47, 0x7632, R70 ;  /* 0x000076322f467816 */ /* 0x000fe20000000046 */
[----:B----4-:R-:W-:Y:S01]  /*0ac0*/  @P1 FFMA.FTZ R63, R46, R69, R63 ;  /* 0x000000452e3f1223 */ /* 0x010fe2000001003f */
[----:B------:R-:W-:Y:S01]  /*0ad0*/  @P1 PRMT R46, R19, 0x7632, R46 ;  /* 0x00007632132e1816 */ /* 0x000fe2000000002e */
[----:B------:R-:W1:Y:S01]  /*0ae0*/  @P1 LDC R78, c[0x0][0x40c] ;  /* 0x00010300ff4e1b82 */ /* 0x000e620000000800 */
[----:B------:R-:W-:-:S02]  /*0af0*/  IMAD.U32 R82, R47, 0x10000, RZ ;  /* 0x000100002f527824 */ /* 0x000fc400078e00ff */
[----:B------:R-:W-:Y:S01]  /*0b00*/  @P1 FFMA.FTZ R62, R83, R68, R62 ;  /* 0x00000044533e1223 */ /* 0x000fe2000001003e */
[----:B------:R-:W-:Y:S01]  /*0b10*/  @P1 SHF.L.U32 R47, R19, 0x10, RZ ;  /* 0x00000010132f1819 */ /* 0x000fe200000006ff */
[----:B------:R-:W-:Y:S01]  /*0b20*/  @P1 IMAD.U32 R44, R16, 0x10000, RZ ;  /* 0x00010000102c1824 */ /* 0x000fe200078e00ff */
[----:B------:R-:W-:Y:S01]  /*0b30*/  SHF.L.U32 R70, R70, 0x10, RZ ;  /* 0x0000001046467819 */ /* 0x000fe200000006ff */
[----:B------:R-:W-:Y:S01]  /*0b40*/  @P1 IMAD.U32 R83, R46, 0x10000, RZ ;  /* 0x000100002e531824 */ /* 0x000fe200078e00ff */
[----:B------:R-:W-:Y:S01]  /*0b50*/  @!P1 MOV R69, R82 ;  /* 0x0000005200459202 */ /* 0x000fe20000000f00 */
[----:B------:R-:W-:Y:S02]  /*0b60*/  @!P1 IMAD.MOV.U32 R68, RZ, RZ, R81 ;  /* 0x000000ffff449224 */ /* 0x000fe400078e0051 */
[----:B--2---:R-:W-:Y:S01]  /*0b70*/  @P1 FFMA.FTZ R69, R47, R45, R82 ;  /* 0x0000002d2f451223 */ /* 0x004fe20000010052 */
[----:B------:R-:W-:Y:S02]  /*0b80*/  F2FP.BF16.F32.PACK_AB R45, RZ, R54 ;  /* 0x00000036ff2d723e */ /* 0x000fe400000010ff */
[----:B------:R-:W-:-:S02]  /*0b90*/  F2FP.BF16.F32.PACK_AB R46, RZ, R53 ;  /* 0x00000035ff2e723e */ /* 0x000fc400000010ff */
[----:B------:R-:W-:Y:S01]  /*0ba0*/  F2FP.BF16.F32.PACK_AB R82, RZ, R69 ;  /* 0x00000045ff52723e */ /* 0x000fe200000010ff */
[----:B0-----:R-:W-:Y:S01]  /*0bb0*/  @P1 FFMA.FTZ R68, R44, R79, R81 ;  /* 0x0000004f2c441223 */ /* 0x001fe20000010051 */
[----:B------:R-:W-:Y:S02]  /*0bc0*/  F2FP.BF16.F32.PACK_AB R79, RZ, R63 ;  /* 0x0000003fff4f723e */ /* 0x000fe400000010ff */
[----:B------:R-:W-:Y:S02]  /*0bd0*/  F2FP.BF16.F32.PACK_AB R81, RZ, R62 ;  /* 0x0000003eff51723e */ /* 0x000fe400000010ff */
[----:B------:R-:W-:Y:S02]  /*0be0*/  F2FP.BF16.F32.PACK_AB R44, RZ, R68 ;  /* 0x00000044ff2c723e */ /* 0x000fe400000010ff */
[----:B------:R-:W-:Y:S01]  /*0bf0*/  PRMT R45, R45, 0x5410, R46 ;  /* 0x000054102d2d7816 */ /* 0x000fe2000000002e */
[----:B-1----:R-:W-:Y:S01]  /*0c00*/  @P1 FFMA.FTZ R70, R83, R78, R70 ;  /* 0x0000004e53461223 */ /* 0x002fe20000010046 */
[----:B------:R-:W-:-:S02]  /*0c10*/  F2FP.BF16.F32.PACK_AB R78, RZ, R55 ;  /* 0x00000037ff4e723e */ /* 0x000fc400000010ff */
[----:B------:R-:W-:Y:S02]  /*0c20*/  PRMT R46, R79, 0x5410, R81 ;  /* 0x000054104f2e7816 */ /* 0x000fe40000000051 */
[----:B------:R-:W-:Y:S02]  /*0c30*/  F2FP.BF16.F32.PACK_AB R47, RZ, R70 ;  /* 0x00000046ff2f723e */ /* 0x000fe400000010ff */
[----:B------:R-:W-:Y:S02]  /*0c40*/  PRMT R44, R44, 0x5410, R78 ;  /* 0x000054102c2c7816 */ /* 0x000fe4000000004e */
[----:B------:R-:W-:Y:S01]  /*0c50*/  PRMT R47, R82, 0x5410, R47 ;  /* 0x00005410522f7816 */ /* 0x000fe2000000002f */
[----:B------:R-:W-:Y:S06]  /*0c60*/  BRA `(.L_x_52) ;  /* 0x0000000000b47947 */ /* 0x000fec0003800000 */
.L_x_51:
[----:B------:R-:W0:Y:S01]  /*0c70*/  @UP2 LDCU UR4, c[0x0][0x40c] ;  /* 0x00008180ff0427ac */ /* 0x000e220008000800 */
[----:B-----5:R-:W-:Y:S02]  /*0c80*/  @P3 SHF.L.U32 R44, R16, 0x10, RZ ;  /* 0x00000010102c3819 */ /* 0x020fe400000006ff */
[----:B------:R-:W-:Y:S01]  /*0c90*/  CS2R R68, SRZ ;  /* 0x0000000000447805 */ /* 0x000fe2000001ff00 */
[----:B------:R-:W-:Y:S01]  /*0ca0*/  @P3 IMAD.U32 R45, R17, 0x10000, RZ ;  /* 0x00010000112d3824 */ /* 0x000fe200078e00ff */
[----:B------:R-:W1:Y:S01]  /*0cb0*/  @UP2 LDCU UR7, c[0x0][0x40c] ;  /* 0x00008180ff0727ac */ /* 0x000e620008000800 */
[----:B------:R-:W-:Y:S02]  /*0cc0*/  @P3 SHF.L.U32 R46, R18, 0x10, RZ ;  /* 0x00000010122e3819 */ /* 0x000fe400000006ff */
[----:B------:R-:W-:Y:S02]  /*0cd0*/  CS2R R54, SRZ ;  /* 0x0000000000367805 */ /* 0x000fe4000001ff00 */
[----:B------:R-:W-:Y:S01]  /*0ce0*/  CS2R R62, SRZ ;  /* 0x00000000003e7805 */ /* 0x000fe2000001ff00 */
[----:B------:R-:W2:Y:S01]  /*0cf0*/  @UP2 LDCU UR24, c[0x0][0x40c] ;  /* 0x00008180ff1827ac */ /* 0x000ea20008000800 */
[C---:B------:R-:W-:Y:S01]  /*0d00*/  @P3 PRMT R47, R19.reuse, 0x7632, R47 ;  /* 0x00007632132f3816 */ /* 0x040fe2000000002f */
[----:B------:R-:W-:Y:S01]  /*0d10*/  IMAD.MOV.U32 R53, RZ, RZ, RZ ;  /* 0x000000ffff357224 */ /* 0x000fe200078e00ff */
[----:B------:R-:W-:Y:S01]  /*0d20*/  @P3 SHF.L.U32 R78, R19, 0x10, RZ ;  /* 0x00000010134e3819 */ /* 0x000fe200000006ff */
[----:B------:R-:W3:Y:S01]  /*0d30*/  @UP2 LDCU UR5, c[0x0][0x40c] ;  /* 0x00008180ff0527ac */ /* 0x000ee20008000800 */
[----:B------:R-:W-:-:S02]  /*0d40*/  IMAD.MOV.U32 R70, RZ, RZ, RZ ;  /* 0x000000ffff467224 */ /* 0x000fc400078e00ff */
[----:B------:R-:W-:Y:S01]  /*0d50*/  @P3 IMAD.U32 R47, R47, 0x10000, RZ ;  /* 0x000100002f2f3824 */ /* 0x000fe200078e00ff */
[----:B------:R-:W4:Y:S01]  /*0d60*/  @UP2 LDCU UR23, c[0x0][0x40c] ;  /* 0x00008180ff1727ac */ /* 0x000f220008000800 */
[----:B0-----:R-:W-:Y:S01]  /*0d70*/  @P3 FMUL.FTZ R68, R44, UR4 ;  /* 0x000000042c443c20 */ /* 0x001fe20008410000 */
[----:B------:R-:W-:Y:S01]  /*0d80*/  @P3 PRMT R44, R16, 0x7632, R44 ;  /* 0x00007632102c3816 */ /* 0x000fe2000000002c */
[----:B------:R-:W0:Y:S01]  /*0d90*/  @UP2 LDCU UR25, c[0x0][0x40c] ;  /* 0x00008180ff1927ac */ /* 0x000e220008000800 */
[----:B-1----:R-:W-:Y:S01]  /*0da0*/  @P3 FMUL.FTZ R54, R45, UR7 ;  /* 0x000000072d363c20 */ /* 0x002fe20008410000 */
[----:B------:R-:W-:Y:S01]  /*0db0*/  @P3 PRMT R45, R17, 0x7632, R45 ;  /* 0x00007632112d3816 */ /* 0x000fe2000000002d */
[----:B------:R-:W1:Y:S01]  /*0dc0*/  @UP2 LDCU UR26, c[0x0][0x40c] ;  /* 0x00008180ff1a27ac */ /* 0x000e620008000800 */
[----:B------:R-:W-:Y:S01]  /*0dd0*/  @P3 SHF.L.U32 R44, R44, 0x10, RZ ;  /* 0x000000102c2c3819 */ /* 0x000fe200000006ff */
[----:B--2---:R-:W-:Y:S01]  /*0de0*/  @P3 FMUL.FTZ R63, R46, UR24 ;  /* 0x000000182e3f3c20 */ /* 0x004fe20008410000 */
[----:B------:R-:W-:Y:S01]  /*0df0*/  @P3 PRMT R46, R18, 0x7632, R46 ;  /* 0x00007632122e3816 */ /* 0x000fe2000000002e */
[----:B------:R-:W2:Y:S01]  /*0e00*/  @UP2 LDCU UR4, c[0x0][0x40c] ;  /* 0x00008180ff0427ac */ /* 0x000ea20008000800 */
[----:B------:R-:W-:-:S02]  /*0e10*/  @P3 IMAD.U32 R45, R45, 0x10000, RZ ;  /* 0x000100002d2d3824 */ /* 0x000fc400078e00ff */
[----:B---3--:R-:W-:Y:S01]  /*0e20*/  @P3 FMUL.FTZ R55, R44, UR5 ;  /* 0x000000052c373c20 */ /* 0x008fe20008410000 */
[----:B------:R-:W-:Y:S02]  /*0e30*/  @P3 SHF.L.U32 R46, R46, 0x10, RZ ;  /* 0x000000102e2e3819 */ /* 0x000fe400000006ff */
[----:B------:R-:W-:Y:S01]  /*0e40*/  F2FP.BF16.F32.PACK_AB R44, RZ, R68 ;  /* 0x00000044ff2c723e */ /* 0x000fe200000010ff */
[----:B----4-:R-:W-:Y:S01]  /*0e50*/  @P3 FMUL.FTZ R53, R45, UR23 ;  /* 0x000000172d353c20 */ /* 0x010fe20008410000 */
[----:B------:R-:W-:Y:S02]  /*0e60*/  F2FP.BF16.F32.PACK_AB R45, RZ, R55 ;  /* 0x00000037ff2d723e */ /* 0x000fe400000010ff */
[----:B------:R-:W-:Y:S01]  /*0e70*/  F2FP.BF16.F32.PACK_AB R79, RZ, R63 ;  /* 0x0000003fff4f723e */ /* 0x000fe200000010ff */
[----:B0-----:R-:W-:Y:S01]  /*0e80*/  @P3 FMUL.FTZ R62, R46, UR25 ;  /* 0x000000192e3e3c20 */ /* 0x001fe20008410000 */
[----:B------:R-:W-:Y:S02]  /*0e90*/  F2FP.BF16.F32.PACK_AB R46, RZ, R54 ;  /* 0x00000036ff2e723e */ /* 0x000fe400000010ff */
[----:B------:R-:W-:Y:S01]  /*0ea0*/  PRMT R44, R44, 0x5410, R45 ;  /* 0x000054102c2c7816 */ /* 0x000fe2000000002d */
[----:B-1----:R-:W-:Y:S01]  /*0eb0*/  @P3 FMUL.FTZ R69, R78, UR26 ;  /* 0x0000001a4e453c20 */ /* 0x002fe20008410000 */
[----:B------:R-:W-:-:S02]  /*0ec0*/  F2FP.BF16.F32.PACK_AB R78, RZ, R53 ;  /* 0x00000035ff4e723e */ /* 0x000fc400000010ff */
[----:B------:R-:W-:Y:S01]  /*0ed0*/  F2FP.BF16.F32.PACK_AB R81, RZ, R62 ;  /* 0x0000003eff51723e */ /* 0x000fe200000010ff */
[----:B--2---:R-:W-:Y:S01]  /*0ee0*/  @P3 FMUL.FTZ R70, R47, UR4 ;  /* 0x000000042f463c20 */ /* 0x004fe20008410000 */
[----:B------:R-:W-:Y:S02]  /*0ef0*/  F2FP.BF16.F32.PACK_AB R47, RZ, R69 ;  /* 0x00000045ff2f723e */ /* 0x000fe400000010ff */
[----:B------:R-:W-:Y:S02]  /*0f00*/  PRMT R45, R46, 0x5410, R78 ;  /* 0x000054102e2d7816 */ /* 0x000fe4000000004e */
[----:B------:R-:W-:Y:S02]  /*0f10*/  F2FP.BF16.F32.PACK_AB R82, RZ, R70 ;  /* 0x00000046ff52723e */ /* 0x000fe400000010ff */
[----:B------:R-:W-:Y:S02]  /*0f20*/  PRMT R46, R79, 0x5410, R81 ;  /* 0x000054104f2e7816 */ /* 0x000fe40000000051 */
[----:B------:R-:W-:-:S07]  /*0f30*/  PRMT R47, R47, 0x5410, R82 ;  /* 0x000054102f2f7816 */ /* 0x000fce0000000052 */
.L_x_52:
[----:B------:R-:W0:Y:S01]  /*0f40*/  LDC.64 R78, c[0x0][0x3a8] ;  /* 0x0000ea00ff4e7b82 */ /* 0x000e220000000a00 */
[----:B------:R-:W-:Y:S01]  /*0f50*/  IADD3 R80, PT, PT, R80, 0x80, RZ ;  /* 0x0000008050507810 */ /* 0x000fe20007ffe0ff */
[----:B0-----:R-:W-:-:S04]  /*0f60*/  IMAD.WIDE.U32 R78, R77, 0x10, R78 ;  /* 0x000000104d4e7825 */ /* 0x001fc800078e004e */
[----:B------:R-:W-:Y:S01]  /*0f70*/  VIADD R77, R77, 0x80 ;  /* 0x000000804d4d7836 */ /* 0x000fe20000000000 */
[----:B------:R0:W-:Y:S06]  /*0f80*/  STG.E.128 desc[UR12][R78.64], R44 ;  /* 0x0000002c4e007986 */ /* 0x0001ec000c101d0c */
.L_x_49:
[----:B------:R-:W-:Y:S05]  /*0f90*/  BSYNC.RECONVERGENT B0 ;  /* 0x0000000000007941 */ /* 0x000fea0003800200 */
.L_x_48:
[----:B------:R-:W-:Y:S01]  /*0fa0*/  ISETP.GE.U32.AND P1, PT, R50, 0x100, PT ;  /* 0x000001003200780c */ /* 0x000fe20003f26070 */
[----:B------:R-:W-:-:S12]  /*0fb0*/  BSSY.RECONVERGENT B0, `(.L_x_53) ;  /* 0x0000076000007945 */ /* 0x000fd80003800200 */
[----:B------:R-:W-:Y:S05]  /*0fc0*/  @!P1 BRA `(.L_x_54) ;  /* 0x0000000400d09947 */ /* 0x000fea0003800000 */
[----:B------:R-:W-:-:S04]  /*0fd0*/  UISETP.NE.U32.AND UP0, UPT, UR14, URZ, UPT ;  /* 0x000000ff0e00728c */ /* 0x000fc8000bf05070 */
[----:B------:R-:W-:Y:S01]  /*0fe0*/  UISETP.NE.AND.EX UP0, UPT, UR15, URZ, UPT, UP0 ;  /* 0x000000ff0f00728c */ /* 0x000fe2000bf05300 */
[----:B------:R-:W-:Y:S10]  /*0ff0*/  BRA.U !UP2, `(.L_x_55) ;  /* 0x000000010a0c7547 */ /* 0x000ff4000b800000 */
[----:B------:R-:W1:Y:S02]  /*1000*/  LDC.64 R16, c[0x0][0x390] ;  /* 0x0000e400ff107b82 */ /* 0x000e640000000a00 */
[----:B-1----:R-:W-:-:S06]  /*1010*/  IMAD.WIDE.U32 R16, R80, 0x10, R16 ;  /* 0x0000001050107825 */ /* 0x002fcc00078e0010 */
[----:B------:R-:W5:Y:S02]  /*1020*/  LDG.E.128 R16, desc[UR12][R16.64] ;  /* 0x0000000c10107981 */ /* 0x000f64000c1e1d00 */
.L_x_55:
[----:B------:R-:W-:Y:S05]  /*1030*/  BRA.U !UP0, `(.L_x_56) ;  /* 0x0000000108ec7547 */ /* 0x000fea000b800000 */
[----:B0-----:R-:W0:Y:S02]  /*1040*/  LDC.64 R44, c[0x0][0x3a0] ;  /* 0x0000e800ff2c7b82 */ /* 0x001e240000000a00 */
[----:B0-----:R-:W-:-:S06]  /*1050*/  IMAD.WIDE.U32 R44, R77, 0x10, R44 ;  /* 0x000000104d2c7825 */ /* 0x001fcc00078e002c */
[----:B------:R-:W2:Y:S01]  /*1060*/  LDG.E.128 R44, desc[UR12][R44.64] ;  /* 0x0000000c2c2c7981 */ /* 0x000ea2000c1e1d00 */
[----:B------:R-:W-:-:S13]  /*1070*/  ISETP.LT.AND P2, PT, RZ, UR21, PT ;  /* 0x00000015ff007c0c */ /* 0x000fda000bf41270 */
[----:B------:R-:W0:Y:S01]  /*1080*/  @P2 LDC R79, c[0x0][0x40c] ;  /* 0x00010300ff4f2b82 */ /* 0x000e220000000800 */
[----:B-----5:R-:W-:Y:S02]  /*1090*/  @P2 PRMT R57, R16, 0x7632, R57 ;  /* 0x0000763210392816 */ /* 0x020fe40000000039 */
[C---:B------:R-:W-:Y:S02]  /*10a0*/  @P2 PRMT R64, R17.reuse, 0x7632, R64 ;  /* 0x0000763211402816 */ /* 0x040fe40000000040 */
[----:B------:R-:W-:Y:S01]  /*10b0*/  @P2 SHF.L.U32 R78, R17, 0x10, RZ ;  /* 0x00000010114e2819 */ /* 0x000fe200000006ff */
[----:B------:R-:W-:Y:S01]  /*10c0*/  @P2 IMAD.U32 R65, R57, 0x10000, RZ ;  /* 0x0001000039412824 */ /* 0x000fe200078e00ff */
[----:B------:R-:W-:Y:S01]  /*10d0*/  @P2 SHF.L.U32 R83, R19, 0x10, RZ ;  /* 0x0000001013532819 */ /* 0x000fe200000006ff */
[----:B------:R-:W1:Y:S08]  /*10e0*/  @P2 LDC R81, c[0x0][0x40c] ;  /* 0x00010300ff512b82 */ /* 0x000e700000000800 */
[----:B------:R-:W3:Y:S08]  /*10f0*/  @P2 LDC R73, c[0x0][0x40c] ;  /* 0x00010300ff492b82 */ /* 0x000ef00000000800 */
[----:B------:R-:W4:Y:S08]  /*1100*/  @P2 LDC R71, c[0x0][0x40c] ;  /* 0x00010300ff472b82 */ /* 0x000f300000000800 */
[----:B------:R-:W4:Y:S01]  /*1110*/  @P2 LDC R72, c[0x0][0x40c] ;  /* 0x00010300ff482b82 */ /* 0x000f220000000800 */
[C---:B--2---:R-:W-:Y:S01]  /*1120*/  PRMT R58, R45.reuse, 0x7632, R58 ;  /* 0x000076322d3a7816 */ /* 0x044fe2000000003a */
[----:B------:R-:W-:Y:S01]  /*1130*/  IMAD.U32 R57, R45, 0x10000, RZ ;  /* 0x000100002d397824 */ /* 0x000fe200078e00ff */
[----:B------:R-:W-:Y:S01]  /*1140*/  PRMT R56, R44, 0x7632, R56 ;  /* 0x000076322c387816 */ /* 0x000fe20000000038 */
[----:B------:R-:W-:Y:S01]  /*1150*/  @P2 IMAD.U32 R45, R64, 0x10000, RZ ;  /* 0x00010000402d2824 */ /* 0x000fe200078e00ff */
[----:B------:R-:W-:Y:S01]  /*1160*/  SHF.L.U32 R58, R58, 0x10, RZ ;  /* 0x000000103a3a7819 */ /* 0x000fe200000006ff */
[----:B0-----:R-:W-:Y:S01]  /*1170*/  @P2 FFMA.FTZ R57, R78, R79, R57 ;  /* 0x0000004f4e392223 */ /* 0x001fe20000010039 */
[----:B------:R-:W-:Y:S01]  /*1180*/  SHF.L.U32 R56, R56, 0x10, RZ ;  /* 0x0000001038387819 */ /* 0x000fe200000006ff */
[----:B------:R-:W0:Y:S01]  /*1190*/  @P2 LDC R79, c[0x0][0x40c] ;  /* 0x00010300ff4f2b82 */ /* 0x000e220000000800 */
[----:B------:R-:W-:Y:S01]  /*11a0*/  SHF.L.U32 R64, R46, 0x10, RZ ;  /* 0x000000102e407819 */ /* 0x000fe200000006ff */
[----:B-1----:R-:W-:Y:S01]  /*11b0*/  @P2 FFMA.FTZ R58, R45, R81, R58 ;  /* 0x000000512d3a2223 */ /* 0x002fe2000001003a */
[C---:B------:R-:W-:Y:S01]  /*11c0*/  @P2 SHF.L.U32 R81, R18.reuse, 0x10, RZ ;  /* 0x0000001012512819 */ /* 0x040fe200000006ff */
[----:B---3--:R-:W-:Y:S01]  /*11d0*/  @P2 FFMA.FTZ R56, R65, R73, R56 ;  /* 0x0000004941382223 */ /* 0x008fe20000010038 */
[----:B------:R-:W-:Y:S01]  /*11e0*/  @P2 PRMT R73, R18, 0x7632, R73 ;  /* 0x0000763212492816 */ /* 0x000fe20000000049 */
[C---:B------:R-:W-:Y:S01]  /*11f0*/  IMAD.U32 R82, R47.reuse, 0x10000, RZ ;  /* 0x000100002f527824 */ /* 0x040fe200078e00ff */
[----:B------:R-:W-:Y:S01]  /*1200*/  PRMT R65, R46, 0x7632, R65 ;  /* 0x000076322e417816 */ /* 0x000fe20000000041 */
[----:B------:R-:W1:Y:S01]  /*1210*/  @P2 LDC R45, c[0x0][0x40c] ;  /* 0x00010300ff2d2b82 */ /* 0x000e620000000800 */
[----:B------:R-:W-:Y:S01]  /*1220*/  PRMT R47, R47, 0x7632, R47 ;  /* 0x000076322f2f7816 */ /* 0x000fe2000000002f */
[----:B------:R-:W-:Y:S01]  /*1230*/  @P2 IMAD.U32 R46, R73, 0x10000, RZ ;  /* 0x00010000492e2824 */ /* 0x000fe200078e00ff */
[----:B------:R-:W-:Y:S01]  /*1240*/  SHF.L.U32 R44, R44, 0x10, RZ ;  /* 0x000000102c2c7819 */ /* 0x000fe200000006ff */
[----:B------:R-:W-:-:S02]  /*1250*/  IMAD.U32 R65, R65, 0x10000, RZ ;  /* 0x0001000041417824 */ /* 0x000fc400078e00ff */
[----:B----4-:R-:W-:Y:S01]  /*1260*/  @P2 FFMA.FTZ R64, R81, R72, R64 ;  /* 0x0000004851402223 */ /* 0x010fe20000010040 */
[----:B------:R-:W-:Y:S01]  /*1270*/  @P2 SHF.L.U32 R81, R16, 0x10, RZ ;  /* 0x0000001010512819 */ /* 0x000fe200000006ff */
[----:B------:R-:W-:Y:S01]  /*1280*/  IMAD.U32 R73, R47, 0x10000, RZ ;  /* 0x000100002f497824 */ /* 0x000fe200078e00ff */
[----:B------:R-:W2:Y:S01]  /*1290*/  @P2 LDC R78, c[0x0][0x40c] ;  /* 0x00010300ff4e2b82 */ /* 0x000ea20000000800 */
[----:B------:R-:W-:Y:S01]  /*12a0*/  @P2 FFMA.FTZ R65, R46, R71, R65 ;  /* 0x000000472e412223 */ /* 0x000fe20000010041 */
[----:B------:R-:W-:Y:S01]  /*12b0*/  @P2 PRMT R46, R19, 0x7632, R46 ;  /* 0x00007632132e2816 */ /* 0x000fe2000000002e */
[--C-:B------:R-:W-:Y:S01]  /*12c0*/  @!P2 IMAD.MOV.U32 R71, RZ, RZ, R44.reuse ;  /* 0x000000ffff47a224 */ /* 0x100fe200078e002c */
[----:B------:R-:W-:Y:S02]  /*12d0*/  @!P2 MOV R72, R82 ;  /* 0x000000520048a202 */ /* 0x000fe40000000f00 */
[----:B------:R-:W-:Y:S01]  /*12e0*/  @P2 SHF.L.U32 R46, R46, 0x10, RZ ;  /* 0x000000102e2e2819 */ /* 0x000fe200000006ff */
[----:B0-----:R-:W-:Y:S01]  /*12f0*/  @P2 FFMA.FTZ R71, R81, R79, R44 ;  /* 0x0000004f51472223 */ /* 0x001fe2000001002c */
[----:B------:R-:W-:-:S02]  /*1300*/  F2FP.BF16.F32.PACK_AB R79, RZ, R64 ;  /* 0x00000040ff4f723e */ /* 0x000fc400000010ff */
[----:B------:R-:W-:Y:S02]  /*1310*/  F2FP.BF16.F32.PACK_AB R81, RZ, R65 ;  /* 0x00000041ff51723e */ /* 0x000fe400000010ff */
[----:B------:R-:W-:Y:S01]  /*1320*/  F2FP.BF16.F32.PACK_AB R44, RZ, R71 ;  /* 0x00000047ff2c723e */ /* 0x000fe200000010ff */
[----:B-1----:R-:W-:Y:S01]  /*1330*/  @P2 FFMA.FTZ R72, R83, R45, R82 ;  /* 0x0000002d53482223 */ /* 0x002fe20000010052 */
[----:B------:R-:W-:-:S04]  /*1340*/  F2FP.BF16.F32.PACK_AB R45, RZ, R57 ;  /* 0x00000039ff2d723e */ /* 0x000fc800000010ff */
[----:B------:R-:W-:Y:S01]  /*1350*/  F2FP.BF16.F32.PACK_AB R82, RZ, R72 ;  /* 0x00000048ff52723e */ /* 0x000fe200000010ff */
[----:B--2---:R-:W-:Y:S01]  /*1360*/  @P2 FFMA.FTZ R73, R46, R78, R73 ;  /* 0x0000004e2e492223 */ /* 0x004fe20000010049 */
[----:B------:R-:W-:Y:S02]  /*1370*/  F2FP.BF16.F32.PACK_AB R46, RZ, R58 ;  /* 0x0000003aff2e723e */ /* 0x000fe400000010ff */
[----:B------:R-:W-:Y:S02]  /*1380*/  F2FP.BF16.F32.PACK_AB R78, RZ, R56 ;  /* 0x00000038ff4e723e */ /* 0x000fe400000010ff */
[----:B------:R-:W-:Y:S02]  /*1390*/  F2FP.BF16.F32.PACK_AB R47, RZ, R73 ;  /* 0x00000049ff2f723e */ /* 0x000fe400000010ff */
[----:B------:R-:W-:Y:S02]  /*13a0*/  PRMT R45, R45, 0x5410, R46 ;  /* 0x000054102d2d7816 */ /* 0x000fe4000000002e */
[----:B------:R-:W-:-:S02]  /*13b0*/  PRMT R46, R79, 0x5410, R81 ;  /* 0x000054104f2e7816 */ /* 0x000fc40000000051 */
[----:B------:R-:W-:Y:S02]  /*13c0*/  PRMT R44, R44, 0x5410, R78 ;  /* 0x000054102c2c7816 */ /* 0x000fe4000000004e */
[----:B------:R-:W-:Y:S01]  /*13d0*/  PRMT R47, R82, 0x5410, R47 ;  /* 0x00005410522f7816 */ /* 0x000fe2000000002f */
[----:B------:R-:W-:Y:S06]  /*13e0*/  BRA `(.L_x_57) ;  /* 0x0000000000b47947 */ /* 0x000fec0003800000 */
.L_x_56:
[----:B------:R-:W1:Y:S01]  /*13f0*/  @UP2 LDCU UR4, c[0x0][0x40c] ;  /* 0x00008180ff0427ac */ /* 0x000e620008000800 */
[----:B0----5:R-:W-:Y:S01]  /*1400*/  @P3 SHF.L.U32 R44, R16, 0x10, RZ ;  /* 0x00000010102c3819 */ /* 0x021fe200000006ff */
[----:B------:R-:W-:Y:S02]  /*1410*/  HFMA2 R71, -RZ, RZ, 0, 0 ;  /* 0x00000000ff477431 */ /* 0x000fe400000001ff */
[----:B------:R-:W-:Y:S01]  /*1420*/  @P3 IMAD.U32 R45, R17, 0x10000, RZ ;  /* 0x00010000112d3824 */ /* 0x000fe200078e00ff */
[----:B------:R-:W0:Y:S01]  /*1430*/  @UP2 LDCU UR7, c[0x0][0x40c] ;  /* 0x00008180ff0727ac */ /* 0x000e220008000800 */
[----:B------:R-:W-:Y:S02]  /*1440*/  @P3 SHF.L.U32 R46, R18, 0x10, RZ ;  /* 0x00000010122e3819 */ /* 0x000fe400000006ff */
[----:B------:R-:W-:Y:S02]  /*1450*/  CS2R R56, SRZ ;  /* 0x0000000000387805 */ /* 0x000fe4000001ff00 */
[----:B------:R-:W-:Y:S01]  /*1460*/  CS2R R64, SRZ ;  /* 0x0000000000407805 */ /* 0x000fe2000001ff00 */
[----:B------:R-:W2:Y:S01]  /*1470*/  @UP2 LDCU UR24, c[0x0][0x40c] ;  /* 0x00008180ff1827ac */ /* 0x000ea20008000800 */
[C---:B------:R-:W-:Y:S01]  /*1480*/  @P3 PRMT R47, R19.reuse, 0x7632, R47 ;  /* 0x00007632132f3816 */ /* 0x040fe2000000002f */
[----:B------:R-:W-:Y:S01]  /*1490*/  @P3 IMAD.U32 R78, R19, 0x10000, RZ ;  /* 0x00010000134e3824 */ /* 0x000fe200078e00ff */
[----:B------:R-:W-:Y:S01]  /*14a0*/  MOV R58, RZ ;  /* 0x000000ff003a7202 */ /* 0x000fe20000000f00 */
[----:B------:R-:W3:Y:S01]  /*14b0*/  @UP2 LDCU UR5, c[0x0][0x40c] ;  /* 0x00008180ff0527ac */ /* 0x000ee20008000800 */
[----:B------:R-:W-:-:S02]  /*14c0*/  @P3 SHF.L.U32 R47, R47, 0x10, RZ ;  /* 0x000000102f2f3819 */ /* 0x000fc400000006ff */
[----:B------:R-:W-:Y:S01]  /*14d0*/  CS2R R72, SRZ ;  /* 0x0000000000487805 */ /* 0x000fe2000001ff00 */
[----:B------:R-:W4:Y:S01]  /*14e0*/  @UP2 LDCU UR23, c[0x0][0x40c] ;  /* 0x00008180ff1727ac */ /* 0x000f220008000800 */
[----:B-1----:R-:W-:Y:S01]  /*14f0*/  @P3 FMUL.FTZ R71, R44, UR4 ;  /* 0x000000042c473c20 */ /* 0x002fe20008410000 */
[----:B------:R-:W-:Y:S01]  /*1500*/  @P3 PRMT R44, R16, 0x7632, R44 ;  /* 0x00007632102c3816 */ /* 0x000fe2000000002c */
[----:B------:R-:W1:Y:S01]  /*1510*/  @UP2 LDCU UR25, c[0x0][0x40c] ;  /* 0x00008180ff1927ac */ /* 0x000e620008000800 */
[----:B0-----:R-:W-:Y:S01]  /*1520*/  @P3 FMUL.FTZ R57, R45, UR7 ;  /* 0x000000072d393c20 */ /* 0x001fe20008410000 */
[----:B------:R-:W-:Y:S01]  /*1530*/  @P3 PRMT R45, R17, 0x7632, R45 ;  /* 0x00007632112d3816 */ /* 0x000fe2000000002d */
[----:B------:R-:W0:Y:S01]  /*1540*/  @UP2 LDCU UR26, c[0x0][0x40c] ;  /* 0x00008180ff1a27ac */ /* 0x000e220008000800 */
[----:B------:R-:W-:Y:S01]  /*1550*/  @P3 SHF.L.U32 R44, R44, 0x10, RZ ;  /* 0x000000102c2c3819 */ /* 0x000fe200000006ff */
[----:B--2---:R-:W-:Y:S01]  /*1560*/  @P3 FMUL.FTZ R64, R46, UR24 ;  /* 0x000000182e403c20 */ /* 0x004fe20008410000 */
[----:B------:R-:W-:Y:S01]  /*1570*/  @P3 PRMT R46, R18, 0x7632, R46 ;  /* 0x00007632122e3816 */ /* 0x000fe2000000002e */
[----:B------:R-:W2:Y:S01]  /*1580*/  @UP2 LDCU UR4, c[0x0][0x40c] ;  /* 0x00008180ff0427ac */ /* 0x000ea20008000800 */
[----:B------:R-:W-:Y:S01]  /*1590*/  @P3 SHF.L.U32 R45, R45, 0x10, RZ ;  /* 0x000000102d2d3819 */ /* 0x000fe200000006ff */
[----:B---3--:R-:W-:Y:S01]  /*15a0*/  @P3 FMUL.FTZ R56, R44, UR5 ;  /* 0x000000052c383c20 */ /* 0x008fe20008410000 */
[----:B------:R-:W-:Y:S01]  /*15b0*/  F2FP.BF16.F32.PACK_AB R44, RZ, R71 ;  /* 0x00000047ff2c723e */ /* 0x000fe200000010ff */
[----:B------:R-:W-:Y:S01]  /*15c0*/  @P3 IMAD.U32 R46, R46, 0x10000, RZ ;  /* 0x000100002e2e3824 */ /* 0x000fe200078e00ff */
[----:B------:R-:W-:Y:S01]  /*15d0*/  F2FP.BF16.F32.PACK_AB R79, RZ, R64 ;  /* 0x00000040ff4f723e */ /* 0x000fe200000010ff */
[----:B----4-:R-:W-:Y:S01]  /*15e0*/  @P3 FMUL.FTZ R58, R45, UR23 ;  /* 0x000000172d3a3c20 */ /* 0x010fe20008410000 */
[----:B------:R-:W-:Y:S01]  /*15f0*/  F2FP.BF16.F32.PACK_AB R45, RZ, R56 ;  /* 0x00000038ff2d723e */ /* 0x000fe200000010ff */
[----:B-1----:R-:W-:Y:S01]  /*1600*/  @P3 FMUL.FTZ R65, R46, UR25 ;  /* 0x000000192e413c20 */ /* 0x002fe20008410000 */
[----:B------:R-:W-:-:S02]  /*1610*/  F2FP.BF16.F32.PACK_AB R46, RZ, R57 ;  /* 0x00000039ff2e723e */ /* 0x000fc400000010ff */
[----:B------:R-:W-:Y:S01]  /*1620*/  PRMT R44, R44, 0x5410, R45 ;  /* 0x000054102c2c7816 */ /* 0x000fe2000000002d */
[----:B0-----:R-:W-:Y:S01]  /*1630*/  @P3 FMUL.FTZ R72, R78, UR26 ;  /* 0x0000001a4e483c20 */ /* 0x001fe20008410000 */
[----:B------:R-:W-:Y:S02]  /*1640*/  F2FP.BF16.F32.PACK_AB R78, RZ, R58 ;  /* 0x0000003aff4e723e */ /* 0x000fe400000010ff */
[----:B------:R-:W-:Y:S01]  /*1650*/  F2FP.BF16.F32.PACK_AB R81, RZ, R65 ;  /* 0x00000041ff51723e */ /* 0x000fe200000010ff */
[----:B--2---:R-:W-:Y:S01]  /*1660*/  @P3 FMUL.FTZ R73, R47, UR4 ;  /* 0x000000042f493c20 */ /* 0x004fe20008410000 */
[----:B------:R-:W-:Y:S02]  /*1670*/  F2FP.BF16.F32.PACK_AB R47, RZ, R72 ;  /* 0x00000048ff2f723e */ /* 0x000fe400000010ff */
[----:B------:R-:W-:Y:S02]  /*1680*/  PRMT R45, R46, 0x5410, R78 ;  /* 0x000054102e2d7816 */ /* 0x000fe4000000004e */
[----:B------:R-:W-:-:S02]  /*1690*/  F2FP.BF16.F32.PACK_AB R82, RZ, R73 ;  /* 0x00000049ff52723e */ /* 0x000fc400000010ff */
[----:B------:R-:W-:Y:S02]  /*16a0*/  PRMT R46, R79, 0x5410, R81 ;  /* 0x000054104f2e7816 */ /* 0x000fe40000000051 */
[----:B------:R-:W-:-:S07]  /*16b0*/  PRMT R47, R47, 0x5410, R82 ;  /* 0x000054102f2f7816 */ /* 0x000fce0000000052 */
.L_x_57:
[----:B------:R-:W0:Y:S01]  /*16c0*/  LDC.64 R78, c[0x0][0x3a8] ;  /* 0x0000ea00ff4e7b82 */ /* 0x000e220000000a00 */
[----:B------:R-:W-:Y:S01]  /*16d0*/  IADD3 R80, PT, PT, R80, 0x80, RZ ;  /* 0x0000008050507810 */ /* 0x000fe20007ffe0ff */
[----:B0-----:R-:W-:-:S04]  /*16e0*/  IMAD.WIDE.U32 R78, R77, 0x10, R78 ;  /* 0x000000104d4e7825 */ /* 0x001fc800078e004e */
[----:B------:R-:W-:Y:S01]  /*16f0*/  VIADD R77, R77, 0x80 ;  /* 0x000000804d4d7836 */ /* 0x000fe20000000000 */
[----:B------:R1:W-:Y:S06]  /*1700*/  STG.E.128 desc[UR12][R78.64], R44 ;  /* 0x0000002c4e007986 */ /* 0x0003ec000c101d0c */
.L_x_54:
[----:B------:R-:W-:Y:S05]  /*1710*/  BSYNC.RECONVERGENT B0 ;  /* 0x0000000000007941 */ /* 0x000fea0003800200 */
.L_x_53:
[----:B------:R-:W-:Y:S01]  /*1720*/  ISETP.GE.U32.AND P2, PT, R50, 0x180, PT ;  /* 0x000001803200780c */ /* 0x000fe20003f46070 */
[----:B------:R-:W-:-:S12]  /*1730*/  BSSY.RECONVERGENT B0, `(.L_x_58) ;  /* 0x0000074000007945 */ /* 0x000fd80003800200 */
[----:B------:R-:W-:Y:S05]  /*1740*/  @!P2 BRA `(.L_x_59) ;  /* 0x0000000400c8a947 */ /* 0x000fea0003800000 */
[----:B------:R-:W-:-:S04]  /*1750*/  UISETP.NE.U32.AND UP0, UPT, UR14, URZ, UPT ;  /* 0x000000ff0e00728c */ /* 0x000fc8000bf05070 */
[----:B------:R-:W-:Y:S01]  /*1760*/  UISETP.NE.AND.EX UP0, UPT, UR15, URZ, UPT, UP0 ;  /* 0x000000ff0f00728c */ /* 0x000fe2000bf05300 */
[----:B------:R-:W-:Y:S10]  /*1770*/  BRA.U !UP2, `(.L_x_60) ;  /* 0x000000010a0c7547 */ /* 0x000ff4000b800000 */
[----:B------:R-:W2:Y:S02]  /*1780*/  LDC.64 R16, c[0x0][0x390] ;  /* 0x0000e400ff107b82 */ /* 0x000ea40000000a00 */
[----:B--2---:R-:W-:-:S06]  /*1790*/  IMAD.WIDE.U32 R16, R80, 0x10, R16 ;  /* 0x0000001050107825 */ /* 0x004fcc00078e0010 */
[----:B------:R-:W5:Y:S02]  /*17a0*/  LDG.E.128 R16, desc[UR12][R16.64] ;  /* 0x0000000c10107981 */ /* 0x000f64000c1e1d00 */
.L_x_60:
[----:B------:R-:W-:Y:S05]  /*17b0*/  BRA.U !UP0, `(.L_x_61) ;  /* 0x0000000108ec7547 */ /* 0x000fea000b800000 */
[----:B01----:R-:W0:Y:S02]  /*17c0*/  LDC.64 R44, c[0x0][0x3a0] ;  /* 0x0000e800ff2c7b82 */ /* 0x003e240000000a00 */
[----:B0-----:R-:W-:-:S06]  /*17d0*/  IMAD.WIDE.U32 R44, R77, 0x10, R44 ;  /* 0x000000104d2c7825 */ /* 0x001fcc00078e002c */
[----:B------:R-:W2:Y:S01]  /*17e0*/  LDG.E.128 R44, desc[UR12][R44.64] ;  /* 0x0000000c2c2c7981 */ /* 0x000ea2000c1e1d00 */
[----:B------:R-:W-:-:S13]  /*17f0*/  ISETP.LT.AND P3, PT, RZ, UR21, PT ;  /* 0x00000015ff007c0c */ /* 0x000fda000bf61270 */
[----:B------:R-:W0:Y:S01]  /*1800*/  @P3 LDC R78, c[0x0][0x40c] ;  /* 0x00010300ff4e3b82 */ /* 0x000e220000000800 */
[----:B-----5:R-:W-:Y:S01]  /*1810*/  @P3 PRMT R60, R16, 0x7632, R60 ;  /* 0x00007632103c3816 */ /* 0x020fe2000000003c */
[----:B------:R-:W-:Y:S01]  /*1820*/  @P3 IMAD.U32 R83, R18, 0x10000, RZ ;  /* 0x0001000012533824 */ /* 0x000fe200078e00ff */
[C---:B------:R-:W-:Y:S02]  /*1830*/  @P3 SHF.L.U32 R79, R17.reuse, 0x10, RZ ;  /* 0x00000010114f3819 */ /* 0x040fe400000006ff */
[----:B------:R-:W-:Y:S02]  /*1840*/  @P3 SHF.L.U32 R66, R60, 0x10, RZ ;  /* 0x000000103c423819 */ /* 0x000fe400000006ff */
[----:B------:R-:W-:Y:S01]  /*1850*/  @P3 PRMT R67, R17, 0x7632, R67 ;  /* 0x0000763211433816 */ /* 0x000fe20000000043 */
[----:B------:R-:W1:Y:S04]  /*1860*/  @P3 LDC R80, c[0x0][0x40c] ;  /* 0x00010300ff503b82 */ /* 0x000e680000000800 */
[----:B------:R-:W-:-:S04]  /*1870*/  @P3 IMAD.U32 R76, R67, 0x10000, RZ ;  /* 0x00010000434c3824 */ /* 0x000fc800078e00ff */
[----:B------:R-:W3:Y:S08]  /*1880*/  @P3 LDC R81, c[0x0][0x40c] ;  /* 0x00010300ff513b82 */ /* 0x000ef00000000800 */
[----:B------:R-:W4:Y:S08]  /*1890*/  @P3 LDC R75, c[0x0][0x40c] ;  /* 0x00010300ff4b3b82 */ /* 0x000f300000000800 */
[----:B------:R-:W4:Y:S01]  /*18a0*/  @P3 LDC R74, c[0x0][0x40c] ;  /* 0x00010300ff4a3b82 */ /* 0x000f220000000800 */
[----:B--2---:R-:W-:-:S02]  /*18b0*/  PRMT R59, R44, 0x7632, R59 ;  /* 0x000076322c3b7816 */ /* 0x004fc4000000003b */
[C---:B------:R-:W-:Y:S02]  /*18c0*/  SHF.L.U32 R60, R45.reuse, 0x10, RZ ;  /* 0x000000102d3c7819 */ /* 0x040fe400000006ff */
[----:B------:R-:W-:Y:S01]  /*18d0*/  PRMT R61, R45, 0x7632, R61 ;  /* 0x000076322d3d7816 */ /* 0x000fe2000000003d */
[----:B------:R-:W-:Y:S02]  /*18e0*/  IMAD.U32 R59, R59, 0x10000, RZ ;  /* 0x000100003b3b7824 */ /* 0x000fe400078e00ff */
[----:B------:R-:W2:Y:S01]  /*18f0*/  @P3 LDC R45, c[0x0][0x40c] ;  /* 0x00010300ff2d3b82 */ /* 0x000ea20000000800 */
[----:B-1----:R-:W-:Y:S01]  /*1900*/  @P3 FFMA.FTZ R60, R79, R80, R60 ;  /* 0x000000504f3c3223 */ /* 0x002fe2000001003c */
[----:B------:R-:W-:Y:S01]  /*1910*/  SHF.L.U32 R61, R61, 0x10, RZ ;  /* 0x000000103d3d7819 */ /* 0x000fe200000006ff */
[----:B0-----:R-:W-:Y:S01]  /*1920*/  @P3 FFMA.FTZ R59, R66, R78, R59 ;  /* 0x0000004e423b3223 */ /* 0x001fe2000001003b */
[C---:B------:R-:W-:Y:S02]  /*1930*/  PRMT R67, R46.reuse, 0x7632, R67 ;  /* 0x000076322e437816 */ /* 0x040fe40000000043 */
[----:B------:R-:W-:Y:S01]  /*1940*/  SHF.L.U32 R66, R46, 0x10, RZ ;  /* 0x000000102e427819 */ /* 0x000fe200000006ff */
[----:B---3--:R-:W-:Y:S01]  /*1950*/  @P3 FFMA.FTZ R61, R76, R81, R61 ;  /* 0x000000514c3d3223 */ /* 0x008fe2000001003d */
[----:B------:R-:W0:Y:S01]  /*1960*/  @P3 LDC R78, c[0x0][0x40c] ;  /* 0x00010300ff4e3b82 */ /* 0x000e220000000800 */
[----:B------:R-:W-:Y:S01]  /*1970*/  @P3 PRMT R76, R18, 0x7632, R76 ;  /* 0x00007632124c3816 */ /* 0x000fe2000000004c */
[----:B------:R-:W-:Y:S01]  /*1980*/  IMAD.U32 R81, R47, 0x10000, RZ ;  /* 0x000100002f517824 */ /* 0x000fe200078e00ff */
[----:B------:R-:W-:Y:S01]  /*1990*/  SHF.L.U32 R67, R67, 0x10, RZ ;  /* 0x0000001043437819 */ /* 0x000fe200000006ff */
[----:B----4-:R-:W-:Y:S01]  /*19a0*/  @P3 FFMA.FTZ R66, R83, R74, R66 ;  /* 0x0000004a53423223 */ /* 0x010fe20000010042 */
[----:B------:R-:W-:-:S02]  /*19b0*/  @P3 SHF.L.U32 R76, R76, 0x10, RZ ;  /* 0x000000104c4c3819 */ /* 0x000fc400000006ff */
[----:B------:R-:W-:Y:S01]  /*19c0*/  PRMT R47, R47, 0x7632, R47 ;  /* 0x000076322f2f7816 */ /* 0x000fe2000000002f */
[----:B------:R-:W1:Y:S01]  /*19d0*/  @P3 LDC R79, c[0x0][0x40c] ;  /* 0x00010300ff4f3b82 */ /* 0x000e620000000800 */
[----:B------:R-:W-:Y:S01]  /*19e0*/  @P3 PRMT R46, R19, 0x7632, R46 ;  /* 0x00007632132e3816 */ /* 0x000fe2000000002e */
[----:B------:R-:W-:Y:S01]  /*19f0*/  @P3 FFMA.FTZ R67, R76, R75, R67 ;  /* 0x0000004b4c433223 */ /* 0x000fe20000010043 */
[----:B------:R-:W-:Y:S01]  /*1a00*/  SHF.L.U32 R44, R44, 0x10, RZ ;  /* 0x000000102c2c7819 */ /* 0x000fe200000006ff */
[----:B------:R-:W-:Y:S01]  /*1a10*/  IMAD.U32 R76, R47, 0x10000, RZ ;  /* 0x000100002f4c7824 */ /* 0x000fe200078e00ff */
[----:B------:R-:W-:Y:S02]  /*1a20*/  @P3 SHF.L.U32 R80, R19, 0x10, RZ ;  /* 0x0000001013503819 */ /* 0x000fe400000006ff */
[----:B------:R-:W-:Y:S01]  /*1a30*/  @P3 SHF.L.U32 R83, R16, 0x10, RZ ;  /* 0x0000001010533819 */ /* 0x000fe200000006ff */
[----:B------:R-:W-:Y:S01]  /*1a40*/  @!P3 IMAD.MOV.U32 R74, RZ, RZ, R44 ;  /* 0x000000ffff4ab224 */ /* 0x000fe200078e002c */
[----:B------:R-:W-:-:S02]  /*1a50*/  @P3 SHF.L.U32 R47, R46, 0x10, RZ ;  /* 0x000000102e2f3819 */ /* 0x000fc400000006ff */
[----:B------:R-:W-:Y:S01]  /*1a60*/  @!P3 MOV R75, R81 ;  /* 0x00000051004bb202 */ /* 0x000fe20000000f00 */
[----:B--2---:R-:W-:Y:S01]  /*1a70*/  @P3 FFMA.FTZ R74, R83, R45, R44 ;  /* 0x0000002d534a3223 */ /* 0x004fe2000001002c */
[----:B------:R-:W-:Y:S02]  /*1a80*/  F2FP.BF16.F32.PACK_AB R45, RZ, R60 ;  /* 0x0000003cff2d723e */ /* 0x000fe400000010ff */
[----:B------:R-:W-:Y:S01]  /*1a90*/  F2FP.BF16.F32.PACK_AB R46, RZ, R61 ;  /* 0x0000003dff2e723e */ /* 0x000fe200000010ff */
[----:B0-----:R-:W-:Y:S01]  /*1aa0*/  @P3 FFMA.FTZ R75, R80, R78, R81 ;  /* 0x0000004e504b3223 */ /* 0x001fe20000010051 */
[----:B------:R-:W-:Y:S02]  /*1ab0*/  F2FP.BF16.F32.PACK_AB R78, RZ, R59 ;  /* 0x0000003bff4e723e */ /* 0x000fe400000010ff */
[----:B------:R-:W-:Y:S02]  /*1ac0*/  F2FP.BF16.F32.PACK_AB R80, RZ, R67 ;  /* 0x00000043ff50723e */ /* 0x000fe400000010ff */
[----:B------:R-:W-:-:S02]  /*1ad0*/  F2FP.BF16.F32.PACK_AB R81, RZ, R75 ;  /* 0x0000004bff51723e */ /* 0x000fc400000010ff */
[----:B------:R-:W-:Y:S01]  /*1ae0*/  F2FP.BF16.F32.PACK_AB R44, RZ, R74 ;  /* 0x0000004aff2c723e */ /* 0x000fe200000010ff */
[----:B-1----:R-:W-:Y:S01]  /*1af0*/  @P3 FFMA.FTZ R76, R47, R79, R76 ;  /* 0x0000004f2f4c3223 */ /* 0x002fe2000001004c */
[----:B------:R-:W-:Y:S02]  /*1b00*/  F2FP.BF16.F32.PACK_AB R79, RZ, R66 ;  /* 0x00000042ff4f723e */ /* 0x000fe400000010ff */
[----:B------:R-:W-:Y:S02]  /*1b10*/  PRMT R45, R45, 0x5410, R46 ;  /* 0x000054102d2d7816 */ /* 0x000fe4000000002e */
[----:B------:R-:W-:Y:S02]  /*1b20*/  F2FP.BF16.F32.PACK_AB R47, RZ, R76 ;  /* 0x0000004cff2f723e */ /* 0x000fe400000010ff */
[----:B------:R-:W-:Y:S02]  /*1b30*/  PRMT R46, R79, 0x5410, R80 ;  /* 0x000054104f2e7816 */ /* 0x000fe40000000050 */
[----:B------:R-:W-:-:S02]  /*1b40*/  PRMT R44, R44, 0x5410, R78 ;  /* 0x000054102c2c7816 */ /* 0x000fc4000000004e */
[----:B------:R-:W-:Y:S01]  /*1b50*/  PRMT R47, R81, 0x5410, R47 ;  /* 0x00005410512f7816 */ /* 0x000fe2000000002f */
[----:B------:R-:W-:Y:S06]  /*1b60*/  BRA `(.L_x_62) ;  /* 0x0000000000b47947 */ /* 0x000fec0003800000 */
.L_x_61:
[----:B------:R-:W2:Y:S01]  /*1b70*/  @UP2 LDCU UR4, c[0x0][0x40c] ;  /* 0x00008180ff0427ac */ /* 0x000ea20008000800 */
[----:B01---5:R-:W-:Y:S02]  /*1b80*/  @P3 SHF.L.U32 R44, R16, 0x10, RZ ;  /* 0x00000010102c3819 */ /* 0x023fe400000006ff */
[----:B------:R-:W-:Y:S02]  /*1b90*/  CS2R R74, SRZ ;  /* 0x00000000004a7805 */ /* 0x000fe4000001ff00 */
[----:B------:R-:W-:Y:S01]  /*1ba0*/  @P3 SHF.L.U32 R45, R17, 0x10, RZ ;  /* 0x00000010112d3819 */ /* 0x000fe200000006ff */
[----:B------:R-:W0:Y:S01]  /*1bb0*/  @UP2 LDCU UR7, c[0x0][0x40c] ;  /* 0x00008180ff0727ac */ /* 0x000e220008000800 */
[----:B------:R-:W-:Y:S01]  /*1bc0*/  @P3 IMAD.U32 R46, R18, 0x10000, RZ ;  /* 0x00010000122e3824 */ /* 0x000fe200078e00ff */
[----:B------:R-:W-:Y:S02]  /*1bd0*/  CS2R R60, SRZ ;  /* 0x00000000003c7805 */ /* 0x000fe4000001ff00 */
[----:B------:R-:W-:Y:S01]  /*1be0*/  CS2R R66, SRZ ;  /* 0x0000000000427805 */ /* 0x000fe2000001ff00 */
[----:B------:R-:W1:Y:S01]  /*1bf0*/  @UP2 LDCU UR24, c[0x0][0x40c] ;  /* 0x00008180ff1827ac */ /* 0x000e620008000800 */
[C---:B------:R-:W-:Y:S01]  /*1c00*/  @P3 PRMT R47, R19.reuse, 0x7632, R47 ;  /* 0x00007632132f3816 */ /* 0x040fe2000000002f */
[----:B------:R-:W-:Y:S01]  /*1c10*/  HFMA2 R59, -RZ, RZ, 0, 0 ;  /* 0x00000000ff3b7431 */ /* 0x000fe200000001ff */
[----:B------:R-:W-:Y:S01]  /*1c20*/  @P3 SHF.L.U32 R78, R19, 0x10, RZ ;  /* 0x00000010134e3819 */ /* 0x000fe200000006ff */
[----:B------:R-:W3:Y:S01]  /*1c30*/  @UP2 LDCU UR5, c[0x0][0x40c] ;  /* 0x00008180ff0527ac */ /* 0x000ee20008000800 */
[----:B------:R-:W-:Y:S01]  /*1c40*/  @P3 SHF.L.U32 R47, R47, 0x10, RZ ;  /* 0x000000102f2f3819 */ /* 0x000fe200000006ff */
[----:B------:R-:W-:Y:S01]  /*1c50*/  IMAD.MOV.U32 R76, RZ, RZ, RZ ;  /* 0x000000ffff4c7224 */ /* 0x000fe200078e00ff */
[----:B------:R-:W4:Y:S01]  /*1c60*/  @UP2 LDCU UR23, c[0x0][0x40c] ;  /* 0x00008180ff1727ac */ /* 0x000f220008000800 */
[----:B--2---:R-:W-:Y:S01]  /*1c70*/  @P3 FMUL.FTZ R74, R44, UR4 ;  /* 0x000000042c4a3c20 */ /* 0x004fe20008410000 */
[----:B------:R-:W-:Y:S01]  /*1c80*/  @P3 PRMT R44, R16, 0x7632, R44 ;  /* 0x00007632102c3816 */ /* 0x000fe2000000002c */
[----:B------:R-:W2:Y:S01]  /*1c90*/  @UP2 LDCU UR25, c[0x0][0x40c] ;  /* 0x00008180ff1927ac */ /* 0x000ea20008000800 */
[----:B0-----:R-:W-:Y:S01]  /*1ca0*/  @P3 FMUL.FTZ R60, R45, UR7 ;  /* 0x000000072d3c3c20 */ /* 0x001fe20008410000 */
[----:B------:R-:W-:Y:S01]  /*1cb0*/  @P3 PRMT R45, R17, 0x7632, R45 ;  /* 0x00007632112d3816 */ /* 0x000fe2000000002d */
[----:B------:R-:W0:Y:S01]  /*1cc0*/  @UP2 LDCU UR26, c[0x0][0x40c] ;  /* 0x00008180ff1a27ac */ /* 0x000e220008000800 */
[----:B------:R-:W-:Y:S01]  /*1cd0*/  @P3 SHF.L.U32 R44, R44, 0x10, RZ ;  /* 0x000000102c2c3819 */ /* 0x000fe200000006ff */
[----:B-1----:R-:W-:Y:S01]  /*1ce0*/  @P3 FMUL.FTZ R66, R46, UR24 ;  /* 0x000000182e423c20 */ /* 0x002fe20008410000 */
[----:B------:R-:W-:Y:S01]  /*1cf0*/  @P3 PRMT R46, R18, 0x7632, R46 ;  /* 0x00007632122e3816 */ /* 0x000fe2000000002e */
[----:B------:R-:W1:Y:S01]  /*1d00*/  @UP2 LDCU UR4, c[0x0][0x40c] ;  /* 0x00008180ff0427ac */ /* 0x000e620008000800 */
[----:B------:R-:W-:Y:S01]  /*1d10*/  @P3 SHF.L.U32 R45, R45, 0x10, RZ ;  /* 0x000000102d2d3819 */ /* 0x000fe200000006ff */
[----:B---3--:R-:W-:Y:S01]  /*1d20*/  @P3 FMUL.FTZ R59, R44, UR5 ;  /* 0x000000052c3b3c20 */ /* 0x008fe20008410000 */
[----:B------:R-:W-:Y:S01]  /*1d30*/  F2FP.BF16.F32.PACK_AB R44, RZ, R74 ;  /* 0x0000004aff2c723e */ /* 0x000fe200000010ff */
[----:B------:R-:W-:Y:S01]  /*1d40*/  @P3 IMAD.U32 R46, R46, 0x10000, RZ ;  /* 0x000100002e2e3824 */ /* 0x000fe200078e00ff */
[----:B------:R-:W-:Y:S01]  /*1d50*/  F2FP.BF16.F32.PACK_AB R79, RZ, R66 ;  /* 0x00000042ff4f723e */ /* 0x000fe200000010ff */
[----:B----4-:R-:W-:Y:S01]  /*1d60*/  @P3 FMUL.FTZ R61, R45, UR23 ;  /* 0x000000172d3d3c20 */ /* 0x010fe20008410000 */
[----:B------:R-:W-:Y:S01]  /*1d70*/  F2FP.BF16.F32.PACK_AB R45, RZ, R59 ;  /* 0x0000003bff2d723e */ /* 0x000fe200000010ff */
[----:B--2---:R-:W-:Y:S01]  /*1d80*/  @P3 FMUL.FTZ R67, R46, UR25 ;  /* 0x000000192e433c20 */ /* 0x004fe20008410000 */
[----:B------:R-:W-:-:S02]  /*1d90*/  F2FP.BF16.F32.PACK_AB R46, RZ, R60 ;  /* 0x0000003cff2e723e */ /* 0x000fc400000010ff */
[----:B------:R-:W-:Y:S01]  /*1da0*/  PRMT R44, R44, 0x5410, R45 ;  /* 0x000054102c2c7816 */ /* 0x000fe2000000002d */
[----:B0-----:R-:W-:Y:S01]  /*1db0*/  @P3 FMUL.FTZ R75, R78, UR26 ;  /* 0x0000001a4e4b3c20 */ /* 0x001fe20008410000 */
[----:B------:R-:W-:Y:S02]  /*1dc0*/  F2FP.BF16.F32.PACK_AB R78, RZ, R61 ;  /* 0x0000003dff4e723e */ /* 0x000fe400000010ff */
[----:B------:R-:W-:Y:S01]  /*1dd0*/  F2FP.BF16.F32.PACK_AB R80, RZ, R67 ;  /* 0x00000043ff50723e */ /* 0x000fe200000010ff */
[----:B-1----:R-:W-:Y:S01]  /*1de0*/  @P3 FMUL.FTZ R76, R47, UR4 ;  /* 0x000000042f4c3c20 */ /* 0x002fe20008410000 */
[----:B------:R-:W-:Y:S02]  /*1df0*/  F2FP.BF16.F32.PACK_AB R47, RZ, R75 ;  /* 0x0000004bff2f723e */ /* 0x000fe400000010ff */
[----:B------:R-:W-:Y:S02]  /*1e00*/  PRMT R45, R46, 0x5410, R78 ;  /* 0x000054102e2d7816 */ /* 0x000fe4000000004e */
[----:B------:R-:W-:-:S02]  /*1e10*/  F2FP.BF16.F32.PACK_AB R81, RZ, R76 ;  /* 0x0000004cff51723e */ /* 0x000fc400000010ff */
[----:B------:R-:W-:Y:S02]  /*1e20*/  PRMT R46, R79, 0x5410, R80 ;  /* 0x000054104f2e7816 */ /* 0x000fe40000000050 */
[----:B------:R-:W-:-:S07]  /*1e30*/  PRMT R47, R47, 0x5410, R81 ;  /* 0x000054102f2f7816 */ /* 0x000fce0000000051 */
.L_x_62:
[----:B------:R-:W0:Y:S02]  /*1e40*/  LDC.64 R78, c[0x0][0x3a8] ;  /* 0x0000ea00ff4e7b82 */ /* 0x000e240000000a00 */
[----:B0-----:R-:W-:-:S05]  /*1e50*/  IMAD.WIDE.U32 R78, R77, 0x10, R78 ;  /* 0x000000104d4e7825 */ /* 0x001fca00078e004e */
[----:B------:R2:W-:Y:S02]  /*1e60*/  STG.E.128 desc[UR12][R78.64], R44 ;  /* 0x0000002c4e007986 */ /* 0x0005e4000c101d0c */
.L_x_59:
[----:B------:R-:W-:Y:S05]  /*1e70*/  BSYNC.RECONVERGENT B0 ;  /* 0x0000000000007941 */ /* 0x000fea0003800200 */
.L_x_58:
[----:B012---:R-:W-:Y:S01]  /*1e80*/  FADD.FTZ R44, RZ, R68 ;  /* 0x00000044ff2c7221 */ /* 0x007fe20000010000 */
[C---:B------:R-:W-:Y:S01]  /*1e90*/  ISETP.GT.U32.AND P4, PT, R50.reuse, 0xff, PT ;  /* 0x000000ff3200780c */ /* 0x040fe20003f84070 */
[----:B------:R-:W-:Y:S01]  /*1ea0*/  BSSY.RECONVERGENT B0, `(.L_x_63) ;  /* 0x000006b000007945 */ /* 0x000fe20003800200 */
[----:B------:R-:W-:Y:S01]  /*1eb0*/  ISETP.GT.U32.AND P3, PT, R50, 0x17f, PT ;  /* 0x0000017f3200780c */ /* 0x000fe20003f64070 */
[----:B------:R-:W-:Y:S01]  /*1ec0*/  FADD.FTZ R45, R55, R44 ;  /* 0x0000002c372d7221 */ /* 0x000fe20000010000 */
[----:B------:R-:W-:-:S03]  /*1ed0*/  MOV R81, RZ ;  /* 0x000000ff00517202 */ /* 0x000fc60000000f00 */
        /* <DEDUP_REMOVED lines=103> */
.L_x_64:
[----:B------:R-:W-:Y:S05]  /*2550*/  BSYNC.RECONVERGENT B0 ;  /* 0x0000000000007941 */ /* 0x000fea0003800200 */
.L_x_63:
[----:B------:R-:W-:Y:S01]  /*2560*/  BAR.SYNC.DEFER_BLOCKING 0x0 ;  /* 0x0000000000007b1d */ /* 0x000fe20000010000 */
[----:B0-----:R-:W-:-:S05]  /*2570*/  CS2R R44, SRZ ;  /* 0x00000000002c7805 */ /* 0x001fca000001ff00 */
[----:B------:R-:W-:Y:S04]  /*2580*/  BSSY.RECONVERGENT B0, `(.L_x_65) ;  /* 0x000000a000007945 */ /* 0x000fe80003800200 */
[----:B------:R-:W-:Y:S05]  /*2590*/  @P4 BRA `(.L_x_66) ;  /* 0x0000000000204947 */ /* 0x000fea0003800000 */
[----:B------:R-:W0:Y:S01]  /*25a0*/  S2UR UR5, SR_CgaCtaId ;  /* 0x00000000000579c3 */ /* 0x000e220000008800 */
[----:B------:R-:W-:Y:S01]  /*25b0*/  UMOV UR4, 0x400 ;  /* 0x0000040000047882 */ /* 0x000fe20000000000 */
[----:B------:R-:W-:Y:S01]  /*25c0*/  IMAD.SHL.U32 R44, R52, 0x8, RZ ;  /* 0x00000008342c7824 */ /* 0x000fe200078e00ff */
[----:B------:R-:W-:-:S04]  /*25d0*/  MOV R81, R49 ;  /* 0x0000003100517202 */ /* 0x000fc80000000f00 */
[----:B------:R-:W-:Y:S01]  /*25e0*/  LOP3.LUT R44, R44, 0xf8, RZ, 0xc0, !PT ;  /* 0x000000f82c2c7812 */ /* 0x000fe200078ec0ff */
[----:B0-----:R-:W-:-:S04]  /*25f0*/  ULEA UR4, UR5, UR4, 0x18 ;  /* 0x0000000405047291 */ /* 0x001fc8000f8ec0ff */
[----:B------:R-:W-:-:S09]  /*2600*/  @UP1 UIADD3 UR4, UPT, UPT, UR4, 0x20, URZ ;  /* 0x0000002004041890 */ /* 0x000fd2000fffe0ff */
[----:B------:R-:W0:Y:S03]  /*2610*/  LDS.64 R44, [R44+UR4] ;  /* 0x000000042c2c7984 */ /* 0x000e260008000a00 */
.L_x_66:
[----:B------:R-:W-:Y:S05]  /*2620*/  BSYNC.RECONVERGENT B0 ;  /* 0x0000000000007941 */ /* 0x000fea0003800200 */
.L_x_65:
[----:B------:R-:W1:Y:S01]  /*2630*/  SHFL.DOWN PT, R78, R81, 0x2, 0x1f ;  /* 0x08401f00514e7f89 */ /* 0x000e6200000e0000 */
[----:B------:R-:W-:Y:S01]  /*2640*/  I2FP.F32.S32 R83, R81 ;  /* 0x0000005100537245 */ /* 0x000fe20000201400 */
[----:B------:R-:W-:Y:S01]  /*2650*/  UISETP.GE.AND UP0, UPT, UR6, 0x1, UPT ;  /* 0x000000010600788c */ /* 0x000fe2000bf06270 */
        /* <DEDUP_REMOVED lines=14> */
[----:B------:R-:W-:Y:S01]  /*2740*/  FMUL.FTZ R44, R44, R83 ;  /* 0x000000532c2c7220 */ /* 0x000fe20000410000 */
[----:B------:R-:W-:-:S03]  /*2750*/  MOV R83, UR18 ;  /* 0x0000001200537c02 */ /* 0x000fc60008000f00 */
        /* <DEDUP_REMOVED lines=12> */
[C---:B------:R-:W-:Y:S02]  /*2820*/  FFMA.FTZ R78, R46.reuse, R77, R81 ;  /* 0x0000004d2e4e7223 */ /* 0x040fe40000010051 */
[----:B------:R-:W0:Y:S01]  /*2830*/  LDC R81, c[0x0][0x448] ;  /* 0x00011200ff517b82 */ /* 0x000e220000000800 */
[----:B------:R-:W-:Y:S01]  /*2840*/  FMUL.FTZ R79, R46, R79 ;  /* 0x0000004f2e4f7220 */ /* 0x000fe20000410000 */
[----:B--2---:R-:W-:Y:S01]  /*2850*/  FMUL.FTZ R78, R47, R78 ;  /* 0x0000004e2f4e7220 */ /* 0x004fe20000410000 */
[----:B-1----:R-:W-:Y:S02]  /*2860*/  FADD.FTZ R46, R44, R45 ;  /* 0x0000002d2c2e7221 */ /* 0x002fe40000010000 */
[----:B------:R-:W-:Y:S02]  /*2870*/  FMUL.FTZ R80, R79, R80 ;  /* 0x000000504f507220 */ /* 0x000fe40000410000 */
[----:B------:R-:W1:Y:S01]  /*2880*/  SHFL.IDX PT, R79, R78, RZ, 0x1f ;  /* 0x00001fff4e4f7589 */ /* 0x000e6200000e0000 */
[----:B------:R-:W2:Y:S01]  /*2890*/  @!P4 LDC.64 R44, c[0x0][0x3c8] ;  /* 0x0000f200ff2ccb82 */ /* 0x000ea20000000a00 */
[----:B------:R-:W-:-:S06]  /*28a0*/  FFMA.FTZ R80, R47, R80, R46 ;  /* 0x000000502f507223 */ /* 0x000fcc000001002e */
[----:B------:R-:W0:Y:S01]  /*28b0*/  SHFL.IDX PT, R80, R80, RZ, 0x1f ;  /* 0x00001fff50507589 */ /* 0x000e2200000e0000 */
[----:B------:R-:W3:Y:S01]  /*28c0*/  @!P4 LDC.64 R46, c[0x0][0x3c0] ;  /* 0x0000f000ff2ecb82 */ /* 0x000ee20000000a00 */
[----:B-1----:R-:W-:Y:S01]  /*28d0*/  FMUL.FTZ R77, R79, R79 ;  /* 0x0000004f4f4d7220 */ /* 0x002fe20000410000 */
[----:B--2---:R-:W-:-:S04]  /*28e0*/  @!P4 IMAD.WIDE R44, R83, 0x4, R44 ;  /* 0x00000004532cc825 */ /* 0x004fc800078e022c */
[----:B------:R-:W-:Y:S01]  /*28f0*/  FSEL R82, R77, RZ, P3 ;  /* 0x000000ff4d527208 */ /* 0x000fe20001800000 */
[----:B0-----:R-:W-:Y:S01]  /*2900*/  FFMA.FTZ R77, R80, UR20, R81 ;  /* 0x00000014504d7c23 */ /* 0x001fe20008010051 */
[----:B------:R-:W-:-:S03]  /*2910*/  MOV R81, UR18 ;  /* 0x0000001200517c02 */ /* 0x000fc60008000f00 */
[----:B------:R-:W-:Y:S02]  /*2920*/  FADD.FTZ R77, R77, R82 ;  /* 0x000000524d4d7221 */ /* 0x000fe40000010000 */
[----:B---3--:R-:W-:-:S04]  /*2930*/  @!P4 IMAD.WIDE R46, R81, 0x4, R46 ;  /* 0x00000004512ec825 */ /* 0x008fc800078e022e */
[----:B------:R-:W0:Y:S01]  /*2940*/  MUFU.RSQ R77, R77 ;  /* 0x0000004d004d7308 */ /* 0x000e220000001400 */
[----:B------:R1:W-:Y:S04]  /*2950*/  @!P4 STG.E desc[UR12][R46.64], R79 ;  /* 0x0000004f2e00c986 */ /* 0x0003e8000c10190c */
[----:B0-----:R1:W-:Y:S01]  /*2960*/  @!P4 STG.E desc[UR12][R44.64], R77 ;  /* 0x0000004d2c00c986 */ /* 0x0013e2000c10190c */
[----:B------:R-:W-:Y:S05]  /*2970*/  BRA.U !UP0, `(.L_x_67) ;  /* 0x0000000908a07547 */ /* 0x000fea000b800000 */
[----:B------:R-:W-:Y:S01]  /*2980*/  UIADD3 UR4, UPT, UPT, UR6, -0x1, URZ ;  /* 0xffffffff06047890 */ /* 0x000fe2000fffe0ff */
[----:B------:R-:W-:Y:S01]  /*2990*/  BSSY.RECONVERGENT B0, `(.L_x_68) ;  /* 0x0000038000007945 */ /* 0x000fe20003800200 */
[----:B------:R-:W-:Y:S02]  /*29a0*/  FSEL R80, R79, RZ, !P3 ;  /* 0x000000ff4f507208 */ /* 0x000fe40005800000 */
[----:B------:R-:W-:-:S04]  /*29b0*/  UIMAD UR4, UR4, UR22, URZ ;  /* 0x00000016040472a4 */ /* 0x000fc8000f8e02ff */
[----:B------:R-:W-:-:S04]  /*29c0*/  USHF.R.S32.HI UR5, URZ, 0x1f, UR4 ;  /* 0x0000001fff057899 */ /* 0x000fc80008011404 */
[----:B------:R-:W-:-:S06]  /*29d0*/  ULEA.HI UR5, UR5, UR4, URZ, 0x3 ;  /* 0x0000000405057291 */ /* 0x000fcc000f8f18ff */
[----:B-1----:R-:W-:-:S05]  /*29e0*/  IMAD.U32 R44, RZ, RZ, UR5 ;  /* 0x00000005ff2c7e24 */ /* 0x002fca000f8e00ff */
[----:B------:R-:W-:Y:S01]  /*29f0*/  LEA.HI.SX32 R81, R44, R51, 0x1d ;  /* 0x000000332c517211 */ /* 0x000fe200078feaff */
[----:B------:R-:W-:Y:S06]  /*2a00*/  @!P0 BRA `(.L_x_69) ;  /* 0x0000000000c08947 */ /* 0x000fec0003800000 */
[--C-:B------:R-:W-:Y:S01]  /*2a10*/  FADD.FTZ R44, R68, -R80.reuse ;  /* 0x80000050442c7221 */ /* 0x100fe20000010000 */
[--C-:B------:R-:W-:Y:S01]  /*2a20*/  FADD.FTZ R46, R54, -R80.reuse ;  /* 0x80000050362e7221 */ /* 0x100fe20000010000 */
[----:B------:R-:W-:Y:S01]  /*2a30*/  FADD.FTZ R78, R53, -R80 ;  /* 0x80000050354e7221 */ /* 0x000fe20000010000 */
[----:B------:R-:W-:Y:S01]  /*2a40*/  SHF.L.U32 R45, R40, 0x10, RZ ;  /* 0x00000010282d7819 */ /* 0x000fe200000006ff */
[----:B------:R-:W-:Y:S01]  /*2a50*/  FMUL.FTZ R44, R77, R44 ;  /* 0x0000002c4d2c7220 */ /* 0x000fe20000410000 */
[----:B------:R-:W-:Y:S01]  /*2a60*/  SHF.L.U32 R47, R36, 0x10, RZ ;  /* 0x00000010242f7819 */ /* 0x000fe200000006ff */
[----:B------:R-:W-:Y:S01]  /*2a70*/  IMAD.U32 R79, R41, 0x10000, RZ ;  /* 0x00010000294f7824 */ /* 0x000fe200078e00ff */
[----:B------:R-:W-:Y:S01]  /*2a80*/  SHF.L.U32 R83, R37, 0x10, RZ ;  /* 0x0000001025537819 */ /* 0x000fe200000006ff */
[----:B------:R-:W-:Y:S01]  /*2a90*/  FMUL.FTZ R46, R77, R46 ;  /* 0x0000002e4d2e7220 */ /* 0x000fe20000410000 */
[----:B------:R-:W-:Y:S01]  /*2aa0*/  SHF.L.U32 R85, R3, 0x10, RZ ;  /* 0x0000001003557819 */ /* 0x000fe200000006ff */
[----:B------:R-:W-:-:S02]  /*2ab0*/  IMAD.U32 R87, R4, 0x10000, RZ ;  /* 0x0001000004577824 */ /* 0x000fc400078e00ff */
[----:B------:R-:W-:Y:S01]  /*2ac0*/  FMUL.FTZ R78, R77, R78 ;  /* 0x0000004e4d4e7220 */ /* 0x000fe20000410000 */
[----:B------:R-:W-:Y:S01]  /*2ad0*/  FFMA.FTZ R44, R44, R45, R47 ;  /* 0x0000002d2c2c7223 */ /* 0x000fe2000001002f */
[----:B------:R-:W-:Y:S01]  /*2ae0*/  FFMA.FTZ R45, R46, R79, R83 ;  /* 0x0000004f2e2d7223 */ /* 0x000fe20000010053 */
[--C-:B------:R-:W-:Y:S01]  /*2af0*/  FADD.FTZ R46, R63, -R80.reuse ;  /* 0x800000503f2e7221 */ /* 0x100fe20000010000 */
[----:B------:R-:W-:Y:S01]  /*2b00*/  FFMA.FTZ R82, R78, R85, R87 ;  /* 0x000000554e527223 */ /* 0x000fe20000010057 */
[--C-:B------:R-:W-:Y:S01]  /*2b10*/  FADD.FTZ R78, R62, -R80.reuse ;  /* 0x800000503e4e7221 */ /* 0x100fe20000010000 */
[----:B------:R-:W-:Y:S01]  /*2b20*/  SHF.L.U32 R47, R42, 0x10, RZ ;  /* 0x000000102a2f7819 */ /* 0x000fe200000006ff */
[----:B------:R-:W-:Y:S01]  /*2b30*/  FMUL.FTZ R46, R77, R46 ;  /* 0x0000002e4d2e7220 */ /* 0x000fe20000410000 */
[----:B------:R-:W-:Y:S01]  /*2b40*/  SHF.L.U32 R79, R38, 0x10, RZ ;  /* 0x00000010264f7819 */ /* 0x000fe200000006ff */
[----:B------:R-:W-:Y:S01]  /*2b50*/  IMAD.U32 R83, R5, 0x10000, RZ ;  /* 0x0001000005537824 */ /* 0x000fe200078e00ff */
[----:B------:R-:W-:Y:S01]  /*2b60*/  SHF.L.U32 R85, R6, 0x10, RZ ;  /* 0x0000001006557819 */ /* 0x000fe200000006ff */
[----:B------:R-:W-:Y:S01]  /*2b70*/  FMUL.FTZ R78, R77, R78 ;  /* 0x0000004e4d4e7220 */ /* 0x000fe20000410000 */
[----:B------:R-:W-:Y:S01]  /*2b80*/  FADD.FTZ R84, R69, -R80 ;  /* 0x8000005045547221 */ /* 0x000fe20000010000 */
[----:B------:R-:W-:Y:S01]  /*2b90*/  FFMA.FTZ R46, R46, R47, R79 ;  /* 0x0000002f2e2e7223 */ /* 0x000fe2000001004f */
[----:B------:R-:W-:Y:S01]  /*2ba0*/  SHF.L.U32 R47, R43, 0x10, RZ ;  /* 0x000000102b2f7819 */ /* 0x000fe200000006ff */
[----:B------:R-:W-:Y:S01]  /*2bb0*/  FFMA.FTZ R83, R78, R83, R85 ;  /* 0x000000534e537223 */ /* 0x000fe20000010055 */
[----:B------:R-:W-:-:S02]  /*2bc0*/  IMAD.U32 R79, R39, 0x10000, RZ ;  /* 0x00010000274f7824 */ /* 0x000fc400078e00ff */
[C---:B------:R-:W-:Y:S01]  /*2bd0*/  FMUL.FTZ R84, R77.reuse, R84 ;  /* 0x000000544d547220 */ /* 0x040fe20000410000 */
[----:B------:R-:W-:Y:S01]  /*2be0*/  FADD.FTZ R78, R70, -R80 ;  /* 0x80000050464e7221 */ /* 0x000fe20000010000 */
[----:B------:R-:W-:Y:S02]  /*2bf0*/  SHF.L.U32 R88, R8, 0x10, RZ ;  /* 0x0000001008587819 */ /* 0x000fe400000006ff */
[----:B------:R-:W-:Y:S01]  /*2c00*/  FFMA.FTZ R86, R84, R47, R79 ;  /* 0x0000002f54567223 */ /* 0x000fe2000001004f */
[----:B------:R-:W-:Y:S01]  /*2c10*/  FMUL.FTZ R47, R77, R78 ;  /* 0x0000004e4d2f7220 */ /* 0x000fe20000410000 */
[----:B------:R-:W-:Y:S01]  /*2c20*/  SHF.L.U32 R84, R7, 0x10, RZ ;  /* 0x0000001007547819 */ /* 0x000fe200000006ff */
[----:B------:R-:W0:Y:S01]  /*2c30*/  LDC.64 R78, c[0x0][0x428] ;  /* 0x00010a00ff4e7b82 */ /* 0x000e220000000a00 */
[----:B------:R-:W-:Y:S02]  /*2c40*/  SHF.L.U32 R85, R2, 0x10, RZ ;  /* 0x0000001002557819 */ /* 0x000fe400000006ff */
[----:B------:R-:W-:Y:S01]  /*2c50*/  F2FP.BF16.F32.PACK_AB R46, R83, R46 ;  /* 0x0000002e532e723e */ /* 0x000fe200000010ff */
[----:B------:R-:W-:Y:S01]  /*2c60*/  FFMA.FTZ R87, R47, R84, R88 ;  /* 0x000000542f577223 */ /* 0x000fe20000010058 */
[----:B------:R-:W-:Y:S01]  /*2c70*/  FADD.FTZ R84, R55, -R80 ;  /* 0x8000005037547221 */ /* 0x000fe20000010000 */
[----:B------:R-:W-:Y:S01]  /*2c80*/  IMAD.U32 R47, R0, 0x10000, RZ ;  /* 0x00010000002f7824 */ /* 0x000fe200078e00ff */
[----:B------:R-:W-:-:S02]  /*2c90*/  F2FP.BF16.F32.PACK_AB R45, R82, R45 ;  /* 0x0000002d522d723e */ /* 0x000fc400000010ff */
[----:B------:R-:W-:-:S04]  /*2ca0*/  FMUL.FTZ R84, R77, R84 ;  /* 0x000000544d547220 */ /* 0x000fc80000410000 */
[----:B------:R-:W-:Y:S01]  /*2cb0*/  FFMA.FTZ R85, R84, R47, R85 ;  /* 0x0000002f54557223 */ /* 0x000fe20000010055 */
[----:B------:R-:W-:-:S04]  /*2cc0*/  F2FP.BF16.F32.PACK_AB R47, R87, R86 ;  /* 0x00000056572f723e */ /* 0x000fc800000010ff */
[----:B------:R-:W-:Y:S01]  /*2cd0*/  F2FP.BF16.F32.PACK_AB R44, R85, R44 ;  /* 0x0000002c552c723e */ /* 0x000fe200000010ff */
[C---:B0-----:R-:W-:Y:S01]  /*2ce0*/  IMAD.WIDE.U32 R78, R81.reuse, 0x10, R78 ;  /* 0x00000010514e7825 */ /* 0x041fe200078e004e */
[----:B------:R-:W-:-:S04]  /*2cf0*/  IADD3 R81, PT, PT, R81, 0x80, RZ ;  /* 0x0000008051517810 */ /* 0x000fc80007ffe0ff */
[----:B------:R0:W-:Y:S03]  /*2d00*/  STG.E.128 desc[UR12][R78.64], R44 ;  /* 0x0000002c4e007986 */ /* 0x0001e6000c101d0c */
.L_x_69:
[----:B------:R-:W-:Y:S05]  /*2d10*/  BSYNC.RECONVERGENT B0 ;  /* 0x0000000000007941 */ /* 0x000fea0003800200 */
.L_x_68:
[----:B------:R-:W-:Y:S04]  /*2d20*/  BSSY.RECONVERGENT B0, `(.L_x_70) ;  /* 0x0000033000007945 */ /* 0x000fe80003800200 */
[----:B------:R-:W-:Y:S05]  /*2d30*/  @!P1 BRA `(.L_x_71) ;  /* 0x0000000000c49947 */ /* 0x000fea0003800000 */
[--C-:B0-----:R-:W-:Y:S01]  /*2d40*/  FADD.FTZ R44, R71, -R80.reuse ;  /* 0x80000050472c7221 */ /* 0x101fe20000010000 */
[--C-:B------:R-:W-:Y:S01]  /*2d50*/  FADD.FTZ R46, R57, -R80.reuse ;  /* 0x80000050392e7221 */ /* 0x100fe20000010000 */
[----:B------:R-:W-:Y:S01]  /*2d60*/  FADD.FTZ R78, R58, -R80 ;  /* 0x800000503a4e7221 */ /* 0x000fe20000010000 */
[----:B------:R-:W-:Y:S01]  /*2d70*/  SHF.L.U32 R47, R28, 0x10, RZ ;  /* 0x000000101c2f7819 */ /* 0x000fe200000006ff */
[----:B------:R-:W-:Y:S01]  /*2d80*/  IMAD.U32 R45, R32, 0x10000, RZ ;  /* 0x00010000202d7824 */ /* 0x000fe200078e00ff */
[----:B------:R-:W-:Y:S01]  /*2d90*/  SHF.L.U32 R79, R33, 0x10, RZ ;  /* 0x00000010214f7819 */ /* 0x000fe200000006ff */
[----:B------:R-:W-:Y:S01]  /*2da0*/  FMUL.FTZ R44, R77, R44 ;  /* 0x0000002c4d2c7220 */ /* 0x000fe20000410000 */
[----:B------:R-:W-:Y:S01]  /*2db0*/  SHF.L.U32 R85, R11, 0x10, RZ ;  /* 0x000000100b557819 */ /* 0x000fe200000006ff */
[----:B------:R-:W-:Y:S01]  /*2dc0*/  IMAD.U32 R83, R29, 0x10000, RZ ;  /* 0x000100001d537824 */ /* 0x000fe200078e00ff */
[----:B------:R-:W-:Y:S01]  /*2dd0*/  SHF.L.U32 R87, R13, 0x10, RZ ;  /* 0x000000100d577819 */ /* 0x000fe200000006ff */
[C---:B------:R-:W-:Y:S01]  /*2de0*/  FMUL.FTZ R46, R77.reuse, R46 ;  /* 0x0000002e4d2e7220 */ /* 0x040fe20000410000 */
[----:B------:R-:W-:Y:S01]  /*2df0*/  FMUL.FTZ R78, R77, R78 ;  /* 0x0000004e4d4e7220 */ /* 0x000fe20000410000 */
[----:B------:R-:W-:Y:S01]  /*2e00*/  FFMA.FTZ R44, R44, R45, R47 ;  /* 0x0000002d2c2c7223 */ /* 0x000fe2000001002f */
[----:B------:R-:W-:-:S02]  /*2e10*/  IMAD.U32 R47, R34, 0x10000, RZ ;  /* 0x00010000222f7824 */ /* 0x000fc400078e00ff */
[----:B------:R-:W-:Y:S01]  /*2e20*/  FFMA.FTZ R45, R46, R79, R83 ;  /* 0x0000004f2e2d7223 */ /* 0x000fe20000010053 */
[----:B------:R-:W-:Y:S01]  /*2e30*/  FFMA.FTZ R82, R78, R85, R87 ;  /* 0x000000554e527223 */ /* 0x000fe20000010057 */
[--C-:B------:R-:W-:Y:S01]  /*2e40*/  FADD.FTZ R46, R64, -R80.reuse ;  /* 0x80000050402e7221 */ /* 0x100fe20000010000 */
[C---:B------:R-:W-:Y:S01]  /*2e50*/  PRMT R85, R30.reuse, 0x7632, R85 ;  /* 0x000076321e557816 */ /* 0x040fe20000000055 */
[--C-:B------:R-:W-:Y:S01]  /*2e60*/  FADD.FTZ R78, R65, -R80.reuse ;  /* 0x80000050414e7221 */ /* 0x100fe20000010000 */
[----:B------:R-:W-:Y:S01]  /*2e70*/  SHF.L.U32 R79, R30, 0x10, RZ ;  /* 0x000000101e4f7819 */ /* 0x000fe200000006ff */
[----:B------:R-:W-:Y:S01]  /*2e80*/  FMUL.FTZ R46, R77, R46 ;  /* 0x0000002e4d2e7220 */ /* 0x000fe20000410000 */
[----:B------:R-:W-:Y:S01]  /*2e90*/  SHF.L.U32 R85, R85, 0x10, RZ ;  /* 0x0000001055557819 */ /* 0x000fe200000006ff */
[----:B------:R-:W-:Y:S02]  /*2ea0*/  IMAD.U32 R83, R14, 0x10000, RZ ;  /* 0x000100000e537824 */ /* 0x000fe400078e00ff */
[----:B------:R-:W-:Y:S01]  /*2eb0*/  FMUL.FTZ R78, R77, R78 ;  /* 0x0000004e4d4e7220 */ /* 0x000fe20000410000 */
[--C-:B------:R-:W-:Y:S01]  /*2ec0*/  FADD.FTZ R84, R72, -R80.reuse ;  /* 0x8000005048547221 */ /* 0x100fe20000010000 */
[----:B------:R-:W-:Y:S01]  /*2ed0*/  FFMA.FTZ R46, R46, R47, R79 ;  /* 0x0000002f2e2e7223 */ /* 0x000fe2000001004f */
[----:B------:R-:W-:Y:S01]  /*2ee0*/  SHF.L.U32 R47, R35, 0x10, RZ ;  /* 0x00000010232f7819 */ /* 0x000fe200000006ff */
[----:B------:R-:W-:Y:S01]  /*2ef0*/  FFMA.FTZ R83, R78, R83, R85 ;  /* 0x000000534e537223 */ /* 0x000fe20000010055 */
[----:B------:R-:W-:Y:S01]  /*2f00*/  SHF.L.U32 R79, R31, 0x10, RZ ;  /* 0x000000101f4f7819 */ /* 0x000fe200000006ff */
[----:B------:R-:W-:Y:S01]  /*2f10*/  FMUL.FTZ R84, R77, R84 ;  /* 0x000000544d547220 */ /* 0x000fe20000410000 */
[----:B------:R-:W-:Y:S01]  /*2f20*/  FADD.FTZ R78, R73, -R80 ;  /* 0x80000050494e7221 */ /* 0x000fe20000010000 */
[----:B------:R-:W-:Y:S01]  /*2f30*/  SHF.L.U32 R88, R48, 0x10, RZ ;  /* 0x0000001030587819 */ /* 0x000fe200000006ff */
[----:B------:R-:W-:-:S02]  /*2f40*/  IMAD.U32 R85, R10, 0x10000, RZ ;  /* 0x000100000a557824 */ /* 0x000fc400078e00ff */
[----:B------:R-:W-:Y:S01]  /*2f50*/  FFMA.FTZ R86, R84, R47, R79 ;  /* 0x0000002f54567223 */ /* 0x000fe2000001004f */
[----:B------:R-:W-:Y:S01]  /*2f60*/  FMUL.FTZ R47, R77, R78 ;  /* 0x0000004e4d2f7220 */ /* 0x000fe20000410000 */
[----:B------:R-:W-:Y:S01]  /*2f70*/  IMAD.U32 R84, R15, 0x10000, RZ ;  /* 0x000100000f547824 */ /* 0x000fe200078e00ff */
[----:B------:R-:W0:Y:S01]  /*2f80*/  LDC.64 R78, c[0x0][0x428] ;  /* 0x00010a00ff4e7b82 */ /* 0x000e220000000a00 */
[----:B------:R-:W-:Y:S02]  /*2f90*/  F2FP.BF16.F32.PACK_AB R46, R83, R46 ;  /* 0x0000002e532e723e */ /* 0x000fe400000010ff */
[----:B------:R-:W-:Y:S01]  /*2fa0*/  FFMA.FTZ R87, R47, R84, R88 ;  /* 0x000000542f577223 */ /* 0x000fe20000010058 */
[----:B------:R-:W-:Y:S01]  /*2fb0*/  FADD.FTZ R84, R56, -R80 ;  /* 0x8000005038547221 */ /* 0x000fe20000010000 */
[----:B------:R-:W-:Y:S02]  /*2fc0*/  SHF.L.U32 R47, R9, 0x10, RZ ;  /* 0x00000010092f7819 */ /* 0x000fe400000006ff */
[----:B------:R-:W-:Y:S01]  /*2fd0*/  F2FP.BF16.F32.PACK_AB R45, R82, R45 ;  /* 0x0000002d522d723e */ /* 0x000fe200000010ff */
[----:B------:R-:W-:-:S04]  /*2fe0*/  FMUL.FTZ R84, R77, R84 ;  /* 0x000000544d547220 */ /* 0x000fc80000410000 */
[----:B------:R-:W-:Y:S01]  /*2ff0*/  FFMA.FTZ R85, R84, R47, R85 ;  /* 0x0000002f54557223 */ /* 0x000fe20000010055 */
[----:B------:R-:W-:-:S04]  /*3000*/  F2FP.BF16.F32.PACK_AB R47, R87, R86 ;  /* 0x00000056572f723e */ /* 0x000fc800000010ff */
[----:B------:R-:W-:Y:S01]  /*3010*/  F2FP.BF16.F32.PACK_AB R44, R85, R44 ;  /* 0x0000002c552c723e */ /* 0x000fe200000010ff */
[C---:B0-----:R-:W-:Y:S01]  /*3020*/  IMAD.WIDE.U32 R78, R81.reuse, 0x10, R78 ;  /* 0x00000010514e7825 */ /* 0x041fe200078e004e */
[----:B------:R-:W-:-:S04]  /*3030*/  IADD3 R81, PT, PT, R81, 0x80, RZ ;  /* 0x0000008051517810 */ /* 0x000fc80007ffe0ff */
[----:B------:R1:W-:Y:S03]  /*3040*/  STG.E.128 desc[UR12][R78.64], R44 ;  /* 0x0000002c4e007986 */ /* 0x0003e6000c101d0c */
.L_x_71:
[----:B------:R-:W-:Y:S05]  /*3050*/  BSYNC.RECONVERGENT B0 ;  /* 0x0000000000007941 */ /* 0x000fea0003800200 */
.L_x_70:
[----:B------:R-:W-:Y:S04]  /*3060*/  BSSY.RECONVERGENT B0, `(.L_x_67) ;  /* 0x0000039000007945 */ /* 0x000fe80003800200 */
[----:B------:R-:W-:Y:S05]  /*3070*/  @!P2 BRA `(.L_x_72) ;  /* 0x0000000000dca947 */ /* 0x000fea0003800000 */
[----:B01----:R-:W-:Y:S01]  /*3080*/  PRMT R45, R24, 0x7632, R45 ;  /* 0x00007632182d7816 */ /* 0x003fe2000000002d */
[--C-:B------:R-:W-:Y:S01]  /*3090*/  FADD.FTZ R44, R59, -R80.reuse ;  /* 0x800000503b2c7221 */ /* 0x100fe20000010000 */
[----:B------:R-:W-:Y:S01]  /*30a0*/  PRMT R47, R20, 0x7632, R47 ;  /* 0x00007632142f7816 */ /* 0x000fe2000000002f */
[--C-:B------:R-:W-:Y:S01]  /*30b0*/  FADD.FTZ R46, R60, -R80.reuse ;  /* 0x800000503c2e7221 */ /* 0x100fe20000010000 */
[----:B------:R-:W-:Y:S01]  /*30c0*/  SHF.L.U32 R79, R25, 0x10, RZ ;  /* 0x00000010194f7819 */ /* 0x000fe200000006ff */
[----:B------:R-:W-:Y:S01]  /*30d0*/  IMAD.U32 R45, R45, 0x10000, RZ ;  /* 0x000100002d2d7824 */ /* 0x000fe200078e00ff */
[----:B------:R-:W-:Y:S01]  /*30e0*/  SHF.L.U32 R47, R47, 0x10, RZ ;  /* 0x000000102f2f7819 */ /* 0x000fe200000006ff */
[----:B------:R-:W-:Y:S01]  /*30f0*/  FMUL.FTZ R44, R77, R44 ;  /* 0x0000002c4d2c7220 */ /* 0x000fe20000410000 */
[----:B------:R-:W-:Y:S01]  /*3100*/  SHF.L.U32 R83, R21, 0x10, RZ ;  /* 0x0000001015537819 */ /* 0x000fe200000006ff */
[----:B------:R-:W-:Y:S01]  /*3110*/  FMUL.FTZ R46, R77, R46 ;  /* 0x0000002e4d2e7220 */ /* 0x000fe20000410000 */
[----:B------:R-:W-:Y:S01]  /*3120*/  PRMT R85, R22, 0x7632, R85 ;  /* 0x0000763216557816 */ /* 0x000fe20000000055 */
[--C-:B------:R-:W-:Y:S01]  /*3130*/  FFMA.FTZ R44, R44, R45, R47.reuse ;  /* 0x0000002d2c2c7223 */ /* 0x100fe2000001002f */
[----:B------:R-:W-:Y:S01]  /*3140*/  PRMT R47, R25, 0x7632, R47 ;  /* 0x00007632192f7816 */ /* 0x000fe2000000002f */
[----:B------:R-:W-:Y:S01]  /*3150*/  FFMA.FTZ R45, R46, R79, R83 ;  /* 0x0000004f2e2d7223 */ /* 0x000fe20000010053 */
[----:B------:R-:W-:Y:S01]  /*3160*/  PRMT R79, R21, 0x7632, R79 ;  /* 0x00007632154f7816 */ /* 0x000fe2000000004f */
[--C-:B------:R-:W-:Y:S01]  /*3170*/  FADD.FTZ R78, R61, -R80.reuse ;  /* 0x800000503d4e7221 */ /* 0x100fe20000010000 */
[----:B------:R-:W-:Y:S01]  /*3180*/  PRMT R83, R26, 0x7632, R83 ;  /* 0x000076321a537816 */ /* 0x000fe20000000053 */
[----:B------:R-:W-:Y:S01]  /*3190*/  FADD.FTZ R46, R67, -R80 ;  /* 0x80000050432e7221 */ /* 0x000fe20000010000 */
[----:B------:R-:W-:Y:S01]  /*31a0*/  SHF.L.U32 R79, R79, 0x10, RZ ;  /* 0x000000104f4f7819 */ /* 0x000fe200000006ff */
[----:B------:R-:W-:Y:S01]  /*31b0*/  FMUL.FTZ R78, R77, R78 ;  /* 0x0000004e4d4e7220 */ /* 0x000fe20000410000 */
[----:B------:R-:W-:Y:S01]  /*31c0*/  SHF.L.U32 R83, R83, 0x10, RZ ;  /* 0x0000001053537819 */ /* 0x000fe200000006ff */
[----:B------:R-:W-:-:S02]  /*31d0*/  IMAD.U32 R47, R47, 0x10000, RZ ;  /* 0x000100002f2f7824 */ /* 0x000fc400078e00ff */
[----:B------:R-:W-:Y:S01]  /*31e0*/  FMUL.FTZ R46, R77, R46 ;  /* 0x0000002e4d2e7220 */ /* 0x000fe20000410000 */
[----:B------:R-:W-:Y:S02]  /*31f0*/  IMAD.U32 R85, R85, 0x10000, RZ ;  /* 0x0001000055557824 */ /* 0x000fe400078e00ff */
[--C-:B------:R-:W-:Y:S01]  /*3200*/  FADD.FTZ R84, R76, -R80.reuse ;  /* 0x800000504c547221 */ /* 0x100fe20000010000 */
[----:B------:R-:W-:Y:S01]  /*3210*/  FFMA.FTZ R82, R78, R47, R79 ;  /* 0x0000002f4e527223 */ /* 0x000fe2000001004f */
[----:B------:R-:W-:Y:S01]  /*3220*/  FADD.FTZ R78, R66, -R80 ;  /* 0x80000050424e7221 */ /* 0x000fe20000010000 */
[----:B------:R-:W-:Y:S01]  /*3230*/  FFMA.FTZ R46, R46, R83, R85 ;  /* 0x000000532e2e7223 */ /* 0x000fe20000010055 */
[----:B------:R-:W-:Y:S01]  /*3240*/  PRMT R79, R27, 0x7632, R79 ;  /* 0x000076321b4f7816 */ /* 0x000fe2000000004f */
[----:B------:R-:W-:Y:S01]  /*3250*/  IMAD.U32 R83, R26, 0x10000, RZ ;  /* 0x000100001a537824 */ /* 0x000fe200078e00ff */
[----:B------:R-:W-:Y:S01]  /*3260*/  PRMT R85, R23, 0x7632, R85 ;  /* 0x0000763217557816 */ /* 0x000fe20000000055 */
[C---:B------:R-:W-:Y:S01]  /*3270*/  FMUL.FTZ R78, R77.reuse, R78 ;  /* 0x0000004e4d4e7220 */ /* 0x040fe20000410000 */
[----:B------:R-:W-:Y:S01]  /*3280*/  SHF.L.U32 R47, R22, 0x10, RZ ;  /* 0x00000010162f7819 */ /* 0x000fe200000006ff */
[----:B------:R-:W-:Y:S01]  /*3290*/  FMUL.FTZ R84, R77, R84 ;  /* 0x000000544d547220 */ /* 0x000fe20000410000 */
[----:B------:R-:W-:Y:S01]  /*32a0*/  SHF.L.U32 R79, R79, 0x10, RZ ;  /* 0x000000104f4f7819 */ /* 0x000fe200000006ff */
[----:B------:R-:W-:Y:S01]  /*32b0*/  IMAD.U32 R87, R23, 0x10000, RZ ;  /* 0x0001000017577824 */ /* 0x000fe200078e00ff */
[----:B------:R-:W-:Y:S01]  /*32c0*/  SHF.L.U32 R85, R85, 0x10, RZ ;  /* 0x0000001055557819 */ /* 0x000fe200000006ff */
[----:B------:R-:W-:Y:S01]  /*32d0*/  FFMA.FTZ R83, R78, R83, R47 ;  /* 0x000000534e537223 */ /* 0x000fe2000001002f */
[----:B------:R-:W-:-:S03]  /*32e0*/  F2FP.BF16.F32.PACK_AB R45, R82, R45 ;  /* 0x0000002d522d723e */ /* 0x000fc600000010ff */
[----:B------:R-:W-:Y:S01]  /*32f0*/  FFMA.FTZ R47, R84, R79, R85 ;  /* 0x0000004f542f7223 */ /* 0x000fe20000010055 */
[--C-:B------:R-:W-:Y:S01]  /*3300*/  FADD.FTZ R84, R75, -R80.reuse ;  /* 0x800000504b547221 */ /* 0x100fe20000010000 */
[----:B------:R-:W0:Y:S01]  /*3310*/  LDC.64 R78, c[0x0][0x428] ;  /* 0x00010a00ff4e7b82 */ /* 0x000e220000000a00 */
[----:B------:R-:W-:Y:S01]  /*3320*/  SHF.L.U32 R85, R27, 0x10, RZ ;  /* 0x000000101b557819 */ /* 0x000fe200000006ff */
[----:B------:R-:W-:Y:S01]  /*3330*/  FADD.FTZ R80, R74, -R80 ;  /* 0x800000504a507221 */ /* 0x000fe20000010000 */
[C---:B------:R-:W-:Y:S01]  /*3340*/  FMUL.FTZ R84, R77.reuse, R84 ;  /* 0x000000544d547220 */ /* 0x040fe20000410000 */
[----:B------:R-:W-:Y:S02]  /*3350*/  F2FP.BF16.F32.PACK_AB R46, R46, R83 ;  /* 0x000000532e2e723e */ /* 0x000fe400000010ff */
[----:B------:R-:W-:Y:S01]  /*3360*/  FMUL.FTZ R80, R77, R80 ;  /* 0x000000504d507220 */ /* 0x000fe20000410000 */
[----:B------:R-:W-:Y:S01]  /*3370*/  FFMA.FTZ R84, R84, R85, R87 ;  /* 0x0000005554547223 */ /* 0x000fe20000010057 */
[----:B------:R-:W-:-:S02]  /*3380*/  SHF.L.U32 R77, R24, 0x10, RZ ;  /* 0x00000010184d7819 */ /* 0x000fc400000006ff */
[----:B------:R-:W-:Y:S02]  /*3390*/  SHF.L.U32 R85, R20, 0x10, RZ ;  /* 0x0000001014557819 */ /* 0x000fe400000006ff */
[----:B------:R-:W-:-:S03]  /*33a0*/  F2FP.BF16.F32.PACK_AB R47, R47, R84 ;  /* 0x000000542f2f723e */ /* 0x000fc600000010ff */
[----:B------:R-:W-:-:S05]  /*33b0*/  FFMA.FTZ R77, R80, R77, R85 ;  /* 0x0000004d504d7223 */ /* 0x000fca0000010055 */
[----:B------:R-:W-:Y:S01]  /*33c0*/  F2FP.BF16.F32.PACK_AB R44, R44, R77 ;  /* 0x0000004d2c2c723e */ /* 0x000fe200000010ff */
[----:B0-----:R-:W-:-:S05]  /*33d0*/  IMAD.WIDE.U32 R78, R81, 0x10, R78 ;  /* 0x00000010514e7825 */ /* 0x001fca00078e004e */
[----:B------:R2:W-:Y:S02]  /*33e0*/  STG.E.128 desc[UR12][R78.64], R44 ;  /* 0x0000002c4e007986 */ /* 0x0005e4000c101d0c */
.L_x_72:
[----:B------:R-:W-:Y:S05]  /*33f0*/  BSYNC.RECONVERGENT B0 ;  /* 0x0000000000007941 */ /* 0x000fea0003800200 */
.L_x_67:
[----:B------:R-:W-:Y:S02]  /*3400*/  UIADD3 UR18, UPT, UPT, UR18, UR16, URZ ;  /* 0x0000001012127290 */ /* 0x000fe4000fffe0ff */
[----:B------:R-:W-:Y:S02]  /*3410*/  UPLOP3.LUT UP1, UPT, UPT, UPT, UP1, 0x40, 0x4 ;  /* 0x000000000004789c */ /* 0x000fe40003f2e810 */
[----:B------:R-:W-:-:S09]  /*3420*/  UISETP.GE.AND UP0, UPT, UR18, UR17, UPT ;  /* 0x000000111200728c */ /* 0x000fd2000bf06270 */
[----:B------:R-:W-:Y:S05]  /*3430*/  BRA.U !UP0, `(.L_x_73) ;  /* 0xffffffd108987547 */ /* 0x000fea000b83ffff */
[----:B------:R-:W-:Y:S05]  /*3440*/  EXIT ;  /* 0x000000000000794d */ /* 0x000fea0003800000 */
.L_x_74:
        /* <DEDUP_REMOVED lines=11> */
.L_x_20733:


//--------------------- .text._ZN10layer_norm13ln_fwd_kernelINS_13Kernel_traitsI13__nv_bfloat16S2_S2_S2_fjLj3072ELj1ELj1ELj4ELj16ENS_18Kernel_traits_baseILj3072ES2_S2_S2_S2_fjLj128EEEEELb0ELb0ELb1ELb1EEEvNS_9FwdParamsE --------------------------
	.section	.text._ZN10layer_norm13ln_fwd_kernelINS_13Kernel_traitsI13__nv_bfloat16S2_S2_S2_fjLj3072ELj1ELj1ELj4ELj16ENS_18Kernel_traits_baseILj3072ES2_S2_S2_S2_fjLj128EEEEELb0ELb0ELb1ELb1EEEvNS_9FwdParamsE,"ax",@progbits
	.align	128
        .global         _ZN10layer_norm13ln_fwd_kernelINS_13Kernel_traitsI13__nv_bfloat16S2_S2_S2_fjLj3072ELj1ELj1ELj4ELj16ENS_18Kernel_traits_baseILj3072ES2_S2_S2_S2_fjLj128EEEEELb0ELb0ELb1ELb1EEEvNS_9FwdParamsE
        .type           _ZN10layer_norm13ln_fwd_kernelINS_13Kernel_traitsI13__nv_bfloat16S2_S2_S2_fjLj3072ELj1ELj1ELj4ELj16ENS_18Kernel_traits_baseILj3072ES2_S2_S2_S2_fjLj128EEEEELb0ELb0ELb1ELb1EEEvNS_9FwdParamsE,@function
        .size           _ZN10layer_norm13ln_fwd_kernelINS_13Kernel_traitsI13__nv_bfloat16S2_S2_S2_fjLj3072ELj1ELj1ELj4ELj16ENS_18Kernel_traits_baseILj3072ES2_S2_S2_S2_fjLj128EEEEELb0ELb0ELb1ELb1EEEvNS_9FwdParamsE,(.L_x_20734 - _ZN10layer_norm13ln_fwd_kernelINS_13Kernel_traitsI13__nv_bfloat16S2_S2_S2_fjLj3072ELj1ELj1ELj4ELj16ENS_18Kernel_traits_baseILj3072ES2_S2_S2_S2_fjLj128EEEEELb0ELb0ELb1ELb1EEEvNS_9FwdParamsE)
        .other          _ZN10layer_norm13ln_fwd_kernelINS_13Kernel_traitsI13__nv_bfloat16S2_S2_S2_fjLj3072ELj1ELj1ELj4ELj16ENS_18Kernel_traits_baseILj3072ES2_S2_S2_S2_fjLj128EEEEELb0ELb0ELb1ELb1EEEvNS_9FwdParamsE,@"STO_CUDA_ENTRY STV_DEFAULT"
_ZN10layer_norm13ln_fwd_kernelINS_13Kernel_traitsI13__nv_bfloat16S2_S2_S2_fjLj3072ELj1ELj1ELj4ELj16ENS_18Kernel_traits_baseILj3072ES2_S2_S2_S2_fjLj128EEEEELb0ELb0ELb1ELb1EEEvNS_9FwdParamsE:
.text._ZN10layer_norm13ln_fwd_kernelINS_13Kernel_traitsI13__nv_bfloat16S2_S2_S2_fjLj3072ELj1ELj1ELj4ELj16ENS_18Kernel_traits_baseILj3072ES2_S2_S2_S2_fjLj128EEEEELb0ELb0ELb1ELb1EEEvNS_9FwdParamsE:
[----:B------:R-:W-:Y:S01]  /*0000*/  LDC R1, c[0x0][0x37c] ;  /* 0x0000df00ff017b82 */ /* 0x000fe20000000800 */
[----:B------:R-:W0:Y:S01]  /*0010*/  LDCU.64 UR4, c[0x0][0x438] ;  /* 0x00008700ff0477ac */ /* 0x000e220008000a00 */
[----:B------:R-:W1:Y:S06]  /*0020*/  S2R R49, SR_TID.X ;  /* 0x0000000000317919 */ /* 0x000e6c0000002100 */
[----:B------:R-:W1:Y:S01]  /*0030*/  LDC.64 R2, c[0x0][0x3d0] ;  /* 0x0000f400ff027b82 */ /* 0x000e620000000a00 */
[----:B------:R-:W2:Y:S01]  /*0040*/  LDCU.64 UR12, c[0x0][0x358] ;  /* 0x00006b00ff0c77ac */ /* 0x000ea20008000a00 */
[----:B0-----:R-:W-:-:S06]  /*0050*/  ISETP.NE.U32.AND P0, PT, RZ, UR4, PT ;  /* 0x00000004ff007c0c */ /* 0x001fcc000bf05070 */
[----:B------:R-:W0:Y:S01]  /*0060*/  S2UR UR7, SR_CTAID.X ;  /* 0x00000000000779c3 */ /* 0x000e220000002500 */
[----:B------:R-:W0:Y:S01]  /*0070*/  LDCU UR4, c[0x0][0x384] ;  /* 0x00007080ff0477ac */ /* 0x000e220008000800 */
[----:B------:R-:W-:Y:S01]  /*0080*/  ISETP.NE.AND.EX P0, PT, RZ, UR5, PT, P0 ;  /* 0x00000005ff007c0c */ /* 0x000fe2000bf05300 */
[----:B-1----:R-:W-:-:S12]  /*0090*/  IMAD.WIDE.U32 R2, R49, 0x10, R2 ;  /* 0x0000001031027825 */ /* 0x002fd800078e0002 */
[----:B------:R-:W1:Y:S01]  /*00a0*/  @P0 LDC.64 R24, c[0x0][0x438] ;  /* 0x00010e00ff180b82 */ /* 0x000e620000000a00 */
[----:B--2---:R-:W2:Y:S04]  /*00b0*/  LDG.E.128 R28, desc[UR12][R2.64] ;  /* 0x0000000c021c7981 */ /* 0x004ea8000c1e1d00 */
[----:B------:R-:W3:Y:S04]  /*00c0*/  LDG.E.128 R8, desc[UR12][R2.64+0x800] ;  /* 0x0008000c02087981 */ /* 0x000ee8000c1e1d00 */
[----:B------:R4:W5:Y:S01]  /*00d0*/  LDG.E.128 R4, desc[UR12][R2.64+0x1000] ;  /* 0x0010000c02047981 */ /* 0x000962000c1e1d00 */
[----:B-1----:R-:W-:-:S05]  /*00e0*/  @P0 IMAD.WIDE.U32 R24, R49, 0x10, R24 ;  /* 0x0000001031180825 */ /* 0x002fca00078e0018 */
[----:B------:R4:W5:Y:S04]  /*00f0*/  @P0 LDG.E.128 R20, desc[UR12][R24.64] ;  /* 0x0000000c18140981 */ /* 0x000968000c1e1d00 */
[----:B------:R4:W5:Y:S04]  /*0100*/  @P0 LDG.E.128 R16, desc[UR12][R24.64+0x800] ;  /* 0x0008000c18100981 */ /* 0x000968000c1e1d00 */
[----:B------:R4:W5:Y:S01]  /*0110*/  @P0 LDG.E.128 R12, desc[UR12][R24.64+0x1000] ;  /* 0x0010000c180c0981 */ /* 0x000962000c1e1d00 */
[----:B0-----:R-:W-:-:S06]  /*0120*/  UISETP.GE.AND UP0, UPT, UR7, UR4, UPT ;  /* 0x000000040700728c */ /* 0x001fcc000bf06270 */
[----:B------:R-:W-:Y:S02]  /*0130*/  PLOP3.LUT P1, PT, PT, PT, UP0, 0x80, 0x8 ;  /* 0x000000000008781c */ /* 0x000fe40003f2f008 */
[----:B--2---:R-:W-:Y:S01]  /*0140*/  @P0 MOV R48, R28 ;  /* 0x0000001c00300202 */ /* 0x004fe20000000f00 */
[----:B------:R-:W-:Y:S01]  /*0150*/  @P0 IMAD.MOV.U32 R47, RZ, RZ, R29 ;  /* 0x000000ffff2f0224 */ /* 0x000fe200078e001d */
[----:B------:R-:W-:Y:S01]  /*0160*/  @P0 MOV R46, R30 ;  /* 0x0000001e002e0202 */ /* 0x000fe20000000f00 */
[----:B------:R-:W-:Y:S01]  /*0170*/  @P0 IMAD.MOV.U32 R45, RZ, RZ, R31 ;  /* 0x000000ffff2d0224 */ /* 0x000fe200078e001f */
[----:B------:R-:W-:Y:S01]  /*0180*/  @!P0 MOV R48, R28 ;  /* 0x0000001c00308202 */ /* 0x000fe20000000f00 */
[----:B------:R-:W-:Y:S01]  /*0190*/  @!P0 IMAD.MOV.U32 R47, RZ, RZ, R29 ;  /* 0x000000ffff2f8224 */ /* 0x000fe200078e001d */
[----:B------:R-:W-:Y:S01]  /*01a0*/  @!P0 MOV R46, R30 ;  /* 0x0000001e002e8202 */ /* 0x000fe20000000f00 */
[----:B------:R-:W-:Y:S01]  /*01b0*/  @!P0 IMAD.MOV.U32 R45, RZ, RZ, R31 ;  /* 0x000000ffff2d8224 */ /* 0x000fe200078e001f */
[----:B---3--:R-:W-:Y:S01]  /*01c0*/  @P0 MOV R44, R8 ;  /* 0x00000008002c0202 */ /* 0x008fe20000000f00 */
[----:B------:R-:W-:-:S02]  /*01d0*/  @P0 IMAD.MOV.U32 R43, RZ, RZ, R9 ;  /* 0x000000ffff2b0224 */ /* 0x000fc400078e0009 */
[----:B----4-:R-:W-:Y:S05]  /*01e0*/  @P1 EXIT ;  /* 0x000000000000194d */ /* 0x010fea0003800000 */
[----:B-----5:R-:W-:Y:S02]  /*01f0*/  @!P0 CS2R R22, SRZ ;  /* 0x0000000000168805 */ /* 0x020fe4000001ff00 */
[----:B------:R-:W-:Y:S02]  /*0200*/  @!P0 CS2R R20, SRZ ;  /* 0x0000000000148805 */ /* 0x000fe4000001ff00 */
[----:B------:R-:W-:Y:S01]  /*0210*/  @P0 MOV R42, R10 ;  /* 0x0000000a002a0202 */ /* 0x000fe20000000f00 */
[----:B------:R-:W-:Y:S01]  /*0220*/  @P0 IMAD.MOV.U32 R41, RZ, RZ, R11 ;  /* 0x000000ffff290224 */ /* 0x000fe200078e000b */
[----:B------:R-:W-:Y:S01]  /*0230*/  @!P0 MOV R41, R11 ;  /* 0x0000000b00298202 */ /* 0x000fe20000000f00 */
[----:B------:R-:W-:Y:S01]  /*0240*/  @!P0 IMAD.MOV.U32 R43, RZ, RZ, R9 ;  /* 0x000000ffff2b8224 */ /* 0x000fe200078e0009 */
[----:B------:R-:W-:Y:S01]  /*0250*/  @P0 MOV R40, R4 ;  /* 0x0000000400280202 */ /* 0x000fe20000000f00 */
[----:B------:R-:W-:Y:S01]  /*0260*/  @!P0 IMAD.MOV.U32 R42, RZ, RZ, R10 ;  /* 0x000000ffff2a8224 */ /* 0x000fe200078e000a */
[----:B------:R-:W-:Y:S01]  /*0270*/  @P0 MOV R11, R5 ;  /* 0x00000005000b0202 */ /* 0x000fe20000000f00 */
[----:B------:R-:W-:Y:S01]  /*0280*/  @P0 IMAD.MOV.U32 R10, RZ, RZ, R6 ;  /* 0x000000ffff0a0224 */ /* 0x000fe200078e0006 */
[----:B------:R-:W-:Y:S01]  /*0290*/  @P0 MOV R9, R7 ;  /* 0x0000000700090202 */ /* 0x000fe20000000f00 */
[----:B------:R-:W-:Y:S01]  /*02a0*/  @!P0 IMAD.MOV.U32 R40, RZ, RZ, R4 ;  /* 0x000000ffff288224 */ /* 0x000fe200078e0004 */
[----:B------:R-:W-:Y:S01]  /*02b0*/  @!P0 MOV R44, R8 ;  /* 0x00000008002c8202 */ /* 0x000fe20000000f00 */
[----:B------:R-:W-:Y:S01]  /*02c0*/  @!P0 IMAD.MOV.U32 R11, RZ, RZ, R5 ;  /* 0x000000ffff0b8224 */ /* 0x000fe200078e0005 */
[----:B------:R-:W-:Y:S01]  /*02d0*/  @!P0 MOV R10, R6 ;  /* 0x00000006000a8202 */ /* 0x000fe20000000f00 */
[----:B------:R-:W-:Y:S01]  /*02e0*/  @!P0 IMAD.MOV.U32 R9, RZ, RZ, R7 ;  /* 0x000000ffff098224 */ /* 0x000fe200078e0007 */
[----:B------:R-:W-:-:S02]  /*02f0*/  PRMT R8, R45, 0x7632, R8 ;  /* 0x000076322d087816 */ /* 0x000fc40000000008 */
[----:B------:R-:W-:Y:S02]  /*0300*/  @!P0 CS2R R18, SRZ ;  /* 0x0000000000128805 */ /* 0x000fe4000001ff00 */
[----:B------:R-:W-:Y:S02]  /*0310*/  PRMT R7, R46, 0x7632, R7 ;  /* 0x000076322e077816 */ /* 0x000fe40000000007 */
[----:B------:R-:W-:Y:S02]  /*0320*/  @!P0 CS2R R16, SRZ ;  /* 0x0000000000108805 */ /* 0x000fe4000001ff00 */
[----:B------:R-:W-:Y:S02]  /*0330*/  PRMT R6, R47, 0x7632, R6 ;  /* 0x000076322f067816 */ /* 0x000fe40000000006 */
[----:B------:R-:W-:Y:S02]  /*0340*/  @!P0 CS2R R14, SRZ ;  /* 0x00000000000e8805 */ /* 0x000fe4000001ff00 */
[----:B------:R-:W-:-:S02]  /*0350*/  PRMT R5, R48, 0x7632, R5 ;  /* 0x0000763230057816 */ /* 0x000fc40000000005 */
[----:B------:R-:W-:Y:S02]  /*0360*/  @!P0 CS2R R12, SRZ ;  /* 0x00000000000c8805 */ /* 0x000fe4000001ff00 */
[----:B------:R-:W-:Y:S01]  /*0370*/  PRMT R4, R23, 0x7632, R4 ;  /* 0x0000763217047816 */ /* 0x000fe20000000004 */
[----:B------:R-:W-:Y:S01]  /*0380*/  UPLOP3.LUT UP1, UPT, UPT, UPT, UPT, 0x40, 0x4 ;  /* 0x000000000004789c */ /* 0x000fe20003f2e870 */
[----:B------:R-:W-:Y:S01]  /*0390*/  PRMT R3, R22, 0x7632, R3 ;  /* 0x0000763216037816 */ /* 0x000fe20000000003 */
[----:B------:R-:W0:Y:S01]  /*03a0*/  LDCU UR20, c[0x0][0x388] ;  /* 0x00007100ff1477ac */ /* 0x000e220008000800 */
[----:B------:R-:W-:Y:S02]  /*03b0*/  PRMT R2, R21, 0x7632, R2 ;  /* 0x0000763215027816 */ /* 0x000fe40000000002 */
[----:B------:R-:W-:Y:S01]  /*03c0*/  PRMT R0, R20, 0x7632, R0 ;  /* 0x0000763214007816 */ /* 0x000fe20000000000 */
[----:B------:R-:W1:Y:S01]  /*03d0*/  LDCU.U8 UR21, c[0x0][0x410] ;  /* 0x00008200ff1577ac */ /* 0x000e620008000000 */
[----:B------:R-:W2:Y:S01]  /*03e0*/  LDCU UR24, c[0x0][0x400] ;  /* 0x00008000ff1877ac */ /* 0x000ea20008000800 */
[----:B------:R-:W3:Y:S01]  /*03f0*/  LDCU.128 UR8, c[0x0][0x3f0] ;  /* 0x00007e00ff0877ac */ /* 0x000ee20008000c00 */
[----:B------:R-:W4:Y:S01]  /*0400*/  LDCU.64 UR14, c[0x0][0x3a0] ;  /* 0x00007400ff0e77ac */ /* 0x000f220008000a00 */
[----:B------:R-:W0:Y:S02]  /*0410*/  LDCU.64 UR16, c[0x0][0x380] ;  /* 0x00007000ff1077ac */ /* 0x000e240008000a00 */
.L_x_86:
[----:B---3--:R-:W-:-:S06]  /*0420*/  UIMAD.WIDE UR4, UR7, 0x4, UR8 ;  /* 0x00000004070478a5 */ /* 0x008fcc000f8e0208 */
[----:B01----:R-:W-:Y:S01]  /*0430*/  MOV R28, UR4 ;  /* 0x00000004001c7c02 */ /* 0x003fe20008000f00 */
[----:B------:R-:W-:-:S05]  /*0440*/  IMAD.U32 R29, RZ, RZ, UR5 ;  /* 0x00000005ff1d7e24 */ /* 0x000fca000f8e00ff */
[----:B------:R-:W3:Y:S01]  /*0450*/  LDG.E R28, desc[UR12][R28.64] ;  /* 0x0000000c1c1c7981 */ /* 0x000ee2000c1e1900 */
[----:B------:R-:W-:Y:S01]  /*0460*/  UIMAD.WIDE UR18, UR7, 0x4, UR10 ;  /* 0x00000004071278a5 */ /* 0x000fe2000f8e020a */
[----:B------:R-:W-:-:S05]  /*0470*/  HFMA2 R62, -RZ, RZ, 0, 0 ;  /* 0x00000000ff3e7431 */ /* 0x000fca00000001ff */
[----:B------:R-:W-:Y:S01]  /*0480*/  MOV R30, UR18 ;  /* 0x00000012001e7c02 */ /* 0x000fe20008000f00 */
[----:B------:R-:W-:-:S05]  /*0490*/  IMAD.U32 R31, RZ, RZ, UR19 ;  /* 0x00000013ff1f7e24 */ /* 0x000fca000f8e00ff */
[----:B------:R-:W5:Y:S01]  /*04a0*/  LDG.E R30, desc[UR12][R30.64] ;  /* 0x0000000c1e1e7981 */ /* 0x000f62000c1e1900 */
[----:B---3--:R-:W-:-:S13]  /*04b0*/  R2UR UR25, R28 ;  /* 0x000000001c1972ca */ /* 0x008fda00000e0000 */
[----:B------:R-:W-:-:S06]  /*04c0*/  UISETP.GE.AND UP2, UPT, UR25, 0x1, UPT ;  /* 0x000000011900788c */ /* 0x000fcc000bf46270 */
[----:B------:R-:W-:-:S05]  /*04d0*/  PLOP3.LUT P0, PT, PT, PT, UP2, 0x80, 0x8 ;  /* 0x000000000008781c */ /* 0x000fca0003f0f028 */
[----:B------:R-:W-:Y:S01]  /*04e0*/  @UP2 UIADD3 UR4, UPT, UPT, UR25, -0x1, URZ ;  /* 0xffffffff19042890 */ /* 0x000fe2000fffe0ff */
[----:B------:R-:W3:Y:S03]  /*04f0*/  @UP2 LDCU.64 UR22, c[0x0][0x390] ;  /* 0x00007200ff1627ac */ /* 0x000ee60008000a00 */
[----:B0-----:R-:W-:-:S04]  /*0500*/  @UP2 UIMAD UR4, UR4, UR20, URZ ;  /* 0x00000014040422a4 */ /* 0x001fc8000f8e02ff */
[----:B------:R-:W-:-:S04]  /*0510*/  @UP2 USHF.R.S32.HI UR5, URZ, 0x1f, UR4 ;  /* 0x0000001fff052899 */ /* 0x000fc80008011404 */
[----:B------:R-:W-:-:S06]  /*0520*/  @UP2 ULEA.HI UR5, UR5, UR4, URZ, 0x3 ;  /* 0x0000000405052291 */ /* 0x000fcc000f8f18ff */
[----:B------:R-:W-:Y:S01]  /*0530*/  MOV R32, UR5 ;  /* 0x0000000500207c02 */ /* 0x000fe20008000f00 */
[----:B---3--:R-:W-:Y:S01]  /*0540*/  IMAD.U32 R29, RZ, RZ, UR23 ;  /* 0x00000017ff1d7e24 */ /* 0x008fe2000f8e00ff */
[----:B------:R-:W-:Y:S02]  /*0550*/  MOV R28, UR22 ;  /* 0x00000016001c7c02 */ /* 0x000fe40008000f00 */
[----:B------:R-:W-:-:S05]  /*0560*/  @P0 LEA.HI.SX32 R62, R32, R49, 0x1d ;  /* 0x00000031203e0211 */ /* 0x000fca00078feaff */
[----:B------:R-:W-:-:S05]  /*0570*/  @P0 IMAD.WIDE.U32 R28, R62, 0x10, R28 ;  /* 0x000000103e1c0825 */ /* 0x000fca00078e001c */
[----:B------:R-:W3:Y:S01]  /*0580*/  @P0 LDG.E.128 R24, desc[UR12][R28.64] ;  /* 0x0000000c1c180981 */ /* 0x000ee2000c1e1d00 */
[----:B------:R-:W-:Y:S02]  /*0590*/  UIMAD UR4, UR7, UR20, URZ ;  /* 0x00000014070472a4 */ /* 0x000fe4000f8e02ff */
[----:B----4-:R-:W-:Y:S02]  /*05a0*/  UISETP.NE.U32.AND UP0, UPT, UR14, URZ, UPT ;  /* 0x000000ff0e00728c */ /* 0x010fe4000bf05070 */
[----:B------:R-:W-:Y:S02]  /*05b0*/  USHF.R.S32.HI UR5, URZ, 0x1f, UR4 ;  /* 0x0000001fff057899 */ /* 0x000fe40008011404 */
[----:B------:R-:W-:Y:S02]  /*05c0*/  UISETP.NE.AND.EX UP0, UPT, UR15, URZ, UPT, UP0 ;  /* 0x000000ff0f00728c */ /* 0x000fe4000bf05300 */
[----:B------:R-:W-:Y:S01]  /*05d0*/  ULEA.HI UR5, UR5, UR4, URZ, 0x3 ;  /* 0x0000000405057291 */ /* 0x000fe2000f8f18ff */
[----:B-----5:R-:W-:-:S05]  /*05e0*/  R2UR UR6, R30 ;  /* 0x000000001e0672ca */ /* 0x020fca00000e0000 */
[----:B------:R-:W-:-:S04]  /*05f0*/  MOV R64, UR5 ;  /* 0x0000000500407c02 */ /* 0x000fc80008000f00 */
[----:B------:R-:W-:Y:S02]  /*0600*/  LEA.HI.SX32 R64, R64, R49, 0x1d ;  /* 0x0000003140407211 */ /* 0x000fe400078feaff */
[----:B---3--:R-:W-:Y:S01]  /*0610*/  PRMT R30, R24, 0x7632, R30 ;  /* 0x00007632181e7816 */ /* 0x008fe2000000001e */
[----:B------:R-:W-:Y:S06]  /*0620*/  BRA.U !UP0, `(.L_x_75) ;  /* 0x0000000108e87547 */ /* 0x000fec000b800000 */
[----:B------:R-:W0:Y:S02]  /*0630*/  LDC.64 R28, c[0x0][0x3a0] ;  /* 0x0000e800ff1c7b82 */ /* 0x000e240000000a00 */
[----:B0-----:R-:W-:-:S06]  /*0640*/  IMAD.WIDE.U32 R28, R64, 0x10, R28 ;  /* 0x00000010401c7825 */ /* 0x001fcc00078e001c */
[----:B------:R-:W3:Y:S01]  /*0650*/  LDG.E.128 R28, desc[UR12][R28.64] ;  /* 0x0000000c1c1c7981 */ /* 0x000ee2000c1e1d00 */
[----:B------:R-:W-:-:S13]  /*0660*/  ISETP.LT.AND P1, PT, RZ, UR25, PT ;  /* 0x00000019ff007c0c */ /* 0x000fda000bf21270 */
[----:B------:R-:W0:Y:S01]  /*0670*/  @P1 LDC R56, c[0x0][0x40c] ;  /* 0x00010300ff381b82 */ /* 0x000e220000000800 */
[----:B------:R-:W-:Y:S02]  /*0680*/  @P1 PRMT R34, R24, 0x7632, R34 ;  /* 0x0000763218221816 */ /* 0x000fe40000000022 */
[C---:B------:R-:W-:Y:S02]  /*0690*/  @P1 PRMT R35, R25.reuse, 0x7632, R35 ;  /* 0x0000763219231816 */ /* 0x040fe40000000023 */
[----:B------:R-:W-:Y:S01]  /*06a0*/  @P1 SHF.L.U32 R52, R25, 0x10, RZ ;  /* 0x0000001019341819 */ /* 0x000fe200000006ff */
[----:B------:R-:W-:Y:S01]  /*06b0*/  @P1 IMAD.U32 R37, R34, 0x10000, RZ ;  /* 0x0001000022251824 */ /* 0x000fe200078e00ff */
[----:B------:R-:W-:Y:S01]  /*06c0*/  @P1 SHF.L.U32 R39, R35, 0x10, RZ ;  /* 0x0000001023271819 */ /* 0x000fe200000006ff */
[----:B------:R-:W4:Y:S08]  /*06d0*/  @P1 LDC R58, c[0x0][0x40c] ;  /* 0x00010300ff3a1b82 */ /* 0x000f300000000800 */
[----:B------:R-:W5:Y:S08]  /*06e0*/  @P1 LDC R59, c[0x0][0x40c] ;  /* 0x00010300ff3b1b82 */ /* 0x000f700000000800 */
[----:B------:R-:W1:Y:S08]  /*06f0*/  @P1 LDC R33, c[0x0][0x40c] ;  /* 0x00010300ff211b82 */ /* 0x000e700000000800 */
[----:B------:R-:W2:Y:S08]  /*0700*/  @P1 LDC R32, c[0x0][0x40c] ;  /* 0x00010300ff201b82 */ /* 0x000eb00000000800 */
[----:B------:R-:W1:Y:S08]  /*0710*/  @P1 LDC R54, c[0x0][0x40c] ;  /* 0x00010300ff361b82 */ /* 0x000e700000000800 */
[----:B------:R-:W2:Y:S08]  /*0720*/  @P1 LDC R51, c[0x0][0x40c] ;  /* 0x00010300ff331b82 */ /* 0x000eb00000000800 */
[----:B------:R-:W2:Y:S01]  /*0730*/  @P1 LDC R50, c[0x0][0x40c] ;  /* 0x00010300ff321b82 */ /* 0x000ea20000000800 */
[C---:B---3--:R-:W-:Y:S01]  /*0740*/  PRMT R34, R28.reuse, 0x7632, R34 ;  /* 0x000076321c227816 */ /* 0x048fe20000000022 */
[----:B------:R-:W-:Y:S01]  /*0750*/  IMAD.U32 R38, R28, 0x10000, RZ ;  /* 0x000100001c267824 */ /* 0x000fe200078e00ff */
[----:B------:R-:W-:-:S02]  /*0760*/  SHF.L.U32 R35, R29, 0x10, RZ ;  /* 0x000000101d237819 */ /* 0x000fc400000006ff */
[----:B------:R-:W-:Y:S02]  /*0770*/  SHF.L.U32 R36, R34, 0x10, RZ ;  /* 0x0000001022247819 */ /* 0x000fe400000006ff */
[----:B------:R-:W-:Y:S01]  /*0780*/  SHF.L.U32 R53, R30, 0x10, RZ ;  /* 0x000000101e357819 */ /* 0x000fe200000006ff */
[----:B----4-:R-:W-:Y:S01]  /*0790*/  @P1 FFMA.FTZ R35, R52, R58, R35 ;  /* 0x0000003a34231223 */ /* 0x010fe20000010023 */
[----:B------:R-:W-:Y:S01]  /*07a0*/  PRMT R30, R30, 0x7632, R30 ;  /* 0x000076321e1e7816 */ /* 0x000fe2000000001e */
[----:B0-----:R-:W-:Y:S01]  /*07b0*/  @P1 FFMA.FTZ R36, R37, R56, R36 ;  /* 0x0000003825241223 */ /* 0x001fe20000010024 */
[----:B------:R-:W-:Y:S01]  /*07c0*/  PRMT R29, R29, 0x7632, R29 ;  /* 0x000076321d1d7816 */ /* 0x000fe2000000001d */
[----:B------:R-:W-:Y:S01]  /*07d0*/  @P1 IMAD.U32 R56, R27, 0x10000, RZ ;  /* 0x000100001b381824 */ /* 0x000fe200078e00ff */
[C---:B------:R-:W-:Y:S01]  /*07e0*/  SHF.L.U32 R55, R31.reuse, 0x10, RZ ;  /* 0x000000101f377819 */ /* 0x040fe200000006ff */
[----:B------:R-:W-:Y:S01]  /*07f0*/  IMAD.U32 R52, R30, 0x10000, RZ ;  /* 0x000100001e347824 */ /* 0x000fe200078e00ff */
[----:B------:R-:W-:Y:S01]  /*0800*/  PRMT R57, R31, 0x7632, R57 ;  /* 0x000076321f397816 */ /* 0x000fe20000000039 */
[----:B------:R-:W-:Y:S01]  /*0810*/  IMAD.U32 R34, R29, 0x10000, RZ ;  /* 0x000100001d227824 */ /* 0x000fe200078e00ff */
[----:B------:R-:W-:-:S02]  /*0820*/  @P1 PRMT R37, R27, 0x7632, R37 ;  /* 0x000076321b251816 */ /* 0x000fc40000000025 */
[C---:B------:R-:W-:Y:S01]  /*0830*/  @P1 PRMT R31, R26.reuse, 0x7632, R31 ;  /* 0x000076321a1f1816 */ /* 0x040fe2000000001f */
[----:B-----5:R-:W-:Y:S01]  /*0840*/  @P1 FFMA.FTZ R34, R39, R59, R34 ;  /* 0x0000003b27221223 */ /* 0x020fe20000010022 */
[----:B------:R-:W-:Y:S01]  /*0850*/  @P1 SHF.L.U32 R30, R37, 0x10, RZ ;  /* 0x00000010251e1819 */ /* 0x000fe200000006ff */
[--C-:B------:R-:W-:Y:S01]  /*0860*/  @!P1 IMAD.MOV.U32 R39, RZ, RZ, R55.reuse ;  /* 0x000000ffff279224 */ /* 0x100fe200078e0037 */
[----:B------:R-:W-:Y:S01]  /*0870*/  @P1 SHF.L.U32 R28, R26, 0x10, RZ ;  /* 0x000000101a1c1819 */ /* 0x000fe200000006ff */
[----:B-1----:R-:W-:Y:S01]  /*0880*/  @P1 FFMA.FTZ R39, R56, R54, R55 ;  /* 0x0000003638271223 */ /* 0x002fe20000010037 */
[----:B------:R-:W-:Y:S02]  /*0890*/  @P1 SHF.L.U32 R29, R24, 0x10, RZ ;  /* 0x00000010181d1819 */ /* 0x000fe400000006ff */
[----:B------:R-:W-:Y:S01]  /*08a0*/  @P1 SHF.L.U32 R31, R31, 0x10, RZ ;  /* 0x000000101f1f1819 */ /* 0x000fe200000006ff */
[----:B------:R-:W-:Y:S01]  /*08b0*/  @P1 FFMA.FTZ R53, R28, R33, R53 ;  /* 0x000000211c351223 */ /* 0x000fe20000010035 */
[----:B------:R-:W-:Y:S01]  /*08c0*/  SHF.L.U32 R37, R57, 0x10, RZ ;  /* 0x0000001039257819 */ /* 0x000fe200000006ff */
[----:B--2---:R-:W-:Y:S01]  /*08d0*/  @P1 FFMA.FTZ R38, R29, R51, R38 ;  /* 0x000000331d261223 */ /* 0x004fe20000010026 */
[----:B------:R-:W-:Y:S01]  /*08e0*/  F2FP.BF16.F32.PACK_AB R29, RZ, R35 ;  /* 0x00000023ff1d723e */ /* 0x000fe200000010ff */
[----:B------:R-:W-:Y:S01]  /*08f0*/  @P1 FFMA.FTZ R52, R31, R32, R52 ;  /* 0x000000201f341223 */ /* 0x000fe20000010034 */
[----:B------:R-:W-:Y:S01]  /*0900*/  F2FP.BF16.F32.PACK_AB R32, RZ, R36 ;  /* 0x00000024ff20723e */ /* 0x000fe200000010ff */
[----:B------:R-:W-:Y:S01]  /*0910*/  @P1 FFMA.FTZ R37, R30, R50, R37 ;  /* 0x000000321e251223 */ /* 0x000fe20000010025 */
[----:B------:R-:W-:-:S02]  /*0920*/  F2FP.BF16.F32.PACK_AB R30, RZ, R34 ;  /* 0x00000022ff1e723e */ /* 0x000fc400000010ff */
[----:B------:R-:W-:Y:S02]  /*0930*/  F2FP.BF16.F32.PACK_AB R33, RZ, R53 ;  /* 0x00000035ff21723e */ /* 0x000fe400000010ff */
[----:B------:R-:W-:Y:S02]  /*0940*/  F2FP.BF16.F32.PACK_AB R50, RZ, R52 ;  /* 0x00000034ff32723e */ /* 0x000fe400000010ff */
[----:B------:R-:W-:Y:S02]  /*0950*/  F2FP.BF16.F32.PACK_AB R51, RZ, R39 ;  /* 0x00000027ff33723e */ /* 0x000fe400000010ff */
[----:B------:R-:W-:Y:S02]  /*0960*/  F2FP.BF16.F32.PACK_AB R28, RZ, R38 ;  /* 0x00000026ff1c723e */ /* 0x000fe400000010ff */
[----:B------:R-:W-:Y:S02]  /*0970*/  F2FP.BF16.F32.PACK_AB R31, RZ, R37 ;  /* 0x00000025ff1f723e */ /* 0x000fe400000010ff */
[----:B------:R-:W-:-:S02]  /*0980*/  PRMT R29, R29, 0x5410, R30 ;  /* 0x000054101d1d7816 */ /* 0x000fc4000000001e */
[----:B------:R-:W-:Y:S02]  /*0990*/  PRMT R30, R33, 0x5410, R50 ;  /* 0x00005410211e7816 */ /* 0x000fe40000000032 */
[----:B------:R-:W-:Y:S02]  /*09a0*/  PRMT R28, R28, 0x5410, R32 ;  /* 0x000054101c1c7816 */ /* 0x000fe40000000020 */
[----:B------:R-:W-:Y:S01]  /*09b0*/  PRMT R31, R51, 0x5410, R31 ;  /* 0x00005410331f7816 */ /* 0x000fe2000000001f */
[----:B------:R-:W-:Y:S06]  /*09c0*/  BRA `(.L_x_76) ;  /* 0x0000000000ac7947 */ /* 0x000fec0003800000 */
.L_x_75:
[----:B------:R-:W0:Y:S01]  /*09d0*/  @UP2 LDCU UR4, c[0x0][0x40c] ;  /* 0x00008180ff0427ac */ /* 0x000e220008000800 */
[----:B------:R-:W-:Y:S02]  /*09e0*/  @P0 SHF.L.U32 R28, R24, 0x10, RZ ;  /* 0x00000010181c0819 */ /* 0x000fe400000006ff */
[----:B------:R-:W-:Y:S02]  /*09f0*/  CS2R R38, SRZ ;  /* 0x0000000000267805 */ /* 0x000fe4000001ff00 */
[----:B------:R-:W-:Y:S01]  /*0a00*/  @P0 SHF.L.U32 R30, R30, 0x10, RZ ;  /* 0x000000101e1e0819 */ /* 0x000fe200000006ff */
[----:B------:R-:W3:Y:S01]  /*0a10*/  @UP2 LDCU UR5, c[0x0][0x40c] ;  /* 0x00008180ff0527ac */ /* 0x000ee20008000800 */
[----:B------:R-:W-:Y:S01]  /*0a20*/  @P0 IMAD.U32 R29, R25, 0x10000, RZ ;  /* 0x00010000191d0824 */ /* 0x000fe200078e00ff */
[----:B------:R-:W-:Y:S02]  /*0a30*/  CS2R R36, SRZ ;  /* 0x0000000000247805 */ /* 0x000fe4000001ff00 */
[----:B------:R-:W-:Y:S01]  /*0a40*/  CS2R R34, SRZ ;  /* 0x0000000000227805 */ /* 0x000fe2000001ff00 */
[----:B------:R-:W4:Y:S01]  /*0a50*/  @UP2 LDCU UR18, c[0x0][0x40c] ;  /* 0x00008180ff1227ac */ /* 0x000f220008000800 */
[----:B------:R-:W-:-:S02]  /*0a60*/  @P0 SHF.L.U32 R31, R26, 0x10, RZ ;  /* 0x000000101a1f0819 */ /* 0x000fc400000006ff */
[----:B------:R-:W-:Y:S02]  /*0a70*/  CS2R R52, SRZ ;  /* 0x0000000000347805 */ /* 0x000fe4000001ff00 */
[----:B------:R-:W-:Y:S01]  /*0a80*/  @P0 SHF.L.U32 R32, R27, 0x10, RZ ;  /* 0x000000101b200819 */ /* 0x000fe200000006ff */
[----:B------:R-:W5:Y:S01]  /*0a90*/  @UP2 LDCU UR19, c[0x0][0x40c] ;  /* 0x00008180ff1327ac */ /* 0x000f620008000800 */
[----:B------:R-:W1:Y:S01]  /*0aa0*/  @UP2 LDCU UR22, c[0x0][0x40c] ;  /* 0x00008180ff1627ac */ /* 0x000e620008000800 */
[----:B0-----:R-:W-:Y:S01]  /*0ab0*/  @P0 FMUL.FTZ R38, R28, UR4 ;  /* 0x000000041c260c20 */ /* 0x001fe20008410000 */
[----:B------:R-:W-:Y:S01]  /*0ac0*/  @P0 PRMT R28, R25, 0x7632, R28 ;  /* 0x00007632191c0816 */ /* 0x000fe2000000001c */
[----:B------:R-:W0:Y:S01]  /*0ad0*/  @UP2 LDCU UR23, c[0x0][0x40c] ;  /* 0x00008180ff1727ac */ /* 0x000e220008000800 */
[----:B---3--:R-:W-:Y:S01]  /*0ae0*/  @P0 FMUL.FTZ R36, R30, UR5 ;  /* 0x000000051e240c20 */ /* 0x008fe20008410000 */
[----:B------:R-:W-:Y:S01]  /*0af0*/  @P0 PRMT R30, R27, 0x7632, R30 ;  /* 0x000076321b1e0816 */ /* 0x000fe2000000001e */
[----:B------:R-:W3:Y:S01]  /*0b00*/  @UP2 LDCU UR26, c[0x0][0x40c] ;  /* 0x00008180ff1a27ac */ /* 0x000ee20008000800 */
[----:B------:R-:W-:-:S02]  /*0b10*/  @P0 IMAD.U32 R28, R28, 0x10000, RZ ;  /* 0x000100001c1c0824 */ /* 0x000fc400078e00ff */
[----:B----4-:R-:W-:Y:S01]  /*0b20*/  @P0 FMUL.FTZ R35, R29, UR18 ;  /* 0x000000121d230c20 */ /* 0x010fe20008410000 */
[----:B------:R-:W-:Y:S01]  /*0b30*/  @P0 PRMT R29, R26, 0x7632, R29 ;  /* 0x000076321a1d0816 */ /* 0x000fe2000000001d */
[----:B------:R-:W4:Y:S01]  /*0b40*/  @UP2 LDCU UR4, c[0x0][0x40c] ;  /* 0x00008180ff0427ac */ /* 0x000f220008000800 */
[----:B------:R-:W-:Y:S01]  /*0b50*/  @P0 SHF.L.U32 R30, R30, 0x10, RZ ;  /* 0x000000101e1e0819 */ /* 0x000fe200000006ff */
[----:B-----5:R-:W-:Y:S01]  /*0b60*/  @P0 FMUL.FTZ R34, R28, UR19 ;  /* 0x000000131c220c20 */ /* 0x020fe20008410000 */
[----:B------:R-:W-:Y:S02]  /*0b70*/  @P0 SHF.L.U32 R29, R29, 0x10, RZ ;  /* 0x000000101d1d0819 */ /* 0x000fe400000006ff */
[----:B------:R-:W-:Y:S01]  /*0b80*/  F2FP.BF16.F32.PACK_AB R28, RZ, R38 ;  /* 0x00000026ff1c723e */ /* 0x000fe200000010ff */
[----:B-1----:R-:W-:Y:S02]  /*0b90*/  @P0 FMUL.FTZ R53, R31, UR22 ;  /* 0x000000161f350c20 */ /* 0x002fe40008410000 */
[----:B0-----:R-:W-:Y:S01]  /*0ba0*/  @P0 FMUL.FTZ R52, R29, UR23 ;  /* 0x000000171d340c20 */ /* 0x001fe20008410000 */
[----:B------:R-:W-:-:S02]  /*0bb0*/  F2FP.BF16.F32.PACK_AB R29, RZ, R36 ;  /* 0x00000024ff1d723e */ /* 0x000fc400000010ff */
[----:B------:R-:W-:Y:S01]  /*0bc0*/  F2FP.BF16.F32.PACK_AB R33, RZ, R53 ;  /* 0x00000035ff21723e */ /* 0x000fe200000010ff */
[----:B---3--:R-:W-:Y:S01]  /*0bd0*/  @P0 FMUL.FTZ R39, R32, UR26 ;  /* 0x0000001a20270c20 */ /* 0x008fe20008410000 */
[----:B------:R-:W-:Y:S02]  /*0be0*/  F2FP.BF16.F32.PACK_AB R32, RZ, R34 ;  /* 0x00000022ff20723e */ /* 0x000fe400000010ff */
[----:B------:R-:W-:Y:S01]  /*0bf0*/  F2FP.BF16.F32.PACK_AB R50, RZ, R52 ;  /* 0x00000034ff32723e */ /* 0x000fe200000010ff */
[----:B----4-:R-:W-:Y:S01]  /*0c00*/  @P0 FMUL.FTZ R37, R30, UR4 ;  /* 0x000000041e250c20 */ /* 0x010fe20008410000 */
[----:B------:R-:W-:Y:S02]  /*0c10*/  F2FP.BF16.F32.PACK_AB R30, RZ, R35 ;  /* 0x00000023ff1e723e */ /* 0x000fe400000010ff */
[----:B------:R-:W-:Y:S02]  /*0c20*/  F2FP.BF16.F32.PACK_AB R31, RZ, R39 ;  /* 0x00000027ff1f723e */ /* 0x000fe400000010ff */
[----:B------:R-:W-:-:S02]  /*0c30*/  F2FP.BF16.F32.PACK_AB R51, RZ, R37 ;  /* 0x00000025ff33723e */ /* 0x000fc400000010ff */
[----:B------:R-:W-:Y:S02]  /*0c40*/  PRMT R28, R28, 0x5410, R29 ;  /* 0x000054101c1c7816 */ /* 0x000fe4000000001d */
[----:B------:R-:W-:Y:S02]  /*0c50*/  PRMT R29, R30, 0x5410, R32 ;  /* 0x000054101e1d7816 */ /* 0x000fe40000000020 */
[----:B------:R-:W-:Y:S02]  /*0c60*/  PRMT R31, R31, 0x5410, R51 ;  /* 0x000054101f1f7816 */ /* 0x000fe40000000033 */
[----:B------:R-:W-:-:S07]  /*0c70*/  PRMT R30, R33, 0x5410, R50 ;  /* 0x00005410211e7816 */ /* 0x000fce0000000032 */
.L_x_76:
[----:B------:R-:W0:Y:S01]  /*0c80*/  LDC.64 R32, c[0x0][0x3a8] ;  /* 0x0000ea00ff207b82 */ /* 0x000e220000000a00 */
[----:B------:R-:W1:Y:S01]  /*0c90*/  @UP2 LDCU.64 UR4, c[0x0][0x390] ;  /* 0x00007200ff0427ac */ /* 0x000e620008000a00 */
[----:B------:R-:W-:Y:S01]  /*0ca0*/  MOV R51, 0x10 ;  /* 0x0000001000337802 */ /* 0x000fe20000000f00 */
[----:B------:R-:W-:-:S04]  /*0cb0*/  @P0 VIADD R50, R62, 0x80 ;  /* 0x000000803e320836 */ /* 0x000fc80000000000 */
[----:B-1----:R-:W-:-:S04]  /*0cc0*/  @P0 IMAD.WIDE.U32 R50, R50, R51, UR4 ;  /* 0x0000000432320e25 */ /* 0x002fc8000f8e0033 */
[----:B0-----:R-:W-:-:S05]  /*0cd0*/  IMAD.WIDE.U32 R54, R64, 0x10, R32 ;  /* 0x0000001040367825 */ /* 0x001fca00078e0020 */
[----:B------:R0:W-:Y:S04]  /*0ce0*/  STG.E.128 desc[UR12][R54.64], R28 ;  /* 0x0000001c36007986 */ /* 0x0001e8000c101d0c */
[----:B------:R0:W5:Y:S01]  /*0cf0*/  @P0 LDG.E.128 R24, desc[UR12][R50.64] ;  /* 0x0000000c32180981 */ /* 0x000162000c1e1d00 */
[----:B------:R-:W-:Y:S05]  /*0d00*/  BRA.U !UP0, `(.L_x_77) ;  /* 0x0000000108ec7547 */ /* 0x000fea000b800000 */
[----:B0-----:R-:W0:Y:S01]  /*0d10*/  LDC.64 R28, c[0x0][0x3a0] ;  /* 0x0000e800ff1c7b82 */ /* 0x001e220000000a00 */
[----:B------:R-:W-:-:S05]  /*0d20*/  IADD3 R31, PT, PT, R64, 0x80, RZ ;  /* 0x00000080401f7810 */ /* 0x000fca0007ffe0ff */
[----:B0-----:R-:W-:-:S06]  /*0d30*/  IMAD.WIDE.U32 R28, R31, 0x10, R28 ;  /* 0x000000101f1c7825 */ /* 0x001fcc00078e001c */
[----:B------:R-:W3:Y:S01]  /*0d40*/  LDG.E.128 R28, desc[UR12][R28.64] ;  /* 0x0000000c1c1c7981 */ /* 0x000ee2000c1e1d00 */
[----:B------:R-:W-:-:S13]  /*0d50*/  ISETP.LT.AND P1, PT, RZ, UR25, PT ;  /* 0x00000019ff007c0c */ /* 0x000fda000bf21270 */
[----:B------:R-:W0:Y:S01]  /*0d60*/  @P1 LDC R56, c[0x0][0x40c] ;  /* 0x00010300ff381b82 */ /* 0x000e220000000800 */
[----:B-----5:R-:W-:Y:S01]  /*0d70*/  @P1 PRMT R51, R24, 0x7632, R51 ;  /* 0x0000763218331816 */ /* 0x020fe20000000033 */
[----:B------:R-:W-:Y:S01]  /*0d80*/  @P1 IMAD.U32 R57, R25, 0x10000, RZ ;  /* 0x0001000019391824 */ /* 0x000fe200078e00ff */
[----:B------:R-:W-:Y:S02]  /*0d90*/  @P1 SHF.L.U32 R61, R26, 0x10, RZ ;  /* 0x000000101a3d1819 */ /* 0x000fe400000006ff */
[----:B------:R-:W-:-:S03]  /*0da0*/  @P1 SHF.L.U32 R67, R27, 0x10, RZ ;  /* 0x000000101b431819 */ /* 0x000fc600000006ff */
[----:B------:R-:W1:Y:S08]  /*0db0*/  @P1 LDC R59, c[0x0][0x40c] ;  /* 0x00010300ff3b1b82 */ /* 0x000e700000000800 */
[----:B------:R-:W4:Y:S08]  /*0dc0*/  @P1 LDC R58, c[0x0][0x40c] ;  /* 0x00010300ff3a1b82 */ /* 0x000f300000000800 */
[----:B------:R-:W2:Y:S08]  /*0dd0*/  @P1 LDC R60, c[0x0][0x40c] ;  /* 0x00010300ff3c1b82 */ /* 0x000eb00000000800 */
[----:B------:R-:W2:Y:S01]  /*0de0*/  @P1 LDC R63, c[0x0][0x40c] ;  /* 0x00010300ff3f1b82 */ /* 0x000ea20000000800 */
[----:B---3--:R-:W-:-:S02]  /*0df0*/  PRMT R50, R28, 0x7632, R50 ;  /* 0x000076321c327816 */ /* 0x008fc40000000032 */
[----:B------:R-:W-:Y:S02]  /*0e00*/  SHF.L.U32 R54, R29, 0x10, RZ ;  /* 0x000000101d367819 */ /* 0x000fe400000006ff */
[----:B------:R-:W-:Y:S01]  /*0e10*/  SHF.L.U32 R55, R50, 0x10, RZ ;  /* 0x0000001032377819 */ /* 0x000fe200000006ff */
[----:B------:R-:W-:Y:S01]  /*0e20*/  @P1 IMAD.U32 R50, R51, 0x10000, RZ ;  /* 0x0001000033321824 */ /* 0x000fe200078e00ff */
[----:B------:R-:W-:Y:S01]  /*0e30*/  PRMT R65, R31, 0x7632, R65 ;  /* 0x000076321f417816 */ /* 0x000fe20000000041 */
[----:B------:R-:W3:Y:S01]  /*0e40*/  @P1 LDC R51, c[0x0][0x40c] ;  /* 0x00010300ff331b82 */ /* 0x000ee20000000800 */
[----:B-1----:R-:W-:Y:S01]  /*0e50*/  @P1 FFMA.FTZ R54, R57, R59, R54 ;  /* 0x0000003b39361223 */ /* 0x002fe20000010036 */
[----:B0-----:R-:W-:Y:S01]  /*0e60*/  @P1 FFMA.FTZ R55, R50, R56, R55 ;  /* 0x0000003832371223 */ /* 0x001fe20000010037 */
[----:B------:R-:W-:Y:S02]  /*0e70*/  PRMT R56, R29, 0x7632, R56 ;  /* 0x000076321d387816 */ /* 0x000fe40000000038 */
[----:B------:R-:W-:-:S02]  /*0e80*/  @P1 PRMT R59, R25, 0x7632, R59 ;  /* 0x00007632193b1816 */ /* 0x000fc4000000003b */
[----:B------:R-:W-:Y:S01]  /*0e90*/  SHF.L.U32 R57, R56, 0x10, RZ ;  /* 0x0000001038397819 */ /* 0x000fe200000006ff */
[----:B------:R-:W0:Y:S01]  /*0ea0*/  @P1 LDC R50, c[0x0][0x40c] ;  /* 0x00010300ff321b82 */ /* 0x000e220000000800 */
[----:B------:R-:W-:Y:S01]  /*0eb0*/  @P1 SHF.L.U32 R66, R59, 0x10, RZ ;  /* 0x000000103b421819 */ /* 0x000fe200000006ff */
[----:B------:R-:W-:Y:S01]  /*0ec0*/  IMAD.U32 R56, R30, 0x10000, RZ ;  /* 0x000100001e387824 */ /* 0x000fe200078e00ff */
[----:B------:R-:W-:Y:S01]  /*0ed0*/  SHF.L.U32 R59, R28, 0x10, RZ ;  /* 0x000000101c3b7819 */ /* 0x000fe200000006ff */
[----:B------:R-:W-:Y:S01]  /*0ee0*/  IMAD.U32 R28, R31, 0x10000, RZ ;  /* 0x000100001f1c7824 */ /* 0x000fe200078e00ff */
[----:B------:R-:W-:Y:S01]  /*0ef0*/  PRMT R30, R30, 0x7632, R30 ;  /* 0x000076321e1e7816 */ /* 0x000fe2000000001e */
[----:B----4-:R-:W-:Y:S01]  /*0f00*/  @P1 FFMA.FTZ R57, R66, R58, R57 ;  /* 0x0000003a42391223 */ /* 0x010fe20000010039 */
[----:B------:R-:W-:Y:S01]  /*0f10*/  @P1 PRMT R31, R26, 0x7632, R31 ;  /* 0x000076321a1f1816 */ /* 0x000fe2000000001f */
[----:B------:R-:W1:Y:S01]  /*0f20*/  @P1 LDC R29, c[0x0][0x40c] ;  /* 0x00010300ff1d1b82 */ /* 0x000e620000000800 */
[----:B------:R-:W-:Y:S01]  /*0f30*/  @P1 PRMT R58, R27, 0x7632, R58 ;  /* 0x000076321b3a1816 */ /* 0x000fe2000000003a */
[----:B--2---:R-:W-:Y:S01]  /*0f40*/  @P1 FFMA.FTZ R56, R61, R60, R56 ;  /* 0x0000003c3d381223 */ /* 0x004fe20000010038 */
[----:B------:R-:W-:Y:S01]  /*0f50*/  IMAD.U32 R61, R30, 0x10000, RZ ;  /* 0x000100001e3d7824 */ /* 0x000fe200078e00ff */
[----:B------:R-:W-:-:S02]  /*0f60*/  @P1 SHF.L.U32 R30, R31, 0x10, RZ ;  /* 0x000000101f1e1819 */ /* 0x000fc400000006ff */
[----:B------:R-:W-:Y:S02]  /*0f70*/  @P1 SHF.L.U32 R66, R24, 0x10, RZ ;  /* 0x0000001018421819 */ /* 0x000fe400000006ff */
[----:B------:R-:W-:Y:S01]  /*0f80*/  @P1 SHF.L.U32 R31, R58, 0x10, RZ ;  /* 0x000000103a1f1819 */ /* 0x000fe200000006ff */
[----:B------:R-:W-:Y:S01]  /*0f90*/  IMAD.U32 R58, R65, 0x10000, RZ ;  /* 0x00010000413a7824 */ /* 0x000fe200078e00ff */
[----:B------:R-:W-:Y:S01]  /*0fa0*/  @!P1 MOV R60, R28 ;  /* 0x0000001c003c9202 */ /* 0x000fe20000000f00 */
[----:B------:R-:W-:Y:S02]  /*0fb0*/  @P1 FFMA.FTZ R60, R67, R63, R28 ;  /* 0x0000003f433c1223 */ /* 0x000fe4000001001c */
[----:B---3--:R-:W-:Y:S01]  /*0fc0*/  @P1 FFMA.FTZ R58, R31, R51, R58 ;  /* 0x000000331f3a1223 */ /* 0x008fe2000001003a */
[----:B------:R-:W-:Y:S01]  /*0fd0*/  F2FP.BF16.F32.PACK_AB R51, RZ, R56 ;  /* 0x00000038ff33723e */ /* 0x000fe200000010ff */
[----:B0-----:R-:W-:Y:S01]  /*0fe0*/  @P1 FFMA.FTZ R61, R30, R50, R61 ;  /* 0x000000321e3d1223 */ /* 0x001fe2000001003d */
[----:B------:R-:W-:-:S02]  /*0ff0*/  F2FP.BF16.F32.PACK_AB R30, RZ, R57 ;  /* 0x00000039ff1e723e */ /* 0x000fc400000010ff */
[----:B------:R-:W-:Y:S02]  /*1000*/  F2FP.BF16.F32.PACK_AB R50, RZ, R55 ;  /* 0x00000037ff32723e */ /* 0x000fe400000010ff */
[----:B------:R-:W-:Y:S02]  /*1010*/  F2FP.BF16.F32.PACK_AB R63, RZ, R61 ;  /* 0x0000003dff3f723e */ /* 0x000fe400000010ff */
[----:B------:R-:W-:Y:S01]  /*1020*/  F2FP.BF16.F32.PACK_AB R65, RZ, R60 ;  /* 0x0000003cff41723e */ /* 0x000fe200000010ff */
[----:B-1----:R-:W-:Y:S01]  /*1030*/  @P1 FFMA.FTZ R59, R66, R29, R59 ;  /* 0x0000001d423b1223 */ /* 0x002fe2000001003b */
[----:B------:R-:W-:Y:S02]  /*1040*/  F2FP.BF16.F32.PACK_AB R29, RZ, R54 ;  /* 0x00000036ff1d723e */ /* 0x000fe400000010ff */
[----:B------:R-:W-:Y:S02]  /*1050*/  F2FP.BF16.F32.PACK_AB R31, RZ, R58 ;  /* 0x0000003aff1f723e */ /* 0x000fe400000010ff */
[----:B------:R-:W-:-:S02]  /*1060*/  F2FP.BF16.F32.PACK_AB R28, RZ, R59 ;  /* 0x0000003bff1c723e */ /* 0x000fc400000010ff */
[----:B------:R-:W-:Y:S02]  /*1070*/  PRMT R29, R29, 0x5410, R30 ;  /* 0x000054101d1d7816 */ /* 0x000fe4000000001e */
[----:B------:R-:W-:Y:S02]  /*1080*/  PRMT R30, R51, 0x5410, R63 ;  /* 0x00005410331e7816 */ /* 0x000fe4000000003f */
[----:B------:R-:W-:Y:S02]  /*1090*/  PRMT R28, R28, 0x5410, R50 ;  /* 0x000054101c1c7816 */ /* 0x000fe40000000032 */
[----:B------:R-:W-:Y:S01]  /*10a0*/  PRMT R31, R65, 0x5410, R31 ;  /* 0x00005410411f7816 */ /* 0x000fe2000000001f */
[----:B------:R-:W-:Y:S06]  /*10b0*/  BRA `(.L_x_78) ;  /* 0x0000000000b07947 */ /* 0x000fec0003800000 */
.L_x_77:
[----:B------:R-:W1:Y:S01]  /*10c0*/  @UP2 LDCU UR4, c[0x0][0x40c] ;  /* 0x00008180ff0427ac */ /* 0x000e620008000800 */
[----:B0----5:R-:W-:Y:S02]  /*10d0*/  @P0 SHF.L.U32 R28, R24, 0x10, RZ ;  /* 0x00000010181c0819 */ /* 0x021fe400000006ff */
[----:B------:R-:W-:Y:S01]  /*10e0*/  CS2R R58, SRZ ;  /* 0x00000000003a7805 */ /* 0x000fe2000001ff00 */
[----:B------:R-:W-:Y:S01]  /*10f0*/  @P0 IMAD.U32 R29, R25, 0x10000, RZ ;  /* 0x00010000191d0824 */ /* 0x000fe200078e00ff */
[----:B------:R-:W0:Y:S01]  /*1100*/  @UP2 LDCU UR18, c[0x0][0x40c] ;  /* 0x00008180ff1227ac */ /* 0x000e220008000800 */
[----:B------:R-:W-:Y:S02]  /*1110*/  @P0 SHF.L.U32 R30, R26, 0x10, RZ ;  /* 0x000000101a1e0819 */ /* 0x000fe400000006ff */
[----:B------:R-:W-:Y:S02]  /*1120*/  CS2R R54, SRZ ;  /* 0x0000000000367805 */ /* 0x000fe4000001ff00 */
[----:B------:R-:W-:Y:S01]  /*1130*/  CS2R R56, SRZ ;  /* 0x0000000000387805 */ /* 0x000fe2000001ff00 */
[----:B------:R-:W3:Y:S01]  /*1140*/  @UP2 LDCU UR22, c[0x0][0x40c] ;  /* 0x00008180ff1627ac */ /* 0x000ee20008000800 */
[----:B------:R-:W-:-:S02]  /*1150*/  @P0 PRMT R31, R27, 0x7632, R31 ;  /* 0x000076321b1f0816 */ /* 0x000fc4000000001f */
[----:B------:R-:W-:Y:S02]  /*1160*/  CS2R R60, SRZ ;  /* 0x00000000003c7805 */ /* 0x000fe4000001ff00 */
[----:B------:R-:W-:Y:S01]  /*1170*/  @P0 SHF.L.U32 R50, R27, 0x10, RZ ;  /* 0x000000101b320819 */ /* 0x000fe200000006ff */
[----:B------:R-:W4:Y:S01]  /*1180*/  @UP2 LDCU UR5, c[0x0][0x40c] ;  /* 0x00008180ff0527ac */ /* 0x000f220008000800 */
[----:B------:R-:W-:Y:S01]  /*1190*/  @P0 IMAD.U32 R31, R31, 0x10000, RZ ;  /* 0x000100001f1f0824 */ /* 0x000fe200078e00ff */
[----:B------:R-:W2:Y:S01]  /*11a0*/  @UP2 LDCU UR19, c[0x0][0x40c] ;  /* 0x00008180ff1327ac */ /* 0x000ea20008000800 */
[----:B-1----:R-:W-:Y:S01]  /*11b0*/  @P0 FMUL.FTZ R59, R28, UR4 ;  /* 0x000000041c3b0c20 */ /* 0x002fe20008410000 */
[----:B------:R-:W-:Y:S01]  /*11c0*/  @P0 PRMT R28, R24, 0x7632, R28 ;  /* 0x00007632181c0816 */ /* 0x000fe2000000001c */
[----:B------:R-:W1:Y:S01]  /*11d0*/  @UP2 LDCU UR23, c[0x0][0x40c] ;  /* 0x00008180ff1727ac */ /* 0x000e620008000800 */
[----:B0-----:R-:W-:Y:S01]  /*11e0*/  @P0 FMUL.FTZ R54, R29, UR18 ;  /* 0x000000121d360c20 */ /* 0x001fe20008410000 */
[----:B------:R-:W-:Y:S01]  /*11f0*/  @P0 PRMT R29, R25, 0x7632, R29 ;  /* 0x00007632191d0816 */ /* 0x000fe2000000001d */
[----:B------:R-:W0:Y:S01]  /*1200*/  @UP2 LDCU UR26, c[0x0][0x40c] ;  /* 0x00008180ff1a27ac */ /* 0x000e220008000800 */
[----:B------:R-:W-:-:S02]  /*1210*/  @P0 IMAD.U32 R28, R28, 0x10000, RZ ;  /* 0x000100001c1c0824 */ /* 0x000fc400078e00ff */
[----:B---3--:R-:W-:Y:S01]  /*1220*/  @P0 FMUL.FTZ R56, R30, UR22 ;  /* 0x000000161e380c20 */ /* 0x008fe20008410000 */
[----:B------:R-:W-:Y:S01]  /*1230*/  @P0 PRMT R30, R26, 0x7632, R30 ;  /* 0x000076321a1e0816 */ /* 0x000fe2000000001e */
[----:B------:R-:W3:Y:S01]  /*1240*/  @UP2 LDCU UR4, c[0x0][0x40c] ;  /* 0x00008180ff0427ac */ /* 0x000ee20008000800 */
[----:B------:R-:W-:Y:S01]  /*1250*/  @P0 SHF.L.U32 R29, R29, 0x10, RZ ;  /* 0x000000101d1d0819 */ /* 0x000fe200000006ff */
[----:B----4-:R-:W-:Y:S01]  /*1260*/  @P0 FMUL.FTZ R55, R28, UR5 ;  /* 0x000000051c370c20 */ /* 0x010fe20008410000 */
[----:B------:R-:W-:Y:S02]  /*1270*/  @P0 SHF.L.U32 R30, R30, 0x10, RZ ;  /* 0x000000101e1e0819 */ /* 0x000fe400000006ff */
[----:B------:R-:W-:Y:S01]  /*1280*/  F2FP.BF16.F32.PACK_AB R28, RZ, R59 ;  /* 0x0000003bff1c723e */ /* 0x000fe200000010ff */
[----:B--2---:R-:W-:Y:S01]  /*1290*/  @P0 FMUL.FTZ R57, R29, UR19 ;  /* 0x000000131d390c20 */ /* 0x004fe20008410000 */
[----:B------:R-:W-:Y:S02]  /*12a0*/  F2FP.BF16.F32.PACK_AB R29, RZ, R55 ;  /* 0x00000037ff1d723e */ /* 0x000fe400000010ff */
[----:B------:R-:W-:Y:S01]  /*12b0*/  F2FP.BF16.F32.PACK_AB R51, RZ, R56 ;  /* 0x00000038ff33723e */ /* 0x000fe200000010ff */
[----:B-1----:R-:W-:Y:S01]  /*12c0*/  @P0 FMUL.FTZ R61, R30, UR23 ;  /* 0x000000171e3d0c20 */ /* 0x002fe20008410000 */
[----:B------:R-:W-:-:S02]  /*12d0*/  F2FP.BF16.F32.PACK_AB R30, RZ, R54 ;  /* 0x00000036ff1e723e */ /* 0x000fc400000010ff */
[----:B------:R-:W-:Y:S01]  /*12e0*/  PRMT R28, R28, 0x5410, R29 ;  /* 0x000054101c1c7816 */ /* 0x000fe2000000001d */
[----:B0-----:R-:W-:Y:S01]  /*12f0*/  @P0 FMUL.FTZ R60, R50, UR26 ;  /* 0x0000001a323c0c20 */ /* 0x001fe20008410000 */
[----:B------:R-:W-:Y:S02]  /*1300*/  F2FP.BF16.F32.PACK_AB R50, RZ, R57 ;  /* 0x00000039ff32723e */ /* 0x000fe400000010ff */
[----:B------:R-:W-:Y:S01]  /*1310*/  F2FP.BF16.F32.PACK_AB R63, RZ, R61 ;  /* 0x0000003dff3f723e */ /* 0x000fe200000010ff */
[----:B---3--:R-:W-:Y:S01]  /*1320*/  @P0 FMUL.FTZ R58, R31, UR4 ;  /* 0x000000041f3a0c20 */ /* 0x008fe20008410000 */
[----:B------:R-:W-:Y:S02]  /*1330*/  F2FP.BF16.F32.PACK_AB R31, RZ, R60 ;  /* 0x0000003cff1f723e */ /* 0x000fe400000010ff */
[----:B------:R-:W-:Y:S02]  /*1340*/  PRMT R29, R30, 0x5410, R50 ;  /* 0x000054101e1d7816 */ /* 0x000fe40000000032 */
[----:B------:R-:W-:-:S02]  /*1350*/  F2FP.BF16.F32.PACK_AB R65, RZ, R58 ;  /* 0x0000003aff41723e */ /* 0x000fc400000010ff */
[----:B------:R-:W-:Y:S02]  /*1360*/  PRMT R30, R51, 0x5410, R63 ;  /* 0x00005410331e7816 */ /* 0x000fe4000000003f */
[----:B------:R-:W-:-:S07]  /*1370*/  PRMT R31, R31, 0x5410, R65 ;  /* 0x000054101f1f7816 */ /* 0x000fce0000000041 */
.L_x_78:
[----:B------:R-:W0:Y:S01]  /*1380*/  @UP2 LDCU.64 UR4, c[0x0][0x390] ;  /* 0x00007200ff0427ac */ /* 0x000e220008000a00 */
[----:B------:R-:W-:Y:S01]  /*1390*/  IADD3 R63, PT, PT, R64, 0x80, RZ ;  /* 0x00000080403f7810 */ /* 0x000fe20007ffe0ff */
[----:B------:R-:W-:Y:S01]  /*13a0*/  IMAD.MOV.U32 R51, RZ, RZ, 0x10 ;  /* 0x00000010ff337424 */ /* 0x000fe200078e00ff */
[----:B------:R-:W-:-:S03]  /*13b0*/  @P0 IADD3 R50, PT, PT, R62, 0x100, RZ ;  /* 0x000001003e320810 */ /* 0x000fc60007ffe0ff */
[----:B------:R-:W-:-:S05]  /*13c0*/  IMAD.WIDE.U32 R62, R63, 0x10, R32 ;  /* 0x000000103f3e7825 */ /* 0x000fca00078e0020 */
[----:B------:R1:W-:Y:S01]  /*13d0*/  STG.E.128 desc[UR12][R62.64], R28 ;  /* 0x0000001c3e007986 */ /* 0x0003e2000c101d0c */
[----:B0-----:R-:W-:-:S05]  /*13e0*/  @P0 IMAD.WIDE.U32 R50, R50, R51, UR4 ;  /* 0x0000000432320e25 */ /* 0x001fca000f8e0033 */
[----:B------:R1:W5:Y:S01]  /*13f0*/  @P0 LDG.E.128 R24, desc[UR12][R50.64] ;  /* 0x0000000c32180981 */ /* 0x000362000c1e1d00 */
[----:B------:R-:W-:Y:S01]  /*1400*/  IADD3 R71, PT, PT, R64, 0x100, RZ ;  /* 0x0000010040477810 */ /* 0x000fe20007ffe0ff */
[----:B------:R-:W-:Y:S06]  /*1410*/  BRA.U !UP0, `(.L_x_79) ;  /* 0x0000000108e47547 */ /* 0x000fec000b800000 */
[----:B-1----:R-:W0:Y:S02]  /*1420*/  LDC.64 R28, c[0x0][0x3a0] ;  /* 0x0000e800ff1c7b82 */ /* 0x002e240000000a00 */
[----:B0-----:R-:W-:-:S06]  /*1430*/  IMAD.WIDE.U32 R28, R71, 0x10, R28 ;  /* 0x00000010471c7825 */ /* 0x001fcc00078e001c */
[----:B------:R-:W2:Y:S01]  /*1440*/  LDG.E.128 R28, desc[UR12][R28.64] ;  /* 0x0000000c1c1c7981 */ /* 0x000ea2000c1e1d00 */
[----:B------:R-:W-:-:S13]  /*1450*/  ISETP.LT.AND P0, PT, RZ, UR25, PT ;  /* 0x00000019ff007c0c */ /* 0x000fda000bf01270 */
[----:B------:R-:W0:Y:S01]  /*1460*/  @P0 LDC R63, c[0x0][0x40c] ;  /* 0x00010300ff3f0b82 */ /* 0x000e220000000800 */
[----:B-----5:R-:W-:Y:S02]  /*1470*/  @P0 PRMT R51, R24, 0x7632, R51 ;  /* 0x0000763218330816 */ /* 0x020fe40000000033 */
[----:B------:R-:W-:-:S03]  /*1480*/  @P0 PRMT R67, R25, 0x7632, R67 ;  /* 0x0000763219430816 */ /* 0x000fc60000000043 */
[----:B------:R-:W-:Y:S01]  /*1490*/  @P0 IMAD.U32 R51, R51, 0x10000, RZ ;  /* 0x0001000033330824 */ /* 0x000fe200078e00ff */
[----:B------:R-:W-:Y:S01]  /*14a0*/  @P0 SHF.L.U32 R68, R67, 0x10, RZ ;  /* 0x0000001043440819 */ /* 0x000fe200000006ff */
[----:B------:R-:W1:Y:S08]  /*14b0*/  @P0 LDC R65, c[0x0][0x40c] ;  /* 0x00010300ff410b82 */ /* 0x000e700000000800 */
[----:B------:R-:W3:Y:S01]  /*14c0*/  @P0 LDC R66, c[0x0][0x40c] ;  /* 0x00010300ff420b82 */ /* 0x000ee20000000800 */
[----:B--2---:R-:W-:-:S02]  /*14d0*/  PRMT R50, R28, 0x7632, R50 ;  /* 0x000076321c327816 */ /* 0x004fc40000000032 */
[----:B------:R-:W-:Y:S02]  /*14e0*/  SHF.L.U32 R64, R29, 0x10, RZ ;  /* 0x000000101d407819 */ /* 0x000fe400000006ff */
[----:B------:R-:W-:-:S03]  /*14f0*/  SHF.L.U32 R62, R50, 0x10, RZ ;  /* 0x00000010323e7819 */ /* 0x000fc600000006ff */
[----:B------:R-:W2:Y:S01]  /*1500*/  @P0 LDC R50, c[0x0][0x40c] ;  /* 0x00010300ff320b82 */ /* 0x000ea20000000800 */
[----:B------:R-:W-:Y:S01]  /*1510*/  SHF.L.U32 R67, R30, 0x10, RZ ;  /* 0x000000101e437819 */ /* 0x000fe200000006ff */
[----:B0-----:R-:W-:Y:S01]  /*1520*/  @P0 FFMA.FTZ R62, R51, R63, R62 ;  /* 0x0000003f333e0223 */ /* 0x001fe2000001003e */
[----:B------:R-:W-:Y:S01]  /*1530*/  PRMT R63, R29, 0x7632, R63 ;  /* 0x000076321d3f7816 */ /* 0x000fe2000000003f */
[----:B------:R-:W-:-:S04]  /*1540*/  @P0 IMAD.U32 R29, R25, 0x10000, RZ ;  /* 0x00010000191d0824 */ /* 0x000fc800078e00ff */
[----:B------:R-:W0:Y:S01]  /*1550*/  @P0 LDC R51, c[0x0][0x40c] ;  /* 0x00010300ff330b82 */ /* 0x000e220000000800 */
[----:B------:R-:W-:Y:S01]  /*1560*/  SHF.L.U32 R63, R63, 0x10, RZ ;  /* 0x000000103f3f7819 */ /* 0x000fe200000006ff */
[----:B-1----:R-:W-:Y:S01]  /*1570*/  @P0 FFMA.FTZ R64, R29, R65, R64 ;  /* 0x000000411d400223 */ /* 0x002fe20000010040 */
[----:B------:R-:W-:Y:S02]  /*1580*/  PRMT R65, R30, 0x7632, R65 ;  /* 0x000076321e417816 */ /* 0x000fe40000000041 */
[----:B------:R-:W-:Y:S01]  /*1590*/  @P0 SHF.L.U32 R30, R26, 0x10, RZ ;  /* 0x000000101a1e0819 */ /* 0x000fe200000006ff */
[----:B---3--:R-:W-:Y:S01]  /*15a0*/  @P0 FFMA.FTZ R63, R68, R66, R63 ;  /* 0x00000042443f0223 */ /* 0x008fe2000001003f */
[----:B------:R-:W-:Y:S01]  /*15b0*/  @P0 PRMT R68, R26, 0x7632, R68 ;  /* 0x000076321a440816 */ /* 0x000fe20000000044 */
[----:B------:R-:W1:Y:S01]  /*15c0*/  @P0 LDC R29, c[0x0][0x40c] ;  /* 0x00010300ff1d0b82 */ /* 0x000e620000000800 */
[----:B------:R-:W-:Y:S02]  /*15d0*/  IMAD.U32 R66, R65, 0x10000, RZ ;  /* 0x0001000041427824 */ /* 0x000fe400078e00ff */
[----:B------:R-:W-:-:S02]  /*15e0*/  @P0 SHF.L.U32 R65, R68, 0x10, RZ ;  /* 0x0000001044410819 */ /* 0x000fc400000006ff */
[----:B------:R-:W-:Y:S01]  /*15f0*/  SHF.L.U32 R68, R28, 0x10, RZ ;  /* 0x000000101c447819 */ /* 0x000fe200000006ff */
[----:B--2---:R-:W-:Y:S01]  /*1600*/  @P0 FFMA.FTZ R67, R30, R50, R67 ;  /* 0x000000321e430223 */ /* 0x004fe20000010043 */
[----:B------:R-:W-:Y:S01]  /*1610*/  @P0 SHF.L.U32 R50, R27, 0x10, RZ ;  /* 0x000000101b320819 */ /* 0x000fe200000006ff */
[----:B------:R-:W2:Y:S01]  /*1620*/  @P0 LDC R30, c[0x0][0x40c] ;  /* 0x00010300ff1e0b82 */ /* 0x000ea20000000800 */
[----:B0-----:R-:W-:Y:S01]  /*1630*/  @P0 FFMA.FTZ R66, R65, R51, R66 ;  /* 0x0000003341420223 */ /* 0x001fe20000010042 */
[----:B------:R-:W-:-:S06]  /*1640*/  IMAD.U32 R65, R31, 0x10000, RZ ;  /* 0x000100001f417824 */ /* 0x000fcc00078e00ff */
[----:B------:R-:W0:Y:S01]  /*1650*/  @P0 LDC R51, c[0x0][0x40c] ;  /* 0x00010300ff330b82 */ /* 0x000e220000000800 */
[----:B------:R-:W-:Y:S02]  /*1660*/  PRMT R31, R31, 0x7632, R31 ;  /* 0x000076321f1f7816 */ /* 0x000fe4000000001f */
[----:B------:R-:W-:Y:S01]  /*1670*/  F2FP.BF16.F32.PACK_AB R70, RZ, R66 ;  /* 0x00000042ff46723e */ /* 0x000fe200000010ff */
[----:B-1----:R-:W-:Y:S01]  /*1680*/  @P0 FFMA.FTZ R65, R50, R29, R65 ;  /* 0x0000001d32410223 */ /* 0x002fe20000010041 */
[----:B------:R-:W-:Y:S01]  /*1690*/  @P0 PRMT R29, R27, 0x7632, R29 ;  /* 0x000076321b1d0816 */ /* 0x000fe2000000001d */
[----:B------:R-:W-:Y:S01]  /*16a0*/  IMAD.U32 R69, R31, 0x10000, RZ ;  /* 0x000100001f457824 */ /* 0x000fe200078e00ff */
[----:B------:R-:W-:Y:S02]  /*16b0*/  @P0 SHF.L.U32 R31, R24, 0x10, RZ ;  /* 0x00000010181f0819 */ /* 0x000fe400000006ff */
[----:B------:R-:W-:Y:S02]  /*16c0*/  @P0 SHF.L.U32 R28, R29, 0x10, RZ ;  /* 0x000000101d1c0819 */ /* 0x000fe400000006ff */
[----:B------:R-:W-:-:S02]  /*16d0*/  F2FP.BF16.F32.PACK_AB R29, RZ, R64 ;  /* 0x00000040ff1d723e */ /* 0x000fc400000010ff */
[----:B------:R-:W-:Y:S01]  /*16e0*/  F2FP.BF16.F32.PACK_AB R50, RZ, R62 ;  /* 0x0000003eff32723e */ /* 0x000fe200000010ff */
[----:B--2---:R-:W-:Y:S01]  /*16f0*/  @P0 FFMA.FTZ R68, R31, R30, R68 ;  /* 0x0000001e1f440223 */ /* 0x004fe20000010044 */
[----:B------:R-:W-:Y:S02]  /*1700*/  F2FP.BF16.F32.PACK_AB R30, RZ, R63 ;  /* 0x0000003fff1e723e */ /* 0x000fe400000010ff */
[----:B------:R-:W-:Y:S02]  /*1710*/  F2FP.BF16.F32.PACK_AB R72, RZ, R65 ;  /* 0x00000041ff48723e */ /* 0x000fe400000010ff */
[----:B------:R-:W-:Y:S01]  /*1720*/  PRMT R29, R29, 0x5410, R30 ;  /* 0x000054101d1d7816 */ /* 0x000fe2000000001e */
[----:B0-----:R-:W-:Y:S01]  /*1730*/  @P0 FFMA.FTZ R69, R28, R51, R69 ;  /* 0x000000331c450223 */ /* 0x001fe20000010045 */
[----:B------:R-:W-:Y:S02]  /*1740*/  F2FP.BF16.F32.PACK_AB R51, RZ, R67 ;  /* 0x00000043ff33723e */ /* 0x000fe400000010ff */
[----:B------:R-:W-:-:S02]  /*1750*/  F2FP.BF16.F32.PACK_AB R28, RZ, R68 ;  /* 0x00000044ff1c723e */ /* 0x000fc400000010ff */
[----:B------:R-:W-:Y:S02]  /*1760*/  F2FP.BF16.F32.PACK_AB R31, RZ, R69 ;  /* 0x00000045ff1f723e */ /* 0x000fe400000010ff */
[----:B------:R-:W-:Y:S02]  /*1770*/  PRMT R30, R51, 0x5410, R70 ;  /* 0x00005410331e7816 */ /* 0x000fe40000000046 */
[----:B------:R-:W-:Y:S02]  /*1780*/  PRMT R28, R28, 0x5410, R50 ;  /* 0x000054101c1c7816 */ /* 0x000fe40000000032 */
[----:B------:R-:W-:Y:S01]  /*1790*/  PRMT R31, R72, 0x5410, R31 ;  /* 0x00005410481f7816 */ /* 0x000fe2000000001f */
[----:B------:R-:W-:Y:S06]  /*17a0*/  BRA `(.L_x_80) ;  /* 0x0000000000b07947 */ /* 0x000fec0003800000 */
.L_x_79:
[----:B------:R-:W0:Y:S01]  /*17b0*/  @UP2 LDCU UR4, c[0x0][0x40c] ;  /* 0x00008180ff0427ac */ /* 0x000e220008000800 */
[----:B-1---5:R-:W-:Y:S01]  /*17c0*/  @P0 IMAD.U32 R28, R24, 0x10000, RZ ;  /* 0x00010000181c0824 */ /* 0x022fe200078e00ff */
[----:B------:R-:W-:Y:S02]  /*17d0*/  CS2R R68, SRZ ;  /* 0x0000000000447805 */ /* 0x000fe4000001ff00 */
[----:B------:R-:W-:Y:S01]  /*17e0*/  @P0 SHF.L.U32 R29, R25, 0x10, RZ ;  /* 0x00000010191d0819 */ /* 0x000fe200000006ff */
[----:B------:R-:W1:Y:S01]  /*17f0*/  @UP2 LDCU UR18, c[0x0][0x40c] ;  /* 0x00008180ff1227ac */ /* 0x000e620008000800 */
[----:B------:R-:W-:Y:S02]  /*1800*/  @P0 SHF.L.U32 R30, R26, 0x10, RZ ;  /* 0x000000101a1e0819 */ /* 0x000fe400000006ff */
[----:B------:R-:W-:Y:S02]  /*1810*/  CS2R R64, SRZ ;  /* 0x0000000000407805 */ /* 0x000fe4000001ff00 */
[----:B------:R-:W-:Y:S01]  /*1820*/  CS2R R66, SRZ ;  /* 0x0000000000427805 */ /* 0x000fe2000001ff00 */
[----:B------:R-:W2:Y:S01]  /*1830*/  @UP2 LDCU UR22, c[0x0][0x40c] ;  /* 0x00008180ff1627ac */ /* 0x000ea20008000800 */
[----:B------:R-:W-:-:S02]  /*1840*/  @P0 PRMT R31, R27, 0x7632, R31 ;  /* 0x000076321b1f0816 */ /* 0x000fc4000000001f */
[----:B------:R-:W-:Y:S01]  /*1850*/  CS2R R62, SRZ ;  /* 0x00000000003e7805 */ /* 0x000fe2000001ff00 */
[----:B------:R-:W-:Y:S01]  /*1860*/  @P0 IMAD.U32 R50, R27, 0x10000, RZ ;  /* 0x000100001b320824 */ /* 0x000fe200078e00ff */
[----:B------:R-:W3:Y:S01]  /*1870*/  @UP2 LDCU UR5, c[0x0][0x40c] ;  /* 0x00008180ff0527ac */ /* 0x000ee20008000800 */
[----:B------:R-:W-:Y:S01]  /*1880*/  @P0 SHF.L.U32 R31, R31, 0x10, RZ ;  /* 0x000000101f1f0819 */ /* 0x000fe200000006ff */
        /* <DEDUP_REMOVED lines=18> */
[----:B0-----:R-:W-:Y:S01]  /*19b0*/  @P0 FMUL.FTZ R66, R30, UR23 ;  /* 0x000000171e420c20 */ /* 0x001fe20008410000 */
[----:B------:R-:W-:-:S02]  /*19c0*/  F2FP.BF16.F32.PACK_AB R30, RZ, R64 ;  /* 0x00000040ff1e723e */ /* 0x000fc400000010ff */
[----:B------:R-:W-:Y:S01]  /*19d0*/  PRMT R28, R28, 0x5410, R29 ;  /* 0x000054101c1c7816 */ /* 0x000fe2000000001d */
[----:B-1----:R-:W-:Y:S01]  /*19e0*/  @P0 FMUL.FTZ R65, R50, UR25 ;  /* 0x0000001932410c20 */ /* 0x002fe20008410000 */
        /* <DEDUP_REMOVED lines=8> */
.L_x_80:
[----:B------:R-:W-:Y:S01]  /*1a70*/  FADD.FTZ R51, RZ, R38 ;  /* 0x00000026ff337221 */ /* 0x000fe20000010000 */
[----:B------:R-:W-:Y:S01]  /*1a80*/  IMAD.WIDE.U32 R32, R71, 0x10, R32 ;  /* 0x0000001047207825 */ /* 0x000fe200078e0020 */
[----:B------:R-:W-:Y:S01]  /*1a90*/  LOP3.LUT P0, RZ, R49, 0x1f, RZ, 0xc0, !PT ;  /* 0x0000001f31ff7812 */ /* 0x000fe2000780c0ff */
[----:B------:R-:W-:Y:S02]  /*1aa0*/  BSSY.RECONVERGENT B0, `(.L_x_81) ;  /* 0x0000068000007945 */ /* 0x000fe40003800200 */
[----:B------:R-:W-:Y:S01]  /*1ab0*/  FADD.FTZ R50, R51, R36 ;  /* 0x0000002433327221 */ /* 0x000fe20000010000 */
[----:B------:R-:W-:Y:S03]  /*1ac0*/  STG.E.128 desc[UR12][R32.64], R28 ;  /* 0x0000001c20007986 */ /* 0x000fe6000c101d0c */
        /* <DEDUP_REMOVED lines=34> */
[----:B------:R-:W-:-:S03]  /*1cf0*/  FADD.FTZ R70, -R50, R36 ;  /* 0x0000002432467221 */ /* 0x000fc60000010100 */
[----:B------:R-:W-:-:S04]  /*1d00*/  FFMA.FTZ R51, R51, R51, RZ ;  /* 0x0000003333337223 */ /* 0x000fc800000100ff */
        /* <DEDUP_REMOVED lines=46> */
[----:B0-----:R-:W-:Y:S01]  /*1ff0*/  FADD.FTZ R70, R51, R70 ;  /* 0x0000004633467221 */ /* 0x001fe20000010000 */
[----:B------:R-:W-:-:S04]  /*2000*/  LOP3.LUT R51, R49, 0x1f, RZ, 0xc0, !PT ;  /* 0x0000001f31337812 */ /* 0x000fc800078ec0ff */
[----:B------:R-:W0:Y:S01]  /*2010*/  SHFL.BFLY PT, R73, R70, 0x2, 0x1f ;  /* 0x0c401f0046497f89 */ /* 0x000e2200000e0000 */
[----:B------:R-:W-:Y:S01]  /*2020*/  ISETP.GT.U32.AND P1, PT, R51, 0x3, PT ;  /* 0x000000033300780c */ /* 0x000fe20003f24070 */
[----:B0-----:R-:W-:-:S05]  /*2030*/  FADD.FTZ R73, R70, R73 ;  /* 0x0000004946497221 */ /* 0x001fca0000010000 */
[----:B------:R-:W0:Y:S02]  /*2040*/  SHFL.BFLY PT, R72, R73, 0x4, 0x1f ;  /* 0x0c801f0049487f89 */ /* 0x000e2400000e0000 */
[----:B0-----:R-:W-:-:S05]  /*2050*/  FADD.FTZ R72, R73, R72 ;  /* 0x0000004849487221 */ /* 0x001fca0000010000 */
[----:B------:R-:W0:Y:S02]  /*2060*/  SHFL.BFLY PT, R75, R72, 0x8, 0x1f ;  /* 0x0d001f00484b7f89 */ /* 0x000e2400000e0000 */
        /* <DEDUP_REMOVED lines=11> */
.L_x_82:
[----:B------:R-:W-:Y:S05]  /*2120*/  BSYNC.RECONVERGENT B0 ;  /* 0x0000000000007941 */ /* 0x000fea0003800200 */
.L_x_81:
[----:B------:R-:W-:Y:S01]  /*2130*/  BAR.SYNC.DEFER_BLOCKING 0x0 ;  /* 0x0000000000007b1d */ /* 0x000fe20000010000 */
[----:B------:R-:W-:Y:S01]  /*2140*/  HFMA2 R70, -RZ, RZ, 0, 0 ;  /* 0x00000000ff467431 */ /* 0x000fe200000001ff */
[----:B0-----:R-:W-:-:S04]  /*2150*/  CS2R R28, SRZ ;  /* 0x00000000001c7805 */ /* 0x001fc8000001ff00 */
[----:B------:R-:W-:Y:S04]  /*2160*/  BSSY.RECONVERGENT B0, `(.L_x_83) ;  /* 0x000000a000007945 */ /* 0x000fe80003800200 */
[----:B------:R-:W-:Y:S05]  /*2170*/  @P1 BRA `(.L_x_84) ;  /* 0x0000000000201947 */ /* 0x000fea0003800000 */
[----:B------:R-:W0:Y:S01]  /*2180*/  S2UR UR5, SR_CgaCtaId ;  /* 0x00000000000579c3 */ /* 0x000e220000008800 */
[----:B------:R-:W-:Y:S01]  /*2190*/  UMOV UR4, 0x400 ;  /* 0x0000040000047882 */ /* 0x000fe20000000000 */
[----:B------:R-:W-:Y:S01]  /*21a0*/  IMAD.SHL.U32 R28, R49, 0x8, RZ ;  /* 0x00000008311c7824 */ /* 0x000fe200078e00ff */
[----:B------:R-:W-:-:S04]  /*21b0*/  MOV R70, 0x300 ;  /* 0x0000030000467802 */ /* 0x000fc80000000f00 */
[----:B------:R-:W-:Y:S01]  /*21c0*/  LOP3.LUT R28, R28, 0xf8, RZ, 0xc0, !PT ;  /* 0x000000f81c1c7812 */ /* 0x000fe200078ec0ff */
[----:B0-----:R-:W-:-:S04]  /*21d0*/  ULEA UR4, UR5, UR4, 0x18 ;  /* 0x0000000405047291 */ /* 0x001fc8000f8ec0ff */
[----:B------:R-:W-:-:S09]  /*21e0*/  @UP1 UIADD3 UR4, UPT, UPT, UR4, 0x20, URZ ;  /* 0x0000002004041890 */ /* 0x000fd2000fffe0ff */
[----:B------:R-:W0:Y:S03]  /*21f0*/  LDS.64 R28, [R28+UR4] ;  /* 0x000000041c1c7984 */ /* 0x000e260008000a00 */
.L_x_84:
[----:B------:R-:W-:Y:S05]  /*2200*/  BSYNC.RECONVERGENT B0 ;  /* 0x0000000000007941 */ /* 0x000fea0003800200 */
.L_x_83:
[----:B------:R-:W1:Y:S01]  /*2210*/  SHFL.DOWN PT, R51, R70, 0x2, 0x1f ;  /* 0x08401f0046337f89 */ /* 0x000e6200000e0000 */
[----:B------:R-:W-:Y:S01]  /*2220*/  I2FP.F32.U32 R72, R70 ;  /* 0x0000004600487245 */ /* 0x000fe20000201000 */
        /* <DEDUP_REMOVED lines=20> */
[----:B------:R-:W0:Y:S04]  /*2370*/  SHFL.DOWN PT, R70, R71, 0x1, 0x1f ;  /* 0x08201f0047467f89 */ /* 0x000e2800000e0000 */
[----:B------:R-:W-:Y:S01]  /*2380*/  I2FP.F32.S32 R28, R31 ;  /* 0x0000001f001c7245 */ /* 0x000fe20000201400 */
[----:B------:R-:W1:Y:S01]  /*2390*/  SHFL.DOWN PT, R50, R33, 0x1, 0x1f ;  /* 0x08201f0021327f89 */ /* 0x000e6200000e0000 */
[----:B------:R-:W-:-:S04]  /*23a0*/  I2FP.F32.S32 R31, R32 ;  /* 0x00000020001f7245 */ /* 0x000fc80000201400 */
[----:B------:R-:W2:Y:S01]  /*23b0*/  MUFU.RCP R28, R28 ;  /* 0x0000001c001c7308 */ /* 0x000ea20000001000 */
[----:B0-----:R-:W-:Y:S01]  /*23c0*/  FADD.FTZ R29, R71, -R70 ;  /* 0x80000046471d7221 */ /* 0x001fe20000010000 */
[----:B------:R-:W-:Y:S02]  /*23d0*/  FMUL.FTZ R51, R70, R31 ;  /* 0x0000001f46337220 */ /* 0x000fe40000410000 */
[----:B------:R-:W0:Y:S01]  /*23e0*/  LDC R70, c[0x0][0x448] ;  /* 0x00011200ff467b82 */ /* 0x000e220000000800 */
[----:B------:R-:W-:Y:S01]  /*23f0*/  FMUL.FTZ R29, R29, R29 ;  /* 0x0000001d1d1d7220 */ /* 0x000fe20000410000 */
[----:B------:R-:W-:-:S03]  /*2400*/  FFMA.FTZ R51, R30, R71, R51 ;  /* 0x000000471e337223 */ /* 0x000fc60000010033 */
[----:B------:R-:W-:Y:S01]  /*2410*/  FMUL.FTZ R30, R30, R29 ;  /* 0x0000001d1e1e7220 */ /* 0x000fe20000410000 */
[----:B--2---:R-:W-:Y:S01]  /*2420*/  FMUL.FTZ R51, R28, R51 ;  /* 0x000000331c337220 */ /* 0x004fe20000410000 */
[----:B-1----:R-:W-:Y:S02]  /*2430*/  FADD.FTZ R29, R33, R50 ;  /* 0x00000032211d7221 */ /* 0x002fe40000010000 */
[----:B------:R-:W-:Y:S02]  /*2440*/  FMUL.FTZ R30, R30, R31 ;  /* 0x0000001f1e1e7220 */ /* 0x000fe40000410000 */
[----:B------:R1:W2:Y:S02]  /*2450*/  SHFL.IDX PT, R33, R51, RZ, 0x1f ;  /* 0x00001fff33217589 */ /* 0x0002a400000e0000 */
[----:B------:R-:W-:Y:S02]  /*2460*/  FFMA.FTZ R50, R28, R30, R29 ;  /* 0x0000001e1c327223 */ /* 0x000fe4000001001d */
[----:B------:R-:W3:Y:S03]  /*2470*/  @!P1 LDC.64 R28, c[0x0][0x3c0] ;  /* 0x0000f000ff1c9b82 */ /* 0x000ee60000000a00 */
[----:B------:R-:W0:Y:S01]  /*2480*/  SHFL.IDX PT, R73, R50, RZ, 0x1f ;  /* 0x00001fff32497589 */ /* 0x000e2200000e0000 */
[----:B-1----:R-:W-:-:S04]  /*2490*/  MOV R51, UR7 ;  /* 0x0000000700337c02 */ /* 0x002fc80008000f00 */
[----:B------:R-:W1:Y:S01]  /*24a0*/  @!P1 LDC.64 R30, c[0x0][0x3c8] ;  /* 0x0000f200ff1e9b82 */ /* 0x000e620000000a00 */
[----:B--2---:R-:W-:Y:S01]  /*24b0*/  FMUL.FTZ R32, R33, R33 ;  /* 0x0000002121207220 */ /* 0x004fe20000410000 */
[----:B---3--:R-:W-:-:S04]  /*24c0*/  @!P1 IMAD.WIDE R28, R51, 0x4, R28 ;  /* 0x00000004331c9825 */ /* 0x008fc800078e021c */
[----:B------:R-:W-:Y:S01]  /*24d0*/  FSEL R71, R32, RZ, P0 ;  /* 0x000000ff20477208 */ /* 0x000fe20000000000 */
[----:B0-----:R-:W-:Y:S01]  /*24e0*/  FFMA.FTZ R32, R73, UR24, R70 ;  /* 0x0000001849207c23 */ /* 0x001fe20008010046 */
[----:B------:R0:W-:Y:S03]  /*24f0*/  @!P1 STG.E desc[UR12][R28.64], R33 ;  /* 0x000000211c009986 */ /* 0x0001e6000c10190c */
[----:B------:R-:W-:Y:S01]  /*2500*/  FADD.FTZ R32, R32, R71 ;  /* 0x0000004720207221 */ /* 0x000fe20000010000 */
[----:B------:R-:W-:-:S05]  /*2510*/  MOV R71, UR7 ;  /* 0x0000000700477c02 */ /* 0x000fca0008000f00 */
[----:B------:R-:W2:Y:S01]  /*2520*/  MUFU.RSQ R32, R32 ;  /* 0x0000002000207308 */ /* 0x000ea20000001400 */
[----:B-1----:R-:W-:-:S05]  /*2530*/  @!P1 IMAD.WIDE R30, R71, 0x4, R30 ;  /* 0x00000004471e9825 */ /* 0x002fca00078e021e */
[----:B--2---:R0:W-:Y:S01]  /*2540*/  @!P1 STG.E desc[UR12][R30.64], R32 ;  /* 0x000000201e009986 */ /* 0x0041e2000c10190c */
[----:B------:R-:W-:Y:S05]  /*2550*/  BRA.U !UP0, `(.L_x_85) ;  /* 0x0000000908907547 */ /* 0x000fea000b800000 */
[----:B0-----:R-:W-:Y:S01]  /*2560*/  FSEL R33, R33, RZ, !P0 ;  /* 0x000000ff21217208 */ /* 0x001fe20004000000 */
[----:B------:R-:W-:Y:S01]  /*2570*/  IMAD.U32 R29, R0, 0x10000, RZ ;  /* 0x00010000001d7824 */ /* 0x000fe200078e00ff */
[----:B------:R-:W-:Y:S01]  /*2580*/  SHF.L.U32 R30, R5, 0x10, RZ ;  /* 0x00000010051e7819 */ /* 0x000fe200000006ff */
[----:B------:R-:W-:Y:S01]  /*2590*/  IMAD.U32 R72, R22, 0x10000, RZ ;  /* 0x0001000016487824 */ /* 0x000fe200078e00ff */
[----:B------:R-:W-:Y:S01]  /*25a0*/  SHF.L.U32 R50, R2, 0x10, RZ ;  /* 0x0000001002327819 */ /* 0x000fe200000006ff */
[C---:B------:R-:W-:Y:S01]  /*25b0*/  FADD.FTZ R36, -R33.reuse, R36 ;  /* 0x0000002421247221 */ /* 0x040fe20000010100 */
[C---:B------:R-:W-:Y:S01]  /*25c0*/  FADD.FTZ R38, -R33.reuse, R38 ;  /* 0x0000002621267221 */ /* 0x040fe20000010100 */
[C---:B------:R-:W-:Y:S01]  /*25d0*/  FADD.FTZ R35, -R33.reuse, R35 ;  /* 0x0000002321237221 */ /* 0x040fe20000010100 */
[C---:B------:R-:W-:Y:S01]  /*25e0*/  FADD.FTZ R34, -R33.reuse, R34 ;  /* 0x0000002221227221 */ /* 0x040fe20000010100 */
[----:B------:R-:W-:Y:S01]  /*25f0*/  FMUL.FTZ R36, R32, R36 ;  /* 0x0000002420247220 */ /* 0x000fe20000410000 */
        /* <DEDUP_REMOVED lines=20> */
[----:B------:R-:W-:Y:S01]  /*2740*/  FFMA.FTZ R33, R36, R30, R29 ;  /* 0x0000001e24217223 */ /* 0x000fe2000001001d */
[----:B------:R-:W-:Y:S01]  /*2750*/  FMUL.FTZ R51, R32, R38 ;  /* 0x0000002620337220 */ /* 0x000fe20000410000 */
[----:B------:R-:W-:Y:S01]  /*2760*/  SHF.L.U32 R30, R47, 0x10, RZ ;  /* 0x000000102f1e7819 */ /* 0x000fe200000006ff */
[----:B------:R-:W-:Y:S01]  /*2770*/  IMAD.U32 R38, R6, 0x10000, RZ ;  /* 0x0001000006267824 */ /* 0x000fe200078e00ff */
[----:B------:R-:W-:Y:S01]  /*2780*/  SHF.L.U32 R36, R21, 0x10, RZ ;  /* 0x0000001015247819 */ /* 0x000fe200000006ff */
[C---:B------:R-:W-:Y:S01]  /*2790*/  FMUL.FTZ R35, R32.reuse, R35 ;  /* 0x0000002320237220 */ /* 0x040fe20000410000 */
[----:B------:R-:W-:Y:S01]  /*27a0*/  FMUL.FTZ R29, R32, R34 ;  /* 0x00000022201d7220 */ /* 0x000fe20000410000 */
[----:B------:R-:W-:Y:S01]  /*27b0*/  SHF.L.U32 R70, R46, 0x10, RZ ;  /* 0x000000102e467819 */ /* 0x000fe200000006ff */
[----:B------:R-:W-:Y:S01]  /*27c0*/  FMUL.FTZ R53, R32, R53 ;  /* 0x0000003520357220 */ /* 0x000fe20000410000 */
[----:B------:R-:W-:Y:S01]  /*27d0*/  FFMA.FTZ R34, R35, R30, R36 ;  /* 0x0000001e23227223 */ /* 0x000fe20000010024 */
[----:B------:R-:W-:Y:S01]  /*27e0*/  FFMA.FTZ R29, R29, R38, R50 ;  /* 0x000000261d1d7223 */ /* 0x000fe20000010032 */
[----:B------:R-:W-:Y:S01]  /*27f0*/  SHF.L.U32 R28, R20, 0x10, RZ ;  /* 0x00000010141c7819 */ /* 0x000fe200000006ff */
[----:B------:R-:W-:Y:S01]  /*2800*/  IMAD.U32 R31, R48, 0x10000, RZ ;  /* 0x00010000301f7824 */ /* 0x000fe200078e00ff */
[----:B------:R-:W-:Y:S01]  /*2810*/  SHF.L.U32 R36, R7, 0x10, RZ ;  /* 0x0000001007247819 */ /* 0x000fe200000006ff */
[----:B------:R-:W-:Y:S01]  /*2820*/  FMUL.FTZ R35, R32, R52 ;  /* 0x0000003420237220 */ /* 0x000fe20000410000 */
[----:B------:R-:W-:Y:S01]  /*2830*/  SHF.L.U32 R38, R3, 0x10, RZ ;  /* 0x0000001003267819 */ /* 0x000fe200000006ff */
[----:B------:R-:W-:Y:S01]  /*2840*/  FFMA.FTZ R30, R53, R70, R72 ;  /* 0x00000046351e7223 */ /* 0x000fe20000010048 */
[----:B------:R-:W-:Y:S01]  /*2850*/  SHF.L.U32 R70, R23, 0x10, RZ ;  /* 0x0000001017467819 */ /* 0x000fe200000006ff */
[----:B------:R-:W-:-:S02]  /*2860*/  IMAD.U32 R50, R45, 0x10000, RZ ;  /* 0x000100002d327824 */ /* 0x000fc400078e00ff */
[C---:B------:R-:W-:Y:S01]  /*2870*/  FMUL.FTZ R39, R32.reuse, R39 ;  /* 0x0000002720277220 */ /* 0x040fe20000410000 */
[----:B------:R-:W-:Y:S01]  /*2880*/  FFMA.FTZ R28, R51, R31, R28 ;  /* 0x0000001f331c7223 */ /* 0x000fe2000001001c */
[----:B------:R-:W-:Y:S01]  /*2890*/  FFMA.FTZ R35, R35, R36, R38 ;  /* 0x0000002423237223 */ /* 0x000fe20000010026 */
[----:B------:R-:W-:Y:S01]  /*28a0*/  FMUL.FTZ R31, R32, R37 ;  /* 0x00000025201f7220 */ /* 0x000fe20000410000 */
[----:B------:R-:W-:Y:S01]  /*28b0*/  SHF.L.U32 R36, R44, 0x10, RZ ;  /* 0x000000102c247819 */ /* 0x000fe200000006ff */
[----:B------:R-:W-:Y:S01]  /*28c0*/  FMUL.FTZ R37, R32, R59 ;  /* 0x0000003b20257220 */ /* 0x000fe20000410000 */
[----:B------:R-:W-:Y:S01]  /*28d0*/  SHF.L.U32 R38, R16, 0x10, RZ ;  /* 0x0000001010267819 */ /* 0x000fe200000006ff */
[----:B------:R-:W-:Y:S01]  /*28e0*/  FFMA.FTZ R39, R39, R50, R70 ;  /* 0x0000003227277223 */ /* 0x000fe20000010046 */
[----:B------:R-:W-:Y:S01]  /*28f0*/  SHF.L.U32 R53, R17, 0x10, RZ ;  /* 0x0000001011357819 */ /* 0x000fe200000006ff */
[----:B------:R-:W-:Y:S02]  /*2900*/  IMAD.U32 R51, R43, 0x10000, RZ ;  /* 0x000100002b337824 */ /* 0x000fe400078e00ff */
[----:B------:R-:W-:Y:S01]  /*2910*/  FMUL.FTZ R54, R32, R54 ;  /* 0x0000003620367220 */ /* 0x000fe20000410000 */
[----:B------:R-:W-:Y:S01]  /*2920*/  PRMT R50, R44, 0x7632, R50 ;  /* 0x000076322c327816 */ /* 0x000fe20000000032 */
[----:B------:R-:W-:Y:S01]  /*2930*/  FFMA.FTZ R37, R37, R36, R38 ;  /* 0x0000002425257223 */ /* 0x000fe20000010026 */
[----:B------:R-:W-:Y:S01]  /*2940*/  PRMT R52, R16, 0x7632, R52 ;  /* 0x0000763210347816 */ /* 0x000fe20000000034 */
[----:B------:R-:W-:Y:S01]  /*2950*/  FFMA.FTZ R38, R54, R51, R53 ;  /* 0x0000003336267223 */ /* 0x000fe20000010035 */
        /* <DEDUP_REMOVED lines=8> */
[----:B------:R-:W-:Y:S01]  /*29e0*/  PRMT R55, R19, 0x7632, R55 ;  /* 0x0000763213377816 */ /* 0x000fe20000000037 */
[--C-:B------:R-:W-:Y:S01]  /*29f0*/  FFMA.FTZ R61, R56, R51, R53.reuse ;  /* 0x00000033383d7223 */ /* 0x100fe20000010035 */
[----:B------:R-:W-:Y:S01]  /*2a00*/  PRMT R53, R41, 0x7632, R53 ;  /* 0x0000763229357816 */ /* 0x000fe20000000035 */
[----:B------:R-:W-:Y:S01]  /*2a10*/  IMAD.U32 R73, R40, 0x10000, RZ ;  /* 0x0001000028497824 */ /* 0x000fe200078e00ff */
[----:B------:R-:W-:Y:S01]  /*2a20*/  SHF.L.U32 R75, R12, 0x10, RZ ;  /* 0x000000100c4b7819 */ /* 0x000fe200000006ff */
[----:B------:R-:W-:Y:S01]  /*2a30*/  IMAD.U32 R55, R55, 0x10000, RZ ;  /* 0x0001000037377824 */ /* 0x000fe200078e00ff */
[----:B------:R-:W-:Y:S01]  /*2a40*/  SHF.L.U32 R53, R53, 0x10, RZ ;  /* 0x0000001035357819 */ /* 0x000fe200000006ff */
[C---:B------:R-:W-:Y:S01]  /*2a50*/  FMUL.FTZ R58, R32.reuse, R58 ;  /* 0x0000003a203a7220 */ /* 0x040fe20000410000 */
[----:B------:R-:W-:Y:S01]  /*2a60*/  FMUL.FTZ R56, R32, R68 ;  /* 0x0000004420387220 */ /* 0x000fe20000410000 */
[----:B------:R-:W-:Y:S01]  /*2a70*/  PRMT R54, R42, 0x7632, R54 ;  /* 0x000076322a367816 */ /* 0x000fe20000000036 */
[----:B------:R-:W-:Y:S01]  /*2a80*/  UIADD3 UR4, UPT, UPT, UR6, -0x1, URZ ;  /* 0xffffffff06047890 */ /* 0x000fe2000fffe0ff */
[----:B------:R-:W-:Y:S01]  /*2a90*/  PRMT R70, R18, 0x7632, R70 ;  /* 0x0000763212467816 */ /* 0x000fe20000000046 */
[----:B------:R-:W-:Y:S01]  /*2aa0*/  FFMA.FTZ R68, R58, R53, R55 ;  /* 0x000000353a447223 */ /* 0x000fe20000010037 */
[----:B------:R-:W-:Y:S01]  /*2ab0*/  PRMT R50, R43, 0x7632, R50 ;  /* 0x000076322b327816 */ /* 0x000fe20000000032 */
[----:B------:R-:W-:Y:S01]  /*2ac0*/  FFMA.FTZ R56, R56, R73, R75 ;  /* 0x0000004938387223 */ /* 0x000fe2000001004b */
[----:B------:R-:W-:Y:S01]  /*2ad0*/  PRMT R52, R17, 0x7632, R52 ;  /* 0x0000763211347816 */ /* 0x000fe20000000034 */
[----:B------:R-:W-:Y:S01]  /*2ae0*/  FMUL.FTZ R58, R32, R62 ;  /* 0x0000003e203a7220 */ /* 0x000fe20000410000 */
[----:B------:R-:W-:Y:S01]  /*2af0*/  SHF.L.U32 R54, R54, 0x10, RZ ;  /* 0x0000001036367819 */ /* 0x000fe200000006ff */
[----:B------:R-:W-:Y:S01]  /*2b00*/  IMAD.U32 R70, R70, 0x10000, RZ ;  /* 0x0001000046467824 */ /* 0x000fe200078e00ff */
[----:B------:R-:W-:Y:S01]  /*2b10*/  SHF.L.U32 R71, R41, 0x10, RZ ;  /* 0x0000001029477819 */ /* 0x000fe200000006ff */
[C---:B------:R-:W-:Y:S01]  /*2b20*/  FMUL.FTZ R60, R32.reuse, R60 ;  /* 0x0000003c203c7220 */ /* 0x040fe20000410000 */
[----:B------:R-:W-:Y:S01]  /*2b30*/  SHF.L.U32 R51, R19, 0x10, RZ ;  /* 0x0000001013337819 */ /* 0x000fe200000006ff */
[----:B------:R-:W-:Y:S01]  /*2b40*/  FMUL.FTZ R62, R32, R64 ;  /* 0x00000040203e7220 */ /* 0x000fe20000410000 */
[----:B------:R-:W-:Y:S01]  /*2b50*/  SHF.L.U32 R55, R11, 0x10, RZ ;  /* 0x000000100b377819 */ /* 0x000fe200000006ff */
[----:B------:R-:W-:Y:S01]  /*2b60*/  IMAD.U32 R50, R50, 0x10000, RZ ;  /* 0x0001000032327824 */ /* 0x000fe200078e00ff */
[----:B------:R-:W-:Y:S01]  /*2b70*/  SHF.L.U32 R73, R13, 0x10, RZ ;  /* 0x000000100d497819 */ /* 0x000fe200000006ff */
[----:B------:R-:W-:Y:S01]  /*2b80*/  FMUL.FTZ R57, R32, R57 ;  /* 0x0000003920397220 */ /* 0x000fe20000410000 */
[----:B------:R-:W-:Y:S01]  /*2b90*/  SHF.L.U32 R52, R52, 0x10, RZ ;  /* 0x0000001034347819 */ /* 0x000fe200000006ff */
[----:B------:R-:W-:Y:S01]  /*2ba0*/  UIMAD UR4, UR4, UR20, URZ ;  /* 0x00000014040472a4 */ /* 0x000fe2000f8e02ff */
[----:B------:R-:W-:Y:S01]  /*2bb0*/  FFMA.FTZ R59, R59, R54, R70 ;  /* 0x000000363b3b7223 */ /* 0x000fe20000010046 */
[----:B------:R-:W-:Y:S01]  /*2bc0*/  FFMA.FTZ R71, R60, R71, R51 ;  /* 0x000000473c477223 */ /* 0x000fe20000010033 */
[----:B------:R-:W-:Y:S01]  /*2bd0*/  FFMA.FTZ R62, R62, R55, R73 ;  /* 0x000000373e3e7223 */ /* 0x000fe20000010049 */
[----:B------:R-:W-:Y:S01]  /*2be0*/  PRMT R51, R40, 0x7632, R51 ;  /* 0x0000763228337816 */ /* 0x000fe20000000033 */
[----:B------:R-:W0:Y:S01]  /*2bf0*/  LDC.64 R54, c[0x0][0x428] ;  /* 0x00010a00ff367b82 */ /* 0x000e220000000a00 */
[----:B------:R-:W-:Y:S01]  /*2c00*/  PRMT R53, R12, 0x7632, R53 ;  /* 0x000076320c357816 */ /* 0x000fe20000000035 */
[----:B------:R-:W-:Y:S01]  /*2c10*/  FFMA.FTZ R57, R57, R50, R52 ;  /* 0x0000003239397223 */ /* 0x000fe20000010034 */
[----:B------:R-:W-:Y:S01]  /*2c20*/  PRMT R50, R10, 0x7632, R50 ;  /* 0x000076320a327816 */ /* 0x000fe20000000032 */
[----:B------:R-:W-:Y:S01]  /*2c30*/  USHF.R.S32.HI UR5, URZ, 0x1f, UR4 ;  /* 0x0000001fff057899 */ /* 0x000fe20008011404 */
[----:B------:R-:W-:Y:S01]  /*2c40*/  PRMT R52, R14, 0x7632, R52 ;  /* 0x000076320e347816 */ /* 0x000fe20000000034 */
[----:B------:R-:W-:Y:S01]  /*2c50*/  IMAD.U32 R51, R51, 0x10000, RZ ;  /* 0x0001000033337824 */ /* 0x000fe200078e00ff */
[----:B------:R-:W-:Y:S01]  /*2c60*/  SHF.L.U32 R53, R53, 0x10, RZ ;  /* 0x0000001035357819 */ /* 0x000fe200000006ff */
[----:B------:R-:W-:Y:S01]  /*2c70*/  FMUL.FTZ R60, R32, R63 ;  /* 0x0000003f203c7220 */ /* 0x000fe20000410000 */
[----:B------:R-:W-:Y:S01]  /*2c80*/  SHF.L.U32 R52, R52, 0x10, RZ ;  /* 0x0000001034347819 */ /* 0x000fe200000006ff */
[----:B------:R-:W-:Y:S01]  /*2c90*/  ULEA.HI UR5, UR5, UR4, URZ, 0x3 ;  /* 0x0000000405057291 */ /* 0x000fe2000f8f18ff */
[----:B------:R-:W-:-:S02]  /*2ca0*/  IMAD.U32 R50, R50, 0x10000, RZ ;  /* 0x0001000032327824 */ /* 0x000fc400078e00ff */
[----:B------:R-:W-:Y:S01]  /*2cb0*/  FMUL.FTZ R63, R32, R66 ;  /* 0x00000042203f7220 */ /* 0x000fe20000410000 */
[----:B------:R-:W-:Y:S01]  /*2cc0*/  FFMA.FTZ R58, R58, R51, R53 ;  /* 0x000000333a3a7223 */ /* 0x000fe20000010035 */
[----:B------:R-:W-:Y:S01]  /*2cd0*/  SHF.L.U32 R51, R10, 0x10, RZ ;  /* 0x000000100a337819 */ /* 0x000fe200000006ff */
[----:B------:R-:W-:Y:S01]  /*2ce0*/  FMUL.FTZ R64, R32, R67 ;  /* 0x0000004320407220 */ /* 0x000fe20000410000 */
[----:B------:R-:W-:Y:S01]  /*2cf0*/  SHF.L.U32 R53, R14, 0x10, RZ ;  /* 0x000000100e357819 */ /* 0x000fe200000006ff */
[----:B------:R-:W-:Y:S01]  /*2d00*/  FMUL.FTZ R66, R32, R69 ;  /* 0x0000004520427220 */ /* 0x000fe20000410000 */
[----:B------:R-:W-:Y:S01]  /*2d10*/  FFMA.FTZ R63, R63, R50, R52 ;  /* 0x000000323f3f7223 */ /* 0x000fe20000010034 */
[----:B------:R-:W-:Y:S01]  /*2d20*/  PRMT R75, R11, 0x7632, R75 ;  /* 0x000076320b4b7816 */ /* 0x000fe2000000004b */
[----:B------:R-:W-:Y:S01]  /*2d30*/  IMAD.U32 R74, R4, 0x10000, RZ ;  /* 0x00010000044a7824 */ /* 0x000fe200078e00ff */
[----:B------:R-:W-:Y:S01]  /*2d40*/  PRMT R77, R13, 0x7632, R77 ;  /* 0x000076320d4d7816 */ /* 0x000fe2000000004d */
[----:B------:R-:W-:Y:S01]  /*2d50*/  FMUL.FTZ R65, R32, R65 ;  /* 0x0000004120417220 */ /* 0x000fe20000410000 */
[----:B------:R-:W-:Y:S01]  /*2d60*/  MOV R52, UR5 ;  /* 0x0000000500347c02 */ /* 0x000fe20008000f00 */
[----:B------:R-:W-:Y:S01]  /*2d70*/  FFMA.FTZ R64, R64, R51, R53 ;  /* 0x0000003340407223 */ /* 0x000fe20000010035 */
[----:B------:R-:W-:Y:S01]  /*2d80*/  PRMT R69, R9, 0x7632, R69 ;  /* 0x0000763209457816 */ /* 0x000fe20000000045 */
[----:B------:R-:W-:Y:S01]  /*2d90*/  IMAD.U32 R77, R77, 0x10000, RZ ;  /* 0x000100004d4d7824 */ /* 0x000fe200078e00ff */
[C---:B------:R-:W-:Y:S01]  /*2da0*/  PRMT R73, R15.reuse, 0x7632, R73 ;  /* 0x000076320f497816 */ /* 0x040fe20000000049 */
[----:B------:R-:W-:Y:S01]  /*2db0*/  IMAD.U32 R50, R15, 0x10000, RZ ;  /* 0x000100000f327824 */ /* 0x000fe200078e00ff */
[----:B------:R-:W-:-:S02]  /*2dc0*/  SHF.L.U32 R72, R8, 0x10, RZ ;  /* 0x0000001008487819 */ /* 0x000fc400000006ff */
[----:B------:R-:W-:Y:S01]  /*2dd0*/  SHF.L.U32 R75, R75, 0x10, RZ ;  /* 0x000000104b4b7819 */ /* 0x000fe200000006ff */
[----:B------:R-:W-:Y:S01]  /*2de0*/  IMAD.U32 R73, R73, 0x10000, RZ ;  /* 0x0001000049497824 */ /* 0x000fe200078e00ff */
[----:B------:R-:W-:Y:S01]  /*2df0*/  SHF.L.U32 R32, R9, 0x10, RZ ;  /* 0x0000001009207819 */ /* 0x000fe200000006ff */
[----:B------:R-:W-:Y:S01]  /*2e00*/  FFMA.FTZ R31, R31, R72, R74 ;  /* 0x000000481f1f7223 */ /* 0x000fe2000001004a */
[----:B------:R-:W-:Y:S01]  /*2e10*/  LEA.HI.SX32 R51, R52, R49, 0x1d ;  /* 0x0000003134337211 */ /* 0x000fe200078feaff */
[----:B------:R-:W-:Y:S01]  /*2e20*/  FFMA.FTZ R60, R60, R75, R77 ;  /* 0x0000004b3c3c7223 */ /* 0x000fe2000001004d */
[----:B------:R-:W-:Y:S01]  /*2e30*/  SHF.L.U32 R69, R69, 0x10, RZ ;  /* 0x0000001045457819 */ /* 0x000fe200000006ff */
[----:B------:R-:W-:Y:S01]  /*2e40*/  FFMA.FTZ R65, R65, R32, R50 ;  /* 0x0000002041417223 */ /* 0x000fe20000010032 */
[C---:B------:R-:W-:Y:S02]  /*2e50*/  IADD3 R53, PT, PT, R51.reuse, 0x80, RZ ;  /* 0x0000008033357810 */ /* 0x040fe40007ffe0ff */
[C---:B------:R-:W-:Y:S01]  /*2e60*/  IADD3 R67, PT, PT, R51.reuse, 0x100, RZ ;  /* 0x0000010033437810 */ /* 0x040fe20007ffe0ff */
[----:B------:R-:W-:Y:S01]  /*2e70*/  FFMA.FTZ R66, R66, R69, R73 ;  /* 0x0000004542427223 */ /* 0x000fe20000010049 */
[----:B0-----:R-:W-:Y:S01]  /*2e80*/  IMAD.WIDE.U32 R50, R51, 0x10, R54 ;  /* 0x0000001033327825 */ /* 0x001fe200078e0036 */
[----:B------:R-:W-:-:S02]  /*2e90*/  F2FP.BF16.F32.PACK_AB R31, R31, R39 ;  /* 0x000000271f1f723e */ /* 0x000fc400000010ff */
[----:B------:R-:W-:Y:S01]  /*2ea0*/  F2FP.BF16.F32.PACK_AB R30, R35, R30 ;  /* 0x0000001e231e723e */ /* 0x000fe200000010ff */
[--C-:B------:R-:W-:Y:S01]  /*2eb0*/  IMAD.WIDE.U32 R52, R53, 0x10, R54.reuse ;  /* 0x0000001035347825 */ /* 0x100fe200078e0036 */
[----:B------:R-:W-:Y:S02]  /*2ec0*/  F2FP.BF16.F32.PACK_AB R29, R29, R34 ;  /* 0x000000221d1d723e */ /* 0x000fe400000010ff */
[----:B------:R-:W-:Y:S01]  /*2ed0*/  F2FP.BF16.F32.PACK_AB R28, R33, R28 ;  /* 0x0000001c211c723e */ /* 0x000fe200000010ff */
[----:B------:R-:W-:Y:S01]  /*2ee0*/  IMAD.WIDE.U32 R54, R67, 0x10, R54 ;  /* 0x0000001043367825 */ /* 0x000fe200078e0036 */
[----:B------:R-:W-:Y:S02]  /*2ef0*/  F2FP.BF16.F32.PACK_AB R35, R68, R71 ;  /* 0x000000474423723e */ /* 0x000fe400000010ff */
[----:B------:R-:W-:Y:S01]  /*2f00*/  F2FP.BF16.F32.PACK_AB R34, R59, R61 ;  /* 0x0000003d3b22723e */ /* 0x000fe200000010ff */
[----:B------:R1:W-:Y:S01]  /*2f10*/  STG.E.128 desc[UR12][R50.64], R28 ;  /* 0x0000001c32007986 */ /* 0x0003e2000c101d0c */
[----:B------:R-:W-:-:S02]  /*2f20*/  F2FP.BF16.F32.PACK_AB R33, R57, R38 ;  /* 0x000000263921723e */ /* 0x000fc400000010ff */
[----:B------:R-:W-:Y:S02]  /*2f30*/  F2FP.BF16.F32.PACK_AB R32, R36, R37 ;  /* 0x000000252420723e */ /* 0x000fe400000010ff */
[----:B------:R-:W-:Y:S02]  /*2f40*/  F2FP.BF16.F32.PACK_AB R39, R66, R65 ;  /* 0x000000414227723e */ /* 0x000fe400000010ff */
[----:B------:R-:W-:Y:S01]  /*2f50*/  F2FP.BF16.F32.PACK_AB R38, R63, R64 ;  /* 0x000000403f26723e */ /* 0x000fe200000010ff */
[----:B------:R1:W-:Y:S01]  /*2f60*/  STG.E.128 desc[UR12][R52.64], R32 ;  /* 0x0000002034007986 */ /* 0x0003e2000c101d0c */
[----:B------:R-:W-:Y:S02]  /*2f70*/  F2FP.BF16.F32.PACK_AB R37, R60, R62 ;  /* 0x0000003e3c25723e */ /* 0x000fe400000010ff */
[----:B------:R-:W-:-:S05]  /*2f80*/  F2FP.BF16.F32.PACK_AB R36, R58, R56 ;  /* 0x000000383a24723e */ /* 0x000fca00000010ff */
[----:B------:R1:W-:Y:S02]  /*2f90*/  STG.E.128 desc[UR12][R54.64], R36 ;  /* 0x0000002436007986 */ /* 0x0003e4000c101d0c */
.L_x_85:
[----:B------:R-:W-:Y:S02]  /*2fa0*/  UIADD3 UR7, UPT, UPT, UR7, UR16, URZ ;  /* 0x0000001007077290 */ /* 0x000fe4000fffe0ff */
[----:B------:R-:W-:Y:S02]  /*2fb0*/  UPLOP3.LUT UP1, UPT, UPT, UPT, UP1, 0x40, 0x4 ;  /* 0x000000000004789c */ /* 0x000fe40003f2e810 */
[----:B------:R-:W-:-:S09]  /*2fc0*/  UISETP.GE.AND UP0, UPT, UR7, UR17, UPT ;  /* 0x000000110700728c */ /* 0x000fd2000bf06270 */
[----:B------:R-:W-:Y:S05]  /*2fd0*/  BRA.U !UP0, `(.L_x_86) ;  /* 0xffffffd508107547 */ /* 0x000fea000b83ffff */
[----:B------:R-:W-:Y:S05]  /*2fe0*/  EXIT ;  /* 0x000000000000794d */ /* 0x000fea0003800000 */
.L_x_87:
        /* <DEDUP_REMOVED lines=9> */
.L_x_20734:


//--------------------- .text._ZN10layer_norm13ln_fwd_kernelINS_13Kernel_traitsI13__nv_bfloat16S2_S2_S2_fjLj3072ELj1ELj1ELj4ELj16ENS_18Kernel_traits_baseILj3072ES2_S2_S2_S2_fjLj128EEEEELb0ELb1ELb0ELb0EEEvNS_9FwdParamsE --------------------------
	.section	.text._ZN10layer_norm13ln_fwd_kernelINS_13Kernel_traitsI13__nv_bfloat16S2_S2_S2_fjLj3072ELj1ELj1ELj4ELj16ENS_18Kernel_traits_baseILj3072ES2_S2_S2_S2_fjLj128EEEEELb0ELb1ELb0ELb0EEEvNS_9FwdParamsE,"ax",@progbits
	.align	128
        .global         _ZN10layer_norm13ln_fwd_kernelINS_13Kernel_traitsI13__nv_bfloat16S2_S2_S2_fjLj3072ELj1ELj1ELj4ELj16ENS_18Kernel_traits_baseILj3072ES2_S2_S2_S2_fjLj128EEEEELb0ELb1ELb0ELb0EEEvNS_9FwdParamsE
        .type           _ZN10layer_norm13ln_fwd_kernelINS_13Kernel_traitsI13__nv_bfloat16S2_S2_S2_fjLj3072ELj1ELj1ELj4ELj16ENS_18Kernel_traits_baseILj3072ES2_S2_S2_S2_fjLj128EEEEELb0ELb1ELb0ELb0EEEvNS_9FwdParamsE,@function
        .size           _ZN10layer_norm13ln_fwd_kernelINS_13Kernel_traitsI13__nv_bfloat16S2_S2_S2_fjLj3072ELj1ELj1ELj4ELj16ENS_18Kernel_traits_baseILj3072ES2_S2_S2_S2_fjLj128EEEEELb0ELb1ELb0ELb0EEEvNS_9FwdParamsE,(.L_x_20735 - _ZN10layer_norm13ln_fwd_kernelINS_13Kernel_traitsI13__nv_bfloat16S2_S2_S2_fjLj3072ELj1ELj1ELj4ELj16ENS_18Kernel_traits_baseILj3072ES2_S2_S2_S2_fjLj128EEEEELb0ELb1ELb0ELb0EEEvNS_9FwdParamsE)
        .other          _ZN10layer_norm13ln_fwd_kernelINS_13Kernel_traitsI13__nv_bfloat16S2_S2_S2_fjLj3072ELj1ELj1ELj4ELj16ENS_18Kernel_traits_baseILj3072ES2_S2_S2_S2_fjLj128EEEEELb0ELb1ELb0ELb0EEEvNS_9FwdParamsE,@"STO_CUDA_ENTRY STV_DEFAULT"
_ZN10layer_norm13ln_fwd_kernelINS_13Kernel_traitsI13__nv_bfloat16S2_S2_S2_fjLj3072ELj1ELj1ELj4ELj16ENS_18Kernel_traits_baseILj3072ES2_S2_S2_S2_fjLj128EEEEELb0ELb1ELb0ELb0EEEvNS_9FwdParamsE:
.text._ZN10layer_norm13ln_fwd_kernelINS_13Kernel_traitsI13__nv_bfloat16S2_S2_S2_fjLj3072ELj1ELj1ELj4ELj16ENS_18Kernel_traits_baseILj3072ES2_S2_S2_S2_fjLj128EEEEELb0ELb1ELb0ELb0EEEvNS_9FwdParamsE:
        /* <DEDUP_REMOVED lines=27> */
[----:B-1----:R-:W-:-:S06]  /*01b0*/  @P1 IMAD.WIDE.U32 R10, R17, 0x10, R10 ;  /* 0x00000010110a1825 */ /* 0x002fcc00078e000a */
[----:B------:R-:W1:Y:S01]  /*01c0*/  @P0 LDC.64 R4, c[0x0][0x438] ;  /* 0x00010e00ff040b82 */ /* 0x000e620000000a00 */
[----:B------:R3:W5:Y:S01]  /*01d0*/  @P1 LD.E.128 R40, desc[UR8][R10.64] ;  /* 0x000000080a281980 */ /* 0x000762000c101d00 */
[----:B--2---:R-:W-:-:S06]  /*01e0*/  @P1 IMAD.WIDE.U32 R12, R17, 0x10, R12 ;  /* 0x00000010110c1825 */ /* 0x004fcc00078e000c */
[----:B------:R-:W2:Y:S01]  /*01f0*/  @P0 LDC.64 R6, c[0x0][0x3e8] ;  /* 0x0000fa00ff060b82 */ /* 0x000ea20000000a00 */
[----:B------:R3:W5:Y:S01]  /*0200*/  @P1 LDG.E.128 R36, desc[UR8][R12.64] ;  /* 0x000000080c241981 */ /* 0x000762000c1e1d00 */
[----:B0-----:R-:W-:-:S05]  /*0210*/  @P0 IMAD.WIDE.U32 R2, R88, 0x10, R2 ;  /* 0x0000001058020825 */ /* 0x001fca00078e0002 */
[----:B------:R3:W5:Y:S01]  /*0220*/  @P0 LDG.E.128 R56, desc[UR8][R2.64] ;  /* 0x0000000802380981 */ /* 0x000762000c1e1d00 */
[----:B-1----:R-:W-:-:S05]  /*0230*/  @P0 IMAD.WIDE.U32 R4, R88, 0x10, R4 ;  /* 0x0000001058040825 */ /* 0x002fca00078e0004 */
[----:B------:R3:W5:Y:S01]  /*0240*/  @P0 LD.E.128 R52, desc[UR8][R4.64] ;  /* 0x0000000804340980 */ /* 0x000762000c101d00 */
[----:B--2---:R-:W-:-:S05]  /*0250*/  @P0 IMAD.WIDE.U32 R6, R88, 0x10, R6 ;  /* 0x0000001058060825 */ /* 0x004fca00078e0006 */
[----:B------:R3:W5:Y:S01]  /*0260*/  @P0 LDG.E.128 R48, desc[UR8][R6.64] ;  /* 0x0000000806300981 */ /* 0x000762000c1e1d00 */
[----:B------:R-:W-:Y:S02]  /*0270*/  ISETP.GE.U32.AND P0, PT, R86, 0x180, PT ;  /* 0x000001805600780c */ /* 0x000fe40003f06070 */
[----:B------:R-:W-:-:S11]  /*0280*/  @P1 IADD3 R17, PT, PT, R17, 0x80, RZ ;  /* 0x0000008011111810 */ /* 0x000fd60007ffe0ff */
[----:B---3--:R-:W-:Y:S05]  /*0290*/  @!P0 BRA `(.L_x_90) ;  /* 0x0000000000a88947 */ /* 0x008fea0003800000 */
[----:B------:R-:W0:Y:S08]  /*02a0*/  LDC.64 R32, c[0x0][0x3d0] ;  /* 0x0000f400ff207b82 */ /* 0x000e300000000a00 */
[----:B------:R-:W1:Y:S08]  /*02b0*/  LDC.64 R28, c[0x0][0x438] ;  /* 0x00010e00ff1c7b82 */ /* 0x000e700000000a00 */
[----:B------:R-:W2:Y:S01]  /*02c0*/  LDC.64 R24, c[0x0][0x3e8] ;  /* 0x0000fa00ff187b82 */ /* 0x000ea20000000a00 */
[----:B0-----:R-:W-:-:S06]  /*02d0*/  IMAD.WIDE.U32 R32, R17, 0x10, R32 ;  /* 0x0000001011207825 */ /* 0x001fcc00078e0020 */
[----:B------:R-:W5:Y:S01]  /*02e0*/  LDG.E.128 R32, desc[UR8][R32.64] ;  /* 0x0000000820207981 */ /* 0x000f62000c1e1d00 */
[----:B-1----:R-:W-:-:S06]  /*02f0*/  IMAD.WIDE.U32 R28, R17, 0x10, R28 ;  /* 0x00000010111c7825 */ /* 0x002fcc00078e001c */
[----:B------:R-:W5:Y:S01]  /*0300*/  LD.E.128 R28, desc[UR8][R28.64] ;  /* 0x000000081c1c7980 */ /* 0x000f62000c101d00 */
[----:B--2---:R-:W-:-:S06]  /*0310*/  IMAD.WIDE.U32 R24, R17, 0x10, R24 ;  /* 0x0000001011187825 */ /* 0x004fcc00078e0018 */
[----:B------:R-:W5:Y:S01]  /*0320*/  LDG.E.128 R24, desc[UR8][R24.64] ;  /* 0x0000000818187981 */ /* 0x000f62000c1e1d00 */
[----:B------:R-:W-:Y:S05]  /*0330*/  BRA `(.L_x_90) ;  /* 0x0000000000807947 */ /* 0x000fea0003800000 */
.L_x_89:
[C---:B------:R-:W-:Y:S02]  /*0340*/  ISETP.GE.U32.AND P1, PT, R86.reuse, 0x100, PT ;  /* 0x000001005600780c */ /* 0x040fe40003f26070 */
[C---:B------:R-:W-:Y:S02]  /*0350*/  ISETP.GE.U32.AND P2, PT, R86.reuse, 0x180, PT ;  /* 0x000001805600780c */ /* 0x040fe40003f46070 */
[----:B------:R-:W-:Y:S02]  /*0360*/  ISETP.GE.U32.AND P0, PT, R86, 0x80, PT ;  /* 0x000000805600780c */ /* 0x000fe40003f06070 */
[----:B------:R-:W-:-:S07]  /*0370*/  MOV R17, R88 ;  /* 0x0000005800117202 */ /* 0x000fce0000000f00 */
[----:B------:R-:W0:Y:S04]  /*0380*/  @P1 LDC.64 R2, c[0x0][0x3d0] ;  /* 0x0000f400ff021b82 */ /* 0x000e280000000a00 */
[----:B------:R-:W-:-:S04]  /*0390*/  @P0 LOP3.LUT R17, R88, 0x80, RZ, 0xfc, !PT ;  /* 0x0000008058110812 */ /* 0x000fc800078efcff */
[----:B------:R-:W1:Y:S08]  /*03a0*/  @P1 LDC.64 R4, c[0x0][0x3e8] ;  /* 0x0000fa00ff041b82 */ /* 0x000e700000000a00 */
[----:B------:R-:W2:Y:S08]  /*03b0*/  @P2 LDC.64 R6, c[0x0][0x3d0] ;  /* 0x0000f400ff062b82 */ /* 0x000eb00000000a00 */
[----:B------:R-:W3:Y:S01]  /*03c0*/  @P2 LDC.64 R8, c[0x0][0x3e8] ;  /* 0x0000fa00ff082b82 */ /* 0x000ee20000000a00 */
[----:B0-----:R-:W-:-:S05]  /*03d0*/  @P1 IMAD.WIDE.U32 R2, R17, 0x10, R2 ;  /* 0x0000001011021825 */ /* 0x001fca00078e0002 */
[----:B------:R0:W5:Y:S02]  /*03e0*/  @P1 LDG.E.128 R44, desc[UR8][R2.64] ;  /* 0x00000008022c1981 */ /* 0x000164000c1e1d00 */
[----:B------:R-:W4:Y:S01]  /*03f0*/  @P0 LDC.64 R10, c[0x0][0x3d0] ;  /* 0x0000f400ff0a0b82 */ /* 0x000f220000000a00 */
[C---:B-1----:R-:W-:Y:S01]  /*0400*/  @P1 IMAD.WIDE.U32 R4, R17.reuse, 0x10, R4 ;  /* 0x0000001011041825 */ /* 0x042fe200078e0004 */
[----:B------:R-:W-:-:S04]  /*0410*/  @P1 IADD3 R17, PT, PT, R17, 0x80, RZ ;  /* 0x0000008011111810 */ /* 0x000fc80007ffe0ff */
[----:B------:R0:W5:Y:S02]  /*0420*/  @P1 LDG.E.128 R36, desc[UR8][R4.64] ;  /* 0x0000000804241981 */ /* 0x000164000c1e1d00 */
[----:B------:R-:W1:Y:S01]  /*0430*/  @P0 LDC.64 R12, c[0x0][0x3e8] ;  /* 0x0000fa00ff0c0b82 */ /* 0x000e620000000a00 */
[----:B--2---:R-:W-:-:S05]  /*0440*/  @P2 IMAD.WIDE.U32 R6, R17, 0x10, R6 ;  /* 0x0000001011062825 */ /* 0x004fca00078e0006 */
[----:B------:R0:W5:Y:S01]  /*0450*/  @P2 LDG.E.128 R32, desc[UR8][R6.64] ;  /* 0x0000000806202981 */ /* 0x000162000c1e1d00 */
[----:B---3--:R-:W-:-:S05]  /*0460*/  @P2 IMAD.WIDE.U32 R8, R17, 0x10, R8 ;  /* 0x0000001011082825 */ /* 0x008fca00078e0008 */
[----:B------:R0:W5:Y:S01]  /*0470*/  @P2 LDG.E.128 R24, desc[UR8][R8.64] ;  /* 0x0000000808182981 */ /* 0x000162000c1e1d00 */
[----:B----4-:R-:W-:-:S05]  /*0480*/  @P0 IMAD.WIDE.U32 R10, R88, 0x10, R10 ;  /* 0x00000010580a0825 */ /* 0x010fca00078e000a */
[----:B------:R0:W5:Y:S01]  /*0490*/  @P0 LDG.E.128 R56, desc[UR8][R10.64] ;  /* 0x000000080a380981 */ /* 0x000162000c1e1d00 */
[----:B-1----:R-:W-:-:S05]  /*04a0*/  @P0 IMAD.WIDE.U32 R12, R88, 0x10, R12 ;  /* 0x00000010580c0825 */ /* 0x002fca00078e000c */
[----:B------:R0:W5:Y:S01]  /*04b0*/  @P0 LDG.E.128 R48, desc[UR8][R12.64] ;  /* 0x000000080c300981 */ /* 0x000162000c1e1d00 */
[----:B------:R-:W-:Y:S01]  /*04c0*/  HFMA2 R42, -RZ, RZ, 0, 0 ;  /* 0x00000000ff2a7431 */ /* 0x000fe200000001ff */
[----:B------:R-:W-:Y:S01]  /*04d0*/  CS2R R40, SRZ ;  /* 0x0000000000287805 */ /* 0x000fe2000001ff00 */
[----:B------:R-:W-:Y:S01]  /*04e0*/  IMAD.MOV.U32 R54, RZ, RZ, RZ ;  /* 0x000000ffff367224 */ /* 0x000fe200078e00ff */
[----:B------:R-:W-:Y:S02]  /*04f0*/  CS2R R52, SRZ ;  /* 0x0000000000347805 */ /* 0x000fe4000001ff00 */
[----:B------:R-:W-:Y:S02]  /*0500*/  @P2 CS2R R30, SRZ ;  /* 0x00000000001e2805 */ /* 0x000fe4000001ff00 */
[----:B------:R-:W-:Y:S02]  /*0510*/  @P2 CS2R R28, SRZ ;  /* 0x00000000001c2805 */ /* 0x000fe4000001ff00 */
[----:B------:R-:W-:-:S02]  /*0520*/  @P1 MOV R43, RZ ;  /* 0x000000ff002b1202 */ /* 0x000fc40000000f00 */
[----:B0-----:R-:W-:-:S07]  /*0530*/  @P0 MOV R55, RZ ;  /* 0x000000ff00370202 */ /* 0x001fce0000000f00 */
.L_x_90:
[----:B------:R-:W-:Y:S05]  /*0540*/  BSYNC.RECONVERGENT B0 ;  /* 0x0000000000007941 */ /* 0x000fea0003800200 */
.L_x_88:
[----:B------:R-:W0:Y:S02]  /*0550*/  LDCU UR4, c[0x0][0x384] ;  /* 0x00007080ff0477ac */ /* 0x000e240008000800 */
[----:B0-----:R-:W-:-:S06]  /*0560*/  UISETP.GE.AND UP0, UPT, UR6, UR4, UPT ;  /* 0x000000040600728c */ /* 0x001fcc000bf06270 */
[----:B------:R-:W-:-:S13]  /*0570*/  PLOP3.LUT P0, PT, PT, PT, UP0, 0x80, 0x8 ;  /* 0x000000000008781c */ /* 0x000fda0003f0f008 */
[----:B------:R-:W-:Y:S05]  /*0580*/  @P0 EXIT ;  /* 0x000000000000094d */ /* 0x000fea0003800000 */
[----:B------:R-:W-:Y:S01]  /*0590*/  SHF.R.S32.HI R14, RZ, 0x3, R14 ;  /* 0x00000003ff0e7819 */ /* 0x000fe2000001140e */
[----:B------:R-:W0:Y:S01]  /*05a0*/  LDCU.64 UR4, c[0x0][0x3e0] ;  /* 0x00007c00ff0477ac */ /* 0x000e220008000a00 */
[----:B-----5:R-:W-:Y:S02]  /*05b0*/  PRMT R84, R31, 0x7632, R84 ;  /* 0x000076321f547816 */ /* 0x020fe40000000054 */
[C---:B------:R-:W-:Y:S01]  /*05c0*/  LOP3.LUT R2, R14.reuse, 0x7f, RZ, 0xc0, !PT ;  /* 0x0000007f0e027812 */ /* 0x040fe200078ec0ff */
[----:B------:R-:W-:Y:S01]  /*05d0*/  UPLOP3.LUT UP2, UPT, UPT, UPT, UPT, 0x40, 0x4 ;  /* 0x000000000004789c */ /* 0x000fe20003f4e870 */
[----:B------:R-:W-:Y:S01]  /*05e0*/  SHF.L.U32 R14, R14, 0x1, RZ ;  /* 0x000000010e0e7819 */ /* 0x000fe200000006ff */
[----:B------:R-:W1:Y:S01]  /*05f0*/  LDCU UR16, c[0x0][0x388] ;  /* 0x00007100ff1077ac */ /* 0x000e620008000800 */
[----:B------:R-:W-:Y:S01]  /*0600*/  PRMT R5, R34, 0x7632, R5 ;  /* 0x0000763222057816 */ /* 0x000fe20000000005 */
[----:B------:R-:W-:Y:S01]  /*0610*/  IMAD R3, R90, -0x20, R2 ;  /* 0xffffffe05a037824 */ /* 0x000fe200078e0202 */
[----:B------:R-:W-:Y:S01]  /*0620*/  VIADDMNMX R2, R2, -R15, RZ, !PT ;  /* 0x8000000f02027246 */ /* 0x000fe200078001ff */
[----:B------:R-:W2:Y:S01]  /*0630*/  LDCU.U8 UR12, c[0x0][0x410] ;  /* 0x00008200ff0c77ac */ /* 0x000ea20008000000 */
[----:B------:R-:W-:-:S02]  /*0640*/  PRMT R6, R29, 0x7632, R6 ;  /* 0x000076321d067816 */ /* 0x000fc40000000006 */
[----:B------:R-:W-:Y:S01]  /*0650*/  VIMNMX R4, PT, PT, RZ, R3, !PT ;  /* 0x00000003ff047248 */ /* 0x000fe20007fe0100 */
[----:B------:R-:W3:Y:S01]  /*0660*/  LDCU UR13, c[0x0][0x400] ;  /* 0x00008000ff0d77ac */ /* 0x000ee20008000800 */
[----:B------:R-:W-:Y:S02]  /*0670*/  LOP3.LUT R3, R14, 0xffffff00, RZ, 0xc0, !PT ;  /* 0xffffff000e037812 */ /* 0x000fe400078ec0ff */
[----:B------:R-:W-:Y:S01]  /*0680*/  VIMNMX R2, PT, PT, R2, 0x20, PT ;  /* 0x0000002002027848 */ /* 0x000fe20003fe0100 */
[----:B0-----:R-:W-:Y:S01]  /*0690*/  UISETP.NE.U32.AND UP0, UPT, UR4, URZ, UPT ;  /* 0x000000ff0400728c */ /* 0x001fe2000bf05070 */
[----:B------:R-:W-:Y:S01]  /*06a0*/  VIMNMX R4, PT, PT, R4, 0x20, PT ;  /* 0x0000002004047848 */ /* 0x000fe20003fe0100 */
[----:B------:R-:W0:Y:S01]  /*06b0*/  LDCU.64 UR10, c[0x0][0x3a0] ;  /* 0x00007400ff0a77ac */ /* 0x000e220008000a00 */
[-C--:B------:R-:W-:Y:S02]  /*06c0*/  LEA R20, R2, R3.reuse, 0x3 ;  /* 0x0000000302147211 */ /* 0x080fe400078e18ff */
[----:B------:R-:W-:Y:S01]  /*06d0*/  LEA R2, R4, R3, 0x3 ;  /* 0x0000000304027211 */ /* 0x000fe200078e18ff */
[----:B------:R-:W-:Y:S01]  /*06e0*/  UISETP.NE.AND.EX UP0, UPT, UR5, URZ, UPT, UP0 ;  /* 0x000000ff0500728c */ /* 0x000fe2000bf05300 */
[----:B------:R-:W-:Y:S01]  /*06f0*/  I2FP.F32.U32 R20, R20 ;  /* 0x0000001400147245 */ /* 0x000fe20000201000 */
[----:B------:R-:W4:Y:S01]  /*0700*/  LDCU.64 UR14, c[0x0][0x380] ;  /* 0x00007000ff0e77ac */ /* 0x000f220008000a00 */
[----:B------:R-:W-:-:S02]  /*0710*/  PRMT R3, R35, 0x7632, R3 ;  /* 0x0000763223037816 */ /* 0x000fc40000000003 */
[----:B------:R0:W0:Y:S01]  /*0720*/  MUFU.RCP R71, R20 ;  /* 0x0000001400477308 */ /* 0x0000220000001000 */
[----:B------:R-:W-:Y:S02]  /*0730*/  PRMT R4, R30, 0x7632, R4 ;  /* 0x000076321e047816 */ /* 0x000fe40000000004 */
        /* <DEDUP_REMOVED lines=30> */
[----:B01234-:R-:W-:-:S07]  /*0920*/  PRMT R82, R48, 0x7632, R82 ;  /* 0x0000763230527816 */ /* 0x01ffce0000000052 */
.L_x_111:
[----:B0-----:R-:W0:Y:S01]  /*0930*/  @UP0 LDCU.64 UR4, c[0x0][0x3e0] ;  /* 0x00007c00ff0407ac */ /* 0x001e220008000a00 */
[----:B------:R-:W-:Y:S01]  /*0940*/  PLOP3.LUT P0, PT, PT, PT, UP0, 0x80, 0x8 ;  /* 0x000000000008781c */ /* 0x000fe20003f0f008 */
[----:B0-----:R-:W-:-:S06]  /*0950*/  @UP0 UIMAD.WIDE UR4, UR6, 0x2, UR4 ;  /* 0x00000002060408a5 */ /* 0x001fcc000f8e0204 */
[----:B-123--:R-:W-:Y:S01]  /*0960*/  IMAD.U32 R60, RZ, RZ, UR4 ;  /* 0x00000004ff3c7e24 */ /* 0x00efe2000f8e00ff */
[----:B------:R-:W-:-:S05]  /*0970*/  MOV R61, UR5 ;  /* 0x00000005003d7c02 */ /* 0x000fca0008000f00 */
[----:B------:R-:W2:Y:S01]  /*0980*/  @P0 LDG.E.U16 R60, desc[UR8][R60.64] ;  /* 0x000000083c3c0981 */ /* 0x000ea2000c1e1500 */
[----:B------:R-:W-:Y:S01]  /*0990*/  UIMAD UR4, UR6, UR16, URZ ;  /* 0x00000010060472a4 */ /* 0x000fe2000f8e02ff */
[----:B------:R-:W-:Y:S01]  /*09a0*/  ISETP.GE.U32.AND P2, PT, R86, 0x80, PT ;  /* 0x000000805600780c */ /* 0x000fe20003f46070 */
[----:B------:R-:W-:Y:S02]  /*09b0*/  BSSY.RECONVERGENT B0, `(.L_x_91) ;  /* 0x0000074000007945 */ /* 0x000fe40003800200 */
[----:B------:R-:W-:-:S04]  /*09c0*/  USHF.R.S32.HI UR5, URZ, 0x1f, UR4 ;  /* 0x0000001fff057899 */ /* 0x000fc80008011404 */
[----:B------:R-:W-:-:S03]  /*09d0*/  ULEA.HI UR5, UR5, UR4, URZ, 0x3 ;  /* 0x0000000405057291 */ /* 0x000fc6000f8f18ff */
[----:B------:R-:W-:-:S03]  /*09e0*/  UMOV UR4, 0x3f800000 ;  /* 0x3f80000000047882 */ /* 0x000fc60000000000 */
[----:B------:R-:W-:-:S04]  /*09f0*/  MOV R63, UR5 ;  /* 0x00000005003f7c02 */ /* 0x000fc80008000f00 */
[----:B------:R-:W-:-:S04]  /*0a00*/  LEA.HI.SX32 R92, R63, R88, 0x1d ;  /* 0x000000583f5c7211 */ /* 0x000fc800078feaff */
[----:B------:R-:W-:Y:S02]  /*0a10*/  MOV R107, R92 ;  /* 0x0000005c006b7202 */ /* 0x000fe40000000f00 */
[----:B--2---:R-:W-:-:S13]  /*0a20*/  @P0 R2UR UR7, R60 ;  /* 0x000000003c0702ca */ /* 0x004fda00000e0000 */
[----:B------:R-:W-:Y:S01]  /*0a30*/  @UP0 USHF.L.U32 UR4, UR7, 0x10, URZ ;  /* 0x0000001007040899 */ /* 0x000fe200080006ff */
[----:B------:R-:W-:Y:S11]  /*0a40*/  @!P2 BRA `(.L_x_92) ;  /* 0x0000000400a8a947 */ /* 0x000ff60003800000 */
        /* <DEDUP_REMOVED lines=10> */
[----:B------:R-:W-:Y:S01]  /*0af0*/  IMAD.U32 R97, R61, 0x10000, RZ ;  /* 0x000100003d617824 */ /* 0x000fe200078e00ff */
[----:B------:R-:W-:Y:S01]  /*0b00*/  SHF.L.U32 R94, R48, 0x10, RZ ;  /* 0x00000010305e7819 */ /* 0x000fe200000006ff */
[----:B------:R-:W-:Y:S01]  /*0b10*/  IMAD.U32 R99, R50, 0x10000, RZ ;  /* 0x0001000032637824 */ /* 0x000fe200078e00ff */
[----:B------:R-:W-:Y:S01]  /*0b20*/  SHF.L.U32 R98, R49, 0x10, RZ ;  /* 0x0000001031627819 */ /* 0x000fe200000006ff */
[----:B------:R-:W-:Y:S01]  /*0b30*/  FMUL.FTZ R83, R83, UR4 ;  /* 0x0000000453537c20 */ /* 0x000fe20008410000 */
[----:B------:R-:W-:Y:S01]  /*0b40*/  FMUL.FTZ R97, R97, UR4 ;  /* 0x0000000461617c20 */ /* 0x000fe20008410000 */
[----:B------:R-:W-:Y:S02]  /*0b50*/  PRMT R61, R61, 0x7632, R61 ;  /* 0x000076323d3d7816 */ /* 0x000fe4000000003d */
[----:B------:R-:W-:-:S02]  /*0b60*/  SHF.L.U32 R118, R79, 0x10, RZ ;  /* 0x000000104f767819 */ /* 0x000fc400000006ff */
[----:B------:R-:W-:Y:S02]  /*0b70*/  PRMT R60, R60, 0x7632, R60 ;  /* 0x000076323c3c7816 */ /* 0x000fe4000000003c */
[----:B--2---:R-:W-:Y:S02]  /*0b80*/  SHF.L.U32 R96, R20, 0x10, RZ ;  /* 0x0000001014607819 */ /* 0x004fe400000006ff */
[----:B------:R-:W-:-:S03]  /*0b90*/  SHF.L.U32 R100, R21, 0x10, RZ ;  /* 0x0000001015647819 */ /* 0x000fc600000006ff */
[----:B------:R-:W-:Y:S01]  /*0ba0*/  FFMA.FTZ R83, R83, R94, R96 ;  /* 0x0000005e53537223 */ /* 0x000fe20000010060 */
[----:B------:R-:W-:Y:S01]  /*0bb0*/  SHF.L.U32 R94, R62, 0x10, RZ ;  /* 0x000000103e5e7819 */ /* 0x000fe200000006ff */
[----:B------:R-:W-:Y:S01]  /*0bc0*/  FFMA.FTZ R97, R97, R98, R100 ;  /* 0x0000006261617223 */ /* 0x000fe20000010064 */
[C---:B------:R-:W-:Y:S02]  /*0bd0*/  PRMT R62, R63.reuse, 0x7632, R62 ;  /* 0x000076323f3e7816 */ /* 0x040fe4000000003e */
[----:B------:R-:W-:Y:S01]  /*0be0*/  SHF.L.U32 R63, R63, 0x10, RZ ;  /* 0x000000103f3f7819 */ /* 0x000fe200000006ff */
[----:B------:R-:W-:Y:S01]  /*0bf0*/  FMUL.FTZ R94, R94, UR4 ;  /* 0x000000045e5e7c20 */ /* 0x000fe20008410000 */
[----:B------:R-:W-:Y:S02]  /*0c00*/  SHF.L.U32 R96, R62, 0x10, RZ ;  /* 0x000000103e607819 */ /* 0x000fe400000006ff */
[----:B------:R-:W-:Y:S01]  /*0c10*/  PRMT R62, R23, 0x7632, R62 ;  /* 0x00007632173e7816 */ /* 0x000fe2000000003e */
[----:B------:R-:W-:Y:S01]  /*0c20*/  FMUL.FTZ R101, R63, UR4 ;  /* 0x000000043f657c20 */ /* 0x000fe20008410000 */
[----:B------:R-:W-:Y:S01]  /*0c30*/  SHF.L.U32 R98, R51, 0x10, RZ ;  /* 0x0000001033627819 */ /* 0x000fe200000006ff */
[----:B------:R-:W-:Y:S01]  /*0c40*/  FMUL.FTZ R107, R96, UR4 ;  /* 0x00000004606b7c20 */ /* 0x000fe20008410000 */
[----:B------:R-:W-:Y:S01]  /*0c50*/  SHF.L.U32 R100, R23, 0x10, RZ ;  /* 0x0000001017647819 */ /* 0x000fe200000006ff */
[C---:B------:R-:W-:Y:S01]  /*0c60*/  IMAD.U32 R120, R62.reuse, 0x10000, RZ ;  /* 0x000100003e787824 */ /* 0x040fe200078e00ff */
[----:B------:R-:W-:-:S02]  /*0c70*/  PRMT R96, R62, 0x7632, R96 ;  /* 0x000076323e607816 */ /* 0x000fc40000000060 */
[----:B------:R-:W-:Y:S01]  /*0c80*/  SHF.L.U32 R62, R61, 0x10, RZ ;  /* 0x000000103d3e7819 */ /* 0x000fe200000006ff */
[----:B------:R-:W-:Y:S01]  /*0c90*/  FFMA.FTZ R101, R101, R98, R100 ;  /* 0x0000006265657223 */ /* 0x000fe20000010064 */
[----:B------:R-:W-:Y:S01]  /*0ca0*/  FFMA.FTZ R100, R107, R118, R120 ;  /* 0x000000766b647223 */ /* 0x000fe20000010078 */
[----:B------:R-:W-:Y:S01]  /*0cb0*/  SHF.L.U32 R63, R22, 0x10, RZ ;  /* 0x00000010163f7819 */ /* 0x000fe200000006ff */
[----:B------:R-:W-:Y:S01]  /*0cc0*/  IMAD.U32 R107, R96, 0x10000, RZ ;  /* 0x00010000606b7824 */ /* 0x000fe200078e00ff */
[----:B------:R-:W-:Y:S01]  /*0cd0*/  SHF.L.U32 R61, R60, 0x10, RZ ;  /* 0x000000103c3d7819 */ /* 0x000fe200000006ff */
[----:B------:R-:W-:Y:S01]  /*0ce0*/  FMUL.FTZ R96, R62, UR4 ;  /* 0x000000043e607c20 */ /* 0x000fe20008410000 */
[----:B------:R-:W-:Y:S01]  /*0cf0*/  PRMT R98, R22, 0x7632, R98 ;  /* 0x0000763216627816 */ /* 0x000fe20000000062 */
[----:B------:R-:W-:Y:S01]  /*0d00*/  FFMA.FTZ R99, R94, R99, R63 ;  /* 0x000000635e637223 */ /* 0x000fe2000001003f */
[----:B------:R-:W-:Y:S01]  /*0d10*/  PRMT R62, R21, 0x7632, R62 ;  /* 0x00007632153e7816 */ /* 0x000fe2000000003e */
[----:B------:R-:W-:Y:S01]  /*0d20*/  FMUL.FTZ R109, R107, UR4 ;  /* 0x000000046b6d7c20 */ /* 0x000fe20008410000 */
[----:B------:R-:W-:Y:S01]  /*0d30*/  PRMT R60, R20, 0x7632, R60 ;  /* 0x00007632143c7816 */ /* 0x000fe2000000003c */
[----:B------:R-:W-:Y:S01]  /*0d40*/  FMUL.FTZ R61, R61, UR4 ;  /* 0x000000043d3d7c20 */ /* 0x000fe20008410000 */
[----:B------:R-:W-:-:S02]  /*0d50*/  SHF.L.U32 R94, R82, 0x10, RZ ;  /* 0x00000010525e7819 */ /* 0x000fc400000006ff */
[----:B------:R-:W-:Y:S02]  /*0d60*/  SHF.L.U32 R63, R81, 0x10, RZ ;  /* 0x00000010513f7819 */ /* 0x000fe400000006ff */
[----:B------:R-:W-:Y:S02]  /*0d70*/  SHF.L.U32 R118, R80, 0x10, RZ ;  /* 0x0000001050767819 */ /* 0x000fe400000006ff */
[----:B------:R-:W-:Y:S02]  /*0d80*/  SHF.L.U32 R98, R98, 0x10, RZ ;  /* 0x0000001062627819 */ /* 0x000fe400000006ff */
[----:B------:R-:W-:Y:S02]  /*0d90*/  SHF.L.U32 R107, R62, 0x10, RZ ;  /* 0x000000103e6b7819 */ /* 0x000fe400000006ff */
[----:B------:R-:W-:Y:S01]  /*0da0*/  SHF.L.U32 R60, R60, 0x10, RZ ;  /* 0x000000103c3c7819 */ /* 0x000fe200000006ff */
[----:B------:R-:W-:Y:S02]  /*0db0*/  FFMA.FTZ R98, R109, R118, R98 ;  /* 0x000000766d627223 */ /* 0x000fe40000010062 */
[----:B------:R-:W-:Y:S01]  /*0dc0*/  FFMA.FTZ R96, R96, R63, R107 ;  /* 0x0000003f60607223 */ /* 0x000fe2000001006b */
[----:B------:R-:W-:Y:S01]  /*0dd0*/  F2FP.BF16.F32.PACK_AB R63, R100, R101 ;  /* 0x00000065643f723e */ /* 0x000fe200000010ff */
[----:B------:R-:W-:Y:S01]  /*0de0*/  FFMA.FTZ R94, R61, R94, R60 ;  /* 0x0000005e3d5e7223 */ /* 0x000fe2000001003c */
[----:B------:R-:W-:-:S02]  /*0df0*/  F2FP.BF16.F32.PACK_AB R62, R98, R99 ;  /* 0x00000063623e723e */ /* 0x000fc400000010ff */
[----:B------:R-:W-:Y:S02]  /*0e00*/  F2FP.BF16.F32.PACK_AB R61, R96, R97 ;  /* 0x00000061603d723e */ /* 0x000fe400000010ff */
[----:B------:R-:W-:Y:S01]  /*0e10*/  F2FP.BF16.F32.PACK_AB R60, R94, R83 ;  /* 0x000000535e3c723e */ /* 0x000fe200000010ff */
[----:B------:R-:W-:Y:S06]  /*0e20*/  BRA `(.L_x_94) ;  /* 0x0000000000a07947 */ /* 0x000fec0003800000 */
.L_x_93:
[----:B-----5:R-:W-:Y:S01]  /*0e30*/  PRMT R94, R60, 0x7632, R94 ;  /* 0x000076323c5e7816 */ /* 0x020fe2000000005e */
[----:B------:R-:W-:Y:S01]  /*0e40*/  IMAD.U32 R97, R62, 0x10000, RZ ;  /* 0x000100003e617824 */ /* 0x000fe200078e00ff */
[----:B------:R-:W-:Y:S02]  /*0e50*/  SHF.L.U32 R83, R60, 0x10, RZ ;  /* 0x000000103c537819 */ /* 0x000fe400000006ff */
[----:B------:R-:W-:Y:S01]  /*0e60*/  PRMT R109, R63, 0x7632, R109 ;  /* 0x000076323f6d7816 */ /* 0x000fe2000000006d */
[----:B------:R-:W-:Y:S01]  /*0e70*/  FMUL.FTZ R99, R97, UR4 ;  /* 0x0000000461637c20 */ /* 0x000fe20008410000 */
[----:B------:R-:W-:Y:S01]  /*0e80*/  PRMT R60, R61, 0x7632, R60 ;  /* 0x000076323d3c7816 */ /* 0x000fe2000000003c */
[----:B------:R-:W-:Y:S01]  /*0e90*/  IMAD.U32 R94, R94, 0x10000, RZ ;  /* 0x000100005e5e7824 */ /* 0x000fe200078e00ff */
[----:B------:R-:W-:Y:S01]  /*0ea0*/  SHF.L.U32 R63, R63, 0x10, RZ ;  /* 0x000000103f3f7819 */ /* 0x000fe200000006ff */
[----:B------:R-:W-:Y:S01]  /*0eb0*/  FMUL.FTZ R83, R83, UR4 ;  /* 0x0000000453537c20 */ /* 0x000fe20008410000 */
[----:B------:R-:W-:Y:S01]  /*0ec0*/  SHF.L.U32 R61, R61, 0x10, RZ ;  /* 0x000000103d3d7819 */ /* 0x000fe200000006ff */
[----:B------:R-:W-:Y:S01]  /*0ed0*/  FMUL.FTZ R94, R94, UR4 ;  /* 0x000000045e5e7c20 */ /* 0x000fe20008410000 */
[----:B------:R-:W-:Y:S01]  /*0ee0*/  PRMT R98, R62, 0x7632, R98 ;  /* 0x000076323e627816 */ /* 0x000fe20000000062 */
[----:B------:R-:W-:Y:S01]  /*0ef0*/  FMUL.FTZ R63, R63, UR4 ;  /* 0x000000043f3f7c20 */ /* 0x000fe20008410000 */
[----:B------:R-:W-:Y:S01]  /*0f00*/  SHF.L.U32 R100, R50, 0x10, RZ ;  /* 0x0000001032647819 */ /* 0x000fe200000006ff */
[----:B------:R-:W-:Y:S01]  /*0f10*/  FMUL.FTZ R61, R61, UR4 ;  /* 0x000000043d3d7c20 */ /* 0x000fe20008410000 */
[----:B------:R-:W-:-:S02]  /*0f20*/  SHF.L.U32 R118, R51, 0x10, RZ ;  /* 0x0000001033767819 */ /* 0x000fc400000006ff */
[----:B------:R-:W-:Y:S01]  /*0f30*/  SHF.L.U32 R96, R49, 0x10, RZ ;  /* 0x0000001031607819 */ /* 0x000fe200000006ff */
[----:B------:R-:W-:Y:S01]  /*0f40*/  FMUL.FTZ R99, R99, R100 ;  /* 0x0000006463637220 */ /* 0x000fe20000410000 */
[----:B------:R-:W-:Y:S01]  /*0f50*/  SHF.L.U32 R109, R109, 0x10, RZ ;  /* 0x000000106d6d7819 */ /* 0x000fe200000006ff */
[----:B------:R-:W-:Y:S01]  /*0f60*/  FMUL.FTZ R101, R63, R118 ;  /* 0x000000763f657220 */ /* 0x000fe20000410000 */
[----:B------:R-:W-:Y:S01]  /*0f70*/  SHF.L.U32 R98, R98, 0x10, RZ ;  /* 0x0000001062627819 */ /* 0x000fe200000006ff */
[----:B------:R-:W-:Y:S01]  /*0f80*/  FMUL.FTZ R97, R61, R96 ;  /* 0x000000603d617220 */ /* 0x000fe20000410000 */
[----:B------:R-:W-:Y:S01]  /*0f90*/  SHF.L.U32 R60, R60, 0x10, RZ ;  /* 0x000000103c3c7819 */ /* 0x000fe200000006ff */
[----:B------:R-:W-:Y:S01]  /*0fa0*/  IMAD.U32 R61, R82, 0x10000, RZ ;  /* 0x00010000523d7824 */ /* 0x000fe200078e00ff */
[----:B------:R-:W-:Y:S01]  /*0fb0*/  SHF.L.U32 R62, R48, 0x10, RZ ;  /* 0x00000010303e7819 */ /* 0x000fe200000006ff */
[----:B------:R-:W-:Y:S01]  /*0fc0*/  FMUL.FTZ R109, R109, UR4 ;  /* 0x000000046d6d7c20 */ /* 0x000fe20008410000 */
[----:B------:R-:W-:Y:S01]  /*0fd0*/  SHF.L.U32 R63, R81, 0x10, RZ ;  /* 0x00000010513f7819 */ /* 0x000fe200000006ff */
[----:B------:R-:W-:Y:S01]  /*0fe0*/  FMUL.FTZ R98, R98, UR4 ;  /* 0x0000000462627c20 */ /* 0x000fe20008410000 */
[----:B------:R-:W-:Y:S01]  /*0ff0*/  SHF.L.U32 R107, R80, 0x10, RZ ;  /* 0x00000010506b7819 */ /* 0x000fe200000006ff */
[----:B------:R-:W-:Y:S01]  /*1000*/  FMUL.FTZ R60, R60, UR4 ;  /* 0x000000043c3c7c20 */ /* 0x000fe20008410000 */
[----:B------:R-:W-:Y:S01]  /*1010*/  SHF.L.U32 R100, R79, 0x10, RZ ;  /* 0x000000104f647819 */ /* 0x000fe200000006ff */
[----:B------:R-:W-:Y:S01]  /*1020*/  FMUL.FTZ R83, R83, R62 ;  /* 0x0000003e53537220 */ /* 0x000fe20000410000 */
[----:B------:R-:W-:Y:S01]  /*1030*/  FMUL.FTZ R94, R94, R61 ;  /* 0x0000003d5e5e7220 */ /* 0x000fe20000410000 */
[----:B------:R-:W-:Y:S01]  /*1040*/  FMUL.FTZ R98, R98, R107 ;  /* 0x0000006b62627220 */ /* 0x000fe20000410000 */
[----:B------:R-:W-:Y:S01]  /*1050*/  FMUL.FTZ R96, R60, R63 ;  /* 0x0000003f3c607220 */ /* 0x000fe20000410000 */
[----:B------:R-:W-:-:S02]  /*1060*/  FMUL.FTZ R100, R109, R100 ;  /* 0x000000646d647220 */ /* 0x000fc40000410000 */
[----:B------:R-:W-:Y:S02]  /*1070*/  F2FP.BF16.F32.PACK_AB R60, R94, R83 ;  /* 0x000000535e3c723e */ /* 0x000fe400000010ff */
[----:B------:R-:W-:Y:S02]  /*1080*/  F2FP.BF16.F32.PACK_AB R62, R98, R99 ;  /* 0x00000063623e723e */ /* 0x000fe400000010ff */
[----:B------:R-:W-:Y:S02]  /*1090*/  F2FP.BF16.F32.PACK_AB R63, R100, R101 ;  /* 0x00000065643f723e */ /* 0x000fe400000010ff */
[----:B------:R-:W-:-:S07]  /*10a0*/  F2FP.BF16.F32.PACK_AB R61, R96, R97 ;  /* 0x00000061603d723e */ /* 0x000fce00000010ff */
.L_x_94:
[----:B------:R-:W0:Y:S01]  /*10b0*/  LDC.64 R118, c[0x0][0x3a8] ;  /* 0x0000ea00ff767b82 */ /* 0x000e220000000a00 */
[C---:B------:R-:W-:Y:S01]  /*10c0*/  IADD3 R107, PT, PT, R92.reuse, 0x80, RZ ;  /* 0x000000805c6b7810 */ /* 0x040fe20007ffe0ff */
[----:B0-----:R-:W-:-:S05]  /*10d0*/  IMAD.WIDE.U32 R118, R92, 0x10, R118 ;  /* 0x000000105c767825 */ /* 0x001fca00078e0076 */
[----:B------:R0:W-:Y:S02]  /*10e0*/  STG.E.128 desc[UR8][R118.64], R60 ;  /* 0x0000003c76007986 */ /* 0x0001e4000c101d08 */
.L_x_92:
[----:B------:R-:W-:Y:S05]  /*10f0*/  BSYNC.RECONVERGENT B0 ;  /* 0x0000000000007941 */ /* 0x000fea0003800200 */
.L_x_91:
[----:B------:R-:W-:Y:S01]  /*1100*/  ISETP.GE.U32.AND P1, PT, R86, 0x100, PT ;  /* 0x000001005600780c */ /* 0x000fe20003f26070 */
[----:B------:R-:W-:-:S12]  /*1110*/  BSSY.RECONVERGENT B0, `(.L_x_95) ;  /* 0x000006c000007945 */ /* 0x000fd80003800200 */
[----:B------:R-:W-:Y:S05]  /*1120*/  @!P1 BRA `(.L_x_96) ;  /* 0x0000000400a89947 */ /* 0x000fea0003800000 */
[----:B------:R-:W-:Y:S01]  /*1130*/  ISETP.NE.U32.AND P0, PT, RZ, UR10, PT ;  /* 0x0000000aff007c0c */ /* 0x000fe2000bf05070 */
[----:B0-----:R-:W0:Y:S03]  /*1140*/  LDC.64 R60, c[0x0][0x390] ;  /* 0x0000e400ff3c7b82 */ /* 0x001e260000000a00 */
[----:B------:R-:W-:-:S13]  /*1150*/  ISETP.NE.AND.EX P0, PT, RZ, UR11, PT, P0 ;  /* 0x0000000bff007c0c */ /* 0x000fda000bf05300 */
[----:B------:R-:W1:Y:S01]  /*1160*/  @P0 LDC.64 R102, c[0x0][0x3a0] ;  /* 0x0000e800ff660b82 */ /* 0x000e620000000a00 */
[----:B0-----:R-:W-:-:S06]  /*1170*/  IMAD.WIDE.U32 R60, R107, 0x10, R60 ;  /* 0x000000106b3c7825 */ /* 0x001fcc00078e003c */
[----:B------:R-:W5:Y:S01]  /*1180*/  LDG.E.128 R60, desc[UR8][R60.64] ;  /* 0x000000083c3c7981 */ /* 0x000f62000c1e1d00 */
[----:B-1----:R-:W-:-:S05]  /*1190*/  @P0 IMAD.WIDE.U32 R102, R107, 0x10, R102 ;  /* 0x000000106b660825 */ /* 0x002fca00078e0066 */
[----:B------:R0:W5:Y:S01]  /*11a0*/  @P0 LDG.E.128 R20, desc[UR8][R102.64] ;  /* 0x0000000866140981 */ /* 0x000162000c1e1d00 */
[----:B------:R-:W-:Y:S05]  /*11b0*/  @!P0 BRA `(.L_x_97) ;  /* 0x0000000000d48947 */ /* 0x000fea0003800000 */
[----:B-----5:R-:W-:Y:S01]  /*11c0*/  SHF.L.U32 R85, R60, 0x10, RZ ;  /* 0x000000103c557819 */ /* 0x020fe200000006ff */
[----:B------:R-:W-:Y:S01]  /*11d0*/  IMAD.U32 R87, R61, 0x10000, RZ ;  /* 0x000100003d577824 */ /* 0x000fe200078e00ff */
[----:B0-----:R-:W-:Y:S01]  /*11e0*/  SHF.L.U32 R102, R36, 0x10, RZ ;  /* 0x0000001024667819 */ /* 0x001fe200000006ff */
[----:B------:R-:W-:Y:S01]  /*11f0*/  IMAD.U32 R109, R76, 0x10000, RZ ;  /* 0x000100004c6d7824 */ /* 0x000fe200078e00ff */
[----:B------:R-:W-:Y:S01]  /*1200*/  SHF.L.U32 R104, R20, 0x10, RZ ;  /* 0x0000001014687819 */ /* 0x000fe200000006ff */
[----:B------:R-:W-:Y:S01]  /*1210*/  FMUL.FTZ R85, R85, UR4 ;  /* 0x0000000455557c20 */ /* 0x000fe20008410000 */
[----:B------:R-:W-:Y:S01]  /*1220*/  PRMT R61, R62, 0x7632, R61 ;  /* 0x000076323e3d7816 */ /* 0x000fe2000000003d */
[----:B------:R-:W-:Y:S01]  /*1230*/  FMUL.FTZ R87, R87, UR4 ;  /* 0x0000000457577c20 */ /* 0x000fe20008410000 */
[----:B------:R-:W-:Y:S01]  /*1240*/  SHF.L.U32 R89, R63, 0x10, RZ ;  /* 0x000000103f597819 */ /* 0x000fe200000006ff */
[----:B------:R-:W-:Y:S01]  /*1250*/  FFMA.FTZ R85, R85, R102, R104 ;  /* 0x0000006655557223 */ /* 0x000fe20000010068 */
[----:B------:R-:W-:-:S02]  /*1260*/  PRMT R103, R63, 0x7632, R103 ;  /* 0x000076323f677816 */ /* 0x000fc40000000067 */
[----:B------:R-:W-:Y:S01]  /*1270*/  PRMT R63, R22, 0x7632, R63 ;  /* 0x00007632163f7816 */ /* 0x000fe2000000003f */
[----:B------:R-:W-:Y:S01]  /*1280*/  FMUL.FTZ R89, R89, UR4 ;  /* 0x0000000459597c20 */ /* 0x000fe20008410000 */
[----:B------:R-:W-:Y:S02]  /*1290*/  SHF.L.U32 R102, R61, 0x10, RZ ;  /* 0x000000103d667819 */ /* 0x000fe400000006ff */
[----:B------:R-:W-:Y:S02]  /*12a0*/  SHF.L.U32 R106, R37, 0x10, RZ ;  /* 0x00000010256a7819 */ /* 0x000fe400000006ff */
[----:B------:R-:W-:Y:S01]  /*12b0*/  SHF.L.U32 R108, R21, 0x10, RZ ;  /* 0x00000010156c7819 */ /* 0x000fe200000006ff */
[----:B------:R-:W-:Y:S01]  /*12c0*/  FMUL.FTZ R102, R102, UR4 ;  /* 0x0000000466667c20 */ /* 0x000fe20008410000 */
[----:B------:R-:W-:Y:S02]  /*12d0*/  SHF.L.U32 R103, R103, 0x10, RZ ;  /* 0x0000001067677819 */ /* 0x000fe400000006ff */
[----:B------:R-:W-:Y:S01]  /*12e0*/  SHF.L.U32 R111, R63, 0x10, RZ ;  /* 0x000000103f6f7819 */ /* 0x000fe200000006ff */
[----:B------:R-:W-:Y:S01]  /*12f0*/  FFMA.FTZ R87, R87, R106, R108 ;  /* 0x0000006a57577223 */ /* 0x000fe2000001006c */
[----:B------:R-:W-:Y:S01]  /*1300*/  PRMT R63, R61, 0x7632, R63 ;  /* 0x000076323d3f7816 */ /* 0x000fe2000000003f */
[----:B------:R-:W-:Y:S01]  /*1310*/  FMUL.FTZ R108, R103, UR4 ;  /* 0x00000004676c7c20 */ /* 0x000fe20008410000 */
[----:B------:R-:W-:Y:S01]  /*1320*/  SHF.L.U32 R118, R39, 0x10, RZ ;  /* 0x0000001027767819 */ /* 0x000fe200000006ff */
[----:B------:R-:W-:Y:S01]  /*1330*/  IMAD.U32 R103, R62, 0x10000, RZ ;  /* 0x000100003e677824 */ /* 0x000fe200078e00ff */
[----:B------:R-:W-:Y:S01]  /*1340*/  SHF.L.U32 R120, R23, 0x10, RZ ;  /* 0x0000001017787819 */ /* 0x000fe200000006ff */
[----:B------:R-:W-:Y:S01]  /*1350*/  FFMA.FTZ R106, R102, R109, R111 ;  /* 0x0000006d666a7223 */ /* 0x000fe2000001006f */
[----:B------:R-:W-:Y:S01]  /*1360*/  PRMT R60, R60, 0x7632, R60 ;  /* 0x000076323c3c7816 */ /* 0x000fe2000000003c */
[----:B------:R-:W-:Y:S01]  /*1370*/  FMUL.FTZ R103, R103, UR4 ;  /* 0x0000000467677c20 */ /* 0x000fe20008410000 */
[----:B------:R-:W-:Y:S01]  /*1380*/  PRMT R104, R23, 0x7632, R104 ;  /* 0x0000763217687816 */ /* 0x000fe20000000068 */
[----:B------:R-:W-:Y:S01]  /*1390*/  FFMA.FTZ R89, R89, R118, R120 ;  /* 0x0000007659597223 */ /* 0x000fe20000010078 */
[----:B------:R-:W-:-:S02]  /*13a0*/  PRMT R61, R20, 0x7632, R61 ;  /* 0x00007632143d7816 */ /* 0x000fc4000000003d */
[----:B------:R-:W-:Y:S02]  /*13b0*/  PRMT R62, R21, 0x7632, R62 ;  /* 0x00007632153e7816 */ /* 0x000fe4000000003e */
[----:B------:R-:W-:Y:S01]  /*13c0*/  SHF.L.U32 R102, R63, 0x10, RZ ;  /* 0x000000103f667819 */ /* 0x000fe200000006ff */
[----:B------:R-:W-:Y:S01]  /*13d0*/  IMAD.U32 R63, R61, 0x10000, RZ ;  /* 0x000100003d3f7824 */ /* 0x000fe200078e00ff */
[----:B------:R-:W-:Y:S02]  /*13e0*/  SHF.L.U32 R60, R60, 0x10, RZ ;  /* 0x000000103c3c7819 */ /* 0x000fe400000006ff */
[----:B------:R-:W-:Y:S01]  /*13f0*/  SHF.L.U32 R115, R104, 0x10, RZ ;  /* 0x0000001068737819 */ /* 0x000fe200000006ff */
[----:B------:R-:W-:Y:S01]  /*1400*/  FMUL.FTZ R102, R102, UR4 ;  /* 0x0000000466667c20 */ /* 0x000fe20008410000 */
[----:B------:R-:W-:Y:S01]  /*1410*/  SHF.L.U32 R104, R38, 0x10, RZ ;  /* 0x0000001026687819 */ /* 0x000fe200000006ff */
[----:B------:R-:W-:Y:S01]  /*1420*/  FMUL.FTZ R60, R60, UR4 ;  /* 0x000000043c3c7c20 */ /* 0x000fe20008410000 */
[----:B------:R-:W-:-:S02]  /*1430*/  SHF.L.U32 R118, R22, 0x10, RZ ;  /* 0x0000001016767819 */ /* 0x000fc400000006ff */
[----:B------:R-:W-:Y:S02]  /*1440*/  SHF.L.U32 R109, R77, 0x10, RZ ;  /* 0x000000104d6d7819 */ /* 0x000fe400000006ff */
[----:B------:R-:W-:Y:S01]  /*1450*/  SHF.L.U32 R111, R62, 0x10, RZ ;  /* 0x000000103e6f7819 */ /* 0x000fe200000006ff */
[----:B------:R-:W-:Y:S01]  /*1460*/  FFMA.FTZ R103, R103, R104, R118 ;  /* 0x0000006867677223 */ /* 0x000fe20000010076 */
[----:B------:R-:W-:Y:S02]  /*1470*/  SHF.L.U32 R113, R75, 0x10, RZ ;  /* 0x000000104b717819 */ /* 0x000fe400000006ff */
[----:B------:R-:W-:Y:S01]  /*1480*/  SHF.L.U32 R61, R78, 0x10, RZ ;  /* 0x000000104e3d7819 */ /* 0x000fe200000006ff */
[----:B------:R-:W-:Y:S01]  /*1490*/  FFMA.FTZ R104, R102, R109, R111 ;  /* 0x0000006d66687223 */ /* 0x000fe2000001006f */
[----:B------:R-:W-:Y:S01]  /*14a0*/  F2FP.BF16.F32.PACK_AB R62, R106, R103 ;  /* 0x000000676a3e723e */ /* 0x000fe200000010ff */
[----:B------:R-:W-:Y:S02]  /*14b0*/  FFMA.FTZ R108, R108, R113, R115 ;  /* 0x000000716c6c7223 */ /* 0x000fe40000010073 */
[----:B------:R-:W-:Y:S01]  /*14c0*/  FFMA.FTZ R102, R60, R61, R63 ;  /* 0x0000003d3c667223 */ /* 0x000fe2000001003f */
[----:B------:R-:W-:-:S02]  /*14d0*/  F2FP.BF16.F32.PACK_AB R61, R104, R87 ;  /* 0x00000057683d723e */ /* 0x000fc400000010ff */
[----:B------:R-:W-:Y:S02]  /*14e0*/  F2FP.BF16.F32.PACK_AB R63, R108, R89 ;  /* 0x000000596c3f723e */ /* 0x000fe400000010ff */
[----:B------:R-:W-:Y:S01]  /*14f0*/  F2FP.BF16.F32.PACK_AB R60, R102, R85 ;  /* 0x00000055663c723e */ /* 0x000fe200000010ff */
[----:B------:R-:W-:Y:S06]  /*1500*/  BRA `(.L_x_98) ;  /* 0x0000000000a07947 */ /* 0x000fec0003800000 */
.L_x_97:
[----:B-----5:R-:W-:Y:S01]  /*1510*/  SHF.L.U32 R89, R62, 0x10, RZ ;  /* 0x000000103e597819 */ /* 0x020fe200000006ff */
[----:B------:R-:W-:Y:S01]  /*1520*/  IMAD.U32 R109, R77, 0x10000, RZ ;  /* 0x000100004d6d7824 */ /* 0x000fe200078e00ff */
[C---:B0-----:R-:W-:Y:S01]  /*1530*/  PRMT R102, R60.reuse, 0x7632, R102 ;  /* 0x000076323c667816 */ /* 0x041fe20000000066 */
[----:B------:R-:W-:Y:S01]  /*1540*/  IMAD.U32 R111, R75, 0x10000, RZ ;  /* 0x000100004b6f7824 */ /* 0x000fe200078e00ff */
[----:B------:R-:W-:Y:S01]  /*1550*/  SHF.L.U32 R85, R60, 0x10, RZ ;  /* 0x000000103c557819 */ /* 0x000fe200000006ff */
[----:B------:R-:W-:Y:S01]  /*1560*/  FMUL.FTZ R89, R89, UR4 ;  /* 0x0000000459597c20 */ /* 0x000fe20008410000 */
[C---:B------:R-:W-:Y:S01]  /*1570*/  PRMT R108, R63.reuse, 0x7632, R108 ;  /* 0x000076323f6c7816 */ /* 0x040fe2000000006c */
[----:B------:R-:W-:Y:S01]  /*1580*/  IMAD.U32 R63, R63, 0x10000, RZ ;  /* 0x000100003f3f7824 */ /* 0x000fe200078e00ff */
[----:B------:R-:W-:Y:S01]  /*1590*/  PRMT R60, R61, 0x7632, R60 ;  /* 0x000076323d3c7816 */ /* 0x000fe2000000003c */
[----:B------:R-:W-:Y:S01]  /*15a0*/  FMUL.FTZ R85, R85, UR4 ;  /* 0x0000000455557c20 */ /* 0x000fe20008410000 */
[----:B------:R-:W-:Y:S01]  /*15b0*/  SHF.L.U32 R87, R61, 0x10, RZ ;  /* 0x000000103d577819 */ /* 0x000fe200000006ff */
[----:B------:R-:W-:Y:S01]  /*15c0*/  FMUL.FTZ R63, R63, UR4 ;  /* 0x000000043f3f7c20 */ /* 0x000fe20008410000 */
[----:B------:R-:W-:-:S02]  /*15d0*/  PRMT R61, R62, 0x7632, R61 ;  /* 0x000076323e3d7816 */ /* 0x000fc4000000003d */
[----:B------:R-:W-:Y:S01]  /*15e0*/  SHF.L.U32 R106, R38, 0x10, RZ ;  /* 0x00000010266a7819 */ /* 0x000fe200000006ff */
[----:B------:R-:W-:Y:S01]  /*15f0*/  FMUL.FTZ R87, R87, UR4 ;  /* 0x0000000457577c20 */ /* 0x000fe20008410000 */
[----:B------:R-:W-:Y:S02]  /*1600*/  SHF.L.U32 R118, R39, 0x10, RZ ;  /* 0x0000001027767819 */ /* 0x000fe400000006ff */
[----:B------:R-:W-:Y:S01]  /*1610*/  SHF.L.U32 R108, R108, 0x10, RZ ;  /* 0x000000106c6c7819 */ /* 0x000fe200000006ff */
[----:B------:R-:W-:Y:S01]  /*1620*/  FMUL.FTZ R103, R89, R106 ;  /* 0x0000006a59677220 */ /* 0x000fe20000410000 */
[----:B------:R-:W-:Y:S01]  /*1630*/  SHF.L.U32 R61, R61, 0x10, RZ ;  /* 0x000000103d3d7819 */ /* 0x000fe200000006ff */
[----:B------:R-:W-:Y:S01]  /*1640*/  FMUL.FTZ R89, R63, R118 ;  /* 0x000000763f597220 */ /* 0x000fe20000410000 */
[----:B------:R-:W-:Y:S01]  /*1650*/  SHF.L.U32 R60, R60, 0x10, RZ ;  /* 0x000000103c3c7819 */ /* 0x000fe200000006ff */
[----:B------:R-:W-:Y:S01]  /*1660*/  FMUL.FTZ R108, R108, UR4 ;  /* 0x000000046c6c7c20 */ /* 0x000fe20008410000 */
        /* <DEDUP_REMOVED lines=18> */
.L_x_98:
[----:B------:R-:W0:Y:S02]  /*1790*/  LDC.64 R118, c[0x0][0x3a8] ;  /* 0x0000ea00ff767b82 */ /* 0x000e240000000a00 */
[C---:B0-----:R-:W-:Y:S01]  /*17a0*/  IMAD.WIDE.U32 R118, R107.reuse, 0x10, R118 ;  /* 0x000000106b767825 */ /* 0x041fe200078e0076 */
[----:B------:R-:W-:-:S04]  /*17b0*/  IADD3 R107, PT, PT, R107, 0x80, RZ ;  /* 0x000000806b6b7810 */ /* 0x000fc80007ffe0ff */
[----:B------:R1:W-:Y:S03]  /*17c0*/  STG.E.128 desc[UR8][R118.64], R60 ;  /* 0x0000003c76007986 */ /* 0x0003e6000c101d08 */
.L_x_96:
[----:B------:R-:W-:Y:S05]  /*17d0*/  BSYNC.RECONVERGENT B0 ;  /* 0x0000000000007941 */ /* 0x000fea0003800200 */
.L_x_95:
[----:B------:R-:W-:Y:S01]  /*17e0*/  ISETP.GE.U32.AND P3, PT, R86, 0x180, PT ;  /* 0x000001805600780c */ /* 0x000fe20003f66070 */
[----:B------:R-:W-:-:S12]  /*17f0*/  BSSY.RECONVERGENT B0, `(.L_x_99) ;  /* 0x000006b000007945 */ /* 0x000fd80003800200 */
[----:B------:R-:W-:Y:S05]  /*1800*/  @!P3 BRA `(.L_x_100) ;  /* 0x0000000400a4b947 */ /* 0x000fea0003800000 */
[----:B------:R-:W-:Y:S01]  /*1810*/  ISETP.NE.U32.AND P0, PT, RZ, UR10, PT ;  /* 0x0000000aff007c0c */ /* 0x000fe2000bf05070 */
[----:B01----:R-:W0:Y:S03]  /*1820*/  LDC.64 R60, c[0x0][0x390] ;  /* 0x0000e400ff3c7b82 */ /* 0x003e260000000a00 */
        /* <DEDUP_REMOVED lines=9> */
[----:B------:R-:W-:Y:S02]  /*18c0*/  SHF.L.U32 R93, R61, 0x10, RZ ;  /* 0x000000103d5d7819 */ /* 0x000fe400000006ff */
[----:B------:R-:W-:Y:S01]  /*18d0*/  SHF.L.U32 R95, R63, 0x10, RZ ;  /* 0x000000103f5f7819 */ /* 0x000fe200000006ff */
[----:B------:R-:W-:Y:S01]  /*18e0*/  FMUL.FTZ R91, R91, UR4 ;  /* 0x000000045b5b7c20 */ /* 0x000fe20008410000 */
[----:B------:R-:W-:Y:S01]  /*18f0*/  PRMT R61, R62, 0x7632, R61 ;  /* 0x000076323e3d7816 */ /* 0x000fe2000000003d */
[----:B------:R-:W-:Y:S01]  /*1900*/  FMUL.FTZ R93, R93, UR4 ;  /* 0x000000045d5d7c20 */ /* 0x000fe20008410000 */
[----:B0-----:R-:W-:Y:S01]  /*1910*/  SHF.L.U32 R110, R24, 0x10, RZ ;  /* 0x00000010186e7819 */ /* 0x001fe200000006ff */
[----:B------:R-:W-:Y:S01]  /*1920*/  FMUL.FTZ R95, R95, UR4 ;  /* 0x000000045f5f7c20 */ /* 0x000fe20008410000 */
[----:B------:R-:W-:Y:S01]  /*1930*/  SHF.L.U32 R116, R20, 0x10, RZ ;  /* 0x0000001014747819 */ /* 0x000fe200000006ff */
[----:B------:R-:W-:Y:S01]  /*1940*/  IMAD.U32 R105, R61, 0x10000, RZ ;  /* 0x000100003d697824 */ /* 0x000fe200078e00ff */
[----:B------:R-:W-:-:S02]  /*1950*/  SHF.L.U32 R118, R21, 0x10, RZ ;  /* 0x0000001015767819 */ /* 0x000fc400000006ff */
[----:B------:R-:W-:Y:S01]  /*1960*/  SHF.L.U32 R114, R27, 0x10, RZ ;  /* 0x000000101b727819 */ /* 0x000fe200000006ff */
[----:B------:R-:W-:Y:S01]  /*1970*/  FFMA.FTZ R91, R91, R110, R116 ;  /* 0x0000006e5b5b7223 */ /* 0x000fe20000010074 */
[----:B------:R-:W-:Y:S01]  /*1980*/  SHF.L.U32 R120, R23, 0x10, RZ ;  /* 0x0000001017787819 */ /* 0x000fe200000006ff */
[----:B------:R-:W-:Y:S01]  /*1990*/  FFMA.FTZ R93, R93, R112, R118 ;  /* 0x000000705d5d7223 */ /* 0x000fe20000010076 */
[----:B------:R-:W-:Y:S01]  /*19a0*/  PRMT R109, R63, 0x7632, R109 ;  /* 0x000076323f6d7816 */ /* 0x000fe2000000006d */
[----:B------:R-:W-:Y:S01]  /*19b0*/  FMUL.FTZ R105, R105, UR4 ;  /* 0x0000000469697c20 */ /* 0x000fe20008410000 */
[----:B------:R-:W-:Y:S01]  /*19c0*/  PRMT R63, R22, 0x7632, R63 ;  /* 0x00007632163f7816 */ /* 0x000fe2000000003f */
[----:B------:R-:W-:Y:S01]  /*19d0*/  FFMA.FTZ R95, R95, R114, R120 ;  /* 0x000000725f5f7223 */ /* 0x000fe20000010078 */
[----:B------:R-:W-:Y:S02]  /*19e0*/  SHF.L.U32 R114, R72, 0x10, RZ ;  /* 0x0000001048727819 */ /* 0x000fe400000006ff */
[----:B------:R-:W-:-:S02]  /*19f0*/  PRMT R110, R23, 0x7632, R110 ;  /* 0x00007632176e7816 */ /* 0x000fc4000000006e */
[----:B------:R-:W-:Y:S02]  /*1a00*/  SHF.L.U32 R112, R63, 0x10, RZ ;  /* 0x000000103f707819 */ /* 0x000fe400000006ff */
[----:B------:R-:W-:Y:S02]  /*1a10*/  SHF.L.U32 R109, R109, 0x10, RZ ;  /* 0x000000106d6d7819 */ /* 0x000fe400000006ff */
[----:B------:R-:W-:Y:S01]  /*1a20*/  PRMT R60, R60, 0x7632, R60 ;  /* 0x000076323c3c7816 */ /* 0x000fe2000000003c */
[----:B------:R-:W-:Y:S01]  /*1a30*/  FFMA.FTZ R114, R105, R114, R112 ;  /* 0x0000007269727223 */ /* 0x000fe20000010070 */
[----:B------:R-:W-:Y:S01]  /*1a40*/  PRMT R63, R61, 0x7632, R63 ;  /* 0x000076323d3f7816 */ /* 0x000fe2000000003f */
[----:B------:R-:W-:Y:S01]  /*1a50*/  FMUL.FTZ R109, R109, UR4 ;  /* 0x000000046d6d7c20 */ /* 0x000fe20008410000 */
[----:B------:R-:W-:Y:S02]  /*1a60*/  SHF.L.U32 R118, R110, 0x10, RZ ;  /* 0x000000106e767819 */ /* 0x000fe400000006ff */
[----:B------:R-:W-:-:S02]  /*1a70*/  SHF.L.U32 R116, R70, 0x10, RZ ;  /* 0x0000001046747819 */ /* 0x000fc400000006ff */
[----:B------:R-:W-:Y:S02]  /*1a80*/  SHF.L.U32 R110, R62, 0x10, RZ ;  /* 0x000000103e6e7819 */ /* 0x000fe400000006ff */
[----:B------:R-:W-:Y:S01]  /*1a90*/  PRMT R61, R20, 0x7632, R61 ;  /* 0x00007632143d7816 */ /* 0x000fe2000000003d */
[----:B------:R-:W-:Y:S01]  /*1aa0*/  FFMA.FTZ R116, R109, R116, R118 ;  /* 0x000000746d747223 */ /* 0x000fe20000010076 */
[----:B------:R-:W-:Y:S01]  /*1ab0*/  PRMT R62, R21, 0x7632, R62 ;  /* 0x00007632153e7816 */ /* 0x000fe2000000003e */
[----:B------:R-:W-:Y:S01]  /*1ac0*/  FMUL.FTZ R110, R110, UR4 ;  /* 0x000000046e6e7c20 */ /* 0x000fe20008410000 */
[----:B------:R-:W-:Y:S01]  /*1ad0*/  SHF.L.U32 R105, R63, 0x10, RZ ;  /* 0x000000103f697819 */ /* 0x000fe200000006ff */
[----:B------:R-:W-:Y:S01]  /*1ae0*/  IMAD.U32 R109, R73, 0x10000, RZ ;  /* 0x00010000496d7824 */ /* 0x000fe200078e00ff */
[----:B------:R-:W-:Y:S01]  /*1af0*/  SHF.L.U32 R60, R60, 0x10, RZ ;  /* 0x000000103c3c7819 */ /* 0x000fe200000006ff */
[----:B------:R-:W-:Y:S01]  /*1b00*/  IMAD.U32 R111, R62, 0x10000, RZ ;  /* 0x000100003e6f7824 */ /* 0x000fe200078e00ff */
[----:B------:R-:W-:Y:S01]  /*1b10*/  SHF.L.U32 R113, R26, 0x10, RZ ;  /* 0x000000101a717819 */ /* 0x000fe200000006ff */
[----:B------:R-:W-:Y:S01]  /*1b20*/  FMUL.FTZ R112, R105, UR4 ;  /* 0x0000000469707c20 */ /* 0x000fe20008410000 */
[----:B------:R-:W-:Y:S01]  /*1b30*/  SHF.L.U32 R115, R22, 0x10, RZ ;  /* 0x0000001016737819 */ /* 0x000fe200000006ff */
[----:B------:R-:W-:Y:S01]  /*1b40*/  FMUL.FTZ R60, R60, UR4 ;  /* 0x000000043c3c7c20 */ /* 0x000fe20008410000 */
[----:B------:R-:W-:Y:S01]  /*1b50*/  SHF.L.U32 R63, R61, 0x10, RZ ;  /* 0x000000103d3f7819 */ /* 0x000fe200000006ff */
[----:B------:R-:W-:Y:S01]  /*1b60*/  FFMA.FTZ R112, R112, R109, R111 ;  /* 0x0000006d70707223 */ /* 0x000fe2000001006f */
[----:B------:R-:W-:Y:S01]  /*1b70*/  SHF.L.U32 R61, R74, 0x10, RZ ;  /* 0x000000104a3d7819 */ /* 0x000fe200000006ff */
[----:B------:R-:W-:-:S04]  /*1b80*/  FFMA.FTZ R105, R110, R113, R115 ;  /* 0x000000716e697223 */ /* 0x000fc80000010073 */
[----:B------:R-:W-:Y:S01]  /*1b90*/  FFMA.FTZ R110, R60, R61, R63 ;  /* 0x0000003d3c6e7223 */ /* 0x000fe2000001003f */
[----:B------:R-:W-:Y:S02]  /*1ba0*/  F2FP.BF16.F32.PACK_AB R63, R116, R95 ;  /* 0x0000005f743f723e */ /* 0x000fe400000010ff */
[----:B------:R-:W-:Y:S02]  /*1bb0*/  F2FP.BF16.F32.PACK_AB R62, R114, R105 ;  /* 0x00000069723e723e */ /* 0x000fe400000010ff */
[----:B------:R-:W-:Y:S02]  /*1bc0*/  F2FP.BF16.F32.PACK_AB R61, R112, R93 ;  /* 0x0000005d703d723e */ /* 0x000fe400000010ff */
[----:B------:R-:W-:Y:S01]  /*1bd0*/  F2FP.BF16.F32.PACK_AB R60, R110, R91 ;  /* 0x0000005b6e3c723e */ /* 0x000fe200000010ff */
[----:B------:R-:W-:Y:S06]  /*1be0*/  BRA `(.L_x_102) ;  /* 0x0000000000a07947 */ /* 0x000fec0003800000 */
.L_x_101:
[----:B-----5:R-:W-:Y:S02]  /*1bf0*/  SHF.L.U32 R95, R62, 0x10, RZ ;  /* 0x000000103e5f7819 */ /* 0x020fe400000006ff */
[----:B0-----:R-:W-:Y:S02]  /*1c00*/  PRMT R111, R63, 0x7632, R111 ;  /* 0x000076323f6f7816 */ /* 0x001fe4000000006f */
[C---:B------:R-:W-:Y:S01]  /*1c10*/  PRMT R109, R60.reuse, 0x7632, R109 ;  /* 0x000076323c6d7816 */ /* 0x040fe2000000006d */
[----:B------:R-:W-:Y:S01]  /*1c20*/  FMUL.FTZ R95, R95, UR4 ;  /* 0x000000045f5f7c20 */ /* 0x000fe20008410000 */
[----:B------:R-:W-:Y:S02]  /*1c30*/  SHF.L.U32 R91, R60, 0x10, RZ ;  /* 0x000000103c5b7819 */ /* 0x000fe400000006ff */
[----:B------:R-:W-:Y:S02]  /*1c40*/  SHF.L.U32 R93, R61, 0x10, RZ ;  /* 0x000000103d5d7819 */ /* 0x000fe400000006ff */
[----:B------:R-:W-:Y:S01]  /*1c50*/  SHF.L.U32 R63, R63, 0x10, RZ ;  /* 0x000000103f3f7819 */ /* 0x000fe200000006ff */
[----:B------:R-:W-:Y:S01]  /*1c60*/  FMUL.FTZ R91, R91, UR4 ;  /* 0x000000045b5b7c20 */ /* 0x000fe20008410000 */
[----:B------:R-:W-:Y:S01]  /*1c70*/  PRMT R60, R61, 0x7632, R60 ;  /* 0x000076323d3c7816 */ /* 0x000fe2000000003c */
[----:B------:R-:W-:Y:S01]  /*1c80*/  FMUL.FTZ R93, R93, UR4 ;  /* 0x000000045d5d7c20 */ /* 0x000fe20008410000 */
[----:B------:R-:W-:Y:S01]  /*1c90*/  PRMT R61, R62, 0x7632, R61 ;  /* 0x000076323e3d7816 */ /* 0x000fe2000000003d */
[----:B------:R-:W-:Y:S01]  /*1ca0*/  FMUL.FTZ R63, R63, UR4 ;  /* 0x000000043f3f7c20 */ /* 0x000fe20008410000 */
[----:B------:R-:W-:Y:S01]  /*1cb0*/  SHF.L.U32 R112, R26, 0x10, RZ ;  /* 0x000000101a707819 */ /* 0x000fe200000006ff */
[----:B------:R-:W-:Y:S01]  /*1cc0*/  IMAD.U32 R62, R24, 0x10000, RZ ;  /* 0x00010000183e7824 */ /* 0x000fe200078e00ff */
        /* <DEDUP_REMOVED lines=26> */
.L_x_102:
[----:B------:R-:W0:Y:S02]  /*1e70*/  LDC.64 R118, c[0x0][0x3a8] ;  /* 0x0000ea00ff767b82 */ /* 0x000e240000000a00 */
[----:B0-----:R-:W-:-:S05]  /*1e80*/  IMAD.WIDE.U32 R118, R107, 0x10, R118 ;  /* 0x000000106b767825 */ /* 0x001fca00078e0076 */
[----:B------:R2:W-:Y:S02]  /*1e90*/  STG.E.128 desc[UR8][R118.64], R60 ;  /* 0x0000003c76007986 */ /* 0x0005e4000c101d08 */
.L_x_100:
[----:B------:R-:W-:Y:S05]  /*1ea0*/  BSYNC.RECONVERGENT B0 ;  /* 0x0000000000007941 */ /* 0x000fea0003800200 */
.L_x_99:
[----:B012---:R-:W-:Y:S01]  /*1eb0*/  FADD.FTZ R61, RZ, R83 ;  /* 0x00000053ff3d7221 */ /* 0x007fe20000010000 */
[C---:B------:R-:W-:Y:S01]  /*1ec0*/  ISETP.GT.U32.AND P4, PT, R86.reuse, 0xff, PT ;  /* 0x000000ff5600780c */ /* 0x040fe20003f84070 */
[----:B------:R-:W-:Y:S01]  /*1ed0*/  BSSY.RECONVERGENT B0, `(.L_x_103) ;  /* 0x0000073000007945 */ /* 0x000fe20003800200 */
[----:B------:R-:W-:Y:S01]  /*1ee0*/  ISETP.GT.U32.AND P0, PT, R86, 0x17f, PT ;  /* 0x0000017f5600780c */ /* 0x000fe20003f04070 */
[----:B------:R-:W-:Y:S01]  /*1ef0*/  FADD.FTZ R60, R94, R61 ;  /* 0x0000003d5e3c7221 */ /* 0x000fe20000010000 */
[----:B------:R-:W-:-:S03]  /*1f00*/  PLOP3.LUT P5, PT, PT, PT, UP2, 0x80, 0x8 ;  /* 0x000000000008781c */ /* 0x000fc60003faf028 */
        /* <DEDUP_REMOVED lines=40> */
[----:B------:R-:W-:Y:S02]  /*2190*/  FADD.FTZ R120, R87, -R62 ;  /* 0x8000003e57787221 */ /* 0x000fe40000010000 */
        /* <DEDUP_REMOVED lines=28> */
[----:B------:R-:W-:Y:S01]  /*2360*/  FADD.FTZ R118, R110, -R62 ;  /* 0x8000003e6e767221 */ /* 0x000fe20000010000 */
[----:B------:R-:W-:Y:S02]  /*2370*/  PLOP3.LUT P4, PT, PT, PT, PT, 0x8, 0x80 ;  /* 0x000000000080781c */ /* 0x000fe40003f8e170 */
        /* <DEDUP_REMOVED lines=12> */
[----:B------:R-:W-:Y:S01]  /*2440*/  @P0 FFMA.FTZ R60, R118, R118, R63 ;  /* 0x00000076763c0223 */ /* 0x000fe2000001003f */
[----:B------:R-:W-:-:S04]  /*2450*/  ISETP.GT.U32.AND P0, PT, R90, 0x3, PT ;  /* 0x000000035a00780c */ /* 0x000fc80003f04070 */
[----:B------:R-:W0:Y:S09]  /*2460*/  SHFL.BFLY PT, R61, R60, 0x1, 0x1f ;  /* 0x0c201f003c3d7f89 */ /* 0x000e3200000e0000 */
[----:B------:R-:W1:Y:S01]  /*2470*/  @!P0 S2R R109, SR_CgaCtaId ;  /* 0x00000000006d8919 */ /* 0x000e620000008800 */
[----:B------:R-:W-:-:S02]  /*2480*/  @!P0 PLOP3.LUT P4, PT, P5, PT, PT, 0x80, 0x8 ;  /* 0x000000000008881c */ /* 0x000fc40002f8f070 */
[----:B------:R-:W-:Y:S01]  /*2490*/  ISETP.NE.AND P5, PT, R90, RZ, PT ;  /* 0x000000ff5a00720c */ /* 0x000fe20003fa5270 */
[----:B0-----:R-:W-:Y:S01]  /*24a0*/  FADD.FTZ R61, R60, R61 ;  /* 0x0000003d3c3d7221 */ /* 0x001fe20000010000 */
[----:B------:R-:W-:-:S04]  /*24b0*/  @!P0 MOV R60, 0x400 ;  /* 0x00000400003c8802 */ /* 0x000fc80000000f00 */
[----:B------:R-:W0:Y:S01]  /*24c0*/  SHFL.BFLY PT, R118, R61, 0x2, 0x1f ;  /* 0x0c401f003d767f89 */ /* 0x000e2200000e0000 */
[----:B-1----:R-:W-:-:S05]  /*24d0*/  @!P0 LEA R109, R109, R60, 0x18 ;  /* 0x0000003c6d6d8211 */ /* 0x002fca00078ec0ff */
[----:B------:R-:W-:-:S05]  /*24e0*/  @P4 VIADD R109, R109, 0x20 ;  /* 0x000000206d6d4836 */ /* 0x000fca0000000000 */
[----:B------:R-:W-:Y:S01]  /*24f0*/  @!P0 LEA R111, R90, R109, 0x3 ;  /* 0x0000006d5a6f8211 */ /* 0x000fe200078e18ff */
[----:B0-----:R-:W-:Y:S01]  /*2500*/  FADD.FTZ R118, R61, R118 ;  /* 0x000000763d767221 */ /* 0x001fe20000010000 */
[----:B------:R-:W-:-:S04]  /*2510*/  CS2R R60, SRZ ;  /* 0x00000000003c7805 */ /* 0x000fc8000001ff00 */
        /* <DEDUP_REMOVED lines=14> */
.L_x_104:
[----:B------:R-:W-:Y:S05]  /*2600*/  BSYNC.RECONVERGENT B0 ;  /* 0x0000000000007941 */ /* 0x000fea0003800200 */
.L_x_103:
[----:B------:R-:W-:Y:S01]  /*2610*/  BAR.SYNC.DEFER_BLOCKING 0x0 ;  /* 0x0000000000007b1d */ /* 0x000fe20000010000 */
[----:B------:R-:W-:Y:S01]  /*2620*/  HFMA2 R109, -RZ, RZ, 0, 0 ;  /* 0x00000000ff6d7431 */ /* 0x000fe200000001ff */
[----:B------:R-:W-:Y:S02]  /*2630*/  @!P0 MOV R109, R2 ;  /* 0x00000002006d8202 */ /* 0x000fe40000000f00 */
[----:B------:R-:W-:Y:S02]  /*2640*/  ISETP.NE.AND P4, PT, R0, RZ, PT ;  /* 0x000000ff0000720c */ /* 0x000fe40003f85270 */
[----:B------:R-:W-:Y:S01]  /*2650*/  I2FP.F32.S32 R115, R109 ;  /* 0x0000006d00737245 */ /* 0x000fe20000201400 */
[----:B------:R-:W-:Y:S01]  /*2660*/  BSSY.RECONVERGENT B0, `(.L_x_105) ;  /* 0x0000065000007945 */ /* 0x000fe20003800200 */
[----:B------:R-:W0:Y:S04]  /*2670*/  SHFL.DOWN PT, R118, R109, 0x2, 0x1f ;  /* 0x08401f006d767f89 */ /* 0x000e2800000e0000 */
[----:B------:R-:W1:Y:S01]  /*2680*/  @!P0 LDS.64 R60, [R111] ;  /* 0x000000006f3c8984 */ /* 0x000e620000000a00 */
[----:B------:R-:W-:-:S02]  /*2690*/  ISETP.NE.AND P0, PT, RZ, UR12, PT ;  /* 0x0000000cff007c0c */ /* 0x000fc4000bf05270 */
[----:B0-----:R-:W-:Y:S02]  /*26a0*/  IADD3 R62, PT, PT, R118, R109, RZ ;  /* 0x0000006d763e7210 */ /* 0x001fe40007ffe0ff */
[----:B------:R-:W-:Y:S02]  /*26b0*/  I2FP.F32.S32 R120, R118 ;  /* 0x0000007600787245 */ /* 0x000fe40000201400 */
[----:B------:R-:W-:Y:S01]  /*26c0*/  I2FP.F32.S32 R63, R62 ;  /* 0x0000003e003f7245 */ /* 0x000fe20000201400 */
[----:B------:R-:W-:Y:S03]  /*26d0*/  SHFL.DOWN PT, R109, R62, 0x1, 0x1f ;  /* 0x08201f003e6d7f89 */ /* 0x000fe600000e0000 */
[----:B------:R-:W0:Y:S01]  /*26e0*/  MUFU.RCP R107, R63 ;  /* 0x0000003f006b7308 */ /* 0x000e220000001000 */
[----:B-1----:R-:W1:Y:S04]  /*26f0*/  SHFL.DOWN PT, R113, R60, 0x2, 0x1f ;  /* 0x08401f003c717f89 */ /* 0x002e6800000e0000 */
[----:B------:R-:W2:Y:S01]  /*2700*/  SHFL.DOWN PT, R118, R61, 0x2, 0x1f ;  /* 0x08401f003d767f89 */ /* 0x000ea200000e0000 */
[C---:B-1----:R-:W-:Y:S01]  /*2710*/  FMUL.FTZ R122, R113.reuse, R120 ;  /* 0x00000078717a7220 */ /* 0x042fe20000410000 */
[----:B------:R-:W-:-:S03]  /*2720*/  FADD.FTZ R113, -R113, R60 ;  /* 0x0000003c71717221 */ /* 0x000fc60000010100 */
[----:B------:R-:W-:Y:S01]  /*2730*/  FFMA.FTZ R122, R115, R60, R122 ;  /* 0x0000003c737a7223 */ /* 0x000fe2000001007a */
[----:B------:R-:W-:Y:S01]  /*2740*/  FMUL.FTZ R113, R113, R113 ;  /* 0x0000007171717220 */ /* 0x000fe20000410000 */
[----:B--2---:R-:W-:Y:S02]  /*2750*/  FADD.FTZ R118, R118, R61 ;  /* 0x0000003d76767221 */ /* 0x004fe40000010000 */
[----:B0-----:R-:W-:Y:S01]  /*2760*/  FMUL.FTZ R60, R107, R122 ;  /* 0x0000007a6b3c7220 */ /* 0x001fe20000410000 */
[----:B------:R-:W-:-:S04]  /*2770*/  FMUL.FTZ R113, R113, R115 ;  /* 0x0000007371717220 */ /* 0x000fc80000410000 */
[----:B------:R-:W0:Y:S01]  /*2780*/  SHFL.DOWN PT, R61, R60, 0x1, 0x1f ;  /* 0x08201f003c3d7f89 */ /* 0x000e2200000e0000 */
[----:B------:R-:W-:-:S04]  /*2790*/  FMUL.FTZ R113, R113, R120 ;  /* 0x0000007871717220 */ /* 0x000fc80000410000 */
[----:B------:R-:W-:Y:S01]  /*27a0*/  FFMA.FTZ R113, R107, R113, R118 ;  /* 0x000000716b717223 */ /* 0x000fe20000010076 */
[-C--:B------:R-:W-:Y:S02]  /*27b0*/  IADD3 R107, PT, PT, R62, R109.reuse, RZ ;  /* 0x0000006d3e6b7210 */ /* 0x080fe40007ffe0ff */
[----:B------:R-:W-:Y:S02]  /*27c0*/  I2FP.F32.S32 R109, R109 ;  /* 0x0000006d006d7245 */ /* 0x000fe40000201400 */
[----:B------:R-:W-:Y:S01]  /*27d0*/  I2FP.F32.S32 R107, R107 ;  /* 0x0000006b006b7245 */ /* 0x000fe20000201400 */
[----:B------:R-:W1:Y:S05]  /*27e0*/  SHFL.DOWN PT, R118, R113, 0x1, 0x1f ;  /* 0x08201f0071767f89 */ /* 0x000e6a00000e0000 */
[----:B------:R-:W2:Y:S01]  /*27f0*/  MUFU.RCP R107, R107 ;  /* 0x0000006b006b7308 */ /* 0x000ea20000001000 */
[----:B0-----:R-:W-:Y:S01]  /*2800*/  FADD.FTZ R62, R60, -R61 ;  /* 0x8000003d3c3e7221 */ /* 0x001fe20000010000 */
[----:B------:R-:W-:-:S03]  /*2810*/  FMUL.FTZ R120, R61, R109 ;  /* 0x0000006d3d787220 */ /* 0x000fc60000410000 */
[----:B------:R-:W-:Y:S01]  /*2820*/  FMUL.FTZ R62, R62, R62 ;  /* 0x0000003e3e3e7220 */ /* 0x000fe20000410000 */
[C---:B------:R-:W-:Y:S02]  /*2830*/  FFMA.FTZ R120, R63.reuse, R60, R120 ;  /* 0x0000003c3f787223 */ /* 0x040fe40000010078 */
[----:B------:R-:W0:Y:S01]  /*2840*/  @!P4 LDC.64 R60, c[0x0][0x3c8] ;  /* 0x0000f200ff3ccb82 */ /* 0x000e220000000a00 */
[----:B------:R-:W-:Y:S01]  /*2850*/  FMUL.FTZ R62, R63, R62 ;  /* 0x0000003e3f3e7220 */ /* 0x000fe20000410000 */
[----:B--2---:R-:W-:Y:S01]  /*2860*/  FMUL.FTZ R111, R107, R120 ;  /* 0x000000786b6f7220 */ /* 0x004fe20000410000 */
[----:B-1----:R-:W-:Y:S02]  /*2870*/  FADD.FTZ R118, R113, R118 ;  /* 0x0000007671767221 */ /* 0x002fe40000010000 */
[----:B------:R-:W-:Y:S01]  /*2880*/  FMUL.FTZ R62, R62, R109 ;  /* 0x0000006d3e3e7220 */ /* 0x000fe20000410000 */
[----:B------:R-:W-:-:S03]  /*2890*/  MOV R113, UR6 ;  /* 0x0000000600717c02 */ /* 0x000fc60008000f00 */
[----:B------:R-:W-:Y:S01]  /*28a0*/  FFMA.FTZ R118, R107, R62, R118 ;  /* 0x0000003e6b767223 */ /* 0x000fe20000010076 */
[----:B------:R-:W1:Y:S01]  /*28b0*/  SHFL.IDX PT, R111, R111, RZ, 0x1f ;  /* 0x00001fff6f6f7589 */ /* 0x000e6200000e0000 */
[----:B------:R-:W2:Y:S04]  /*28c0*/  LDC R107, c[0x0][0x448] ;  /* 0x00011200ff6b7b82 */ /* 0x000ea80000000800 */
[----:B------:R-:W2:Y:S04]  /*28d0*/  SHFL.IDX PT, R118, R118, RZ, 0x1f ;  /* 0x00001fff76767589 */ /* 0x000ea800000e0000 */
[----:B------:R-:W3:Y:S01]  /*28e0*/  @!P4 LDC.64 R62, c[0x0][0x3c0] ;  /* 0x0000f000ff3ecb82 */ /* 0x000ee20000000a00 */
[----:B0-----:R-:W-:-:S04]  /*28f0*/  @!P4 IMAD.WIDE R60, R113, 0x4, R60 ;  /* 0x00000004713cc825 */ /* 0x001fc800078e023c */
[----:B-1----:R-:W-:-:S05]  /*2900*/  FMUL.FTZ R109, R111, R111 ;  /* 0x0000006f6f6d7220 */ /* 0x002fca0000410000 */
[----:B------:R-:W-:Y:S01]  /*2910*/  FSEL R120, R109, RZ, P0 ;  /* 0x000000ff6d787208 */ /* 0x000fe20000000000 */
[----:B--2---:R-:W-:-:S04]  /*2920*/  FFMA.FTZ R107, R118, UR13, R107 ;  /* 0x0000000d766b7c23 */ /* 0x004fc8000801006b */
[----:B------:R-:W-:Y:S01]  /*2930*/  FADD.FTZ R109, R107, R120 ;  /* 0x000000786b6d7221 */ /* 0x000fe20000010000 */
[----:B------:R-:W-:-:S04]  /*2940*/  IMAD.U32 R107, RZ, RZ, UR6 ;  /* 0x00000006ff6b7e24 */ /* 0x000fc8000f8e00ff */
[----:B---3--:R-:W-:Y:S01]  /*2950*/  @!P4 IMAD.WIDE R62, R107, 0x4, R62 ;  /* 0x000000046b3ec825 */ /* 0x008fe200078e023e */
[----:B------:R-:W0:Y:S01]  /*2960*/  MUFU.RSQ R109, R109 ;  /* 0x0000006d006d7308 */ /* 0x000e220000001400 */
[----:B------:R-:W-:-:S03]  /*2970*/  FSEL R107, R111, RZ, !P0 ;  /* 0x000000ff6f6b7208 */ /* 0x000fc60004000000 */
[----:B------:R1:W-:Y:S04]  /*2980*/  @!P4 STG.E desc[UR8][R62.64], R111 ;  /* 0x0000006f3e00c986 */ /* 0x0003e8000c101908 */
[----:B0-----:R1:W-:Y:S01]  /*2990*/  @!P4 STG.E desc[UR8][R60.64], R109 ;  /* 0x0000006d3c00c986 */ /* 0x0013e2000c101908 */
[----:B------:R-:W-:Y:S05]  /*29a0*/  @!P2 BRA `(.L_x_106) ;  /* 0x0000000000c0a947 */ /* 0x000fea0003800000 */
[--C-:B-1----:R-:W-:Y:S01]  /*29b0*/  FADD.FTZ R60, R83, -R107.reuse ;  /* 0x8000006b533c7221 */ /* 0x102fe20000010000 */
[----:B------:R-:W-:Y:S01]  /*29c0*/  SHF.L.U32 R61, R56, 0x10, RZ ;  /* 0x00000010383d7819 */ /* 0x000fe200000006ff */
[----:B------:R-:W-:Y:S01]  /*29d0*/  FADD.FTZ R62, R97, -R107 ;  /* 0x8000006b613e7221 */ /* 0x000fe20000010000 */
[----:B------:R-:W-:Y:S01]  /*29e0*/  SHF.L.U32 R63, R52, 0x10, RZ ;  /* 0x00000010343f7819 */ /* 0x000fe200000006ff */
[----:B------:R-:W-:Y:S01]  /*29f0*/  FMUL.FTZ R60, R109, R60 ;  /* 0x0000003c6d3c7220 */ /* 0x000fe20000410000 */
[----:B------:R-:W-:Y:S02]  /*2a00*/  SHF.L.U32 R118, R57, 0x10, RZ ;  /* 0x0000001039767819 */ /* 0x000fe400000006ff */
[----:B------:R-:W-:Y:S01]  /*2a10*/  SHF.L.U32 R120, R53, 0x10, RZ ;  /* 0x0000001035787819 */ /* 0x000fe200000006ff */
[----:B------:R-:W-:Y:S01]  /*2a20*/  FFMA.FTZ R60, R60, R61, R63 ;  /* 0x0000003d3c3c7223 */ /* 0x000fe2000001003f */
[----:B------:R-:W-:Y:S01]  /*2a30*/  FMUL.FTZ R61, R109, R62 ;  /* 0x0000003e6d3d7220 */ /* 0x000fe20000410000 */
[----:B------:R-:W-:Y:S01]  /*2a40*/  FADD.FTZ R62, R96, -R107 ;  /* 0x8000006b603e7221 */ /* 0x000fe20000010000 */
[----:B------:R-:W-:Y:S01]  /*2a50*/  SHF.L.U32 R111, R66, 0x10, RZ ;  /* 0x00000010426f7819 */ /* 0x000fe200000006ff */
[----:B------:R-:W-:-:S02]  /*2a60*/  IMAD.U32 R63, R67, 0x10000, RZ ;  /* 0x00010000433f7824 */ /* 0x000fc400078e00ff */
[----:B------:R-:W-:Y:S01]  /*2a70*/  FFMA.FTZ R61, R61, R118, R120 ;  /* 0x000000763d3d7223 */ /* 0x000fe20000010078 */
[----:B------:R-:W-:Y:S01]  /*2a80*/  FMUL.FTZ R62, R109, R62 ;  /* 0x0000003e6d3e7220 */ /* 0x000fe20000410000 */
[----:B------:R-:W-:Y:S01]  /*2a90*/  FADD.FTZ R118, R99, -R107 ;  /* 0x8000006b63767221 */ /* 0x000fe20000010000 */
[----:B------:R-:W-:Y:S02]  /*2aa0*/  SHF.L.U32 R122, R64, 0x10, RZ ;  /* 0x00000010407a7819 */ /* 0x000fe400000006ff */
[----:B------:R-:W-:Y:S01]  /*2ab0*/  FFMA.FTZ R120, R62, R63, R111 ;  /* 0x0000003f3e787223 */ /* 0x000fe2000001006f */
[----:B------:R-:W-:Y:S01]  /*2ac0*/  SHF.L.U32 R63, R58, 0x10, RZ ;  /* 0x000000103a3f7819 */ /* 0x000fe200000006ff */
[----:B------:R-:W-:Y:S01]  /*2ad0*/  FMUL.FTZ R62, R109, R118 ;  /* 0x000000766d3e7220 */ /* 0x000fe20000410000 */
[----:B------:R-:W-:Y:S01]  /*2ae0*/  SHF.L.U32 R111, R54, 0x10, RZ ;  /* 0x00000010366f7819 */ /* 0x000fe200000006ff */
[----:B------:R-:W-:Y:S01]  /*2af0*/  FADD.FTZ R118, R98, -R107 ;  /* 0x8000006b62767221 */ /* 0x000fe20000010000 */
[----:B------:R-:W-:-:S02]  /*2b00*/  SHF.L.U32 R113, R19, 0x10, RZ ;  /* 0x0000001013717819 */ /* 0x000fc400000006ff */
[----:B------:R-:W-:Y:S01]  /*2b10*/  SHF.L.U32 R115, R18, 0x10, RZ ;  /* 0x0000001012737819 */ /* 0x000fe200000006ff */
[----:B------:R-:W-:Y:S01]  /*2b20*/  FFMA.FTZ R62, R62, R63, R111 ;  /* 0x0000003f3e3e7223 */ /* 0x000fe2000001006f */
[----:B------:R-:W-:Y:S01]  /*2b30*/  FMUL.FTZ R111, R109, R118 ;  /* 0x000000766d6f7220 */ /* 0x000fe20000410000 */
[----:B------:R-:W-:Y:S02]  /*2b40*/  SHF.L.U32 R118, R65, 0x10, RZ ;  /* 0x0000001041767819 */ /* 0x000fe400000006ff */
[----:B------:R-:W-:-:S03]  /*2b50*/  F2FP.BF16.F32.PACK_AB R61, R120, R61 ;  /* 0x0000003d783d723e */ /* 0x000fc600000010ff */
[----:B------:R-:W-:Y:S01]  /*2b60*/  FFMA.FTZ R111, R111, R118, R122 ;  /* 0x000000766f6f7223 */ /* 0x000fe2000001007a */
[----:B------:R-:W-:Y:S01]  /*2b70*/  FADD.FTZ R118, R101, -R107 ;  /* 0x8000006b65767221 */ /* 0x000fe20000010000 */
[----:B------:R-:W-:-:S03]  /*2b80*/  SHF.L.U32 R122, R55, 0x10, RZ ;  /* 0x00000010377a7819 */ /* 0x000fc600000006ff */
[----:B------:R-:W-:Y:S01]  /*2b90*/  FMUL.FTZ R63, R109, R118 ;  /* 0x000000766d3f7220 */ /* 0x000fe20000410000 */
[----:B------:R-:W-:Y:S01]  /*2ba0*/  IMAD.U32 R118, R59, 0x10000, RZ ;  /* 0x000100003b767824 */ /* 0x000fe200078e00ff */
[----:B------:R-:W-:-:S03]  /*2bb0*/  F2FP.BF16.F32.PACK_AB R62, R111, R62 ;  /* 0x0000003e6f3e723e */ /* 0x000fc600000010ff */
[----:B------:R-:W-:Y:S01]  /*2bc0*/  FFMA.FTZ R63, R63, R118, R122 ;  /* 0x000000763f3f7223 */ /* 0x000fe2000001007a */
[--C-:B------:R-:W-:Y:S01]  /*2bd0*/  FADD.FTZ R118, R100, -R107.reuse ;  /* 0x8000006b64767221 */ /* 0x100fe20000010000 */
[----:B------:R-:W-:-:S03]  /*2be0*/  FADD.FTZ R122, R94, -R107 ;  /* 0x8000006b5e7a7221 */ /* 0x000fc60000010000 */
[C---:B------:R-:W-:Y:S01]  /*2bf0*/  FMUL.FTZ R118, R109.reuse, R118 ;  /* 0x000000766d767220 */ /* 0x040fe20000410000 */
[----:B------:R-:W-:-:S03]  /*2c00*/  FMUL.FTZ R122, R109, R122 ;  /* 0x0000007a6d7a7220 */ /* 0x000fc60000410000 */
[----:B------:R-:W-:Y:S01]  /*2c10*/  FFMA.FTZ R124, R118, R113, R115 ;  /* 0x00000071767c7223 */ /* 0x000fe20000010073 */
[----:B------:R-:W-:Y:S01]  /*2c20*/  SHF.L.U32 R113, R69, 0x10, RZ ;  /* 0x0000001045717819 */ /* 0x000fe200000006ff */
[----:B------:R-:W0:Y:S01]  /*2c30*/  LDC.64 R118, c[0x0][0x428] ;  /* 0x00010a00ff767b82 */ /* 0x000e220000000a00 */
[----:B------:R-:W-:Y:S02]  /*2c40*/  SHF.L.U32 R115, R68, 0x10, RZ ;  /* 0x0000001044737819 */ /* 0x000fe400000006ff */
[----:B------:R-:W-:-:S03]  /*2c50*/  F2FP.BF16.F32.PACK_AB R63, R124, R63 ;  /* 0x0000003f7c3f723e */ /* 0x000fc600000010ff */
[----:B------:R-:W-:-:S05]  /*2c60*/  FFMA.FTZ R113, R122, R113, R115 ;  /* 0x000000717a717223 */ /* 0x000fca0000010073 */
[----:B------:R-:W-:Y:S01]  /*2c70*/  F2FP.BF16.F32.PACK_AB R60, R113, R60 ;  /* 0x0000003c713c723e */ /* 0x000fe200000010ff */
[----:B0-----:R-:W-:-:S04]  /*2c80*/  IMAD.WIDE.U32 R118, R92, 0x10, R118 ;  /* 0x000000105c767825 */ /* 0x001fc800078e0076 */
[----:B------:R-:W-:Y:S01]  /*2c90*/  VIADD R92, R92, 0x80 ;  /* 0x000000805c5c7836 */ /* 0x000fe20000000000 */
[----:B------:R0:W-:Y:S06]  /*2ca0*/  STG.E.128 desc[UR8][R118.64], R60 ;  /* 0x0000003c76007986 */ /* 0x0001ec000c101d08 */
.L_x_106:
[----:B------:R-:W-:Y:S05]  /*2cb0*/  BSYNC.RECONVERGENT B0 ;  /* 0x0000000000007941 */ /* 0x000fea0003800200 */
.L_x_105:
[----:B------:R-:W-:Y:S04]  /*2cc0*/  BSSY.RECONVERGENT B0, `(.L_x_107) ;  /* 0x0000032000007945 */ /* 0x000fe80003800200 */
[----:B------:R-:W-:Y:S05]  /*2cd0*/  @!P1 BRA `(.L_x_108) ;  /* 0x0000000000c09947 */ /* 0x000fea0003800000 */
[--C-:B01----:R-:W-:Y:S01]  /*2ce0*/  FADD.FTZ R60, R85, -R107.reuse ;  /* 0x8000006b553c7221 */ /* 0x103fe20000010000 */
[----:B------:R-:W-:Y:S01]  /*2cf0*/  SHF.L.U32 R61, R44, 0x10, RZ ;  /* 0x000000102c3d7819 */ /* 0x000fe200000006ff */
[----:B------:R-:W-:Y:S01]  /*2d00*/  FADD.FTZ R62, R87, -R107 ;  /* 0x8000006b573e7221 */ /* 0x000fe20000010000 */
[----:B------:R-:W-:Y:S01]  /*2d10*/  SHF.L.U32 R63, R40, 0x10, RZ ;  /* 0x00000010283f7819 */ /* 0x000fe200000006ff */
[----:B------:R-:W-:Y:S01]  /*2d20*/  FMUL.FTZ R60, R109, R60 ;  /* 0x0000003c6d3c7220 */ /* 0x000fe20000410000 */
[----:B------:R-:W-:Y:S01]  /*2d30*/  SHF.L.U32 R118, R45, 0x10, RZ ;  /* 0x000000102d767819 */ /* 0x000fe200000006ff */
[----:B------:R-:W-:Y:S01]  /*2d40*/  IMAD.U32 R111, R14, 0x10000, RZ ;  /* 0x000100000e6f7824 */ /* 0x000fe200078e00ff */
        /* <DEDUP_REMOVED lines=16> */
[----:B------:R-:W-:Y:S01]  /*2e50*/  F2FP.BF16.F32.PACK_AB R61, R120, R61 ;  /* 0x0000003d783d723e */ /* 0x000fe200000010ff */
[----:B------:R-:W-:Y:S01]  /*2e60*/  FFMA.FTZ R62, R62, R63, R111 ;  /* 0x0000003f3e3e7223 */ /* 0x000fe2000001006f */
[----:B------:R-:W-:Y:S01]  /*2e70*/  FMUL.FTZ R111, R109, R118 ;  /* 0x000000766d6f7220 */ /* 0x000fe20000410000 */
[----:B------:R-:W-:-:S05]  /*2e80*/  SHF.L.U32 R118, R13, 0x10, RZ ;  /* 0x000000100d767819 */ /* 0x000fca00000006ff */
[----:B------:R-:W-:Y:S01]  /*2e90*/  FFMA.FTZ R111, R111, R118, R122 ;  /* 0x000000766f6f7223 */ /* 0x000fe2000001007a */
[----:B------:R-:W-:Y:S01]  /*2ea0*/  FADD.FTZ R118, R89, -R107 ;  /* 0x8000006b59767221 */ /* 0x000fe20000010000 */
[----:B------:R-:W-:-:S03]  /*2eb0*/  SHF.L.U32 R122, R43, 0x10, RZ ;  /* 0x000000102b7a7819 */ /* 0x000fc600000006ff */
[----:B------:R-:W-:Y:S01]  /*2ec0*/  FMUL.FTZ R63, R109, R118 ;  /* 0x000000766d3f7220 */ /* 0x000fe20000410000 */
[----:B------:R-:W-:Y:S02]  /*2ed0*/  SHF.L.U32 R118, R47, 0x10, RZ ;  /* 0x000000102f767819 */ /* 0x000fe400000006ff */
        /* <DEDUP_REMOVED lines=13> */
[C---:B0-----:R-:W-:Y:S01]  /*2fb0*/  IMAD.WIDE.U32 R118, R92.reuse, 0x10, R118 ;  /* 0x000000105c767825 */ /* 0x041fe200078e0076 */
[----:B------:R-:W-:-:S04]  /*2fc0*/  IADD3 R92, PT, PT, R92, 0x80, RZ ;  /* 0x000000805c5c7810 */ /* 0x000fc80007ffe0ff */
[----:B------:R2:W-:Y:S03]  /*2fd0*/  STG.E.128 desc[UR8][R118.64], R60 ;  /* 0x0000003c76007986 */ /* 0x0005e6000c101d08 */
.L_x_108:
[----:B------:R-:W-:Y:S05]  /*2fe0*/  BSYNC.RECONVERGENT B0 ;  /* 0x0000000000007941 */ /* 0x000fea0003800200 */
.L_x_107:
[----:B------:R-:W-:Y:S04]  /*2ff0*/  BSSY.RECONVERGENT B0, `(.L_x_109) ;  /* 0x0000031000007945 */ /* 0x000fe80003800200 */
[----:B------:R-:W-:Y:S05]  /*3000*/  @!P3 BRA `(.L_x_110) ;  /* 0x0000000000bcb947 */ /* 0x000fea0003800000 */
[--C-:B012---:R-:W-:Y:S01]  /*3010*/  FADD.FTZ R60, R91, -R107.reuse ;  /* 0x8000006b5b3c7221 */ /* 0x107fe20000010000 */
        /* <DEDUP_REMOVED lines=21> */
[----:B------:R-:W-:-:S03]  /*3170*/  F2FP.BF16.F32.PACK_AB R61, R120, R61 ;  /* 0x0000003d783d723e */ /* 0x000fc600000010ff */
        /* <DEDUP_REMOVED lines=10> */
[----:B------:R-:W-:Y:S01]  /*3220*/  FADD.FTZ R118, R116, -R107 ;  /* 0x8000006b74767221 */ /* 0x000fe20000010000 */
[----:B------:R-:W-:-:S03]  /*3230*/  SHF.L.U32 R122, R3, 0x10, RZ ;  /* 0x00000010037a7819 */ /* 0x000fc600000006ff */
[----:B------:R-:W-:Y:S02]  /*3240*/  FMUL.FTZ R113, R109, R118 ;  /* 0x000000766d717220 */ /* 0x000fe40000410000 */
[----:B------:R-:W0:Y:S02]  /*3250*/  LDC.64 R118, c[0x0][0x428] ;  /* 0x00010a00ff767b82 */ /* 0x000e240000000a00 */
[----:B------:R-:W-:Y:S01]  /*3260*/  FFMA.FTZ R124, R113, R122, R124 ;  /* 0x0000007a717c7223 */ /* 0x000fe2000001007c */
[----:B------:R-:W-:Y:S01]  /*3270*/  FADD.FTZ R122, R110, -R107 ;  /* 0x8000006b6e7a7221 */ /* 0x000fe20000010000 */
[----:B------:R-:W-:-:S03]  /*3280*/  SHF.L.U32 R107, R9, 0x10, RZ ;  /* 0x00000010096b7819 */ /* 0x000fc600000006ff */
[----:B------:R-:W-:Y:S01]  /*3290*/  FMUL.FTZ R122, R109, R122 ;  /* 0x0000007a6d7a7220 */ /* 0x000fe20000410000 */
[----:B------:R-:W-:Y:S02]  /*32a0*/  SHF.L.U32 R109, R8, 0x10, RZ ;  /* 0x00000010086d7819 */ /* 0x000fe400000006ff */
[----:B------:R-:W-:-:S03]  /*32b0*/  F2FP.BF16.F32.PACK_AB R63, R124, R63 ;  /* 0x0000003f7c3f723e */ /* 0x000fc600000010ff */
[----:B------:R-:W-:-:S05]  /*32c0*/  FFMA.FTZ R107, R122, R107, R109 ;  /* 0x0000006b7a6b7223 */ /* 0x000fca000001006d */
[----:B------:R-:W-:Y:S01]  /*32d0*/  F2FP.BF16.F32.PACK_AB R60, R107, R60 ;  /* 0x0000003c6b3c723e */ /* 0x000fe200000010ff */
[----:B0-----:R-:W-:-:S05]  /*32e0*/  IMAD.WIDE.U32 R118, R92, 0x10, R118 ;  /* 0x000000105c767825 */ /* 0x001fca00078e0076 */
[----:B------:R3:W-:Y:S02]  /*32f0*/  STG.E.128 desc[UR8][R118.64], R60 ;  /* 0x0000003c76007986 */ /* 0x0007e4000c101d08 */
.L_x_110:
[----:B------:R-:W-:Y:S05]  /*3300*/  BSYNC.RECONVERGENT B0 ;  /* 0x0000000000007941 */ /* 0x000fea0003800200 */
.L_x_109:
[----:B------:R-:W-:Y:S02]  /*3310*/  UIADD3 UR6, UPT, UPT, UR6, UR14, URZ ;  /* 0x0000000e06067290 */ /* 0x000fe4000fffe0ff */
[----:B------:R-:W-:Y:S02]  /*3320*/  UPLOP3.LUT UP2, UPT, UPT, UPT, UP2, 0x40, 0x4 ;  /* 0x000000000004789c */ /* 0x000fe40003f4e820 */
[----:B------:R-:W-:-:S09]  /*3330*/  UISETP.GE.AND UP1, UPT, UR6, UR15, UPT ;  /* 0x0000000f0600728c */ /* 0x000fd2000bf26270 */
[----:B------:R-:W-:Y:S05]  /*3340*/  BRA.U !UP1, `(.L_x_111) ;  /* 0xffffffd509787547 */ /* 0x000fea000b83ffff */
[----:B------:R-:W-:Y:S05]  /*3350*/  EXIT ;  /* 0x000000000000794d */ /* 0x000fea0003800000 */
.L_x_112:
        /* <DEDUP_REMOVED lines=10> */
.L_x_20735:


//--------------------- .text._ZN10layer_norm13ln_fwd_kernelINS_13Kernel_traitsI13__nv_bfloat16S2_S2_S2_fjLj3072ELj1ELj1ELj4ELj16ENS_18Kernel_traits_baseILj3072ES2_S2_S2_S2_fjLj128EEEEELb0ELb1ELb0ELb1EEEvNS_9FwdParamsE --------------------------
	.section	.text._ZN10layer_norm13ln_fwd_kernelINS_13Kernel_traitsI13__nv_bfloat16S2_S2_S2_fjLj3072ELj1ELj1ELj4ELj16ENS_18Kernel_traits_baseILj3072ES2_S2_S2_S2_fjLj128EEEEELb0ELb1ELb0ELb1EEEvNS_9FwdParamsE,"ax",@progbits
	.align	128
        .global         _ZN10layer_norm13ln_fwd_kernelINS_13Kernel_traitsI13__nv_bfloat16S2_S2_S2_fjLj3072ELj1ELj1ELj4ELj16ENS_18Kernel_traits_baseILj3072ES2_S2_S2_S2_fjLj128EEEEELb0ELb1ELb0ELb1EEEvNS_9FwdParamsE
        .type           _ZN10layer_norm13ln_fwd_kernelINS_13Kernel_traitsI13__nv_bfloat16S2_S2_S2_fjLj3072ELj1ELj1ELj4ELj16ENS_18Kernel_traits_baseILj3072ES2_S2_S2_S2_fjLj128EEEEELb0ELb1ELb0ELb1EEEvNS_9FwdParamsE,@function
        .size           _ZN10layer_norm13ln_fwd_kernelINS_13Kernel_traitsI13__nv_bfloat16S2_S2_S2_fjLj3072ELj1ELj1ELj4ELj16ENS_18Kernel_traits_baseILj3072ES2_S2_S2_S2_fjLj128EEEEELb0ELb1ELb0ELb1EEEvNS_9FwdParamsE,(.L_x_20736 - _ZN10layer_norm13ln_fwd_kernelINS_13Kernel_traitsI13__nv_bfloat16S2_S2_S2_fjLj3072ELj1ELj1ELj4ELj16ENS_18Kernel_traits_baseILj3072ES2_S2_S2_S2_fjLj128EEEEELb0ELb1ELb0ELb1EEEvNS_9FwdParamsE)
        .other          _ZN10layer_norm13ln_fwd_kernelINS_13Kernel_traitsI13__nv_bfloat16S2_S2_S2_fjLj3072ELj1ELj1ELj4ELj16ENS_18Kernel_traits_baseILj3072ES2_S2_S2_S2_fjLj128EEEEELb0ELb1ELb0ELb1EEEvNS_9FwdParamsE,@"STO_CUDA_ENTRY STV_DEFAULT"
_ZN10layer_norm13ln_fwd_kernelINS_13Kernel_traitsI13__nv_bfloat16S2_S2_S2_fjLj3072ELj1ELj1ELj4ELj16ENS_18Kernel_traits_baseILj3072ES2_S2_S2_S2_fjLj128EEEEELb0ELb1ELb0ELb1EEEvNS_9FwdParamsE:
.text._ZN10layer_norm13ln_fwd_kernelINS_13Kernel_traitsI13__nv_bfloat16S2_S2_S2_fjLj3072ELj1ELj1ELj4ELj16ENS_18Kernel_traits_baseILj3072ES2_S2_S2_S2_fjLj128EEEEELb0ELb1ELb0ELb1EEEvNS_9FwdParamsE:
[----:B------:R-:W-:Y:S01]  /*0000*/  LDC R1, c[0x0][0x37c] ;  /* 0x0000df00ff017b82 */ /* 0x000fe20000000800 */
[----:B------:R-:W0:Y:S07]  /*0010*/  S2R R0, SR_TID.X ;  /* 0x0000000000007919 */ /* 0x000e2e0000002100 */
[----:B------:R-:W0:Y:S01]  /*0020*/  LDC.64 R2, c[0x0][0x3d0] ;  /* 0x0000f400ff027b82 */ /* 0x000e220000000a00 */
[----:B------:R-:W1:Y:S01]  /*0030*/  LDCU.64 UR6, c[0x0][0x358] ;  /* 0x00006b00ff0677ac */ /* 0x000e620008000a00 */
[----:B------:R-:W2:Y:S06]  /*0040*/  LDCU.64 UR4, c[0x0][0x438] ;  /* 0x00008700ff0477ac */ /* 0x000eac0008000a00 */
[----:B------:R-:W3:Y:S01]  /*0050*/  LDC.64 R6, c[0x0][0x3e8] ;  /* 0x0000fa00ff067b82 */ /* 0x000ee20000000a00 */
[----:B0-----:R-:W-:-:S04]  /*0060*/  IMAD.WIDE.U32 R2, R0, 0x10, R2 ;  /* 0x0000001000027825 */ /* 0x001fc800078e0002 */
[----:B---3--:R-:W-:Y:S01]  /*0070*/  IMAD.WIDE.U32 R6, R0, 0x10, R6 ;  /* 0x0000001000067825 */ /* 0x008fe200078e0006 */
[----:B-1----:R-:W3:Y:S04]  /*0080*/  LDG.E.128 R8, desc[UR6][R2.64] ;  /* 0x0000000602087981 */ /* 0x002ee8000c1e1d00 */
[----:B------:R-:W4:Y:S04]  /*0090*/  LDG.E.128 R12, desc[UR6][R2.64+0x1000] ;  /* 0x00100006020c7981 */ /* 0x000f28000c1e1d00 */
[----:B------:R-:W4:Y:S01]  /*00a0*/  LDG.E.128 R40, desc[UR6][R6.64] ;  /* 0x0000000606287981 */ /* 0x000f22000c1e1d00 */
[----:B--2---:R-:W-:-:S03]  /*00b0*/  ISETP.NE.U32.AND P0, PT, RZ, UR4, PT ;  /* 0x00000004ff007c0c */ /* 0x004fc6000bf05070 */
[----:B------:R-:W2:Y:S01]  /*00c0*/  LDG.E.128 R48, desc[UR6][R2.64+0x800] ;  /* 0x0008000602307981 */ /* 0x000ea2000c1e1d00 */
[----:B------:R-:W-:-:S03]  /*00d0*/  ISETP.NE.AND.EX P0, PT, RZ, UR5, PT, P0 ;  /* 0x00000005ff007c0c */ /* 0x000fc6000bf05300 */
[----:B------:R-:W2:Y:S04]  /*00e0*/  LDG.E.128 R32, desc[UR6][R6.64+0x800] ;  /* 0x0008000606207981 */ /* 0x000ea8000c1e1d00 */
[----:B------:R0:W2:Y:S01]  /*00f0*/  LDG.E.128 R16, desc[UR6][R6.64+0x1000] ;  /* 0x0010000606107981 */ /* 0x0000a2000c1e1d00 */
[----:B------:R-:W1:Y:S01]  /*0100*/  S2UR UR4, SR_CTAID.X ;  /* 0x00000000000479c3 */ /* 0x000e620000002500 */
[----:B------:R-:W0:Y:S07]  /*0110*/  LDCU UR5, c[0x0][0x384] ;  /* 0x00007080ff0577ac */ /* 0x000e2e0008000800 */
[----:B------:R-:W0:Y:S01]  /*0120*/  @P0 LDC.64 R4, c[0x0][0x438] ;  /* 0x00010e00ff040b82 */ /* 0x000e220000000a00 */
[----:B-1----:R-:W-:-:S04]  /*0130*/  MOV R93, UR4 ;  /* 0x00000004005d7c02 */ /* 0x002fc80008000f00 */
[----:B0-----:R-:W-:Y:S01]  /*0140*/  ISETP.GE.AND P1, PT, R93, UR5, PT ;  /* 0x000000055d007c0c */ /* 0x001fe2000bf26270 */
[----:B------:R-:W-:-:S05]  /*0150*/  @P0 IMAD.WIDE.U32 R4, R0, 0x10, R4 ;  /* 0x0000001000040825 */ /* 0x000fca00078e0004 */
[----:B------:R-:W5:Y:S04]  /*0160*/  @P0 LDG.E.128 R20, desc[UR6][R4.64] ;  /* 0x0000000604140981 */ /* 0x000f68000c1e1d00 */
[----:B------:R-:W5:Y:S04]  /*0170*/  @P0 LDG.E.128 R24, desc[UR6][R4.64+0x800] ;  /* 0x0008000604180981 */ /* 0x000f68000c1e1d00 */
[----:B------:R0:W5:Y:S01]  /*0180*/  @P0 LDG.E.128 R28, desc[UR6][R4.64+0x1000] ;  /* 0x00100006041c0981 */ /* 0x000162000c1e1d00 */
[----:B---3--:R-:W-:Y:S01]  /*0190*/  @P0 MOV R46, R8 ;  /* 0x00000008002e0202 */ /* 0x008fe20000000f00 */
[----:B------:R-:W-:Y:S01]  /*01a0*/  @P0 IMAD.MOV.U32 R44, RZ, RZ, R10 ;  /* 0x000000ffff2c0224 */ /* 0x000fe200078e000a */
[----:B------:R-:W-:-:S02]  /*01b0*/  @P0 MOV R45, R9 ;  /* 0x00000009002d0202 */ /* 0x000fc40000000f00 */
[----:B------:R-:W-:Y:S01]  /*01c0*/  @P0 MOV R36, R11 ;  /* 0x0000000b00240202 */ /* 0x000fe20000000f00 */
[----:B------:R-:W-:Y:S01]  /*01d0*/  @!P0 IMAD.MOV.U32 R36, RZ, RZ, R11 ;  /* 0x000000ffff248224 */ /* 0x000fe200078e000b */
[----:B----4-:R-:W-:Y:S02]  /*01e0*/  @P0 MOV R62, R12 ;  /* 0x0000000c003e0202 */ /* 0x010fe40000000f00 */
[----:B------:R-:W-:Y:S01]  /*01f0*/  @P0 MOV R61, R13 ;  /* 0x0000000d003d0202 */ /* 0x000fe20000000f00 */
[----:B------:R-:W-:Y:S01]  /*0200*/  @P0 IMAD.MOV.U32 R59, RZ, RZ, R15 ;  /* 0x000000ffff3b0224 */ /* 0x000fe200078e000f */
[----:B------:R-:W-:Y:S02]  /*0210*/  @!P0 MOV R46, R8 ;  /* 0x00000008002e8202 */ /* 0x000fe40000000f00 */
[----:B------:R-:W-:Y:S01]  /*0220*/  @!P0 MOV R45, R9 ;  /* 0x00000009002d8202 */ /* 0x000fe20000000f00 */
[----:B--2---:R-:W-:Y:S01]  /*0230*/  @P0 IMAD.MOV.U32 R54, RZ, RZ, R48 ;  /* 0x000000ffff360224 */ /* 0x004fe200078e0030 */
[----:B------:R-:W-:Y:S01]  /*0240*/  @!P0 MOV R44, R10 ;  /* 0x0000000a002c8202 */ /* 0x000fe20000000f00 */
[----:B------:R-:W-:Y:S01]  /*0250*/  @P0 IMAD.MOV.U32 R52, RZ, RZ, R50 ;  /* 0x000000ffff340224 */ /* 0x000fe200078e0032 */
[----:B------:R-:W-:Y:S01]  /*0260*/  @!P0 MOV R62, R12 ;  /* 0x0000000c003e8202 */ /* 0x000fe20000000f00 */
[----:B------:R-:W-:Y:S01]  /*0270*/  @P0 IMAD.MOV.U32 R7, RZ, RZ, R33 ;  /* 0x000000ffff070224 */ /* 0x000fe200078e0021 */
[----:B------:R-:W-:-:S02]  /*0280*/  @!P0 MOV R61, R13 ;  /* 0x0000000d003d8202 */ /* 0x000fc40000000f00 */
[----:B------:R-:W-:Y:S01]  /*0290*/  @P0 MOV R2, R40 ;  /* 0x0000002800020202 */ /* 0x000fe20000000f00 */
[----:B------:R-:W-:Y:S01]  /*02a0*/  @P0 IMAD.MOV.U32 R10, RZ, RZ, R16 ;  /* 0x000000ffff0a0224 */ /* 0x000fe200078e0010 */
[----:B------:R-:W-:Y:S02]  /*02b0*/  @P0 MOV R3, R41 ;  /* 0x0000002900030202 */ /* 0x000fe40000000f00 */
[----:B0-----:R-:W-:Y:S02]  /*02c0*/  @P0 MOV R4, R42 ;  /* 0x0000002a00040202 */ /* 0x001fe40000000f00 */
[----:B------:R-:W-:Y:S02]  /*02d0*/  @P0 MOV R5, R43 ;  /* 0x0000002b00050202 */ /* 0x000fe40000000f00 */
[----:B------:R-:W-:Y:S02]  /*02e0*/  @P0 MOV R53, R49 ;  /* 0x0000003100350202 */ /* 0x000fe40000000f00 */
[----:B------:R-:W-:-:S02]  /*02f0*/  @P0 MOV R6, R32 ;  /* 0x0000002000060202 */ /* 0x000fc40000000f00 */
[----:B------:R-:W-:Y:S01]  /*0300*/  @P0 MOV R8, R34 ;  /* 0x0000002200080202 */ /* 0x000fe20000000f00 */
[----:B------:R-:W-:Y:S01]  /*0310*/  @!P0 IMAD.MOV.U32 R8, RZ, RZ, R34 ;  /* 0x000000ffff088224 */ /* 0x000fe200078e0022 */
[----:B------:R-:W-:Y:S02]  /*0320*/  @P0 MOV R9, R35 ;  /* 0x0000002300090202 */ /* 0x000fe40000000f00 */
[----:B------:R-:W-:Y:S02]  /*0330*/  @P0 MOV R60, R14 ;  /* 0x0000000e003c0202 */ /* 0x000fe40000000f00 */
[----:B------:R-:W-:Y:S01]  /*0340*/  @P0 MOV R11, R17 ;  /* 0x00000011000b0202 */ /* 0x000fe20000000f00 */
[----:B------:R-:W-:Y:S01]  /*0350*/  @!P0 IMAD.MOV.U32 R11, RZ, RZ, R17 ;  /* 0x000000ffff0b8224 */ /* 0x000fe200078e0011 */
[----:B------:R-:W-:Y:S02]  /*0360*/  @P0 MOV R12, R18 ;  /* 0x00000012000c0202 */ /* 0x000fe40000000f00 */
[----:B------:R-:W-:-:S02]  /*0370*/  @P0 MOV R13, R19 ;  /* 0x00000013000d0202 */ /* 0x000fc40000000f00 */
[----:B------:R-:W-:Y:S02]  /*0380*/  @!P0 MOV R2, R40 ;  /* 0x0000002800028202 */ /* 0x000fe40000000f00 */
[----:B------:R-:W-:Y:S02]  /*0390*/  @!P0 MOV R3, R41 ;  /* 0x0000002900038202 */ /* 0x000fe40000000f00 */
[----:B------:R-:W-:Y:S02]  /*03a0*/  @!P0 MOV R4, R42 ;  /* 0x0000002a00048202 */ /* 0x000fe40000000f00 */
[----:B------:R-:W-:Y:S02]  /*03b0*/  @!P0 MOV R5, R43 ;  /* 0x0000002b00058202 */ /* 0x000fe40000000f00 */
[----:B------:R-:W-:Y:S02]  /*03c0*/  @!P0 MOV R54, R48 ;  /* 0x0000003000368202 */ /* 0x000fe40000000f00 */
[----:B------:R-:W-:-:S02]  /*03d0*/  @!P0 MOV R53, R49 ;  /* 0x0000003100358202 */ /* 0x000fc40000000f00 */
        /* <DEDUP_REMOVED lines=8> */
[----:B------:R-:W-:Y:S01]  /*0460*/  @!P0 MOV R13, R19 ;  /* 0x00000013000d8202 */ /* 0x000fe20000000f00 */
[----:B------:R-:W-:Y:S06]  /*0470*/  @P1 EXIT ;  /* 0x000000000000194d */ /* 0x000fec0003800000 */
[----:B------:R-:W0:Y:S01]  /*0480*/  LDC.64 R32, c[0x0][0x3e0] ;  /* 0x0000f800ff207b82 */ /* 0x000e220000000a00 */
[----:B------:R-:W1:Y:S01]  /*0490*/  LDCU.U8 UR4, c[0x0][0x410] ;  /* 0x00008200ff0477ac */ /* 0x000e620008000000 */
[----:B-----5:R-:W-:Y:S02]  /*04a0*/  @!P0 CS2R R22, SRZ ;  /* 0x0000000000168805 */ /* 0x020fe4000001ff00 */
[----:B------:R-:W-:Y:S02]  /*04b0*/  @!P0 CS2R R24, SRZ ;  /* 0x0000000000188805 */ /* 0x000fe4000001ff00 */
[----:B------:R-:W-:Y:S02]  /*04c0*/  @!P0 CS2R R28, SRZ ;  /* 0x00000000001c8805 */ /* 0x000fe4000001ff00 */
[----:B------:R-:W-:Y:S02]  /*04d0*/  @!P0 CS2R R20, SRZ ;  /* 0x0000000000148805 */ /* 0x000fe4000001ff00 */
[----:B------:R-:W-:-:S02]  /*04e0*/  @!P0 CS2R R26, SRZ ;  /* 0x00000000001a8805 */ /* 0x000fc4000001ff00 */
[----:B------:R-:W-:Y:S02]  /*04f0*/  @!P0 CS2R R30, SRZ ;  /* 0x00000000001e8805 */ /* 0x000fe4000001ff00 */
[----:B------:R-:W-:Y:S01]  /*0500*/  PRMT R81, R22, 0x7632, R81 ;  /* 0x0000763216517816 */ /* 0x000fe20000000051 */
[----:B------:R-:W-:Y:S01]  /*0510*/  UPLOP3.LUT UP0, UPT, UPT, UPT, UPT, 0x40, 0x4 ;  /* 0x000000000004789c */ /* 0x000fe20003f0e870 */
[----:B------:R-:W-:Y:S01]  /*0520*/  PRMT R88, R25, 0x7632, R88 ;  /* 0x0000763219587816 */ /* 0x000fe20000000058 */
[----:B------:R-:W-:Y:S01]  /*0530*/  IMAD.U32 R16, R21, 0x10000, RZ ;  /* 0x0001000015107824 */ /* 0x000fe200078e00ff */
        /* <DEDUP_REMOVED lines=13> */
[----:B------:R-:W2:Y:S01]  /*0610*/  LDCU UR10, c[0x0][0x388] ;  /* 0x00007100ff0a77ac */ /* 0x000ea20008000800 */
[----:B------:R-:W-:-:S02]  /*0620*/  PRMT R85, R26, 0x7632, R85 ;  /* 0x000076321a557816 */ /* 0x000fc40000000055 */
[----:B------:R-:W-:Y:S01]  /*0630*/  PRMT R87, R24, 0x7632, R87 ;  /* 0x0000763218577816 */ /* 0x000fe20000000057 */
[----:B------:R-:W3:Y:S01]  /*0640*/  LDCU UR11, c[0x0][0x400] ;  /* 0x00008000ff0b77ac */ /* 0x000ee20008000800 */
[----:B0-----:R-:W-:Y:S02]  /*0650*/  ISETP.NE.U32.AND P1, PT, R32, RZ, PT ;  /* 0x000000ff2000720c */ /* 0x001fe40003f25070 */
[----:B------:R-:W-:Y:S01]  /*0660*/  PRMT R90, R31, 0x7632, R90 ;  /* 0x000076321f5a7816 */ /* 0x000fe2000000005a */
[----:B------:R-:W0:Y:S01]  /*0670*/  LDCU.64 UR8, c[0x0][0x3a0] ;  /* 0x00007400ff0877ac */ /* 0x000e220008000a00 */
[----:B------:R-:W-:Y:S02]  /*0680*/  PRMT R89, R30, 0x7632, R89 ;  /* 0x000076321e597816 */ /* 0x000fe40000000059 */
[----:B------:R-:W-:Y:S02]  /*0690*/  PRMT R92, R29, 0x7632, R92 ;  /* 0x000076321d5c7816 */ /* 0x000fe4000000005c */
[----:B------:R-:W-:-:S02]  /*06a0*/  PRMT R67, R36, 0x7632, R67 ;  /* 0x0000763224437816 */ /* 0x000fc40000000043 */
[----:B------:R-:W-:Y:S02]  /*06b0*/  PRMT R68, R44, 0x7632, R68 ;  /* 0x000076322c447816 */ /* 0x000fe40000000044 */
[----:B------:R-:W-:Y:S02]  /*06c0*/  PRMT R69, R45, 0x7632, R69 ;  /* 0x000076322d457816 */ /* 0x000fe40000000045 */
[----:B------:R-:W-:Y:S02]  /*06d0*/  PRMT R73, R51, 0x7632, R73 ;  /* 0x0000763233497816 */ /* 0x000fe40000000049 */
[C---:B------:R-:W-:Y:S01]  /*06e0*/  PRMT R74, R52.reuse, 0x7632, R74 ;  /* 0x00007632344a7816 */ /* 0x040fe2000000004a */
[----:B------:R-:W-:Y:S01]  /*06f0*/  IMAD.U32 R52, R52, 0x10000, RZ ;  /* 0x0001000034347824 */ /* 0x000fe200078e00ff */
[----:B------:R-:W-:Y:S02]  /*0700*/  PRMT R75, R53, 0x7632, R75 ;  /* 0x00007632354b7816 */ /* 0x000fe4000000004b */
[----:B------:R-:W-:-:S02]  /*0710*/  PRMT R76, R54, 0x7632, R76 ;  /* 0x00007632364c7816 */ /* 0x000fc4000000004c */
[----:B------:R-:W-:Y:S02]  /*0720*/  PRMT R78, R60, 0x7632, R78 ;  /* 0x000076323c4e7816 */ /* 0x000fe4000000004e */
[C---:B------:R-:W-:Y:S01]  /*0730*/  PRMT R79, R61.reuse, 0x7632, R79 ;  /* 0x000076323d4f7816 */ /* 0x040fe2000000004f */
[----:B------:R-:W-:Y:S01]  /*0740*/  IMAD.U32 R61, R61, 0x10000, RZ ;  /* 0x000100003d3d7824 */ /* 0x000fe200078e00ff */
[----:B------:R-:W-:Y:S02]  /*0750*/  PRMT R80, R62, 0x7632, R80 ;  /* 0x000076323e507816 */ /* 0x000fe40000000050 */
[----:B------:R-:W-:Y:S02]  /*0760*/  SHF.L.U32 R17, R20, 0x10, RZ ;  /* 0x0000001014117819 */ /* 0x000fe400000006ff */
[----:B------:R-:W-:Y:S02]  /*0770*/  SHF.L.U32 R14, R23, 0x10, RZ ;  /* 0x00000010170e7819 */ /* 0x000fe400000006ff */
[----:B------:R-:W-:-:S02]  /*0780*/  SHF.L.U32 R15, R22, 0x10, RZ ;  /* 0x00000010160f7819 */ /* 0x000fc400000006ff */
[----:B------:R-:W-:Y:S01]  /*0790*/  SHF.L.U32 R18, R27, 0x10, RZ ;  /* 0x000000101b127819 */ /* 0x000fe200000006ff */
[----:B------:R-:W-:Y:S01]  /*07a0*/  IMAD.U32 R27, R36, 0x10000, RZ ;  /* 0x00010000241b7824 */ /* 0x000fe200078e00ff */
[----:B------:R-:W-:Y:S02]  /*07b0*/  SHF.L.U32 R19, R26, 0x10, RZ ;  /* 0x000000101a137819 */ /* 0x000fe400000006ff */
[----:B------:R-:W-:Y:S02]  /*07c0*/  SHF.L.U32 R20, R25, 0x10, RZ ;  /* 0x0000001019147819 */ /* 0x000fe400000006ff */
[----:B------:R-:W-:Y:S02]  /*07d0*/  SHF.L.U32 R22, R31, 0x10, RZ ;  /* 0x000000101f167819 */ /* 0x000fe400000006ff */
[----:B------:R-:W-:Y:S02]  /*07e0*/  SHF.L.U32 R23, R30, 0x10, RZ ;  /* 0x000000101e177819 */ /* 0x000fe400000006ff */
[----:B------:R-:W-:-:S02]  /*07f0*/  SHF.L.U32 R24, R29, 0x10, RZ ;  /* 0x000000101d187819 */ /* 0x000fc400000006ff */
[----:B------:R-:W-:Y:S02]  /*0800*/  SHF.L.U32 R25, R28, 0x10, RZ ;  /* 0x000000101c197819 */ /* 0x000fe400000006ff */
[----:B------:R-:W-:Y:S02]  /*0810*/  ISETP.NE.AND.EX P0, PT, R33, RZ, PT, P1 ;  /* 0x000000ff2100720c */ /* 0x000fe40003f05310 */
[----:B------:R-:W-:Y:S02]  /*0820*/  LOP3.LUT R26, R0, 0x1f, RZ, 0xc0, !PT ;  /* 0x0000001f001a7812 */ /* 0x000fe400078ec0ff */
[----:B------:R-:W-:Y:S02]  /*0830*/  SHF.L.U32 R44, R44, 0x10, RZ ;  /* 0x000000102c2c7819 */ /* 0x000fe400000006ff */
[----:B------:R-:W-:Y:S02]  /*0840*/  SHF.L.U32 R45, R45, 0x10, RZ ;  /* 0x000000102d2d7819 */ /* 0x000fe400000006ff */
[----:B------:R-:W-:-:S02]  /*0850*/  SHF.L.U32 R46, R46, 0x10, RZ ;  /* 0x000000102e2e7819 */ /* 0x000fc400000006ff */
[----:B------:R-:W-:Y:S02]  /*0860*/  PRMT R47, R5, 0x7632, R47 ;  /* 0x00007632052f7816 */ /* 0x000fe4000000002f */
[----:B------:R-:W-:Y:S02]  /*0870*/  PRMT R48, R4, 0x7632, R48 ;  /* 0x0000763204307816 */ /* 0x000fe40000000030 */
[----:B------:R-:W-:Y:S02]  /*0880*/  PRMT R49, R3, 0x7632, R49 ;  /* 0x0000763203317816 */ /* 0x000fe40000000031 */
[----:B------:R-:W-:Y:S02]  /*0890*/  PRMT R50, R2, 0x7632, R50 ;  /* 0x0000763202327816 */ /* 0x000fe40000000032 */
[----:B------:R-:W-:Y:S02]  /*08a0*/  SHF.L.U32 R51, R51, 0x10, RZ ;  /* 0x0000001033337819 */ /* 0x000fe400000006ff */
[----:B------:R-:W-:-:S02]  /*08b0*/  SHF.L.U32 R53, R53, 0x10, RZ ;  /* 0x0000001035357819 */ /* 0x000fc400000006ff */
[----:B------:R-:W-:Y:S02]  /*08c0*/  SHF.L.U32 R54, R54, 0x10, RZ ;  /* 0x0000001036367819 */ /* 0x000fe400000006ff */
[----:B------:R-:W-:Y:S02]  /*08d0*/  PRMT R55, R9, 0x7632, R55 ;  /* 0x0000763209377816 */ /* 0x000fe40000000037 */
[----:B------:R-:W-:Y:S02]  /*08e0*/  PRMT R56, R8, 0x7632, R56 ;  /* 0x0000763208387816 */ /* 0x000fe40000000038 */
[----:B------:R-:W-:Y:S02]  /*08f0*/  PRMT R57, R7, 0x7632, R57 ;  /* 0x0000763207397816 */ /* 0x000fe40000000039 */
[----:B------:R-:W-:Y:S02]  /*0900*/  PRMT R58, R6, 0x7632, R58 ;  /* 0x00007632063a7816 */ /* 0x000fe4000000003a */
[----:B------:R-:W-:-:S02]  /*0910*/  SHF.L.U32 R59, R59, 0x10, RZ ;  /* 0x000000103b3b7819 */ /* 0x000fc400000006ff */
[----:B------:R-:W-:Y:S02]  /*0920*/  SHF.L.U32 R60, R60, 0x10, RZ ;  /* 0x000000103c3c7819 */ /* 0x000fe400000006ff */
[----:B------:R-:W-:Y:S02]  /*0930*/  SHF.L.U32 R62, R62, 0x10, RZ ;  /* 0x000000103e3e7819 */ /* 0x000fe400000006ff */
[----:B------:R-:W-:Y:S02]  /*0940*/  PRMT R63, R13, 0x7632, R63 ;  /* 0x000076320d3f7816 */ /* 0x000fe4000000003f */
[----:B------:R-:W-:Y:S02]  /*0950*/  PRMT R64, R12, 0x7632, R64 ;  /* 0x000076320c407816 */ /* 0x000fe40000000040 */
[----:B------:R-:W-:Y:S02]  /*0960*/  PRMT R65, R11, 0x7632, R65 ;  /* 0x000076320b417816 */ /* 0x000fe40000000041 */
[----:B------:R-:W-:-:S02]  /*0970*/  PRMT R66, R10, 0x7632, R66 ;  /* 0x000076320a427816 */ /* 0x000fc40000000042 */
[----:B-1----:R-:W-:Y:S02]  /*0980*/  ISETP.NE.AND P2, PT, RZ, UR4, PT ;  /* 0x00000004ff007c0c */ /* 0x002fe4000bf45270 */
        /* <DEDUP_REMOVED lines=18> */
[----:B0-23--:R-:W-:-:S07]  /*0ab0*/  SHF.L.U32 R92, R92, 0x10, RZ ;  /* 0x000000105c5c7819 */ /* 0x00dfce00000006ff */
.L_x_121:
[----:B0-----:R-:W0:Y:S01]  /*0ac0*/  @P0 LDC.64 R36, c[0x0][0x3e0] ;  /* 0x0000f800ff240b82 */ /* 0x001e220000000a00 */
[----:B------:R-:W-:Y:S01]  /*0ad0*/  IMAD R32, R93, UR10, RZ ;  /* 0x0000000a5d207c24 */ /* 0x000fe2000f8e02ff */
[----:B------:R-:W-:-:S04]  /*0ae0*/  LOP3.LUT R35, R0, 0x60, RZ, 0xc0, !PT ;  /* 0x0000006000237812 */ /* 0x000fc800078ec0ff */
[----:B------:R-:W-:Y:S02]  /*0af0*/  SHF.R.S32.HI R33, RZ, 0x1f, R32 ;  /* 0x0000001fff217819 */ /* 0x000fe40000011420 */
[----:B------:R-:W1:Y:S02]  /*0b00*/  LDC.64 R42, c[0x0][0x390] ;  /* 0x0000e400ff2a7b82 */ /* 0x000e640000000a00 */
[----:B------:R-:W-:Y:S02]  /*0b10*/  LEA.HI R33, R33, R32, RZ, 0x3 ;  /* 0x0000002021217211 */ /* 0x000fe400078f18ff */
[----:B------:R-:W-:-:S04]  /*0b20*/  LOP3.LUT R32, R35, 0x1f, R0, 0xf8, !PT ;  /* 0x0000001f23207812 */ /* 0x000fc800078ef800 */
[----:B------:R-:W-:Y:S01]  /*0b30*/  LEA.HI.SX32 R97, R33, R32, 0x1d ;  /* 0x0000002021617211 */ /* 0x000fe200078feaff */
[----:B0-----:R-:W-:-:S06]  /*0b40*/  @P0 IMAD.WIDE R36, R93, 0x2, R36 ;  /* 0x000000025d240825 */ /* 0x001fcc00078e0224 */
[----:B------:R-:W2:Y:S01]  /*0b50*/  @P0 LDG.E.U16 R36, desc[UR6][R36.64] ;  /* 0x0000000624240981 */ /* 0x000ea2000c1e1500 */
[----:B-1----:R-:W-:-:S06]  /*0b60*/  IMAD.WIDE.U32 R32, R97, 0x10, R42 ;  /* 0x0000001061207825 */ /* 0x002fcc00078e002a */
[----:B------:R-:W5:Y:S01]  /*0b70*/  LDG.E.128 R32, desc[UR6][R32.64] ;  /* 0x0000000620207981 */ /* 0x000f62000c1e1d00 */
[----:B------:R-:W-:Y:S01]  /*0b80*/  ISETP.NE.U32.AND P1, PT, RZ, UR8, PT ;  /* 0x00000008ff007c0c */ /* 0x000fe2000bf25070 */
[----:B------:R-:W-:-:S03]  /*0b90*/  HFMA2 R108, -RZ, RZ, 1.875, 0 ;  /* 0x3f800000ff6c7431 */ /* 0x000fc600000001ff */
[----:B------:R-:W-:Y:S02]  /*0ba0*/  ISETP.NE.AND.EX P1, PT, RZ, UR9, PT, P1 ;  /* 0x00000009ff007c0c */ /* 0x000fe4000bf25310 */
[----:B--2---:R-:W-:-:S11]  /*0bb0*/  @P0 SHF.L.U32 R108, R36, 0x10, RZ ;  /* 0x00000010246c0819 */ /* 0x004fd600000006ff */
[----:B------:R-:W-:Y:S05]  /*0bc0*/  @!P1 BRA `(.L_x_113) ;  /* 0x0000000000e09947 */ /* 0x000fea0003800000 */
[----:B------:R-:W0:Y:S02]  /*0bd0*/  LDC.64 R28, c[0x0][0x3a0] ;  /* 0x0000e800ff1c7b82 */ /* 0x000e240000000a00 */
[----:B0-----:R-:W-:-:S06]  /*0be0*/  IMAD.WIDE.U32 R28, R97, 0x10, R28 ;  /* 0x00000010611c7825 */ /* 0x001fcc00078e001c */
[----:B------:R-:W2:Y:S01]  /*0bf0*/  LDG.E.128 R28, desc[UR6][R28.64] ;  /* 0x000000061c1c7981 */ /* 0x000ea2000c1e1d00 */
[----:B-----5:R-:W-:Y:S01]  /*0c00*/  PRMT R71, R35, 0x7632, R71 ;  /* 0x0000763223477816 */ /* 0x020fe20000000047 */
[----:B------:R-:W-:Y:S01]  /*0c10*/  IMAD.U32 R70, R5, 0x10000, RZ ;  /* 0x0001000005467824 */ /* 0x000fe200078e00ff */
[----:B------:R-:W-:Y:S01]  /*0c20*/  SHF.L.U32 R35, R35, 0x10, RZ ;  /* 0x0000001023237819 */ /* 0x000fe200000006ff */
[----:B------:R-:W-:Y:S01]  /*0c30*/  IMAD.U32 R41, R34, 0x10000, RZ ;  /* 0x0001000022297824 */ /* 0x000fe200078e00ff */
[----:B------:R-:W-:Y:S01]  /*0c40*/  PRMT R38, R33, 0x7632, R38 ;  /* 0x0000763221267816 */ /* 0x000fe20000000026 */
[----:B------:R-:W-:Y:S01]  /*0c50*/  IMAD.U32 R71, R71, 0x10000, RZ ;  /* 0x0001000047477824 */ /* 0x000fe200078e00ff */
[C---:B------:R-:W-:Y:S01]  /*0c60*/  SHF.L.U32 R37, R32.reuse, 0x10, RZ ;  /* 0x0000001020257819 */ /* 0x040fe200000006ff */
[-C--:B------:R-:W-:Y:S01]  /*0c70*/  FMUL.FTZ R35, R35, R108.reuse ;  /* 0x0000006c23237220 */ /* 0x080fe20000410000 */
[----:B------:R-:W-:Y:S01]  /*0c80*/  SHF.L.U32 R33, R33, 0x10, RZ ;  /* 0x0000001021217819 */ /* 0x000fe200000006ff */
[-C--:B------:R-:W-:Y:S01]  /*0c90*/  FMUL.FTZ R41, R41, R108.reuse ;  /* 0x0000006c29297220 */ /* 0x080fe20000410000 */
[----:B------:R-:W-:Y:S01]  /*0ca0*/  PRMT R36, R32, 0x7632, R36 ;  /* 0x0000763220247816 */ /* 0x000fe20000000024 */
[-C--:B------:R-:W-:Y:S01]  /*0cb0*/  FMUL.FTZ R37, R37, R108.reuse ;  /* 0x0000006c25257220 */ /* 0x080fe20000410000 */
[----:B------:R-:W-:Y:S01]  /*0cc0*/  PRMT R39, R34, 0x7632, R39 ;  /* 0x0000763222277816 */ /* 0x000fe20000000027 */
[-C--:B------:R-:W-:Y:S01]  /*0cd0*/  FMUL.FTZ R33, R33, R108.reuse ;  /* 0x0000006c21217220 */ /* 0x080fe20000410000 */
[----:B------:R-:W-:Y:S01]  /*0ce0*/  SHF.L.U32 R98, R2, 0x10, RZ ;  /* 0x0000001002627819 */ /* 0x000fe200000006ff */
[----:B------:R-:W-:Y:S01]  /*0cf0*/  FMUL.FTZ R71, R71, R108 ;  /* 0x0000006c47477220 */ /* 0x000fe20000410000 */
[----:B------:R-:W-:-:S02]  /*0d00*/  SHF.L.U32 R96, R3, 0x10, RZ ;  /* 0x0000001003607819 */ /* 0x000fc400000006ff */
[----:B------:R-:W-:Y:S02]  /*0d10*/  SHF.L.U32 R94, R4, 0x10, RZ ;  /* 0x00000010045e7819 */ /* 0x000fe400000006ff */
[----:B------:R-:W-:Y:S02]  /*0d20*/  SHF.L.U32 R39, R39, 0x10, RZ ;  /* 0x0000001027277819 */ /* 0x000fe400000006ff */
[----:B------:R-:W-:-:S03]  /*0d30*/  SHF.L.U32 R102, R47, 0x10, RZ ;  /* 0x000000102f667819 */ /* 0x000fc600000006ff */
[----:B------:R-:W-:Y:S01]  /*0d40*/  FMUL.FTZ R39, R39, R108 ;  /* 0x0000006c27277220 */ /* 0x000fe20000410000 */
[----:B--2---:R-:W-:Y:S02]  /*0d50*/  SHF.L.U32 R100, R31, 0x10, RZ ;  /* 0x000000101f647819 */ /* 0x004fe400000006ff */
[----:B------:R-:W-:Y:S02]  /*0d60*/  SHF.L.U32 R32, R28, 0x10, RZ ;  /* 0x000000101c207819 */ /* 0x000fe400000006ff */
[----:B------:R-:W-:Y:S01]  /*0d70*/  SHF.L.U32 R34, R29, 0x10, RZ ;  /* 0x000000101d227819 */ /* 0x000fe200000006ff */
[----:B------:R-:W-:Y:S01]  /*0d80*/  FFMA.FTZ R70, R35, R70, R100 ;  /* 0x0000004623467223 */ /* 0x000fe20000010064 */
[----:B------:R-:W-:Y:S01]  /*0d90*/  SHF.L.U32 R35, R38, 0x10, RZ ;  /* 0x0000001026237819 */ /* 0x000fe200000006ff */
[----:B------:R-:W-:Y:S01]  /*0da0*/  FFMA.FTZ R98, R37, R98, R32 ;  /* 0x0000006225627223 */ /* 0x000fe20000010020 */
[----:B------:R-:W-:Y:S01]  /*0db0*/  SHF.L.U32 R40, R30, 0x10, RZ ;  /* 0x000000101e287819 */ /* 0x000fe200000006ff */
[----:B------:R-:W-:Y:S01]  /*0dc0*/  FFMA.FTZ R96, R33, R96, R34 ;  /* 0x0000006021607223 */ /* 0x000fe20000010022 */
[----:B------:R-:W-:Y:S01]  /*0dd0*/  SHF.L.U32 R33, R36, 0x10, RZ ;  /* 0x0000001024217819 */ /* 0x000fe200000006ff */
[----:B------:R-:W-:Y:S01]  /*0de0*/  FMUL.FTZ R99, R35, R108 ;  /* 0x0000006c23637220 */ /* 0x000fe20000410000 */
[----:B------:R-:W-:Y:S01]  /*0df0*/  PRMT R37, R31, 0x7632, R37 ;  /* 0x000076321f257816 */ /* 0x000fe20000000025 */
[----:B------:R-:W-:Y:S01]  /*0e00*/  FFMA.FTZ R94, R41, R94, R40 ;  /* 0x0000005e295e7223 */ /* 0x000fe20000010028 */
[----:B------:R-:W-:Y:S01]  /*0e10*/  PRMT R36, R30, 0x7632, R36 ;  /* 0x000076321e247816 */ /* 0x000fe20000000024 */
[----:B------:R-:W-:Y:S01]  /*0e20*/  IMAD.U32 R34, R50, 0x10000, RZ ;  /* 0x0001000032227824 */ /* 0x000fe200078e00ff */
[----:B------:R-:W-:Y:S01]  /*0e30*/  PRMT R35, R29, 0x7632, R35 ;  /* 0x000076321d237816 */ /* 0x000fe20000000023 */
[----:B------:R-:W-:Y:S01]  /*0e40*/  FMUL.FTZ R33, R33, R108 ;  /* 0x0000006c21217220 */ /* 0x000fe20000410000 */
[----:B------:R-:W-:-:S02]  /*0e50*/  PRMT R32, R28, 0x7632, R32 ;  /* 0x000076321c207816 */ /* 0x000fc40000000020 */
[----:B------:R-:W-:Y:S02]  /*0e60*/  SHF.L.U32 R104, R37, 0x10, RZ ;  /* 0x0000001025687819 */ /* 0x000fe400000006ff */
[----:B------:R-:W-:Y:S02]  /*0e70*/  SHF.L.U32 R40, R49, 0x10, RZ ;  /* 0x0000001031287819 */ /* 0x000fe400000006ff */
[----:B------:R-:W-:Y:S01]  /*0e80*/  SHF.L.U32 R100, R48, 0x10, RZ ;  /* 0x0000001030647819 */ /* 0x000fe200000006ff */
[----:B------:R-:W-:Y:S01]  /*0e90*/  FFMA.FTZ R103, R71, R102, R104 ;  /* 0x0000006647677223 */ /* 0x000fe20000010068 */
[----:B------:R-:W-:Y:S01]  /*0ea0*/  SHF.L.U32 R38, R36, 0x10, RZ ;  /* 0x0000001024267819 */ /* 0x000fe200000006ff */
[----:B------:R-:W-:Y:S01]  /*0eb0*/  IMAD.U32 R36, R35, 0x10000, RZ ;  /* 0x0001000023247824 */ /* 0x000fe200078e00ff */
[----:B------:R-:W-:Y:S02]  /*0ec0*/  SHF.L.U32 R32, R32, 0x10, RZ ;  /* 0x0000001020207819 */ /* 0x000fe400000006ff */
[----:B------:R-:W-:Y:S01]  /*0ed0*/  F2FP.BF16.F32.PACK_AB R35, R103, R70 ;  /* 0x000000466723723e */ /* 0x000fe200000010ff */
[----:B------:R-:W-:Y:S01]  /*0ee0*/  FFMA.FTZ R101, R39, R100, R38 ;  /* 0x0000006427657223 */ /* 0x000fe20000010026 */
[----:B------:R-:W-:Y:S01]  /*0ef0*/  FFMA.FTZ R99, R99, R40, R36 ;  /* 0x0000002863637223 */ /* 0x000fe20000010024 */
[----:B------:R-:W-:-:S03]  /*0f00*/  FFMA.FTZ R71, R33, R34, R32 ;  /* 0x0000002221477223 */ /* 0x000fc60000010020 */
[----:B------:R-:W-:Y:S02]  /*0f10*/  F2FP.BF16.F32.PACK_AB R34, R101, R94 ;  /* 0x0000005e6522723e */ /* 0x000fe400000010ff */
[----:B------:R-:W-:Y:S02]  /*0f20*/  F2FP.BF16.F32.PACK_AB R33, R99, R96 ;  /* 0x000000606321723e */ /* 0x000fe400000010ff */
[----:B------:R-:W-:Y:S01]  /*0f30*/  F2FP.BF16.F32.PACK_AB R32, R71, R98 ;  /* 0x000000624720723e */ /* 0x000fe200000010ff */
[----:B------:R-:W-:Y:S06]  /*0f40*/  BRA `(.L_x_114) ;  /* 0x0000000000a07947 */ /* 0x000fec0003800000 */
.L_x_113:
[C---:B-----5:R-:W-:Y:S02]  /*0f50*/  PRMT R38, R33.reuse, 0x7632, R38 ;  /* 0x0000763221267816 */ /* 0x060fe40000000026 */
[----:B------:R-:W-:Y:S02]  /*0f60*/  SHF.L.U32 R33, R33, 0x10, RZ ;  /* 0x0000001021217819 */ /* 0x000fe400000006ff */
[C---:B------:R-:W-:Y:S01]  /*0f70*/  PRMT R71, R35.reuse, 0x7632, R71 ;  /* 0x0000763223477816 */ /* 0x040fe20000000047 */
[----:B------:R-:W-:Y:S01]  /*0f80*/  IMAD.U32 R35, R35, 0x10000, RZ ;  /* 0x0001000023237824 */ /* 0x000fe200078e00ff */
[----:B------:R-:W-:Y:S01]  /*0f90*/  SHF.L.U32 R96, R3, 0x10, RZ ;  /* 0x0000001003607819 */ /* 0x000fe200000006ff */
[-C--:B------:R-:W-:Y:S01]  /*0fa0*/  FMUL.FTZ R33, R33, R108.reuse ;  /* 0x0000006c21217220 */ /* 0x080fe20000410000 */
[----:B------:R-:W-:Y:S01]  /*0fb0*/  SHF.L.U32 R70, R5, 0x10, RZ ;  /* 0x0000001005467819 */ /* 0x000fe200000006ff */
[----:B------:R-:W-:Y:S01]  /*0fc0*/  FMUL.FTZ R35, R35, R108 ;  /* 0x0000006c23237220 */ /* 0x000fe20000410000 */
[----:B------:R-:W-:Y:S01]  /*0fd0*/  PRMT R36, R32, 0x7632, R36 ;  /* 0x0000763220247816 */ /* 0x000fe20000000024 */
[----:B------:R-:W-:Y:S01]  /*0fe0*/  FMUL.FTZ R96, R33, R96 ;  /* 0x0000006021607220 */ /* 0x000fe20000410000 */
        /* <DEDUP_REMOVED lines=11> */
[----:B------:R-:W-:Y:S01]  /*10a0*/  IMAD.U32 R36, R47, 0x10000, RZ ;  /* 0x000100002f247824 */ /* 0x000fe200078e00ff */
[----:B------:R-:W-:Y:S01]  /*10b0*/  SHF.L.U32 R98, R2, 0x10, RZ ;  /* 0x0000001002627819 */ /* 0x000fe200000006ff */
[----:B------:R-:W-:Y:S01]  /*10c0*/  IMAD.U32 R34, R49, 0x10000, RZ ;  /* 0x0001000031227824 */ /* 0x000fe200078e00ff */
[----:B------:R-:W-:Y:S01]  /*10d0*/  SHF.L.U32 R94, R4, 0x10, RZ ;  /* 0x00000010045e7819 */ /* 0x000fe200000006ff */
[-C--:B------:R-:W-:Y:S01]  /*10e0*/  FMUL.FTZ R39, R39, R108.reuse ;  /* 0x0000006c27277220 */ /* 0x080fe20000410000 */
[----:B------:R-:W-:Y:S01]  /*10f0*/  SHF.L.U32 R32, R50, 0x10, RZ ;  /* 0x0000001032207819 */ /* 0x000fe200000006ff */
[-C--:B------:R-:W-:Y:S01]  /*1100*/  FMUL.FTZ R35, R35, R108.reuse ;  /* 0x0000006c23237220 */ /* 0x080fe20000410000 */
[----:B------:R-:W-:Y:S01]  /*1110*/  SHF.L.U32 R40, R48, 0x10, RZ ;  /* 0x0000001030287819 */ /* 0x000fe200000006ff */
[----:B------:R-:W-:Y:S01]  /*1120*/  FMUL.FTZ R33, R33, R108 ;  /* 0x0000006c21217220 */ /* 0x000fe20000410000 */
[----:B------:R-:W-:Y:S01]  /*1130*/  FMUL.FTZ R103, R71, R36 ;  /* 0x0000002447677220 */ /* 0x000fe20000410000 */
[----:B------:R-:W-:Y:S01]  /*1140*/  FMUL.FTZ R98, R37, R98 ;  /* 0x0000006225627220 */ /* 0x000fe20000410000 */
[----:B------:R-:W-:Y:S01]  /*1150*/  FMUL.FTZ R94, R41, R94 ;  /* 0x0000005e295e7220 */ /* 0x000fe20000410000 */
[----:B------:R-:W-:Y:S01]  /*1160*/  FMUL.FTZ R101, R39, R40 ;  /* 0x0000002827657220 */ /* 0x000fe20000410000 */
[----:B------:R-:W-:Y:S01]  /*1170*/  FMUL.FTZ R99, R35, R34 ;  /* 0x0000002223637220 */ /* 0x000fe20000410000 */
[----:B------:R-:W-:Y:S01]  /*1180*/  FMUL.FTZ R71, R33, R32 ;  /* 0x0000002021477220 */ /* 0x000fe20000410000 */
[----:B------:R-:W-:-:S02]  /*1190*/  F2FP.BF16.F32.PACK_AB R35, R103, R70 ;  /* 0x000000466723723e */ /* 0x000fc400000010ff */
[----:B------:R-:W-:Y:S02]  /*11a0*/  F2FP.BF16.F32.PACK_AB R34, R101, R94 ;  /* 0x0000005e6522723e */ /* 0x000fe400000010ff */
[----:B------:R-:W-:Y:S02]  /*11b0*/  F2FP.BF16.F32.PACK_AB R33, R99, R96 ;  /* 0x000000606321723e */ /* 0x000fe400000010ff */
[----:B------:R-:W-:-:S07]  /*11c0*/  F2FP.BF16.F32.PACK_AB R32, R71, R98 ;  /* 0x000000624720723e */ /* 0x000fce00000010ff */
.L_x_114:
[----:B------:R-:W0:Y:S01]  /*11d0*/  LDC.64 R40, c[0x0][0x3a8] ;  /* 0x0000ea00ff287b82 */ /* 0x000e220000000a00 */
[----:B------:R-:W-:-:S05]  /*11e0*/  IADD3 R95, PT, PT, R97, 0x80, RZ ;  /* 0x00000080615f7810 */ /* 0x000fca0007ffe0ff */
[----:B------:R-:W-:Y:S02]  /*11f0*/  IMAD.WIDE.U32 R36, R95, 0x10, R42 ;  /* 0x000000105f247825 */ /* 0x000fe400078e002a */
[----:B------:R-:W1:Y:S02]  /*1200*/  @P1 LDC.64 R104, c[0x0][0x3a0] ;  /* 0x0000e800ff681b82 */ /* 0x000e640000000a00 */
[----:B0-----:R-:W-:-:S05]  /*1210*/  IMAD.WIDE.U32 R106, R97, 0x10, R40 ;  /* 0x00000010616a7825 */ /* 0x001fca00078e0028 */
[----:B------:R0:W-:Y:S01]  /*1220*/  STG.E.128 desc[UR6][R106.64], R32 ;  /* 0x000000206a007986 */ /* 0x0001e2000c101d06 */
[----:B-1----:R-:W-:-:S03]  /*1230*/  @P1 IMAD.WIDE.U32 R104, R95, 0x10, R104 ;  /* 0x000000105f681825 */ /* 0x002fc600078e0068 */
[----:B------:R-:W5:Y:S04]  /*1240*/  LDG.E.128 R36, desc[UR6][R36.64] ;  /* 0x0000000624247981 */ /* 0x000f68000c1e1d00 */
[----:B------:R0:W5:Y:S01]  /*1250*/  @P1 LDG.E.128 R28, desc[UR6][R104.64] ;  /* 0x00000006681c1981 */ /* 0x000162000c1e1d00 */
[----:B------:R-:W-:Y:S05]  /*1260*/  @!P1 BRA `(.L_x_115) ;  /* 0x0000000000d49947 */ /* 0x000fea0003800000 */
[----:B0----5:R-:W-:Y:S01]  /*1270*/  SHF.L.U32 R107, R38, 0x10, RZ ;  /* 0x00000010266b7819 */ /* 0x021fe200000006ff */
[----:B------:R-:W-:Y:S01]  /*1280*/  IMAD.U32 R106, R6, 0x10000, RZ ;  /* 0x00010000066a7824 */ /* 0x000fe200078e00ff */
[----:B------:R-:W-:Y:S01]  /*1290*/  PRMT R35, R39, 0x7632, R35 ;  /* 0x0000763227237816 */ /* 0x000fe20000000023 */
[----:B------:R-:W-:Y:S01]  /*12a0*/  IMAD.U32 R110, R9, 0x10000, RZ ;  /* 0x00010000096e7824 */ /* 0x000fe200078e00ff */
[----:B------:R-:W-:Y:S01]  /*12b0*/  SHF.L.U32 R105, R36, 0x10, RZ ;  /* 0x0000001024697819 */ /* 0x000fe200000006ff */
[-C--:B------:R-:W-:Y:S01]  /*12c0*/  FMUL.FTZ R107, R107, R108.reuse ;  /* 0x0000006c6b6b7220 */ /* 0x080fe20000410000 */
[----:B------:R-:W-:Y:S02]  /*12d0*/  PRMT R33, R37, 0x7632, R33 ;  /* 0x0000763225217816 */ /* 0x000fe40000000021 */
[----:B------:R-:W-:Y:S01]  /*12e0*/  SHF.L.U32 R39, R39, 0x10, RZ ;  /* 0x0000001027277819 */ /* 0x000fe200000006ff */
[----:B------:R-:W-:Y:S01]  /*12f0*/  FMUL.FTZ R105, R105, R108 ;  /* 0x0000006c69697220 */ /* 0x000fe20000410000 */
[----:B------:R-:W-:-:S02]  /*1300*/  SHF.L.U32 R37, R37, 0x10, RZ ;  /* 0x0000001025257819 */ /* 0x000fc400000006ff */
[----:B------:R-:W-:Y:S01]  /*1310*/  PRMT R34, R36, 0x7632, R34 ;  /* 0x0000763224227816 */ /* 0x000fe20000000022 */
[-C--:B------:R-:W-:Y:S01]  /*1320*/  FMUL.FTZ R39, R39, R108.reuse ;  /* 0x0000006c27277220 */ /* 0x080fe20000410000 */
[----:B------:R-:W-:Y:S01]  /*1330*/  SHF.L.U32 R102, R8, 0x10, RZ ;  /* 0x0000001008667819 */ /* 0x000fe200000006ff */
[----:B------:R-:W-:Y:S01]  /*1340*/  FMUL.FTZ R37, R37, R108 ;  /* 0x0000006c25257220 */ /* 0x000fe20000410000 */
[----:B------:R-:W-:Y:S02]  /*1350*/  SHF.L.U32 R100, R30, 0x10, RZ ;  /* 0x000000101e647819 */ /* 0x000fe400000006ff */
[----:B------:R-:W-:Y:S02]  /*1360*/  PRMT R32, R38, 0x7632, R32 ;  /* 0x0000763226207816 */ /* 0x000fe40000000020 */
[----:B------:R-:W-:Y:S01]  /*1370*/  SHF.L.U32 R36, R28, 0x10, RZ ;  /* 0x000000101c247819 */ /* 0x000fe200000006ff */
[----:B------:R-:W-:Y:S01]  /*1380*/  FFMA.FTZ R102, R107, R102, R100 ;  /* 0x000000666b667223 */ /* 0x000fe20000010064 */
[----:B------:R-:W-:-:S02]  /*1390*/  SHF.L.U32 R112, R31, 0x10, RZ ;  /* 0x000000101f707819 */ /* 0x000fc400000006ff */
[----:B------:R-:W-:Y:S01]  /*13a0*/  SHF.L.U32 R104, R7, 0x10, RZ ;  /* 0x0000001007687819 */ /* 0x000fe200000006ff */
[----:B------:R-:W-:Y:S01]  /*13b0*/  FFMA.FTZ R106, R105, R106, R36 ;  /* 0x0000006a696a7223 */ /* 0x000fe20000010024 */
[----:B------:R-:W-:Y:S01]  /*13c0*/  SHF.L.U32 R38, R29, 0x10, RZ ;  /* 0x000000101d267819 */ /* 0x000fe200000006ff */
[----:B------:R-:W-:Y:S01]  /*13d0*/  FFMA.FTZ R100, R39, R110, R112 ;  /* 0x0000006e27647223 */ /* 0x000fe20000010070 */
[----:B------:R-:W-:Y:S02]  /*13e0*/  PRMT R107, R31, 0x7632, R107 ;  /* 0x000076321f6b7816 */ /* 0x000fe4000000006b */
[----:B------:R-:W-:Y:S01]  /*13f0*/  SHF.L.U32 R109, R35, 0x10, RZ ;  /* 0x00000010236d7819 */ /* 0x000fe200000006ff */
[----:B------:R-:W-:Y:S01]  /*1400*/  FFMA.FTZ R104, R37, R104, R38 ;  /* 0x0000006825687223 */ /* 0x000fe20000010026 */
[----:B------:R-:W-:Y:S01]  /*1410*/  PRMT R36, R28, 0x7632, R36 ;  /* 0x000076321c247816 */ /* 0x000fe20000000024 */
[----:B------:R-:W-:Y:S01]  /*1420*/  IMAD.U32 R37, R34, 0x10000, RZ ;  /* 0x0001000022257824 */ /* 0x000fe200078e00ff */
[----:B------:R-:W-:Y:S01]  /*1430*/  PRMT R39, R29, 0x7632, R39 ;  /* 0x000076321d277816 */ /* 0x000fe20000000027 */
[-C--:B------:R-:W-:Y:S01]  /*1440*/  FMUL.FTZ R109, R109, R108.reuse ;  /* 0x0000006c6d6d7220 */ /* 0x080fe20000410000 */
[----:B------:R-:W-:Y:S01]  /*1450*/  PRMT R105, R30, 0x7632, R105 ;  /* 0x000076321e697816 */ /* 0x000fe20000000069 */
[----:B------:R-:W-:Y:S01]  /*1460*/  FMUL.FTZ R37, R37, R108 ;  /* 0x0000006c25257220 */ /* 0x000fe20000410000 */
[----:B------:R-:W-:-:S02]  /*1470*/  SHF.L.U32 R33, R33, 0x10, RZ ;  /* 0x0000001021217819 */ /* 0x000fc400000006ff */
[----:B------:R-:W-:Y:S01]  /*1480*/  SHF.L.U32 R35, R32, 0x10, RZ ;  /* 0x0000001020237819 */ /* 0x000fe200000006ff */
[----:B------:R-:W-:Y:S01]  /*1490*/  IMAD.U32 R34, R105, 0x10000, RZ ;  /* 0x0001000069227824 */ /* 0x000fe200078e00ff */
[----:B------:R-:W-:Y:S01]  /*14a0*/  SHF.L.U32 R114, R55, 0x10, RZ ;  /* 0x0000001037727819 */ /* 0x000fe200000006ff */
[-C--:B------:R-:W-:Y:S01]  /*14b0*/  FMUL.FTZ R33, R33, R108.reuse ;  /* 0x0000006c21217220 */ /* 0x080fe20000410000 */
[----:B------:R-:W-:Y:S01]  /*14c0*/  SHF.L.U32 R116, R107, 0x10, RZ ;  /* 0x000000106b747819 */ /* 0x000fe200000006ff */
[----:B------:R-:W-:Y:S01]  /*14d0*/  FMUL.FTZ R35, R35, R108 ;  /* 0x0000006c23237220 */ /* 0x000fe20000410000 */
[----:B------:R-:W-:Y:S02]  /*14e0*/  SHF.L.U32 R38, R58, 0x10, RZ ;  /* 0x000000103a267819 */ /* 0x000fe400000006ff */
[----:B------:R-:W-:Y:S01]  /*14f0*/  SHF.L.U32 R110, R57, 0x10, RZ ;  /* 0x00000010396e7819 */ /* 0x000fe200000006ff */
[----:B------:R-:W-:Y:S01]  /*1500*/  FFMA.FTZ R113, R109, R114, R116 ;  /* 0x000000726d717223 */ /* 0x000fe20000010074 */
[----:B------:R-:W-:-:S02]  /*1510*/  SHF.L.U32 R112, R56, 0x10, RZ ;  /* 0x0000001038707819 */ /* 0x000fc400000006ff */
[----:B------:R-:W-:Y:S02]  /*1520*/  SHF.L.U32 R36, R36, 0x10, RZ ;  /* 0x0000001024247819 */ /* 0x000fe400000006ff */
[----:B------:R-:W-:Y:S01]  /*1530*/  SHF.L.U32 R32, R39, 0x10, RZ ;  /* 0x0000001027207819 */ /* 0x000fe200000006ff */
[----:B------:R-:W-:Y:S01]  /*1540*/  FFMA.FTZ R111, R35, R112, R34 ;  /* 0x00000070236f7223 */ /* 0x000fe20000010022 */
[----:B------:R-:W-:Y:S01]  /*1550*/  F2FP.BF16.F32.PACK_AB R35, R113, R100 ;  /* 0x000000647123723e */ /* 0x000fe200000010ff */
[----:B------:R-:W-:Y:S02]  /*1560*/  FFMA.FTZ R107, R37, R38, R36 ;  /* 0x00000026256b7223 */ /* 0x000fe40000010024 */
[----:B------:R-:W-:Y:S01]  /*1570*/  FFMA.FTZ R109, R33, R110, R32 ;  /* 0x0000006e216d7223 */ /* 0x000fe20000010020 */
[----:B------:R-:W-:Y:S02]  /*1580*/  F2FP.BF16.F32.PACK_AB R34, R111, R102 ;  /* 0x000000666f22723e */ /* 0x000fe400000010ff */
[----:B------:R-:W-:-:S02]  /*1590*/  F2FP.BF16.F32.PACK_AB R32, R107, R106 ;  /* 0x0000006a6b20723e */ /* 0x000fc400000010ff */
[----:B------:R-:W-:Y:S01]  /*15a0*/  F2FP.BF16.F32.PACK_AB R33, R109, R104 ;  /* 0x000000686d21723e */ /* 0x000fe200000010ff */
[----:B------:R-:W-:Y:S06]  /*15b0*/  BRA `(.L_x_116) ;  /* 0x0000000000a07947 */ /* 0x000fec0003800000 */
.L_x_115:
[----:B0----5:R-:W-:Y:S01]  /*15c0*/  SHF.L.U32 R33, R36, 0x10, RZ ;  /* 0x0000001024217819 */ /* 0x021fe200000006ff */
[----:B------:R-:W-:Y:S01]  /*15d0*/  IMAD.U32 R106, R6, 0x10000, RZ ;  /* 0x00010000066a7824 */ /* 0x000fe200078e00ff */
[----:B------:R-:W-:Y:S02]  /*15e0*/  PRMT R109, R39, 0x7632, R109 ;  /* 0x00007632276d7816 */ /* 0x000fe4000000006d */
[----:B------:R-:W-:Y:S01]  /*15f0*/  PRMT R32, R36, 0x7632, R32 ;  /* 0x0000763224207816 */ /* 0x000fe20000000020 */
[----:B------:R-:W-:Y:S01]  /*1600*/  FMUL.FTZ R33, R33, R108 ;  /* 0x0000006c21217220 */ /* 0x000fe20000410000 */
[----:B------:R-:W-:Y:S02]  /*1610*/  PRMT R35, R37, 0x7632, R35 ;  /* 0x0000763225237816 */ /* 0x000fe40000000023 */
[C---:B------:R-:W-:Y:S01]  /*1620*/  PRMT R105, R38.reuse, 0x7632, R105 ;  /* 0x0000763226697816 */ /* 0x040fe20000000069 */
[----:B------:R-:W-:Y:S01]  /*1630*/  FMUL.FTZ R106, R33, R106 ;  /* 0x0000006a216a7220 */ /* 0x000fe20000410000 */
[----:B------:R-:W-:Y:S01]  /*1640*/  SHF.L.U32 R107, R38, 0x10, RZ ;  /* 0x00000010266b7819 */ /* 0x000fe200000006ff */
        /* <DEDUP_REMOVED lines=24> */
[----:B------:R-:W-:Y:S01]  /*17d0*/  FMUL.FTZ R111, R105, R38 ;  /* 0x00000026696f7220 */ /* 0x000fe20000410000 */
[----:B------:R-:W-:-:S02]  /*17e0*/  FMUL.FTZ R107, R33, R34 ;  /* 0x00000022216b7220 */ /* 0x000fc40000410000 */
[----:B------:R-:W-:Y:S01]  /*17f0*/  FMUL.FTZ R109, R35, R36 ;  /* 0x00000024236d7220 */ /* 0x000fe20000410000 */
[----:B------:R-:W-:Y:S02]  /*1800*/  F2FP.BF16.F32.PACK_AB R35, R113, R100 ;  /* 0x000000647123723e */ /* 0x000fe400000010ff */
[----:B------:R-:W-:Y:S02]  /*1810*/  F2FP.BF16.F32.PACK_AB R34, R111, R102 ;  /* 0x000000666f22723e */ /* 0x000fe400000010ff */
[----:B------:R-:W-:Y:S02]  /*1820*/  F2FP.BF16.F32.PACK_AB R33, R109, R104 ;  /* 0x000000686d21723e */ /* 0x000fe400000010ff */
[----:B------:R-:W-:-:S07]  /*1830*/  F2FP.BF16.F32.PACK_AB R32, R107, R106 ;  /* 0x0000006a6b20723e */ /* 0x000fce00000010ff */
.L_x_116:
[----:B------:R-:W0:Y:S01]  /*1840*/  @P1 LDC.64 R36, c[0x0][0x3a0] ;  /* 0x0000e800ff241b82 */ /* 0x000e220000000a00 */
[----:B------:R-:W-:Y:S02]  /*1850*/  VIADD R105, R97, 0x100 ;  /* 0x0000010061697836 */ /* 0x000fe40000000000 */
[----:B------:R-:W-:-:S05]  /*1860*/  IMAD.WIDE.U32 R114, R95, 0x10, R40 ;  /* 0x000000105f727825 */ /* 0x000fca00078e0028 */
[----:B------:R1:W-:Y:S01]  /*1870*/  STG.E.128 desc[UR6][R114.64], R32 ;  /* 0x0000002072007986 */ /* 0x0003e2000c101d06 */
[----:B0-----:R-:W-:-:S04]  /*1880*/  @P1 IMAD.WIDE.U32 R116, R105, 0x10, R36 ;  /* 0x0000001069741825 */ /* 0x001fc800078e0024 */
[----:B------:R-:W-:Y:S01]  /*1890*/  IMAD.WIDE.U32 R36, R105, 0x10, R42 ;  /* 0x0000001069247825 */ /* 0x000fe200078e002a */
[----:B------:R1:W5:Y:S05]  /*18a0*/  @P1 LDG.E.128 R28, desc[UR6][R116.64] ;  /* 0x00000006741c1981 */ /* 0x00036a000c1e1d00 */
[----:B------:R-:W5:Y:S01]  /*18b0*/  LDG.E.128 R36, desc[UR6][R36.64] ;  /* 0x0000000624247981 */ /* 0x000f62000c1e1d00 */
[----:B------:R-:W-:Y:S05]  /*18c0*/  @!P1 BRA `(.L_x_117) ;  /* 0x0000000000d49947 */ /* 0x000fea0003800000 */
[----:B-1---5:R-:W-:Y:S01]  /*18d0*/  SHF.L.U32 R33, R36, 0x10, RZ ;  /* 0x0000001024217819 */ /* 0x022fe200000006ff */
[----:B------:R-:W-:Y:S01]  /*18e0*/  IMAD.U32 R112, R29, 0x10000, RZ ;  /* 0x000100001d707824 */ /* 0x000fe200078e00ff */
[----:B------:R-:W-:Y:S02]  /*18f0*/  SHF.L.U32 R34, R10, 0x10, RZ ;  /* 0x000000100a227819 */ /* 0x000fe400000006ff */
[----:B------:R-:W-:Y:S01]  /*1900*/  SHF.L.U32 R42, R28, 0x10, RZ ;  /* 0x000000101c2a7819 */ /* 0x000fe200000006ff */
[----:B------:R-:W-:Y:S01]  /*1910*/  FMUL.FTZ R33, R33, R108 ;  /* 0x0000006c21217220 */ /* 0x000fe20000410000 */
[C---:B------:R-:W-:Y:S02]  /*1920*/  PRMT R32, R37.reuse, 0x7632, R32 ;  /* 0x0000763225207816 */ /* 0x040fe40000000020 */
[----:B------:R-:W-:Y:S01]  /*1930*/  SHF.L.U32 R37, R37, 0x10, RZ ;  /* 0x0000001025257819 */ /* 0x000fe200000006ff */
[----:B------:R-:W-:Y:S01]  /*1940*/  FFMA.FTZ R43, R33, R34, R42 ;  /* 0x00000022212b7223 */ /* 0x000fe2000001002a */
[----:B------:R-:W-:-:S02]  /*1950*/  SHF.L.U32 R33, R39, 0x10, RZ ;  /* 0x0000001027217819 */ /* 0x000fc400000006ff */
[----:B------:R-:W-:Y:S01]  /*1960*/  SHF.L.U32 R34, R11, 0x10, RZ ;  /* 0x000000100b227819 */ /* 0x000fe200000006ff */
[-C--:B------:R-:W-:Y:S01]  /*1970*/  FMUL.FTZ R37, R37, R108.reuse ;  /* 0x0000006c25257220 */ /* 0x080fe20000410000 */
[----:B------:R-:W-:Y:S01]  /*1980*/  SHF.L.U32 R110, R13, 0x10, RZ ;  /* 0x000000100d6e7819 */ /* 0x000fe200000006ff */
[----:B------:R-:W-:Y:S01]  /*1990*/  FMUL.FTZ R33, R33, R108 ;  /* 0x0000006c21217220 */ /* 0x000fe20000410000 */
[----:B------:R-:W-:Y:S02]  /*19a0*/  SHF.L.U32 R114, R31, 0x10, RZ ;  /* 0x000000101f727819 */ /* 0x000fe400000006ff */
[C---:B------:R-:W-:Y:S02]  /*19b0*/  PRMT R42, R38.reuse, 0x7632, R42 ;  /* 0x00007632262a7816 */ /* 0x040fe4000000002a */
[----:B------:R-:W-:Y:S01]  /*19c0*/  SHF.L.U32 R117, R38, 0x10, RZ ;  /* 0x0000001026757819 */ /* 0x000fe200000006ff */
[----:B------:R-:W-:Y:S01]  /*19d0*/  FFMA.FTZ R115, R33, R110, R114 ;  /* 0x0000006e21737223 */ /* 0x000fe20000010072 */
[----:B------:R-:W-:Y:S01]  /*19e0*/  PRMT R36, R36, 0x7632, R36 ;  /* 0x0000763224247816 */ /* 0x000fe20000000024 */
[----:B------:R-:W-:Y:S01]  /*19f0*/  IMAD.U32 R114, R63, 0x10000, RZ ;  /* 0x000100003f727824 */ /* 0x000fe200078e00ff */
[----:B------:R-:W-:Y:S01]  /*1a00*/  PRMT R38, R39, 0x7632, R38 ;  /* 0x0000763227267816 */ /* 0x000fe20000000026 */
[----:B------:R-:W-:Y:S01]  /*1a10*/  FFMA.FTZ R39, R37, R34, R112 ;  /* 0x0000002225277223 */ /* 0x000fe20000010070 */
[----:B------:R-:W-:Y:S01]  /*1a20*/  PRMT R34, R30, 0x7632, R34 ;  /* 0x000076321e227816 */ /* 0x000fe20000000022 */
[----:B------:R-:W-:Y:S01]  /*1a30*/  FMUL.FTZ R117, R117, R108 ;  /* 0x0000006c75757220 */ /* 0x000fe20000410000 */
[----:B------:R-:W-:-:S02]  /*1a40*/  PRMT R110, R31, 0x7632, R110 ;  /* 0x000076321f6e7816 */ /* 0x000fc4000000006e */
[----:B------:R-:W-:Y:S02]  /*1a50*/  SHF.L.U32 R33, R36, 0x10, RZ ;  /* 0x0000001024217819 */ /* 0x000fe400000006ff */
        /* <DEDUP_REMOVED lines=8> */
[----:B------:R-:W-:-:S02]  /*1ae0*/  SHF.L.U32 R34, R34, 0x10, RZ ;  /* 0x0000001022227819 */ /* 0x000fc400000006ff */
[----:B------:R-:W-:Y:S01]  /*1af0*/  PRMT R32, R28, 0x7632, R32 ;  /* 0x000076321c207816 */ /* 0x000fe20000000020 */
[----:B------:R-:W-:Y:S01]  /*1b00*/  FMUL.FTZ R108, R35, R108 ;  /* 0x0000006c236c7220 */ /* 0x000fe20000410000 */
[----:B------:R-:W-:Y:S01]  /*1b10*/  PRMT R33, R29, 0x7632, R33 ;  /* 0x000076321d217816 */ /* 0x000fe20000000021 */
[----:B------:R-:W-:Y:S01]  /*1b20*/  FFMA.FTZ R112, R37, R112, R34 ;  /* 0x0000007025707223 */ /* 0x000fe20000010022 */
[----:B------:R-:W-:Y:S01]  /*1b30*/  FFMA.FTZ R42, R119, R114, R110 ;  /* 0x00000072772a7223 */ /* 0x000fe2000001006e */
[----:B------:R-:W-:Y:S02]  /*1b40*/  SHF.L.U32 R37, R65, 0x10, RZ ;  /* 0x0000001041257819 */ /* 0x000fe400000006ff */
[----:B------:R-:W-:Y:S02]  /*1b50*/  SHF.L.U32 R34, R12, 0x10, RZ ;  /* 0x000000100c227819 */ /* 0x000fe400000006ff */
[----:B------:R-:W-:Y:S02]  /*1b60*/  SHF.L.U32 R36, R30, 0x10, RZ ;  /* 0x000000101e247819 */ /* 0x000fe400000006ff */
[----:B------:R-:W-:-:S02]  /*1b70*/  SHF.L.U32 R35, R32, 0x10, RZ ;  /* 0x0000001020237819 */ /* 0x000fc400000006ff */
[----:B------:R-:W-:Y:S01]  /*1b80*/  SHF.L.U32 R119, R33, 0x10, RZ ;  /* 0x0000001021777819 */ /* 0x000fe200000006ff */
[----:B------:R-:W-:Y:S02]  /*1b90*/  IMAD.U32 R33, R66, 0x10000, RZ ;  /* 0x0001000042217824 */ /* 0x000fe400078e00ff */
[----:B------:R-:W-:Y:S02]  /*1ba0*/  FFMA.FTZ R117, R117, R34, R36 ;  /* 0x0000002275757223 */ /* 0x000fe40000010024 */
[----:B------:R-:W-:Y:S01]  /*1bb0*/  FFMA.FTZ R110, R108, R37, R119 ;  /* 0x000000256c6e7223 */ /* 0x000fe20000010077 */
[----:B------:R-:W-:Y:S01]  /*1bc0*/  FFMA.FTZ R38, R38, R33, R35 ;  /* 0x0000002126267223 */ /* 0x000fe20000010023 */
[----:B------:R-:W-:Y:S02]  /*1bd0*/  F2FP.BF16.F32.PACK_AB R35, R42, R115 ;  /* 0x000000732a23723e */ /* 0x000fe400000010ff */
[----:B------:R-:W-:Y:S02]  /*1be0*/  F2FP.BF16.F32.PACK_AB R34, R112, R117 ;  /* 0x000000757022723e */ /* 0x000fe400000010ff */
[----:B------:R-:W-:-:S02]  /*1bf0*/  F2FP.BF16.F32.PACK_AB R33, R110, R39 ;  /* 0x000000276e21723e */ /* 0x000fc400000010ff */
[----:B------:R-:W-:Y:S01]  /*1c00*/  F2FP.BF16.F32.PACK_AB R32, R38, R43 ;  /* 0x0000002b2620723e */ /* 0x000fe200000010ff */
[----:B------:R-:W-:Y:S06]  /*1c10*/  BRA `(.L_x_118) ;  /* 0x0000000000a07947 */ /* 0x000fec0003800000 */
.L_x_117:
[C---:B-1---5:R-:W-:Y:S02]  /*1c20*/  PRMT R35, R37.reuse, 0x7632, R35 ;  /* 0x0000763225237816 */ /* 0x062fe40000000023 */
[C---:B------:R-:W-:Y:S02]  /*1c30*/  SHF.L.U32 R33, R36.reuse, 0x10, RZ ;  /* 0x0000001024217819 */ /* 0x040fe400000006ff */
[----:B------:R-:W-:Y:S02]  /*1c40*/  SHF.L.U32 R37, R37, 0x10, RZ ;  /* 0x0000001025257819 */ /* 0x000fe400000006ff */
[----:B------:R-:W-:Y:S01]  /*1c50*/  PRMT R32, R36, 0x7632, R32 ;  /* 0x0000763224207816 */ /* 0x000fe20000000020 */
[-C--:B------:R-:W-:Y:S01]  /*1c60*/  FMUL.FTZ R33, R33, R108.reuse ;  /* 0x0000006c21217220 */ /* 0x080fe20000410000 */
[----:B------:R-:W-:Y:S01]  /*1c70*/  SHF.L.U32 R43, R38, 0x10, RZ ;  /* 0x00000010262b7819 */ /* 0x000fe200000006ff */
[----:B------:R-:W-:Y:S01]  /*1c80*/  FMUL.FTZ R37, R37, R108 ;  /* 0x0000006c25257220 */ /* 0x000fe20000410000 */
[----:B------:R-:W-:-:S02]  /*1c90*/  SHF.L.U32 R34, R10, 0x10, RZ ;  /* 0x000000100a227819 */ /* 0x000fc400000006ff */
[----:B------:R-:W-:Y:S01]  /*1ca0*/  SHF.L.U32 R36, R11, 0x10, RZ ;  /* 0x000000100b247819 */ /* 0x000fe200000006ff */
[----:B------:R-:W-:Y:S01]  /*1cb0*/  FMUL.FTZ R117, R43, R108 ;  /* 0x0000006c2b757220 */ /* 0x000fe20000410000 */
[----:B------:R-:W-:Y:S01]  /*1cc0*/  PRMT R42, R38, 0x7632, R42 ;  /* 0x00007632262a7816 */ /* 0x000fe2000000002a */
[----:B------:R-:W-:Y:S01]  /*1cd0*/  IMAD.U32 R38, R12, 0x10000, RZ ;  /* 0x000100000c267824 */ /* 0x000fe200078e00ff */
[----:B------:R-:W-:Y:S01]  /*1ce0*/  PRMT R110, R39, 0x7632, R110 ;  /* 0x00007632276e7816 */ /* 0x000fe2000000006e */
[----:B------:R-:W-:Y:S01]  /*1cf0*/  FMUL.FTZ R43, R33, R34 ;  /* 0x00000022212b7220 */ /* 0x000fe20000410000 */
[----:B------:R-:W-:Y:S01]  /*1d00*/  SHF.L.U32 R115, R39, 0x10, RZ ;  /* 0x0000001027737819 */ /* 0x000fe200000006ff */
[----:B------:R-:W-:Y:S01]  /*1d10*/  FMUL.FTZ R39, R37, R36 ;  /* 0x0000002425277220 */ /* 0x000fe20000410000 */
[----:B------:R-:W-:Y:S01]  /*1d20*/  SHF.L.U32 R33, R32, 0x10, RZ ;  /* 0x0000001020217819 */ /* 0x000fe200000006ff */
[----:B------:R-:W-:Y:S01]  /*1d30*/  FMUL.FTZ R117, R117, R38 ;  /* 0x0000002675757220 */ /* 0x000fe20000410000 */
        /* <DEDUP_REMOVED lines=11> */
[----:B------:R-:W-:Y:S01]  /*1df0*/  IMAD.U32 R32, R13, 0x10000, RZ ;  /* 0x000100000d207824 */ /* 0x000fe200078e00ff */
        /* <DEDUP_REMOVED lines=10> */
.L_x_118:
[----:B------:R-:W-:Y:S01]  /*1ea0*/  FADD.FTZ R36, RZ, R98 ;  /* 0x00000062ff247221 */ /* 0x000fe20000010000 */
[----:B------:R-:W-:Y:S01]  /*1eb0*/  IMAD.WIDE.U32 R40, R105, 0x10, R40 ;  /* 0x0000001069287825 */ /* 0x000fe200078e0028 */
[----:B------:R-:W-:Y:S01]  /*1ec0*/  ISETP.NE.AND P1, PT, R26, RZ, PT ;  /* 0x000000ff1a00720c */ /* 0x000fe20003f25270 */
        /* <DEDUP_REMOVED lines=102> */
.L_x_120:
[----:B------:R-:W-:Y:S05]  /*2530*/  BSYNC.RECONVERGENT B0 ;  /* 0x0000000000007941 */ /* 0x000fea0003800200 */
.L_x_119:
[----:B------:R-:W-:Y:S01]  /*2540*/  BAR.SYNC.DEFER_BLOCKING 0x0 ;  /* 0x0000000000007b1d */ /* 0x000fe20000010000 */
[----:B------:R-:W-:Y:S01]  /*2550*/  ISETP.GT.U32.AND P1, PT, R26, 0x3, PT ;  /* 0x000000031a00780c */ /* 0x000fe20003f24070 */
[----:B0-----:R-:W-:Y:S01]  /*2560*/  HFMA2 R37, -RZ, RZ, 0, 0 ;  /* 0x00000000ff257431 */ /* 0x001fe200000001ff */
[----:B------:R-:W-:Y:S01]  /*2570*/  PLOP3.LUT P4, PT, PT, PT, UP0, 0x80, 0x8 ;  /* 0x000000000008781c */ /* 0x000fe20003f8f008 */
[----:B------:R-:W-:Y:S01]  /*2580*/  UPLOP3.LUT UP0, UPT, UPT, UPT, UP0, 0x40, 0x4 ;  /* 0x000000000004789c */ /* 0x000fe20003f0e800 */
[----:B------:R-:W-:-:S09]  /*2590*/  PLOP3.LUT P3, PT, PT, PT, PT, 0x8, 0x80 ;  /* 0x000000000080781c */ /* 0x000fd20003f6e170 */
[----:B------:R-:W0:Y:S01]  /*25a0*/  @!P1 S2R R33, SR_CgaCtaId ;  /* 0x0000000000219919 */ /* 0x000e220000008800 */
[----:B------:R-:W-:Y:S02]  /*25b0*/  @!P1 PLOP3.LUT P3, PT, P4, PT, PT, 0x80, 0x8 ;  /* 0x000000000008981c */ /* 0x000fe4000276f070 */
[----:B------:R-:W-:Y:S02]  /*25c0*/  @!P1 MOV R32, 0x400 ;  /* 0x0000040000209802 */ /* 0x000fe40000000f00 */
[----:B------:R-:W-:-:S05]  /*25d0*/  @!P1 MOV R37, 0x300 ;  /* 0x0000030000259802 */ /* 0x000fca0000000f00 */
[----:B------:R-:W1:Y:S01]  /*25e0*/  SHFL.DOWN PT, R108, R37, 0x2, 0x1f ;  /* 0x08401f00256c7f89 */ /* 0x000e6200000e0000 */
[----:B0-----:R-:W-:Y:S02]  /*25f0*/  @!P1 LEA R35, R33, R32, 0x18 ;  /* 0x0000002021239211 */ /* 0x001fe400078ec0ff */
[----:B------:R-:W-:Y:S02]  /*2600*/  CS2R R32, SRZ ;  /* 0x0000000000207805 */ /* 0x000fe4000001ff00 */
[----:B-1----:R-:W-:Y:S02]  /*2610*/  I2FP.F32.S32 R116, R108 ;  /* 0x0000006c00747245 */ /* 0x002fe40000201400 */
[----:B------:R-:W-:-:S05]  /*2620*/  @P3 IADD3 R35, PT, PT, R35, 0x20, RZ ;  /* 0x0000002023233810 */ /* 0x000fca0007ffe0ff */
[----:B------:R-:W-:Y:S01]  /*2630*/  @!P1 IMAD R40, R26, 0x8, R35 ;  /* 0x000000081a289824 */ /* 0x000fe200078e0223 */
[-C--:B------:R-:W-:Y:S02]  /*2640*/  IADD3 R35, PT, PT, R108, R37.reuse, RZ ;  /* 0x000000256c237210 */ /* 0x080fe40007ffe0ff */
[----:B------:R-:W-:Y:S02]  /*2650*/  I2FP.F32.U32 R108, R37 ;  /* 0x00000025006c7245 */ /* 0x000fe40000201000 */
[----:B------:R-:W-:Y:S01]  /*2660*/  @!P1 LDS.64 R32, [R40] ;  /* 0x0000000028209984 */ /* 0x000fe20000000a00 */
[----:B------:R-:W-:Y:S02]  /*2670*/  I2FP.F32.S32 R34, R35 ;  /* 0x0000002300227245 */ /* 0x000fe40000201400 */
[----:B------:R-:W-:Y:S01]  /*2680*/  ISETP.NE.AND P1, PT, R0, RZ, PT ;  /* 0x000000ff0000720c */ /* 0x000fe20003f25270 */
[----:B------:R-:W0:Y:S01]  /*2690*/  SHFL.DOWN PT, R40, R35, 0x1, 0x1f ;  /* 0x08201f0023287f89 */ /* 0x000e2200000e0000 */
[----:B------:R-:W1:Y:S01]  /*26a0*/  MUFU.RCP R36, R34 ;  /* 0x0000002200247308 */ /* 0x000e620000001000 */
[----:B0-----:R-:W-:-:S04]  /*26b0*/  IADD3 R35, PT, PT, R35, R40, RZ ;  /* 0x0000002823237210 */ /* 0x001fc80007ffe0ff */
[----:B------:R-:W-:-:S06]  /*26c0*/  I2FP.F32.S32 R35, R35 ;  /* 0x0000002300237245 */ /* 0x000fcc0000201400 */
[----:B------:R-:W0:Y:S01]  /*26d0*/  MUFU.RCP R35, R35 ;  /* 0x0000002300237308 */ /* 0x000e220000001000 */
[----:B------:R-:W2:Y:S04]  /*26e0*/  SHFL.DOWN PT, R41, R32, 0x2, 0x1f ;  /* 0x08401f0020297f89 */ /* 0x000ea800000e0000 */
[----:B------:R-:W3:Y:S01]  /*26f0*/  SHFL.DOWN PT, R114, R33, 0x2, 0x1f ;  /* 0x08401f0021727f89 */ /* 0x000ee200000e0000 */
[C---:B--2---:R-:W-:Y:S01]  /*2700*/  FMUL.FTZ R119, R41.reuse, R116 ;  /* 0x0000007429777220 */ /* 0x044fe20000410000 */
[----:B------:R-:W-:-:S03]  /*2710*/  FADD.FTZ R41, -R41, R32 ;  /* 0x0000002029297221 */ /* 0x000fc60000010100 */
[----:B------:R-:W-:Y:S01]  /*2720*/  FFMA.FTZ R37, R108, R32, R119 ;  /* 0x000000206c257223 */ /* 0x000fe20000010077 */
[----:B------:R-:W-:Y:S01]  /*2730*/  FMUL.FTZ R41, R41, R41 ;  /* 0x0000002929297220 */ /* 0x000fe20000410000 */
[----:B---3--:R-:W-:Y:S02]  /*2740*/  FADD.FTZ R33, R114, R33 ;  /* 0x0000002172217221 */ /* 0x008fe40000010000 */
[----:B-1----:R-:W-:Y:S01]  /*2750*/  FMUL.FTZ R37, R36, R37 ;  /* 0x0000002524257220 */ /* 0x002fe20000410000 */
[----:B------:R-:W-:Y:S01]  /*2760*/  FMUL.FTZ R41, R41, R108 ;  /* 0x0000006c29297220 */ /* 0x000fe20000410000 */
[----:B------:R-:W-:-:S03]  /*2770*/  I2FP.F32.S32 R108, R40 ;  /* 0x00000028006c7245 */ /* 0x000fc60000201400 */
[----:B------:R-:W1:Y:S01]  /*2780*/  SHFL.DOWN PT, R32, R37, 0x1, 0x1f ;  /* 0x08201f0025207f89 */ /* 0x000e6200000e0000 */
[----:B------:R-:W-:-:S04]  /*2790*/  FMUL.FTZ R41, R41, R116 ;  /* 0x0000007429297220 */ /* 0x000fc80000410000 */
[----:B------:R-:W-:-:S05]  /*27a0*/  FFMA.FTZ R33, R36, R41, R33 ;  /* 0x0000002924217223 */ /* 0x000fca0000010021 */
[----:B------:R-:W2:Y:S01]  /*27b0*/  SHFL.DOWN PT, R36, R33, 0x1, 0x1f ;  /* 0x08201f0021247f89 */ /* 0x000ea200000e0000 */
[----:B-1----:R-:W-:Y:S01]  /*27c0*/  FADD.FTZ R40, R37, -R32 ;  /* 0x8000002025287221 */ /* 0x002fe20000010000 */
[----:B------:R-:W-:-:S03]  /*27d0*/  FMUL.FTZ R119, R32, R108 ;  /* 0x0000006c20777220 */ /* 0x000fc60000410000 */
[----:B------:R-:W-:Y:S01]  /*27e0*/  FMUL.FTZ R41, R40, R40 ;  /* 0x0000002828297220 */ /* 0x000fe20000410000 */
[C---:B------:R-:W-:Y:S01]  /*27f0*/  FFMA.FTZ R32, R34.reuse, R37, R119 ;  /* 0x0000002522207223 */ /* 0x040fe20000010077 */
[----:B------:R-:W1:Y:S02]  /*2800*/  LDC R40, c[0x0][0x448] ;  /* 0x00011200ff287b82 */ /* 0x000e640000000800 */
[----:B------:R-:W-:Y:S01]  /*2810*/  FMUL.FTZ R41, R34, R41 ;  /* 0x0000002922297220 */ /* 0x000fe20000410000 */
[----:B0-----:R-:W-:Y:S01]  /*2820*/  FMUL.FTZ R37, R35, R32 ;  /* 0x0000002023257220 */ /* 0x001fe20000410000 */
[----:B--2---:R-:W-:Y:S02]  /*2830*/  FADD.FTZ R36, R33, R36 ;  /* 0x0000002421247221 */ /* 0x004fe40000010000 */
[----:B------:R-:W-:Y:S02]  /*2840*/  FMUL.FTZ R41, R41, R108 ;  /* 0x0000006c29297220 */ /* 0x000fe40000410000 */
[----:B------:R-:W0:Y:S02]  /*2850*/  SHFL.IDX PT, R108, R37, RZ, 0x1f ;  /* 0x00001fff256c7589 */ /* 0x000e2400000e0000 */
[----:B------:R-:W-:-:S05]  /*2860*/  FFMA.FTZ R36, R35, R41, R36 ;  /* 0x0000002923247223 */ /* 0x000fca0000010024 */
[----:B------:R-:W1:Y:S01]  /*2870*/  SHFL.IDX PT, R33, R36, RZ, 0x1f ;  /* 0x00001fff24217589 */ /* 0x000e6200000e0000 */
[C---:B0-----:R-:W-:Y:S01]  /*2880*/  FMUL.FTZ R32, R108.reuse, R108 ;  /* 0x0000006c6c207220 */ /* 0x041fe20000410000 */
[----:B------:R-:W-:-:S04]  /*2890*/  FSEL R34, R108, RZ, !P2 ;  /* 0x000000ff6c227208 */ /* 0x000fc80005000000 */
[----:B------:R-:W-:Y:S01]  /*28a0*/  FSEL R41, R32, RZ, P2 ;  /* 0x000000ff20297208 */ /* 0x000fe20001000000 */
[C---:B------:R-:W-:Y:S01]  /*28b0*/  FADD.FTZ R35, -R34.reuse, R98 ;  /* 0x0000006222237221 */ /* 0x040fe20000010100 */
[----:B-1----:R-:W-:Y:S01]  /*28c0*/  FFMA.FTZ R40, R33, UR11, R40 ;  /* 0x0000000b21287c23 */ /* 0x002fe20008010028 */
[C---:B------:R-:W-:Y:S01]  /*28d0*/  FADD.FTZ R37, -R34.reuse, R96 ;  /* 0x0000006022257221 */ /* 0x040fe20000010100 */
[----:B------:R-:W0:Y:S01]  /*28e0*/  LDC.64 R32, c[0x0][0x428] ;  /* 0x00010a00ff207b82 */ /* 0x000e220000000a00 */
[----:B------:R-:W-:Y:S01]  /*28f0*/  FADD.FTZ R71, -R34, R71 ;  /* 0x0000004722477221 */ /* 0x000fe20000010100 */
[----:B------:R-:W-:Y:S01]  /*2900*/  FADD.FTZ R98, R40, R41 ;  /* 0x0000002928627221 */ /* 0x000fe20000010000 */
[C---:B------:R-:W-:Y:S01]  /*2910*/  FADD.FTZ R121, -R34.reuse, R101 ;  /* 0x0000006522797221 */ /* 0x040fe20000010100 */
[C---:B------:R-:W-:Y:S01]  /*2920*/  FADD.FTZ R123, -R34.reuse, R70 ;  /* 0x00000046227b7221 */ /* 0x040fe20000010100 */
[C---:B------:R-:W-:Y:S01]  /*2930*/  FADD.FTZ R40, -R34.reuse, R111 ;  /* 0x0000006f22287221 */ /* 0x040fe20000010100 */
[C---:B------:R-:W-:Y:S01]  /*2940*/  FADD.FTZ R99, -R34.reuse, R99 ;  /* 0x0000006322637221 */ /* 0x040fe20000010100 */
[C---:B------:R-:W-:Y:S01]  /*2950*/  FADD.FTZ R36, -R34.reuse, R103 ;  /* 0x0000006722247221 */ /* 0x040fe20000010100 */
        /* <DEDUP_REMOVED lines=17> */
[----:B0-----:R-:W-:-:S04]  /*2a70*/  IMAD.WIDE.U32 R96, R97, 0x10, R32 ;  /* 0x0000001061607825 */ /* 0x001fc800078e0020 */
[C---:B-1----:R-:W-:Y:S01]  /*2a80*/  FMUL.FTZ R37, R98.reuse, R37 ;  /* 0x0000002562257220 */ /* 0x042fe20000410000 */
[C---:B------:R-:W-:Y:S01]  /*2a90*/  FMUL.FTZ R34, R98.reuse, R35 ;  /* 0x0000002362227220 */ /* 0x040fe20000410000 */
[C---:B------:R-:W-:Y:S01]  /*2aa0*/  FMUL.FTZ R38, R98.reuse, R71 ;  /* 0x0000004762267220 */ /* 0x040fe20000410000 */
[C---:B------:R-:W-:Y:S01]  /*2ab0*/  FMUL.FTZ R99, R98.reuse, R99 ;  /* 0x0000006362637220 */ /* 0x040fe20000410000 */
[C---:B------:R-:W-:Y:S01]  /*2ac0*/  FMUL.FTZ R71, R98.reuse, R36 ;  /* 0x0000002462477220 */ /* 0x040fe20000410000 */
[C---:B------:R-:W-:Y:S01]  /*2ad0*/  FMUL.FTZ R104, R98.reuse, R119 ;  /* 0x0000007762687220 */ /* 0x040fe20000410000 */
[----:B------:R-:W-:Y:S01]  /*2ae0*/  FMUL.FTZ R106, R98, R121 ;  /* 0x00000079626a7220 */ /* 0x000fe20000410000 */
[----:B------:R-:W-:Y:S01]  /*2af0*/  FFMA.FTZ R42, R37, R45, R16 ;  /* 0x0000002d252a7223 */ /* 0x000fe20000010010 */
[----:B------:R-:W-:Y:S01]  /*2b00*/  FFMA.FTZ R36, R34, R46, R17 ;  /* 0x0000002e22247223 */ /* 0x000fe20000010011 */
[----:B------:R-:W-:Y:S01]  /*2b10*/  FFMA.FTZ R37, R38, R72, R83 ;  /* 0x0000004826257223 */ /* 0x000fe20000010053 */
[----:B------:R-:W-:Y:S01]  /*2b20*/  FFMA.FTZ R110, R71, R67, R82 ;  /* 0x00000043476e7223 */ /* 0x000fe20000010052 */
[----:B------:R-:W-:Y:S01]  /*2b30*/  FFMA.FTZ R99, R99, R69, R84 ;  /* 0x0000004563637223 */ /* 0x000fe20000010054 */
[----:B------:R-:W-:Y:S01]  /*2b40*/  FFMA.FTZ R34, R104, R44, R15 ;  /* 0x0000002c68227223 */ /* 0x000fe2000001000f */
[----:B------:R-:W-:Y:S01]  /*2b50*/  FFMA.FTZ R71, R106, R68, R81 ;  /* 0x000000446a477223 */ /* 0x000fe20000010051 */
[----:B------:R-:W-:Y:S01]  /*2b60*/  FMUL.FTZ R38, R98, R107 ;  /* 0x0000006b62267220 */ /* 0x000fe20000410000 */
[----:B------:R-:W-:-:S04]  /*2b70*/  IMAD.WIDE.U32 R94, R95, 0x10, R32 ;  /* 0x000000105f5e7825 */ /* 0x000fc800078e0020 */
[C---:B------:R-:W-:Y:S01]  /*2b80*/  FMUL.FTZ R102, R98.reuse, R102 ;  /* 0x0000006662667220 */ /* 0x040fe20000410000 */
[----:B------:R-:W-:Y:S01]  /*2b90*/  FMUL.FTZ R40, R98, R40 ;  /* 0x0000002862287220 */ /* 0x000fe20000410000 */
[----:B------:R-:W0:Y:S01]  /*2ba0*/  @!P1 LDC.64 R118, c[0x0][0x3c0] ;  /* 0x0000f000ff769b82 */ /* 0x000e220000000a00 */
[----:B------:R-:W-:Y:S01]  /*2bb0*/  IMAD.WIDE.U32 R104, R105, 0x10, R32 ;  /* 0x0000001069687825 */ /* 0x000fe200078e0020 */
[----:B------:R-:W-:-:S03]  /*2bc0*/  F2FP.BF16.F32.PACK_AB R32, R37, R36 ;  /* 0x000000242520723e */ /* 0x000fc600000010ff */
[C---:B------:R-:W-:Y:S01]  /*2bd0*/  FMUL.FTZ R107, R98.reuse, R39 ;  /* 0x00000027626b7220 */ /* 0x040fe20000410000 */
[C---:B------:R-:W-:Y:S01]  /*2be0*/  FMUL.FTZ R121, R98.reuse, R43 ;  /* 0x0000002b62797220 */ /* 0x040fe20000410000 */
[----:B------:R-:W-:Y:S01]  /*2bf0*/  FMUL.FTZ R36, R98, R41 ;  /* 0x0000002962247220 */ /* 0x000fe20000410000 */
[----:B------:R-:W-:Y:S01]  /*2c00*/  F2FP.BF16.F32.PACK_AB R33, R99, R42 ;  /* 0x0000002a6321723e */ /* 0x000fe200000010ff */
[----:B------:R-:W-:Y:S01]  /*2c10*/  FFMA.FTZ R41, R38, R76, R87 ;  /* 0x0000004c26297223 */ /* 0x000fe20000010057 */
[----:B------:R-:W1:Y:S01]  /*2c20*/  @!P1 LDC.64 R114, c[0x0][0x3c8] ;  /* 0x0000f200ff729b82 */ /* 0x000e620000000a00 */
[----:B------:R-:W-:Y:S01]  /*2c30*/  F2FP.BF16.F32.PACK_AB R34, R71, R34 ;  /* 0x000000224722723e */ /* 0x000fe200000010ff */
[----:B------:R-:W-:Y:S01]  /*2c40*/  FMUL.FTZ R99, R98, R70 ;  /* 0x0000004662637220 */ /* 0x000fe20000410000 */
[----:B------:R-:W-:Y:S01]  /*2c50*/  FFMA.FTZ R38, R102, R52, R19 ;  /* 0x0000003466267223 */ /* 0x000fe20000010013 */
[----:B------:R-:W-:Y:S01]  /*2c60*/  FFMA.FTZ R43, R40, R74, R85 ;  /* 0x0000004a282b7223 */ /* 0x000fe20000010055 */
[C---:B------:R-:W-:Y:S01]  /*2c70*/  FMUL.FTZ R71, R98.reuse, R100 ;  /* 0x0000006462477220 */ /* 0x040fe20000410000 */
[----:B------:R-:W-:Y:S01]  /*2c80*/  FFMA.FTZ R107, R107, R59, R22 ;  /* 0x0000003b6b6b7223 */ /* 0x000fe20000010016 */
[----:B------:R-:W-:Y:S01]  /*2c90*/  FFMA.FTZ R70, R121, R77, R90 ;  /* 0x0000004d79467223 */ /* 0x000fe2000001005a */
[C---:B------:R-:W-:Y:S01]  /*2ca0*/  FMUL.FTZ R125, R98.reuse, R125 ;  /* 0x0000007d627d7220 */ /* 0x040fe20000410000 */
[----:B------:R-:W-:Y:S01]  /*2cb0*/  F2FP.BF16.F32.PACK_AB R38, R43, R38 ;  /* 0x000000262b26723e */ /* 0x000fe200000010ff */
[----:B------:R-:W-:Y:S01]  /*2cc0*/  FMUL.FTZ R109, R98, R109 ;  /* 0x0000006d626d7220 */ /* 0x000fe20000410000 */
[----:B------:R-:W-:Y:S01]  /*2cd0*/  FFMA.FTZ R39, R71, R51, R18 ;  /* 0x0000003347277223 */ /* 0x000fe20000010012 */
[----:B------:R-:W-:Y:S01]  /*2ce0*/  F2FP.BF16.F32.PACK_AB R43, R70, R107 ;  /* 0x0000006b462b723e */ /* 0x000fe200000010ff */
[----:B------:R-:W-:Y:S01]  /*2cf0*/  FFMA.FTZ R37, R125, R53, R20 ;  /* 0x000000357d257223 */ /* 0x000fe20000010014 */
[----:B------:R-:W2:Y:S01]  /*2d00*/  LDC.64 R70, c[0x0][0x380] ;  /* 0x0000e000ff467b82 */ /* 0x000ea20000000a00 */
[----:B------:R-:W-:Y:S01]  /*2d10*/  FFMA.FTZ R42, R99, R73, R86 ;  /* 0x00000049632a7223 */ /* 0x000fe20000010056 */
[----:B------:R-:W-:Y:S01]  /*2d20*/  FFMA.FTZ R40, R109, R75, R88 ;  /* 0x0000004b6d287223 */ /* 0x000fe20000010058 */
[----:B------:R-:W-:Y:S01]  /*2d30*/  FMUL.FTZ R123, R98, R123 ;  /* 0x0000007b627b7220 */ /* 0x000fe20000410000 */
[----:B------:R-:W-:Y:S01]  /*2d40*/  FFMA.FTZ R36, R36, R54, R21 ;  /* 0x0000003624247223 */ /* 0x000fe20000010015 */
[----:B------:R-:W-:Y:S01]  /*2d50*/  FMUL.FTZ R100, R98, R117 ;  /* 0x0000007562647220 */ /* 0x000fe20000410000 */
[----:B------:R-:W-:Y:S01]  /*2d60*/  F2FP.BF16.F32.PACK_AB R39, R42, R39 ;  /* 0x000000272a27723e */ /* 0x000fe200000010ff */
[----:B------:R-:W-:Y:S01]  /*2d70*/  FMUL.FTZ R42, R98, R103 ;  /* 0x00000067622a7220 */ /* 0x000fe20000410000 */
[----:B------:R-:W-:Y:S01]  /*2d80*/  F2FP.BF16.F32.PACK_AB R37, R40, R37 ;  /* 0x000000252825723e */ /* 0x000fe200000010ff */
[C---:B------:R-:W-:Y:S01]  /*2d90*/  FMUL.FTZ R40, R98.reuse, R101 ;  /* 0x0000006562287220 */ /* 0x040fe20000410000 */
[C---:B------:R-:W-:Y:S01]  /*2da0*/  FMUL.FTZ R111, R98.reuse, R111 ;  /* 0x0000006f626f7220 */ /* 0x040fe20000410000 */
[C---:B------:R-:W-:Y:S01]  /*2db0*/  FMUL.FTZ R113, R98.reuse, R113 ;  /* 0x0000007162717220 */ /* 0x040fe20000410000 */
[----:B------:R-:W-:Y:S01]  /*2dc0*/  FMUL.FTZ R112, R98, R112 ;  /* 0x0000007062707220 */ /* 0x000fe20000410000 */
[----:B------:R-:W-:Y:S01]  /*2dd0*/  FFMA.FTZ R35, R123, R27, R14 ;  /* 0x0000001b7b237223 */ /* 0x000fe2000001000e */
[----:B------:R-:W-:Y:S01]  /*2de0*/  F2FP.BF16.F32.PACK_AB R36, R41, R36 ;  /* 0x000000242924723e */ /* 0x000fe200000010ff */
[----:B------:R-:W-:Y:S01]  /*2df0*/  FFMA.FTZ R101, R100, R60, R23 ;  /* 0x0000003c64657223 */ /* 0x000fe20000010017 */
[----:B------:R-:W-:Y:S01]  /*2e00*/  FFMA.FTZ R40, R40, R62, R25 ;  /* 0x0000003e28287223 */ /* 0x000fe20000010019 */
[----:B------:R-:W-:Y:S01]  /*2e10*/  FFMA.FTZ R41, R111, R61, R24 ;  /* 0x0000003d6f297223 */ /* 0x000fe20000010018 */
[----:B------:R-:W-:Y:S01]  /*2e20*/  FFMA.FTZ R112, R112, R78, R89 ;  /* 0x0000004e70707223 */ /* 0x000fe20000010059 */
[----:B------:R-:W-:Y:S01]  /*2e30*/  FFMA.FTZ R100, R113, R79, R92 ;  /* 0x0000004f71647223 */ /* 0x000fe2000001005c */
[----:B------:R-:W-:Y:S01]  /*2e40*/  FFMA.FTZ R99, R42, R80, R91 ;  /* 0x000000502a637223 */ /* 0x000fe2000001005b */
[----:B0-----:R-:W-:Y:S01]  /*2e50*/  @!P1 IMAD.WIDE R118, R93, 0x4, R118 ;  /* 0x000000045d769825 */ /* 0x001fe200078e0276 */
[----:B------:R-:W-:-:S02]  /*2e60*/  F2FP.BF16.F32.PACK_AB R35, R110, R35 ;  /* 0x000000236e23723e */ /* 0x000fc400000010ff */
[----:B------:R-:W-:Y:S01]  /*2e70*/  F2FP.BF16.F32.PACK_AB R42, R112, R101 ;  /* 0x00000065702a723e */ /* 0x000fe200000010ff */
[----:B-1----:R-:W-:Y:S01]  /*2e80*/  @!P1 IMAD.WIDE R114, R93, 0x4, R114 ;  /* 0x000000045d729825 */ /* 0x002fe200078e0272 */
[----:B------:R-:W-:Y:S01]  /*2e90*/  F2FP.BF16.F32.PACK_AB R41, R100, R41 ;  /* 0x000000296429723e */ /* 0x000fe200000010ff */
[----:B------:R0:W-:Y:S01]  /*2ea0*/  @!P1 STG.E desc[UR6][R118.64], R108 ;  /* 0x0000006c76009986 */ /* 0x0001e2000c101906 */
[----:B------:R-:W-:Y:S02]  /*2eb0*/  F2FP.BF16.F32.PACK_AB R40, R99, R40 ;  /* 0x000000286328723e */ /* 0x000fe400000010ff */
[----:B--2---:R-:W-:Y:S01]  /*2ec0*/  IADD3 R93, PT, PT, R93, R70, RZ ;  /* 0x000000465d5d7210 */ /* 0x004fe20007ffe0ff */
[----:B------:R0:W-:Y:S03]  /*2ed0*/  @!P1 STG.E desc[UR6][R114.64], R98 ;  /* 0x0000006272009986 */ /* 0x0001e6000c101906 */
[----:B------:R-:W-:Y:S01]  /*2ee0*/  ISETP.GE.AND P1, PT, R93, R71, PT ;  /* 0x000000475d00720c */ /* 0x000fe20003f26270 */
[----:B------:R0:W-:Y:S04]  /*2ef0*/  STG.E.128 desc[UR6][R96.64], R32 ;  /* 0x0000002060007986 */ /* 0x0001e8000c101d06 */
[----:B------:R0:W-:Y:S04]  /*2f00*/  STG.E.128 desc[UR6][R94.64], R36 ;  /* 0x000000245e007986 */ /* 0x0001e8000c101d06 */
[----:B------:R0:W-:Y:S04]  /*2f10*/  STG.E.128 desc[UR6][R104.64], R40 ;  /* 0x0000002868007986 */ /* 0x0001e8000c101d06 */
[----:B------:R-:W-:Y:S05]  /*2f20*/  @!P1 BRA `(.L_x_121) ;  /* 0xffffffd800e49947 */ /* 0x000fea000383ffff */
[----:B------:R-:W-:Y:S05]  /*2f30*/  EXIT ;  /* 0x000000000000794d */ /* 0x000fea0003800000 */
.L_x_122:
        /* <DEDUP_REMOVED lines=12> */
.L_x_20736:


//--------------------- .text._ZN10layer_norm13ln_fwd_kernelINS_13Kernel_traitsI13__nv_bfloat16S2_S2_S2_fjLj3072ELj1ELj1ELj4ELj16ENS_18Kernel_traits_baseILj3072ES2_S2_S2_S2_fjLj128EEEEELb0ELb1ELb1ELb0EEEvNS_9FwdParamsE --------------------------
	.section	.text._ZN10layer_norm13ln_fwd_kernelINS_13Kernel_traitsI13__nv_bfloat16S2_S2_S2_fjLj3072ELj1ELj1ELj4ELj16ENS_18Kernel_traits_baseILj3072ES2_S2_S2_S2_fjLj128EEEEELb0ELb1ELb1ELb0EEEvNS_9FwdParamsE,"ax",@progbits
	.align	128
        .global         _ZN10layer_norm13ln_fwd_kernelINS_13Kernel_traitsI13__nv_bfloat16S2_S2_S2_fjLj3072ELj1ELj1ELj4ELj16ENS_18Kernel_traits_baseILj3072ES2_S2_S2_S2_fjLj128EEEEELb0ELb1ELb1ELb0EEEvNS_9FwdParamsE
        .type           _ZN10layer_norm13ln_fwd_kernelINS_13Kernel_traitsI13__nv_bfloat16S2_S2_S2_fjLj3072ELj1ELj1ELj4ELj16ENS_18Kernel_traits_baseILj3072ES2_S2_S2_S2_fjLj128EEEEELb0ELb1ELb1ELb0EEEvNS_9FwdParamsE,@function
        .size           _ZN10layer_norm13ln_fwd_kernelINS_13Kernel_traitsI13__nv_bfloat16S2_S2_S2_fjLj3072ELj1ELj1ELj4ELj16ENS_18Kernel_traits_baseILj3072ES2_S2_S2_S2_fjLj128EEEEELb0ELb1ELb1ELb0EEEvNS_9FwdParamsE,(.L_x_20737 - _ZN10layer_norm13ln_fwd_kernelINS_13Kernel_traitsI13__nv_bfloat16S2_S2_S2_fjLj3072ELj1ELj1ELj4ELj16ENS_18Kernel_traits_baseILj3072ES2_S2_S2_S2_fjLj128EEEEELb0ELb1ELb1ELb0EEEvNS_9FwdParamsE)
        .other          _ZN10layer_norm13ln_fwd_kernelINS_13Kernel_traitsI13__nv_bfloat16S2_S2_S2_fjLj3072ELj1ELj1ELj4ELj16ENS_18Kernel_traits_baseILj3072ES2_S2_S2_S2_fjLj128EEEEELb0ELb1ELb1ELb0EEEvNS_9FwdParamsE,@"STO_CUDA_ENTRY STV_DEFAULT"
_ZN10layer_norm13ln_fwd_kernelINS_13Kernel_traitsI13__nv_bfloat16S2_S2_S2_fjLj3072ELj1ELj1ELj4ELj16ENS_18Kernel_traits_baseILj3072ES2_S2_S2_S2_fjLj128EEEEELb0ELb1ELb1ELb0EEEvNS_9FwdParamsE:
.text._ZN10layer_norm13ln_fwd_kernelINS_13Kernel_traitsI13__nv_bfloat16S2_S2_S2_fjLj3072ELj1ELj1ELj4ELj16ENS_18Kernel_traits_baseILj3072ES2_S2_S2_S2_fjLj128EEEEELb0ELb1ELb1ELb0EEEvNS_9FwdParamsE:
[----:B------:R-:W-:Y:S01]  /*0000*/  LDC R1, c[0x0][0x37c] ;  /* 0x0000df00ff017b82 */ /* 0x000fe20000000800 */
[----:B------:R-:W0:Y:S01]  /*0010*/  S2R R0, SR_TID.X ;  /* 0x0000000000007919 */ /* 0x000e220000002100 */
[----:B------:R-:W1:Y:S06]  /*0020*/  LDCU.64 UR4, c[0x0][0x438] ;  /* 0x00008700ff0477ac */ /* 0x000e6c0008000a00 */
[----:B------:R-:W2:Y:S01]  /*0030*/  LDC R3, c[0x0][0x388] ;  /* 0x0000e200ff037b82 */ /* 0x000ea20000000800 */
[----:B------:R-:W-:Y:S01]  /*0040*/  BSSY.RECONVERGENT B0, `(.L_x_123) ;  /* 0x0000050000007945 */ /* 0x000fe20003800200 */
[----:B------:R-:W3:Y:S06]  /*0050*/  LDCU.64 UR12, c[0x0][0x358] ;  /* 0x00006b00ff0c77ac */ /* 0x000eec0008000a00 */
[----:B------:R-:W4:Y:S01]  /*0060*/  S2UR UR18, SR_CTAID.X ;  /* 0x00000000001279c3 */ /* 0x000f220000002500 */
[----:B-1----:R-:W-:-:S04]  /*0070*/  UISETP.NE.U32.AND UP0, UPT, UR4, URZ, UPT ;  /* 0x000000ff0400728c */ /* 0x002fc8000bf05070 */
[----:B------:R-:W-:Y:S01]  /*0080*/  UISETP.NE.AND.EX UP0, UPT, UR5, URZ, UPT, UP0 ;  /* 0x000000ff0500728c */ /* 0x000fe2000bf05300 */
[----:B--2---:R-:W-:-:S04]  /*0090*/  SHF.R.S32.HI R2, RZ, 0x1f, R3 ;  /* 0x0000001fff027819 */ /* 0x004fc80000011403 */
        /* <DEDUP_REMOVED lines=29> */
[----:B------:R-:W-:Y:S01]  /*0270*/  ISETP.GE.U32.AND P0, PT, R107, 0x180, PT ;  /* 0x000001806b00780c */ /* 0x000fe20003f06070 */
[----:B------:R-:W-:-:S12]  /*0280*/  @P1 VIADD R17, R17, 0x80 ;  /* 0x0000008011111836 */ /* 0x000fd80000000000 */
        /* <DEDUP_REMOVED lines=11> */
.L_x_124:
        /* <DEDUP_REMOVED lines=12> */
[----:B-1----:R-:W-:-:S04]  /*0400*/  @P1 IMAD.WIDE.U32 R4, R17, 0x10, R4 ;  /* 0x0000001011041825 */ /* 0x002fc800078e0004 */
[----:B------:R-:W-:Y:S01]  /*0410*/  @P1 VIADD R17, R17, 0x80 ;  /* 0x0000008011111836 */ /* 0x000fe20000000000 */
        /* <DEDUP_REMOVED lines=18> */
.L_x_125:
[----:B------:R-:W-:Y:S05]  /*0540*/  BSYNC.RECONVERGENT B0 ;  /* 0x0000000000007941 */ /* 0x000fea0003800200 */
.L_x_123:
        /* <DEDUP_REMOVED lines=54> */
[----:B01234-:R-:W-:-:S07]  /*08b0*/  PRMT R77, R52, 0x7632, R77 ;  /* 0x00007632344d7816 */ /* 0x01ffce000000004d */
.L_x_149:
[----:B------:R-:W-:-:S06]  /*08c0*/  UIMAD.WIDE UR4, UR18, 0x4, UR8 ;  /* 0x00000004120478a5 */ /* 0x000fcc000f8e0208 */
[----:B0123--:R-:W-:Y:S01]  /*08d0*/  IMAD.U32 R64, RZ, RZ, UR4 ;  /* 0x00000004ff407e24 */ /* 0x00ffe2000f8e00ff */
[----:B------:R-:W-:-:S05]  /*08e0*/  MOV R65, UR5 ;  /* 0x0000000500417c02 */ /* 0x000fca0008000f00 */
[----:B------:R0:W2:Y:S01]  /*08f0*/  LDG.E R66, desc[UR12][R64.64] ;  /* 0x0000000c40427981 */ /* 0x0000a2000c1e1900 */
[----:B------:R-:W-:-:S06]  /*0900*/  UIMAD.WIDE UR4, UR18, 0x4, UR10 ;  /* 0x00000004120478a5 */ /* 0x000fcc000f8e020a */
[----:B0-----:R-:W-:Y:S01]  /*0910*/  MOV R64, UR4 ;  /* 0x0000000400407c02 */ /* 0x001fe20008000f00 */
[----:B------:R-:W-:-:S05]  /*0920*/  IMAD.U32 R65, RZ, RZ, UR5 ;  /* 0x00000005ff417e24 */ /* 0x000fca000f8e00ff */
[----:B------:R-:W3:Y:S01]  /*0930*/  LDG.E R67, desc[UR12][R64.64] ;  /* 0x0000000c40437981 */ /* 0x000ee2000c1e1900 */
[----:B------:R-:W-:Y:S01]  /*0940*/  UIMAD UR4, UR18, UR22, URZ ;  /* 0x00000016120472a4 */ /* 0x000fe2000f8e02ff */
[----:B------:R-:W-:Y:S01]  /*0950*/  ISETP.GE.U32.AND P2, PT, R107, 0x80, PT ;  /* 0x000000806b00780c */ /* 0x000fe20003f46070 */
[----:B------:R-:W-:Y:S01]  /*0960*/  BSSY.RECONVERGENT B0, `(.L_x_126) ;  /* 0x00000af000007945 */ /* 0x000fe20003800200 */
[----:B------:R-:W-:Y:S01]  /*0970*/  HFMA2 R112, -RZ, RZ, 0, 0 ;  /* 0x00000000ff707431 */ /* 0x000fe200000001ff */
        /* <DEDUP_REMOVED lines=21> */
.L_x_128:
[----:B------:R-:W-:Y:S05]  /*0ad0*/  BRA.U !UP0, `(.L_x_129) ;  /* 0x0000000508547547 */ /* 0x000fea000b800000 */
[----:B------:R-:W0:Y:S02]  /*0ae0*/  LDC.64 R20, c[0x0][0x3a0] ;  /* 0x0000e800ff147b82 */ /* 0x000e240000000a00 */
[----:B0-----:R-:W-:-:S06]  /*0af0*/  IMAD.WIDE.U32 R20, R109, 0x10, R20 ;  /* 0x000000106d147825 */ /* 0x001fcc00078e0014 */
[----:B------:R-:W2:Y:S01]  /*0b00*/  LDG.E.128 R20, desc[UR12][R20.64] ;  /* 0x0000000c14147981 */ /* 0x000ea2000c1e1d00 */
[----:B------:R-:W-:-:S13]  /*0b10*/  ISETP.LT.AND P0, PT, RZ, UR21, PT ;  /* 0x00000015ff007c0c */ /* 0x000fda000bf01270 */
[----:B------:R-:W0:Y:S01]  /*0b20*/  @P0 LDC R66, c[0x0][0x40c] ;  /* 0x00010300ff420b82 */ /* 0x000e220000000800 */
[----:B-----5:R-:W-:Y:S01]  /*0b30*/  @P0 PRMT R65, R24, 0x7632, R65 ;  /* 0x0000763218410816 */ /* 0x020fe20000000041 */
[----:B------:R-:W-:Y:S01]  /*0b40*/  @P0 IMAD.U32 R84, R76, 0x10000, RZ ;  /* 0x000100004c540824 */ /* 0x000fe200078e00ff */
[----:B------:R-:W-:Y:S02]  /*0b50*/  @P0 SHF.L.U32 R81, R77, 0x10, RZ ;  /* 0x000000104d510819 */ /* 0x000fe400000006ff */
[----:B------:R-:W-:Y:S02]  /*0b60*/  @P0 SHF.L.U32 R65, R65, 0x10, RZ ;  /* 0x0000001041410819 */ /* 0x000fe400000006ff */
[----:B------:R-:W-:Y:S01]  /*0b70*/  @P0 SHF.L.U32 R64, R24, 0x10, RZ ;  /* 0x0000001018400819 */ /* 0x000fe200000006ff */
[----:B------:R-:W1:Y:S01]  /*0b80*/  @P0 LDC R67, c[0x0][0x40c] ;  /* 0x00010300ff430b82 */ /* 0x000e620000000800 */
[----:B------:R-:W-:Y:S02]  /*0b90*/  @P0 PRMT R82, R25, 0x7632, R82 ;  /* 0x0000763219520816 */ /* 0x000fe40000000052 */
[----:B------:R-:W-:-:S02]  /*0ba0*/  @P0 SHF.L.U32 R114, R26, 0x10, RZ ;  /* 0x000000101a720819 */ /* 0x000fc400000006ff */
[----:B------:R-:W-:-:S03]  /*0bb0*/  @P0 SHF.L.U32 R82, R82, 0x10, RZ ;  /* 0x0000001052520819 */ /* 0x000fc600000006ff */
[----:B------:R-:W3:Y:S08]  /*0bc0*/  @P0 LDC R113, c[0x0][0x40c] ;  /* 0x00010300ff710b82 */ /* 0x000ef00000000800 */
[----:B------:R-:W4:Y:S01]  /*0bd0*/  @P0 LDC R111, c[0x0][0x40c] ;  /* 0x00010300ff6f0b82 */ /* 0x000f220000000800 */
[----:B0-----:R-:W-:-:S07]  /*0be0*/  @P0 FMUL.FTZ R66, R65, R66 ;  /* 0x0000004241420220 */ /* 0x001fce0000410000 */
[----:B------:R-:W0:Y:S01]  /*0bf0*/  @P0 LDC R65, c[0x0][0x40c] ;  /* 0x00010300ff410b82 */ /* 0x000e220000000800 */
[----:B-1----:R-:W-:Y:S01]  /*0c00*/  @P0 FMUL.FTZ R64, R64, R67 ;  /* 0x0000004340400220 */ /* 0x002fe20000410000 */
[----:B------:R-:W-:Y:S02]  /*0c10*/  @P0 IMAD.U32 R67, R52, 0x10000, RZ ;  /* 0x0001000034430824 */ /* 0x000fe400078e00ff */
[----:B0-----:R-:W-:-:S04]  /*0c20*/  @P0 FMUL.FTZ R114, R114, R65 ;  /* 0x0000004172720220 */ /* 0x001fc80000410000 */
[----:B------:R-:W0:Y:S01]  /*0c30*/  @P0 LDC R65, c[0x0][0x40c] ;  /* 0x00010300ff410b82 */ /* 0x000e220000000800 */
[C---:B--2---:R-:W-:Y:S01]  /*0c40*/  @P0 PRMT R80, R20.reuse, 0x7632, R80 ;  /* 0x0000763214500816 */ /* 0x044fe20000000050 */
[C---:B------:R-:W-:Y:S01]  /*0c50*/  @P0 IMAD.U32 R85, R20.reuse, 0x10000, RZ ;  /* 0x0001000014550824 */ /* 0x040fe200078e00ff */
[----:B------:R-:W-:Y:S02]  /*0c60*/  @!P0 PRMT R79, R20, 0x7632, R79 ;  /* 0x00007632144f8816 */ /* 0x000fe4000000004f */
[----:B------:R-:W-:Y:S01]  /*0c70*/  @P0 SHF.L.U32 R83, R80, 0x10, RZ ;  /* 0x0000001050530819 */ /* 0x000fe200000006ff */
[----:B------:R-:W-:Y:S01]  /*0c80*/  @P0 IMAD.U32 R80, R25, 0x10000, RZ ;  /* 0x0001000019500824 */ /* 0x000fe200078e00ff */
[----:B------:R-:W-:Y:S02]  /*0c90*/  @!P0 SHF.L.U32 R79, R79, 0x10, RZ ;  /* 0x000000104f4f8819 */ /* 0x000fe400000006ff */
[----:B------:R-:W-:Y:S01]  /*0ca0*/  @!P0 SHF.L.U32 R78, R20, 0x10, RZ ;  /* 0x00000010144e8819 */ /* 0x000fe200000006ff */
[----:B------:R-:W-:Y:S01]  /*0cb0*/  @P0 FFMA.FTZ R79, R66, R81, R83 ;  /* 0x00000051424f0223 */ /* 0x000fe20000010053 */
[--C-:B------:R-:W-:Y:S01]  /*0cc0*/  @P0 FFMA.FTZ R78, R64, R67, R85.reuse ;  /* 0x00000043404e0223 */ /* 0x100fe20000010055 */
[----:B------:R-:W1:Y:S01]  /*0cd0*/  @P0 LDC R66, c[0x0][0x40c] ;  /* 0x00010300ff420b82 */ /* 0x000e620000000800 */
[----:B---3--:R-:W-:Y:S01]  /*0ce0*/  @P0 FMUL.FTZ R83, R82, R113 ;  /* 0x0000007152530220 */ /* 0x008fe20000410000 */
[----:B------:R-:W-:Y:S01]  /*0cf0*/  @P0 SHF.L.U32 R82, R53, 0x10, RZ ;  /* 0x0000001035520819 */ /* 0x000fe200000006ff */
[----:B----4-:R-:W-:Y:S01]  /*0d00*/  @P0 FMUL.FTZ R67, R80, R111 ;  /* 0x0000006f50430220 */ /* 0x010fe20000410000 */
[----:B------:R-:W-:-:S02]  /*0d10*/  @P0 PRMT R85, R21, 0x7632, R85 ;  /* 0x0000763215550816 */ /* 0x000fc40000000055 */
[C---:B------:R-:W-:Y:S02]  /*0d20*/  @P0 SHF.L.U32 R116, R21.reuse, 0x10, RZ ;  /* 0x0000001015740819 */ /* 0x040fe400000006ff */
[----:B------:R-:W2:Y:S01]  /*0d30*/  @P0 LDC R64, c[0x0][0x40c] ;  /* 0x00010300ff400b82 */ /* 0x000ea20000000800 */
[C---:B------:R-:W-:Y:S02]  /*0d40*/  @!P0 PRMT R81, R21.reuse, 0x7632, R81 ;  /* 0x0000763215518816 */ /* 0x040fe40000000051 */
[----:B------:R-:W-:Y:S01]  /*0d50*/  @!P0 SHF.L.U32 R80, R21, 0x10, RZ ;  /* 0x0000001015508819 */ /* 0x000fe200000006ff */
[----:B------:R-:W-:Y:S01]  /*0d60*/  @P0 FFMA.FTZ R80, R67, R82, R116 ;  /* 0x0000005243500223 */ /* 0x000fe20000010074 */
[----:B------:R-:W-:Y:S01]  /*0d70*/  @P0 SHF.L.U32 R110, R85, 0x10, RZ ;  /* 0x00000010556e0819 */ /* 0x000fe200000006ff */
[----:B------:R-:W-:Y:S01]  /*0d80*/  @!P0 IMAD.U32 R81, R81, 0x10000, RZ ;  /* 0x0001000051518824 */ /* 0x000fe200078e00ff */
[----:B------:R-:W-:Y:S01]  /*0d90*/  @P0 PRMT R82, R26, 0x7632, R82 ;  /* 0x000076321a520816 */ /* 0x000fe20000000052 */
[----:B------:R-:W-:Y:S01]  /*0da0*/  @P0 IMAD.U32 R67, R54, 0x10000, RZ ;  /* 0x0001000036430824 */ /* 0x000fe200078e00ff */
[----:B------:R-:W-:Y:S01]  /*0db0*/  @P0 SHF.L.U32 R111, R75, 0x10, RZ ;  /* 0x000000104b6f0819 */ /* 0x000fe200000006ff */
[----:B------:R-:W-:Y:S01]  /*0dc0*/  @P0 FFMA.FTZ R81, R83, R84, R110 ;  /* 0x0000005453510223 */ /* 0x000fe2000001006e */
[----:B------:R-:W-:Y:S01]  /*0dd0*/  @P0 SHF.L.U32 R85, R82, 0x10, RZ ;  /* 0x0000001052550819 */ /* 0x000fe200000006ff */
[C---:B------:R-:W-:Y:S01]  /*0de0*/  @!P0 IMAD.U32 R82, R22.reuse, 0x10000, RZ ;  /* 0x0001000016528824 */ /* 0x040fe200078e00ff */
[----:B------:R-:W-:Y:S01]  /*0df0*/  @P0 PRMT R84, R22, 0x7632, R84 ;  /* 0x0000763216540816 */ /* 0x000fe20000000054 */
[----:B------:R-:W-:Y:S01]  /*0e00*/  @P0 IMAD.U32 R110, R74, 0x10000, RZ ;  /* 0x000100004a6e0824 */ /* 0x000fe200078e00ff */
[C---:B------:R-:W-:Y:S01]  /*0e10*/  @!P0 PRMT R83, R22.reuse, 0x7632, R83 ;  /* 0x0000763216538816 */ /* 0x040fe20000000053 */
[----:B-1----:R-:W-:Y:S01]  /*0e20*/  @P0 FMUL.FTZ R66, R85, R66 ;  /* 0x0000004255420220 */ /* 0x002fe20000410000 */
[----:B------:R-:W-:Y:S01]  /*0e30*/  @P0 SHF.L.U32 R115, R22, 0x10, RZ ;  /* 0x0000001016730819 */ /* 0x000fe200000006ff */
[----:B------:R-:W-:Y:S01]  /*0e40*/  @P0 IMAD.U32 R113, R84, 0x10000, RZ ;  /* 0x0001000054710824 */ /* 0x000fe200078e00ff */
[----:B------:R-:W-:-:S02]  /*0e50*/  @!P0 SHF.L.U32 R83, R83, 0x10, RZ ;  /* 0x0000001053538819 */ /* 0x000fc400000006ff */
[C---:B------:R-:W-:Y:S01]  /*0e60*/  @P0 SHF.L.U32 R85, R27.reuse, 0x10, RZ ;  /* 0x000000101b550819 */ /* 0x040fe200000006ff */
[----:B------:R-:W-:Y:S01]  /*0e70*/  @P0 FFMA.FTZ R83, R66, R111, R113 ;  /* 0x0000006f42530223 */ /* 0x000fe20000010071 */
[----:B------:R-:W-:Y:S01]  /*0e80*/  @P0 PRMT R66, R27, 0x7632, R66 ;  /* 0x000076321b420816 */ /* 0x000fe20000000042 */
[----:B------:R-:W-:Y:S01]  /*0e90*/  @P0 FFMA.FTZ R82, R114, R67, R115 ;  /* 0x0000004372520223 */ /* 0x000fe20000010073 */
[----:B------:R-:W-:Y:S01]  /*0ea0*/  @P0 PRMT R111, R23, 0x7632, R111 ;  /* 0x00007632176f0816 */ /* 0x000fe2000000006f */
[----:B--2---:R-:W-:Y:S01]  /*0eb0*/  @P0 FMUL.FTZ R64, R85, R64 ;  /* 0x0000004055400220 */ /* 0x004fe20000410000 */
[----:B------:R-:W-:Y:S01]  /*0ec0*/  @P0 SHF.L.U32 R66, R66, 0x10, RZ ;  /* 0x0000001042420819 */ /* 0x000fe200000006ff */
[----:B------:R-:W-:Y:S01]  /*0ed0*/  @P0 IMAD.U32 R113, R23, 0x10000, RZ ;  /* 0x0001000017710824 */ /* 0x000fe200078e00ff */
[----:B------:R-:W-:Y:S02]  /*0ee0*/  @P0 SHF.L.U32 R67, R55, 0x10, RZ ;  /* 0x0000001037430819 */ /* 0x000fe400000006ff */
[----:B------:R-:W-:Y:S01]  /*0ef0*/  @!P0 PRMT R85, R23, 0x7632, R85 ;  /* 0x0000763217558816 */ /* 0x000fe20000000055 */
[----:B0-----:R-:W-:Y:S01]  /*0f00*/  @P0 FMUL.FTZ R65, R66, R65 ;  /* 0x0000004142410220 */ /* 0x001fe20000410000 */
[----:B------:R-:W-:-:S02]  /*0f10*/  @P0 SHF.L.U32 R114, R111, 0x10, RZ ;  /* 0x000000106f720819 */ /* 0x000fc400000006ff */
[----:B------:R-:W-:Y:S01]  /*0f20*/  @!P0 SHF.L.U32 R84, R23, 0x10, RZ ;  /* 0x0000001017548819 */ /* 0x000fe200000006ff */
[----:B------:R-:W-:Y:S01]  /*0f30*/  @P0 FFMA.FTZ R84, R64, R67, R113 ;  /* 0x0000004340540223 */ /* 0x000fe20000010071 */
[----:B------:R-:W-:Y:S01]  /*0f40*/  @!P0 SHF.L.U32 R85, R85, 0x10, RZ ;  /* 0x0000001055558819 */ /* 0x000fe200000006ff */
[----:B------:R-:W-:Y:S01]  /*0f50*/  @P0 FFMA.FTZ R85, R65, R110, R114 ;  /* 0x0000006e41550223 */ /* 0x000fe20000010072 */
[----:B------:R-:W-:Y:S02]  /*0f60*/  F2FP.BF16.F32.PACK_AB R64, RZ, R78 ;  /* 0x0000004eff40723e */ /* 0x000fe400000010ff */
[----:B------:R-:W-:Y:S02]  /*0f70*/  F2FP.BF16.F32.PACK_AB R65, RZ, R79 ;  /* 0x0000004fff41723e */ /* 0x000fe400000010ff */
[----:B------:R-:W-:Y:S02]  /*0f80*/  F2FP.BF16.F32.PACK_AB R66, RZ, R80 ;  /* 0x00000050ff42723e */ /* 0x000fe400000010ff */
[----:B------:R-:W-:-:S02]  /*0f90*/  F2FP.BF16.F32.PACK_AB R110, RZ, R81 ;  /* 0x00000051ff6e723e */ /* 0x000fc400000010ff */
[----:B------:R-:W-:Y:S02]  /*0fa0*/  F2FP.BF16.F32.PACK_AB R111, RZ, R82 ;  /* 0x00000052ff6f723e */ /* 0x000fe400000010ff */
        /* <DEDUP_REMOVED lines=8> */
.L_x_129:
[----:B------:R-:W0:Y:S01]  /*1030*/  @UP2 LDCU UR4, c[0x0][0x40c] ;  /* 0x00008180ff0427ac */ /* 0x000e220008000800 */
[----:B-----5:R-:W-:Y:S01]  /*1040*/  @P1 IMAD.U32 R64, R24, 0x10000, RZ ;  /* 0x0001000018401824 */ /* 0x020fe200078e00ff */
[----:B------:R-:W-:Y:S02]  /*1050*/  @P1 SHF.L.U32 R65, R52, 0x10, RZ ;  /* 0x0000001034411819 */ /* 0x000fe400000006ff */
[----:B------:R-:W-:Y:S01]  /*1060*/  CS2R R78, SRZ ;  /* 0x00000000004e7805 */ /* 0x000fe2000001ff00 */
[----:B------:R-:W1:Y:S01]  /*1070*/  @UP2 LDCU UR7, c[0x0][0x40c] ;  /* 0x00008180ff0727ac */ /* 0x000e620008000800 */
[----:B------:R-:W-:Y:S01]  /*1080*/  @P1 SHF.L.U32 R66, R25, 0x10, RZ ;  /* 0x0000001019421819 */ /* 0x000fe200000006ff */
[----:B------:R-:W-:Y:S01]  /*1090*/  IMAD.MOV.U32 R80, RZ, RZ, RZ ;  /* 0x000000ffff507224 */ /* 0x000fe200078e00ff */
[----:B------:R-:W-:Y:S01]  /*10a0*/  @P1 SHF.L.U32 R67, R53, 0x10, RZ ;  /* 0x0000001035431819 */ /* 0x000fe200000006ff */
[----:B------:R-:W2:Y:S01]  /*10b0*/  @UP2 LDCU UR5, c[0x0][0x40c] ;  /* 0x00008180ff0527ac */ /* 0x000ea20008000800 */
[----:B------:R-:W-:-:S02]  /*10c0*/  CS2R R82, SRZ ;  /* 0x0000000000527805 */ /* 0x000fc4000001ff00 */
[----:B------:R-:W-:Y:S02]  /*10d0*/  @P1 SHF.L.U32 R81, R27, 0x10, RZ ;  /* 0x000000101b511819 */ /* 0x000fe400000006ff */
[----:B------:R-:W-:Y:S01]  /*10e0*/  CS2R R84, SRZ ;  /* 0x0000000000547805 */ /* 0x000fe2000001ff00 */
[----:B------:R-:W3:Y:S01]  /*10f0*/  @UP2 LDCU UR23, c[0x0][0x40c] ;  /* 0x00008180ff1727ac */ /* 0x000ee20008000800 */
[----:B------:R-:W-:Y:S02]  /*1100*/  @P1 SHF.L.U32 R110, R55, 0x10, RZ ;  /* 0x00000010376e1819 */ /* 0x000fe400000006ff */
[----:B------:R-:W-:Y:S01]  /*1110*/  @P1 SHF.L.U32 R111, R74, 0x10, RZ ;  /* 0x000000104a6f1819 */ /* 0x000fe200000006ff */
[----:B------:R-:W4:Y:S01]  /*1120*/  @UP2 LDCU UR24, c[0x0][0x40c] ;  /* 0x00008180ff1827ac */ /* 0x000f220008000800 */
[----:B0-----:R-:W-:Y:S01]  /*1130*/  @P1 FMUL.FTZ R64, R64, UR4 ;  /* 0x0000000440401c20 */ /* 0x001fe20008410000 */
[----:B------:R-:W0:Y:S03]  /*1140*/  @UP2 LDCU UR4, c[0x0][0x40c] ;  /* 0x00008180ff0427ac */ /* 0x000e260008000800 */
[----:B------:R-:W-:Y:S01]  /*1150*/  @P1 FMUL.FTZ R78, R64, R65 ;  /* 0x00000041404e1220 */ /* 0x000fe20000410000 */
[----:B------:R-:W-:Y:S01]  /*1160*/  @P1 PRMT R64, R24, 0x7632, R64 ;  /* 0x0000763218401816 */ /* 0x000fe20000000040 */
[----:B-1----:R-:W-:Y:S01]  /*1170*/  @P1 FMUL.FTZ R66, R66, UR7 ;  /* 0x0000000742421c20 */ /* 0x002fe20008410000 */
[----:B------:R-:W1:Y:S01]  /*1180*/  @UP2 LDCU UR7, c[0x0][0x40c] ;  /* 0x00008180ff0727ac */ /* 0x000e620008000800 */
[----:B------:R-:W-:-:S02]  /*1190*/  @P1 SHF.L.U32 R65, R77, 0x10, RZ ;  /* 0x000000104d411819 */ /* 0x000fc400000006ff */
[----:B------:R-:W-:Y:S02]  /*11a0*/  @P1 IMAD.U32 R64, R64, 0x10000, RZ ;  /* 0x0001000040401824 */ /* 0x000fe400078e00ff */
[----:B------:R-:W-:Y:S01]  /*11b0*/  @P1 FMUL.FTZ R80, R66, R67 ;  /* 0x0000004342501220 */ /* 0x000fe20000410000 */
[----:B------:R-:W-:Y:S01]  /*11c0*/  @P1 IMAD.U32 R66, R26, 0x10000, RZ ;  /* 0x000100001a421824 */ /* 0x000fe200078e00ff */
[----:B------:R-:W-:Y:S01]  /*11d0*/  @P1 SHF.L.U32 R67, R54, 0x10, RZ ;  /* 0x0000001036431819 */ /* 0x000fe200000006ff */
[----:B--2---:R-:W-:Y:S01]  /*11e0*/  @P1 FMUL.FTZ R64, R64, UR5 ;  /* 0x0000000540401c20 */ /* 0x004fe20008410000 */
[----:B------:R-:W2:Y:S01]  /*11f0*/  @UP2 LDCU UR5, c[0x0][0x40c] ;  /* 0x00008180ff0527ac */ /* 0x000ea20008000800 */
[----:B---3--:R-:W-:Y:S01]  /*1200*/  @P1 FMUL.FTZ R66, R66, UR23 ;  /* 0x0000001742421c20 */ /* 0x008fe20008410000 */
[----:B----4-:R-:W-:Y:S01]  /*1210*/  @P1 FMUL.FTZ R81, R81, UR24 ;  /* 0x0000001851511c20 */ /* 0x010fe20008410000 */
[----:B------:R-:W-:Y:S01]  /*1220*/  @P1 FMUL.FTZ R79, R64, R65 ;  /* 0x00000041404f1220 */ /* 0x000fe20000410000 */
[----:B------:R-:W-:Y:S01]  /*1230*/  @P1 PRMT R64, R25, 0x7632, R64 ;  /* 0x0000763219401816 */ /* 0x000fe20000000040 */
[----:B------:R-:W-:Y:S01]  /*1240*/  @P1 FMUL.FTZ R82, R66, R67 ;  /* 0x0000004342521220 */ /* 0x000fe20000410000 */
[----:B------:R-:W-:Y:S01]  /*1250*/  @P1 PRMT R65, R26, 0x7632, R65 ;  /* 0x000076321a411816 */ /* 0x000fe20000000041 */
[----:B------:R-:W-:Y:S01]  /*1260*/  @P1 FMUL.FTZ R84, R81, R110 ;  /* 0x0000006e51541220 */ /* 0x000fe20000410000 */
[----:B------:R-:W-:Y:S01]  /*1270*/  @P1 PRMT R66, R27, 0x7632, R66 ;  /* 0x000076321b421816 */ /* 0x000fe20000000042 */
[----:B------:R-:W-:Y:S01]  /*1280*/  @P1 IMAD.U32 R67, R76, 0x10000, RZ ;  /* 0x000100004c431824 */ /* 0x000fe200078e00ff */
[----:B------:R-:W-:Y:S01]  /*1290*/  @P1 SHF.L.U32 R64, R64, 0x10, RZ ;  /* 0x0000001040401819 */ /* 0x000fe200000006ff */
[----:B------:R-:W-:Y:S01]  /*12a0*/  @P1 IMAD.U32 R65, R65, 0x10000, RZ ;  /* 0x0001000041411824 */ /* 0x000fe200078e00ff */
[----:B------:R-:W-:-:S02]  /*12b0*/  @P1 SHF.L.U32 R66, R66, 0x10, RZ ;  /* 0x0000001042421819 */ /* 0x000fc400000006ff */
[----:B------:R-:W-:Y:S01]  /*12c0*/  @P1 SHF.L.U32 R110, R75, 0x10, RZ ;  /* 0x000000104b6e1819 */ /* 0x000fe200000006ff */
[----:B0-----:R-:W-:Y:S01]  /*12d0*/  @P1 FMUL.FTZ R64, R64, UR4 ;  /* 0x0000000440401c20 */ /* 0x001fe20008410000 */
[----:B-1----:R-:W-:Y:S01]  /*12e0*/  @P1 FMUL.FTZ R65, R65, UR7 ;  /* 0x0000000741411c20 */ /* 0x002fe20008410000 */
[----:B------:R-:W-:Y:S01]  /*12f0*/  MOV R81, RZ ;  /* 0x000000ff00517202 */ /* 0x000fe20000000f00 */
[----:B--2---:R-:W-:Y:S01]  /*1300*/  @P1 FMUL.FTZ R66, R66, UR5 ;  /* 0x0000000542421c20 */ /* 0x004fe20008410000 */
[----:B------:R-:W-:Y:S01]  /*1310*/  @P1 FMUL.FTZ R81, R64, R67 ;  /* 0x0000004340511220 */ /* 0x000fe20000410000 */
[----:B------:R-:W-:Y:S01]  /*1320*/  @P1 FMUL.FTZ R83, R65, R110 ;  /* 0x0000006e41531220 */ /* 0x000fe20000410000 */
[----:B------:R-:W-:Y:S01]  /*1330*/  F2FP.BF16.F32.PACK_AB R64, RZ, R78 ;  /* 0x0000004eff40723e */ /* 0x000fe200000010ff */
[----:B------:R-:W-:Y:S01]  /*1340*/  @P1 FMUL.FTZ R85, R66, R111 ;  /* 0x0000006f42551220 */ /* 0x000fe20000410000 */
[----:B------:R-:W-:Y:S02]  /*1350*/  F2FP.BF16.F32.PACK_AB R65, RZ, R79 ;  /* 0x0000004fff41723e */ /* 0x000fe400000010ff */
        /* <DEDUP_REMOVED lines=9> */
[----:B------:R-:W-:-:S07]  /*13f0*/  PRMT R66, R111, 0x5410, R113 ;  /* 0x000054106f427816 */ /* 0x000fce0000000071 */
.L_x_130:
[----:B------:R-:W0:Y:S01]  /*1400*/  LDC.64 R110, c[0x0][0x3a8] ;  /* 0x0000ea00ff6e7b82 */ /* 0x000e220000000a00 */
[----:B------:R-:W-:Y:S02]  /*1410*/  VIADD R112, R112, 0x80 ;  /* 0x0000008070707836 */ /* 0x000fe40000000000 */
[C---:B0-----:R-:W-:Y:S01]  /*1420*/  IMAD.WIDE.U32 R110, R109.reuse, 0x10, R110 ;  /* 0x000000106d6e7825 */ /* 0x041fe200078e006e */
[----:B------:R-:W-:-:S04]  /*1430*/  IADD3 R109, PT, PT, R109, 0x80, RZ ;  /* 0x000000806d6d7810 */ /* 0x000fc80007ffe0ff */
[----:B------:R0:W-:Y:S03]  /*1440*/  STG.E.128 desc[UR12][R110.64], R64 ;  /* 0x000000406e007986 */ /* 0x0001e6000c101d0c */
.L_x_127:
[----:B------:R-:W-:Y:S05]  /*1450*/  BSYNC.RECONVERGENT B0 ;  /* 0x0000000000007941 */ /* 0x000fea0003800200 */
.L_x_126:
[----:B------:R-:W-:Y:S01]  /*1460*/  ISETP.GE.U32.AND P3, PT, R107, 0x100, PT ;  /* 0x000001006b00780c */ /* 0x000fe20003f66070 */
[----:B------:R-:W-:-:S12]  /*1470*/  BSSY.RECONVERGENT B0, `(.L_x_131) ;  /* 0x0000096000007945 */ /* 0x000fd80003800200 */
[----:B------:R-:W-:Y:S05]  /*1480*/  @!P3 BRA `(.L_x_132) ;  /* 0x000000080050b947 */ /* 0x000fea0003800000 */
[----:B------:R-:W-:Y:S01]  /*1490*/  ISETP.NE.U32.AND P0, PT, RZ, UR14, PT ;  /* 0x0000000eff007c0c */ /* 0x000fe2000bf05070 */
[----:B------:R-:W1:Y:S01]  /*14a0*/  @UP2 LDCU.64 UR4, c[0x0][0x390] ;  /* 0x00007200ff0427ac */ /* 0x000e620008000a00 */
[----:B0-----:R-:W-:Y:S02]  /*14b0*/  HFMA2 R67, -RZ, RZ, 0, 9.5367431640625e-07 ;  /* 0x00000010ff437431 */ /* 0x001fe400000001ff */
[----:B------:R-:W-:-:S13]  /*14c0*/  ISETP.NE.AND.EX P0, PT, RZ, UR15, PT, P0 ;  /* 0x0000000fff007c0c */ /* 0x000fda000bf05300 */
[----:B------:R-:W0:Y:S01]  /*14d0*/  @P0 LDC.64 R64, c[0x0][0x3a0] ;  /* 0x0000e800ff400b82 */ /* 0x000e220000000a00 */
[----:B-1----:R-:W-:-:S05]  /*14e0*/  @P1 IMAD.WIDE.U32 R66, R112, R67, UR4 ;  /* 0x0000000470421e25 */ /* 0x002fca000f8e0043 */
[----:B------:R1:W5:Y:S01]  /*14f0*/  @P1 LDG.E.128 R24, desc[UR12][R66.64] ;  /* 0x0000000c42181981 */ /* 0x000362000c1e1d00 */
[----:B0-----:R-:W-:-:S05]  /*1500*/  @P0 IMAD.WIDE.U32 R64, R109, 0x10, R64 ;  /* 0x000000106d400825 */ /* 0x001fca00078e0040 */
[----:B------:R1:W5:Y:S01]  /*1510*/  @P0 LDG.E.128 R20, desc[UR12][R64.64] ;  /* 0x0000000c40140981 */ /* 0x000362000c1e1d00 */
[----:B------:R-:W-:Y:S05]  /*1520*/  @!P0 BRA `(.L_x_133) ;  /* 0x0000000400208947 */ /* 0x000fea0003800000 */
[----:B------:R-:W-:Y:S02]  /*1530*/  ISETP.LT.AND P0, PT, RZ, UR21, PT ;  /* 0x00000015ff007c0c */ /* 0x000fe4000bf01270 */
[C---:B-1---5:R-:W-:Y:S02]  /*1540*/  PRMT R65, R20.reuse, 0x7632, R65 ;  /* 0x0000763214417816 */ /* 0x062fe40000000041 */
[----:B------:R-:W-:Y:S02]  /*1550*/  SHF.L.U32 R86, R20, 0x10, RZ ;  /* 0x0000001014567819 */ /* 0x000fe400000006ff */
[----:B------:R-:W-:Y:S02]  /*1560*/  SHF.L.U32 R93, R21, 0x10, RZ ;  /* 0x00000010155d7819 */ /* 0x000fe400000006ff */
[----:B------:R-:W-:-:S05]  /*1570*/  SHF.L.U32 R110, R22, 0x10, RZ ;  /* 0x00000010166e7819 */ /* 0x000fca00000006ff */
[----:B------:R-:W0:Y:S01]  /*1580*/  @P0 LDC R88, c[0x0][0x40c] ;  /* 0x00010300ff580b82 */ /* 0x000e220000000800 */
[C---:B------:R-:W-:Y:S01]  /*1590*/  @P0 PRMT R64, R24.reuse, 0x7632, R64 ;  /* 0x0000763218400816 */ /* 0x040fe20000000040 */
[----:B------:R-:W-:Y:S01]  /*15a0*/  @P0 IMAD.U32 R67, R24, 0x10000, RZ ;  /* 0x0001000018430824 */ /* 0x000fe200078e00ff */
[----:B------:R-:W-:Y:S01]  /*15b0*/  @P0 SHF.L.U32 R114, R26, 0x10, RZ ;  /* 0x000000101a720819 */ /* 0x000fe200000006ff */
[----:B------:R-:W-:Y:S01]  /*15c0*/  @P0 IMAD.U32 R90, R25, 0x10000, RZ ;  /* 0x00010000195a0824 */ /* 0x000fe200078e00ff */
[----:B------:R-:W-:-:S03]  /*15d0*/  @P0 SHF.L.U32 R66, R64, 0x10, RZ ;  /* 0x0000001040420819 */ /* 0x000fc600000006ff */
[----:B------:R-:W1:Y:S08]  /*15e0*/  @P0 LDC R87, c[0x0][0x40c] ;  /* 0x00010300ff570b82 */ /* 0x000e700000000800 */
[----:B------:R-:W2:Y:S08]  /*15f0*/  @P0 LDC R64, c[0x0][0x40c] ;  /* 0x00010300ff400b82 */ /* 0x000eb00000000800 */
[----:B------:R-:W3:Y:S01]  /*1600*/  @P0 LDC R91, c[0x0][0x40c] ;  /* 0x00010300ff5b0b82 */ /* 0x000ee20000000800 */
[----:B0-----:R-:W-:Y:S01]  /*1610*/  @P0 FMUL.FTZ R89, R67, R88 ;  /* 0x0000005843590220 */ /* 0x001fe20000410000 */
[----:B------:R-:W-:Y:S01]  /*1620*/  @P0 SHF.L.U32 R67, R73, 0x10, RZ ;  /* 0x0000001049430819 */ /* 0x000fe200000006ff */
[----:B-1----:R-:W-:Y:S01]  /*1630*/  @P0 FMUL.FTZ R88, R66, R87 ;  /* 0x0000005742580220 */ /* 0x002fe20000410000 */
[----:B------:R-:W-:Y:S01]  /*1640*/  IMAD.U32 R87, R65, 0x10000, RZ ;  /* 0x0001000041577824 */ /* 0x000fe200078e00ff */
[----:B------:R-:W-:-:S03]  /*1650*/  @P0 SHF.L.U32 R66, R40, 0x10, RZ ;  /* 0x0000001028420819 */ /* 0x000fc600000006ff */
[----:B------:R-:W0:Y:S01]  /*1660*/  @P0 LDC R65, c[0x0][0x40c] ;  /* 0x00010300ff410b82 */ /* 0x000e220000000800 */
[----:B------:R-:W-:Y:S01]  /*1670*/  @P0 FFMA.FTZ R87, R88, R67, R87 ;  /* 0x0000004358570223 */ /* 0x000fe20000010057 */
[----:B------:R-:W-:Y:S01]  /*1680*/  PRMT R67, R21, 0x7632, R67 ;  /* 0x0000763215437816 */ /* 0x000fe20000000043 */
[----:B------:R-:W-:Y:S01]  /*1690*/  @P0 FFMA.FTZ R86, R89, R66, R86 ;  /* 0x0000004259560223 */ /* 0x000fe20000010056 */
[----:B------:R-:W-:Y:S02]  /*16a0*/  @P0 PRMT R88, R25, 0x7632, R88 ;  /* 0x0000763219580816 */ /* 0x000fe40000000058 */
[----:B------:R-:W-:Y:S02]  /*16b0*/  SHF.L.U32 R89, R67, 0x10, RZ ;  /* 0x0000001043597819 */ /* 0x000fe400000006ff */
[----:B------:R-:W1:Y:S01]  /*16c0*/  @P0 LDC R66, c[0x0][0x40c] ;  /* 0x00010300ff420b82 */ /* 0x000e620000000800 */
[----:B------:R-:W-:Y:S01]  /*16d0*/  @P0 IMAD.U32 R67, R88, 0x10000, RZ ;  /* 0x0001000058430824 */ /* 0x000fe200078e00ff */
[----:B------:R-:W-:Y:S01]  /*16e0*/  @!P0 MOV R88, R93 ;  /* 0x0000005d00588202 */ /* 0x000fe20000000f00 */
[----:B---3--:R-:W-:-:S02]  /*16f0*/  @P0 FMUL.FTZ R92, R90, R91 ;  /* 0x0000005b5a5c0220 */ /* 0x008fc40000410000 */
[----:B--2---:R-:W-:Y:S01]  /*1700*/  @P0 FMUL.FTZ R64, R67, R64 ;  /* 0x0000004043400220 */ /* 0x004fe20000410000 */
[----:B------:R-:W-:Y:S02]  /*1710*/  @P0 SHF.L.U32 R90, R41, 0x10, RZ ;  /* 0x00000010295a0819 */ /* 0x000fe400000006ff */
[----:B------:R-:W2:Y:S01]  /*1720*/  @P0 LDC R67, c[0x0][0x40c] ;  /* 0x00010300ff430b82 */ /* 0x000ea20000000800 */
[----:B------:R-:W-:Y:S02]  /*1730*/  @P0 IMAD.U32 R91, R72, 0x10000, RZ ;  /* 0x00010000485b0824 */ /* 0x000fe400078e00ff */
[----:B------:R-:W-:Y:S02]  /*1740*/  @P0 FFMA.FTZ R88, R92, R90, R93 ;  /* 0x0000005a5c580223 */ /* 0x000fe4000001005d */
[----:B------:R-:W-:Y:S01]  /*1750*/  @P0 FFMA.FTZ R89, R64, R91, R89 ;  /* 0x0000005b40590223 */ /* 0x000fe20000010059 */
[----:B------:R-:W-:Y:S02]  /*1760*/  @P0 PRMT R92, R26, 0x7632, R92 ;  /* 0x000076321a5c0816 */ /* 0x000fe4000000005c */
[----:B------:R-:W3:Y:S01]  /*1770*/  @P0 LDC R64, c[0x0][0x40c] ;  /* 0x00010300ff400b82 */ /* 0x000ee20000000800 */
[----:B------:R-:W-:Y:S01]  /*1780*/  PRMT R90, R22, 0x7632, R90 ;  /* 0x00007632165a7816 */ /* 0x000fe2000000005a */
[----:B0-----:R-:W-:Y:S01]  /*1790*/  @P0 FMUL.FTZ R111, R114, R65 ;  /* 0x00000041726f0220 */ /* 0x001fe20000410000 */
[----:B------:R-:W-:Y:S01]  /*17a0*/  @P0 SHF.L.U32 R93, R92, 0x10, RZ ;  /* 0x000000105c5d0819 */ /* 0x000fe200000006ff */
[----:B------:R-:W-:Y:S01]  /*17b0*/  @P0 IMAD.U32 R65, R42, 0x10000, RZ ;  /* 0x000100002a410824 */ /* 0x000fe200078e00ff */
[----:B------:R-:W-:Y:S01]  /*17c0*/  @P0 SHF.L.U32 R92, R71, 0x10, RZ ;  /* 0x00000010475c0819 */ /* 0x000fe200000006ff */
[----:B------:R-:W-:Y:S01]  /*17d0*/  IMAD.U32 R91, R90, 0x10000, RZ ;  /* 0x000100005a5b7824 */ /* 0x000fe200078e00ff */
[----:B------:R-:W-:Y:S01]  /*17e0*/  @!P0 MOV R90, R110 ;  /* 0x0000006e005a8202 */ /* 0x000fe20000000f00 */
[----:B-1----:R-:W-:Y:S01]  /*17f0*/  @P0 FMUL.FTZ R66, R93, R66 ;  /* 0x000000425d420220 */ /* 0x002fe20000410000 */
[----:B------:R-:W-:Y:S01]  /*1800*/  @P0 FFMA.FTZ R90, R111, R65, R110 ;  /* 0x000000416f5a0223 */ /* 0x000fe2000001006e */
[----:B------:R-:W-:-:S02]  /*1810*/  @P0 SHF.L.U32 R110, R27, 0x10, RZ ;  /* 0x000000101b6e0819 */ /* 0x000fc400000006ff */
[----:B------:R-:W-:Y:S01]  /*1820*/  @P0 FFMA.FTZ R91, R66, R92, R91 ;  /* 0x0000005c425b0223 */ /* 0x000fe2000001005b */
[----:B------:R-:W-:Y:S01]  /*1830*/  @P0 PRMT R66, R27, 0x7632, R66 ;  /* 0x000076321b420816 */ /* 0x000fe20000000042 */
[C---:B------:R-:W-:Y:S01]  /*1840*/  IMAD.U32 R92, R23.reuse, 0x10000, RZ ;  /* 0x00010000175c7824 */ /* 0x040fe200078e00ff */
[----:B------:R-:W-:Y:S01]  /*1850*/  PRMT R65, R23, 0x7632, R65 ;  /* 0x0000763217417816 */ /* 0x000fe20000000041 */
[----:B--2---:R-:W-:Y:S01]  /*1860*/  @P0 FMUL.FTZ R111, R110, R67 ;  /* 0x000000436e6f0220 */ /* 0x004fe20000410000 */
[----:B------:R-:W-:Y:S02]  /*1870*/  @P0 SHF.L.U32 R67, R66, 0x10, RZ ;  /* 0x0000001042430819 */ /* 0x000fe400000006ff */
[----:B------:R-:W-:Y:S01]  /*1880*/  SHF.L.U32 R93, R65, 0x10, RZ ;  /* 0x00000010415d7819 */ /* 0x000fe200000006ff */
[----:B------:R-:W-:Y:S01]  /*1890*/  @P0 IMAD.U32 R65, R43, 0x10000, RZ ;  /* 0x000100002b410824 */ /* 0x000fe200078e00ff */
[----:B------:R-:W-:Y:S02]  /*18a0*/  @P0 SHF.L.U32 R66, R70, 0x10, RZ ;  /* 0x0000001046420819 */ /* 0x000fe400000006ff */
[----:B------:R-:W-:Y:S01]  /*18b0*/  F2FP.BF16.F32.PACK_AB R110, RZ, R89 ;  /* 0x00000059ff6e723e */ /* 0x000fe200000010ff */
[----:B---3--:R-:W-:Y:S01]  /*18c0*/  @P0 FMUL.FTZ R64, R67, R64 ;  /* 0x0000004043400220 */ /* 0x008fe20000410000 */
[----:B------:R-:W-:Y:S01]  /*18d0*/  @P0 FFMA.FTZ R92, R111, R65, R92 ;  /* 0x000000416f5c0223 */ /* 0x000fe2000001005c */
[----:B------:R-:W-:-:S02]  /*18e0*/  F2FP.BF16.F32.PACK_AB R65, RZ, R87 ;  /* 0x00000057ff41723e */ /* 0x000fc400000010ff */
[----:B------:R-:W-:Y:S01]  /*18f0*/  @P0 FFMA.FTZ R93, R64, R66, R93 ;  /* 0x00000042405d0223 */ /* 0x000fe2000001005d */
[----:B------:R-:W-:Y:S02]  /*1900*/  F2FP.BF16.F32.PACK_AB R64, RZ, R86 ;  /* 0x00000056ff40723e */ /* 0x000fe400000010ff */
[----:B------:R-:W-:Y:S02]  /*1910*/  F2FP.BF16.F32.PACK_AB R66, RZ, R88 ;  /* 0x00000058ff42723e */ /* 0x000fe400000010ff */
[----:B------:R-:W-:Y:S02]  /*1920*/  F2FP.BF16.F32.PACK_AB R111, RZ, R90 ;  /* 0x0000005aff6f723e */ /* 0x000fe400000010ff */
        /* <DEDUP_REMOVED lines=8> */
.L_x_133:
[----:B------:R-:W0:Y:S01]  /*19b0*/  @UP2 LDCU UR4, c[0x0][0x40c] ;  /* 0x00008180ff0427ac */ /* 0x000e220008000800 */
[----:B-1---5:R-:W-:Y:S02]  /*19c0*/  @P1 SHF.L.U32 R64, R24, 0x10, RZ ;  /* 0x0000001018401819 */ /* 0x022fe400000006ff */
[----:B------:R-:W-:Y:S02]  /*19d0*/  CS2R R86, SRZ ;  /* 0x0000000000567805 */ /* 0x000fe4000001ff00 */
[----:B------:R-:W-:Y:S01]  /*19e0*/  @P1 SHF.L.U32 R65, R40, 0x10, RZ ;  /* 0x0000001028411819 */ /* 0x000fe200000006ff */
[----:B------:R-:W1:Y:S01]  /*19f0*/  @UP2 LDCU UR7, c[0x0][0x40c] ;  /* 0x00008180ff0727ac */ /* 0x000e620008000800 */
[----:B------:R-:W-:Y:S01]  /*1a00*/  @P1 IMAD.U32 R66, R25, 0x10000, RZ ;  /* 0x0001000019421824 */ /* 0x000fe200078e00ff */
[----:B------:R-:W-:Y:S01]  /*1a10*/  MOV R88, RZ ;  /* 0x000000ff00587202 */ /* 0x000fe20000000f00 */
[----:B------:R-:W-:Y:S01]  /*1a20*/  @P1 IMAD.U32 R67, R41, 0x10000, RZ ;  /* 0x0001000029431824 */ /* 0x000fe200078e00ff */
[----:B------:R-:W2:Y:S01]  /*1a30*/  @UP2 LDCU UR5, c[0x0][0x40c] ;  /* 0x00008180ff0527ac */ /* 0x000ea20008000800 */
[----:B------:R-:W-:-:S02]  /*1a40*/  CS2R R90, SRZ ;  /* 0x00000000005a7805 */ /* 0x000fc4000001ff00 */
[----:B------:R-:W-:Y:S01]  /*1a50*/  @P1 SHF.L.U32 R89, R27, 0x10, RZ ;  /* 0x000000101b591819 */ /* 0x000fe200000006ff */
[----:B------:R-:W-:Y:S01]  /*1a60*/  @P1 IMAD.U32 R110, R43, 0x10000, RZ ;  /* 0x000100002b6e1824 */ /* 0x000fe200078e00ff */
[----:B------:R-:W3:Y:S01]  /*1a70*/  @UP2 LDCU UR23, c[0x0][0x40c] ;  /* 0x00008180ff1727ac */ /* 0x000ee20008000800 */
[----:B------:R-:W-:Y:S02]  /*1a80*/  CS2R R92, SRZ ;  /* 0x00000000005c7805 */ /* 0x000fe4000001ff00 */
        /* <DEDUP_REMOVED lines=9> */
[----:B------:R-:W-:Y:S01]  /*1b20*/  @P1 SHF.L.U32 R64, R64, 0x10, RZ ;  /* 0x0000001040401819 */ /* 0x000fe200000006ff */
[----:B------:R-:W-:Y:S01]  /*1b30*/  @P1 FMUL.FTZ R88, R66, R67 ;  /* 0x0000004342581220 */ /* 0x000fe20000410000 */
[----:B------:R-:W-:Y:S01]  /*1b40*/  @P1 SHF.L.U32 R66, R26, 0x10, RZ ;  /* 0x000000101a421819 */ /* 0x000fe200000006ff */
[----:B------:R-:W-:Y:S02]  /*1b50*/  @P1 IMAD.U32 R67, R42, 0x10000, RZ ;  /* 0x000100002a431824 */ /* 0x000fe400078e00ff */
        /* <DEDUP_REMOVED lines=11> */
[----:B------:R-:W-:-:S02]  /*1c10*/  @P1 SHF.L.U32 R64, R64, 0x10, RZ ;  /* 0x0000001040401819 */ /* 0x000fc400000006ff */
[----:B------:R-:W-:Y:S01]  /*1c20*/  @P1 SHF.L.U32 R65, R65, 0x10, RZ ;  /* 0x0000001041411819 */ /* 0x000fe200000006ff */
[----:B------:R-:W-:Y:S01]  /*1c30*/  @P1 IMAD.U32 R66, R66, 0x10000, RZ ;  /* 0x0001000042421824 */ /* 0x000fe200078e00ff */
[----:B------:R-:W-:Y:S01]  /*1c40*/  @P1 SHF.L.U32 R67, R72, 0x10, RZ ;  /* 0x0000001048431819 */ /* 0x000fe200000006ff */
[----:B0-----:R-:W-:Y:S01]  /*1c50*/  @P1 FMUL.FTZ R64, R64, UR4 ;  /* 0x0000000440401c20 */ /* 0x001fe20008410000 */
[----:B------:R-:W-:Y:S01]  /*1c60*/  MOV R89, RZ ;  /* 0x000000ff00597202 */ /* 0x000fe20000000f00 */
[----:B-1----:R-:W-:Y:S01]  /*1c70*/  @P1 FMUL.FTZ R65, R65, UR7 ;  /* 0x0000000741411c20 */ /* 0x002fe20008410000 */
[----:B--2---:R-:W-:Y:S01]  /*1c80*/  @P1 FMUL.FTZ R66, R66, UR5 ;  /* 0x0000000542421c20 */ /* 0x004fe20008410000 */
[----:B------:R-:W-:Y:S01]  /*1c90*/  @P1 FMUL.FTZ R89, R67, R64 ;  /* 0x0000004043591220 */ /* 0x000fe20000410000 */
[----:B------:R-:W-:Y:S01]  /*1ca0*/  F2FP.BF16.F32.PACK_AB R64, RZ, R86 ;  /* 0x00000056ff40723e */ /* 0x000fe200000010ff */
[----:B------:R-:W-:Y:S01]  /*1cb0*/  @P1 FMUL.FTZ R91, R110, R65 ;  /* 0x000000416e5b1220 */ /* 0x000fe20000410000 */
[----:B------:R-:W-:Y:S01]  /*1cc0*/  @P1 FMUL.FTZ R93, R111, R66 ;  /* 0x000000426f5d1220 */ /* 0x000fe20000410000 */
[----:B------:R-:W-:-:S02]  /*1cd0*/  F2FP.BF16.F32.PACK_AB R65, RZ, R87 ;  /* 0x00000057ff41723e */ /* 0x000fc400000010ff */
        /* <DEDUP_REMOVED lines=9> */
[----:B------:R-:W-:-:S07]  /*1d70*/  PRMT R66, R111, 0x5410, R113 ;  /* 0x000054106f427816 */ /* 0x000fce0000000071 */
.L_x_134:
[----:B------:R-:W0:Y:S01]  /*1d80*/  LDC.64 R110, c[0x0][0x3a8] ;  /* 0x0000ea00ff6e7b82 */ /* 0x000e220000000a00 */
[----:B------:R-:W-:Y:S01]  /*1d90*/  IADD3 R112, PT, PT, R112, 0x80, RZ ;  /* 0x0000008070707810 */ /* 0x000fe20007ffe0ff */
[----:B0-----:R-:W-:-:S04]  /*1da0*/  IMAD.WIDE.U32 R110, R109, 0x10, R110 ;  /* 0x000000106d6e7825 */ /* 0x001fc800078e006e */
[----:B------:R-:W-:Y:S01]  /*1db0*/  VIADD R109, R109, 0x80 ;  /* 0x000000806d6d7836 */ /* 0x000fe20000000000 */
[----:B------:R1:W-:Y:S06]  /*1dc0*/  STG.E.128 desc[UR12][R110.64], R64 ;  /* 0x000000406e007986 */ /* 0x0003ec000c101d0c */
.L_x_132:
[----:B------:R-:W-:Y:S05]  /*1dd0*/  BSYNC.RECONVERGENT B0 ;  /* 0x0000000000007941 */ /* 0x000fea0003800200 */
.L_x_131:
[----:B------:R-:W-:Y:S01]  /*1de0*/  ISETP.GE.U32.AND P4, PT, R107, 0x180, PT ;  /* 0x000001806b00780c */ /* 0x000fe20003f86070 */
[----:B------:R-:W-:-:S12]  /*1df0*/  BSSY.RECONVERGENT B0, `(.L_x_135) ;  /* 0x0000092000007945 */ /* 0x000fd80003800200 */
[----:B------:R-:W-:Y:S05]  /*1e00*/  @!P4 BRA `(.L_x_136) ;  /* 0x000000080040c947 */ /* 0x000fea0003800000 */
[----:B------:R-:W-:Y:S01]  /*1e10*/  ISETP.NE.U32.AND P0, PT, RZ, UR14, PT ;  /* 0x0000000eff007c0c */ /* 0x000fe2000bf05070 */
[----:B------:R-:W2:Y:S01]  /*1e20*/  @UP2 LDCU.64 UR4, c[0x0][0x390] ;  /* 0x00007200ff0427ac */ /* 0x000ea20008000a00 */
[----:B------:R-:W-:Y:S02]  /*1e30*/  MOV R113, 0x10 ;  /* 0x0000001000717802 */ /* 0x000fe40000000f00 */
[----:B------:R-:W-:-:S13]  /*1e40*/  ISETP.NE.AND.EX P0, PT, RZ, UR15, PT, P0 ;  /* 0x0000000fff007c0c */ /* 0x000fda000bf05300 */
[----:B01----:R-:W0:Y:S01]  /*1e50*/  @P0 LDC.64 R64, c[0x0][0x3a0] ;  /* 0x0000e800ff400b82 */ /* 0x003e220000000a00 */
[----:B--2---:R-:W-:-:S05]  /*1e60*/  @P1 IMAD.WIDE.U32 R112, R112, R113, UR4 ;  /* 0x0000000470701e25 */ /* 0x004fca000f8e0071 */
[----:B------:R1:W5:Y:S01]  /*1e70*/  @P1 LDG.E.128 R24, desc[UR12][R112.64] ;  /* 0x0000000c70181981 */ /* 0x000362000c1e1d00 */
[----:B0-----:R-:W-:-:S05]  /*1e80*/  @P0 IMAD.WIDE.U32 R64, R109, 0x10, R64 ;  /* 0x000000106d400825 */ /* 0x001fca00078e0040 */
[----:B------:R1:W5:Y:S01]  /*1e90*/  @P0 LDG.E.128 R20, desc[UR12][R64.64] ;  /* 0x0000000c40140981 */ /* 0x000362000c1e1d00 */
[----:B------:R-:W-:Y:S05]  /*1ea0*/  @!P0 BRA `(.L_x_137) ;  /* 0x0000000400188947 */ /* 0x000fea0003800000 */
[----:B------:R-:W-:Y:S02]  /*1eb0*/  ISETP.LT.AND P0, PT, RZ, UR21, PT ;  /* 0x00000015ff007c0c */ /* 0x000fe4000bf01270 */
[----:B-----5:R-:W-:-:S11]  /*1ec0*/  SHF.L.U32 R94, R20, 0x10, RZ ;  /* 0x00000010145e7819 */ /* 0x020fd600000006ff */
[----:B------:R-:W0:Y:S01]  /*1ed0*/  @P0 LDC R67, c[0x0][0x40c] ;  /* 0x00010300ff430b82 */ /* 0x000e220000000800 */
[C---:B-1----:R-:W-:Y:S02]  /*1ee0*/  @P0 PRMT R64, R24.reuse, 0x7632, R64 ;  /* 0x0000763218400816 */ /* 0x042fe40000000040 */
[----:B------:R-:W-:-:S03]  /*1ef0*/  @P0 SHF.L.U32 R66, R24, 0x10, RZ ;  /* 0x0000001018420819 */ /* 0x000fc600000006ff */
[----:B------:R-:W-:Y:S01]  /*1f00*/  @P0 IMAD.U32 R65, R64, 0x10000, RZ ;  /* 0x0001000040410824 */ /* 0x000fe200078e00ff */
[----:B------:R-:W-:Y:S01]  /*1f10*/  PRMT R64, R20, 0x7632, R64 ;  /* 0x0000763214407816 */ /* 0x000fe20000000040 */
[----:B------:R-:W1:Y:S03]  /*1f20*/  @P0 LDC R96, c[0x0][0x40c] ;  /* 0x00010300ff600b82 */ /* 0x000e660000000800 */
[----:B------:R-:W-:Y:S01]  /*1f30*/  SHF.L.U32 R95, R64, 0x10, RZ ;  /* 0x00000010405f7819 */ /* 0x000fe200000006ff */
[----:B------:R-:W-:-:S04]  /*1f40*/  @P0 IMAD.U32 R64, R28, 0x10000, RZ ;  /* 0x000100001c400824 */ /* 0x000fc800078e00ff */
[----:B------:R-:W2:Y:S08]  /*1f50*/  @P0 LDC R99, c[0x0][0x40c] ;  /* 0x00010300ff630b82 */ /* 0x000eb00000000800 */
[----:B------:R-:W3:Y:S01]  /*1f60*/  @P0 LDC R98, c[0x0][0x40c] ;  /* 0x00010300ff620b82 */ /* 0x000ee20000000800 */
[----:B0-----:R-:W-:Y:S01]  /*1f70*/  @P0 FMUL.FTZ R97, R66, R67 ;  /* 0x0000004342610220 */ /* 0x001fe20000410000 */
[----:B------:R-:W-:-:S03]  /*1f80*/  @P0 PRMT R67, R25, 0x7632, R67 ;  /* 0x0000763219430816 */ /* 0x000fc60000000043 */
[----:B------:R-:W-:Y:S01]  /*1f90*/  @P0 FFMA.FTZ R94, R97, R64, R94 ;  /* 0x00000040615e0223 */ /* 0x000fe2000001005e */
[----:B------:R-:W-:Y:S01]  /*1fa0*/  PRMT R64, R21, 0x7632, R64 ;  /* 0x0000763215407816 */ /* 0x000fe20000000040 */
[----:B------:R-:W-:Y:S01]  /*1fb0*/  @P0 IMAD.U32 R67, R67, 0x10000, RZ ;  /* 0x0001000043430824 */ /* 0x000fe200078e00ff */
[----:B------:R-:W0:Y:S01]  /*1fc0*/  @P0 LDC R100, c[0x0][0x40c] ;  /* 0x00010300ff640b82 */ /* 0x000e220000000800 */
[----:B-1----:R-:W-:Y:S01]  /*1fd0*/  @P0 FMUL.FTZ R66, R65, R96 ;  /* 0x0000006041420220 */ /* 0x002fe20000410000 */
[----:B------:R-:W-:Y:S02]  /*1fe0*/  @P0 SHF.L.U32 R96, R25, 0x10, RZ ;  /* 0x0000001019600819 */ /* 0x000fe400000006ff */
[----:B------:R-:W-:Y:S02]  /*1ff0*/  @P0 SHF.L.U32 R65, R69, 0x10, RZ ;  /* 0x0000001045410819 */ /* 0x000fe400000006ff */
[----:B------:R-:W-:Y:S01]  /*2000*/  SHF.L.U32 R97, R64, 0x10, RZ ;  /* 0x0000001040617819 */ /* 0x000fe200000006ff */
[----:B------:R-:W-:Y:S01]  /*2010*/  @P0 IMAD.U32 R64, R29, 0x10000, RZ ;  /* 0x000100001d400824 */ /* 0x000fe200078e00ff */
[----:B------:R-:W1:Y:S01]  /*2020*/  @P0 LDC R110, c[0x0][0x40c] ;  /* 0x00010300ff6e0b82 */ /* 0x000e620000000800 */
[----:B--2---:R-:W-:Y:S01]  /*2030*/  @P0 FMUL.FTZ R99, R96, R99 ;  /* 0x0000006360630220 */ /* 0x004fe20000410000 */
[----:B------:R-:W-:Y:S01]  /*2040*/  @P0 FFMA.FTZ R95, R66, R65, R95 ;  /* 0x00000041425f0223 */ /* 0x000fe2000001005f */
[----:B------:R-:W-:-:S02]  /*2050*/  SHF.L.U32 R96, R21, 0x10, RZ ;  /* 0x0000001015607819 */ /* 0x000fc400000006ff */
[----:B------:R-:W-:-:S03]  /*2060*/  @P0 SHF.L.U32 R65, R68, 0x10, RZ ;  /* 0x0000001044410819 */ /* 0x000fc600000006ff */
[----:B------:R-:W2:Y:S01]  /*2070*/  @P0 LDC R112, c[0x0][0x40c] ;  /* 0x00010300ff700b82 */ /* 0x000ea20000000800 */
[----:B---3--:R-:W-:Y:S01]  /*2080*/  @P0 FMUL.FTZ R66, R67, R98 ;  /* 0x0000006243420220 */ /* 0x008fe20000410000 */
[----:B------:R-:W-:Y:S01]  /*2090*/  @P0 SHF.L.U32 R67, R26, 0x10, RZ ;  /* 0x000000101a430819 */ /* 0x000fe200000006ff */
[----:B------:R-:W-:Y:S01]  /*20a0*/  @P0 FFMA.FTZ R96, R99, R64, R96 ;  /* 0x0000004063600223 */ /* 0x000fe20000010060 */
[----:B------:R-:W-:Y:S01]  /*20b0*/  @P0 SHF.L.U32 R64, R30, 0x10, RZ ;  /* 0x000000101e400819 */ /* 0x000fe200000006ff */
[----:B------:R-:W-:Y:S01]  /*20c0*/  @P0 FFMA.FTZ R97, R66, R65, R97 ;  /* 0x0000004142610223 */ /* 0x000fe20000010061 */
[----:B------:R-:W-:Y:S01]  /*20d0*/  IMAD.U32 R98, R22, 0x10000, RZ ;  /* 0x0001000016627824 */ /* 0x000fe200078e00ff */
[----:B------:R-:W-:Y:S01]  /*20e0*/  @P0 PRMT R65, R26, 0x7632, R65 ;  /* 0x000076321a410816 */ /* 0x000fe20000000041 */
[----:B------:R-:W3:Y:S01]  /*20f0*/  @P0 LDC R114, c[0x0][0x40c] ;  /* 0x00010300ff720b82 */ /* 0x000ee20000000800 */
[----:B0-----:R-:W-:Y:S01]  /*2100*/  @P0 FMUL.FTZ R67, R67, R100 ;  /* 0x0000006443430220 */ /* 0x001fe20000410000 */
[C---:B------:R-:W-:Y:S01]  /*2110*/  @P0 PRMT R66, R27.reuse, 0x7632, R66 ;  /* 0x000076321b420816 */ /* 0x040fe20000000042 */
[----:B------:R-:W-:Y:S01]  /*2120*/  @P0 IMAD.U32 R99, R27, 0x10000, RZ ;  /* 0x000100001b630824 */ /* 0x000fe200078e00ff */
[----:B------:R-:W-:Y:S01]  /*2130*/  @P0 SHF.L.U32 R65, R65, 0x10, RZ ;  /* 0x0000001041410819 */ /* 0x000fe200000006ff */
[----:B------:R-:W-:Y:S01]  /*2140*/  @P0 FFMA.FTZ R98, R67, R64, R98 ;  /* 0x0000004043620223 */ /* 0x000fe20000010062 */
[----:B------:R-:W-:-:S02]  /*2150*/  @P0 SHF.L.U32 R67, R66, 0x10, RZ ;  /* 0x0000001042430819 */ /* 0x000fc400000006ff */
[----:B------:R-:W-:Y:S01]  /*2160*/  PRMT R64, R22, 0x7632, R64 ;  /* 0x0000763216407816 */ /* 0x000fe20000000040 */
[----:B-1----:R-:W-:Y:S01]  /*2170*/  @P0 FMUL.FTZ R65, R65, R110 ;  /* 0x0000006e41410220 */ /* 0x002fe20000410000 */
[----:B------:R-:W-:Y:S02]  /*2180*/  PRMT R66, R23, 0x7632, R66 ;  /* 0x0000763217427816 */ /* 0x000fe40000000042 */
[----:B------:R-:W-:Y:S01]  /*2190*/  F2FP.BF16.F32.PACK_AB R111, RZ, R98 ;  /* 0x00000062ff6f723e */ /* 0x000fe200000010ff */
[----:B------:R-:W-:Y:S01]  /*21a0*/  IMAD.U32 R100, R64, 0x10000, RZ ;  /* 0x0001000040647824 */ /* 0x000fe200078e00ff */
[----:B------:R-:W-:Y:S01]  /*21b0*/  SHF.L.U32 R101, R66, 0x10, RZ ;  /* 0x0000001042657819 */ /* 0x000fe200000006ff */
[----:B------:R-:W-:Y:S02]  /*21c0*/  @P0 IMAD.U32 R66, R31, 0x10000, RZ ;  /* 0x000100001f420824 */ /* 0x000fe400078e00ff */
[----:B--2---:R-:W-:Y:S01]  /*21d0*/  @P0 FMUL.FTZ R112, R99, R112 ;  /* 0x0000007063700220 */ /* 0x004fe20000410000 */
[----:B------:R-:W-:-:S02]  /*21e0*/  SHF.L.U32 R99, R23, 0x10, RZ ;  /* 0x0000001017637819 */ /* 0x000fc400000006ff */
[----:B------:R-:W-:-:S03]  /*21f0*/  @P0 SHF.L.U32 R64, R19, 0x10, RZ ;  /* 0x0000001013400819 */ /* 0x000fc600000006ff */
[----:B------:R-:W-:Y:S01]  /*2200*/  @P0 FFMA.FTZ R99, R112, R66, R99 ;  /* 0x0000004270630223 */ /* 0x000fe20000010063 */
[----:B------:R-:W-:Y:S01]  /*2210*/  F2FP.BF16.F32.PACK_AB R66, RZ, R96 ;  /* 0x00000060ff42723e */ /* 0x000fe200000010ff */
[----:B---3--:R-:W-:Y:S01]  /*2220*/  @P0 FMUL.FTZ R110, R67, R114 ;  /* 0x00000072436e0220 */ /* 0x008fe20000410000 */
[----:B------:R-:W-:Y:S01]  /*2230*/  @P0 SHF.L.U32 R67, R17, 0x10, RZ ;  /* 0x0000001011430819 */ /* 0x000fe200000006ff */
[----:B------:R-:W-:Y:S01]  /*2240*/  @P0 FFMA.FTZ R100, R65, R64, R100 ;  /* 0x0000004041640223 */ /* 0x000fe20000010064 */
[----:B------:R-:W-:Y:S02]  /*2250*/  F2FP.BF16.F32.PACK_AB R64, RZ, R94 ;  /* 0x0000005eff40723e */ /* 0x000fe400000010ff */
[----:B------:R-:W-:Y:S01]  /*2260*/  F2FP.BF16.F32.PACK_AB R65, RZ, R95 ;  /* 0x0000005fff41723e */ /* 0x000fe200000010ff */
[----:B------:R-:W-:Y:S01]  /*2270*/  @P0 FFMA.FTZ R101, R110, R67, R101 ;  /* 0x000000436e650223 */ /* 0x000fe20000010065 */
[----:B------:R-:W-:Y:S02]  /*2280*/  F2FP.BF16.F32.PACK_AB R110, RZ, R97 ;  /* 0x00000061ff6e723e */ /* 0x000fe400000010ff */
[----:B------:R-:W-:-:S02]  /*2290*/  F2FP.BF16.F32.PACK_AB R112, RZ, R100 ;  /* 0x00000064ff70723e */ /* 0x000fc400000010ff */
[----:B------:R-:W-:Y:S02]  /*22a0*/  F2FP.BF16.F32.PACK_AB R113, RZ, R99 ;  /* 0x00000063ff71723e */ /* 0x000fe400000010ff */
[----:B------:R-:W-:Y:S02]  /*22b0*/  F2FP.BF16.F32.PACK_AB R67, RZ, R101 ;  /* 0x00000065ff43723e */ /* 0x000fe400000010ff */
[----:B------:R-:W-:Y:S02]  /*22c0*/  PRMT R64, R64, 0x5410, R65 ;  /* 0x0000541040407816 */ /* 0x000fe40000000041 */
[----:B------:R-:W-:Y:S02]  /*22d0*/  PRMT R65, R66, 0x5410, R110 ;  /* 0x0000541042417816 */ /* 0x000fe4000000006e */
[----:B------:R-:W-:Y:S02]  /*22e0*/  PRMT R66, R111, 0x5410, R112 ;  /* 0x000054106f427816 */ /* 0x000fe40000000070 */
[----:B------:R-:W-:Y:S01]  /*22f0*/  PRMT R67, R113, 0x5410, R67 ;  /* 0x0000541071437816 */ /* 0x000fe20000000043 */
[----:B------:R-:W-:Y:S06]  /*2300*/  BRA `(.L_x_138) ;  /* 0x0000000000f47947 */ /* 0x000fec0003800000 */
.L_x_137:
[----:B------:R-:W0:Y:S01]  /*2310*/  @UP2 LDCU UR4, c[0x0][0x40c] ;  /* 0x00008180ff0427ac */ /* 0x000e220008000800 */
[----:B-1---5:R-:W-:Y:S01]  /*2320*/  @P1 SHF.L.U32 R64, R24, 0x10, RZ ;  /* 0x0000001018401819 */ /* 0x022fe200000006ff */
[----:B------:R-:W-:Y:S01]  /*2330*/  IMAD.MOV.U32 R94, RZ, RZ, RZ ;  /* 0x000000ffff5e7224 */ /* 0x000fe200078e00ff */
[----:B------:R-:W-:Y:S01]  /*2340*/  @P1 SHF.L.U32 R65, R28, 0x10, RZ ;  /* 0x000000101c411819 */ /* 0x000fe200000006ff */
[----:B------:R-:W1:Y:S01]  /*2350*/  @UP2 LDCU UR5, c[0x0][0x40c] ;  /* 0x00008180ff0527ac */ /* 0x000e620008000800 */
[----:B------:R-:W-:Y:S02]  /*2360*/  @P1 SHF.L.U32 R66, R26, 0x10, RZ ;  /* 0x000000101a421819 */ /* 0x000fe400000006ff */
[----:B------:R-:W-:Y:S02]  /*2370*/  CS2R R96, SRZ ;  /* 0x0000000000607805 */ /* 0x000fe4000001ff00 */
[----:B------:R-:W-:Y:S01]  /*2380*/  @P1 SHF.L.U32 R67, R30, 0x10, RZ ;  /* 0x000000101e431819 */ /* 0x000fe200000006ff */
[----:B------:R-:W2:Y:S01]  /*2390*/  @UP2 LDCU UR23, c[0x0][0x40c] ;  /* 0x00008180ff1727ac */ /* 0x000ea20008000800 */
[----:B------:R-:W-:Y:S01]  /*23a0*/  CS2R R98, SRZ ;  /* 0x0000000000627805 */ /* 0x000fe2000001ff00 */
[----:B------:R-:W-:Y:S01]  /*23b0*/  @P1 IMAD.U32 R95, R27, 0x10000, RZ ;  /* 0x000100001b5f1824 */ /* 0x000fe200078e00ff */
[----:B------:R-:W-:Y:S01]  /*23c0*/  @P1 SHF.L.U32 R100, R31, 0x10, RZ ;  /* 0x000000101f641819 */ /* 0x000fe200000006ff */
[----:B------:R-:W3:Y:S01]  /*23d0*/  @UP2 LDCU UR24, c[0x0][0x40c] ;  /* 0x00008180ff1827ac */ /* 0x000ee20008000800 */
[----:B------:R-:W-:Y:S01]  /*23e0*/  @P1 IMAD.U32 R111, R69, 0x10000, RZ ;  /* 0x00010000456f1824 */ /* 0x000fe200078e00ff */
[----:B------:R-:W-:Y:S01]  /*23f0*/  @P1 SHF.L.U32 R110, R68, 0x10, RZ ;  /* 0x00000010446e1819 */ /* 0x000fe200000006ff */
[----:B------:R-:W4:Y:S01]  /*2400*/  @UP2 LDCU UR7, c[0x0][0x40c] ;  /* 0x00008180ff0727ac */ /* 0x000f220008000800 */
[----:B------:R-:W-:Y:S01]  /*2410*/  @P1 SHF.L.U32 R113, R19, 0x10, RZ ;  /* 0x0000001013711819 */ /* 0x000fe200000006ff */
[----:B0-----:R-:W-:Y:S01]  /*2420*/  @P1 FMUL.FTZ R64, R64, UR4 ;  /* 0x0000000440401c20 */ /* 0x001fe20008410000 */
[----:B------:R-:W-:Y:S01]  /*2430*/  @P1 SHF.L.U32 R112, R17, 0x10, RZ ;  /* 0x0000001011701819 */ /* 0x000fe200000006ff */
[----:B------:R-:W0:Y:S02]  /*2440*/  @UP2 LDCU UR4, c[0x0][0x40c] ;  /* 0x00008180ff0427ac */ /* 0x000e240008000800 */
[----:B------:R-:W-:Y:S01]  /*2450*/  @P1 FMUL.FTZ R94, R64, R65 ;  /* 0x00000041405e1220 */ /* 0x000fe20000410000 */
[----:B------:R-:W-:Y:S01]  /*2460*/  @P1 SHF.L.U32 R64, R25, 0x10, RZ ;  /* 0x0000001019401819 */ /* 0x000fe200000006ff */
[----:B------:R-:W-:-:S02]  /*2470*/  @P1 IMAD.U32 R65, R29, 0x10000, RZ ;  /* 0x000100001d411824 */ /* 0x000fc400078e00ff */
[----:B--2---:R-:W-:Y:S01]  /*2480*/  @P1 FMUL.FTZ R66, R66, UR23 ;  /* 0x0000001742421c20 */ /* 0x004fe20008410000 */
[----:B------:R-:W2:Y:S01]  /*2490*/  @UP2 LDCU UR23, c[0x0][0x40c] ;  /* 0x00008180ff1727ac */ /* 0x000ea20008000800 */
[----:B-1----:R-:W-:Y:S02]  /*24a0*/  @P1 FMUL.FTZ R64, R64, UR5 ;  /* 0x0000000540401c20 */ /* 0x002fe40008410000 */
[----:B------:R-:W-:Y:S01]  /*24b0*/  @P1 FMUL.FTZ R98, R66, R67 ;  /* 0x0000004342621220 */ /* 0x000fe20000410000 */
[----:B------:R-:W1:Y:S01]  /*24c0*/  @UP2 LDCU UR5, c[0x0][0x40c] ;  /* 0x00008180ff0527ac */ /* 0x000e620008000800 */
[----:B------:R-:W-:Y:S01]  /*24d0*/  @P1 FMUL.FTZ R96, R64, R65 ;  /* 0x0000004140601220 */ /* 0x000fe20000410000 */
[----:B------:R-:W-:Y:S01]  /*24e0*/  @P1 PRMT R64, R24, 0x7632, R64 ;  /* 0x0000763218401816 */ /* 0x000fe20000000040 */
[----:B---3--:R-:W-:Y:S01]  /*24f0*/  @P1 FMUL.FTZ R95, R95, UR24 ;  /* 0x000000185f5f1c20 */ /* 0x008fe20008410000 */
[----:B------:R-:W-:Y:S02]  /*2500*/  @P1 PRMT R65, R25, 0x7632, R65 ;  /* 0x0000763219411816 */ /* 0x000fe40000000041 */
[----:B------:R-:W-:Y:S01]  /*2510*/  @P1 PRMT R66, R26, 0x7632, R66 ;  /* 0x000076321a421816 */ /* 0x000fe20000000042 */
[----:B------:R-:W-:Y:S01]  /*2520*/  @P1 IMAD.U32 R64, R64, 0x10000, RZ ;  /* 0x0001000040401824 */ /* 0x000fe200078e00ff */
[----:B------:R-:W-:Y:S01]  /*2530*/  @P1 PRMT R67, R27, 0x7632, R67 ;  /* 0x000076321b431816 */ /* 0x000fe20000000043 */
[----:B------:R-:W-:Y:S01]  /*2540*/  @P1 FMUL.FTZ R99, R95, R100 ;  /* 0x000000645f631220 */ /* 0x000fe20000410000 */
[----:B------:R-:W-:Y:S01]  /*2550*/  @P1 SHF.L.U32 R65, R65, 0x10, RZ ;  /* 0x0000001041411819 */ /* 0x000fe200000006ff */
[----:B0-----:R-:W-:Y:S01]  /*2560*/  @P1 FMUL.FTZ R64, R64, UR4 ;  /* 0x0000000440401c20 */ /* 0x001fe20008410000 */
[----:B------:R-:W-:Y:S01]  /*2570*/  @P1 SHF.L.U32 R66, R66, 0x10, RZ ;  /* 0x0000001042421819 */ /* 0x000fe200000006ff */
[----:B------:R-:W-:-:S02]  /*2580*/  @P1 IMAD.U32 R67, R67, 0x10000, RZ ;  /* 0x0001000043431824 */ /* 0x000fc400078e00ff */
[----:B------:R-:W-:Y:S02]  /*2590*/  HFMA2 R95, -RZ, RZ, 0, 0 ;  /* 0x00000000ff5f7431 */ /* 0x000fe400000001ff */
[----:B----4-:R-:W-:Y:S01]  /*25a0*/  @P1 FMUL.FTZ R65, R65, UR7 ;  /* 0x0000000741411c20 */ /* 0x010fe20008410000 */
[----:B------:R-:W-:Y:S01]  /*25b0*/  CS2R R100, SRZ ;  /* 0x0000000000647805 */ /* 0x000fe2000001ff00 */
[----:B--2---:R-:W-:Y:S01]  /*25c0*/  @P1 FMUL.FTZ R67, R67, UR23 ;  /* 0x0000001743431c20 */ /* 0x004fe20008410000 */
[----:B-1----:R-:W-:Y:S01]  /*25d0*/  @P1 FMUL.FTZ R66, R66, UR5 ;  /* 0x0000000542421c20 */ /* 0x002fe20008410000 */
[----:B------:R-:W-:Y:S01]  /*25e0*/  @P1 FMUL.FTZ R95, R111, R64 ;  /* 0x000000406f5f1220 */ /* 0x000fe20000410000 */
[----:B------:R-:W-:Y:S01]  /*25f0*/  @P1 FMUL.FTZ R97, R110, R65 ;  /* 0x000000416e611220 */ /* 0x000fe20000410000 */
        /* <DEDUP_REMOVED lines=9> */
[----:B------:R-:W-:Y:S02]  /*2690*/  F2FP.BF16.F32.PACK_AB R112, RZ, R100 ;  /* 0x00000064ff70723e */ /* 0x000fe400000010ff */
[----:B------:R-:W-:Y:S02]  /*26a0*/  PRMT R64, R64, 0x5410, R65 ;  /* 0x0000541040407816 */ /* 0x000fe40000000041 */
[----:B------:R-:W-:Y:S02]  /*26b0*/  PRMT R65, R66, 0x5410, R110 ;  /* 0x0000541042417816 */ /* 0x000fe4000000006e */
[----:B------:R-:W-:Y:S02]  /*26c0*/  PRMT R67, R67, 0x5410, R113 ;  /* 0x0000541043437816 */ /* 0x000fe40000000071 */
[----:B------:R-:W-:-:S07]  /*26d0*/  PRMT R66, R111, 0x5410, R112 ;  /* 0x000054106f427816 */ /* 0x000fce0000000070 */
.L_x_138:
[----:B------:R-:W0:Y:S02]  /*26e0*/  LDC.64 R110, c[0x0][0x3a8] ;  /* 0x0000ea00ff6e7b82 */ /* 0x000e240000000a00 */
[----:B0-----:R-:W-:-:S05]  /*26f0*/  IMAD.WIDE.U32 R110, R109, 0x10, R110 ;  /* 0x000000106d6e7825 */ /* 0x001fca00078e006e */
[----:B------:R2:W-:Y:S02]  /*2700*/  STG.E.128 desc[UR12][R110.64], R64 ;  /* 0x000000406e007986 */ /* 0x0005e4000c101d0c */
.L_x_136:
[----:B------:R-:W-:Y:S05]  /*2710*/  BSYNC.RECONVERGENT B0 ;  /* 0x0000000000007941 */ /* 0x000fea0003800200 */
.L_x_135:
        /* <DEDUP_REMOVED lines=109> */
.L_x_140:
[----:B------:R-:W-:Y:S05]  /*2df0*/  BSYNC.RECONVERGENT B0 ;  /* 0x0000000000007941 */ /* 0x000fea0003800200 */
.L_x_139:
        /* <DEDUP_REMOVED lines=12> */
.L_x_142:
[----:B------:R-:W-:Y:S05]  /*2ec0*/  BSYNC.RECONVERGENT B0 ;  /* 0x0000000000007941 */ /* 0x000fea0003800200 */
.L_x_141:
        /* <DEDUP_REMOVED lines=59> */
[----:B------:R-:W-:-:S05]  /*3280*/  IMAD.U32 R113, RZ, RZ, UR5 ;  /* 0x00000005ff717e24 */ /* 0x000fca000f8e00ff */
[----:B------:R-:W-:Y:S01]  /*3290*/  LEA.HI.SX32 R113, R113, R108, 0x1d ;  /* 0x0000006c71717211 */ /* 0x000fe200078feaff */
[----:B------:R-:W-:Y:S06]  /*32a0*/  @!P2 BRA `(.L_x_145) ;  /* 0x0000000000c0a947 */ /* 0x000fec0003800000 */
[--C-:B-1----:R-:W-:Y:S01]  /*32b0*/  FADD.FTZ R64, R78, -R112.reuse ;  /* 0x800000704e407221 */ /* 0x102fe20000010000 */
[----:B------:R-:W-:Y:S01]  /*32c0*/  SHF.L.U32 R65, R60, 0x10, RZ ;  /* 0x000000103c417819 */ /* 0x000fe200000006ff */
[--C-:B------:R-:W-:Y:S01]  /*32d0*/  FADD.FTZ R66, R80, -R112.reuse ;  /* 0x8000007050427221 */ /* 0x100fe20000010000 */
[----:B------:R-:W-:Y:S01]  /*32e0*/  SHF.L.U32 R67, R56, 0x10, RZ ;  /* 0x0000001038437819 */ /* 0x000fe200000006ff */
[----:B------:R-:W-:Y:S01]  /*32f0*/  FMUL.FTZ R64, R109, R64 ;  /* 0x000000406d407220 */ /* 0x000fe20000410000 */
[----:B------:R-:W-:Y:S01]  /*3300*/  FADD.FTZ R116, R81, -R112 ;  /* 0x8000007051747221 */ /* 0x000fe20000010000 */
[----:B------:R-:W-:Y:S01]  /*3310*/  SHF.L.U32 R114, R57, 0x10, RZ ;  /* 0x0000001039727819 */ /* 0x000fe200000006ff */
[----:B------:R-:W-:Y:S02]  /*3320*/  IMAD.U32 R110, R61, 0x10000, RZ ;  /* 0x000100003d6e7824 */ /* 0x000fe400078e00ff */
[----:B------:R-:W-:Y:S01]  /*3330*/  FFMA.FTZ R64, R64, R65, R67 ;  /* 0x0000004140407223 */ /* 0x000fe20000010043 */
[----:B------:R-:W-:Y:S01]  /*3340*/  SHF.L.U32 R67, R14, 0x10, RZ ;  /* 0x000000100e437819 */ /* 0x000fe200000006ff */
[----:B------:R-:W-:Y:S01]  /*3350*/  FMUL.FTZ R65, R109, R66 ;  /* 0x000000426d417220 */ /* 0x000fe20000410000 */
[----:B------:R-:W-:-:S02]  /*3360*/  IMAD.U32 R111, R13, 0x10000, RZ ;  /* 0x000100000d6f7824 */ /* 0x000fc400078e00ff */
        /* <DEDUP_REMOVED lines=8> */
[----:B------:R-:W-:Y:S02]  /*33f0*/  IMAD.U32 R115, R12, 0x10000, RZ ;  /* 0x000100000c737824 */ /* 0x000fe400078e00ff */
[----:B------:R-:W-:Y:S01]  /*3400*/  FMUL.FTZ R110, R109, R110 ;  /* 0x0000006e6d6e7220 */ /* 0x000fe20000410000 */
[----:B------:R-:W-:Y:S01]  /*3410*/  FADD.FTZ R116, R84, -R112 ;  /* 0x8000007054747221 */ /* 0x000fe20000010000 */
[----:B------:R-:W-:Y:S01]  /*3420*/  SHF.L.U32 R117, R15, 0x10, RZ ;  /* 0x000000100f757819 */ /* 0x000fe200000006ff */
[----:B------:R-:W-:Y:S01]  /*3430*/  FFMA.FTZ R66, R66, R67, R111 ;  /* 0x0000004342427223 */ /* 0x000fe2000001006f */
[----:B------:R-:W-:Y:S01]  /*3440*/  SHF.L.U32 R67, R11, 0x10, RZ ;  /* 0x000000100b437819 */ /* 0x000fe200000006ff */
[----:B------:R-:W-:Y:S01]  /*3450*/  FMUL.FTZ R116, R109, R116 ;  /* 0x000000746d747220 */ /* 0x000fe20000410000 */
[----:B------:R-:W-:Y:S01]  /*3460*/  IMAD.U32 R111, R59, 0x10000, RZ ;  /* 0x000100003b6f7824 */ /* 0x000fe200078e00ff */
[----:B------:R-:W-:-:S02]  /*3470*/  F2FP.BF16.F32.PACK_AB R65, R114, R65 ;  /* 0x000000417241723e */ /* 0x000fc400000010ff */
[----:B------:R-:W-:Y:S01]  /*3480*/  FFMA.FTZ R115, R110, R115, R67 ;  /* 0x000000736e737223 */ /* 0x000fe20000010043 */
[----:B------:R-:W-:Y:S01]  /*3490*/  SHF.L.U32 R67, R63, 0x10, RZ ;  /* 0x000000103f437819 */ /* 0x000fe200000006ff */
[----:B------:R-:W-:-:S03]  /*34a0*/  FADD.FTZ R110, R85, -R112 ;  /* 0x80000070556e7221 */ /* 0x000fc60000010000 */
[----:B------:R-:W-:Y:S01]  /*34b0*/  F2FP.BF16.F32.PACK_AB R66, R115, R66 ;  /* 0x000000427342723e */ /* 0x000fe200000010ff */
[----:B------:R-:W-:Y:S01]  /*34c0*/  FFMA.FTZ R118, R116, R67, R111 ;  /* 0x0000004374767223 */ /* 0x000fe2000001006f */
[----:B------:R-:W-:Y:S01]  /*34d0*/  FMUL.FTZ R110, R109, R110 ;  /* 0x0000006e6d6e7220 */ /* 0x000fe20000410000 */
[----:B------:R-:W-:Y:S01]  /*34e0*/  SHF.L.U32 R67, R10, 0x10, RZ ;  /* 0x000000100a437819 */ /* 0x000fe200000006ff */
[----:B------:R-:W-:Y:S01]  /*34f0*/  FADD.FTZ R116, R79, -R112 ;  /* 0x800000704f747221 */ /* 0x000fe20000010000 */
[----:B------:R-:W-:-:S03]  /*3500*/  SHF.L.U32 R111, R9, 0x10, RZ ;  /* 0x00000010096f7819 */ /* 0x000fc600000006ff */
[----:B------:R-:W-:Y:S02]  /*3510*/  FMUL.FTZ R116, R109, R116 ;  /* 0x000000746d747220 */ /* 0x000fe40000410000 */
[----:B------:R-:W-:Y:S01]  /*3520*/  FFMA.FTZ R119, R110, R67, R111 ;  /* 0x000000436e777223 */ /* 0x000fe2000001006f */
[----:B------:R-:W-:Y:S01]  /*3530*/  IMAD.U32 R67, R16, 0x10000, RZ ;  /* 0x0001000010437824 */ /* 0x000fe200078e00ff */
[----:B------:R-:W0:Y:S03]  /*3540*/  LDC.64 R110, c[0x0][0x428] ;  /* 0x00010a00ff6e7b82 */ /* 0x000e260000000a00 */
[----:B------:R-:W-:Y:S01]  /*3550*/  FFMA.FTZ R117, R116, R67, R117 ;  /* 0x0000004374757223 */ /* 0x000fe20000010075 */
[----:B------:R-:W-:-:S04]  /*3560*/  F2FP.BF16.F32.PACK_AB R67, R119, R118 ;  /* 0x000000767743723e */ /* 0x000fc800000010ff */
[----:B------:R-:W-:Y:S01]  /*3570*/  F2FP.BF16.F32.PACK_AB R64, R117, R64 ;  /* 0x000000407540723e */ /* 0x000fe200000010ff */
[C---:B0-----:R-:W-:Y:S01]  /*3580*/  IMAD.WIDE.U32 R110, R113.reuse, 0x10, R110 ;  /* 0x00000010716e7825 */ /* 0x041fe200078e006e */
[----:B------:R-:W-:-:S04]  /*3590*/  IADD3 R113, PT, PT, R113, 0x80, RZ ;  /* 0x0000008071717810 */ /* 0x000fc80007ffe0ff */
[----:B------:R0:W-:Y:S03]  /*35a0*/  STG.E.128 desc[UR12][R110.64], R64 ;  /* 0x000000406e007986 */ /* 0x0001e6000c101d0c */
.L_x_145:
[----:B------:R-:W-:Y:S05]  /*35b0*/  BSYNC.RECONVERGENT B0 ;  /* 0x0000000000007941 */ /* 0x000fea0003800200 */
.L_x_144:
        /* <DEDUP_REMOVED lines=12> */
[----:B------:R-:W-:Y:S01]  /*3680*/  FMUL.FTZ R65, R109, R66 ;  /* 0x000000426d417220 */ /* 0x000fe20000410000 */
        /* <DEDUP_REMOVED lines=8> */
[C---:B------:R-:W-:Y:S01]  /*3710*/  FMUL.FTZ R66, R109.reuse, R66 ;  /* 0x000000426d427220 */ /* 0x040fe20000410000 */
[----:B------:R-:W-:Y:S01]  /*3720*/  SHF.L.U32 R115, R4, 0x10, RZ ;  /* 0x0000001004737819 */ /* 0x000fe200000006ff */
[----:B------:R-:W-:Y:S01]  /*3730*/  FMUL.FTZ R110, R109, R110 ;  /* 0x0000006e6d6e7220 */ /* 0x000fe20000410000 */
[--C-:B------:R-:W-:Y:S01]  /*3740*/  FADD.FTZ R116, R92, -R112.reuse ;  /* 0x800000705c747221 */ /* 0x100fe20000010000 */
[----:B------:R-:W-:Y:S01]  /*3750*/  FFMA.FTZ R66, R66, R67, R111 ;  /* 0x0000004342427223 */ /* 0x000fe2000001006f */
[----:B------:R-:W-:Y:S01]  /*3760*/  IMAD.U32 R67, R3, 0x10000, RZ ;  /* 0x0001000003437824 */ /* 0x000fe200078e00ff */
[----:B------:R-:W-:Y:S01]  /*3770*/  SHF.L.U32 R111, R47, 0x10, RZ ;  /* 0x000000102f6f7819 */ /* 0x000fe200000006ff */
[----:B------:R-:W-:Y:S01]  /*3780*/  FMUL.FTZ R116, R109, R116 ;  /* 0x000000746d747220 */ /* 0x000fe20000410000 */
[----:B------:R-:W-:Y:S02]  /*3790*/  IMAD.U32 R117, R7, 0x10000, RZ ;  /* 0x0001000007757824 */ /* 0x000fe400078e00ff */
[----:B------:R-:W-:Y:S01]  /*37a0*/  FFMA.FTZ R115, R110, R115, R67 ;  /* 0x000000736e737223 */ /* 0x000fe20000010043 */
[----:B------:R-:W-:Y:S01]  /*37b0*/  SHF.L.U32 R67, R51, 0x10, RZ ;  /* 0x0000001033437819 */ /* 0x000fe200000006ff */
[----:B------:R-:W-:Y:S01]  /*37c0*/  FADD.FTZ R110, R93, -R112 ;  /* 0x800000705d6e7221 */ /* 0x000fe20000010000 */
[----:B------:R-:W-:-:S02]  /*37d0*/  F2FP.BF16.F32.PACK_AB R65, R114, R65 ;  /* 0x000000417241723e */ /* 0x000fc400000010ff */
[----:B------:R-:W-:Y:S01]  /*37e0*/  F2FP.BF16.F32.PACK_AB R66, R115, R66 ;  /* 0x000000427342723e */ /* 0x000fe200000010ff */
[----:B------:R-:W-:Y:S01]  /*37f0*/  FFMA.FTZ R118, R116, R67, R111 ;  /* 0x0000004374767223 */ /* 0x000fe2000001006f */
[----:B------:R-:W-:Y:S01]  /*3800*/  FMUL.FTZ R110, R109, R110 ;  /* 0x0000006e6d6e7220 */ /* 0x000fe20000410000 */
[----:B------:R-:W-:Y:S01]  /*3810*/  SHF.L.U32 R111, R103, 0x10, RZ ;  /* 0x00000010676f7819 */ /* 0x000fe200000006ff */
[----:B------:R-:W-:Y:S02]  /*3820*/  IMAD.U32 R67, R102, 0x10000, RZ ;  /* 0x0001000066437824 */ /* 0x000fe400078e00ff */
[----:B------:R-:W-:Y:S02]  /*3830*/  FADD.FTZ R116, R87, -R112 ;  /* 0x8000007057747221 */ /* 0x000fe40000010000 */
[----:B------:R-:W-:Y:S01]  /*3840*/  FFMA.FTZ R119, R110, R67, R111 ;  /* 0x000000436e777223 */ /* 0x000fe2000001006f */
[----:B------:R-:W-:Y:S01]  /*3850*/  SHF.L.U32 R67, R8, 0x10, RZ ;  /* 0x0000001008437819 */ /* 0x000fe200000006ff */
[----:B------:R-:W0:Y:S01]  /*3860*/  LDC.64 R110, c[0x0][0x428] ;  /* 0x00010a00ff6e7b82 */ /* 0x000e220000000a00 */
[----:B------:R-:W-:-:S04]  /*3870*/  FMUL.FTZ R116, R109, R116 ;  /* 0x000000746d747220 */ /* 0x000fc80000410000 */
[----:B------:R-:W-:Y:S01]  /*3880*/  FFMA.FTZ R117, R116, R67, R117 ;  /* 0x0000004374757223 */ /* 0x000fe20000010075 */
[----:B------:R-:W-:-:S04]  /*3890*/  F2FP.BF16.F32.PACK_AB R67, R119, R118 ;  /* 0x000000767743723e */ /* 0x000fc800000010ff */
[----:B------:R-:W-:Y:S01]  /*38a0*/  F2FP.BF16.F32.PACK_AB R64, R117, R64 ;  /* 0x000000407540723e */ /* 0x000fe200000010ff */
[C---:B0-----:R-:W-:Y:S01]  /*38b0*/  IMAD.WIDE.U32 R110, R113.reuse, 0x10, R110 ;  /* 0x00000010716e7825 */ /* 0x041fe200078e006e */
[----:B------:R-:W-:-:S04]  /*38c0*/  IADD3 R113, PT, PT, R113, 0x80, RZ ;  /* 0x0000008071717810 */ /* 0x000fc80007ffe0ff */
[----:B------:R2:W-:Y:S03]  /*38d0*/  STG.E.128 desc[UR12][R110.64], R64 ;  /* 0x000000406e007986 */ /* 0x0005e6000c101d0c */
.L_x_147:
[----:B------:R-:W-:Y:S05]  /*38e0*/  BSYNC.RECONVERGENT B0 ;  /* 0x0000000000007941 */ /* 0x000fea0003800200 */
.L_x_146:
[----:B------:R-:W-:Y:S04]  /*38f0*/  BSSY.RECONVERGENT B0, `(.L_x_143) ;  /* 0x0000036000007945 */ /* 0x000fe80003800200 */
[----:B------:R-:W-:Y:S05]  /*3900*/  @!P4 BRA `(.L_x_148) ;  /* 0x0000000000d0c947 */ /* 0x000fea0003800000 */
[----:B012---:R-:W-:Y:S01]  /*3910*/  PRMT R67, R33, 0x7632, R67 ;  /* 0x0000763221437816 */ /* 0x007fe20000000043 */
[--C-:B------:R-:W-:Y:S01]  /*3920*/  FADD.FTZ R64, R97, -R112.reuse ;  /* 0x8000007061407221 */ /* 0x100fe20000010000 */
[----:B------:R-:W-:Y:S01]  /*3930*/  SHF.L.U32 R65, R106, 0x10, RZ ;  /* 0x000000106a417819 */ /* 0x000fe200000006ff */
[----:B------:R-:W-:Y:S01]  /*3940*/  FADD.FTZ R66, R100, -R112 ;  /* 0x8000007064427221 */ /* 0x000fe20000010000 */
[----:B------:R-:W-:Y:S01]  /*3950*/  PRMT R110, R38, 0x7632, R110 ;  /* 0x00007632266e7816 */ /* 0x000fe2000000006e */
[----:B------:R-:W-:Y:S02]  /*3960*/  IMAD.U32 R67, R67, 0x10000, RZ ;  /* 0x0001000043437824 */ /* 0x000fe400078e00ff */
[----:B------:R-:W-:Y:S01]  /*3970*/  FMUL.FTZ R64, R109, R64 ;  /* 0x000000406d407220 */ /* 0x000fe20000410000 */
[----:B------:R-:W-:Y:S01]  /*3980*/  PRMT R111, R39, 0x7632, R111 ;  /* 0x00007632276f7816 */ /* 0x000fe2000000006f */
[----:B------:R-:W-:Y:S01]  /*3990*/  FMUL.FTZ R66, R109, R66 ;  /* 0x000000426d427220 */ /* 0x000fe20000410000 */
[----:B------:R-:W-:Y:S01]  /*39a0*/  PRMT R115, R35, 0x7632, R115 ;  /* 0x0000763223737816 */ /* 0x000fe20000000073 */
[--C-:B------:R-:W-:Y:S01]  /*39b0*/  FFMA.FTZ R114, R64, R65, R67.reuse ;  /* 0x0000004140727223 */ /* 0x100fe20000010043 */
[----:B------:R-:W-:Y:S01]  /*39c0*/  PRMT R67, R34, 0x7632, R67 ;  /* 0x0000763222437816 */ /* 0x000fe20000000043 */
[--C-:B------:R-:W-:Y:S01]  /*39d0*/  FADD.FTZ R64, R101, -R112.reuse ;  /* 0x8000007065407221 */ /* 0x100fe20000010000 */
[----:B------:R-:W-:Y:S01]  /*39e0*/  SHF.L.U32 R65, R110, 0x10, RZ ;  /* 0x000000106e417819 */ /* 0x000fe200000006ff */
[----:B------:R-:W-:Y:S01]  /*39f0*/  IMAD.U32 R111, R111, 0x10000, RZ ;  /* 0x000100006f6f7824 */ /* 0x000fe200078e00ff */
[----:B------:R-:W-:Y:S01]  /*3a00*/  SHF.L.U32 R67, R67, 0x10, RZ ;  /* 0x0000001043437819 */ /* 0x000fe200000006ff */
[----:B------:R-:W-:Y:S01]  /*3a10*/  FMUL.FTZ R110, R109, R64 ;  /* 0x000000406d6e7220 */ /* 0x000fe20000410000 */
[----:B------:R-:W-:Y:S01]  /*3a20*/  SHF.L.U32 R115, R115, 0x10, RZ ;  /* 0x0000001073737819 */ /* 0x000fe200000006ff */
[----:B------:R-:W-:Y:S01]  /*3a30*/  FADD.FTZ R64, R94, -R112 ;  /* 0x800000705e407221 */ /* 0x000fe20000010000 */
[----:B------:R-:W-:Y:S01]  /*3a40*/  SHF.L.U32 R117, R37, 0x10, RZ ;  /* 0x0000001025757819 */ /* 0x000fe200000006ff */
[----:B------:R-:W-:Y:S01]  /*3a50*/  FFMA.FTZ R66, R66, R65, R67 ;  /* 0x0000004142427223 */ /* 0x000fe20000010043 */
[----:B------:R-:W-:-:S02]  /*3a60*/  IMAD.U32 R65, R32, 0x10000, RZ ;  /* 0x0001000020417824 */ /* 0x000fc400078e00ff */
[----:B------:R-:W-:Y:S01]  /*3a70*/  FFMA.FTZ R67, R110, R111, R115 ;  /* 0x0000006f6e437223 */ /* 0x000fe20000010073 */
[----:B------:R-:W-:Y:S01]  /*3a80*/  SHF.L.U32 R115, R36, 0x10, RZ ;  /* 0x0000001024737819 */ /* 0x000fe200000006ff */
[----:B------:R-:W-:Y:S01]  /*3a90*/  FMUL.FTZ R64, R109, R64 ;  /* 0x000000406d407220 */ /* 0x000fe20000410000 */
[--C-:B------:R-:W-:Y:S01]  /*3aa0*/  FADD.FTZ R110, R96, -R112.reuse ;  /* 0x80000070606e7221 */ /* 0x100fe20000010000 */
[----:B------:R-:W-:Y:S01]  /*3ab0*/  IMAD.U32 R119, R38, 0x10000, RZ ;  /* 0x0001000026777824 */ /* 0x000fe200078e00ff */
[----:B------:R-:W-:Y:S01]  /*3ac0*/  SHF.L.U32 R111, R39, 0x10, RZ ;  /* 0x00000010276f7819 */ /* 0x000fe200000006ff */
[----:B------:R-:W-:Y:S01]  /*3ad0*/  FFMA.FTZ R115, R64, R115, R65 ;  /* 0x0000007340737223 */ /* 0x000fe20000010041 */
[----:B------:R-:W-:Y:S01]  /*3ae0*/  SHF.L.U32 R65, R33, 0x10, RZ ;  /* 0x0000001021417819 */ /* 0x000fe200000006ff */
[----:B------:R-:W-:Y:S01]  /*3af0*/  FMUL.FTZ R110, R109, R110 ;  /* 0x0000006e6d6e7220 */ /* 0x000fe20000410000 */
[----:B------:R-:W-:Y:S01]  /*3b00*/  FADD.FTZ R64, R98, -R112 ;  /* 0x8000007062407221 */ /* 0x000fe20000010000 */
[----:B------:R-:W-:-:S02]  /*3b10*/  IMAD.U32 R121, R35, 0x10000, RZ ;  /* 0x0001000023797824 */ /* 0x000fc400078e00ff */
        /* <DEDUP_REMOVED lines=19> */
.L_x_148:
[----:B------:R-:W-:Y:S05]  /*3c50*/  BSYNC.RECONVERGENT B0 ;  /* 0x0000000000007941 */ /* 0x000fea0003800200 */
.L_x_143:
[----:B------:R-:W-:Y:S02]  /*3c60*/  UIADD3 UR18, UPT, UPT, UR18, UR16, URZ ;  /* 0x0000001012127290 */ /* 0x000fe4000fffe0ff */
[----:B------:R-:W-:Y:S02]  /*3c70*/  UPLOP3.LUT UP1, UPT, UPT, UPT, UP1, 0x40, 0x4 ;  /* 0x000000000004789c */ /* 0x000fe40003f2e810 */
[----:B------:R-:W-:-:S09]  /*3c80*/  UISETP.GE.AND UP0, UPT, UR18, UR17, UPT ;  /* 0x000000111200728c */ /* 0x000fd2000bf06270 */
[----:B------:R-:W-:Y:S05]  /*3c90*/  BRA.U !UP0, `(.L_x_149) ;  /* 0xffffffcd08087547 */ /* 0x000fea000b83ffff */
[----:B------:R-:W-:Y:S05]  /*3ca0*/  EXIT ;  /* 0x000000000000794d */ /* 0x000fea0003800000 */
.L_x_150:
        /* <DEDUP_REMOVED lines=13> */
.L_x_20737:


//--------------------- .text._ZN10layer_norm13ln_fwd_kernelINS_13Kernel_traitsI13__nv_bfloat16S2_S2_S2_fjLj3072ELj1ELj1ELj4ELj16ENS_18Kernel_traits_baseILj3072ES2_S2_S2_S2_fjLj128EEEEELb0ELb1ELb1ELb1EEEvNS_9FwdParamsE --------------------------
	.section	.text._ZN10layer_norm13ln_fwd_kernelINS_13Kernel_traitsI13__nv_bfloat16S2_S2_S2_fjLj3072ELj1ELj1ELj4ELj16ENS_18Kernel_traits_baseILj3072ES2_S2_S2_S2_fjLj128EEEEELb0ELb1ELb1ELb1EEEvNS_9FwdParamsE,"ax",@progbits
	.align	128
        .global         _ZN10layer_norm13ln_fwd_kernelINS_13Kernel_traitsI13__nv_bfloat16S2_S2_S2_fjLj3072ELj1ELj1ELj4ELj16ENS_18Kernel_traits_baseILj3072ES2_S2_S2_S2_fjLj128EEEEELb0ELb1ELb1ELb1EEEvNS_9FwdParamsE
        .type           _ZN10layer_norm13ln_fwd_kernelINS_13Kernel_traitsI13__nv_bfloat16S2_S2_S2_fjLj3072ELj1ELj1ELj4ELj16ENS_18Kernel_traits_baseILj3072ES2_S2_S2_S2_fjLj128EEEEELb0ELb1ELb1ELb1EEEvNS_9FwdParamsE,@function
        .size           _ZN10layer_norm13ln_fwd_kernelINS_13Kernel_traitsI13__nv_bfloat16S2_S2_S2_fjLj3072ELj1ELj1ELj4ELj16ENS_18Kernel_traits_baseILj3072ES2_S2_S2_S2_fjLj128EEEEELb0ELb1ELb1ELb1EEEvNS_9FwdParamsE,(.L_x_20738 - _ZN10layer_norm13ln_fwd_kernelINS_13Kernel_traitsI13__nv_bfloat16S2_S2_S2_fjLj3072ELj1ELj1ELj4ELj16ENS_18Kernel_traits_baseILj3072ES2_S2_S2_S2_fjLj128EEEEELb0ELb1ELb1ELb1EEEvNS_9FwdParamsE)
        .other          _ZN10layer_norm13ln_fwd_kernelINS_13Kernel_traitsI13__nv_bfloat16S2_S2_S2_fjLj3072ELj1ELj1ELj4ELj16ENS_18Kernel_traits_baseILj3072ES2_S2_S2_S2_fjLj128EEEEELb0ELb1ELb1ELb1EEEvNS_9FwdParamsE,@"STO_CUDA_ENTRY STV_DEFAULT"
_ZN10layer_norm13ln_fwd_kernelINS_13Kernel_traitsI13__nv_bfloat16S2_S2_S2_fjLj3072ELj1ELj1ELj4ELj16ENS_18Kernel_traits_baseILj3072ES2_S2_S2_S2_fjLj128EEEEELb0ELb1ELb1ELb1EEEvNS_9FwdParamsE:
.text._ZN10layer_norm13ln_fwd_kernelINS_13Kernel_traitsI13__nv_bfloat16S2_S2_S2_fjLj3072ELj1ELj1ELj4ELj16ENS_18Kernel_traits_baseILj3072ES2_S2_S2_S2_fjLj128EEEEELb0ELb1ELb1ELb1EEEvNS_9FwdParamsE:
[----:B------:R-:W-:Y:S01]  /*0000*/  LDC R1, c[0x0][0x37c] ;  /* 0x0000df00ff017b82 */ /* 0x000fe20000000800 */
[----:B------:R-:W0:Y:S01]  /*0010*/  LDCU.64 UR4, c[0x0][0x438] ;  /* 0x00008700ff0477ac */ /* 0x000e220008000a00 */
[----:B------:R-:W1:Y:S06]  /*0020*/  S2R R93, SR_TID.X ;  /* 0x00000000005d7919 */ /* 0x000e6c0000002100 */
[----:B------:R-:W1:Y:S01]  /*0030*/  LDC.64 R2, c[0x0][0x3d0] ;  /* 0x0000f400ff027b82 */ /* 0x000e620000000a00 */
[----:B------:R-:W2:Y:S07]  /*0040*/  LDCU.64 UR12, c[0x0][0x358] ;  /* 0x00006b00ff0c77ac */ /* 0x000eae0008000a00 */
[----:B------:R-:W3:Y:S01]  /*0050*/  LDC.64 R18, c[0x0][0x3e8] ;  /* 0x0000fa00ff127b82 */ /* 0x000ee20000000a00 */
[----:B0-----:R-:W-:-:S07]  /*0060*/  ISETP.NE.U32.AND P0, PT, RZ, UR4, PT ;  /* 0x00000004ff007c0c */ /* 0x001fce000bf05070 */
[----:B------:R-:W0:Y:S01]  /*0070*/  S2UR UR7, SR_CTAID.X ;  /* 0x00000000000779c3 */ /* 0x000e220000002500 */
[----:B------:R-:W0:Y:S01]  /*0080*/  LDCU UR4, c[0x0][0x384] ;  /* 0x00007080ff0477ac */ /* 0x000e220008000800 */
[----:B------:R-:W-:Y:S01]  /*0090*/  ISETP.NE.AND.EX P0, PT, RZ, UR5, PT, P0 ;  /* 0x00000005ff007c0c */ /* 0x000fe2000bf05300 */
[----:B-1----:R-:W-:-:S12]  /*00a0*/  IMAD.WIDE.U32 R2, R93, 0x10, R2 ;  /* 0x000000105d027825 */ /* 0x002fd800078e0002 */
[----:B------:R-:W1:Y:S01]  /*00b0*/  @P0 LDC.64 R16, c[0x0][0x438] ;  /* 0x00010e00ff100b82 */ /* 0x000e620000000a00 */
[C---:B---3--:R-:W-:Y:S01]  /*00c0*/  IMAD.WIDE.U32 R18, R93.reuse, 0x10, R18 ;  /* 0x000000105d127825 */ /* 0x048fe200078e0012 */
[----:B--2---:R-:W2:Y:S04]  /*00d0*/  LDG.E.128 R20, desc[UR12][R2.64] ;  /* 0x0000000c02147981 */ /* 0x004ea8000c1e1d00 */
[----:B------:R-:W3:Y:S04]  /*00e0*/  LDG.E.128 R36, desc[UR12][R18.64] ;  /* 0x0000000c12247981 */ /* 0x000ee8000c1e1d00 */
[----:B------:R-:W4:Y:S04]  /*00f0*/  LDG.E.128 R40, desc[UR12][R2.64+0x800] ;  /* 0x0008000c02287981 */ /* 0x000f28000c1e1d00 */
[----:B------:R-:W4:Y:S04]  /*0100*/  LDG.E.128 R12, desc[UR12][R18.64+0x800] ;  /* 0x0008000c120c7981 */ /* 0x000f28000c1e1d00 */
[----:B------:R-:W4:Y:S04]  /*0110*/  LDG.E.128 R8, desc[UR12][R2.64+0x1000] ;  /* 0x0010000c02087981 */ /* 0x000f28000c1e1d00 */
[----:B------:R-:W4:Y:S01]  /*0120*/  LDG.E.128 R4, desc[UR12][R18.64+0x1000] ;  /* 0x0010000c12047981 */ /* 0x000f22000c1e1d00 */
        /* <DEDUP_REMOVED lines=9> */
[----:B------:R-:W-:Y:S01]  /*01c0*/  @!P0 IMAD.MOV.U32 R92, RZ, RZ, R20 ;  /* 0x000000ffff5c8224 */ /* 0x000fe200078e0014 */
[----:B------:R-:W-:Y:S01]  /*01d0*/  @P0 MOV R90, R22 ;  /* 0x00000016005a0202 */ /* 0x000fe20000000f00 */
[----:B------:R-:W-:Y:S01]  /*01e0*/  @!P0 IMAD.MOV.U32 R90, RZ, RZ, R22 ;  /* 0x000000ffff5a8224 */ /* 0x000fe200078e0016 */
[----:B---3--:R-:W-:Y:S02]  /*01f0*/  @P0 MOV R88, R36 ;  /* 0x0000002400580202 */ /* 0x008fe40000000f00 */
[----:B------:R-:W-:Y:S01]  /*0200*/  @P0 MOV R87, R37 ;  /* 0x0000002500570202 */ /* 0x000fe20000000f00 */
[----:B----4-:R-:W-:Y:S01]  /*0210*/  @P0 IMAD.MOV.U32 R84, RZ, RZ, R40 ;  /* 0x000000ffff540224 */ /* 0x010fe200078e0028 */
[----:B------:R-:W-:Y:S01]  /*0220*/  @P0 MOV R86, R38 ;  /* 0x0000002600560202 */ /* 0x000fe20000000f00 */
[----:B------:R-:W-:Y:S01]  /*0230*/  @P0 IMAD.MOV.U32 R82, RZ, RZ, R42 ;  /* 0x000000ffff520224 */ /* 0x000fe200078e002a */
[----:B------:R-:W-:Y:S01]  /*0240*/  @P0 MOV R85, R39 ;  /* 0x0000002700550202 */ /* 0x000fe20000000f00 */
[----:B------:R-:W-:Y:S01]  /*0250*/  @P0 IMAD.MOV.U32 R79, RZ, RZ, R13 ;  /* 0x000000ffff4f0224 */ /* 0x000fe200078e000d */
[----:B------:R-:W-:Y:S01]  /*0260*/  @P0 MOV R83, R41 ;  /* 0x0000002900530202 */ /* 0x000fe20000000f00 */
[----:B------:R-:W-:Y:S01]  /*0270*/  @P0 IMAD.MOV.U32 R77, RZ, RZ, R15 ;  /* 0x000000ffff4d0224 */ /* 0x000fe200078e000f */
[----:B------:R-:W-:Y:S01]  /*0280*/  @P0 MOV R81, R43 ;  /* 0x0000002b00510202 */ /* 0x000fe20000000f00 */
[----:B------:R-:W-:Y:S01]  /*0290*/  @!P0 IMAD.MOV.U32 R87, RZ, RZ, R37 ;  /* 0x000000ffff578224 */ /* 0x000fe200078e0025 */
        /* <DEDUP_REMOVED lines=8> */
[----:B------:R-:W-:Y:S01]  /*0320*/  @!P0 MOV R91, R21 ;  /* 0x00000015005b8202 */ /* 0x000fe20000000f00 */
[----:B------:R-:W-:Y:S01]  /*0330*/  @P0 IMAD.MOV.U32 R72, RZ, RZ, R4 ;  /* 0x000000ffff480224 */ /* 0x000fe200078e0004 */
        /* <DEDUP_REMOVED lines=10> */
[----:B------:R-:W-:Y:S02]  /*03e0*/  @P0 MOV R74, R10 ;  /* 0x0000000a004a0202 */ /* 0x000fe40000000f00 */
[----:B------:R-:W-:Y:S01]  /*03f0*/  @P0 MOV R73, R11 ;  /* 0x0000000b00490202 */ /* 0x000fe20000000f00 */
[----:B-1----:R-:W-:Y:S06]  /*0400*/  @P1 EXIT ;  /* 0x000000000000194d */ /* 0x002fec0003800000 */
[--C-:B------:R-:W-:Y:S01]  /*0410*/  @P0 IMAD.MOV.U32 R69, RZ, RZ, R7.reuse ;  /* 0x000000ffff450224 */ /* 0x100fe200078e0007 */
[----:B-----5:R-:W-:Y:S02]  /*0420*/  @!P0 CS2R R34, SRZ ;  /* 0x0000000000228805 */ /* 0x020fe4000001ff00 */
[----:B------:R-:W-:Y:S02]  /*0430*/  @!P0 CS2R R32, SRZ ;  /* 0x0000000000208805 */ /* 0x000fe4000001ff00 */
[----:B------:R-:W-:Y:S02]  /*0440*/  @!P0 CS2R R30, SRZ ;  /* 0x00000000001e8805 */ /* 0x000fe4000001ff00 */
[----:B------:R-:W-:Y:S02]  /*0450*/  @!P0 CS2R R28, SRZ ;  /* 0x00000000001c8805 */ /* 0x000fe4000001ff00 */
[----:B------:R-:W-:Y:S02]  /*0460*/  @!P0 CS2R R26, SRZ ;  /* 0x00000000001a8805 */ /* 0x000fe4000001ff00 */
[----:B------:R-:W-:Y:S01]  /*0470*/  @!P0 CS2R R24, SRZ ;  /* 0x0000000000188805 */ /* 0x000fe2000001ff00 */
[----:B------:R-:W-:Y:S01]  /*0480*/  @!P0 IMAD.MOV.U32 R72, RZ, RZ, R4 ;  /* 0x000000ffff488224 */ /* 0x000fe200078e0004 */
[----:B------:R-:W-:Y:S01]  /*0490*/  @P0 MOV R71, R5 ;  /* 0x0000000500470202 */ /* 0x000fe20000000f00 */
[----:B------:R-:W-:Y:S01]  /*04a0*/  @!P0 IMAD.MOV.U32 R69, RZ, RZ, R7 ;  /* 0x000000ffff458224 */ /* 0x000fe200078e0007 */
[----:B------:R-:W-:Y:S01]  /*04b0*/  @P0 MOV R70, R6 ;  /* 0x0000000600460202 */ /* 0x000fe20000000f00 */
[----:B------:R-:W-:Y:S01]  /*04c0*/  UPLOP3.LUT UP0, UPT, UPT, UPT, UPT, 0x40, 0x4 ;  /* 0x000000000004789c */ /* 0x000fe20003f0e870 */
[----:B------:R-:W-:Y:S01]  /*04d0*/  @!P0 MOV R74, R10 ;  /* 0x0000000a004a8202 */ /* 0x000fe20000000f00 */
[----:B------:R-:W0:Y:S01]  /*04e0*/  LDCU UR20, c[0x0][0x388] ;  /* 0x00007100ff1477ac */ /* 0x000e220008000800 */
[----:B------:R-:W-:-:S02]  /*04f0*/  @!P0 MOV R73, R11 ;  /* 0x0000000b00498202 */ /* 0x000fc40000000f00 */
[----:B------:R-:W-:Y:S01]  /*0500*/  @!P0 MOV R71, R5 ;  /* 0x0000000500478202 */ /* 0x000fe20000000f00 */
[----:B------:R-:W1:Y:S01]  /*0510*/  LDCU.U8 UR21, c[0x0][0x410] ;  /* 0x00008200ff1577ac */ /* 0x000e620008000000 */
[----:B------:R-:W-:Y:S02]  /*0520*/  @!P0 MOV R70, R6 ;  /* 0x0000000600468202 */ /* 0x000fe40000000f00 */
[----:B------:R-:W-:Y:S01]  /*0530*/  PRMT R68, R89, 0x7632, R68 ;  /* 0x0000763259447816 */ /* 0x000fe20000000044 */
[----:B------:R-:W2:Y:S01]  /*0540*/  LDCU UR24, c[0x0][0x400] ;  /* 0x00008000ff1877ac */ /* 0x000ea20008000800 */
[----:B------:R-:W-:Y:S02]  /*0550*/  PRMT R67, R90, 0x7632, R67 ;  /* 0x000076325a437816 */ /* 0x000fe40000000043 */
[----:B------:R-:W-:Y:S01]  /*0560*/  PRMT R66, R91, 0x7632, R66 ;  /* 0x000076325b427816 */ /* 0x000fe20000000042 */
[----:B------:R-:W3:Y:S01]  /*0570*/  LDCU.128 UR8, c[0x0][0x3f0] ;  /* 0x00007e00ff0877ac */ /* 0x000ee20008000c00 */
[----:B------:R-:W-:-:S02]  /*0580*/  PRMT R65, R92, 0x7632, R65 ;  /* 0x000076325c417816 */ /* 0x000fc40000000041 */
[----:B------:R-:W-:Y:S01]  /*0590*/  PRMT R64, R85, 0x7632, R64 ;  /* 0x0000763255407816 */ /* 0x000fe20000000040 */
[----:B------:R-:W4:Y:S01]  /*05a0*/  LDCU.64 UR14, c[0x0][0x3a0] ;  /* 0x00007400ff0e77ac */ /* 0x000f220008000a00 */
[----:B------:R-:W-:Y:S02]  /*05b0*/  PRMT R63, R86, 0x7632, R63 ;  /* 0x00007632563f7816 */ /* 0x000fe4000000003f */
        /* <DEDUP_REMOVED lines=31> */
.L_x_162:
[----:B------:R-:W-:-:S06]  /*07b0*/  UIMAD.WIDE UR4, UR7, 0x4, UR8 ;  /* 0x00000004070478a5 */ /* 0x000fcc000f8e0208 */
[----:B01----:R-:W-:Y:S02]  /*07c0*/  MOV R44, UR4 ;  /* 0x00000004002c7c02 */ /* 0x003fe40008000f00 */
[----:B------:R-:W-:-:S05]  /*07d0*/  MOV R45, UR5 ;  /* 0x00000005002d7c02 */ /* 0x000fca0008000f00 */
[----:B------:R0:W2:Y:S01]  /*07e0*/  LDG.E R44, desc[UR12][R44.64] ;  /* 0x0000000c2c2c7981 */ /* 0x0000a2000c1e1900 */
[----:B------:R-:W-:Y:S01]  /*07f0*/  UIMAD.WIDE UR18, UR7, 0x4, UR10 ;  /* 0x00000004071278a5 */ /* 0x000fe2000f8e020a */
[----:B------:R-:W-:Y:S02]  /*0800*/  IMAD.MOV.U32 R94, RZ, RZ, RZ ;  /* 0x000000ffff5e7224 */ /* 0x000fe400078e00ff */
[----:B------:R-:W-:-:S03]  /*0810*/  HFMA2 R47, -RZ, RZ, 0, 9.5367431640625e-07 ;  /* 0x00000010ff2f7431 */ /* 0x000fc600000001ff */
[----:B0-----:R-:W-:Y:S01]  /*0820*/  IMAD.U32 R45, RZ, RZ, UR19 ;  /* 0x00000013ff2d7e24 */ /* 0x001fe2000f8e00ff */
[----:B--2---:R-:W-:Y:S02]  /*0830*/  R2UR UR25, R44 ;  /* 0x000000002c1972ca */ /* 0x004fe400000e0000 */
[----:B------:R-:W-:-:S06]  /*0840*/  MOV R44, UR18 ;  /* 0x00000012002c7c02 */ /* 0x000fcc0008000f00 */
[----:B------:R-:W2:Y:S05]  /*0850*/  LDG.E R44, desc[UR12][R44.64] ;  /* 0x0000000c2c2c7981 */ /* 0x000eaa000c1e1900 */
[----:B------:R-:W-:-:S06]  /*0860*/  UISETP.GE.AND UP1, UPT, UR25, 0x1, UPT ;  /* 0x000000011900788c */ /* 0x000fcc000bf26270 */
[----:B------:R-:W-:-:S05]  /*0870*/  PLOP3.LUT P1, PT, PT, PT, UP1, 0x80, 0x8 ;  /* 0x000000000008781c */ /* 0x000fca0003f2f018 */
[----:B------:R-:W-:Y:S01]  /*0880*/  @UP1 UIADD3 UR4, UPT, UPT, UR25, -0x1, URZ ;  /* 0xffffffff19041890 */ /* 0x000fe2000fffe0ff */
[----:B------:R-:W0:Y:S03]  /*0890*/  @UP1 LDCU.64 UR22, c[0x0][0x390] ;  /* 0x00007200ff1617ac */ /* 0x000e260008000a00 */
[----:B------:R-:W-:-:S04]  /*08a0*/  @UP1 UIMAD UR4, UR4, UR20, URZ ;  /* 0x00000014040412a4 */ /* 0x000fc8000f8e02ff */
[----:B------:R-:W-:-:S04]  /*08b0*/  @UP1 USHF.R.S32.HI UR5, URZ, 0x1f, UR4 ;  /* 0x0000001fff051899 */ /* 0x000fc80008011404 */
[----:B------:R-:W-:-:S06]  /*08c0*/  @UP1 ULEA.HI UR5, UR5, UR4, URZ, 0x3 ;  /* 0x0000000405051291 */ /* 0x000fcc000f8f18ff */
[----:B------:R-:W-:-:S04]  /*08d0*/  MOV R46, UR5 ;  /* 0x00000005002e7c02 */ /* 0x000fc80008000f00 */
[----:B------:R-:W-:-:S05]  /*08e0*/  @P1 LEA.HI.SX32 R94, R46, R93, 0x1d ;  /* 0x0000005d2e5e1211 */ /* 0x000fca00078feaff */
[----:B0-----:R-:W-:-:S05]  /*08f0*/  @P1 IMAD.WIDE.U32 R46, R94, R47, UR22 ;  /* 0x000000165e2e1e25 */ /* 0x001fca000f8e002f */
[----:B------:R-:W3:Y:S01]  /*0900*/  @P1 LDG.E.128 R36, desc[UR12][R46.64] ;  /* 0x0000000c2e241981 */ /* 0x000ee2000c1e1d00 */
[----:B------:R-:W-:Y:S01]  /*0910*/  ISETP.NE.U32.AND P0, PT, RZ, UR14, PT ;  /* 0x0000000eff007c0c */ /* 0x000fe2000bf05070 */
[----:B------:R-:W-:-:S03]  /*0920*/  UIMAD UR4, UR7, UR20, URZ ;  /* 0x00000014070472a4 */ /* 0x000fc6000f8e02ff */
[----:B------:R-:W-:Y:S01]  /*0930*/  ISETP.NE.AND.EX P0, PT, RZ, UR15, PT, P0 ;  /* 0x0000000fff007c0c */ /* 0x000fe2000bf05300 */
[----:B------:R-:W-:-:S04]  /*0940*/  USHF.R.S32.HI UR5, URZ, 0x1f, UR4 ;  /* 0x0000001fff057899 */ /* 0x000fc80008011404 */
[----:B------:R-:W-:-:S06]  /*0950*/  ULEA.HI UR5, UR5, UR4, URZ, 0x3 ;  /* 0x0000000405057291 */ /* 0x000fcc000f8f18ff */
[----:B------:R-:W-:-:S04]  /*0960*/  MOV R102, UR5 ;  /* 0x0000000500667c02 */ /* 0x000fc80008000f00 */
[----:B------:R-:W-:Y:S02]  /*0970*/  LEA.HI.SX32 R102, R102, R93, 0x1d ;  /* 0x0000005d66667211 */ /* 0x000fe400078feaff */
[----:B--2---:R-:W-:Y:S02]  /*0980*/  R2UR UR6, R44 ;  /* 0x000000002c0672ca */ /* 0x004fe400000e0000 */
[----:B---3--:R-:W-:Y:S02]  /*0990*/  PRMT R44, R37, 0x7632, R44 ;  /* 0x00007632252c7816 */ /* 0x008fe4000000002c */
[----:B------:R-:W-:Y:S01]  /*09a0*/  PRMT R45, R36, 0x7632, R45 ;  /* 0x00007632242d7816 */ /* 0x000fe2000000002d */
[----:B------:R-:W-:Y:S10]  /*09b0*/  @!P0 BRA `(.L_x_151) ;  /* 0x00000004004c8947 */ /* 0x000ff40003800000 */
[----:B------:R-:W0:Y:S02]  /*09c0*/  LDC.64 R40, c[0x0][0x3a0] ;  /* 0x0000e800ff287b82 */ /* 0x000e240000000a00 */
[----:B0-----:R-:W-:-:S06]  /*09d0*/  IMAD.WIDE.U32 R40, R102, 0x10, R40 ;  /* 0x0000001066287825 */ /* 0x001fcc00078e0028 */
[----:B------:R-:W2:Y:S01]  /*09e0*/  LDG.E.128 R40, desc[UR12][R40.64] ;  /* 0x0000000c28287981 */ /* 0x000ea2000c1e1d00 */
[----:B------:R-:W-:-:S13]  /*09f0*/  ISETP.LT.AND P2, PT, RZ, UR25, PT ;  /* 0x00000019ff007c0c */ /* 0x000fda000bf41270 */
[----:B------:R-:W0:Y:S01]  /*0a00*/  @P2 LDC R47, c[0x0][0x40c] ;  /* 0x00010300ff2f2b82 */ /* 0x000e220000000800 */
[----:B------:R-:W-:Y:S01]  /*0a10*/  @P2 IMAD.U32 R46, R36, 0x10000, RZ ;  /* 0x00010000242e2824 */ /* 0x000fe200078e00ff */
[----:B------:R-:W-:Y:S01]  /*0a20*/  @P2 SHF.L.U32 R45, R45, 0x10, RZ ;  /* 0x000000102d2d2819 */ /* 0x000fe200000006ff */
[----:B------:R-:W-:Y:S01]  /*0a30*/  @P2 IMAD.U32 R44, R44, 0x10000, RZ ;  /* 0x000100002c2c2824 */ /* 0x000fe200078e00ff */
[----:B------:R-:W-:-:S04]  /*0a40*/  @P2 SHF.L.U32 R51, R37, 0x10, RZ ;  /* 0x0000001025332819 */ /* 0x000fc800000006ff */
[----:B------:R-:W1:Y:S08]  /*0a50*/  @P2 LDC R48, c[0x0][0x40c] ;  /* 0x00010300ff302b82 */ /* 0x000e700000000800 */
[----:B------:R-:W3:Y:S08]  /*0a60*/  @P2 LDC R55, c[0x0][0x40c] ;  /* 0x00010300ff372b82 */ /* 0x000ef00000000800 */
[----:B------:R-:W4:Y:S01]  /*0a70*/  @P2 LDC R52, c[0x0][0x40c] ;  /* 0x00010300ff342b82 */ /* 0x000f220000000800 */
[----:B0-----:R-:W-:-:S07]  /*0a80*/  @P2 FMUL.FTZ R46, R46, R47 ;  /* 0x0000002f2e2e2220 */ /* 0x001fce0000410000 */
[----:B------:R-:W0:Y:S01]  /*0a90*/  @P2 LDC R54, c[0x0][0x40c] ;  /* 0x00010300ff362b82 */ /* 0x000e220000000800 */
[----:B-1----:R-:W-:Y:S01]  /*0aa0*/  @P2 FMUL.FTZ R47, R45, R48 ;  /* 0x000000302d2f2220 */ /* 0x002fe20000410000 */
[----:B------:R-:W-:Y:S01]  /*0ab0*/  @P2 IMAD.U32 R48, R61, 0x10000, RZ ;  /* 0x000100003d302824 */ /* 0x000fe200078e00ff */
[----:B------:R-:W-:-:S05]  /*0ac0*/  @P2 SHF.L.U32 R45, R88, 0x10, RZ ;  /* 0x00000010582d2819 */ /* 0x000fca00000006ff */
[----:B------:R-:W1:Y:S08]  /*0ad0*/  @P2 LDC R95, c[0x0][0x40c] ;  /* 0x00010300ff5f2b82 */ /* 0x000e700000000800 */
[----:B------:R-:W5:Y:S01]  /*0ae0*/  @P2 LDC R96, c[0x0][0x40c] ;  /* 0x00010300ff602b82 */ /* 0x000f620000000800 */
[----:B----4-:R-:W-:-:S07]  /*0af0*/  @P2 FMUL.FTZ R51, R51, R52 ;  /* 0x0000003433332220 */ /* 0x010fce0000410000 */
[----:B------:R-:W4:Y:S01]  /*0b00*/  @P2 LDC R113, c[0x0][0x40c] ;  /* 0x00010300ff712b82 */ /* 0x000f220000000800 */
[C---:B--2---:R-:W-:Y:S01]  /*0b10*/  @P2 PRMT R49, R40.reuse, 0x7632, R49 ;  /* 0x0000763228312816 */ /* 0x044fe20000000031 */
[C---:B------:R-:W-:Y:S01]  /*0b20*/  @P2 IMAD.U32 R53, R40.reuse, 0x10000, RZ ;  /* 0x0001000028352824 */ /* 0x040fe200078e00ff */
[----:B------:R-:W-:Y:S01]  /*0b30*/  @!P2 PRMT R107, R40, 0x7632, R107 ;  /* 0x00007632286ba816 */ /* 0x000fe2000000006b */
[----:B------:R-:W-:Y:S01]  /*0b40*/  @P2 IMAD.U32 R111, R43, 0x10000, RZ ;  /* 0x000100002b6f2824 */ /* 0x000fe200078e00ff */
[----:B------:R-:W-:Y:S01]  /*0b50*/  @P2 SHF.L.U32 R50, R49, 0x10, RZ ;  /* 0x0000001031322819 */ /* 0x000fe200000006ff */
[----:B------:R-:W-:Y:S01]  /*0b60*/  @P2 IMAD.U32 R49, R38, 0x10000, RZ ;  /* 0x0001000026312824 */ /* 0x000fe200078e00ff */
[----:B------:R-:W-:Y:S01]  /*0b70*/  @!P2 SHF.L.U32 R107, R107, 0x10, RZ ;  /* 0x000000106b6ba819 */ /* 0x000fe200000006ff */
[----:B------:R-:W-:Y:S01]  /*0b80*/  @!P2 IMAD.U32 R101, R42, 0x10000, RZ ;  /* 0x000100002a65a824 */ /* 0x000fe200078e00ff */
[----:B------:R-:W-:Y:S01]  /*0b90*/  @!P2 SHF.L.U32 R109, R40, 0x10, RZ ;  /* 0x00000010286da819 */ /* 0x000fe200000006ff */
[----:B------:R-:W-:Y:S01]  /*0ba0*/  @P2 FFMA.FTZ R107, R47, R48, R50 ;  /* 0x000000302f6b2223 */ /* 0x000fe20000010032 */
[C---:B------:R-:W-:Y:S01]  /*0bb0*/  @P2 PRMT R47, R41.reuse, 0x7632, R47 ;  /* 0x00007632292f2816 */ /* 0x040fe2000000002f */
[----:B------:R-:W-:Y:S01]  /*0bc0*/  @P2 FFMA.FTZ R109, R46, R45, R53 ;  /* 0x0000002d2e6d2223 */ /* 0x000fe20000010035 */
[----:B------:R-:W-:Y:S01]  /*0bd0*/  @!P2 PRMT R103, R41, 0x7632, R103 ;  /* 0x000076322967a816 */ /* 0x000fe20000000067 */
[----:B---3--:R-:W-:Y:S01]  /*0be0*/  @P2 FMUL.FTZ R45, R44, R55 ;  /* 0x000000372c2d2220 */ /* 0x008fe20000410000 */
[----:B------:R-:W-:Y:S01]  /*0bf0*/  @P2 SHF.L.U32 R46, R62, 0x10, RZ ;  /* 0x000000103e2e2819 */ /* 0x000fe200000006ff */
[----:B0-----:R-:W-:Y:S01]  /*0c00*/  @P2 FMUL.FTZ R49, R49, R54 ;  /* 0x0000003631312220 */ /* 0x001fe20000410000 */
[----:B------:R-:W-:Y:S01]  /*0c10*/  @P2 SHF.L.U32 R48, R47, 0x10, RZ ;  /* 0x000000102f302819 */ /* 0x000fe200000006ff */
[----:B------:R-:W-:Y:S01]  /*0c20*/  @!P2 IMAD.U32 R103, R103, 0x10000, RZ ;  /* 0x000100006767a824 */ /* 0x000fe200078e00ff */
[----:B------:R-:W-:-:S02]  /*0c30*/  @P2 SHF.L.U32 R44, R87, 0x10, RZ ;  /* 0x00000010572c2819 */ /* 0x000fc400000006ff */
[----:B------:R-:W-:Y:S01]  /*0c40*/  @P2 PRMT R50, R38, 0x7632, R50 ;  /* 0x0000763226322816 */ /* 0x000fe20000000032 */
[----:B------:R-:W-:Y:S01]  /*0c50*/  @P2 FFMA.FTZ R103, R45, R46, R48 ;  /* 0x0000002e2d672223 */ /* 0x000fe20000010030 */
[----:B------:R-:W-:Y:S02]  /*0c60*/  @P2 SHF.L.U32 R52, R41, 0x10, RZ ;  /* 0x0000001029342819 */ /* 0x000fe400000006ff */
[----:B------:R-:W-:Y:S01]  /*0c70*/  @P2 PRMT R46, R39, 0x7632, R46 ;  /* 0x00007632272e2816 */ /* 0x000fe2000000002e */
[----:B------:R-:W-:Y:S01]  /*0c80*/  @P2 IMAD.U32 R50, R50, 0x10000, RZ ;  /* 0x0001000032322824 */ /* 0x000fe200078e00ff */
[----:B------:R-:W-:Y:S01]  /*0c90*/  @!P2 SHF.L.U32 R105, R41, 0x10, RZ ;  /* 0x000000102969a819 */ /* 0x000fe200000006ff */
[----:B------:R-:W-:Y:S01]  /*0ca0*/  @P2 FFMA.FTZ R105, R51, R44, R52 ;  /* 0x0000002c33692223 */ /* 0x000fe20000010034 */
[----:B------:R-:W-:Y:S01]  /*0cb0*/  @P2 SHF.L.U32 R47, R39, 0x10, RZ ;  /* 0x00000010272f2819 */ /* 0x000fe200000006ff */
[----:B-1----:R-:W-:Y:S01]  /*0cc0*/  @P2 FMUL.FTZ R50, R50, R95 ;  /* 0x0000005f32322220 */ /* 0x002fe20000410000 */
[----:B------:R-:W-:Y:S01]  /*0cd0*/  @P2 SHF.L.U32 R52, R46, 0x10, RZ ;  /* 0x000000102e342819 */ /* 0x000fe200000006ff */
[----:B------:R-:W-:Y:S01]  /*0ce0*/  @P2 IMAD.U32 R51, R85, 0x10000, RZ ;  /* 0x0001000055332824 */ /* 0x000fe200078e00ff */
[----:B------:R-:W-:Y:S01]  /*0cf0*/  @P2 PRMT R46, R42, 0x7632, R46 ;  /* 0x000076322a2e2816 */ /* 0x000fe2000000002e */
[----:B-----5:R-:W-:Y:S01]  /*0d00*/  @P2 FMUL.FTZ R48, R47, R96 ;  /* 0x000000602f302220 */ /* 0x020fe20000410000 */
[C---:B------:R-:W-:Y:S01]  /*0d10*/  @P2 PRMT R54, R43.reuse, 0x7632, R54 ;  /* 0x000076322b362816 */ /* 0x040fe20000000036 */
[----:B----4-:R-:W-:Y:S01]  /*0d20*/  @P2 FMUL.FTZ R52, R52, R113 ;  /* 0x0000007134342220 */ /* 0x010fe20000410000 */
[----:B------:R-:W-:-:S02]  /*0d30*/  @!P2 PRMT R95, R43, 0x7632, R95 ;  /* 0x000076322b5fa816 */ /* 0x000fc4000000005f */
[----:B------:R-:W-:Y:S02]  /*0d40*/  @P2 SHF.L.U32 R44, R86, 0x10, RZ ;  /* 0x00000010562c2819 */ /* 0x000fe400000006ff */
[----:B------:R-:W-:Y:S01]  /*0d50*/  @P2 SHF.L.U32 R45, R63, 0x10, RZ ;  /* 0x000000103f2d2819 */ /* 0x000fe200000006ff */
[----:B------:R-:W-:Y:S01]  /*0d60*/  @!P2 IMAD.U32 R95, R95, 0x10000, RZ ;  /* 0x000100005f5fa824 */ /* 0x000fe200078e00ff */
[----:B------:R-:W-:Y:S02]  /*0d70*/  @P2 SHF.L.U32 R53, R64, 0x10, RZ ;  /* 0x0000001040352819 */ /* 0x000fe400000006ff */
[C---:B------:R-:W-:Y:S02]  /*0d80*/  @P2 SHF.L.U32 R96, R42.reuse, 0x10, RZ ;  /* 0x000000102a602819 */ /* 0x040fe400000006ff */
[----:B------:R-:W-:Y:S02]  /*0d90*/  @!P2 PRMT R97, R42, 0x7632, R97 ;  /* 0x000076322a61a816 */ /* 0x000fe40000000061 */
[----:B------:R-:W-:Y:S01]  /*0da0*/  @P2 SHF.L.U32 R47, R46, 0x10, RZ ;  /* 0x000000102e2f2819 */ /* 0x000fe200000006ff */
[----:B------:R-:W-:Y:S01]  /*0db0*/  @P2 FFMA.FTZ R101, R49, R44, R96 ;  /* 0x0000002c31652223 */ /* 0x000fe20000010060 */
[----:B------:R-:W-:-:S02]  /*0dc0*/  @P2 SHF.L.U32 R55, R54, 0x10, RZ ;  /* 0x0000001036372819 */ /* 0x000fc400000006ff */
[----:B------:R-:W-:Y:S01]  /*0dd0*/  @!P2 SHF.L.U32 R99, R43, 0x10, RZ ;  /* 0x000000102b63a819 */ /* 0x000fe200000006ff */
[----:B------:R-:W-:Y:S01]  /*0de0*/  @P2 FFMA.FTZ R99, R48, R51, R111 ;  /* 0x0000003330632223 */ /* 0x000fe2000001006f */
[----:B------:R-:W-:Y:S01]  /*0df0*/  @!P2 SHF.L.U32 R97, R97, 0x10, RZ ;  /* 0x000000106161a819 */ /* 0x000fe200000006ff */
[----:B------:R-:W-:Y:S01]  /*0e00*/  @P2 FFMA.FTZ R97, R50, R45, R47 ;  /* 0x0000002d32612223 */ /* 0x000fe2000001002f */
        /* <DEDUP_REMOVED lines=14> */
.L_x_151:
[----:B------:R-:W0:Y:S01]  /*0ef0*/  @UP1 LDCU UR4, c[0x0][0x40c] ;  /* 0x00008180ff0417ac */ /* 0x000e220008000800 */
[----:B------:R-:W-:Y:S01]  /*0f00*/  @P1 SHF.L.U32 R46, R36, 0x10, RZ ;  /* 0x00000010242e1819 */ /* 0x000fe200000006ff */
[----:B------:R-:W-:Y:S01]  /*0f10*/  IMAD.MOV.U32 R109, RZ, RZ, RZ ;  /* 0x000000ffff6d7224 */ /* 0x000fe200078e00ff */
[----:B------:R-:W-:Y:S01]  /*0f20*/  @P1 SHF.L.U32 R47, R88, 0x10, RZ ;  /* 0x00000010582f1819 */ /* 0x000fe200000006ff */
[----:B------:R-:W1:Y:S01]  /*0f30*/  @UP1 LDCU UR5, c[0x0][0x40c] ;  /* 0x00008180ff0517ac */ /* 0x000e620008000800 */
[----:B------:R-:W-:Y:S01]  /*0f40*/  @P1 SHF.L.U32 R45, R45, 0x10, RZ ;  /* 0x000000102d2d1819 */ /* 0x000fe200000006ff */
[----:B------:R-:W-:Y:S01]  /*0f50*/  IMAD.MOV.U32 R107, RZ, RZ, RZ ;  /* 0x000000ffff6b7224 */ /* 0x000fe200078e00ff */
[----:B------:R-:W-:Y:S01]  /*0f60*/  @P1 SHF.L.U32 R48, R87, 0x10, RZ ;  /* 0x0000001057301819 */ /* 0x000fe200000006ff */
[----:B------:R-:W2:Y:S01]  /*0f70*/  @UP1 LDCU UR18, c[0x0][0x40c] ;  /* 0x00008180ff1217ac */ /* 0x000ea20008000800 */
[----:B------:R-:W-:Y:S01]  /*0f80*/  @P1 SHF.L.U32 R49, R39, 0x10, RZ ;  /* 0x0000001027311819 */ /* 0x000fe200000006ff */
[----:B------:R-:W-:Y:S01]  /*0f90*/  IMAD.MOV.U32 R105, RZ, RZ, RZ ;  /* 0x000000ffff697224 */ /* 0x000fe200078e00ff */
[----:B------:R-:W-:Y:S01]  /*0fa0*/  @P1 SHF.L.U32 R50, R85, 0x10, RZ ;  /* 0x0000001055321819 */ /* 0x000fe200000006ff */
[----:B------:R-:W3:Y:S01]  /*0fb0*/  @UP1 LDCU UR22, c[0x0][0x40c] ;  /* 0x00008180ff1617ac */ /* 0x000ee20008000800 */
[----:B------:R-:W-:Y:S01]  /*0fc0*/  IMAD.MOV.U32 R99, RZ, RZ, RZ ;  /* 0x000000ffff637224 */ /* 0x000fe200078e00ff */
[----:B------:R-:W-:Y:S01]  /*0fd0*/  MOV R97, RZ ;  /* 0x000000ff00617202 */ /* 0x000fe20000000f00 */
[----:B------:R-:W-:Y:S01]  /*0fe0*/  @P1 IMAD.U32 R51, R63, 0x10000, RZ ;  /* 0x000100003f331824 */ /* 0x000fe200078e00ff */
[----:B------:R-:W4:Y:S01]  /*0ff0*/  @UP1 LDCU UR19, c[0x0][0x40c] ;  /* 0x00008180ff1317ac */ /* 0x000f220008000800 */
[----:B------:R-:W-:-:S02]  /*1000*/  IMAD.MOV.U32 R103, RZ, RZ, RZ ;  /* 0x000000ffff677224 */ /* 0x000fc400078e00ff */
[----:B0-----:R-:W-:Y:S01]  /*1010*/  @P1 FMUL.FTZ R46, R46, UR4 ;  /* 0x000000042e2e1c20 */ /* 0x001fe20008410000 */
[----:B------:R-:W-:Y:S01]  /*1020*/  IMAD.MOV.U32 R101, RZ, RZ, RZ ;  /* 0x000000ffff657224 */ /* 0x000fe200078e00ff */
[----:B------:R-:W0:Y:S01]  /*1030*/  @UP1 LDCU UR4, c[0x0][0x40c] ;  /* 0x00008180ff0417ac */ /* 0x000e220008000800 */
[----:B------:R-:W-:Y:S01]  /*1040*/  MOV R95, RZ ;  /* 0x000000ff005f7202 */ /* 0x000fe20000000f00 */
[----:B------:R-:W-:Y:S01]  /*1050*/  @P1 FMUL.FTZ R109, R46, R47 ;  /* 0x0000002f2e6d1220 */ /* 0x000fe20000410000 */
[----:B------:R-:W-:Y:S01]  /*1060*/  @P1 SHF.L.U32 R47, R37, 0x10, RZ ;  /* 0x00000010252f1819 */ /* 0x000fe200000006ff */
[----:B-1----:R-:W-:Y:S01]  /*1070*/  @P1 FMUL.FTZ R45, R45, UR5 ;  /* 0x000000052d2d1c20 */ /* 0x002fe20008410000 */
[----:B------:R-:W1:Y:S01]  /*1080*/  @UP1 LDCU UR5, c[0x0][0x40c] ;  /* 0x00008180ff0517ac */ /* 0x000e620008000800 */
[----:B------:R-:W-:Y:S02]  /*1090*/  @P1 SHF.L.U32 R46, R61, 0x10, RZ ;  /* 0x000000103d2e1819 */ /* 0x000fe400000006ff */
[----:B--2---:R-:W-:Y:S01]  /*10a0*/  @P1 FMUL.FTZ R47, R47, UR18 ;  /* 0x000000122f2f1c20 */ /* 0x004fe20008410000 */
[----:B------:R-:W2:Y:S01]  /*10b0*/  @UP1 LDCU UR18, c[0x0][0x40c] ;  /* 0x00008180ff1217ac */ /* 0x000ea20008000800 */
[----:B---3--:R-:W-:Y:S01]  /*10c0*/  @P1 FMUL.FTZ R49, R49, UR22 ;  /* 0x0000001631311c20 */ /* 0x008fe20008410000 */
[----:B------:R-:W-:Y:S01]  /*10d0*/  @P1 FMUL.FTZ R107, R45, R46 ;  /* 0x0000002e2d6b1220 */ /* 0x000fe20000410000 */
[----:B------:R-:W-:Y:S01]  /*10e0*/  @P1 SHF.L.U32 R46, R44, 0x10, RZ ;  /* 0x000000102c2e1819 */ /* 0x000fe200000006ff */
[----:B------:R-:W-:Y:S01]  /*10f0*/  @P1 FMUL.FTZ R105, R47, R48 ;  /* 0x000000302f691220 */ /* 0x000fe20000410000 */
[----:B------:R-:W-:Y:S01]  /*1100*/  @P1 PRMT R44, R38, 0x7632, R44 ;  /* 0x00007632262c1816 */ /* 0x000fe2000000002c */
[----:B------:R-:W-:Y:S01]  /*1110*/  @P1 FMUL.FTZ R99, R49, R50 ;  /* 0x0000003231631220 */ /* 0x000fe20000410000 */
[----:B------:R-:W-:-:S02]  /*1120*/  @P1 PRMT R45, R39, 0x7632, R45 ;  /* 0x00007632272d1816 */ /* 0x000fc4000000002d */
[----:B------:R-:W-:Y:S01]  /*1130*/  @P1 SHF.L.U32 R48, R38, 0x10, RZ ;  /* 0x0000001026301819 */ /* 0x000fe200000006ff */
[----:B0-----:R-:W-:Y:S01]  /*1140*/  @P1 FMUL.FTZ R46, R46, UR4 ;  /* 0x000000042e2e1c20 */ /* 0x001fe20008410000 */
[----:B------:R-:W-:Y:S01]  /*1150*/  @P1 SHF.L.U32 R44, R44, 0x10, RZ ;  /* 0x000000102c2c1819 */ /* 0x000fe200000006ff */
[----:B------:R-:W-:Y:S01]  /*1160*/  @P1 IMAD.U32 R45, R45, 0x10000, RZ ;  /* 0x000100002d2d1824 */ /* 0x000fe200078e00ff */
[----:B------:R-:W-:Y:S01]  /*1170*/  @P1 SHF.L.U32 R47, R62, 0x10, RZ ;  /* 0x000000103e2f1819 */ /* 0x000fe200000006ff */
[----:B----4-:R-:W-:Y:S01]  /*1180*/  @P1 FMUL.FTZ R48, R48, UR19 ;  /* 0x0000001330301c20 */ /* 0x010fe20008410000 */
[----:B------:R-:W-:Y:S01]  /*1190*/  @P1 SHF.L.U32 R49, R86, 0x10, RZ ;  /* 0x0000001056311819 */ /* 0x000fe200000006ff */
[----:B-1----:R-:W-:Y:S01]  /*11a0*/  @P1 FMUL.FTZ R44, R44, UR5 ;  /* 0x000000052c2c1c20 */ /* 0x002fe20008410000 */
[----:B------:R-:W-:Y:S01]  /*11b0*/  @P1 SHF.L.U32 R50, R64, 0x10, RZ ;  /* 0x0000001040321819 */ /* 0x000fe200000006ff */
[----:B--2---:R-:W-:Y:S01]  /*11c0*/  @P1 FMUL.FTZ R45, R45, UR18 ;  /* 0x000000122d2d1c20 */ /* 0x004fe20008410000 */
        /* <DEDUP_REMOVED lines=16> */
.L_x_152:
[----:B------:R-:W0:Y:S01]  /*12d0*/  LDC.64 R48, c[0x0][0x3a8] ;  /* 0x0000ea00ff307b82 */ /* 0x000e220000000a00 */
[----:B------:R-:W1:Y:S01]  /*12e0*/  @UP1 LDCU.64 UR4, c[0x0][0x390] ;  /* 0x00007200ff0417ac */ /* 0x000e620008000a00 */
[----:B------:R-:W-:Y:S01]  /*12f0*/  @P1 IADD3 R52, PT, PT, R94, 0x80, RZ ;  /* 0x000000805e341810 */ /* 0x000fe20007ffe0ff */
[----:B------:R-:W-:Y:S01]  /*1300*/  IMAD.MOV.U32 R53, RZ, RZ, 0x10 ;  /* 0x00000010ff357424 */ /* 0x000fe200078e00ff */
[----:B------:R-:W-:-:S04]  /*1310*/  @P0 IADD3 R111, PT, PT, R102, 0x80, RZ ;  /* 0x00000080666f0810 */ /* 0x000fc80007ffe0ff */
[----:B------:R-:W2:Y:S01]  /*1320*/  @P0 LDC.64 R50, c[0x0][0x3a0] ;  /* 0x0000e800ff320b82 */ /* 0x000ea20000000a00 */
[----:B-1----:R-:W-:-:S04]  /*1330*/  @P1 IMAD.WIDE.U32 R52, R52, R53, UR4 ;  /* 0x0000000434341e25 */ /* 0x002fc8000f8e0035 */
[----:B0-----:R-:W-:-:S05]  /*1340*/  IMAD.WIDE.U32 R54, R102, 0x10, R48 ;  /* 0x0000001066367825 */ /* 0x001fca00078e0030 */
[----:B------:R0:W-:Y:S01]  /*1350*/  STG.E.128 desc[UR12][R54.64], R44 ;  /* 0x0000002c36007986 */ /* 0x0001e2000c101d0c */
[----:B--2---:R-:W-:-:S03]  /*1360*/  @P0 IMAD.WIDE.U32 R50, R111, 0x10, R50 ;  /* 0x000000106f320825 */ /* 0x004fc600078e0032 */
[----:B------:R0:W5:Y:S04]  /*1370*/  @P1 LDG.E.128 R36, desc[UR12][R52.64] ;  /* 0x0000000c34241981 */ /* 0x000168000c1e1d00 */
[----:B------:R0:W5:Y:S01]  /*1380*/  @P0 LDG.E.128 R40, desc[UR12][R50.64] ;  /* 0x0000000c32280981 */ /* 0x000162000c1e1d00 */
[----:B------:R-:W-:Y:S05]  /*1390*/  @!P0 BRA `(.L_x_153) ;  /* 0x0000000400188947 */ /* 0x000fea0003800000 */
[----:B------:R-:W-:Y:S01]  /*13a0*/  ISETP.LT.AND P2, PT, RZ, UR25, PT ;  /* 0x00000019ff007c0c */ /* 0x000fe2000bf41270 */
[C---:B-----5:R-:W-:Y:S01]  /*13b0*/  IMAD.U32 R111, R40.reuse, 0x10000, RZ ;  /* 0x00010000286f7824 */ /* 0x060fe200078e00ff */
[----:B0-----:R-:W-:Y:S01]  /*13c0*/  PRMT R44, R40, 0x7632, R44 ;  /* 0x00007632282c7816 */ /* 0x001fe2000000002c */
[----:B------:R-:W-:Y:S01]  /*13d0*/  IMAD.U32 R121, R43, 0x10000, RZ ;  /* 0x000100002b797824 */ /* 0x000fe200078e00ff */
[----:B------:R-:W-:Y:S02]  /*13e0*/  SHF.L.U32 R115, R41, 0x10, RZ ;  /* 0x0000001029737819 */ /* 0x000fe400000006ff */
[----:B------:R-:W-:Y:S02]  /*13f0*/  SHF.L.U32 R113, R44, 0x10, RZ ;  /* 0x000000102c717819 */ /* 0x000fe400000006ff */
[----:B------:R-:W-:-:S05]  /*1400*/  SHF.L.U32 R119, R42, 0x10, RZ ;  /* 0x000000102a777819 */ /* 0x000fca00000006ff */
[----:B------:R-:W0:Y:S01]  /*1410*/  @P2 LDC R46, c[0x0][0x40c] ;  /* 0x00010300ff2e2b82 */ /* 0x000e220000000800 */
[----:B------:R-:W-:Y:S01]  /*1420*/  @P2 SHF.L.U32 R45, R36, 0x10, RZ ;  /* 0x00000010242d2819 */ /* 0x000fe200000006ff */
[----:B------:R-:W-:Y:S01]  /*1430*/  @P2 IMAD.U32 R51, R21, 0x10000, RZ ;  /* 0x0001000015332824 */ /* 0x000fe200078e00ff */
[----:B------:R-:W-:Y:S02]  /*1440*/  @P2 SHF.L.U32 R44, R80, 0x10, RZ ;  /* 0x00000010502c2819 */ /* 0x000fe400000006ff */
[----:B------:R-:W-:-:S03]  /*1450*/  @P2 PRMT R52, R37, 0x7632, R52 ;  /* 0x0000763225342816 */ /* 0x000fc60000000034 */
[----:B------:R-:W1:Y:S02]  /*1460*/  @P2 LDC R50, c[0x0][0x40c] ;  /* 0x00010300ff322b82 */ /* 0x000e640000000800 */
[----:B------:R-:W-:-:S06]  /*1470*/  @P2 IMAD.U32 R52, R52, 0x10000, RZ ;  /* 0x0001000034342824 */ /* 0x000fcc00078e00ff */
[----:B------:R-:W2:Y:S01]  /*1480*/  @P2 LDC R53, c[0x0][0x40c] ;  /* 0x00010300ff352b82 */ /* 0x000ea20000000800 */
[----:B0-----:R-:W-:-:S07]  /*1490*/  @P2 FMUL.FTZ R54, R45, R46 ;  /* 0x0000002e2d362220 */ /* 0x001fce0000410000 */
[----:B------:R-:W0:Y:S01]  /*14a0*/  @P2 LDC R96, c[0x0][0x40c] ;  /* 0x00010300ff602b82 */ /* 0x000e220000000800 */
[----:B------:R-:W-:Y:S01]  /*14b0*/  @P2 PRMT R45, R36, 0x7632, R45 ;  /* 0x00007632242d2816 */ /* 0x000fe2000000002d */
[----:B------:R-:W-:Y:S01]  /*14c0*/  @P2 FFMA.FTZ R111, R54, R44, R111 ;  /* 0x0000002c366f2223 */ /* 0x000fe2000001006f */
[----:B------:R-:W-:Y:S02]  /*14d0*/  PRMT R44, R41, 0x7632, R44 ;  /* 0x00007632292c7816 */ /* 0x000fe4000000002c */
[----:B------:R-:W-:-:S03]  /*14e0*/  @P2 SHF.L.U32 R47, R45, 0x10, RZ ;  /* 0x000000102d2f2819 */ /* 0x000fc600000006ff */
[----:B------:R-:W3:Y:S01]  /*14f0*/  @P2 LDC R46, c[0x0][0x40c] ;  /* 0x00010300ff2e2b82 */ /* 0x000ee20000000800 */
[----:B------:R-:W-:Y:S01]  /*1500*/  SHF.L.U32 R117, R44, 0x10, RZ ;  /* 0x000000102c757819 */ /* 0x000fe200000006ff */
[----:B-1----:R-:W-:Y:S01]  /*1510*/  @P2 FMUL.FTZ R50, R47, R50 ;  /* 0x000000322f322220 */ /* 0x002fe20000410000 */
[----:B------:R-:W-:Y:S02]  /*1520*/  @P2 SHF.L.U32 R47, R37, 0x10, RZ ;  /* 0x00000010252f2819 */ /* 0x000fe400000006ff */
[----:B------:R-:W-:Y:S01]  /*1530*/  @P2 SHF.L.U32 R54, R39, 0x10, RZ ;  /* 0x0000001027362819 */ /* 0x000fe200000006ff */
[----:B------:R-:W-:Y:S02]  /*1540*/  @P2 FFMA.FTZ R113, R50, R51, R113 ;  /* 0x0000003332712223 */ /* 0x000fe40000010071 */
[----:B------:R-:W1:Y:S01]  /*1550*/  @P2 LDC R45, c[0x0][0x40c] ;  /* 0x00010300ff2d2b82 */ /* 0x000e620000000800 */
[----:B------:R-:W-:Y:S01]  /*1560*/  @P2 SHF.L.U32 R50, R22, 0x10, RZ ;  /* 0x0000001016322819 */ /* 0x000fe200000006ff */
[----:B--2---:R-:W-:Y:S01]  /*1570*/  @P2 FMUL.FTZ R52, R52, R53 ;  /* 0x0000003534342220 */ /* 0x004fe20000410000 */
[----:B------:R-:W-:-:S02]  /*1580*/  @P2 PRMT R51, R38, 0x7632, R51 ;  /* 0x0000763226332816 */ /* 0x000fc40000000033 */
[----:B------:R-:W-:Y:S01]  /*1590*/  @P2 SHF.L.U32 R53, R38, 0x10, RZ ;  /* 0x0000001026352819 */ /* 0x000fe200000006ff */
[----:B------:R-:W-:Y:S01]  /*15a0*/  @P2 FFMA.FTZ R117, R52, R50, R117 ;  /* 0x0000003234752223 */ /* 0x000fe20000010075 */
[----:B------:R-:W-:Y:S01]  /*15b0*/  @P2 PRMT R50, R39, 0x7632, R50 ;  /* 0x0000763227322816 */ /* 0x000fe20000000032 */
[----:B------:R-:W2:Y:S01]  /*15c0*/  @P2 LDC R98, c[0x0][0x40c] ;  /* 0x00010300ff622b82 */ /* 0x000ea20000000800 */
[----:B0-----:R-:W-:Y:S01]  /*15d0*/  @P2 FMUL.FTZ R96, R47, R96 ;  /* 0x000000602f602220 */ /* 0x001fe20000410000 */
[----:B------:R-:W-:Y:S01]  /*15e0*/  @P2 IMAD.U32 R47, R79, 0x10000, RZ ;  /* 0x000100004f2f2824 */ /* 0x000fe200078e00ff */
[----:B------:R-:W-:Y:S01]  /*15f0*/  @P2 SHF.L.U32 R52, R56, 0x10, RZ ;  /* 0x0000001038342819 */ /* 0x000fe200000006ff */
[----:B------:R-:W-:Y:S02]  /*1600*/  @P2 IMAD.U32 R51, R51, 0x10000, RZ ;  /* 0x0001000033332824 */ /* 0x000fe400078e00ff */
[----:B------:R-:W-:Y:S01]  /*1610*/  @P2 FFMA.FTZ R115, R96, R47, R115 ;  /* 0x0000002f60732223 */ /* 0x000fe20000010073 */
[----:B------:R-:W-:Y:S01]  /*1620*/  PRMT R47, R43, 0x7632, R47 ;  /* 0x000076322b2f7816 */ /* 0x000fe2000000002f */
[----:B------:R-:W0:Y:S01]  /*1630*/  @P2 LDC R44, c[0x0][0x40c] ;  /* 0x00010300ff2c2b82 */ /* 0x000e220000000800 */
[----:B---3--:R-:W-:Y:S01]  /*1640*/  @P2 FMUL.FTZ R46, R51, R46 ;  /* 0x0000002e332e2220 */ /* 0x008fe20000410000 */
[----:B------:R-:W-:Y:S01]  /*1650*/  @P2 SHF.L.U32 R51, R50, 0x10, RZ ;  /* 0x0000001032332819 */ /* 0x000fe200000006ff */
[----:B------:R-:W-:Y:S01]  /*1660*/  @P2 IMAD.U32 R50, R77, 0x10000, RZ ;  /* 0x000100004d322824 */ /* 0x000fe200078e00ff */
[----:B------:R-:W-:-:S02]  /*1670*/  SHF.L.U32 R125, R47, 0x10, RZ ;  /* 0x000000102f7d7819 */ /* 0x000fc400000006ff */
[----:B------:R-:W-:Y:S01]  /*1680*/  @P2 SHF.L.U32 R47, R23, 0x10, RZ ;  /* 0x00000010172f2819 */ /* 0x000fe200000006ff */
[----:B-1----:R-:W-:Y:S01]  /*1690*/  @P2 FMUL.FTZ R54, R54, R45 ;  /* 0x0000002d36362220 */ /* 0x002fe20000410000 */
[----:B------:R-:W-:-:S03]  /*16a0*/  PRMT R45, R42, 0x7632, R45 ;  /* 0x000076322a2d7816 */ /* 0x000fc6000000002d */
[----:B------:R-:W-:Y:S01]  /*16b0*/  @P2 FFMA.FTZ R121, R54, R50, R121 ;  /* 0x0000003236792223 */ /* 0x000fe20000010079 */
[----:B------:R-:W-:Y:S01]  /*16c0*/  SHF.L.U32 R123, R45, 0x10, RZ ;  /* 0x000000102d7b7819 */ /* 0x000fe200000006ff */
[----:B------:R-:W-:Y:S01]  /*16d0*/  @P2 IMAD.U32 R45, R78, 0x10000, RZ ;  /* 0x000100004e2d2824 */ /* 0x000fe200078e00ff */
[----:B------:R-:W-:Y:S01]  /*16e0*/  F2FP.BF16.F32.PACK_AB R50, RZ, R117 ;  /* 0x00000075ff32723e */ /* 0x000fe200000010ff */
[----:B--2---:R-:W-:Y:S01]  /*16f0*/  @P2 FMUL.FTZ R98, R53, R98 ;  /* 0x0000006235622220 */ /* 0x004fe20000410000 */
[----:B------:R-:W-:Y:S01]  /*1700*/  F2FP.BF16.F32.PACK_AB R53, RZ, R121 ;  /* 0x00000079ff35723e */ /* 0x000fe200000010ff */
[----:B------:R-:W-:Y:S01]  /*1710*/  @P2 FFMA.FTZ R123, R46, R47, R123 ;  /* 0x0000002f2e7b2223 */ /* 0x000fe2000001007b */
[----:B------:R-:W-:Y:S01]  /*1720*/  F2FP.BF16.F32.PACK_AB R46, RZ, R115 ;  /* 0x00000073ff2e723e */ /* 0x000fe200000010ff */
[----:B------:R-:W-:Y:S01]  /*1730*/  @P2 FFMA.FTZ R119, R98, R45, R119 ;  /* 0x0000002d62772223 */ /* 0x000fe20000010077 */
[----:B------:R-:W-:Y:S01]  /*1740*/  F2FP.BF16.F32.PACK_AB R45, RZ, R113 ;  /* 0x00000071ff2d723e */ /* 0x000fe200000010ff */
[----:B0-----:R-:W-:-:S03]  /*1750*/  @P2 FMUL.FTZ R44, R51, R44 ;  /* 0x0000002c332c2220 */ /* 0x001fc60000410000 */
[----:B------:R-:W-:Y:S01]  /*1760*/  F2FP.BF16.F32.PACK_AB R51, RZ, R119 ;  /* 0x00000077ff33723e */ /* 0x000fe200000010ff */
[----:B------:R-:W-:Y:S01]  /*1770*/  @P2 FFMA.FTZ R125, R44, R52, R125 ;  /* 0x000000342c7d2223 */ /* 0x000fe2000001007d */
        /* <DEDUP_REMOVED lines=8> */
.L_x_153:
[----:B------:R-:W1:Y:S01]  /*1800*/  @UP1 LDCU UR4, c[0x0][0x40c] ;  /* 0x00008180ff0417ac */ /* 0x000e620008000800 */
[----:B0----5:R-:W-:Y:S01]  /*1810*/  @P1 SHF.L.U32 R44, R36, 0x10, RZ ;  /* 0x00000010242c1819 */ /* 0x021fe200000006ff */
[----:B------:R-:W-:Y:S01]  /*1820*/  IMAD.MOV.U32 R111, RZ, RZ, RZ ;  /* 0x000000ffff6f7224 */ /* 0x000fe200078e00ff */
[----:B------:R-:W-:Y:S01]  /*1830*/  @P1 SHF.L.U32 R45, R80, 0x10, RZ ;  /* 0x00000010502d1819 */ /* 0x000fe200000006ff */
[----:B------:R-:W0:Y:S01]  /*1840*/  @UP1 LDCU UR5, c[0x0][0x40c] ;  /* 0x00008180ff0517ac */ /* 0x000e220008000800 */
        /* <DEDUP_REMOVED lines=9> */
[----:B------:R-:W-:Y:S01]  /*18e0*/  @P1 SHF.L.U32 R53, R23, 0x10, RZ ;  /* 0x0000001017351819 */ /* 0x000fe200000006ff */
[----:B------:R-:W-:Y:S01]  /*18f0*/  HFMA2 R117, -RZ, RZ, 0, 0 ;  /* 0x00000000ff757431 */ /* 0x000fe200000001ff */
[----:B------:R-:W4:Y:S01]  /*1900*/  @UP1 LDCU UR18, c[0x0][0x40c] ;  /* 0x00008180ff1217ac */ /* 0x000f220008000800 */
[----:B------:R-:W-:Y:S01]  /*1910*/  @P1 SHF.L.U32 R52, R56, 0x10, RZ ;  /* 0x0000001038341819 */ /* 0x000fe200000006ff */
[----:B-1----:R-:W-:Y:S01]  /*1920*/  @P1 FMUL.FTZ R44, R44, UR4 ;  /* 0x000000042c2c1c20 */ /* 0x002fe20008410000 */
[----:B------:R-:W-:Y:S01]  /*1930*/  MOV R113, RZ ;  /* 0x000000ff00717202 */ /* 0x000fe20000000f00 */
[----:B------:R-:W1:Y:S01]  /*1940*/  @UP1 LDCU UR4, c[0x0][0x40c] ;  /* 0x00008180ff0417ac */ /* 0x000e620008000800 */
[----:B------:R-:W-:-:S02]  /*1950*/  IMAD.MOV.U32 R123, RZ, RZ, RZ ;  /* 0x000000ffff7b7224 */ /* 0x000fc400078e00ff */
[----:B------:R-:W-:Y:S01]  /*1960*/  @P1 FMUL.FTZ R111, R44, R45 ;  /* 0x0000002d2c6f1220 */ /* 0x000fe20000410000 */
[----:B------:R-:W-:Y:S02]  /*1970*/  @P1 SHF.L.U32 R44, R37, 0x10, RZ ;  /* 0x00000010252c1819 */ /* 0x000fe400000006ff */
[----:B------:R-:W-:Y:S01]  /*1980*/  @P1 SHF.L.U32 R45, R79, 0x10, RZ ;  /* 0x000000104f2d1819 */ /* 0x000fe200000006ff */
[----:B--2---:R-:W-:Y:S01]  /*1990*/  @P1 FMUL.FTZ R46, R46, UR19 ;  /* 0x000000132e2e1c20 */ /* 0x004fe20008410000 */
[----:B------:R-:W2:Y:S01]  /*19a0*/  @UP1 LDCU UR19, c[0x0][0x40c] ;  /* 0x00008180ff1317ac */ /* 0x000ea20008000800 */
[----:B0-----:R-:W-:Y:S01]  /*19b0*/  @P1 FMUL.FTZ R44, R44, UR5 ;  /* 0x000000052c2c1c20 */ /* 0x001fe20008410000 */
[----:B------:R-:W-:Y:S01]  /*19c0*/  MOV R125, RZ ;  /* 0x000000ff007d7202 */ /* 0x000fe20000000f00 */
[----:B------:R-:W-:Y:S01]  /*19d0*/  @P1 FMUL.FTZ R119, R46, R47 ;  /* 0x0000002f2e771220 */ /* 0x000fe20000410000 */
[----:B------:R-:W0:Y:S01]  /*19e0*/  @UP1 LDCU UR5, c[0x0][0x40c] ;  /* 0x00008180ff0517ac */ /* 0x000e220008000800 */
[----:B------:R-:W-:Y:S01]  /*19f0*/  @P1 FMUL.FTZ R115, R44, R45 ;  /* 0x0000002d2c731220 */ /* 0x000fe20000410000 */
[----:B------:R-:W-:Y:S01]  /*1a00*/  @P1 PRMT R44, R36, 0x7632, R44 ;  /* 0x00007632242c1816 */ /* 0x000fe2000000002c */
[----:B---3--:R-:W-:Y:S01]  /*1a10*/  @P1 FMUL.FTZ R50, R50, UR22 ;  /* 0x0000001632321c20 */ /* 0x008fe20008410000 */
[----:B------:R-:W-:-:S02]  /*1a20*/  @P1 PRMT R45, R37, 0x7632, R45 ;  /* 0x00007632252d1816 */ /* 0x000fc4000000002d */
[----:B------:R-:W-:Y:S01]  /*1a30*/  @P1 PRMT R46, R38, 0x7632, R46 ;  /* 0x00007632262e1816 */ /* 0x000fe2000000002e */
[----:B------:R-:W-:Y:S01]  /*1a40*/  @P1 IMAD.U32 R44, R44, 0x10000, RZ ;  /* 0x000100002c2c1824 */ /* 0x000fe200078e00ff */
[----:B------:R-:W-:Y:S01]  /*1a50*/  @P1 PRMT R47, R39, 0x7632, R47 ;  /* 0x00007632272f1816 */ /* 0x000fe2000000002f */
[----:B------:R-:W-:Y:S01]  /*1a60*/  @P1 FMUL.FTZ R121, R50, R51 ;  /* 0x0000003332791220 */ /* 0x000fe20000410000 */
[----:B------:R-:W-:Y:S01]  /*1a70*/  @P1 SHF.L.U32 R45, R45, 0x10, RZ ;  /* 0x000000102d2d1819 */ /* 0x000fe200000006ff */
[----:B------:R-:W-:Y:S01]  /*1a80*/  @P1 IMAD.U32 R51, R21, 0x10000, RZ ;  /* 0x0001000015331824 */ /* 0x000fe200078e00ff */
[----:B------:R-:W-:Y:S01]  /*1a90*/  @P1 SHF.L.U32 R46, R46, 0x10, RZ ;  /* 0x000000102e2e1819 */ /* 0x000fe200000006ff */
[----:B------:R-:W-:Y:S01]  /*1aa0*/  @P1 IMAD.U32 R47, R47, 0x10000, RZ ;  /* 0x000100002f2f1824 */ /* 0x000fe200078e00ff */
[----:B------:R-:W-:Y:S01]  /*1ab0*/  @P1 SHF.L.U32 R50, R22, 0x10, RZ ;  /* 0x0000001016321819 */ /* 0x000fe200000006ff */
[----:B-1----:R-:W-:Y:S01]  /*1ac0*/  @P1 FMUL.FTZ R44, R44, UR4 ;  /* 0x000000042c2c1c20 */ /* 0x002fe20008410000 */
[----:B----4-:R-:W-:Y:S01]  /*1ad0*/  @P1 FMUL.FTZ R45, R45, UR18 ;  /* 0x000000122d2d1c20 */ /* 0x010fe20008410000 */
[----:B--2---:R-:W-:Y:S01]  /*1ae0*/  @P1 FMUL.FTZ R47, R47, UR19 ;  /* 0x000000132f2f1c20 */ /* 0x004fe20008410000 */
[----:B0-----:R-:W-:Y:S01]  /*1af0*/  @P1 FMUL.FTZ R46, R46, UR5 ;  /* 0x000000052e2e1c20 */ /* 0x001fe20008410000 */
        /* <DEDUP_REMOVED lines=16> */
.L_x_154:
[----:B------:R-:W0:Y:S01]  /*1c00*/  @P0 LDC.64 R54, c[0x0][0x3a0] ;  /* 0x0000e800ff360b82 */ /* 0x000e220000000a00 */
[----:B------:R-:W1:Y:S01]  /*1c10*/  @UP1 LDCU.64 UR4, c[0x0][0x390] ;  /* 0x00007200ff0417ac */ /* 0x000e620008000a00 */
[----:B------:R-:W-:Y:S01]  /*1c20*/  VIADD R53, R102, 0x80 ;  /* 0x0000008066357836 */ /* 0x000fe20000000000 */
[----:B------:R-:W-:Y:S02]  /*1c30*/  @P1 IADD3 R50, PT, PT, R94, 0x100, RZ ;  /* 0x000001005e321810 */ /* 0x000fe40007ffe0ff */
[----:B------:R-:W-:Y:S01]  /*1c40*/  MOV R51, 0x10 ;  /* 0x0000001000337802 */ /* 0x000fe20000000f00 */
[----:B------:R-:W-:Y:S01]  /*1c50*/  IMAD.WIDE.U32 R52, R53, 0x10, R48 ;  /* 0x0000001035347825 */ /* 0x000fe200078e0030 */
[----:B------:R-:W-:-:S04]  /*1c60*/  IADD3 R102, PT, PT, R102, 0x100, RZ ;  /* 0x0000010066667810 */ /* 0x000fc80007ffe0ff */
[----:B------:R2:W-:Y:S01]  /*1c70*/  STG.E.128 desc[UR12][R52.64], R44 ;  /* 0x0000002c34007986 */ /* 0x0005e2000c101d0c */
[----:B-1----:R-:W-:-:S04]  /*1c80*/  @P1 IMAD.WIDE.U32 R50, R50, R51, UR4 ;  /* 0x0000000432321e25 */ /* 0x002fc8000f8e0033 */
[----:B0-----:R-:W-:Y:S01]  /*1c90*/  @P0 IMAD.WIDE.U32 R54, R102, 0x10, R54 ;  /* 0x0000001066360825 */ /* 0x001fe200078e0036 */
[----:B------:R2:W5:Y:S04]  /*1ca0*/  @P1 LDG.E.128 R36, desc[UR12][R50.64] ;  /* 0x0000000c32241981 */ /* 0x000568000c1e1d00 */
[----:B------:R2:W5:Y:S01]  /*1cb0*/  @P0 LDG.E.128 R40, desc[UR12][R54.64] ;  /* 0x0000000c36280981 */ /* 0x000562000c1e1d00 */
[----:B------:R-:W-:Y:S05]  /*1cc0*/  @!P0 BRA `(.L_x_155) ;  /* 0x0000000400188947 */ /* 0x000fea0003800000 */
[----:B------:R-:W-:Y:S02]  /*1cd0*/  ISETP.LT.AND P0, PT, RZ, UR25, PT ;  /* 0x00000019ff007c0c */ /* 0x000fe4000bf01270 */
[----:B-----5:R-:W-:Y:S02]  /*1ce0*/  SHF.L.U32 R94, R40, 0x10, RZ ;  /* 0x00000010285e7819 */ /* 0x020fe400000006ff */
[----:B------:R-:W-:-:S09]  /*1cf0*/  SHF.L.U32 R98, R41, 0x10, RZ ;  /* 0x0000001029627819 */ /* 0x000fd200000006ff */
[----:B--2---:R-:W0:Y:S01]  /*1d00*/  @P0 LDC R47, c[0x0][0x40c] ;  /* 0x00010300ff2f0b82 */ /* 0x004e220000000800 */
[C---:B------:R-:W-:Y:S01]  /*1d10*/  @P0 IMAD.U32 R44, R36.reuse, 0x10000, RZ ;  /* 0x00010000242c0824 */ /* 0x040fe200078e00ff */
[----:B------:R-:W-:Y:S01]  /*1d20*/  @P0 PRMT R45, R36, 0x7632, R45 ;  /* 0x00007632242d0816 */ /* 0x000fe2000000002d */
[----:B------:R-:W-:Y:S01]  /*1d30*/  @P0 IMAD.U32 R50, R37, 0x10000, RZ ;  /* 0x0001000025320824 */ /* 0x000fe200078e00ff */
[----:B------:R-:W-:Y:S01]  /*1d40*/  @P0 SHF.L.U32 R52, R14, 0x10, RZ ;  /* 0x000000100e340819 */ /* 0x000fe200000006ff */
[----:B------:R-:W-:Y:S01]  /*1d50*/  @P0 IMAD.U32 R54, R39, 0x10000, RZ ;  /* 0x0001000027360824 */ /* 0x000fe200078e00ff */
[----:B------:R-:W-:Y:S02]  /*1d60*/  @P0 SHF.L.U32 R46, R45, 0x10, RZ ;  /* 0x000000102d2e0819 */ /* 0x000fe400000006ff */
[----:B------:R-:W1:Y:S08]  /*1d70*/  @P0 LDC R53, c[0x0][0x40c] ;  /* 0x00010300ff350b82 */ /* 0x000e700000000800 */
[----:B------:R-:W2:Y:S01]  /*1d80*/  @P0 LDC R55, c[0x0][0x40c] ;  /* 0x00010300ff370b82 */ /* 0x000ea20000000800 */
[----:B0-----:R-:W-:Y:S01]  /*1d90*/  @P0 FMUL.FTZ R51, R44, R47 ;  /* 0x0000002f2c330220 */ /* 0x001fe20000410000 */
[----:B------:R-:W-:-:S06]  /*1da0*/  PRMT R44, R40, 0x7632, R44 ;  /* 0x00007632282c7816 */ /* 0x000fcc000000002c */
[----:B------:R-:W0:Y:S01]  /*1db0*/  @P0 LDC R45, c[0x0][0x40c] ;  /* 0x00010300ff2d0b82 */ /* 0x000e220000000800 */
[----:B------:R-:W-:Y:S01]  /*1dc0*/  IMAD.U32 R96, R44, 0x10000, RZ ;  /* 0x000100002c607824 */ /* 0x000fe200078e00ff */
[----:B------:R-:W-:Y:S01]  /*1dd0*/  @P0 SHF.L.U32 R44, R72, 0x10, RZ ;  /* 0x00000010482c0819 */ /* 0x000fe200000006ff */
[----:B-1----:R-:W-:Y:S01]  /*1de0*/  @P0 FMUL.FTZ R47, R46, R53 ;  /* 0x000000352e2f0220 */ /* 0x002fe20000410000 */
[----:B------:R-:W-:Y:S01]  /*1df0*/  @P0 SHF.L.U32 R46, R13, 0x10, RZ ;  /* 0x000000100d2e0819 */ /* 0x000fe200000006ff */
[----:B------:R-:W-:Y:S02]  /*1e00*/  IMAD.U32 R53, R42, 0x10000, RZ ;  /* 0x000100002a357824 */ /* 0x000fe400078e00ff */
[----:B------:R-:W-:Y:S02]  /*1e10*/  @P0 FFMA.FTZ R94, R51, R44, R94 ;  /* 0x0000002c335e0223 */ /* 0x000fe4000001005e */
[----:B------:R-:W1:Y:S01]  /*1e20*/  @P0 LDC R44, c[0x0][0x40c] ;  /* 0x00010300ff2c0b82 */ /* 0x000e620000000800 */
[----:B------:R-:W-:Y:S01]  /*1e30*/  @P0 FFMA.FTZ R96, R47, R46, R96 ;  /* 0x0000002e2f600223 */ /* 0x000fe20000010060 */
[----:B------:R-:W-:Y:S01]  /*1e40*/  PRMT R46, R41, 0x7632, R46 ;  /* 0x00007632292e7816 */ /* 0x000fe2000000002e */
[----:B--2---:R-:W-:Y:S01]  /*1e50*/  @P0 FMUL.FTZ R55, R50, R55 ;  /* 0x0000003732370220 */ /* 0x004fe20000410000 */
[----:B------:R-:W-:-:S02]  /*1e60*/  @P0 PRMT R50, R37, 0x7632, R50 ;  /* 0x0000763225320816 */ /* 0x000fc40000000032 */
[----:B------:R-:W-:Y:S01]  /*1e70*/  @P0 SHF.L.U32 R47, R71, 0x10, RZ ;  /* 0x00000010472f0819 */ /* 0x000fe200000006ff */
[----:B------:R-:W-:Y:S01]  /*1e80*/  IMAD.U32 R100, R46, 0x10000, RZ ;  /* 0x000100002e647824 */ /* 0x000fe200078e00ff */
[----:B------:R-:W-:Y:S01]  /*1e90*/  @P0 SHF.L.U32 R50, R50, 0x10, RZ ;  /* 0x0000001032320819 */ /* 0x000fe200000006ff */
[----:B------:R-:W2:Y:S02]  /*1ea0*/  @P0 LDC R46, c[0x0][0x40c] ;  /* 0x00010300ff2e0b82 */ /* 0x000ea40000000800 */
[----:B------:R-:W-:Y:S01]  /*1eb0*/  @P0 FFMA.FTZ R98, R55, R47, R98 ;  /* 0x0000002f37620223 */ /* 0x000fe20000010062 */
[----:B------:R-:W-:Y:S01]  /*1ec0*/  @P0 SHF.L.U32 R55, R38, 0x10, RZ ;  /* 0x0000001026370819 */ /* 0x000fe200000006ff */
[----:B0-----:R-:W-:Y:S01]  /*1ed0*/  @P0 FMUL.FTZ R51, R50, R45 ;  /* 0x0000002d32330220 */ /* 0x001fe20000410000 */
[----:B------:R-:W-:-:S03]  /*1ee0*/  @P0 SHF.L.U32 R50, R70, 0x10, RZ ;  /* 0x0000001046320819 */ /* 0x000fc600000006ff */
[----:B------:R-:W0:Y:S01]  /*1ef0*/  @P0 LDC R47, c[0x0][0x40c] ;  /* 0x00010300ff2f0b82 */ /* 0x000e220000000800 */
[----:B------:R-:W-:Y:S01]  /*1f00*/  @P0 FFMA.FTZ R100, R51, R52, R100 ;  /* 0x0000003433640223 */ /* 0x000fe20000010064 */
[----:B------:R-:W-:Y:S02]  /*1f10*/  PRMT R51, R42, 0x7632, R51 ;  /* 0x000076322a337816 */ /* 0x000fe40000000033 */
[----:B------:R-:W-:Y:S01]  /*1f20*/  @P0 PRMT R52, R38, 0x7632, R52 ;  /* 0x0000763226340816 */ /* 0x000fe20000000034 */
[----:B-1----:R-:W-:-:S03]  /*1f30*/  @P0 FMUL.FTZ R44, R55, R44 ;  /* 0x0000002c372c0220 */ /* 0x002fc60000410000 */
[----:B------:R-:W1:Y:S01]  /*1f40*/  @P0 LDC R45, c[0x0][0x40c] ;  /* 0x00010300ff2d0b82 */ /* 0x000e620000000800 */
[----:B------:R-:W-:Y:S01]  /*1f50*/  IMAD.U32 R55, R51, 0x10000, RZ ;  /* 0x0001000033377824 */ /* 0x000fe200078e00ff */
[----:B------:R-:W-:Y:S01]  /*1f60*/  @P0 SHF.L.U32 R51, R52, 0x10, RZ ;  /* 0x0000001034330819 */ /* 0x000fe200000006ff */
[----:B------:R-:W-:Y:S01]  /*1f70*/  @P0 FFMA.FTZ R53, R44, R50, R53 ;  /* 0x000000322c350223 */ /* 0x000fe20000010035 */
[----:B------:R-:W-:Y:S02]  /*1f80*/  @P0 SHF.L.U32 R44, R15, 0x10, RZ ;  /* 0x000000100f2c0819 */ /* 0x000fe400000006ff */
[----:B------:R-:W-:Y:S01]  /*1f90*/  @P0 PRMT R50, R39, 0x7632, R50 ;  /* 0x0000763227320816 */ /* 0x000fe20000000032 */
[----:B--2---:R-:W-:Y:S01]  /*1fa0*/  @P0 FMUL.FTZ R46, R51, R46 ;  /* 0x0000002e332e0220 */ /* 0x004fe20000410000 */
[C---:B------:R-:W-:Y:S02]  /*1fb0*/  SHF.L.U32 R52, R43.reuse, 0x10, RZ ;  /* 0x000000102b347819 */ /* 0x040fe400000006ff */
[----:B------:R-:W-:Y:S01]  /*1fc0*/  @P0 SHF.L.U32 R50, R50, 0x10, RZ ;  /* 0x0000001032320819 */ /* 0x000fe200000006ff */
[----:B------:R-:W-:Y:S01]  /*1fd0*/  @P0 FFMA.FTZ R55, R46, R44, R55 ;  /* 0x0000002c2e370223 */ /* 0x000fe20000010037 */
[----:B------:R-:W-:-:S02]  /*1fe0*/  PRMT R44, R43, 0x7632, R44 ;  /* 0x000076322b2c7816 */ /* 0x000fc4000000002c */
[----:B------:R-:W-:Y:S01]  /*1ff0*/  @P0 SHF.L.U32 R46, R16, 0x10, RZ ;  /* 0x00000010102e0819 */ /* 0x000fe200000006ff */
[----:B0-----:R-:W-:Y:S01]  /*2000*/  @P0 FMUL.FTZ R47, R54, R47 ;  /* 0x0000002f362f0220 */ /* 0x001fe20000410000 */
[----:B------:R-:W-:Y:S01]  /*2010*/  F2FP.BF16.F32.PACK_AB R51, RZ, R53 ;  /* 0x00000035ff33723e */ /* 0x000fe200000010ff */
[----:B------:R-:W-:Y:S01]  /*2020*/  IMAD.U32 R54, R44, 0x10000, RZ ;  /* 0x000100002c367824 */ /* 0x000fe200078e00ff */
[----:B------:R-:W-:Y:S02]  /*2030*/  @P0 SHF.L.U32 R44, R69, 0x10, RZ ;  /* 0x00000010452c0819 */ /* 0x000fe400000006ff */
[----:B------:R-:W-:Y:S01]  /*2040*/  F2FP.BF16.F32.PACK_AB R104, RZ, R55 ;  /* 0x00000037ff68723e */ /* 0x000fe200000010ff */
[----:B-1----:R-:W-:Y:S02]  /*2050*/  @P0 FMUL.FTZ R45, R50, R45 ;  /* 0x0000002d322d0220 */ /* 0x002fe40000410000 */
        /* <DEDUP_REMOVED lines=13> */
.L_x_155:
[----:B------:R-:W0:Y:S01]  /*2130*/  @UP1 LDCU UR4, c[0x0][0x40c] ;  /* 0x00008180ff0417ac */ /* 0x000e220008000800 */
[----:B--2--5:R-:W-:Y:S02]  /*2140*/  @P1 IMAD.U32 R44, R36, 0x10000, RZ ;  /* 0x00010000242c1824 */ /* 0x024fe400078e00ff */
[----:B------:R-:W-:Y:S02]  /*2150*/  HFMA2 R94, -RZ, RZ, 0, 0 ;  /* 0x00000000ff5e7431 */ /* 0x000fe400000001ff */
[----:B------:R-:W-:Y:S01]  /*2160*/  @P1 IMAD.U32 R45, R72, 0x10000, RZ ;  /* 0x00010000482d1824 */ /* 0x000fe200078e00ff */
[----:B------:R-:W1:Y:S01]  /*2170*/  @UP1 LDCU UR18, c[0x0][0x40c] ;  /* 0x00008180ff1217ac */ /* 0x000e620008000800 */
[----:B------:R-:W-:Y:S01]  /*2180*/  @P1 SHF.L.U32 R46, R37, 0x10, RZ ;  /* 0x00000010252e1819 */ /* 0x000fe200000006ff */
[----:B------:R-:W-:Y:S01]  /*2190*/  IMAD.MOV.U32 R96, RZ, RZ, RZ ;  /* 0x000000ffff607224 */ /* 0x000fe200078e00ff */
[----:B------:R-:W-:Y:S01]  /*21a0*/  @P1 SHF.L.U32 R47, R71, 0x10, RZ ;  /* 0x00000010472f1819 */ /* 0x000fe200000006ff */
[----:B------:R-:W2:Y:S01]  /*21b0*/  @UP1 LDCU UR5, c[0x0][0x40c] ;  /* 0x00008180ff0517ac */ /* 0x000ea20008000800 */
[----:B------:R-:W-:-:S02]  /*21c0*/  MOV R98, RZ ;  /* 0x000000ff00627202 */ /* 0x000fc40000000f00 */
[----:B------:R-:W-:Y:S02]  /*21d0*/  CS2R R52, SRZ ;  /* 0x0000000000347805 */ /* 0x000fe4000001ff00 */
[----:B------:R-:W-:Y:S01]  /*21e0*/  @P1 SHF.L.U32 R50, R39, 0x10, RZ ;  /* 0x0000001027321819 */ /* 0x000fe200000006ff */
[----:B------:R-:W3:Y:S01]  /*21f0*/  @UP1 LDCU UR19, c[0x0][0x40c] ;  /* 0x00008180ff1317ac */ /* 0x000ee20008000800 */
[----:B------:R-:W-:Y:S02]  /*2200*/  @P1 IMAD.U32 R51, R69, 0x10000, RZ ;  /* 0x0001000045331824 */ /* 0x000fe400078e00ff */
[----:B------:R-:W-:Y:S01]  /*2210*/  HFMA2 R100, -RZ, RZ, 0, 0 ;  /* 0x00000000ff647431 */ /* 0x000fe200000001ff */
[----:B------:R-:W-:Y:S01]  /*2220*/  CS2R R54, SRZ ;  /* 0x0000000000367805 */ /* 0x000fe2000001ff00 */
        /* <DEDUP_REMOVED lines=28> */
[----:B------:R-:W-:Y:S01]  /*23f0*/  @P1 SHF.L.U32 R51, R16, 0x10, RZ ;  /* 0x0000001010331819 */ /* 0x000fe200000006ff */
        /* <DEDUP_REMOVED lines=17> */
.L_x_156:
[----:B------:R-:W-:Y:S01]  /*2510*/  FADD.FTZ R50, RZ, R109 ;  /* 0x0000006dff327221 */ /* 0x000fe20000010000 */
[----:B------:R-:W-:Y:S01]  /*2520*/  IMAD.WIDE.U32 R48, R102, 0x10, R48 ;  /* 0x0000001066307825 */ /* 0x000fe200078e0030 */
[----:B------:R-:W-:Y:S03]  /*2530*/  BSSY.RECONVERGENT B0, `(.L_x_157) ;  /* 0x0000068000007945 */ /* 0x000fe60003800200 */
        /* <DEDUP_REMOVED lines=85> */
[----:B------:R-:W-:-:S04]  /*2a90*/  LOP3.LUT P0, R51, R93, 0x1f, RZ, 0xc0, !PT ;  /* 0x0000001f5d337812 */ /* 0x000fc8000780c0ff */
        /* <DEDUP_REMOVED lines=17> */
.L_x_158:
[----:B------:R-:W-:Y:S05]  /*2bb0*/  BSYNC.RECONVERGENT B0 ;  /* 0x0000000000007941 */ /* 0x000fea0003800200 */
.L_x_157:
[----:B------:R-:W-:Y:S01]  /*2bc0*/  BAR.SYNC.DEFER_BLOCKING 0x0 ;  /* 0x0000000000007b1d */ /* 0x000fe20000010000 */
[----:B------:R-:W-:Y:S02]  /*2bd0*/  MOV R49, RZ ;  /* 0x000000ff00317202 */ /* 0x000fe40000000f00 */
[----:B0-----:R-:W-:-:S03]  /*2be0*/  CS2R R44, SRZ ;  /* 0x00000000002c7805 */ /* 0x001fc6000001ff00 */
[----:B------:R-:W-:Y:S04]  /*2bf0*/  BSSY.RECONVERGENT B0, `(.L_x_159) ;  /* 0x000000a000007945 */ /* 0x000fe80003800200 */
[----:B------:R-:W-:Y:S05]  /*2c00*/  @P1 BRA `(.L_x_160) ;  /* 0x0000000000201947 */ /* 0x000fea0003800000 */
[----:B------:R-:W0:Y:S01]  /*2c10*/  S2UR UR5, SR_CgaCtaId ;  /* 0x00000000000579c3 */ /* 0x000e220000008800 */
[----:B------:R-:W-:Y:S01]  /*2c20*/  UMOV UR4, 0x400 ;  /* 0x0000040000047882 */ /* 0x000fe20000000000 */
[----:B------:R-:W-:Y:S02]  /*2c30*/  IMAD.SHL.U32 R44, R93, 0x8, RZ ;  /* 0x000000085d2c7824 */ /* 0x000fe400078e00ff */
[----:B------:R-:W-:-:S03]  /*2c40*/  HFMA2 R49, -RZ, RZ, 0, 4.57763671875e-05 ;  /* 0x00000300ff317431 */ /* 0x000fc600000001ff */
[----:B------:R-:W-:Y:S01]  /*2c50*/  LOP3.LUT R44, R44, 0xf8, RZ, 0xc0, !PT ;  /* 0x000000f82c2c7812 */ /* 0x000fe200078ec0ff */
[----:B0-----:R-:W-:-:S04]  /*2c60*/  ULEA UR4, UR5, UR4, 0x18 ;  /* 0x0000000405047291 */ /* 0x001fc8000f8ec0ff */
[----:B------:R-:W-:-:S09]  /*2c70*/  @UP0 UIADD3 UR4, UPT, UPT, UR4, 0x20, URZ ;  /* 0x0000002004040890 */ /* 0x000fd2000fffe0ff */
[----:B------:R-:W0:Y:S03]  /*2c80*/  LDS.64 R44, [R44+UR4] ;  /* 0x000000042c2c7984 */ /* 0x000e260008000a00 */
.L_x_160:
[----:B------:R-:W-:Y:S05]  /*2c90*/  BSYNC.RECONVERGENT B0 ;  /* 0x0000000000007941 */ /* 0x000fea0003800200 */
.L_x_159:
        /* <DEDUP_REMOVED lines=17> */
[----:B------:R-:W-:Y:S02]  /*2db0*/  FMUL.FTZ R51, R51, R104 ;  /* 0x0000006833337220 */ /* 0x000fe40000410000 */
[----:B------:R-:W2:Y:S02]  /*2dc0*/  LDC R104, c[0x0][0x448] ;  /* 0x00011200ff687b82 */ /* 0x000ea40000000800 */
        /* <DEDUP_REMOVED lines=8> */
[----:B------:R-:W3:Y:S01]  /*2e50*/  MUFU.RCP R47, R47 ;  /* 0x0000002f002f7308 */ /* 0x000ee20000001000 */
[----:B0-----:R-:W-:Y:S01]  /*2e60*/  FADD.FTZ R50, R49, -R44 ;  /* 0x8000002c31327221 */ /* 0x001fe20000010000 */
[----:B------:R-:W-:-:S03]  /*2e70*/  FMUL.FTZ R44, R44, R102 ;  /* 0x000000662c2c7220 */ /* 0x000fc60000410000 */
[----:B------:R-:W-:Y:S01]  /*2e80*/  FMUL.FTZ R51, R50, R50 ;  /* 0x0000003232337220 */ /* 0x000fe20000410000 */
[C---:B------:R-:W-:Y:S01]  /*2e90*/  FFMA.FTZ R44, R46.reuse, R49, R44 ;  /* 0x000000312e2c7223 */ /* 0x040fe2000001002c */
[----:B-1----:R-:W-:Y:S02]  /*2ea0*/  FADD.FTZ R48, R45, R48 ;  /* 0x000000302d307221 */ /* 0x002fe40000010000 */
[----:B------:R-:W-:Y:S01]  /*2eb0*/  FMUL.FTZ R51, R46, R51 ;  /* 0x000000332e337220 */ /* 0x000fe20000410000 */
[----:B---3--:R-:W-:Y:S02]  /*2ec0*/  FMUL.FTZ R49, R47, R44 ;  /* 0x0000002c2f317220 */ /* 0x008fe40000410000 */
[----:B------:R-:W0:Y:S01]  /*2ed0*/  @!P1 LDC.64 R44, c[0x0][0x3c0] ;  /* 0x0000f000ff2c9b82 */ /* 0x000e220000000a00 */
[----:B------:R-:W-:Y:S02]  /*2ee0*/  FMUL.FTZ R102, R51, R102 ;  /* 0x0000006633667220 */ /* 0x000fe40000410000 */
[----:B------:R-:W1:Y:S02]  /*2ef0*/  SHFL.IDX PT, R51, R49, RZ, 0x1f ;  /* 0x00001fff31337589 */ /* 0x000e6400000e0000 */
[----:B------:R-:W-:-:S03]  /*2f00*/  FFMA.FTZ R48, R47, R102, R48 ;  /* 0x000000662f307223 */ /* 0x000fc60000010030 */
[----:B------:R-:W3:Y:S03]  /*2f10*/  @!P1 LDC.64 R46, c[0x0][0x3c8] ;  /* 0x0000f200ff2e9b82 */ /* 0x000ee60000000a00 */
[----:B------:R-:W2:Y:S01]  /*2f20*/  SHFL.IDX PT, R48, R48, RZ, 0x1f ;  /* 0x00001fff30307589 */ /* 0x000ea200000e0000 */
[----:B-1----:R-:W-:-:S05]  /*2f30*/  FMUL.FTZ R50, R51, R51 ;  /* 0x0000003333327220 */ /* 0x002fca0000410000 */
[----:B------:R-:W-:Y:S01]  /*2f40*/  FSEL R102, R50, RZ, P0 ;  /* 0x000000ff32667208 */ /* 0x000fe20000000000 */
[----:B--2---:R-:W-:Y:S01]  /*2f50*/  FFMA.FTZ R50, R48, UR24, R104 ;  /* 0x0000001830327c23 */ /* 0x004fe20008010068 */
[----:B------:R-:W-:-:S03]  /*2f60*/  MOV R48, UR7 ;  /* 0x0000000700307c02 */ /* 0x000fc60008000f00 */
[----:B------:R-:W-:Y:S01]  /*2f70*/  FADD.FTZ R49, R50, R102 ;  /* 0x0000006632317221 */ /* 0x000fe20000010000 */
[----:B------:R-:W-:Y:S01]  /*2f80*/  MOV R50, UR7 ;  /* 0x0000000700327c02 */ /* 0x000fe20008000f00 */
[----:B---3--:R-:W-:-:S04]  /*2f90*/  @!P1 IMAD.WIDE R46, R48, 0x4, R46 ;  /* 0x00000004302e9825 */ /* 0x008fc800078e022e */
[----:B------:R-:W1:Y:S01]  /*2fa0*/  MUFU.RSQ R49, R49 ;  /* 0x0000003100317308 */ /* 0x000e620000001400 */
[----:B0-----:R-:W-:-:S05]  /*2fb0*/  @!P1 IMAD.WIDE R44, R50, 0x4, R44 ;  /* 0x00000004322c9825 */ /* 0x001fca00078e022c */
[----:B------:R0:W-:Y:S04]  /*2fc0*/  @!P1 STG.E desc[UR12][R44.64], R51 ;  /* 0x000000332c009986 */ /* 0x0001e8000c10190c */
[----:B-1----:R0:W-:Y:S01]  /*2fd0*/  @!P1 STG.E desc[UR12][R46.64], R49 ;  /* 0x000000312e009986 */ /* 0x0021e2000c10190c */
[----:B------:R-:W-:Y:S05]  /*2fe0*/  BRA.U !UP1, `(.L_x_161) ;  /* 0x0000000909507547 */ /* 0x000fea000b800000 */
[----:B------:R-:W-:Y:S01]  /*2ff0*/  FSEL R50, R51, RZ, !P0 ;  /* 0x000000ff33327208 */ /* 0x000fe20004000000 */
[----:B0-----:R-:W-:Y:S01]  /*3000*/  IMAD.U32 R51, R92, 0x10000, RZ ;  /* 0x000100005c337824 */ /* 0x001fe200078e00ff */
[----:B------:R-:W-:Y:S01]  /*3010*/  SHF.L.U32 R45, R32, 0x10, RZ ;  /* 0x00000010202d7819 */ /* 0x000fe200000006ff */
[----:B------:R-:W-:Y:S01]  /*3020*/  IMAD.U32 R102, R66, 0x10000, RZ ;  /* 0x0001000042667824 */ /* 0x000fe200078e00ff */
[----:B------:R-:W-:Y:S01]  /*3030*/  SHF.L.U32 R47, R65, 0x10, RZ ;  /* 0x00000010412f7819 */ /* 0x000fe200000006ff */
[C---:B------:R-:W-:Y:S01]  /*3040*/  FADD.FTZ R44, -R50.reuse, R109 ;  /* 0x0000006d322c7221 */ /* 0x040fe20000010100 */
[C---:B------:R-:W-:Y:S01]  /*3050*/  FADD.FTZ R46, -R50.reuse, R107 ;  /* 0x0000006b322e7221 */ /* 0x040fe20000010100 */
[----:B------:R-:W-:Y:S02]  /*3060*/  IMAD.U32 R107, R9, 0x10000, RZ ;  /* 0x00010000096b7824 */ /* 0x000fe400078e00ff */
[----:B------:R-:W-:Y:S01]  /*3070*/  FADD.FTZ R48, -R50, R103 ;  /* 0x0000006732307221 */ /* 0x000fe20000010100 */
[C---:B------:R-:W-:Y:S01]  /*3080*/  FMUL.FTZ R44, R49.reuse, R44 ;  /* 0x0000002c312c7220 */ /* 0x040fe20000410000 */
[----:B------:R-:W-:Y:S01]  /*3090*/  FMUL.FTZ R46, R49, R46 ;  /* 0x0000002e312e7220 */ /* 0x000fe20000410000 */
[----:B------:R-:W-:Y:S01]  /*30a0*/  SHF.L.U32 R104, R10, 0x10, RZ ;  /* 0x000000100a687819 */ /* 0x000fe200000006ff */
[----:B------:R-:W-:Y:S01]  /*30b0*/  FADD.FTZ R106, -R50, R101 ;  /* 0x00000065326a7221 */ /* 0x000fe20000010100 */
[----:B------:R-:W-:Y:S01]  /*30c0*/  FFMA.FTZ R51, R44, R51, R45 ;  /* 0x000000332c337223 */ /* 0x000fe2000001002d */
[----:B------:R-:W-:Y:S01]  /*30d0*/  FFMA.FTZ R44, R46, R47, R107 ;  /* 0x0000002f2e2c7223 */ /* 0x000fe2000001006b */
[----:B------:R-:W-:Y:S01]  /*30e0*/  FADD.FTZ R46, -R50, R105 ;  /* 0x00000069322e7221 */ /* 0x000fe20000010100 */
[----:B------:R-:W-:Y:S01]  /*30f0*/  SHF.L.U32 R45, R91, 0x10, RZ ;  /* 0x000000105b2d7819 */ /* 0x000fe200000006ff */
[----:B------:R-:W-:Y:S01]  /*3100*/  FMUL.FTZ R101, R49, R48 ;  /* 0x0000003031657220 */ /* 0x000fe20000410000 */
[----:B------:R-:W-:Y:S01]  /*3110*/  SHF.L.U32 R47, R33, 0x10, RZ ;  /* 0x00000010212f7819 */ /* 0x000fe200000006ff */
[----:B------:R-:W-:Y:S01]  /*3120*/  FMUL.FTZ R46, R49, R46 ;  /* 0x0000002e312e7220 */ /* 0x000fe20000410000 */
[----:B------:R-:W-:Y:S01]  /*3130*/  SHF.L.U32 R107, R90, 0x10, RZ ;  /* 0x000000105a6b7819 */ /* 0x000fe200000006ff */
[----:B------:R-:W-:-:S02]  /*3140*/  IMAD.U32 R103, R34, 0x10000, RZ ;  /* 0x0001000022677824 */ /* 0x000fc400078e00ff */
[----:B------:R-:W-:Y:S01]  /*3150*/  FMUL.FTZ R106, R49, R106 ;  /* 0x0000006a316a7220 */ /* 0x000fe20000410000 */
[----:B------:R-:W-:Y:S01]  /*3160*/  FFMA.FTZ R48, R46, R45, R47 ;  /* 0x0000002d2e307223 */ /* 0x000fe2000001002f */
[----:B------:R-:W-:Y:S01]  /*3170*/  FFMA.FTZ R45, R101, R102, R104 ;  /* 0x00000066652d7223 */ /* 0x000fe20000010068 */
[C---:B------:R-:W-:Y:S01]  /*3180*/  FADD.FTZ R102, -R50.reuse, R97 ;  /* 0x0000006132667221 */ /* 0x040fe20000010100 */
[----:B------:R-:W-:Y:S01]  /*3190*/  FADD.FTZ R104, -R50, R99 ;  /* 0x0000006332687221 */ /* 0x000fe20000010100 */
[----:B------:R-:W-:Y:S01]  /*31a0*/  FFMA.FTZ R46, R106, R107, R103 ;  /* 0x0000006b6a2e7223 */ /* 0x000fe20000010067 */
[----:B------:R-:W-:Y:S01]  /*31b0*/  SHF.L.U32 R105, R67, 0x10, RZ ;  /* 0x0000001043697819 */ /* 0x000fe200000006ff */
[----:B------:R-:W-:Y:S01]  /*31c0*/  FADD.FTZ R106, -R50, R95 ;  /* 0x0000005f326a7221 */ /* 0x000fe20000010100 */
[----:B------:R-:W-:Y:S01]  /*31d0*/  SHF.L.U32 R47, R11, 0x10, RZ ;  /* 0x000000100b2f7819 */ /* 0x000fe200000006ff */
[----:B------:R-:W-:Y:S01]  /*31e0*/  FMUL.FTZ R102, R49, R102 ;  /* 0x0000006631667220 */ /* 0x000fe20000410000 */
[----:B------:R-:W-:Y:S01]  /*31f0*/  SHF.L.U32 R103, R35, 0x10, RZ ;  /* 0x0000001023677819 */ /* 0x000fe200000006ff */
[----:B------:R-:W-:-:S02]  /*3200*/  IMAD.U32 R101, R89, 0x10000, RZ ;  /* 0x0001000059657824 */ /* 0x000fc400078e00ff */
[C---:B------:R-:W-:Y:S01]  /*3210*/  FMUL.FTZ R104, R49.reuse, R104 ;  /* 0x0000006831687220 */ /* 0x040fe20000410000 */
[----:B------:R-:W-:Y:S01]  /*3220*/  SHF.L.U32 R107, R68, 0x10, RZ ;  /* 0x00000010446b7819 */ /* 0x000fe200000006ff */
[----:B------:R-:W-:Y:S02]  /*3230*/  IMAD.U32 R95, R12, 0x10000, RZ ;  /* 0x000100000c5f7824 */ /* 0x000fe400078e00ff */
[----:B------:R-:W-:Y:S01]  /*3240*/  FMUL.FTZ R106, R49, R106 ;  /* 0x0000006a316a7220 */ /* 0x000fe20000410000 */
[----:B------:R-:W-:Y:S01]  /*3250*/  FFMA.FTZ R105, R102, R105, R47 ;  /* 0x0000006966697223 */ /* 0x000fe2000001002f */
[----:B------:R-:W-:Y:S01]  /*3260*/  FFMA.FTZ R47, R104, R101, R103 ;  /* 0x00000065682f7223 */ /* 0x000fe20000010067 */
[C---:B------:R-:W-:Y:S01]  /*3270*/  FADD.FTZ R102, -R50.reuse, R111 ;  /* 0x0000006f32667221 */ /* 0x040fe20000010100 */
[----:B------:R-:W-:Y:S01]  /*3280*/  FADD.FTZ R104, -R50, R113 ;  /* 0x0000007132687221 */ /* 0x000fe20000010100 */
[----:B------:R-:W-:Y:S01]  /*3290*/  FFMA.FTZ R106, R106, R107, R95 ;  /* 0x0000006b6a6a7223 */ /* 0x000fe2000001005f */
[----:B------:R-:W-:Y:S01]  /*32a0*/  SHF.L.U32 R95, R84, 0x10, RZ ;  /* 0x00000010545f7819 */ /* 0x000fe200000006ff */
[----:B------:R-:W-:Y:S01]  /*32b0*/  IMAD.U32 R108, R57, 0x10000, RZ ;  /* 0x00010000396c7824 */ /* 0x000fe200078e00ff */
[----:B------:R-:W-:Y:S01]  /*32c0*/  SHF.L.U32 R97, R28, 0x10, RZ ;  /* 0x000000101c617819 */ /* 0x000fe200000006ff */
[----:B------:R-:W-:Y:S01]  /*32d0*/  FMUL.FTZ R102, R49, R102 ;  /* 0x0000006631667220 */ /* 0x000fe20000410000 */
[----:B------:R-:W-:Y:S01]  /*32e0*/  SHF.L.U32 R110, R5, 0x10, RZ ;  /* 0x00000010056e7819 */ /* 0x000fe200000006ff */
[----:B------:R-:W-:Y:S01]  /*32f0*/  FMUL.FTZ R101, R49, R104 ;  /* 0x0000006831657220 */ /* 0x000fe20000410000 */
[C---:B------:R-:W-:Y:S01]  /*3300*/  FADD.FTZ R112, -R50.reuse, R115 ;  /* 0x0000007332707221 */ /* 0x040fe20000010100 */
[----:B------:R-:W-:Y:S01]  /*3310*/  FADD.FTZ R104, -R50, R117 ;  /* 0x0000007532687221 */ /* 0x000fe20000010100 */
[----:B------:R-:W-:Y:S01]  /*3320*/  FFMA.FTZ R102, R102, R95, R97 ;  /* 0x0000005f66667223 */ /* 0x000fe20000010061 */
[----:B------:R-:W-:Y:S01]  /*3330*/  FFMA.FTZ R101, R101, R108, R110 ;  /* 0x0000006c65657223 */ /* 0x000fe2000001006e */
[C---:B------:R-:W-:Y:S01]  /*3340*/  FMUL.FTZ R103, R49.reuse, R112 ;  /* 0x0000007031677220 */ /* 0x040fe20000410000 */
[----:B------:R-:W-:Y:S01]  /*3350*/  SHF.L.U32 R95, R58, 0x10, RZ ;  /* 0x000000103a5f7819 */ /* 0x000fe200000006ff */
[----:B------:R-:W-:Y:S01]  /*3360*/  FADD.FTZ R108, -R50, R119 ;  /* 0x00000077326c7221 */ /* 0x000fe20000010100 */
[----:B------:R-:W-:Y:S01]  /*3370*/  SHF.L.U32 R97, R6, 0x10, RZ ;  /* 0x0000001006617819 */ /* 0x000fe200000006ff */
[----:B------:R-:W-:Y:S01]  /*3380*/  FADD.FTZ R112, -R50, R123 ;  /* 0x0000007b32707221 */ /* 0x000fe20000010100 */
[----:B------:R-:W-:Y:S01]  /*3390*/  FMUL.FTZ R104, R49, R104 ;  /* 0x0000006831687220 */ /* 0x000fe20000410000 */
[----:B------:R-:W-:Y:S01]  /*33a0*/  SHF.L.U32 R107, R30, 0x10, RZ ;  /* 0x000000101e6b7819 */ /* 0x000fe200000006ff */
[----:B------:R-:W-:Y:S01]  /*33b0*/  IMAD.U32 R99, R82, 0x10000, RZ ;  /* 0x0001000052637824 */ /* 0x000fe200078e00ff */
[----:B------:R-:W-:Y:S01]  /*33c0*/  SHF.L.U32 R109, R59, 0x10, RZ ;  /* 0x000000103b6d7819 */ /* 0x000fe200000006ff */
[----:B------:R-:W-:Y:S01]  /*33d0*/  FMUL.FTZ R110, R49, R108 ;  /* 0x0000006c316e7220 */ /* 0x000fe20000410000 */
[----:B------:R-:W-:-:S02]  /*33e0*/  IMAD.U32 R111, R7, 0x10000, RZ ;  /* 0x00010000076f7824 */ /* 0x000fc400078e00ff */
[----:B------:R-:W-:Y:S01]  /*33f0*/  FMUL.FTZ R112, R49, R112 ;  /* 0x0000007031707220 */ /* 0x000fe20000410000 */
[----:B------:R-:W-:Y:S01]  /*3400*/  FFMA.FTZ R108, R104, R95, R97 ;  /* 0x0000005f686c7223 */ /* 0x000fe20000010061 */
[C---:B------:R-:W-:Y:S01]  /*3410*/  FADD.FTZ R104, -R50.reuse, R121 ;  /* 0x0000007932687221 */ /* 0x040fe20000010100 */
[----:B------:R-:W-:Y:S01]  /*3420*/  FADD.FTZ R94, -R50, R94 ;  /* 0x0000005e325e7221 */ /* 0x000fe20000010100 */
[----:B------:R-:W-:Y:S01]  /*3430*/  FFMA.FTZ R110, R110, R99, R107 ;  /* 0x000000636e6e7223 */ /* 0x000fe2000001006b */
[----:B------:R-:W-:Y:S01]  /*3440*/  FFMA.FTZ R107, R112, R109, R111 ;  /* 0x0000006d706b7223 */ /* 0x000fe2000001006f */
[----:B------:R-:W-:Y:S01]  /*3450*/  SHF.L.U32 R113, R81, 0x10, RZ ;  /* 0x0000001051717819 */ /* 0x000fe200000006ff */
[----:B------:R-:W-:Y:S01]  /*3460*/  FMUL.FTZ R104, R49, R104 ;  /* 0x0000006831687220 */ /* 0x000fe20000410000 */
[----:B------:R-:W-:Y:S01]  /*3470*/  SHF.L.U32 R95, R31, 0x10, RZ ;  /* 0x000000101f5f7819 */ /* 0x000fe200000006ff */
[----:B------:R-:W-:Y:S01]  /*3480*/  FMUL.FTZ R94, R49, R94 ;  /* 0x0000005e315e7220 */ /* 0x000fe20000410000 */
[----:B------:R-:W-:Y:S01]  /*3490*/  SHF.L.U32 R109, R76, 0x10, RZ ;  /* 0x000000104c6d7819 */ /* 0x000fe200000006ff */
[----:B------:R-:W-:Y:S01]  /*34a0*/  FADD.FTZ R112, -R50, R125 ;  /* 0x0000007d32707221 */ /* 0x000fe20000010100 */
[----:B------:R-:W-:Y:S01]  /*34b0*/  SHF.L.U32 R111, R24, 0x10, RZ ;  /* 0x00000010186f7819 */ /* 0x000fe200000006ff */
[----:B------:R-:W-:Y:S01]  /*34c0*/  FADD.FTZ R96, -R50, R96 ;  /* 0x0000006032607221 */ /* 0x000fe20000010100 */
[----:B------:R-:W-:Y:S01]  /*34d0*/  FFMA.FTZ R113, R104, R113, R95 ;  /* 0x0000007168717223 */ /* 0x000fe2000001005f */
[----:B------:R-:W-:Y:S01]  /*34e0*/  SHF.L.U32 R97, R60, 0x10, RZ ;  /* 0x000000103c617819 */ /* 0x000fe200000006ff */
[----:B------:R-:W-:Y:S01]  /*34f0*/  UIADD3 UR4, UPT, UPT, UR6, -0x1, URZ ;  /* 0xffffffff06047890 */ /* 0x000fe2000fffe0ff */
[----:B------:R-:W-:Y:S01]  /*3500*/  FFMA.FTZ R104, R94, R109, R111 ;  /* 0x0000006d5e687223 */ /* 0x000fe2000001006f */
[----:B------:R-:W-:-:S02]  /*3510*/  IMAD.U32 R99, R8, 0x10000, RZ ;  /* 0x0001000008637824 */ /* 0x000fc400078e00ff */
[----:B------:R-:W-:Y:S01]  /*3520*/  FMUL.FTZ R112, R49, R112 ;  /* 0x0000007031707220 */ /* 0x000fe20000410000 */
[----:B------:R-:W-:Y:S01]  /*3530*/  SHF.L.U32 R109, R17, 0x10, RZ ;  /* 0x00000010116d7819 */ /* 0x000fe200000006ff */
[----:B------:R-:W-:Y:S02]  /*3540*/  IMAD.U32 R95, R0, 0x10000, RZ ;  /* 0x00010000005f7824 */ /* 0x000fe400078e00ff */
[----:B------:R-:W-:Y:S01]  /*3550*/  FMUL.FTZ R96, R49, R96 ;  /* 0x0000006031607220 */ /* 0x000fe20000410000 */
[C---:B------:R-:W-:Y:S01]  /*3560*/  FADD.FTZ R98, -R50.reuse, R98 ;  /* 0x0000006232627221 */ /* 0x040fe20000010100 */
[----:B------:R-:W-:Y:S01]  /*3570*/  FADD.FTZ R100, -R50, R100 ;  /* 0x0000006432647221 */ /* 0x000fe20000010100 */
[----:B------:R-:W-:Y:S01]  /*3580*/  UIMAD UR4, UR4, UR20, URZ ;  /* 0x00000014040472a4 */ /* 0x000fe2000f8e02ff */
[----:B------:R-:W-:Y:S01]  /*3590*/  FFMA.FTZ R112, R112, R97, R99 ;  /* 0x0000006170707223 */ /* 0x000fe20000010063 */
[----:B------:R-:W-:Y:S01]  /*35a0*/  SHF.L.U32 R111, R75, 0x10, RZ ;  /* 0x000000104b6f7819 */ /* 0x000fe200000006ff */
[----:B------:R-:W-:Y:S01]  /*35b0*/  FFMA.FTZ R109, R96, R109, R95 ;  /* 0x0000006d606d7223 */ /* 0x000fe2000001005f */
[----:B------:R-:W-:Y:S01]  /*35c0*/  SHF.L.U32 R97, R25, 0x10, RZ ;  /* 0x0000001019617819 */ /* 0x000fe200000006ff */
[----:B------:R-:W-:Y:S01]  /*35d0*/  FMUL.FTZ R98, R49, R98 ;  /* 0x0000006231627220 */ /* 0x000fe20000410000 */
[----:B------:R-:W-:Y:S01]  /*35e0*/  SHF.L.U32 R99, R18, 0x10, RZ ;  /* 0x0000001012637819 */ /* 0x000fe200000006ff */
[----:B------:R-:W-:-:S02]  /*35f0*/  IMAD.U32 R115, R2, 0x10000, RZ ;  /* 0x0001000002737824 */ /* 0x000fc400078e00ff */
[C---:B------:R-:W-:Y:S01]  /*3600*/  FMUL.FTZ R100, R49.reuse, R100 ;  /* 0x0000006431647220 */ /* 0x040fe20000410000 */
[----:B------:R-:W0:Y:S01]  /*3610*/  LDC.64 R94, c[0x0][0x428] ;  /* 0x00010a00ff5e7b82 */ /* 0x000e220000000a00 */
[----:B------:R-:W-:Y:S01]  /*3620*/  USHF.R.S32.HI UR5, URZ, 0x1f, UR4 ;  /* 0x0000001fff057899 */ /* 0x000fe20008011404 */
[----:B------:R-:W-:Y:S01]  /*3630*/  FADD.FTZ R96, -R50, R53 ;  /* 0x0000003532607221 */ /* 0x000fe20000010100 */
[----:B------:R-:W-:Y:S01]  /*3640*/  FFMA.FTZ R111, R98, R111, R97 ;  /* 0x0000006f626f7223 */ /* 0x000fe20000010061 */
[----:B------:R-:W-:Y:S01]  /*3650*/  FFMA.FTZ R100, R100, R99, R115 ;  /* 0x0000006364647223 */ /* 0x000fe20000010073 */
[----:B------:R-:W-:Y:S01]  /*3660*/  SHF.L.U32 R97, R74, 0x10, RZ ;  /* 0x000000104a617819 */ /* 0x000fe200000006ff */
[----:B------:R-:W-:Y:S01]  /*3670*/  ULEA.HI UR5, UR5, UR4, URZ, 0x3 ;  /* 0x0000000405057291 */ /* 0x000fe2000f8f18ff */
[----:B------:R-:W-:Y:S01]  /*3680*/  SHF.L.U32 R99, R26, 0x10, RZ ;  /* 0x000000101a637819 */ /* 0x000fe200000006ff */
[----:B------:R-:W-:Y:S01]  /*3690*/  FMUL.FTZ R96, R49, R96 ;  /* 0x0000006031607220 */ /* 0x000fe20000410000 */
[C---:B------:R-:W-:Y:S01]  /*36a0*/  FADD.FTZ R98, -R50.reuse, R55 ;  /* 0x0000003732627221 */ /* 0x040fe20000010100 */
[C---:B------:R-:W-:Y:S01]  /*36b0*/  FADD.FTZ R52, -R50.reuse, R52 ;  /* 0x0000003432347221 */ /* 0x040fe20000010100 */
[----:B------:R-:W-:Y:S01]  /*36c0*/  FADD.FTZ R50, -R50, R54 ;  /* 0x0000003632327221 */ /* 0x000fe20000010100 */
[----:B------:R-:W-:Y:S01]  /*36d0*/  SHF.L.U32 R114, R83, 0x10, RZ ;  /* 0x0000001053727819 */ /* 0x000fe200000006ff */
[----:B------:R-:W-:Y:S01]  /*36e0*/  FFMA.FTZ R54, R96, R97, R99 ;  /* 0x0000006160367223 */ /* 0x000fe20000010063 */
[----:B------:R-:W-:Y:S01]  /*36f0*/  IMAD.U32 R116, R29, 0x10000, RZ ;  /* 0x000100001d747824 */ /* 0x000fe200078e00ff */
[----:B------:R-:W-:Y:S01]  /*3700*/  MOV R96, UR5 ;  /* 0x0000000500607c02 */ /* 0x000fe20008000f00 */
[----:B------:R-:W-:Y:S01]  /*3710*/  FMUL.FTZ R52, R49, R52 ;  /* 0x0000003431347220 */ /* 0x000fe20000410000 */
[----:B------:R-:W-:Y:S01]  /*3720*/  SHF.L.U32 R55, R73, 0x10, RZ ;  /* 0x0000001049377819 */ /* 0x000fe200000006ff */
[----:B------:R-:W-:Y:S01]  /*3730*/  FFMA.FTZ R103, R103, R114, R116 ;  /* 0x0000007267677223 */ /* 0x000fe20000010074 */
[----:B------:R-:W-:Y:S01]  /*3740*/  SHF.L.U32 R115, R27, 0x10, RZ ;  /* 0x000000101b737819 */ /* 0x000fe200000006ff */
[----:B------:R-:W-:Y:S01]  /*3750*/  IMAD.U32 R116, R3, 0x10000, RZ ;  /* 0x0001000003747824 */ /* 0x000fe200078e00ff */
[----:B------:R-:W-:Y:S01]  /*3760*/  LEA.HI.SX32 R99, R96, R93, 0x1d ;  /* 0x0000005d60637211 */ /* 0x000fe200078feaff */
[----:B------:R-:W-:Y:S01]  /*3770*/  FMUL.FTZ R53, R49, R98 ;  /* 0x0000006231357220 */ /* 0x000fe20000410000 */
[----:B------:R-:W-:Y:S01]  /*3780*/  SHF.L.U32 R114, R19, 0x10, RZ ;  /* 0x0000001013727819 */ /* 0x000fe200000006ff */
[----:B------:R-:W-:Y:S01]  /*3790*/  IMAD.U32 R117, R20, 0x10000, RZ ;  /* 0x0001000014757824 */ /* 0x000fe200078e00ff */
[----:B------:R-:W-:Y:S01]  /*37a0*/  SHF.L.U32 R119, R4, 0x10, RZ ;  /* 0x0000001004777819 */ /* 0x000fe200000006ff */
[----:B------:R-:W-:Y:S01]  /*37b0*/  FMUL.FTZ R50, R49, R50 ;  /* 0x0000003231327220 */ /* 0x000fe20000410000 */
[C---:B------:R-:W-:Y:S01]  /*37c0*/  IADD3 R97, PT, PT, R99.reuse, 0x80, RZ ;  /* 0x0000008063617810 */ /* 0x040fe20007ffe0ff */
[----:B------:R-:W-:Y:S01]  /*37d0*/  FFMA.FTZ R55, R52, R55, R115 ;  /* 0x0000003734377223 */ /* 0x000fe20000010073 */
[----:B------:R-:W-:Y:S01]  /*37e0*/  IADD3 R49, PT, PT, R99, 0x100, RZ ;  /* 0x0000010063317810 */ /* 0x000fe20007ffe0ff */
[----:B------:R-:W-:Y:S01]  /*37f0*/  FFMA.FTZ R53, R53, R114, R116 ;  /* 0x0000007235357223 */ /* 0x000fe20000010074 */
        /* <DEDUP_REMOVED lines=19> */
.L_x_161:
[----:B------:R-:W-:Y:S02]  /*3930*/  UIADD3 UR7, UPT, UPT, UR7, UR16, URZ ;  /* 0x0000001007077290 */ /* 0x000fe4000fffe0ff */
[----:B------:R-:W-:Y:S02]  /*3940*/  UPLOP3.LUT UP0, UPT, UPT, UPT, UP0, 0x40, 0x4 ;  /* 0x000000000004789c */ /* 0x000fe40003f0e800 */
[----:B------:R-:W-:-:S09]  /*3950*/  UISETP.GE.AND UP1, UPT, UR7, UR17, UPT ;  /* 0x000000110700728c */ /* 0x000fd2000bf26270 */
[----:B------:R-:W-:Y:S05]  /*3960*/  BRA.U !UP1, `(.L_x_162) ;  /* 0xffffffcd09907547 */ /* 0x000fea000b83ffff */
[----:B------:R-:W-:Y:S05]  /*3970*/  EXIT ;  /* 0x000000000000794d */ /* 0x000fea0003800000 */
.L_x_163:
        /* <DEDUP_REMOVED lines=16> */
.L_x_20738:


//--------------------- .text._ZN10layer_norm13ln_fwd_kernelINS_13Kernel_traitsI13__nv_bfloat16S2_S2_S2_fjLj3072ELj1ELj1ELj4ELj16ENS_18Kernel_traits_baseILj3072ES2_S2_S2_S2_fjLj128EEEEELb1ELb0ELb0ELb0EEEvNS_9FwdParamsE --------------------------
	.section	.text._ZN10layer_norm13ln_fwd_kernelINS_13Kernel_traitsI13__nv_bfloat16S2_S2_S2_fjLj3072ELj1ELj1ELj4ELj16ENS_18Kernel_traits_baseILj3072ES2_S2_S2_S2_fjLj128EEEEELb1ELb0ELb0ELb0EEEvNS_9FwdParamsE,"ax",@progbits
	.align	128
        .global         _ZN10layer_norm13ln_fwd_kernelINS_13Kernel_traitsI13__nv_bfloat16S2_S2_S2_fjLj3072ELj1ELj1ELj4ELj16ENS_18Kernel_traits_baseILj3072ES2_S2_S2_S2_fjLj128EEEEELb1ELb0ELb0ELb0EEEvNS_9FwdParamsE
        .type           _ZN10layer_norm13ln_fwd_kernelINS_13Kernel_traitsI13__nv_bfloat16S2_S2_S2_fjLj3072ELj1ELj1ELj4ELj16ENS_18Kernel_traits_baseILj3072ES2_S2_S2_S2_fjLj128EEEEELb1ELb0ELb0ELb0EEEvNS_9FwdParamsE,@function
        .size           _ZN10layer_norm13ln_fwd_kernelINS_13Kernel_traitsI13__nv_bfloat16S2_S2_S2_fjLj3072ELj1ELj1ELj4ELj16ENS_18Kernel_traits_baseILj3072ES2_S2_S2_S2_fjLj128EEEEELb1ELb0ELb0ELb0EEEvNS_9FwdParamsE,(.L_x_20739 - _ZN10layer_norm13ln_fwd_kernelINS_13Kernel_traitsI13__nv_bfloat16S2_S2_S2_fjLj3072ELj1ELj1ELj4ELj16ENS_18Kernel_traits_baseILj3072ES2_S2_S2_S2_fjLj128EEEEELb1ELb0ELb0ELb0EEEvNS_9FwdParamsE)
        .other          _ZN10layer_norm13ln_fwd_kernelINS_13Kernel_traitsI13__nv_bfloat16S2_S2_S2_fjLj3072ELj1ELj1ELj4ELj16ENS_18Kernel_traits_baseILj3072ES2_S2_S2_S2_fjLj128EEEEELb1ELb0ELb0ELb0EEEvNS_9FwdParamsE,@"STO_CUDA_ENTRY STV_DEFAULT"
_ZN10layer_norm13ln_fwd_kernelINS_13Kernel_traitsI13__nv_bfloat16S2_S2_S2_fjLj3072ELj1ELj1ELj4ELj16ENS_18Kernel_traits_baseILj3072ES2_S2_S2_S2_fjLj128EEEEELb1ELb0ELb0ELb0EEEvNS_9FwdParamsE:
.text._ZN10layer_norm13ln_fwd_kernelINS_13Kernel_traitsI13__nv_bfloat16S2_S2_S2_fjLj3072ELj1ELj1ELj4ELj16ENS_18Kernel_traits_baseILj3072ES2_S2_S2_S2_fjLj128EEEEELb1ELb0ELb0ELb0EEEvNS_9FwdParamsE:
[----:B------:R-:W0:Y:S01]  /*0000*/  LDC R1, c[0x0][0x37c] ;  /* 0x0000df00ff017b82 */ /* 0x000e220000000800 */
[----:B------:R-:W1:Y:S07]  /*0010*/  LDCU.U8 UR4, c[0x0][0x464] ;  /* 0x00008c80ff0477ac */ /* 0x000e6e0008000000 */
[----:B------:R-:W2:Y:S01]  /*0020*/  LDC R0, c[0x0][0x458] ;  /* 0x00011600ff007b82 */ /* 0x000ea20000000800 */
[----:B0-----:R-:W-:Y:S01]  /*0030*/  VIADD R1, R1, 0xfffffff8 ;  /* 0xfffffff801017836 */ /* 0x001fe20000000000 */
[----:B------:R-:W0:Y:S01]  /*0040*/  LDCU.64 UR8, c[0x0][0x450] ;  /* 0x00008a00ff0877ac */ /* 0x000e220008000a00 */
[----:B------:R-:W3:Y:S05]  /*0050*/  LDCU.64 UR6, c[0x0][0x358] ;  /* 0x00006b00ff0677ac */ /* 0x000eea0008000a00 */
[----:B------:R-:W4:Y:S01]  /*0060*/  LDC R11, c[0x0][0x45c] ;  /* 0x00011700ff0b7b82 */ /* 0x000f220000000800 */
[----:B------:R-:W5:Y:S07]  /*0070*/  S2R R10, SR_TID.X ;  /* 0x00000000000a7919 */ /* 0x000f6e0000002100 */
[----:B------:R-:W5:Y:S01]  /*0080*/  LDC R6, c[0x0][0x388] ;  /* 0x0000e200ff067b82 */ /* 0x000f620000000800 */
[----:B-1----:R-:W-:Y:S01]  /*0090*/  ISETP.NE.AND P0, PT, RZ, UR4, PT ;  /* 0x00000004ff007c0c */ /* 0x002fe2000bf05270 */
[----:B------:R-:W1:Y:S01]  /*00a0*/  LDCU.64 UR4, c[0x0][0x438] ;  /* 0x00008700ff0477ac */ /* 0x000e620008000a00 */
[----:B0-----:R-:W-:Y:S01]  /*00b0*/  IMAD.U32 R2, RZ, RZ, UR8 ;  /* 0x00000008ff027e24 */ /* 0x001fe2000f8e00ff */
[----:B------:R-:W-:-:S10]  /*00c0*/  MOV R3, UR9 ;  /* 0x0000000900037c02 */ /* 0x000fd40008000f00 */
[----:B--2---:R-:W-:Y:S01]  /*00d0*/  @P0 IMAD.MOV.U32 R4, RZ, RZ, R0 ;  /* 0x000000ffff040224 */ /* 0x004fe200078e0000 */
[----:B---3--:R-:W2:Y:S01]  /*00e0*/  @P0 LDG.E.64 R2, desc[UR6][R2.64] ;  /* 0x0000000602020981 */ /* 0x008ea2000c1e1b00 */
[----:B----4-:R-:W-:Y:S01]  /*00f0*/  @P0 IMAD.MOV.U32 R5, RZ, RZ, R11 ;  /* 0x000000ffff050224 */ /* 0x010fe200078e000b */
[----:B------:R-:W0:Y:S05]  /*0100*/  @P0 LDC R7, c[0x0][0x460] ;  /* 0x00011800ff070b82 */ /* 0x000e2a0000000800 */
[----:B------:R-:W0:Y:S01]  /*0110*/  @P0 LDG.E.64 R4, desc[UR6][R4.64] ;  /* 0x0000000604040981 */ /* 0x000e22000c1e1b00 */
[----:B-1----:R-:W-:Y:S01]  /*0120*/  UISETP.NE.U32.AND UP0, UPT, UR4, URZ, UPT ;  /* 0x000000ff0400728c */ /* 0x002fe2000bf05070 */
[----:B------:R-:W-:Y:S01]  /*0130*/  BSSY.RECONVERGENT B0, `(.L_x_164) ;  /* 0x0000055000007945 */ /* 0x000fe20003800200 */
[----:B------:R-:W5:Y:S02]  /*0140*/  S2UR UR10, SR_CTAID.X ;  /* 0x00000000000a79c3 */ /* 0x000f640000002500 */
[----:B------:R-:W-:-:S06]  /*0150*/  UISETP.NE.AND.EX UP0, UPT, UR5, URZ, UPT, UP0 ;  /* 0x000000ff0500728c */ /* 0x000fcc000bf05300 */
[----:B------:R-:W5:Y:S02]  /*0160*/  LDC R9, c[0x0][0x360] ;  /* 0x0000d800ff097b82 */ /* 0x000f640000000800 */
[----:B-----5:R-:W-:Y:S01]  /*0170*/  IMAD R9, R9, UR10, R10 ;  /* 0x0000000a09097c24 */ /* 0x020fe2000f8e020a */
[----:B--2---:R-:W-:Y:S02]  /*0180*/  @P0 R2UR UR8, R2 ;  /* 0x00000000020802ca */ /* 0x004fe400000e0000 */
[----:B------:R-:W-:Y:S02]  /*0190*/  @P0 R2UR UR9, R3 ;  /* 0x00000000030902ca */ /* 0x000fe400000e0000 */
[----:B------:R-:W-:Y:S02]  /*01a0*/  LOP3.LUT R2, R10, 0x60, RZ, 0xc0, !PT ;  /* 0x000000600a027812 */ /* 0x000fe400078ec0ff */
[----:B------:R-:W-:Y:S02]  /*01b0*/  SHF.R.S32.HI R3, RZ, 0x1f, R6 ;  /* 0x0000001fff037819 */ /* 0x000fe40000011406 */
[----:B0-----:R-:W-:-:S02]  /*01c0*/  @P0 IADD3 R0, P1, PT, R4, R7, RZ ;  /* 0x0000000704000210 */ /* 0x001fc40007f3e0ff */
[----:B------:R-:W-:Y:S02]  /*01d0*/  LEA.HI R3, R3, R6, RZ, 0x3 ;  /* 0x0000000603037211 */ /* 0x000fe400078f18ff */
[----:B------:R-:W-:Y:S01]  /*01e0*/  @P0 IADD3.X R11, PT, PT, RZ, R5, RZ, P1, !PT ;  /* 0x00000005ff0b0210 */ /* 0x000fe20000ffe4ff */
[----:B------:R-:W-:Y:S01]  /*01f0*/  UIADD3 UR18, UPT, UPT, UR8, -0x61c88647, URZ ;  /* 0x9e3779b908127890 */ /* 0x000fe2000fffe0ff */
[----:B------:R-:W-:Y:S01]  /*0200*/  LOP3.LUT R5, R2, 0x1f, R10, 0xf8, !PT ;  /* 0x0000001f02057812 */ /* 0x000fe200078ef80a */
[----:B------:R-:W-:Y:S01]  /*0210*/  UIADD3 UR19, UPT, UPT, UR9, -0x4498517b, URZ ;  /* 0xbb67ae8509137890 */ /* 0x000fe2000fffe0ff */
[----:B------:R-:W-:Y:S01]  /*0220*/  SHF.R.S32.HI R3, RZ, 0x3, R3 ;  /* 0x00000003ff037819 */ /* 0x000fe20000011403 */
[----:B------:R-:W-:Y:S01]  /*0230*/  UIADD3 UR20, UPT, UPT, UR8, 0x3c6ef372, URZ ;  /* 0x3c6ef37208147890 */ /* 0x000fe2000fffe0ff */
[----:B------:R-:W-:Y:S01]  /*0240*/  LOP3.LUT R8, R5, 0x7f, RZ, 0x3c, !PT ;  /* 0x0000007f05087812 */ /* 0x000fe200078e3cff */
[----:B------:R-:W-:Y:S01]  /*0250*/  UIADD3 UR21, UPT, UPT, UR9, 0x76cf5d0a, URZ ;  /* 0x76cf5d0a09157890 */ /* 0x000fe2000fffe0ff */
[----:B------:R-:W-:Y:S01]  /*0260*/  LOP3.LUT R4, R10, 0x1f, RZ, 0xc0, !PT ;  /* 0x0000001f0a047812 */ /* 0x000fe200078ec0ff */
[----:B------:R-:W-:Y:S01]  /*0270*/  UIADD3 UR22, UPT, UPT, UR8, -0x255992d5, URZ ;  /* 0xdaa66d2b08167890 */ /* 0x000fe2000fffe0ff */
[--C-:B------:R-:W-:Y:S01]  /*0280*/  SHF.R.U64 R7, R0, 0x2, R11.reuse ;  /* 0x0000000200077819 */ /* 0x100fe2000000120b */
[----:B------:R-:W-:Y:S01]  /*0290*/  IMAD.IADD R8, R3, 0x1, R8 ;  /* 0x0000000103087824 */ /* 0x000fe200078e0208 */
[----:B------:R-:W-:Y:S01]  /*02a0*/  SHF.R.U32.HI R6, RZ, 0x2, R11 ;  /* 0x00000002ff067819 */ /* 0x000fe2000001160b */
[----:B------:R-:W-:-:S02]  /*02b0*/  UIADD3 UR23, UPT, UPT, UR9, 0x32370b8f, URZ ;  /* 0x32370b8f09177890 */ /* 0x000fc4000fffe0ff */
[----:B------:R-:W-:Y:S02]  /*02c0*/  UIADD3 UR24, UPT, UPT, UR8, 0x78dde6e4, URZ ;  /* 0x78dde6e408187890 */ /* 0x000fe4000fffe0ff */
[----:B------:R-:W-:Y:S02]  /*02d0*/  UIADD3 UR25, UPT, UPT, UR9, -0x126145ec, URZ ;  /* 0xed9eba1409197890 */ /* 0x000fe4000fffe0ff */
[----:B------:R-:W-:Y:S02]  /*02e0*/  UIADD3 UR26, UPT, UPT, UR8, 0x1715609d, URZ ;  /* 0x1715609d081a7890 */ /* 0x000fe4000fffe0ff */
[----:B------:R-:W-:Y:S02]  /*02f0*/  UIADD3 UR27, UPT, UPT, UR9, -0x56f99767, URZ ;  /* 0xa9066899091b7890 */ /* 0x000fe4000fffe0ff */
[----:B------:R-:W-:Y:S02]  /*0300*/  UIADD3 UR28, UPT, UPT, UR8, -0x4ab325aa, URZ ;  /* 0xb54cda56081c7890 */ /* 0x000fe4000fffe0ff */
[----:B------:R-:W-:-:S02]  /*0310*/  UIADD3 UR29, UPT, UPT, UR9, 0x646e171e, URZ ;  /* 0x646e171e091d7890 */ /* 0x000fc4000fffe0ff */
[----:B------:R-:W-:Y:S02]  /*0320*/  UIADD3 UR30, UPT, UPT, UR8, 0x5384540f, URZ ;  /* 0x5384540f081e7890 */ /* 0x000fe4000fffe0ff */
[----:B------:R-:W-:Y:S02]  /*0330*/  UIADD3 UR31, UPT, UPT, UR9, 0x1fd5c5a3, URZ ;  /* 0x1fd5c5a3091f7890 */ /* 0x000fe4000fffe0ff */
[----:B------:R-:W-:Y:S02]  /*0340*/  UIADD3 UR32, UPT, UPT, UR8, -0xe443238, URZ ;  /* 0xf1bbcdc808207890 */ /* 0x000fe4000fffe0ff */
[----:B------:R-:W-:Y:S02]  /*0350*/  UIADD3 UR33, UPT, UPT, UR9, -0x24c28bd8, URZ ;  /* 0xdb3d742809217890 */ /* 0x000fe4000fffe0ff */
[----:B------:R-:W-:Y:S02]  /*0360*/  UIADD3 UR34, UPT, UPT, UR8, -0x700cb87f, URZ ;  /* 0x8ff3478108227890 */ /* 0x000fe4000fffe0ff */
[----:B------:R-:W-:Y:S01]  /*0370*/  UIADD3 UR35, UPT, UPT, UR9, -0x695add53, URZ ;  /* 0x96a522ad09237890 */ /* 0x000fe2000fffe0ff */
[----:B------:R-:W-:Y:S11]  /*0380*/  BRA.U !UP0, `(.L_x_165) ;  /* 0x0000000108647547 */ /* 0x000ff6000b800000 */
        /* <DEDUP_REMOVED lines=15> */
[----:B------:R-:W-:Y:S01]  /*0480*/  ISETP.GE.U32.AND P0, PT, R8, 0x180, PT ;  /* 0x000001800800780c */ /* 0x000fe20003f06070 */
[----:B------:R-:W-:-:S12]  /*0490*/  @P1 VIADD R5, R5, 0x80 ;  /* 0x0000008005051836 */ /* 0x000fd80000000000 */
        /* <DEDUP_REMOVED lines=8> */
.L_x_165:
        /* <DEDUP_REMOVED lines=14> */
[----:B------:R-:W-:Y:S01]  /*0600*/  IMAD.MOV.U32 R30, RZ, RZ, RZ ;  /* 0x000000ffff1e7224 */ /* 0x000fe200078e00ff */
[----:B------:R-:W-:Y:S01]  /*0610*/  CS2R R28, SRZ ;  /* 0x00000000001c7805 */ /* 0x000fe2000001ff00 */
[----:B------:R-:W-:Y:S01]  /*0620*/  IMAD.MOV.U32 R70, RZ, RZ, RZ ;  /* 0x000000ffff467224 */ /* 0x000fe200078e00ff */
[----:B------:R-:W-:Y:S02]  /*0630*/  CS2R R68, SRZ ;  /* 0x0000000000447805 */ /* 0x000fe4000001ff00 */
[----:B------:R-:W-:Y:S02]  /*0640*/  @P2 CS2R R22, SRZ ;  /* 0x0000000000162805 */ /* 0x000fe4000001ff00 */
[----:B------:R-:W-:Y:S02]  /*0650*/  @P2 CS2R R20, SRZ ;  /* 0x0000000000142805 */ /* 0x000fe4000001ff00 */
[----:B------:R-:W-:Y:S01]  /*0660*/  @P0 MOV R71, RZ ;  /* 0x000000ff00470202 */ /* 0x000fe20000000f00 */
[----:B0-----:R-:W-:-:S07]  /*0670*/  @P1 IMAD.MOV.U32 R31, RZ, RZ, RZ ;  /* 0x000000ffff1f1224 */ /* 0x001fce00078e00ff */
.L_x_166:
[----:B------:R-:W-:Y:S05]  /*0680*/  BSYNC.RECONVERGENT B0 ;  /* 0x0000000000007941 */ /* 0x000fea0003800200 */
.L_x_164:
[----:B------:R-:W0:Y:S02]  /*0690*/  LDCU UR4, c[0x0][0x384] ;  /* 0x00007080ff0477ac */ /* 0x000e240008000800 */
[----:B0-----:R-:W-:-:S06]  /*06a0*/  UISETP.GE.AND UP0, UPT, UR10, UR4, UPT ;  /* 0x000000040a00728c */ /* 0x001fcc000bf06270 */
[----:B------:R-:W-:-:S13]  /*06b0*/  PLOP3.LUT P0, PT, PT, PT, UP0, 0x80, 0x8 ;  /* 0x000000000008781c */ /* 0x000fda0003f0f008 */
[----:B------:R-:W-:Y:S05]  /*06c0*/  @P0 EXIT ;  /* 0x000000000000094d */ /* 0x000fea0003800000 */
[----:B------:R-:W-:Y:S01]  /*06d0*/  IMAD.HI.U32 R10, R7, -0x2daee0ad, RZ ;  /* 0xd2511f53070a7827 */ /* 0x000fe200078e00ff */
[----:B------:R-:W-:Y:S01]  /*06e0*/  LOP3.LUT R17, R3, 0x7f, RZ, 0xc0, !PT ;  /* 0x0000007f03117812 */ /* 0x000fe200078ec0ff */
[----:B------:R-:W0:Y:S01]  /*06f0*/  LDCU.64 UR4, c[0x0][0x3e0] ;  /* 0x00007c00ff0477ac */ /* 0x000e220008000a00 */
[----:B-----5:R-:W-:Y:S01]  /*0700*/  PRMT R93, R29, 0x7632, R93 ;  /* 0x000076321d5d7816 */ /* 0x020fe2000000005d */
[----:B------:R-:W-:Y:S01]  /*0710*/  IMAD.HI.U32 R5, R9, -0x326172a9, RZ ;  /* 0xcd9e8d5709057827 */ /* 0x000fe200078e00ff */
[----:B------:R-:W-:Y:S01]  /*0720*/  LOP3.LUT R10, R10, UR9, RZ, 0x3c, !PT ;  /* 0x000000090a0a7c12 */ /* 0x000fe2000f8e3cff */
[----:B------:R-:W-:Y:S01]  /*0730*/  UPLOP3.LUT UP2, UPT, UPT, UPT, UPT, 0x40, 0x4 ;  /* 0x000000000004789c */ /* 0x000fe20003f4e870 */
[----:B------:R-:W-:Y:S01]  /*0740*/  VIADDMNMX R2, R17, -R2, RZ, !PT ;  /* 0x8000000211027246 */ /* 0x000fe200078001ff */
[----:B------:R-:W-:Y:S01]  /*0750*/  IMAD R12, R9, -0x326172a9, RZ ;  /* 0xcd9e8d57090c7824 */ /* 0x000fe200078e02ff */
[----:B------:R-:W-:Y:S01]  /*0760*/  LOP3.LUT R5, R6, UR8, R5, 0x96, !PT ;  /* 0x0000000806057c12 */ /* 0x000fe2000f8e9605 */
[----:B------:R-:W-:Y:S01]  /*0770*/  IMAD.HI.U32 R11, R10, -0x326172a9, RZ ;  /* 0xcd9e8d570a0b7827 */ /* 0x000fe200078e00ff */
[----:B------:R-:W-:Y:S01]  /*0780*/  VIMNMX R2, PT, PT, R2, 0x20, PT ;  /* 0x0000002002027848 */ /* 0x000fe20003fe0100 */
[----:B------:R-:W1:Y:S01]  /*0790*/  LDCU UR36, c[0x0][0x388] ;  /* 0x00007100ff2477ac */ /* 0x000e620008000800 */
[----:B------:R-:W-:Y:S01]  /*07a0*/  PRMT R92, R33, 0x7632, R92 ;  /* 0x00007632215c7816 */ /* 0x000fe2000000005c */
[----:B------:R-:W-:Y:S01]  /*07b0*/  IMAD R14, R7, -0x2daee0ad, RZ ;  /* 0xd2511f53070e7824 */ /* 0x000fe200078e02ff */
[----:B------:R-:W-:Y:S01]  /*07c0*/  LOP3.LUT R11, R12, UR18, R11, 0x96, !PT ;  /* 0x000000120c0b7c12 */ /* 0x000fe2000f8e960b */
[C---:B------:R-:W-:Y:S01]  /*07d0*/  IMAD.HI.U32 R13, R5.reuse, -0x2daee0ad, RZ ;  /* 0xd2511f53050d7827 */ /* 0x040fe200078e00ff */
[----:B------:R-:W-:Y:S01]  /*07e0*/  PRMT R91, R28, 0x7632, R91 ;  /* 0x000076321c5b7816 */ /* 0x000fe2000000005b */
[----:B------:R-:W2:Y:S01]  /*07f0*/  LDCU.U8 UR14, c[0x0][0x410] ;  /* 0x00008200ff0e77ac */ /* 0x000ea20008000000 */
[----:B------:R-:W-:Y:S01]  /*0800*/  PRMT R90, R32, 0x7632, R90 ;  /* 0x00007632205a7816 */ /* 0x000fe2000000005a */
[----:B------:R-:W-:Y:S01]  /*0810*/  IMAD R15, R5, -0x2daee0ad, RZ ;  /* 0xd2511f53050f7824 */ /* 0x000fe200078e02ff */
[----:B------:R-:W-:Y:S01]  /*0820*/  LOP3.LUT R13, R14, UR19, R13, 0x96, !PT ;  /* 0x000000130e0d7c12 */ /* 0x000fe2000f8e960d */
[----:B------:R-:W-:Y:S01]  /*0830*/  IMAD.HI.U32 R12, R11, -0x2daee0ad, RZ ;  /* 0xd2511f530b0c7827 */ /* 0x000fe200078e00ff */
[----:B0-----:R-:W-:Y:S01]  /*0840*/  UISETP.NE.U32.AND UP0, UPT, UR4, URZ, UPT ;  /* 0x000000ff0400728c */ /* 0x001fe2000bf05070 */
[----:B------:R-:W-:Y:S01]  /*0850*/  PRMT R89, R71, 0x7632, R89 ;  /* 0x0000763247597816 */ /* 0x000fe20000000059 */
[----:B------:R-:W0:Y:S01]  /*0860*/  LDCU UR15, c[0x0][0x400] ;  /* 0x00008000ff0f77ac */ /* 0x000e220008000800 */
[----:B------:R-:W-:Y:S01]  /*0870*/  IMAD R10, R10, -0x326172a9, RZ ;  /* 0xcd9e8d570a0a7824 */ /* 0x000fe200078e02ff */
[----:B------:R-:W-:Y:S01]  /*0880*/  LOP3.LUT R12, R15, UR21, R12, 0x96, !PT ;  /* 0x000000150f0c7c12 */ /* 0x000fe2000f8e960c */
[----:B------:R-:W-:Y:S01]  /*0890*/  IMAD.HI.U32 R5, R13, -0x326172a9, RZ ;  /* 0xcd9e8d570d057827 */ /* 0x000fe200078e00ff */
[----:B------:R-:W-:Y:S01]  /*08a0*/  PRMT R88, R75, 0x7632, R88 ;  /* 0x000076324b587816 */ /* 0x000fe20000000058 */
[----:B------:R-:W-:Y:S01]  /*08b0*/  UISETP.NE.AND.EX UP0, UPT, UR5, URZ, UPT, UP0 ;  /* 0x000000ff0500728c */ /* 0x000fe2000bf05300 */
[----:B------:R-:W-:Y:S01]  /*08c0*/  PRMT R87, R70, 0x7632, R87 ;  /* 0x0000763246577816 */ /* 0x000fe20000000057 */
[----:B------:R-:W-:Y:S01]  /*08d0*/  IMAD R13, R13, -0x326172a9, RZ ;  /* 0xcd9e8d570d0d7824 */ /* 0x000fe200078e02ff */
[----:B------:R-:W-:Y:S01]  /*08e0*/  LOP3.LUT R5, R10, UR20, R5, 0x96, !PT ;  /* 0x000000140a057c12 */ /* 0x000fe2000f8e9605 */
[----:B------:R-:W-:Y:S01]  /*08f0*/  IMAD.HI.U32 R10, R12, -0x326172a9, RZ ;  /* 0xcd9e8d570c0a7827 */ /* 0x000fe200078e00ff */
[----:B------:R-:W-:Y:S01]  /*0900*/  PRMT R86, R74, 0x7632, R86 ;  /* 0x000076324a567816 */ /* 0x000fe20000000056 */
[----:B------:R-:W3:Y:S01]  /*0910*/  LDCU.64 UR12, c[0x0][0x3a0] ;  /* 0x00007400ff0c77ac */ /* 0x000ee20008000a00 */
[----:B------:R-:W-:Y:S01]  /*0920*/  PRMT R85, R69, 0x7632, R85 ;  /* 0x0000763245557816 */ /* 0x000fe20000000055 */
[----:B------:R-:W-:Y:S01]  /*0930*/  IMAD R14, R11, -0x2daee0ad, RZ ;  /* 0xd2511f530b0e7824 */ /* 0x000fe200078e02ff */
[----:B------:R-:W-:Y:S01]  /*0940*/  LOP3.LUT R10, R13, UR22, R10, 0x96, !PT ;  /* 0x000000160d0a7c12 */ /* 0x000fe2000f8e960a */
[----:B------:R-:W-:Y:S01]  /*0950*/  IMAD.HI.U32 R11, R5, -0x2daee0ad, RZ ;  /* 0xd2511f53050b7827 */ /* 0x000fe200078e00ff */
[----:B------:R-:W-:Y:S01]  /*0960*/  PRMT R84, R73, 0x7632, R84 ;  /* 0x0000763249547816 */ /* 0x000fe20000000054 */
[----:B------:R-:W4:Y:S01]  /*0970*/  LDCU.64 UR16, c[0x0][0x380] ;  /* 0x00007000ff1077ac */ /* 0x000f220008000a00 */
[----:B------:R-:W-:Y:S01]  /*0980*/  PRMT R83, R68, 0x7632, R83 ;  /* 0x0000763244537816 */ /* 0x000fe20000000053 */
[----:B------:R-:W-:Y:S01]  /*0990*/  IMAD.HI.U32 R13, R10, -0x2daee0ad, RZ ;  /* 0xd2511f530a0d7827 */ /* 0x000fe200078e00ff */
[----:B------:R-:W-:-:S02]  /*09a0*/  LOP3.LUT R11, R14, UR23, R11, 0x96, !PT ;  /* 0x000000170e0b7c12 */ /* 0x000fc4000f8e960b */
[----:B------:R-:W-:Y:S01]  /*09b0*/  PRMT R82, R72, 0x7632, R82 ;  /* 0x0000763248527816 */ /* 0x000fe20000000052 */
[----:B------:R-:W-:Y:S02]  /*09c0*/  IMAD R14, R5, -0x2daee0ad, RZ ;  /* 0xd2511f53050e7824 */ /* 0x000fe400078e02ff */
[----:B------:R-:W-:Y:S02]  /*09d0*/  IMAD R12, R12, -0x326172a9, RZ ;  /* 0xcd9e8d570c0c7824 */ /* 0x000fe400078e02ff */
[----:B------:R-:W-:Y:S01]  /*09e0*/  IMAD.HI.U32 R5, R11, -0x326172a9, RZ ;  /* 0xcd9e8d570b057827 */ /* 0x000fe200078e00ff */
[----:B------:R-:W-:-:S03]  /*09f0*/  LOP3.LUT R13, R14, UR25, R13, 0x96, !PT ;  /* 0x000000190e0d7c12 */ /* 0x000fc6000f8e960d */
[----:B------:R-:W-:Y:S01]  /*0a00*/  IMAD R15, R10, -0x2daee0ad, RZ ;  /* 0xd2511f530a0f7824 */ /* 0x000fe200078e02ff */
[----:B------:R-:W-:Y:S01]  /*0a10*/  LOP3.LUT R5, R12, UR24, R5, 0x96, !PT ;  /* 0x000000180c057c12 */ /* 0x000fe2000f8e9605 */
[----:B------:R-:W-:Y:S02]  /*0a20*/  IMAD R11, R11, -0x326172a9, RZ ;  /* 0xcd9e8d570b0b7824 */ /* 0x000fe400078e02ff */
[----:B------:R-:W-:-:S04]  /*0a30*/  IMAD.HI.U32 R10, R13, -0x326172a9, RZ ;  /* 0xcd9e8d570d0a7827 */ /* 0x000fc800078e00ff */
[----:B------:R-:W-:Y:S01]  /*0a40*/  IMAD.HI.U32 R12, R5, -0x2daee0ad, RZ ;  /* 0xd2511f53050c7827 */ /* 0x000fe200078e00ff */
[----:B------:R-:W-:-:S03]  /*0a50*/  LOP3.LUT R10, R11, UR26, R10, 0x96, !PT ;  /* 0x0000001a0b0a7c12 */ /* 0x000fc6000f8e960a */
[----:B------:R-:W-:Y:S01]  /*0a60*/  IMAD R16, R5, -0x2daee0ad, RZ ;  /* 0xd2511f5305107824 */ /* 0x000fe200078e02ff */
[----:B------:R-:W-:Y:S01]  /*0a70*/  LOP3.LUT R12, R15, UR27, R12, 0x96, !PT ;  /* 0x0000001b0f0c7c12 */ /* 0x000fe2000f8e960c */
[----:B------:R-:W-:-:S04]  /*0a80*/  IMAD.HI.U32 R11, R10, -0x2daee0ad, RZ ;  /* 0xd2511f530a0b7827 */ /* 0x000fc800078e00ff */
[----:B------:R-:W-:Y:S01]  /*0a90*/  IMAD R14, R13, -0x326172a9, RZ ;  /* 0xcd9e8d570d0e7824 */ /* 0x000fe200078e02ff */
[----:B------:R-:W-:Y:S01]  /*0aa0*/  LOP3.LUT R11, R16, UR29, R11, 0x96, !PT ;  /* 0x0000001d100b7c12 */ /* 0x000fe2000f8e960b */
[----:B------:R-:W-:-:S04]  /*0ab0*/  IMAD.HI.U32 R5, R12, -0x326172a9, RZ ;  /* 0xcd9e8d570c057827 */ /* 0x000fc800078e00ff */
[----:B------:R-:W-:Y:S01]  /*0ac0*/  IMAD.SHL.U32 R3, R3, 0x2, RZ ;  /* 0x0000000203037824 */ /* 0x000fe200078e00ff */
[----:B------:R-:W-:Y:S01]  /*0ad0*/  LOP3.LUT R5, R14, UR28, R5, 0x96, !PT ;  /* 0x0000001c0e057c12 */ /* 0x000fe2000f8e9605 */
[----:B------:R-:W-:Y:S02]  /*0ae0*/  IMAD R15, R10, -0x2daee0ad, RZ ;  /* 0xd2511f530a0f7824 */ /* 0x000fe400078e02ff */
[----:B------:R-:W-:Y:S01]  /*0af0*/  IMAD R13, R12, -0x326172a9, RZ ;  /* 0xcd9e8d570c0d7824 */ /* 0x000fe200078e02ff */
[----:B------:R-:W-:Y:S01]  /*0b00*/  LOP3.LUT R3, R3, 0xffffff00, RZ, 0xc0, !PT ;  /* 0xffffff0003037812 */ /* 0x000fe200078ec0ff */
[----:B------:R-:W-:-:S03]  /*0b10*/  IMAD.HI.U32 R10, R11, -0x326172a9, RZ ;  /* 0xcd9e8d570b0a7827 */ /* 0x000fc600078e00ff */
[----:B------:R-:W-:Y:S01]  /*0b20*/  LEA R2, R2, R3, 0x3 ;  /* 0x0000000302027211 */ /* 0x000fe200078e18ff */
[----:B------:R-:W-:Y:S01]  /*0b30*/  IMAD.HI.U32 R12, R5, -0x2daee0ad, RZ ;  /* 0xd2511f53050c7827 */ /* 0x000fe200078e00ff */
[----:B------:R-:W-:Y:S02]  /*0b40*/  LOP3.LUT R10, R13, UR30, R10, 0x96, !PT ;  /* 0x0000001e0d0a7c12 */ /* 0x000fe4000f8e960a */
[----:B------:R-:W-:Y:S01]  /*0b50*/  I2FP.F32.U32 R81, R2 ;  /* 0x0000000200517245 */ /* 0x000fe20000201000 */
[----:B------:R-:W-:Y:S01]  /*0b60*/  IMAD R13, R4, -0x20, R17 ;  /* 0xffffffe0040d7824 */ /* 0x000fe200078e0211 */
[----:B------:R-:W-:Y:S01]  /*0b70*/  LOP3.LUT R12, R15, UR31, R12, 0x96, !PT ;  /* 0x0000001f0f0c7c12 */ /* 0x000fe2000f8e960c */
[----:B------:R-:W-:Y:S02]  /*0b80*/  IMAD R14, R5, -0x2daee0ad, RZ ;  /* 0xd2511f53050e7824 */ /* 0x000fe400078e02ff */
[----:B------:R-:W-:Y:S01]  /*0b90*/  IMAD R11, R11, -0x326172a9, RZ ;  /* 0xcd9e8d570b0b7824 */ /* 0x000fe200078e02ff */
[----:B------:R-:W-:Y:S01]  /*0ba0*/  VIMNMX R13, PT, PT, RZ, R13, !PT ;  /* 0x0000000dff0d7248 */ /* 0x000fe20007fe0100 */
[----:B------:R-:W-:Y:S01]  /*0bb0*/  IMAD.HI.U32 R4, R12, -0x326172a9, RZ ;  /* 0xcd9e8d570c047827 */ /* 0x000fe200078e00ff */
[----:B------:R-:W0:Y:S02]  /*0bc0*/  MUFU.RCP R81, R81 ;  /* 0x0000005100517308 */ /* 0x000e240000001000 */
[----:B------:R-:W-:Y:S01]  /*0bd0*/  VIMNMX R80, PT, PT, R13, 0x20, PT ;  /* 0x000000200d507848 */ /* 0x000fe20003fe0100 */
[----:B------:R-:W-:Y:S01]  /*0be0*/  IMAD.HI.U32 R5, R10, -0x2daee0ad, RZ ;  /* 0xd2511f530a057827 */ /* 0x000fe200078e00ff */
[----:B------:R-:W-:-:S03]  /*0bf0*/  LOP3.LUT R11, R11, UR32, R4, 0x96, !PT ;  /* 0x000000200b0b7c12 */ /* 0x000fc6000f8e9604 */
[----:B------:R-:W-:Y:S01]  /*0c00*/  IMAD R80, R80, 0x8, R3 ;  /* 0x0000000850507824 */ /* 0x000fe200078e0203 */
[----:B------:R-:W-:Y:S01]  /*0c10*/  LOP3.LUT R14, R14, UR33, R5, 0x96, !PT ;  /* 0x000000210e0e7c12 */ /* 0x000fe2000f8e9605 */
[----:B------:R-:W-:Y:S01]  /*0c20*/  IMAD R13, R12, -0x326172a9, RZ ;  /* 0xcd9e8d570c0d7824 */ /* 0x000fe200078e02ff */
[----:B------:R-:W-:Y:S01]  /*0c30*/  LOP3.LUT R3, R0, 0x3, RZ, 0xc0, !PT ;  /* 0x0000000300037812 */ /* 0x000fe200078ec0ff */
[----:B------:R-:W-:Y:S01]  /*0c40*/  IMAD R10, R10, -0x2daee0ad, RZ ;  /* 0xd2511f530a0a7824 */ /* 0x000fe200078e02ff */
[----:B------:R-:W-:Y:S01]  /*0c50*/  PRMT R0, R34, 0x7632, R0 ;  /* 0x0000763222007816 */ /* 0x000fe20000000000 */
[----:B------:R-:W-:-:S04]  /*0c60*/  IMAD.HI.U32 R5, R11, -0x2daee0ad, RZ ;  /* 0xd2511f530b057827 */ /* 0x000fc800078e00ff */
[----:B------:R-:W-:Y:S01]  /*0c70*/  IMAD.HI.U32 R4, R14, -0x326172a9, RZ ;  /* 0xcd9e8d570e047827 */ /* 0x000fe200078e00ff */
[----:B------:R1:W-:Y:S01]  /*0c80*/  STL.S16 [R1], R0 ;  /* 0x0000000001007387 */ /* 0x0003e20000100600 */
[----:B------:R-:W-:Y:S02]  /*0c90*/  LOP3.LUT R5, R10, UR35, R5, 0x96, !PT ;  /* 0x000000230a057c12 */ /* 0x000fe4000f8e9605 */
[----:B------:R-:W-:Y:S01]  /*0ca0*/  IMAD.MOV.U32 R2, RZ, RZ, RZ ;  /* 0x000000ffff027224 */ /* 0x000fe200078e00ff */
[----:B------:R-:W-:Y:S01]  /*0cb0*/  LOP3.LUT R4, R13, UR34, R4, 0x96, !PT ;  /* 0x000000220d047c12 */ /* 0x000fe2000f8e9604 */
[----:B------:R-:W-:Y:S02]  /*0cc0*/  IMAD R56, R11, -0x2daee0ad, RZ ;  /* 0xd2511f530b387824 */ /* 0x000fe400078e02ff */
[----:B01234-:R-:W-:-:S07]  /*0cd0*/  IMAD R0, R14, -0x326172a9, RZ ;  /* 0xcd9e8d570e007824 */ /* 0x01ffce00078e02ff */
.L_x_424:
[----:B0-----:R-:W0:Y:S01]  /*0ce0*/  @UP0 LDCU.64 UR4, c[0x0][0x3e0] ;  /* 0x00007c00ff0407ac */ /* 0x001e220008000a00 */
[----:B------:R-:W-:Y:S01]  /*0cf0*/  PLOP3.LUT P0, PT, PT, PT, UP0, 0x80, 0x8 ;  /* 0x000000000008781c */ /* 0x000fe20003f0f008 */
[----:B0-----:R-:W-:-:S06]  /*0d00*/  @UP0 UIMAD.WIDE UR4, UR10, 0x2, UR4 ;  /* 0x000000020a0408a5 */ /* 0x001fcc000f8e0204 */
[----:B-123--:R-:W-:Y:S01]  /*0d10*/  MOV R36, UR4 ;  /* 0x0000000400247c02 */ /* 0x00efe20008000f00 */
[----:B------:R-:W-:-:S05]  /*0d20*/  IMAD.U32 R37, RZ, RZ, UR5 ;  /* 0x00000005ff257e24 */ /* 0x000fca000f8e00ff */
[----:B------:R-:W2:Y:S01]  /*0d30*/  @P0 LDG.E.U16 R36, desc[UR6][R36.64] ;  /* 0x0000000624240981 */ /* 0x000ea2000c1e1500 */
[----:B------:R-:W-:Y:S01]  /*0d40*/  PLOP3.LUT P0, PT, PT, PT, UP0, 0x80, 0x8 ;  /* 0x000000000008781c */ /* 0x000fe20003f0f008 */
[----:B------:R-:W-:Y:S01]  /*0d50*/  UIMAD UR4, UR10, UR36, URZ ;  /* 0x000000240a0472a4 */ /* 0x000fe2000f8e02ff */
[----:B------:R-:W-:Y:S01]  /*0d60*/  ISETP.GE.U32.AND P1, PT, R8, 0x80, PT ;  /* 0x000000800800780c */ /* 0x000fe20003f26070 */
[----:B------:R-:W0:Y:S01]  /*0d70*/  S2R R38, SR_TID.X ;  /* 0x0000000000267919 */ /* 0x000e220000002100 */
[----:B------:R-:W-:Y:S01]  /*0d80*/  BSSY.RECONVERGENT B0, `(.L_x_167) ;  /* 0x000055a000007945 */ /* 0x000fe20003800200 */
[----:B------:R-:W-:Y:S01]  /*0d90*/  USHF.R.S32.HI UR5, URZ, 0x1f, UR4 ;  /* 0x0000001fff057899 */ /* 0x000fe20008011404 */
[----:B------:R-:W-:-:S03]  /*0da0*/  P2R R76, PR, RZ, 0x2 ;  /* 0x00000002ff4c7803 */ /* 0x000fc60000000000 */
[----:B------:R-:W-:-:S03]  /*0db0*/  ULEA.HI UR5, UR5, UR4, URZ, 0x3 ;  /* 0x0000000405057291 */ /* 0x000fc6000f8f18ff */
[----:B------:R-:W-:-:S03]  /*0dc0*/  UMOV UR4, 0x3f800000 ;  /* 0x3f80000000047882 */ /* 0x000fc60000000000 */
[----:B------:R-:W-:-:S05]  /*0dd0*/  IMAD.U32 R11, RZ, RZ, UR5 ;  /* 0x00000005ff0b7e24 */ /* 0x000fca000f8e00ff */
[----:B0-----:R-:W-:-:S04]  /*0de0*/  LEA.HI.SX32 R11, R11, R38, 0x1d ;  /* 0x000000260b0b7211 */ /* 0x001fc800078feaff */
[----:B------:R-:W-:Y:S02]  /*0df0*/  MOV R54, R11 ;  /* 0x0000000b00367202 */ /* 0x000fe40000000f00 */
[----:B--2---:R-:W-:-:S13]  /*0e00*/  @P0 R2UR UR11, R36 ;  /* 0x00000000240b02ca */ /* 0x004fda00000e0000 */
[----:B------:R-:W-:Y:S01]  /*0e10*/  @UP0 USHF.L.U32 UR4, UR11, 0x10, URZ ;  /* 0x000000100b040899 */ /* 0x000fe200080006ff */
[----:B------:R-:W-:Y:S11]  /*0e20*/  @!P1 BRA `(.L_x_168) ;  /* 0x00000054003c9947 */ /* 0x000ff60003800000 */
[----:B------:R-:W0:Y:S02]  /*0e30*/  LDC.64 R14, c[0x0][0x390] ;  /* 0x0000e400ff0e7b82 */ /* 0x000e240000000a00 */
[----:B0-----:R-:W-:-:S05]  /*0e40*/  IMAD.WIDE.U32 R14, R11, 0x10, R14 ;  /* 0x000000100b0e7825 */ /* 0x001fca00078e000e */
[----:B------:R0:W5:Y:S01]  /*0e50*/  LDG.E.128 R40, desc[UR6][R14.64] ;  /* 0x000000060e287981 */ /* 0x000162000c1e1d00 */
[----:B------:R-:W-:-:S04]  /*0e60*/  UISETP.NE.U32.AND UP1, UPT, UR12, URZ, UPT ;  /* 0x000000ff0c00728c */ /* 0x000fc8000bf25070 */
[----:B------:R-:W-:-:S09]  /*0e70*/  UISETP.NE.AND.EX UP1, UPT, UR13, URZ, UPT, UP1 ;  /* 0x000000ff0d00728c */ /* 0x000fd2000bf25310 */
[----:B0-----:R-:W-:Y:S05]  /*0e80*/  BRA.U !UP1, `(.L_x_169) ;  /* 0x0000002909a07547 */ /* 0x001fea000b800000 */
[----:B------:R-:W0:Y:S02]  /*0e90*/  LDC.64 R14, c[0x0][0x3a0] ;  /* 0x0000e800ff0e7b82 */ /* 0x000e240000000a00 */
[----:B0-----:R-:W-:-:S05]  /*0ea0*/  IMAD.WIDE.U32 R14, R11, 0x10, R14 ;  /* 0x000000100b0e7825 */ /* 0x001fca00078e000e */
[----:B------:R0:W5:Y:S01]  /*0eb0*/  LDG.E.128 R36, desc[UR6][R14.64] ;  /* 0x000000060e247981 */ /* 0x000162000c1e1d00 */
[----:B------:R-:W-:Y:S01]  /*0ec0*/  ISETP.NE.AND P0, PT, R3, 0x1, PT ;  /* 0x000000010300780c */ /* 0x000fe20003f05270 */
[----:B------:R-:W-:Y:S01]  /*0ed0*/  BSSY.RECONVERGENT B1, `(.L_x_170) ;  /* 0x000004b000017945 */ /* 0x000fe20003800200 */
[----:B------:R-:W-:Y:S01]  /*0ee0*/  IMAD.MOV.U32 R46, RZ, RZ, 0x2 ;  /* 0x00000002ff2e7424 */ /* 0x000fe200078e00ff */
[----:B------:R-:W-:Y:S01]  /*0ef0*/  MOV R54, R56 ;  /* 0x0000003800367202 */ /* 0x000fe20000000f00 */
[----:B------:R-:W-:-:S09]  /*0f00*/  IMAD.MOV.U32 R10, RZ, RZ, R0 ;  /* 0x000000ffff0a7224 */ /* 0x000fd200078e0000 */
[----:B0-----:R-:W-:Y:S05]  /*0f10*/  @!P0 BRA `(.L_x_171) ;  /* 0x0000000400188947 */ /* 0x001fea0003800000 */
[----:B------:R-:W-:-:S05]  /*0f20*/  IMAD.MOV.U32 R10, RZ, RZ, 0x2 ;  /* 0x00000002ff0a7424 */ /* 0x000fca00078e00ff */
[----:B------:R-:W-:-:S05]  /*0f30*/  VIADDMNMX.U32 R10, R3, 0xfffffffe, R10, PT ;  /* 0xfffffffe030a7846 */ /* 0x000fca000380000a */
[----:B------:R-:W-:-:S04]  /*0f40*/  IMAD.SHL.U32 R10, R10, 0x4, RZ ;  /* 0x000000040a0a7824 */ /* 0x000fc800078e00ff */
[----:B------:R-:W0:Y:S02]  /*0f50*/  LDC R14, c[0x2][R10] ;  /* 0x008000000a0e7b82 */ /* 0x000e240000000800 */
[----:B0-----:R-:W-:-:S04]  /*0f60*/  SHF.R.S32.HI R15, RZ, 0x1f, R14 ;  /* 0x0000001fff0f7819 */ /* 0x001fc8000001140e */
.L_x_20571:
[----:B------:R-:W-:Y:S05]  /*0f70*/  BRX R14 -0xf80                                         (*"BRANCH_TARGETS .L_x_20572,.L_x_20573,.L_x_20574"*) ;  /* 0xfffffff00e207949 */ /* 0x000fea000383ffff */
.L_x_20574:
[----:B------:R-:W-:Y:S01]  /*0f80*/  IADD3 R46, PT, PT, R3, 0x1, RZ ;  /* 0x00000001032e7810 */ /* 0x000fe20007ffe0ff */
[----:B------:R-:W-:Y:S02]  /*0f90*/  IMAD.MOV.U32 R54, RZ, RZ, R56 ;  /* 0x000000ffff367224 */ /* 0x000fe400078e0038 */
[----:B------:R-:W-:Y:S01]  /*0fa0*/  IMAD.MOV.U32 R10, RZ, RZ, R4 ;  /* 0x000000ffff0a7224 */ /* 0x000fe200078e0004 */
[----:B------:R-:W-:Y:S06]  /*0fb0*/  BRA `(.L_x_171) ;  /* 0x0000000000f07947 */ /* 0x000fec0003800000 */
.L_x_20572:
[----:B------:R-:W-:Y:S01]  /*0fc0*/  MOV R54, R56 ;  /* 0x0000003800367202 */ /* 0x000fe20000000f00 */
[----:B------:R-:W-:Y:S02]  /*0fd0*/  IMAD.MOV.U32 R46, RZ, RZ, 0x3 ;  /* 0x00000003ff2e7424 */ /* 0x000fe400078e00ff */
[----:B------:R-:W-:Y:S01]  /*0fe0*/  IMAD.MOV.U32 R10, RZ, RZ, R5 ;  /* 0x000000ffff0a7224 */ /* 0x000fe200078e0005 */
[----:B------:R-:W-:Y:S06]  /*0ff0*/  BRA `(.L_x_171) ;  /* 0x0000000000e07947 */ /* 0x000fec0003800000 */
.L_x_20573:
[----:B------:R-:W-:Y:S01]  /*1000*/  IADD3 R7, PT, PT, R7, 0x1, RZ ;  /* 0x0000000107077810 */ /* 0x000fe20007ffe0ff */
[----:B------:R-:W-:Y:S03]  /*1010*/  BSSY.RECONVERGENT B2, `(.L_x_172) ;  /* 0x000000c000027945 */ /* 0x000fe60003800200 */
[C---:B------:R-:W-:Y:S01]  /*1020*/  ISETP.NE.AND P0, PT, R7.reuse, RZ, PT ;  /* 0x000000ff0700720c */ /* 0x040fe20003f05270 */
[----:B------:R-:W-:-:S12]  /*1030*/  IMAD.WIDE.U32 R4, R7, -0x2daee0ad, RZ ;  /* 0xd2511f5307047825 */ /* 0x000fd800078e00ff */
[----:B------:R-:W-:Y:S05]  /*1040*/  @P0 BRA `(.L_x_173) ;  /* 0x0000000000200947 */ /* 0x000fea0003800000 */
[----:B------:R-:W-:-:S05]  /*1050*/  VIADD R6, R6, 0x1 ;  /* 0x0000000106067836 */ /* 0x000fca0000000000 */
[----:B------:R-:W-:-:S13]  /*1060*/  ISETP.NE.AND P0, PT, R6, RZ, PT ;  /* 0x000000ff0600720c */ /* 0x000fda0003f05270 */
[----:B------:R-:W-:Y:S01]  /*1070*/  @!P0 VIADD R9, R9, 0x1 ;  /* 0x0000000109098836 */ /* 0x000fe20000000000 */
[----:B------:R-:W-:Y:S01]  /*1080*/  @!P0 IADD3 R0, PT, PT, R2, 0x1, RZ ;  /* 0x0000000102008810 */ /* 0x000fe20007ffe0ff */
[----:B------:R-:W-:-:S03]  /*1090*/  @!P0 IMAD.MOV.U32 R6, RZ, RZ, RZ ;  /* 0x000000ffff068224 */ /* 0x000fc600078e00ff */
[----:B------:R-:W-:-:S13]  /*10a0*/  ISETP.NE.AND P1, PT, R9, RZ, !P0 ;  /* 0x000000ff0900720c */ /* 0x000fda0004725270 */
[----:B------:R-:W-:-:S05]  /*10b0*/  @P1 IMAD.MOV R0, RZ, RZ, R2 ;  /* 0x000000ffff001224 */ /* 0x000fca00078e0202 */
[----:B------:R-:W-:-:S07]  /*10c0*/  @!P0 MOV R2, R0 ;  /* 0x0000000000028202 */ /* 0x000fce0000000f00 */
.L_x_173:
[----:B------:R-:W-:Y:S05]  /*10d0*/  BSYNC.RECONVERGENT B2 ;  /* 0x0000000000027941 */ /* 0x000fea0003800200 */
.L_x_172:
[----:B------:R-:W-:Y:S01]  /*10e0*/  IMAD.WIDE.U32 R14, R9, -0x326172a9, RZ ;  /* 0xcd9e8d57090e7825 */ /* 0x000fe200078e00ff */
[----:B------:R-:W-:-:S03]  /*10f0*/  LOP3.LUT R46, R2, UR9, R5, 0x96, !PT ;  /* 0x00000009022e7c12 */ /* 0x000fc6000f8e9605 */
[----:B------:R-:W-:Y:S01]  /*1100*/  IMAD.MOV.U32 R10, RZ, RZ, R56 ;  /* 0x000000ffff0a7224 */ /* 0x000fe200078e0038 */
[----:B------:R-:W-:Y:S01]  /*1110*/  LOP3.LUT R54, R6, UR8, R15, 0x96, !PT ;  /* 0x0000000806367c12 */ /* 0x000fe2000f8e960f */
[----:B------:R-:W-:-:S04]  /*1120*/  IMAD.WIDE.U32 R46, R46, -0x326172a9, RZ ;  /* 0xcd9e8d572e2e7825 */ /* 0x000fc800078e00ff */
[----:B------:R-:W-:Y:S01]  /*1130*/  IMAD.WIDE.U32 R54, R54, -0x2daee0ad, RZ ;  /* 0xd2511f5336367825 */ /* 0x000fe200078e00ff */
[----:B------:R-:W-:-:S04]  /*1140*/  LOP3.LUT R5, R14, UR18, R47, 0x96, !PT ;  /* 0x000000120e057c12 */ /* 0x000fc8000f8e962f */
        /* <DEDUP_REMOVED lines=31> */
[----:B------:R-:W-:-:S03]  /*1340*/  LOP3.LUT R4, R4, UR34, R47, 0x96, !PT ;  /* 0x0000002204047c12 */ /* 0x000fc6000f8e962f */
[----:B------:R-:W-:Y:S02]  /*1350*/  IMAD.MOV.U32 R0, RZ, RZ, R46 ;  /* 0x000000ffff007224 */ /* 0x000fe400078e002e */
[----:B------:R-:W-:Y:S01]  /*1360*/  HFMA2 R46, -RZ, RZ, 0, 0 ;  /* 0x00000000ff2e7431 */ /* 0x000fe200000001ff */
[----:B------:R-:W-:-:S07]  /*1370*/  LOP3.LUT R5, R14, UR35, R55, 0x96, !PT ;  /* 0x000000230e057c12 */ /* 0x000fce000f8e9637 */
.L_x_171:
[----:B------:R-:W-:Y:S05]  /*1380*/  BSYNC.RECONVERGENT B1 ;  /* 0x0000000000017941 */ /* 0x000fea0003800200 */
.L_x_170:
[----:B------:R-:W0:Y:S01]  /*1390*/  LDC R55, c[0x0][0x408] ;  /* 0x00010200ff377b82 */ /* 0x000e220000000800 */
[----:B------:R-:W-:Y:S01]  /*13a0*/  I2FP.F32.U32 R10, R10 ;  /* 0x0000000a000a7245 */ /* 0x000fe20000201000 */
[----:B------:R-:W-:Y:S01]  /*13b0*/  IMAD.MOV.U32 R61, RZ, RZ, 0x2f800000 ;  /* 0x2f800000ff3d7424 */ /* 0x000fe200078e00ff */
[----:B------:R-:W-:Y:S01]  /*13c0*/  ISETP.NE.AND P1, PT, R46, 0x1, PT ;  /* 0x000000012e00780c */ /* 0x000fe20003f25270 */
[----:B-----5:R-:W-:Y:S01]  /*13d0*/  IMAD.U32 R14, R40, 0x10000, RZ ;  /* 0x00010000280e7824 */ /* 0x020fe200078e00ff */
[----:B------:R-:W-:Y:S01]  /*13e0*/  BSSY.RECONVERGENT B1, `(.L_x_174) ;  /* 0x0000051000017945 */ /* 0x000fe20003800200 */
[----:B------:R-:W-:Y:S01]  /*13f0*/  FFMA.FTZ R3, R10, R61, 1.1641532182693481445e-10 ;  /* 0x2f0000000a037423 */ /* 0x000fe2000001003d */
[----:B------:R-:W-:Y:S01]  /*1400*/  IMAD.MOV.U32 R47, RZ, RZ, 0x2 ;  /* 0x00000002ff2f7424 */ /* 0x000fe200078e00ff */
[----:B------:R-:W1:Y:S01]  /*1410*/  LDC R60, c[0x0][0x404] ;  /* 0x00010100ff3c7b82 */ /* 0x000e620000000800 */
[----:B------:R-:W-:Y:S01]  /*1420*/  FMUL.FTZ R14, R14, UR4 ;  /* 0x000000040e0e7c20 */ /* 0x000fe20008410000 */
[----:B------:R-:W-:-:S03]  /*1430*/  IMAD.MOV.U32 R15, RZ, RZ, R0 ;  /* 0x000000ffff0f7224 */ /* 0x000fc600078e0000 */
[----:B0-----:R-:W-:Y:S01]  /*1440*/  FMUL.FTZ R14, R14, R55 ;  /* 0x000000370e0e7220 */ /* 0x001fe20000410000 */
[----:B-1----:R-:W-:Y:S02]  /*1450*/  FSETP.GTU.FTZ.AND P0, PT, R3, R60, PT ;  /* 0x0000003c0300720b */ /* 0x002fe40003f1c000 */
[----:B------:R-:W-:Y:S02]  /*1460*/  SHF.L.U32 R3, R36, 0x10, RZ ;  /* 0x0000001024037819 */ /* 0x000fe400000006ff */
[----:B------:R-:W-:Y:S02]  /*1470*/  FSEL R10, R14, RZ, !P0 ;  /* 0x000000ff0e0a7208 */ /* 0x000fe40004000000 */
[----:B------:R-:W-:Y:S02]  /*1480*/  PLOP3.LUT P0, PT, P0, PT, PT, 0x8, 0x80 ;  /* 0x000000000080781c */ /* 0x000fe4000070e170 */
[----:B------:R-:W-:Y:S01]  /*1490*/  PRMT R14, R40, 0x7632, R14 ;  /* 0x00007632280e7816 */ /* 0x000fe2000000000e */
[----:B------:R-:W-:Y:S01]  /*14a0*/  FADD.FTZ R10, R10, R3 ;  /* 0x000000030a0a7221 */ /* 0x000fe20000010000 */
[----:B------:R-:W-:-:S02]  /*14b0*/  P2R R40, PR, RZ, 0x1 ;  /* 0x00000001ff287803 */ /* 0x000fc40000000000 */
[----:B------:R-:W-:Y:S01]  /*14c0*/  PRMT R3, R36, 0x7632, R3 ;  /* 0x0000763224037816 */ /* 0x000fe20000000003 */
[----:B------:R-:W-:Y:S06]  /*14d0*/  @!P1 BRA `(.L_x_175) ;  /* 0x0000000400049947 */ /* 0x000fec0003800000 */
[----:B------:R-:W-:-:S13]  /*14e0*/  ISETP.NE.AND P0, PT, R46, 0x3, PT ;  /* 0x000000032e00780c */ /* 0x000fda0003f05270 */
[----:B------:R-:W-:Y:S05]  /*14f0*/  @!P0 BRA `(.L_x_176) ;  /* 0x0000000000188947 */ /* 0x000fea0003800000 */
[----:B------:R-:W-:-:S13]  /*1500*/  ISETP.NE.AND P0, PT, R46, 0x2, PT ;  /* 0x000000022e00780c */ /* 0x000fda0003f05270 */
[----:B------:R-:W-:Y:S01]  /*1510*/  @!P0 MOV R47, 0x3 ;  /* 0x00000003002f8802 */ /* 0x000fe20000000f00 */
[----:B------:R-:W-:Y:S01]  /*1520*/  @!P0 IMAD.MOV.U32 R15, RZ, RZ, R5 ;  /* 0x000000ffff0f8224 */ /* 0x000fe200078e0005 */
[----:B------:R-:W-:Y:S01]  /*1530*/  @P0 MOV R15, R4 ;  /* 0x00000004000f0202 */ /* 0x000fe20000000f00 */
[----:B------:R-:W-:Y:S01]  /*1540*/  @P0 VIADD R47, R46, 0x1 ;  /* 0x000000012e2f0836 */ /* 0x000fe20000000000 */
[----:B------:R-:W-:Y:S06]  /*1550*/  BRA `(.L_x_175) ;  /* 0x0000000000e47947 */ /* 0x000fec0003800000 */
.L_x_176:
[----:B------:R-:W-:Y:S01]  /*1560*/  VIADD R7, R7, 0x1 ;  /* 0x0000000107077836 */ /* 0x000fe20000000000 */
[----:B------:R-:W-:Y:S03]  /*1570*/  BSSY.RECONVERGENT B2, `(.L_x_177) ;  /* 0x000000c000027945 */ /* 0x000fe60003800200 */
[C---:B------:R-:W-:Y:S01]  /*1580*/  IMAD.WIDE.U32 R4, R7.reuse, -0x2daee0ad, RZ ;  /* 0xd2511f5307047825 */ /* 0x040fe200078e00ff */
[----:B------:R-:W-:-:S13]  /*1590*/  ISETP.NE.AND P0, PT, R7, RZ, PT ;  /* 0x000000ff0700720c */ /* 0x000fda0003f05270 */
[----:B------:R-:W-:Y:S05]  /*15a0*/  @P0 BRA `(.L_x_178) ;  /* 0x0000000000200947 */ /* 0x000fea0003800000 */
[----:B------:R-:W-:-:S05]  /*15b0*/  VIADD R6, R6, 0x1 ;  /* 0x0000000106067836 */ /* 0x000fca0000000000 */
[----:B------:R-:W-:-:S13]  /*15c0*/  ISETP.NE.AND P0, PT, R6, RZ, PT ;  /* 0x000000ff0600720c */ /* 0x000fda0003f05270 */
[----:B------:R-:W-:Y:S01]  /*15d0*/  @!P0 IADD3 R9, PT, PT, R9, 0x1, RZ ;  /* 0x0000000109098810 */ /* 0x000fe20007ffe0ff */
[----:B------:R-:W-:Y:S01]  /*15e0*/  @!P0 VIADD R0, R2, 0x1 ;  /* 0x0000000102008836 */ /* 0x000fe20000000000 */
[----:B------:R-:W-:Y:S02]  /*15f0*/  @!P0 MOV R6, RZ ;  /* 0x000000ff00068202 */ /* 0x000fe40000000f00 */
[----:B------:R-:W-:-:S13]  /*1600*/  ISETP.NE.AND P1, PT, R9, RZ, !P0 ;  /* 0x000000ff0900720c */ /* 0x000fda0004725270 */
[----:B------:R-:W-:-:S04]  /*1610*/  @P1 IMAD.MOV R0, RZ, RZ, R2 ;  /* 0x000000ffff001224 */ /* 0x000fc800078e0202 */
[----:B------:R-:W-:-:S07]  /*1620*/  @!P0 IMAD.MOV.U32 R2, RZ, RZ, R0 ;  /* 0x000000ffff028224 */ /* 0x000fce00078e0000 */
.L_x_178:
[----:B------:R-:W-:Y:S05]  /*1630*/  BSYNC.RECONVERGENT B2 ;  /* 0x0000000000027941 */ /* 0x000fea0003800200 */
.L_x_177:
[----:B------:R-:W-:Y:S01]  /*1640*/  IMAD.WIDE.U32 R56, R9, -0x326172a9, RZ ;  /* 0xcd9e8d5709387825 */ /* 0x000fe200078e00ff */
[----:B------:R-:W-:Y:S02]  /*1650*/  LOP3.LUT R46, R2, UR9, R5, 0x96, !PT ;  /* 0x00000009022e7c12 */ /* 0x000fe4000f8e9605 */
[----:B------:R-:W-:Y:S02]  /*1660*/  MOV R15, R54 ;  /* 0x00000036000f7202 */ /* 0x000fe40000000f00 */
        /* <DEDUP_REMOVED lines=36> */
[----:B------:R-:W-:Y:S01]  /*18b0*/  IMAD.MOV.U32 R0, RZ, RZ, R58 ;  /* 0x000000ffff007224 */ /* 0x000fe200078e003a */
[----:B------:R-:W-:Y:S01]  /*18c0*/  LOP3.LUT R5, R56, UR35, R47, 0x96, !PT ;  /* 0x0000002338057c12 */ /* 0x000fe2000f8e962f */
[----:B------:R-:W-:Y:S02]  /*18d0*/  IMAD.MOV.U32 R54, RZ, RZ, R46 ;  /* 0x000000ffff367224 */ /* 0x000fe400078e002e */
[----:B------:R-:W-:-:S07]  /*18e0*/  IMAD.MOV.U32 R47, RZ, RZ, RZ ;  /* 0x000000ffff2f7224 */ /* 0x000fce00078e00ff */
.L_x_175:
[----:B------:R-:W-:Y:S05]  /*18f0*/  BSYNC.RECONVERGENT B1 ;  /* 0x0000000000017941 */ /* 0x000fea0003800200 */
.L_x_174:
[----:B------:R-:W-:Y:S01]  /*1900*/  I2FP.F32.U32 R36, R15 ;  /* 0x0000000f00247245 */ /* 0x000fe20000201000 */
[----:B------:R-:W-:Y:S01]  /*1910*/  IMAD.U32 R3, R3, 0x10000, RZ ;  /* 0x0001000003037824 */ /* 0x000fe200078e00ff */
[----:B------:R-:W-:Y:S01]  /*1920*/  SHF.L.U32 R14, R14, 0x10, RZ ;  /* 0x000000100e0e7819 */ /* 0x000fe200000006ff */
[----:B------:R-:W-:Y:S01]  /*1930*/  BSSY.RECONVERGENT B1, `(.L_x_179) ;  /* 0x000004e000017945 */ /* 0x000fe20003800200 */
[----:B------:R-:W-:Y:S01]  /*1940*/  ISETP.NE.AND P1, PT, R47, 0x1, PT ;  /* 0x000000012f00780c */ /* 0x000fe20003f25270 */
[----:B------:R-:W-:Y:S01]  /*1950*/  FFMA.FTZ R15, R36, R61, 1.1641532182693481445e-10 ;  /* 0x2f000000240f7423 */ /* 0x000fe2000001003d */
[----:B------:R-:W-:Y:S02]  /*1960*/  IMAD.MOV.U32 R46, RZ, RZ, 0x2 ;  /* 0x00000002ff2e7424 */ /* 0x000fe400078e00ff */
[----:B------:R-:W-:Y:S02]  /*1970*/  FMUL.FTZ R14, R14, UR4 ;  /* 0x000000040e0e7c20 */ /* 0x000fe40008410000 */
[----:B------:R-:W-:-:S02]  /*1980*/  FSETP.GTU.FTZ.AND P0, PT, R15, R60, PT ;  /* 0x0000003c0f00720b */ /* 0x000fc40003f1c000 */
[----:B------:R-:W-:-:S05]  /*1990*/  FMUL.FTZ R14, R14, R55 ;  /* 0x000000370e0e7220 */ /* 0x000fca0000410000 */
[----:B------:R-:W-:Y:S02]  /*19a0*/  FSEL R14, R14, RZ, !P0 ;  /* 0x000000ff0e0e7208 */ /* 0x000fe40004000000 */
[----:B------:R-:W-:-:S03]  /*19b0*/  PLOP3.LUT P0, PT, P0, PT, PT, 0x8, 0x80 ;  /* 0x000000000080781c */ /* 0x000fc6000070e170 */
[----:B------:R-:W-:Y:S01]  /*19c0*/  FADD.FTZ R36, R14, R3 ;  /* 0x000000030e247221 */ /* 0x000fe20000010000 */
[----:B------:R-:W-:-:S03]  /*19d0*/  MOV R3, R0 ;  /* 0x0000000000037202 */ /* 0x000fc60000000f00 */
[----:B------:R-:W-:Y:S01]  /*19e0*/  IMAD.MOV.U32 R62, RZ, RZ, R36 ;  /* 0x000000ffff3e7224 */ /* 0x000fe200078e0024 */
[----:B------:R-:W-:Y:S06]  /*19f0*/  @!P1 BRA `(.L_x_180) ;  /* 0x0000000400049947 */ /* 0x000fec0003800000 */
[----:B------:R-:W-:-:S13]  /*1a00*/  ISETP.NE.AND P1, PT, R47, 0x3, PT ;  /* 0x000000032f00780c */ /* 0x000fda0003f25270 */
[----:B------:R-:W-:Y:S05]  /*1a10*/  @!P1 BRA `(.L_x_181) ;  /* 0x0000000000189947 */ /* 0x000fea0003800000 */
[----:B------:R-:W-:-:S13]  /*1a20*/  ISETP.NE.AND P1, PT, R47, 0x2, PT ;  /* 0x000000022f00780c */ /* 0x000fda0003f25270 */
[----:B------:R-:W-:Y:S01]  /*1a30*/  @!P1 IMAD.MOV.U32 R46, RZ, RZ, 0x3 ;  /* 0x00000003ff2e9424 */ /* 0x000fe200078e00ff */
[----:B------:R-:W-:Y:S01]  /*1a40*/  @!P1 MOV R3, R5 ;  /* 0x0000000500039202 */ /* 0x000fe20000000f00 */
[----:B------:R-:W-:Y:S02]  /*1a50*/  @P1 VIADD R46, R47, 0x1 ;  /* 0x000000012f2e1836 */ /* 0x000fe40000000000 */
[----:B------:R-:W-:Y:S01]  /*1a60*/  @P1 IMAD.MOV.U32 R3, RZ, RZ, R4 ;  /* 0x000000ffff031224 */ /* 0x000fe200078e0004 */
[----:B------:R-:W-:Y:S06]  /*1a70*/  BRA `(.L_x_180) ;  /* 0x0000000000e47947 */ /* 0x000fec0003800000 */
.L_x_181:
        /* <DEDUP_REMOVED lines=13> */
.L_x_183:
[----:B------:R-:W-:Y:S05]  /*1b50*/  BSYNC.RECONVERGENT B2 ;  /* 0x0000000000027941 */ /* 0x000fea0003800200 */
.L_x_182:
        /* <DEDUP_REMOVED lines=41> */
[----:B------:R-:W-:Y:S01]  /*1df0*/  IMAD.MOV.U32 R46, RZ, RZ, RZ ;  /* 0x000000ffff2e7224 */ /* 0x000fe200078e00ff */
[----:B------:R-:W-:-:S07]  /*1e00*/  MOV R54, R14 ;  /* 0x0000000e00367202 */ /* 0x000fce0000000f00 */
.L_x_180:
[----:B------:R-:W-:Y:S05]  /*1e10*/  BSYNC.RECONVERGENT B1 ;  /* 0x0000000000017941 */ /* 0x000fea0003800200 */
.L_x_179:
[----:B------:R-:W-:Y:S01]  /*1e20*/  I2FP.F32.U32 R14, R3 ;  /* 0x00000003000e7245 */ /* 0x000fe20000201000 */
[----:B------:R-:W-:Y:S01]  /*1e30*/  IMAD.U32 R15, R41, 0x10000, RZ ;  /* 0x00010000290f7824 */ /* 0x000fe200078e00ff */
[----:B------:R-:W-:Y:S01]  /*1e40*/  ISETP.NE.AND P2, PT, R46, 0x1, PT ;  /* 0x000000012e00780c */ /* 0x000fe20003f45270 */
[----:B------:R-:W-:Y:S02]  /*1e50*/  BSSY.RECONVERGENT B1, `(.L_x_184) ;  /* 0x000004f000017945 */ /* 0x000fe40003800200 */
[----:B------:R-:W-:Y:S01]  /*1e60*/  FFMA.FTZ R3, R14, R61, 1.1641532182693481445e-10 ;  /* 0x2f0000000e037423 */ /* 0x000fe2000001003d */
[----:B------:R-:W-:Y:S01]  /*1e70*/  FMUL.FTZ R14, R15, UR4 ;  /* 0x000000040f0e7c20 */ /* 0x000fe20008410000 */
[----:B------:R-:W-:-:S03]  /*1e80*/  SHF.L.U32 R15, R37, 0x10, RZ ;  /* 0x00000010250f7819 */ /* 0x000fc600000006ff */
[----:B------:R-:W-:Y:S01]  /*1e90*/  FMUL.FTZ R14, R14, R55 ;  /* 0x000000370e0e7220 */ /* 0x000fe20000410000 */
[----:B------:R-:W-:Y:S02]  /*1ea0*/  FSETP.GTU.FTZ.AND P1, PT, R3, R60, PT ;  /* 0x0000003c0300720b */ /* 0x000fe40003f3c000 */
[----:B------:R-:W-:Y:S01]  /*1eb0*/  PRMT R3, R41, 0x7632, R3 ;  /* 0x0000763229037816 */ /* 0x000fe20000000003 */
[----:B------:R-:W-:Y:S01]  /*1ec0*/  IMAD.MOV.U32 R41, RZ, RZ, 0x2 ;  /* 0x00000002ff297424 */ /* 0x000fe200078e00ff */
[----:B------:R-:W-:Y:S02]  /*1ed0*/  FSEL R14, R14, RZ, !P1 ;  /* 0x000000ff0e0e7208 */ /* 0x000fe40004800000 */
[----:B------:R-:W-:-:S03]  /*1ee0*/  PLOP3.LUT P1, PT, P1, PT, PT, 0x8, 0x80 ;  /* 0x000000000080781c */ /* 0x000fc60000f2e170 */
[----:B------:R-:W-:Y:S01]  /*1ef0*/  FADD.FTZ R15, R14, R15 ;  /* 0x0000000f0e0f7221 */ /* 0x000fe20000010000 */
[----:B------:R-:W-:Y:S01]  /*1f00*/  PRMT R14, R37, 0x7632, R14 ;  /* 0x00007632250e7816 */ /* 0x000fe2000000000e */
[----:B------:R-:W-:Y:S01]  /*1f10*/  IMAD.MOV.U32 R37, RZ, RZ, R0 ;  /* 0x000000ffff257224 */ /* 0x000fe200078e0000 */
[----:B------:R-:W-:Y:S07]  /*1f20*/  @!P2 BRA `(.L_x_185) ;  /* 0x000000040004a947 */ /* 0x000fee0003800000 */
        /* <DEDUP_REMOVED lines=8> */
.L_x_186:
        /* <DEDUP_REMOVED lines=13> */
.L_x_188:
[----:B------:R-:W-:Y:S05]  /*2080*/  BSYNC.RECONVERGENT B2 ;  /* 0x0000000000027941 */ /* 0x000fea0003800200 */
.L_x_187:
[----:B------:R-:W-:Y:S01]  /*2090*/  LOP3.LUT R46, R2, UR9, R57, 0x96, !PT ;  /* 0x00000009022e7c12 */ /* 0x000fe2000f8e9639 */
[----:B------:R-:W-:Y:S01]  /*20a0*/  IMAD.WIDE.U32 R4, R9, -0x326172a9, RZ ;  /* 0xcd9e8d5709047825 */ /* 0x000fe200078e00ff */
[----:B------:R-:W-:-:S03]  /*20b0*/  MOV R37, R54 ;  /* 0x0000003600257202 */ /* 0x000fc60000000f00 */
[----:B------:R-:W-:Y:S01]  /*20c0*/  IMAD.WIDE.U32 R46, R46, -0x326172a9, RZ ;  /* 0xcd9e8d572e2e7825 */ /* 0x000fe200078e00ff */
[----:B------:R-:W-:-:S03]  /*20d0*/  LOP3.LUT R5, R6, UR8, R5, 0x96, !PT ;  /* 0x0000000806057c12 */ /* 0x000fc6000f8e9605 */
[----:B------:R-:W-:Y:S01]  /*20e0*/  IMAD.MOV.U32 R41, RZ, RZ, RZ ;  /* 0x000000ffff297224 */ /* 0x000fe200078e00ff */
[----:B------:R-:W-:Y:S01]  /*20f0*/  LOP3.LUT R57, R4, UR18, R47, 0x96, !PT ;  /* 0x0000001204397c12 */ /* 0x000fe2000f8e962f */
[----:B------:R-:W-:-:S05]  /*2100*/  IMAD.WIDE.U32 R4, R5, -0x2daee0ad, RZ ;  /* 0xd2511f5305047825 */ /* 0x000fca00078e00ff */
        /* <DEDUP_REMOVED lines=27> */
[----:B------:R-:W-:-:S04]  /*22c0*/  IMAD.WIDE.U32 R4, R5, -0x326172a9, RZ ;  /* 0xcd9e8d5705047825 */ /* 0x000fc800078e00ff */
[----:B------:R-:W-:Y:S01]  /*22d0*/  IMAD.WIDE.U32 R58, R58, -0x326172a9, RZ ;  /* 0xcd9e8d573a3a7825 */ /* 0x000fe200078e00ff */
[----:B------:R-:W-:-:S03]  /*22e0*/  LOP3.LUT R46, R46, UR32, R5, 0x96, !PT ;  /* 0x000000202e2e7c12 */ /* 0x000fc6000f8e9605 */
[----:B------:R-:W-:Y:S01]  /*22f0*/  IMAD.MOV.U32 R0, RZ, RZ, R58 ;  /* 0x000000ffff007224 */ /* 0x000fe200078e003a */
[----:B------:R-:W-:Y:S01]  /*2300*/  LOP3.LUT R4, R4, UR34, R59, 0x96, !PT ;  /* 0x0000002204047c12 */ /* 0x000fe2000f8e963b */
[----:B------:R-:W-:-:S04]  /*2310*/  IMAD.WIDE.U32 R46, R46, -0x2daee0ad, RZ ;  /* 0xd2511f532e2e7825 */ /* 0x000fc800078e00ff */
[----:B------:R-:W-:Y:S01]  /*2320*/  IMAD.MOV.U32 R54, RZ, RZ, R46 ;  /* 0x000000ffff367224 */ /* 0x000fe200078e002e */
[----:B------:R-:W-:-:S07]  /*2330*/  LOP3.LUT R5, R56, UR35, R47, 0x96, !PT ;  /* 0x0000002338057c12 */ /* 0x000fce000f8e962f */
.L_x_185:
[----:B------:R-:W-:Y:S05]  /*2340*/  BSYNC.RECONVERGENT B1 ;  /* 0x0000000000017941 */ /* 0x000fea0003800200 */
.L_x_184:
[----:B------:R-:W-:Y:S01]  /*2350*/  I2FP.F32.U32 R46, R37 ;  /* 0x00000025002e7245 */ /* 0x000fe20000201000 */
[----:B------:R-:W-:Y:S01]  /*2360*/  BSSY.RECONVERGENT B1, `(.L_x_189) ;  /* 0x000004f000017945 */ /* 0x000fe20003800200 */
[----:B------:R-:W-:Y:S01]  /*2370*/  SHF.L.U32 R37, R3, 0x10, RZ ;  /* 0x0000001003257819 */ /* 0x000fe200000006ff */
[----:B------:R-:W-:Y:S01]  /*2380*/  IMAD.MOV.U32 R51, RZ, RZ, 0x2 ;  /* 0x00000002ff337424 */ /* 0x000fe200078e00ff */
[----:B------:R-:W-:Y:S01]  /*2390*/  ISETP.NE.AND P3, PT, R41, 0x1, PT ;  /* 0x000000012900780c */ /* 0x000fe20003f65270 */
[----:B------:R-:W-:Y:S02]  /*23a0*/  FFMA.FTZ R3, R46, R61, 1.1641532182693481445e-10 ;  /* 0x2f0000002e037423 */ /* 0x000fe4000001003d */
[----:B------:R-:W-:-:S03]  /*23b0*/  FMUL.FTZ R46, R37, UR4 ;  /* 0x00000004252e7c20 */ /* 0x000fc60008410000 */
[----:B------:R-:W-:Y:S01]  /*23c0*/  FSETP.GTU.FTZ.AND P2, PT, R3, R60, PT ;  /* 0x0000003c0300720b */ /* 0x000fe20003f5c000 */
[----:B------:R-:W-:Y:S01]  /*23d0*/  FMUL.FTZ R46, R46, R55 ;  /* 0x000000372e2e7220 */ /* 0x000fe20000410000 */
[----:B------:R-:W-:-:S04]  /*23e0*/  IMAD.U32 R3, R14, 0x10000, RZ ;  /* 0x000100000e037824 */ /* 0x000fc800078e00ff */
[----:B------:R-:W-:Y:S02]  /*23f0*/  FSEL R14, R46, RZ, !P2 ;  /* 0x000000ff2e0e7208 */ /* 0x000fe40005000000 */
[----:B------:R-:W-:-:S03]  /*2400*/  PLOP3.LUT P2, PT, P2, PT, PT, 0x8, 0x80 ;  /* 0x000000000080781c */ /* 0x000fc6000174e170 */
[----:B------:R-:W-:Y:S01]  /*2410*/  FADD.FTZ R14, R14, R3 ;  /* 0x000000030e0e7221 */ /* 0x000fe20000010000 */
[----:B------:R-:W-:Y:S01]  /*2420*/  MOV R3, R0 ;  /* 0x0000000000037202 */ /* 0x000fe20000000f00 */
[----:B------:R-:W-:Y:S08]  /*2430*/  @!P3 BRA `(.L_x_190) ;  /* 0x000000040004b947 */ /* 0x000ff00003800000 */
[----:B------:R-:W-:-:S13]  /*2440*/  ISETP.NE.AND P3, PT, R41, 0x3, PT ;  /* 0x000000032900780c */ /* 0x000fda0003f65270 */
[----:B------:R-:W-:Y:S05]  /*2450*/  @!P3 BRA `(.L_x_191) ;  /* 0x000000000018b947 */ /* 0x000fea0003800000 */
[----:B------:R-:W-:-:S13]  /*2460*/  ISETP.NE.AND P3, PT, R41, 0x2, PT ;  /* 0x000000022900780c */ /* 0x000fda0003f65270 */
[----:B------:R-:W-:Y:S01]  /*2470*/  @!P3 IMAD.MOV.U32 R51, RZ, RZ, 0x3 ;  /* 0x00000003ff33b424 */ /* 0x000fe200078e00ff */
[----:B------:R-:W-:Y:S01]  /*2480*/  @P3 IADD3 R51, PT, PT, R41, 0x1, RZ ;  /* 0x0000000129333810 */ /* 0x000fe20007ffe0ff */
[----:B------:R-:W-:Y:S02]  /*2490*/  @!P3 IMAD.MOV.U32 R3, RZ, RZ, R5 ;  /* 0x000000ffff03b224 */ /* 0x000fe400078e0005 */
[----:B------:R-:W-:Y:S01]  /*24a0*/  @P3 IMAD.MOV.U32 R3, RZ, RZ, R4 ;  /* 0x000000ffff033224 */ /* 0x000fe200078e0004 */
[----:B------:R-:W-:Y:S06]  /*24b0*/  BRA `(.L_x_190) ;  /* 0x0000000000e47947 */ /* 0x000fec0003800000 */
.L_x_191:
[----:B------:R-:W-:Y:S01]  /*24c0*/  VIADD R7, R7, 0x1 ;  /* 0x0000000107077836 */ /* 0x000fe20000000000 */
[----:B------:R-:W-:Y:S03]  /*24d0*/  BSSY.RECONVERGENT B2, `(.L_x_192) ;  /* 0x000000c000027945 */ /* 0x000fe60003800200 */
[C---:B------:R-:W-:Y:S01]  /*24e0*/  IMAD.WIDE.U32 R56, R7.reuse, -0x2daee0ad, RZ ;  /* 0xd2511f5307387825 */ /* 0x040fe200078e00ff */
[----:B------:R-:W-:-:S13]  /*24f0*/  ISETP.NE.AND P3, PT, R7, RZ, PT ;  /* 0x000000ff0700720c */ /* 0x000fda0003f65270 */
[----:B------:R-:W-:Y:S05]  /*2500*/  @P3 BRA `(.L_x_193) ;  /* 0x0000000000203947 */ /* 0x000fea0003800000 */
[----:B------:R-:W-:-:S04]  /*2510*/  IADD3 R6, PT, PT, R6, 0x1, RZ ;  /* 0x0000000106067810 */ /* 0x000fc80007ffe0ff */
[----:B------:R-:W-:-:S13]  /*2520*/  ISETP.NE.AND P3, PT, R6, RZ, PT ;  /* 0x000000ff0600720c */ /* 0x000fda0003f65270 */
[----:B------:R-:W-:Y:S02]  /*2530*/  @!P3 VIADD R9, R9, 0x1 ;  /* 0x000000010909b836 */ /* 0x000fe40000000000 */
[----:B------:R-:W-:Y:S02]  /*2540*/  @!P3 VIADD R0, R2, 0x1 ;  /* 0x000000010200b836 */ /* 0x000fe40000000000 */
[----:B------:R-:W-:Y:S01]  /*2550*/  @!P3 IMAD.MOV.U32 R6, RZ, RZ, RZ ;  /* 0x000000ffff06b224 */ /* 0x000fe200078e00ff */
[----:B------:R-:W-:-:S13]  /*2560*/  ISETP.NE.AND P4, PT, R9, RZ, !P3 ;  /* 0x000000ff0900720c */ /* 0x000fda0005f85270 */
[----:B------:R-:W-:-:S05]  /*2570*/  @P4 IADD3 R0, PT, PT, R2, RZ, RZ ;  /* 0x000000ff02004210 */ /* 0x000fca0007ffe0ff */
[----:B------:R-:W-:-:S07]  /*2580*/  @!P3 IMAD.MOV.U32 R2, RZ, RZ, R0 ;  /* 0x000000ffff02b224 */ /* 0x000fce00078e0000 */
.L_x_193:
[----:B------:R-:W-:Y:S05]  /*2590*/  BSYNC.RECONVERGENT B2 ;  /* 0x0000000000027941 */ /* 0x000fea0003800200 */
.L_x_192:
[----:B------:R-:W-:Y:S01]  /*25a0*/  LOP3.LUT R46, R2, UR9, R57, 0x96, !PT ;  /* 0x00000009022e7c12 */ /* 0x000fe2000f8e9639 */
[----:B------:R-:W-:-:S04]  /*25b0*/  IMAD.WIDE.U32 R4, R9, -0x326172a9, RZ ;  /* 0xcd9e8d5709047825 */ /* 0x000fc800078e00ff */
[----:B------:R-:W-:Y:S02]  /*25c0*/  HFMA2 R51, -RZ, RZ, 0, 0 ;  /* 0x00000000ff337431 */ /* 0x000fe400000001ff */
[----:B------:R-:W-:Y:S01]  /*25d0*/  IMAD.WIDE.U32 R46, R46, -0x326172a9, RZ ;  /* 0xcd9e8d572e2e7825 */ /* 0x000fe200078e00ff */
[----:B------:R-:W-:-:S03]  /*25e0*/  LOP3.LUT R5, R6, UR8, R5, 0x96, !PT ;  /* 0x0000000806057c12 */ /* 0x000fc6000f8e9605 */
[----:B------:R-:W-:Y:S01]  /*25f0*/  IMAD.MOV.U32 R3, RZ, RZ, R54 ;  /* 0x000000ffff037224 */ /* 0x000fe200078e0036 */
        /* <DEDUP_REMOVED lines=31> */
[----:B------:R-:W-:-:S04]  /*27f0*/  LOP3.LUT R46, R46, UR32, R5, 0x96, !PT ;  /* 0x000000202e2e7c12 */ /* 0x000fc8000f8e9605 */
[----:B------:R-:W-:Y:S01]  /*2800*/  LOP3.LUT R4, R4, UR34, R59, 0x96, !PT ;  /* 0x0000002204047c12 */ /* 0x000fe2000f8e963b */
[----:B------:R-:W-:Y:S01]  /*2810*/  IMAD.WIDE.U32 R46, R46, -0x2daee0ad, RZ ;  /* 0xd2511f532e2e7825 */ /* 0x000fe200078e00ff */
[----:B------:R-:W-:-:S03]  /*2820*/  MOV R0, R58 ;  /* 0x0000003a00007202 */ /* 0x000fc60000000f00 */
[----:B------:R-:W-:Y:S01]  /*2830*/  IMAD.MOV.U32 R54, RZ, RZ, R46 ;  /* 0x000000ffff367224 */ /* 0x000fe200078e002e */
[----:B------:R-:W-:-:S07]  /*2840*/  LOP3.LUT R5, R56, UR35, R47, 0x96, !PT ;  /* 0x0000002338057c12 */ /* 0x000fce000f8e962f */
.L_x_190:
[----:B------:R-:W-:Y:S05]  /*2850*/  BSYNC.RECONVERGENT B1 ;  /* 0x0000000000017941 */ /* 0x000fea0003800200 */
.L_x_189:
[----:B------:R-:W-:Y:S01]  /*2860*/  I2FP.F32.U32 R46, R3 ;  /* 0x00000003002e7245 */ /* 0x000fe20000201000 */
[----:B------:R-:W-:Y:S01]  /*2870*/  IMAD.U32 R37, R42, 0x10000, RZ ;  /* 0x000100002a257824 */ /* 0x000fe200078e00ff */
[----:B------:R-:W-:Y:S01]  /*2880*/  ISETP.NE.AND P4, PT, R51, 0x1, PT ;  /* 0x000000013300780c */ /* 0x000fe20003f85270 */
[----:B------:R-:W-:Y:S01]  /*2890*/  BSSY.RECONVERGENT B1, `(.L_x_194) ;  /* 0x0000050000017945 */ /* 0x000fe20003800200 */
[----:B------:R-:W-:Y:S02]  /*28a0*/  HFMA2 R52, -RZ, RZ, 0, 1.1920928955078125e-07 ;  /* 0x00000002ff347431 */ /* 0x000fe400000001ff */
[----:B------:R-:W-:Y:S01]  /*28b0*/  FFMA.FTZ R3, R46, R61, 1.1641532182693481445e-10 ;  /* 0x2f0000002e037423 */ /* 0x000fe2000001003d */
[----:B------:R-:W-:Y:S01]  /*28c0*/  FMUL.FTZ R46, R37, UR4 ;  /* 0x00000004252e7c20 */ /* 0x000fe20008410000 */
[----:B------:R-:W-:-:S03]  /*28d0*/  IMAD.MOV.U32 R41, RZ, RZ, R0 ;  /* 0x000000ffff297224 */ /* 0x000fc600078e0000 */
[----:B------:R-:W-:Y:S01]  /*28e0*/  FMUL.FTZ R46, R46, R55 ;  /* 0x000000372e2e7220 */ /* 0x000fe20000410000 */
[----:B------:R-:W-:Y:S02]  /*28f0*/  FSETP.GTU.FTZ.AND P3, PT, R3, R60, PT ;  /* 0x0000003c0300720b */ /* 0x000fe40003f7c000 */
[----:B------:R-:W-:Y:S02]  /*2900*/  PRMT R3, R42, 0x7632, R3 ;  /* 0x000076322a037816 */ /* 0x000fe40000000003 */
[----:B------:R-:W-:Y:S01]  /*2910*/  FSEL R37, R46, RZ, !P3 ;  /* 0x000000ff2e257208 */ /* 0x000fe20005800000 */
[C---:B------:R-:W-:Y:S01]  /*2920*/  IMAD.U32 R46, R38.reuse, 0x10000, RZ ;  /* 0x00010000262e7824 */ /* 0x040fe200078e00ff */
[----:B------:R-:W-:Y:S02]  /*2930*/  PLOP3.LUT P3, PT, P3, PT, PT, 0x8, 0x80 ;  /* 0x000000000080781c */ /* 0x000fe40001f6e170 */
[----:B------:R-:W-:Y:S01]  /*2940*/  PRMT R38, R38, 0x7632, R38 ;  /* 0x0000763226267816 */ /* 0x000fe20000000026 */
[----:B------:R-:W-:-:S04]  /*2950*/  FADD.FTZ R37, R37, R46 ;  /* 0x0000002e25257221 */ /* 0x000fc80000010000 */
[----:B------:R-:W-:Y:S01]  /*2960*/  IMAD.MOV.U32 R47, RZ, RZ, R37 ;  /* 0x000000ffff2f7224 */ /* 0x000fe200078e0025 */
        /* <DEDUP_REMOVED lines=9> */
.L_x_196:
        /* <DEDUP_REMOVED lines=8> */
[----:B------:R-:W-:Y:S02]  /*2a80*/  @!P4 VIADD R0, R2, 0x1 ;  /* 0x000000010200c836 */ /* 0x000fe40000000000 */
[----:B------:R-:W-:Y:S01]  /*2a90*/  @!P4 IMAD.MOV.U32 R6, RZ, RZ, RZ ;  /* 0x000000ffff06c224 */ /* 0x000fe200078e00ff */
[----:B------:R-:W-:-:S13]  /*2aa0*/  ISETP.NE.AND P5, PT, R9, RZ, !P4 ;  /* 0x000000ff0900720c */ /* 0x000fda00067a5270 */
[----:B------:R-:W-:-:S05]  /*2ab0*/  @P5 IMAD.MOV R0, RZ, RZ, R2 ;  /* 0x000000ffff005224 */ /* 0x000fca00078e0202 */
[----:B------:R-:W-:-:S07]  /*2ac0*/  @!P4 MOV R2, R0 ;  /* 0x000000000002c202 */ /* 0x000fce0000000f00 */
.L_x_198:
[----:B------:R-:W-:Y:S05]  /*2ad0*/  BSYNC.RECONVERGENT B2 ;  /* 0x0000000000027941 */ /* 0x000fea0003800200 */
.L_x_197:
        /* <DEDUP_REMOVED lines=38> */
[----:B------:R-:W-:Y:S01]  /*2d40*/  IMAD.MOV.U32 R0, RZ, RZ, R56 ;  /* 0x000000ffff007224 */ /* 0x000fe200078e0038 */
[----:B------:R-:W-:Y:S01]  /*2d50*/  LOP3.LUT R4, R4, UR34, R57, 0x96, !PT ;  /* 0x0000002204047c12 */ /* 0x000fe2000f8e9639 */
[----:B------:R-:W-:-:S04]  /*2d60*/  IMAD.WIDE.U32 R56, R5, -0x2daee0ad, RZ ;  /* 0xd2511f5305387825 */ /* 0x000fc800078e00ff */
[----:B------:R-:W-:Y:S01]  /*2d70*/  IMAD.MOV.U32 R54, RZ, RZ, R56 ;  /* 0x000000ffff367224 */ /* 0x000fe200078e0038 */
[----:B------:R-:W-:-:S07]  /*2d80*/  LOP3.LUT R5, R58, UR35, R57, 0x96, !PT ;  /* 0x000000233a057c12 */ /* 0x000fce000f8e9639 */
.L_x_195:
[----:B------:R-:W-:Y:S05]  /*2d90*/  BSYNC.RECONVERGENT B1 ;  /* 0x0000000000017941 */ /* 0x000fea0003800200 */
.L_x_194:
[----:B------:R-:W-:Y:S01]  /*2da0*/  I2FP.F32.U32 R42, R41 ;  /* 0x00000029002a7245 */ /* 0x000fe20000201000 */
[----:B------:R-:W-:Y:S01]  /*2db0*/  BSSY.RECONVERGENT B1, `(.L_x_199) ;  /* 0x0000050000017945 */ /* 0x000fe20003800200 */
[----:B------:R-:W-:Y:S02]  /*2dc0*/  SHF.L.U32 R41, R3, 0x10, RZ ;  /* 0x0000001003297819 */ /* 0x000fe400000006ff */
[----:B------:R-:W-:Y:S01]  /*2dd0*/  ISETP.NE.AND P5, PT, R52, 0x1, PT ;  /* 0x000000013400780c */ /* 0x000fe20003fa5270 */
[----:B------:R-:W-:Y:S02]  /*2de0*/  FFMA.FTZ R3, R42, R61, 1.1641532182693481445e-10 ;  /* 0x2f0000002a037423 */ /* 0x000fe4000001003d */
[----:B------:R-:W-:-:S03]  /*2df0*/  FMUL.FTZ R42, R41, UR4 ;  /* 0x00000004292a7c20 */ /* 0x000fc60008410000 */
[----:B------:R-:W-:Y:S01]  /*2e00*/  FSETP.GTU.FTZ.AND P4, PT, R3, R60, PT ;  /* 0x0000003c0300720b */ /* 0x000fe20003f9c000 */
[----:B------:R-:W-:Y:S01]  /*2e10*/  FMUL.FTZ R42, R42, R55 ;  /* 0x000000372a2a7220 */ /* 0x000fe20000410000 */
[----:B------:R-:W-:-:S04]  /*2e20*/  IMAD.U32 R3, R38, 0x10000, RZ ;  /* 0x0001000026037824 */ /* 0x000fc800078e00ff */
[----:B------:R-:W-:Y:S01]  /*2e30*/  FSEL R38, R42, RZ, !P4 ;  /* 0x000000ff2a267208 */ /* 0x000fe20006000000 */
[----:B------:R-:W-:Y:S01]  /*2e40*/  IMAD.MOV.U32 R42, RZ, RZ, 0x2 ;  /* 0x00000002ff2a7424 */ /* 0x000fe200078e00ff */
        /* <DEDUP_REMOVED lines=13> */
.L_x_201:
        /* <DEDUP_REMOVED lines=13> */
.L_x_203:
[----:B------:R-:W-:Y:S05]  /*2ff0*/  BSYNC.RECONVERGENT B2 ;  /* 0x0000000000027941 */ /* 0x000fea0003800200 */
.L_x_202:
[----:B------:R-:W-:Y:S01]  /*3000*/  LOP3.LUT R56, R2, UR9, R59, 0x96, !PT ;  /* 0x0000000902387c12 */ /* 0x000fe2000f8e963b */
[----:B------:R-:W-:-:S04]  /*3010*/  IMAD.WIDE.U32 R4, R9, -0x326172a9, RZ ;  /* 0xcd9e8d5709047825 */ /* 0x000fc800078e00ff */
        /* <DEDUP_REMOVED lines=39> */
[----:B------:R-:W-:Y:S02]  /*3290*/  LOP3.LUT R5, R58, UR35, R57, 0x96, !PT ;  /* 0x000000233a057c12 */ /* 0x000fe4000f8e9639 */
[----:B------:R-:W-:-:S07]  /*32a0*/  MOV R54, R56 ;  /* 0x0000003800367202 */ /* 0x000fce0000000f00 */
.L_x_200:
[----:B------:R-:W-:Y:S05]  /*32b0*/  BSYNC.RECONVERGENT B1 ;  /* 0x0000000000017941 */ /* 0x000fea0003800200 */
.L_x_199:
[----:B------:R-:W-:Y:S01]  /*32c0*/  I2FP.F32.U32 R52, R3 ;  /* 0x0000000300347245 */ /* 0x000fe20000201000 */
[----:B------:R-:W-:Y:S01]  /*32d0*/  IMAD.U32 R41, R43, 0x10000, RZ ;  /* 0x000100002b297824 */ /* 0x000fe200078e00ff */
[----:B------:R-:W-:Y:S01]  /*32e0*/  ISETP.NE.AND P6, PT, R42, 0x1, PT ;  /* 0x000000012a00780c */ /* 0x000fe20003fc5270 */
[----:B------:R-:W-:Y:S02]  /*32f0*/  BSSY.RECONVERGENT B1, `(.L_x_204) ;  /* 0x0000052000017945 */ /* 0x000fe40003800200 */
[----:B------:R-:W-:Y:S01]  /*3300*/  FFMA.FTZ R3, R52, R61, 1.1641532182693481445e-10 ;  /* 0x2f00000034037423 */ /* 0x000fe2000001003d */
[----:B------:R-:W-:-:S04]  /*3310*/  FMUL.FTZ R52, R41, UR4 ;  /* 0x0000000429347c20 */ /* 0x000fc80008410000 */
[----:B------:R-:W-:Y:S01]  /*3320*/  FMUL.FTZ R52, R52, R55 ;  /* 0x0000003734347220 */ /* 0x000fe20000410000 */
[----:B------:R-:W-:Y:S01]  /*3330*/  FSETP.GTU.FTZ.AND P5, PT, R3, R60, PT ;  /* 0x0000003c0300720b */ /* 0x000fe20003fbc000 */
[----:B------:R-:W-:-:S03]  /*3340*/  IMAD.MOV.U32 R3, RZ, RZ, 0x2 ;  /* 0x00000002ff037424 */ /* 0x000fc600078e00ff */
[----:B------:R-:W-:Y:S02]  /*3350*/  FSEL R41, R52, RZ, !P5 ;  /* 0x000000ff34297208 */ /* 0x000fe40006800000 */
[----:B------:R-:W-:Y:S02]  /*3360*/  SHF.L.U32 R52, R39, 0x10, RZ ;  /* 0x0000001027347819 */ /* 0x000fe400000006ff */
[----:B------:R-:W-:Y:S01]  /*3370*/  PRMT R39, R43, 0x7632, R39 ;  /* 0x000076322b277816 */ /* 0x000fe20000000027 */
[----:B------:R-:W-:Y:S01]  /*3380*/  IMAD.MOV.U32 R43, RZ, RZ, R0 ;  /* 0x000000ffff2b7224 */ /* 0x000fe200078e0000 */
[----:B------:R-:W-:Y:S01]  /*3390*/  PLOP3.LUT P5, PT, P5, PT, PT, 0x8, 0x80 ;  /* 0x000000000080781c */ /* 0x000fe20002fae170 */
[----:B------:R-:W-:Y:S01]  /*33a0*/  FADD.FTZ R41, R41, R52 ;  /* 0x0000003429297221 */ /* 0x000fe20000010000 */
[----:B------:R-:W-:-:S04]  /*33b0*/  PRMT R51, R39, 0x7632, R51 ;  /* 0x0000763227337816 */ /* 0x000fc80000000033 */
[----:B------:R-:W-:Y:S01]  /*33c0*/  MOV R52, R41 ;  /* 0x0000002900347202 */ /* 0x000fe20000000f00 */
        /* <DEDUP_REMOVED lines=9> */
.L_x_206:
[----:B------:R-:W-:Y:S01]  /*3460*/  VIADD R7, R7, 0x1 ;  /* 0x0000000107077836 */ /* 0x000fe20000000000 */
[----:B------:R-:W-:Y:S03]  /*3470*/  BSSY.RECONVERGENT B2, `(.L_x_207) ;  /* 0x000000e000027945 */ /* 0x000fe60003800200 */
[C---:B------:R-:W-:Y:S01]  /*3480*/  IMAD.WIDE.U32 R56, R7.reuse, -0x2daee0ad, RZ ;  /* 0xd2511f5307387825 */ /* 0x040fe200078e00ff */
[----:B------:R-:W-:-:S13]  /*3490*/  ISETP.NE.AND P6, PT, R7, RZ, PT ;  /* 0x000000ff0700720c */ /* 0x000fda0003fc5270 */
[----:B------:R-:W-:Y:S05]  /*34a0*/  @P6 BRA `(.L_x_208) ;  /* 0x0000000000286947 */ /* 0x000fea0003800000 */
[----:B------:R-:W-:Y:S02]  /*34b0*/  IADD3 R6, PT, PT, R6, 0x1, RZ ;  /* 0x0000000106067810 */ /* 0x000fe40007ffe0ff */
[----:B------:R-:W-:Y:S02]  /*34c0*/  P2R R0, PR, RZ, 0x1 ;  /* 0x00000001ff007803 */ /* 0x000fe40000000000 */
[----:B------:R-:W-:-:S13]  /*34d0*/  ISETP.NE.AND P6, PT, R6, RZ, PT ;  /* 0x000000ff0600720c */ /* 0x000fda0003fc5270 */
[----:B------:R-:W-:Y:S02]  /*34e0*/  @!P6 VIADD R9, R9, 0x1 ;  /* 0x000000010909e836 */ /* 0x000fe40000000000 */
[----:B------:R-:W-:Y:S02]  /*34f0*/  @!P6 VIADD R3, R2, 0x1 ;  /* 0x000000010203e836 */ /* 0x000fe40000000000 */
[----:B------:R-:W-:Y:S01]  /*3500*/  @!P6 IMAD.MOV.U32 R6, RZ, RZ, RZ ;  /* 0x000000ffff06e224 */ /* 0x000fe200078e00ff */
[----:B------:R-:W-:-:S13]  /*3510*/  ISETP.NE.AND P0, PT, R9, RZ, !P6 ;  /* 0x000000ff0900720c */ /* 0x000fda0007705270 */
[----:B------:R-:W-:Y:S02]  /*3520*/  @P0 IADD3 R3, PT, PT, R2, RZ, RZ ;  /* 0x000000ff02030210 */ /* 0x000fe40007ffe0ff */
[----:B------:R-:W-:-:S03]  /*3530*/  ISETP.NE.AND P0, PT, R0, RZ, PT ;  /* 0x000000ff0000720c */ /* 0x000fc60003f05270 */
[----:B------:R-:W-:-:S10]  /*3540*/  @!P6 IMAD.MOV.U32 R2, RZ, RZ, R3 ;  /* 0x000000ffff02e224 */ /* 0x000fd400078e0003 */
.L_x_208:
[----:B------:R-:W-:Y:S05]  /*3550*/  BSYNC.RECONVERGENT B2 ;  /* 0x0000000000027941 */ /* 0x000fea0003800200 */
.L_x_207:
[----:B------:R-:W-:Y:S01]  /*3560*/  LOP3.LUT R42, R2, UR9, R57, 0x96, !PT ;  /* 0x00000009022a7c12 */ /* 0x000fe2000f8e9639 */
[----:B------:R-:W-:-:S04]  /*3570*/  IMAD.WIDE.U32 R4, R9, -0x326172a9, RZ ;  /* 0xcd9e8d5709047825 */ /* 0x000fc800078e00ff */
[----:B------:R-:W-:Y:S02]  /*3580*/  HFMA2 R3, -RZ, RZ, 0, 0 ;  /* 0x00000000ff037431 */ /* 0x000fe400000001ff */
[----:B------:R-:W-:Y:S01]  /*3590*/  IMAD.WIDE.U32 R42, R42, -0x326172a9, RZ ;  /* 0xcd9e8d572a2a7825 */ /* 0x000fe200078e00ff */
[----:B------:R-:W-:-:S04]  /*35a0*/  LOP3.LUT R5, R6, UR8, R5, 0x96, !PT ;  /* 0x0000000806057c12 */ /* 0x000fc8000f8e9605 */
[----:B------:R-:W-:Y:S01]  /*35b0*/  LOP3.LUT R57, R4, UR18, R43, 0x96, !PT ;  /* 0x0000001204397c12 */ /* 0x000fe2000f8e962b */
[----:B------:R-:W-:-:S05]  /*35c0*/  IMAD.WIDE.U32 R4, R5, -0x2daee0ad, RZ ;  /* 0xd2511f5305047825 */ /* 0x000fca00078e00ff */
[----:B------:R-:W-:Y:S01]  /*35d0*/  LOP3.LUT R5, R56, UR19, R5, 0x96, !PT ;  /* 0x0000001338057c12 */ /* 0x000fe2000f8e9605 */
[----:B------:R-:W-:-:S05]  /*35e0*/  IMAD.WIDE.U32 R56, R57, -0x2daee0ad, RZ ;  /* 0xd2511f5339387825 */ /* 0x000fca00078e00ff */
[----:B------:R-:W-:Y:S01]  /*35f0*/  LOP3.LUT R57, R4, UR21, R57, 0x96, !PT ;  /* 0x0000001504397c12 */ /* 0x000fe2000f8e9639 */
[----:B------:R-:W-:-:S05]  /*3600*/  IMAD.WIDE.U32 R4, R5, -0x326172a9, RZ ;  /* 0xcd9e8d5705047825 */ /* 0x000fca00078e00ff */
[----:B------:R-:W-:-:S05]  /*3610*/  LOP3.LUT R42, R42, UR20, R5, 0x96, !PT ;  /* 0x000000142a2a7c12 */ /* 0x000fca000f8e9605 */
        /* <DEDUP_REMOVED lines=26> */
[----:B------:R-:W-:-:S04]  /*37c0*/  IMAD.WIDE.U32 R56, R57, -0x326172a9, RZ ;  /* 0xcd9e8d5739387825 */ /* 0x000fc800078e00ff */
[----:B------:R-:W-:Y:S01]  /*37d0*/  IMAD.MOV.U32 R43, RZ, RZ, R54 ;  /* 0x000000ffff2b7224 */ /* 0x000fe200078e0036 */
[----:B------:R-:W-:Y:S01]  /*37e0*/  LOP3.LUT R4, R4, UR34, R57, 0x96, !PT ;  /* 0x0000002204047c12 */ /* 0x000fe2000f8e9639 */
[----:B------:R-:W-:Y:S01]  /*37f0*/  IMAD.MOV.U32 R54, RZ, RZ, R42 ;  /* 0x000000ffff367224 */ /* 0x000fe200078e002a */
[----:B------:R-:W-:-:S07]  /*3800*/  MOV R0, R56 ;  /* 0x0000003800007202 */ /* 0x000fce0000000f00 */
.L_x_205:
[----:B------:R-:W-:Y:S05]  /*3810*/  BSYNC.RECONVERGENT B1 ;  /* 0x0000000000017941 */ /* 0x000fea0003800200 */
.L_x_204:
[----:B------:R-:W-:Y:S01]  /*3820*/  I2FP.F32.U32 R42, R43 ;  /* 0x0000002b002a7245 */ /* 0x000fe20000201000 */
[----:B------:R-:W-:Y:S01]  /*3830*/  IMAD.U32 R39, R39, 0x10000, RZ ;  /* 0x0001000027277824 */ /* 0x000fe200078e00ff */
[----:B------:R-:W-:Y:S01]  /*3840*/  F2FP.BF16.F32.PACK_AB R38, R38, R37 ;  /* 0x000000252626723e */ /* 0x000fe200000010ff */
[----:B------:R-:W-:Y:S01]  /*3850*/  IMAD.U32 R51, R51, 0x10000, RZ ;  /* 0x0001000033337824 */ /* 0x000fe200078e00ff */
[----:B------:R-:W-:Y:S01]  /*3860*/  F2FP.BF16.F32.PACK_AB R37, R14, R15 ;  /* 0x0000000f0e25723e */ /* 0x000fe200000010ff */
[----:B------:R-:W-:Y:S01]  /*3870*/  FFMA.FTZ R61, R42, R61, 1.1641532182693481445e-10 ;  /* 0x2f0000002a3d7423 */ /* 0x000fe2000001003d */
[----:B------:R-:W-:Y:S01]  /*3880*/  FMUL.FTZ R42, R39, UR4 ;  /* 0x00000004272a7c20 */ /* 0x000fe20008410000 */
[----:B------:R-:W-:-:S03]  /*3890*/  F2FP.BF16.F32.PACK_AB R36, R36, R10 ;  /* 0x0000000a2424723e */ /* 0x000fc600000010ff */
[----:B------:R-:W-:Y:S01]  /*38a0*/  FMUL.FTZ R42, R42, R55 ;  /* 0x000000372a2a7220 */ /* 0x000fe20000410000 */
[----:B------:R-:W-:-:S04]  /*38b0*/  FSETP.GTU.FTZ.AND P6, PT, R61, R60, PT ;  /* 0x0000003c3d00720b */ /* 0x000fc80003fdc000 */
[----:B------:R-:W-:Y:S02]  /*38c0*/  FSEL R42, R42, RZ, !P6 ;  /* 0x000000ff2a2a7208 */ /* 0x000fe40007000000 */
[----:B------:R-:W-:-:S03]  /*38d0*/  PLOP3.LUT P6, PT, P6, PT, PT, 0x8, 0x80 ;  /* 0x000000000080781c */ /* 0x000fc600037ce170 */
[----:B------:R-:W-:-:S05]  /*38e0*/  FADD.FTZ R51, R42, R51 ;  /* 0x000000332a337221 */ /* 0x000fca0000010000 */
[----:B------:R-:W-:Y:S01]  /*38f0*/  F2FP.BF16.F32.PACK_AB R39, R51, R41 ;  /* 0x000000293327723e */ /* 0x000fe200000010ff */
[----:B------:R-:W-:Y:S06]  /*3900*/  BRA `(.L_x_209) ;  /* 0x0000002800307947 */ /* 0x000fec0003800000 */
.L_x_169:
[----:B------:R-:W-:Y:S01]  /*3910*/  ISETP.NE.AND P0, PT, R3, 0x1, PT ;  /* 0x000000010300780c */ /* 0x000fe20003f05270 */
[----:B------:R-:W-:Y:S01]  /*3920*/  BSSY.RECONVERGENT B1, `(.L_x_210) ;  /* 0x0000047000017945 */ /* 0x000fe20003800200 */
[----:B------:R-:W-:Y:S02]  /*3930*/  HFMA2 R36, -RZ, RZ, 0, 1.1920928955078125e-07 ;  /* 0x00000002ff247431 */ /* 0x000fe400000001ff */
[----:B------:R-:W-:Y:S02]  /*3940*/  IMAD.MOV.U32 R10, RZ, RZ, R0 ;  /* 0x000000ffff0a7224 */ /* 0x000fe400078e0000 */
[----:B------:R-:W-:-:S07]  /*3950*/  IMAD.MOV.U32 R54, RZ, RZ, R56 ;  /* 0x000000ffff367224 */ /* 0x000fce00078e0038 */
[----:B------:R-:W-:Y:S05]  /*3960*/  @!P0 BRA `(.L_x_211) ;  /* 0x0000000400088947 */ /* 0x000fea0003800000 */
[----:B------:R-:W-:-:S13]  /*3970*/  ISETP.NE.AND P0, PT, R3, 0x3, PT ;  /* 0x000000030300780c */ /* 0x000fda0003f05270 */
[----:B------:R-:W-:Y:S05]  /*3980*/  @!P0 BRA `(.L_x_212) ;  /* 0x0000000000208947 */ /* 0x000fea0003800000 */
[----:B------:R-:W-:-:S13]  /*3990*/  ISETP.NE.AND P0, PT, R3, 0x2, PT ;  /* 0x000000020300780c */ /* 0x000fda0003f05270 */
[----:B------:R-:W-:Y:S01]  /*39a0*/  @!P0 MOV R36, 0x3 ;  /* 0x0000000300248802 */ /* 0x000fe20000000f00 */
[--C-:B------:R-:W-:Y:S01]  /*39b0*/  @!P0 IMAD.MOV.U32 R54, RZ, RZ, R56.reuse ;  /* 0x000000ffff368224 */ /* 0x100fe200078e0038 */
[----:B------:R-:W-:Y:S01]  /*39c0*/  @P0 IADD3 R36, PT, PT, R3, 0x1, RZ ;  /* 0x0000000103240810 */ /* 0x000fe20007ffe0ff */
[----:B------:R-:W-:Y:S02]  /*39d0*/  @!P0 IMAD.MOV.U32 R10, RZ, RZ, R5 ;  /* 0x000000ffff0a8224 */ /* 0x000fe400078e0005 */
[----:B------:R-:W-:Y:S02]  /*39e0*/  @P0 IMAD.MOV.U32 R54, RZ, RZ, R56 ;  /* 0x000000ffff360224 */ /* 0x000fe400078e0038 */
[----:B------:R-:W-:Y:S01]  /*39f0*/  @P0 IMAD.MOV.U32 R10, RZ, RZ, R4 ;  /* 0x000000ffff0a0224 */ /* 0x000fe200078e0004 */
[----:B------:R-:W-:Y:S06]  /*3a00*/  BRA `(.L_x_211) ;  /* 0x0000000000e07947 */ /* 0x000fec0003800000 */
.L_x_212:
        /* <DEDUP_REMOVED lines=13> */
.L_x_214:
[----:B------:R-:W-:Y:S05]  /*3ae0*/  BSYNC.RECONVERGENT B2 ;  /* 0x0000000000027941 */ /* 0x000fea0003800200 */
.L_x_213:
        /* <DEDUP_REMOVED lines=42> */
.L_x_211:
[----:B------:R-:W-:Y:S05]  /*3d90*/  BSYNC.RECONVERGENT B1 ;  /* 0x0000000000017941 */ /* 0x000fea0003800200 */
.L_x_210:
[----:B------:R-:W0:Y:S01]  /*3da0*/  LDC R55, c[0x0][0x404] ;  /* 0x00010100ff377b82 */ /* 0x000e220000000800 */
[----:B------:R-:W-:Y:S01]  /*3db0*/  I2FP.F32.U32 R3, R10 ;  /* 0x0000000a00037245 */ /* 0x000fe20000201000 */
[----:B------:R-:W-:Y:S01]  /*3dc0*/  IMAD.MOV.U32 R60, RZ, RZ, 0x2f800000 ;  /* 0x2f800000ff3c7424 */ /* 0x000fe200078e00ff */
[----:B------:R-:W-:Y:S01]  /*3dd0*/  ISETP.NE.AND P1, PT, R36, 0x1, PT ;  /* 0x000000012400780c */ /* 0x000fe20003f25270 */
[----:B-----5:R-:W-:Y:S01]  /*3de0*/  IMAD.U32 R14, R40, 0x10000, RZ ;  /* 0x00010000280e7824 */ /* 0x020fe200078e00ff */
[----:B------:R-:W-:Y:S01]  /*3df0*/  BSSY.RECONVERGENT B1, `(.L_x_215) ;  /* 0x000004e000017945 */ /* 0x000fe20003800200 */
[----:B------:R-:W-:Y:S01]  /*3e00*/  FFMA.FTZ R10, R3, R60, 1.1641532182693481445e-10 ;  /* 0x2f000000030a7423 */ /* 0x000fe2000001003c */
[----:B------:R-:W-:Y:S01]  /*3e10*/  HFMA2 R37, -RZ, RZ, 0, 1.1920928955078125e-07 ;  /* 0x00000002ff257431 */ /* 0x000fe200000001ff */
[----:B------:R-:W1:Y:S01]  /*3e20*/  LDC R51, c[0x0][0x408] ;  /* 0x00010200ff337b82 */ /* 0x000e620000000800 */
[----:B------:R-:W-:Y:S01]  /*3e30*/  FMUL.FTZ R14, R14, UR4 ;  /* 0x000000040e0e7c20 */ /* 0x000fe20008410000 */
[----:B------:R-:W-:Y:S01]  /*3e40*/  PRMT R3, R40, 0x7632, R3 ;  /* 0x0000763228037816 */ /* 0x000fe20000000003 */
[----:B------:R-:W-:Y:S01]  /*3e50*/  IMAD.MOV.U32 R15, RZ, RZ, R0 ;  /* 0x000000ffff0f7224 */ /* 0x000fe200078e0000 */
[----:B0-----:R-:W-:-:S04]  /*3e60*/  FSETP.GTU.FTZ.AND P0, PT, R10, R55, PT ;  /* 0x000000370a00720b */ /* 0x001fc80003f1c000 */
[----:B------:R-:W-:Y:S01]  /*3e70*/  PLOP3.LUT P2, PT, P0, PT, PT, 0x8, 0x80 ;  /* 0x000000000080781c */ /* 0x000fe2000074e170 */
[----:B-1----:R-:W-:-:S03]  /*3e80*/  FMUL.FTZ R10, R14, R51 ;  /* 0x000000330e0a7220 */ /* 0x002fc60000410000 */
[----:B------:R-:W-:Y:S02]  /*3e90*/  P2R R40, PR, RZ, 0x4 ;  /* 0x00000004ff287803 */ /* 0x000fe40000000000 */
[----:B------:R-:W-:Y:S01]  /*3ea0*/  FSEL R10, R10, RZ, !P0 ;  /* 0x000000ff0a0a7208 */ /* 0x000fe20004000000 */
        /* <DEDUP_REMOVED lines=9> */
.L_x_217:
        /* <DEDUP_REMOVED lines=13> */
.L_x_219:
[----:B------:R-:W-:Y:S05]  /*4010*/  BSYNC.RECONVERGENT B2 ;  /* 0x0000000000027941 */ /* 0x000fea0003800200 */
.L_x_218:
        /* <DEDUP_REMOVED lines=34> */
[----:B------:R-:W-:Y:S01]  /*4240*/  IMAD.MOV.U32 R37, RZ, RZ, RZ ;  /* 0x000000ffff257224 */ /* 0x000fe200078e00ff */
[----:B------:R-:W-:Y:S01]  /*4250*/  LOP3.LUT R14, R14, UR32, R5, 0x96, !PT ;  /* 0x000000200e0e7c12 */ /* 0x000fe2000f8e9605 */
[----:B------:R-:W-:-:S04]  /*4260*/  IMAD.WIDE.U32 R38, R38, -0x326172a9, RZ ;  /* 0xcd9e8d5726267825 */ /* 0x000fc800078e00ff */
[----:B------:R-:W-:Y:S01]  /*4270*/  IMAD.WIDE.U32 R14, R14, -0x2daee0ad, RZ ;  /* 0xd2511f530e0e7825 */ /* 0x000fe200078e00ff */
[----:B------:R-:W-:-:S03]  /*4280*/  LOP3.LUT R4, R4, UR34, R39, 0x96, !PT ;  /* 0x0000002204047c12 */ /* 0x000fc6000f8e9627 */
[----:B------:R-:W-:Y:S01]  /*4290*/  IMAD.MOV.U32 R0, RZ, RZ, R38 ;  /* 0x000000ffff007224 */ /* 0x000fe200078e0026 */
[----:B------:R-:W-:Y:S01]  /*42a0*/  LOP3.LUT R5, R36, UR35, R15, 0x96, !PT ;  /* 0x0000002324057c12 */ /* 0x000fe2000f8e960f */
[----:B------:R-:W-:Y:S01]  /*42b0*/  IMAD.MOV.U32 R15, RZ, RZ, R54 ;  /* 0x000000ffff0f7224 */ /* 0x000fe200078e0036 */
[----:B------:R-:W-:-:S07]  /*42c0*/  MOV R54, R14 ;  /* 0x0000000e00367202 */ /* 0x000fce0000000f00 */
.L_x_216:
[----:B------:R-:W-:Y:S05]  /*42d0*/  BSYNC.RECONVERGENT B1 ;  /* 0x0000000000017941 */ /* 0x000fea0003800200 */
.L_x_215:
        /* <DEDUP_REMOVED lines=9> */
[----:B------:R-:W-:-:S04]  /*4370*/  FSETP.GTU.FTZ.AND P1, PT, R14, R55, PT ;  /* 0x000000370e00720b */ /* 0x000fc80003f3c000 */
[----:B------:R-:W-:Y:S02]  /*4380*/  FSEL R36, R36, RZ, !P1 ;  /* 0x000000ff24247208 */ /* 0x000fe40004800000 */
[----:B------:R-:W-:-:S03]  /*4390*/  PLOP3.LUT P0, PT, P1, PT, PT, 0x8, 0x80 ;  /* 0x000000000080781c */ /* 0x000fc60000f0e170 */
[----:B------:R-:W-:Y:S01]  /*43a0*/  IMAD.MOV.U32 R62, RZ, RZ, R36 ;  /* 0x000000ffff3e7224 */ /* 0x000fe200078e0024 */
[----:B------:R-:W-:Y:S09]  /*43b0*/  @!P2 BRA `(.L_x_221) ;  /* 0x000000040004a947 */ /* 0x000ff20003800000 */
        /* <DEDUP_REMOVED lines=8> */
.L_x_222:
        /* <DEDUP_REMOVED lines=13> */
.L_x_224:
[----:B------:R-:W-:Y:S05]  /*4510*/  BSYNC.RECONVERGENT B2 ;  /* 0x0000000000027941 */ /* 0x000fea0003800200 */
.L_x_223:
        /* <DEDUP_REMOVED lines=42> */
[----:B------:R-:W-:-:S07]  /*47c0*/  IMAD.MOV.U32 R54, RZ, RZ, R14 ;  /* 0x000000ffff367224 */ /* 0x000fce00078e000e */
.L_x_221:
[----:B------:R-:W-:Y:S05]  /*47d0*/  BSYNC.RECONVERGENT B1 ;  /* 0x0000000000017941 */ /* 0x000fea0003800200 */
.L_x_220:
[----:B------:R-:W-:Y:S01]  /*47e0*/  ISETP.NE.AND P3, PT, R39, 0x1, PT ;  /* 0x000000012700780c */ /* 0x000fe20003f65270 */
[----:B------:R-:W-:Y:S01]  /*47f0*/  BSSY.RECONVERGENT B1, `(.L_x_225) ;  /* 0x000004e000017945 */ /* 0x000fe20003800200 */
[----:B------:R-:W-:Y:S02]  /*4800*/  I2FP.F32.U32 R3, R3 ;  /* 0x0000000300037245 */ /* 0x000fe40000201000 */
[----:B------:R-:W-:-:S03]  /*4810*/  SHF.L.U32 R15, R41, 0x10, RZ ;  /* 0x00000010290f7819 */ /* 0x000fc600000006ff */
[----:B------:R-:W-:Y:S01]  /*4820*/  FFMA.FTZ R14, R3, R60, 1.1641532182693481445e-10 ;  /* 0x2f000000030e7423 */ /* 0x000fe2000001003c */
[----:B------:R-:W-:Y:S01]  /*4830*/  PRMT R3, R41, 0x7632, R3 ;  /* 0x0000763229037816 */ /* 0x000fe20000000003 */
[----:B------:R-:W-:Y:S01]  /*4840*/  FMUL.FTZ R38, R15, UR4 ;  /* 0x000000040f267c20 */ /* 0x000fe20008410000 */
[----:B------:R-:W-:Y:S02]  /*4850*/  IMAD.MOV.U32 R41, RZ, RZ, 0x2 ;  /* 0x00000002ff297424 */ /* 0x000fe400078e00ff */
[----:B------:R-:W-:Y:S01]  /*4860*/  FSETP.GTU.FTZ.AND P2, PT, R14, R55, PT ;  /* 0x000000370e00720b */ /* 0x000fe20003f5c000 */
[----:B------:R-:W-:Y:S01]  /*4870*/  FMUL.FTZ R15, R38, R51 ;  /* 0x00000033260f7220 */ /* 0x000fe20000410000 */
[----:B------:R-:W-:Y:S02]  /*4880*/  IMAD.MOV.U32 R14, RZ, RZ, R0 ;  /* 0x000000ffff0e7224 */ /* 0x000fe400078e0000 */
[----:B------:R-:W-:Y:S02]  /*4890*/  PLOP3.LUT P1, PT, P2, PT, PT, 0x8, 0x80 ;  /* 0x000000000080781c */ /* 0x000fe4000172e170 */
[----:B------:R-:W-:Y:S01]  /*48a0*/  FSEL R15, R15, RZ, !P2 ;  /* 0x000000ff0f0f7208 */ /* 0x000fe20005000000 */
[----:B------:R-:W-:Y:S10]  /*48b0*/  @!P3 BRA `(.L_x_226) ;  /* 0x000000040004b947 */ /* 0x000ff40003800000 */
        /* <DEDUP_REMOVED lines=8> */
.L_x_227:
        /* <DEDUP_REMOVED lines=13> */
.L_x_229:
[----:B------:R-:W-:Y:S05]  /*4a10*/  BSYNC.RECONVERGENT B2 ;  /* 0x0000000000027941 */ /* 0x000fea0003800200 */
.L_x_228:
[----:B------:R-:W-:Y:S01]  /*4a20*/  IMAD.WIDE.U32 R46, R9, -0x326172a9, RZ ;  /* 0xcd9e8d57092e7825 */ /* 0x000fe200078e00ff */
[----:B------:R-:W-:Y:S02]  /*4a30*/  LOP3.LUT R38, R2, UR9, R5, 0x96, !PT ;  /* 0x0000000902267c12 */ /* 0x000fe4000f8e9605 */
[----:B------:R-:W-:Y:S01]  /*4a40*/  MOV R14, R54 ;  /* 0x00000036000e7202 */ /* 0x000fe20000000f00 */
[----:B------:R-:W-:Y:S01]  /*4a50*/  IMAD.MOV.U32 R41, RZ, RZ, RZ ;  /* 0x000000ffff297224 */ /* 0x000fe200078e00ff */
        /* <DEDUP_REMOVED lines=38> */
[----:B------:R-:W-:-:S07]  /*4cc0*/  IMAD.MOV.U32 R54, RZ, RZ, R38 ;  /* 0x000000ffff367224 */ /* 0x000fce00078e0026 */
.L_x_226:
[----:B------:R-:W-:Y:S05]  /*4cd0*/  BSYNC.RECONVERGENT B1 ;  /* 0x0000000000017941 */ /* 0x000fea0003800200 */
.L_x_225:
[----:B------:R-:W-:Y:S01]  /*4ce0*/  I2FP.F32.U32 R37, R14 ;  /* 0x0000000e00257245 */ /* 0x000fe20000201000 */
[----:B------:R-:W-:Y:S01]  /*4cf0*/  BSSY.RECONVERGENT B1, `(.L_x_230) ;  /* 0x000004d000017945 */ /* 0x000fe20003800200 */
[----:B------:R-:W-:Y:S01]  /*4d00*/  ISETP.NE.AND P4, PT, R41, 0x1, PT ;  /* 0x000000012900780c */ /* 0x000fe20003f85270 */
[----:B------:R-:W-:Y:S01]  /*4d10*/  IMAD.MOV.U32 R52, RZ, RZ, 0x2 ;  /* 0x00000002ff347424 */ /* 0x000fe200078e00ff */
[----:B------:R-:W-:Y:S01]  /*4d20*/  SHF.L.U32 R3, R3, 0x10, RZ ;  /* 0x0000001003037819 */ /* 0x000fe200000006ff */
[----:B------:R-:W-:-:S04]  /*4d30*/  FFMA.FTZ R14, R37, R60, 1.1641532182693481445e-10 ;  /* 0x2f000000250e7423 */ /* 0x000fc8000001003c */
[----:B------:R-:W-:Y:S01]  /*4d40*/  FMUL.FTZ R38, R3, UR4 ;  /* 0x0000000403267c20 */ /* 0x000fe20008410000 */
[----:B------:R-:W-:Y:S01]  /*4d50*/  FSETP.GTU.FTZ.AND P3, PT, R14, R55, PT ;  /* 0x000000370e00720b */ /* 0x000fe20003f7c000 */
[----:B------:R-:W-:Y:S02]  /*4d60*/  IMAD.MOV.U32 R3, RZ, RZ, R0 ;  /* 0x000000ffff037224 */ /* 0x000fe400078e0000 */
[----:B------:R-:W-:Y:S01]  /*4d70*/  FMUL.FTZ R14, R38, R51 ;  /* 0x00000033260e7220 */ /* 0x000fe20000410000 */
[----:B------:R-:W-:-:S04]  /*4d80*/  PLOP3.LUT P2, PT, P3, PT, PT, 0x8, 0x80 ;  /* 0x000000000080781c */ /* 0x000fc80001f4e170 */
[----:B------:R-:W-:Y:S01]  /*4d90*/  FSEL R14, R14, RZ, !P3 ;  /* 0x000000ff0e0e7208 */ /* 0x000fe20005800000 */
[----:B------:R-:W-:Y:S08]  /*4da0*/  @!P4 BRA `(.L_x_231) ;  /* 0x000000040004c947 */ /* 0x000ff00003800000 */
        /* <DEDUP_REMOVED lines=8> */
.L_x_232:
        /* <DEDUP_REMOVED lines=13> */
.L_x_234:
[----:B------:R-:W-:Y:S05]  /*4f00*/  BSYNC.RECONVERGENT B2 ;  /* 0x0000000000027941 */ /* 0x000fea0003800200 */
.L_x_233:
        /* <DEDUP_REMOVED lines=43> */
.L_x_231:
[----:B------:R-:W-:Y:S05]  /*51c0*/  BSYNC.RECONVERGENT B1 ;  /* 0x0000000000017941 */ /* 0x000fea0003800200 */
.L_x_230:
[----:B------:R-:W-:Y:S01]  /*51d0*/  I2FP.F32.U32 R3, R3 ;  /* 0x0000000300037245 */ /* 0x000fe20000201000 */
[----:B------:R-:W-:Y:S01]  /*51e0*/  BSSY.RECONVERGENT B1, `(.L_x_235) ;  /* 0x000004f000017945 */ /* 0x000fe20003800200 */
[----:B------:R-:W-:Y:S01]  /*51f0*/  SHF.L.U32 R37, R42, 0x10, RZ ;  /* 0x000000102a257819 */ /* 0x000fe200000006ff */
[----:B------:R-:W-:Y:S01]  /*5200*/  IMAD.MOV.U32 R41, RZ, RZ, 0x2 ;  /* 0x00000002ff297424 */ /* 0x000fe200078e00ff */
[----:B------:R-:W-:Y:S01]  /*5210*/  ISETP.NE.AND P4, PT, R52, 0x1, PT ;  /* 0x000000013400780c */ /* 0x000fe20003f85270 */
[----:B------:R-:W-:Y:S01]  /*5220*/  FFMA.FTZ R38, R3, R60, 1.1641532182693481445e-10 ;  /* 0x2f00000003267423 */ /* 0x000fe2000001003c */
[----:B------:R-:W-:Y:S01]  /*5230*/  PRMT R3, R42, 0x7632, R3 ;  /* 0x000076322a037816 */ /* 0x000fe20000000003 */
[----:B------:R-:W-:Y:S01]  /*5240*/  FMUL.FTZ R46, R37, UR4 ;  /* 0x00000004252e7c20 */ /* 0x000fe20008410000 */
[----:B------:R-:W-:Y:S02]  /*5250*/  IMAD.MOV.U32 R39, RZ, RZ, R0 ;  /* 0x000000ffff277224 */ /* 0x000fe400078e0000 */
[----:B------:R-:W-:Y:S01]  /*5260*/  FSETP.GTU.FTZ.AND P3, PT, R38, R55, PT ;  /* 0x000000372600720b */ /* 0x000fe20003f7c000 */
[----:B------:R-:W-:-:S05]  /*5270*/  FMUL.FTZ R37, R46, R51 ;  /* 0x000000332e257220 */ /* 0x000fca0000410000 */
[----:B------:R-:W-:Y:S02]  /*5280*/  FSEL R37, R37, RZ, !P3 ;  /* 0x000000ff25257208 */ /* 0x000fe40005800000 */
[----:B------:R-:W-:Y:S02]  /*5290*/  PLOP3.LUT P3, PT, P3, PT, PT, 0x8, 0x80 ;  /* 0x000000000080781c */ /* 0x000fe40001f6e170 */
[----:B------:R-:W-:Y:S01]  /*52a0*/  MOV R47, R37 ;  /* 0x00000025002f7202 */ /* 0x000fe20000000f00 */
[----:B------:R-:W-:Y:S10]  /*52b0*/  @!P4 BRA `(.L_x_236) ;  /* 0x000000040004c947 */ /* 0x000ff40003800000 */
        /* <DEDUP_REMOVED lines=8> */
.L_x_237:
        /* <DEDUP_REMOVED lines=13> */
.L_x_239:
[----:B------:R-:W-:Y:S05]  /*5410*/  BSYNC.RECONVERGENT B2 ;  /* 0x0000000000027941 */ /* 0x000fea0003800200 */
.L_x_238:
        /* <DEDUP_REMOVED lines=39> */
[----:B------:R-:W-:-:S04]  /*5690*/  MOV R0, R58 ;  /* 0x0000003a00007202 */ /* 0x000fc80000000f00 */
[----:B------:R-:W-:Y:S01]  /*56a0*/  LOP3.LUT R5, R56, UR35, R39, 0x96, !PT ;  /* 0x0000002338057c12 */ /* 0x000fe2000f8e9627 */
[----:B------:R-:W-:Y:S02]  /*56b0*/  IMAD.MOV.U32 R39, RZ, RZ, R54 ;  /* 0x000000ffff277224 */ /* 0x000fe400078e0036 */
[----:B------:R-:W-:-:S07]  /*56c0*/  IMAD.MOV.U32 R54, RZ, RZ, R38 ;  /* 0x000000ffff367224 */ /* 0x000fce00078e0026 */
.L_x_236:
[----:B------:R-:W-:Y:S05]  /*56d0*/  BSYNC.RECONVERGENT B1 ;  /* 0x0000000000017941 */ /* 0x000fea0003800200 */
.L_x_235:
[----:B------:R-:W-:Y:S01]  /*56e0*/  I2FP.F32.U32 R39, R39 ;  /* 0x0000002700277245 */ /* 0x000fe20000201000 */
[----:B------:R-:W-:Y:S01]  /*56f0*/  IMAD.U32 R3, R3, 0x10000, RZ ;  /* 0x0001000003037824 */ /* 0x000fe200078e00ff */
[----:B------:R-:W-:Y:S01]  /*5700*/  ISETP.NE.AND P5, PT, R41, 0x1, PT ;  /* 0x000000012900780c */ /* 0x000fe20003fa5270 */
[----:B------:R-:W-:Y:S01]  /*5710*/  BSSY.RECONVERGENT B1, `(.L_x_240) ;  /* 0x000004c000017945 */ /* 0x000fe20003800200 */
[----:B------:R-:W-:Y:S02]  /*5720*/  IMAD.MOV.U32 R56, RZ, RZ, 0x2 ;  /* 0x00000002ff387424 */ /* 0x000fe400078e00ff */
[----:B------:R-:W-:Y:S01]  /*5730*/  FFMA.FTZ R38, R39, R60, 1.1641532182693481445e-10 ;  /* 0x2f00000027267423 */ /* 0x000fe2000001003c */
[----:B------:R-:W-:Y:S01]  /*5740*/  FMUL.FTZ R42, R3, UR4 ;  /* 0x00000004032a7c20 */ /* 0x000fe20008410000 */
[----:B------:R-:W-:-:S03]  /*5750*/  MOV R3, R0 ;  /* 0x0000000000037202 */ /* 0x000fc60000000f00 */
        /* <DEDUP_REMOVED lines=14> */
.L_x_242:
        /* <DEDUP_REMOVED lines=13> */
.L_x_244:
[----:B------:R-:W-:Y:S05]  /*5910*/  BSYNC.RECONVERGENT B2 ;  /* 0x0000000000027941 */ /* 0x000fea0003800200 */
.L_x_243:
[----:B------:R-:W-:Y:S01]  /*5920*/  LOP3.LUT R56, R2, UR9, R59, 0x96, !PT ;  /* 0x0000000902387c12 */ /* 0x000fe2000f8e963b */
[----:B------:R-:W-:-:S04]  /*5930*/  IMAD.WIDE.U32 R4, R9, -0x326172a9, RZ ;  /* 0xcd9e8d5709047825 */ /* 0x000fc800078e00ff */
        /* <DEDUP_REMOVED lines=38> */
[----:B------:R-:W-:Y:S01]  /*5ba0*/  MOV R54, R56 ;  /* 0x0000003800367202 */ /* 0x000fe20000000f00 */
[----:B------:R-:W-:Y:S01]  /*5bb0*/  IMAD.MOV.U32 R56, RZ, RZ, RZ ;  /* 0x000000ffff387224 */ /* 0x000fe200078e00ff */
[----:B------:R-:W-:-:S07]  /*5bc0*/  LOP3.LUT R5, R58, UR35, R57, 0x96, !PT ;  /* 0x000000233a057c12 */ /* 0x000fce000f8e9639 */
.L_x_241:
[----:B------:R-:W-:Y:S05]  /*5bd0*/  BSYNC.RECONVERGENT B1 ;  /* 0x0000000000017941 */ /* 0x000fea0003800200 */
.L_x_240:
[----:B------:R-:W-:Y:S01]  /*5be0*/  I2FP.F32.U32 R3, R3 ;  /* 0x0000000300037245 */ /* 0x000fe20000201000 */
[C---:B------:R-:W-:Y:S01]  /*5bf0*/  IMAD.U32 R39, R43.reuse, 0x10000, RZ ;  /* 0x000100002b277824 */ /* 0x040fe200078e00ff */
[----:B------:R-:W-:Y:S01]  /*5c00*/  ISETP.NE.AND P6, PT, R56, 0x1, PT ;  /* 0x000000013800780c */ /* 0x000fe20003fc5270 */
[----:B------:R-:W-:Y:S01]  /*5c10*/  BSSY.RECONVERGENT B1, `(.L_x_245) ;  /* 0x000004f000017945 */ /* 0x000fe20003800200 */
[----:B------:R-:W-:Y:S01]  /*5c20*/  PRMT R41, R43, 0x7632, R41 ;  /* 0x000076322b297816 */ /* 0x000fe20000000029 */
[----:B------:R-:W-:Y:S01]  /*5c30*/  FFMA.FTZ R42, R3, R60, 1.1641532182693481445e-10 ;  /* 0x2f000000032a7423 */ /* 0x000fe2000001003c */
[----:B------:R-:W-:Y:S01]  /*5c40*/  FMUL.FTZ R52, R39, UR4 ;  /* 0x0000000427347c20 */ /* 0x000fe20008410000 */
[----:B------:R-:W-:Y:S02]  /*5c50*/  HFMA2 R3, -RZ, RZ, 0, 1.1920928955078125e-07 ;  /* 0x00000002ff037431 */ /* 0x000fe400000001ff */
[----:B------:R-:W-:Y:S02]  /*5c60*/  IMAD.MOV.U32 R43, RZ, RZ, R0 ;  /* 0x000000ffff2b7224 */ /* 0x000fe400078e0000 */
        /* <DEDUP_REMOVED lines=14> */
.L_x_247:
[----:B------:R-:W-:Y:S01]  /*5d50*/  VIADD R7, R7, 0x1 ;  /* 0x0000000107077836 */ /* 0x000fe20000000000 */
[----:B------:R-:W-:Y:S03]  /*5d60*/  BSSY.RECONVERGENT B2, `(.L_x_248) ;  /* 0x000000e000027945 */ /* 0x000fe60003800200 */
[C---:B------:R-:W-:Y:S01]  /*5d70*/  IMAD.WIDE.U32 R56, R7.reuse, -0x2daee0ad, RZ ;  /* 0xd2511f5307387825 */ /* 0x040fe200078e00ff */
[----:B------:R-:W-:-:S13]  /*5d80*/  ISETP.NE.AND P6, PT, R7, RZ, PT ;  /* 0x000000ff0700720c */ /* 0x000fda0003fc5270 */
[----:B------:R-:W-:Y:S05]  /*5d90*/  @P6 BRA `(.L_x_249) ;  /* 0x0000000000286947 */ /* 0x000fea0003800000 */
[----:B------:R-:W-:Y:S01]  /*5da0*/  VIADD R6, R6, 0x1 ;  /* 0x0000000106067836 */ /* 0x000fe20000000000 */
[----:B------:R-:W-:-:S04]  /*5db0*/  P2R R0, PR, RZ, 0x1 ;  /* 0x00000001ff007803 */ /* 0x000fc80000000000 */
[----:B------:R-:W-:-:S13]  /*5dc0*/  ISETP.NE.AND P6, PT, R6, RZ, PT ;  /* 0x000000ff0600720c */ /* 0x000fda0003fc5270 */
[----:B------:R-:W-:Y:S01]  /*5dd0*/  @!P6 IADD3 R9, PT, PT, R9, 0x1, RZ ;  /* 0x000000010909e810 */ /* 0x000fe20007ffe0ff */
[----:B------:R-:W-:Y:S02]  /*5de0*/  @!P6 VIADD R3, R2, 0x1 ;  /* 0x000000010203e836 */ /* 0x000fe40000000000 */
[----:B------:R-:W-:Y:S01]  /*5df0*/  @!P6 IMAD.MOV.U32 R6, RZ, RZ, RZ ;  /* 0x000000ffff06e224 */ /* 0x000fe200078e00ff */
[----:B------:R-:W-:-:S13]  /*5e00*/  ISETP.NE.AND P0, PT, R9, RZ, !P6 ;  /* 0x000000ff0900720c */ /* 0x000fda0007705270 */
[----:B------:R-:W-:Y:S01]  /*5e10*/  @P0 IMAD.MOV R3, RZ, RZ, R2 ;  /* 0x000000ffff030224 */ /* 0x000fe200078e0202 */
[----:B------:R-:W-:-:S04]  /*5e20*/  ISETP.NE.AND P0, PT, R0, RZ, PT ;  /* 0x000000ff0000720c */ /* 0x000fc80003f05270 */
[----:B------:R-:W-:-:S09]  /*5e30*/  @!P6 MOV R2, R3 ;  /* 0x000000030002e202 */ /* 0x000fd20000000f00 */
.L_x_249:
[----:B------:R-:W-:Y:S05]  /*5e40*/  BSYNC.RECONVERGENT B2 ;  /* 0x0000000000027941 */ /* 0x000fea0003800200 */
.L_x_248:
        /* <DEDUP_REMOVED lines=39> */
[----:B------:R-:W-:Y:S01]  /*60c0*/  IMAD.MOV.U32 R3, RZ, RZ, RZ ;  /* 0x000000ffff037224 */ /* 0x000fe200078e00ff */
[----:B------:R-:W-:Y:S02]  /*60d0*/  LOP3.LUT R5, R56, UR35, R43, 0x96, !PT ;  /* 0x0000002338057c12 */ /* 0x000fe4000f8e962b */
[----:B------:R-:W-:Y:S01]  /*60e0*/  MOV R43, R54 ;  /* 0x00000036002b7202 */ /* 0x000fe20000000f00 */
[----:B------:R-:W-:-:S07]  /*60f0*/  IMAD.MOV.U32 R54, RZ, RZ, R42 ;  /* 0x000000ffff367224 */ /* 0x000fce00078e002a */
.L_x_246:
[----:B------:R-:W-:Y:S05]  /*6100*/  BSYNC.RECONVERGENT B1 ;  /* 0x0000000000017941 */ /* 0x000fea0003800200 */
.L_x_245:
[----:B------:R-:W-:Y:S02]  /*6110*/  I2FP.F32.U32 R43, R43 ;  /* 0x0000002b002b7245 */ /* 0x000fe40000201000 */
[----:B------:R-:W-:Y:S02]  /*6120*/  SHF.L.U32 R41, R41, 0x10, RZ ;  /* 0x0000001029297819 */ /* 0x000fe400000006ff */
[----:B------:R-:W-:Y:S01]  /*6130*/  F2FP.BF16.F32.PACK_AB R38, R38, R37 ;  /* 0x000000252626723e */ /* 0x000fe200000010ff */
[----:B------:R-:W-:Y:S01]  /*6140*/  FFMA.FTZ R60, R43, R60, 1.1641532182693481445e-10 ;  /* 0x2f0000002b3c7423 */ /* 0x000fe2000001003c */
[----:B------:R-:W-:Y:S01]  /*6150*/  F2FP.BF16.F32.PACK_AB R37, R14, R15 ;  /* 0x0000000f0e25723e */ /* 0x000fe200000010ff */
[----:B------:R-:W-:Y:S01]  /*6160*/  FMUL.FTZ R42, R41, UR4 ;  /* 0x00000004292a7c20 */ /* 0x000fe20008410000 */
[----:B------:R-:W-:Y:S02]  /*6170*/  F2FP.BF16.F32.PACK_AB R36, R36, R10 ;  /* 0x0000000a2424723e */ /* 0x000fe400000010ff */
[----:B------:R-:W-:Y:S01]  /*6180*/  FSETP.GTU.FTZ.AND P6, PT, R60, R55, PT ;  /* 0x000000373c00720b */ /* 0x000fe20003fdc000 */
[----:B------:R-:W-:-:S05]  /*6190*/  FMUL.FTZ R42, R42, R51 ;  /* 0x000000332a2a7220 */ /* 0x000fca0000410000 */
[----:B------:R-:W-:Y:S02]  /*61a0*/  FSEL R51, R42, RZ, !P6 ;  /* 0x000000ff2a337208 */ /* 0x000fe40007000000 */
[----:B------:R-:W-:Y:S02]  /*61b0*/  PLOP3.LUT P6, PT, P6, PT, PT, 0x8, 0x80 ;  /* 0x000000000080781c */ /* 0x000fe400037ce170 */
[----:B------:R-:W-:-:S11]  /*61c0*/  F2FP.BF16.F32.PACK_AB R39, R51, R39 ;  /* 0x000000273327723e */ /* 0x000fd600000010ff */
.L_x_209:
[----:B------:R-:W-:Y:S01]  /*61d0*/  SEL R60, RZ, 0x1000000, !P6 ;  /* 0x01000000ff3c7807 */ /* 0x000fe20007000000 */
[----:B------:R-:W0:Y:S01]  /*61e0*/  LDC.64 R42, c[0x0][0x3b0] ;  /* 0x0000ec00ff2a7b82 */ /* 0x000e220000000a00 */
[----:B------:R-:W-:Y:S02]  /*61f0*/  ISETP.NE.AND P6, PT, R40, RZ, PT ;  /* 0x000000ff2800720c */ /* 0x000fe40003fc5270 */
[----:B------:R-:W-:Y:S02]  /*6200*/  SEL R57, RZ, 0x1000000, !P2 ;  /* 0x01000000ff397807 */ /* 0x000fe40005000000 */
[----:B------:R-:W-:Y:S02]  /*6210*/  SEL R56, RZ, 0x10000, !P1 ;  /* 0x00010000ff387807 */ /* 0x000fe40004800000 */
[----:B------:R-:W-:Y:S01]  /*6220*/  SEL R55, RZ, 0x100, !P0 ;  /* 0x00000100ff377807 */ /* 0x000fe20004000000 */
[----:B------:R-:W1:Y:S01]  /*6230*/  LDC.64 R40, c[0x0][0x3a8] ;  /* 0x0000ea00ff287b82 */ /* 0x000e620000000a00 */
[----:B------:R-:W-:-:S02]  /*6240*/  SEL R59, RZ, 0x10000, !P5 ;  /* 0x00010000ff3b7807 */ /* 0x000fc40006800000 */
[----:B------:R-:W-:Y:S02]  /*6250*/  SEL R58, RZ, 0x100, !P4 ;  /* 0x00000100ff3a7807 */ /* 0x000fe40006000000 */
[----:B------:R-:W-:Y:S02]  /*6260*/  LOP3.LUT R55, R55, R57, R56, 0xfe, !PT ;  /* 0x0000003937377212 */ /* 0x000fe400078efe38 */
[----:B------:R-:W-:Y:S02]  /*6270*/  LOP3.LUT R58, R58, R60, R59, 0xfe, !PT ;  /* 0x0000003c3a3a7212 */ /* 0x000fe400078efe3b */
[----:B------:R-:W-:Y:S02]  /*6280*/  SEL R57, RZ, 0x1, !P3 ;  /* 0x00000001ff397807 */ /* 0x000fe40005800000 */
[----:B------:R-:W-:Y:S01]  /*6290*/  SEL R56, RZ, 0x1, !P6 ;  /* 0x00000001ff387807 */ /* 0x000fe20007000000 */
[----:B-1----:R-:W-:-:S05]  /*62a0*/  IMAD.WIDE.U32 R40, R11, 0x10, R40 ;  /* 0x000000100b287825 */ /* 0x002fca00078e0028 */
[----:B------:R1:W-:Y:S02]  /*62b0*/  STG.E.128 desc[UR6][R40.64], R36 ;  /* 0x0000002428007986 */ /* 0x0003e4000c101d06 */
[----:B-1----:R-:W-:Y:S01]  /*62c0*/  LOP3.LUT R37, R58, R57, RZ, 0xfc, !PT ;  /* 0x000000393a257212 */ /* 0x002fe200078efcff */
[----:B0-----:R-:W-:Y:S01]  /*62d0*/  IMAD.WIDE.U32 R38, R11, 0x8, R42 ;  /* 0x000000080b267825 */ /* 0x001fe200078e002a */
[----:B------:R-:W-:-:S03]  /*62e0*/  LOP3.LUT R36, R55, R56, RZ, 0xfc, !PT ;  /* 0x0000003837247212 */ /* 0x000fc600078efcff */
[----:B------:R-:W-:Y:S02]  /*62f0*/  IMAD.MOV.U32 R56, RZ, RZ, R54 ;  /* 0x000000ffff387224 */ /* 0x000fe400078e0036 */
[----:B------:R0:W-:Y:S01]  /*6300*/  STG.E.64 desc[UR6][R38.64], R36 ;  /* 0x0000002426007986 */ /* 0x0001e2000c101b06 */
[----:B------:R-:W-:-:S07]  /*6310*/  VIADD R54, R11, 0x80 ;  /* 0x000000800b367836 */ /* 0x000fce0000000000 */
.L_x_168:
[----:B------:R-:W-:Y:S05]  /*6320*/  BSYNC.RECONVERGENT B0 ;  /* 0x0000000000007941 */ /* 0x000fea0003800200 */
.L_x_167:
[----:B------:R-:W-:Y:S01]  /*6330*/  ISETP.GE.U32.AND P0, PT, R8, 0x100, PT ;  /* 0x000001000800780c */ /* 0x000fe20003f06070 */
[----:B------:R-:W-:Y:S03]  /*6340*/  BSSY.RECONVERGENT B0, `(.L_x_250) ;  /* 0x0000552000007945 */ /* 0x000fe60003800200 */
[----:B------:R-:W-:-:S09]  /*6350*/  P2R R67, PR, RZ, 0x1 ;  /* 0x00000001ff437803 */ /* 0x000fd20000000000 */
[----:B------:R-:W-:Y:S05]  /*6360*/  @!P0 BRA `(.L_x_251) ;  /* 0x00000054003c8947 */ /* 0x000fea0003800000 */
[----:B------:R-:W1:Y:S02]  /*6370*/  LDC.64 R12, c[0x0][0x390] ;  /* 0x0000e400ff0c7b82 */ /* 0x000e640000000a00 */
[----:B-1----:R-:W-:-:S05]  /*6380*/  IMAD.WIDE.U32 R12, R54, 0x10, R12 ;  /* 0x00000010360c7825 */ /* 0x002fca00078e000c */
[----:B------:R1:W5:Y:S01]  /*6390*/  LDG.E.128 R40, desc[UR6][R12.64] ;  /* 0x000000060c287981 */ /* 0x000362000c1e1d00 */
[----:B------:R-:W-:-:S04]  /*63a0*/  UISETP.NE.U32.AND UP1, UPT, UR12, URZ, UPT ;  /* 0x000000ff0c00728c */ /* 0x000fc8000bf25070 */
[----:B------:R-:W-:-:S09]  /*63b0*/  UISETP.NE.AND.EX UP1, UPT, UR13, URZ, UPT, UP1 ;  /* 0x000000ff0d00728c */ /* 0x000fd2000bf25310 */
[----:B-1----:R-:W-:Y:S05]  /*63c0*/  BRA.U !UP1, `(.L_x_252) ;  /* 0x0000002909987547 */ /* 0x002fea000b800000 */
[----:B------:R-:W1:Y:S02]  /*63d0*/  LDC.64 R12, c[0x0][0x3a0] ;  /* 0x0000e800ff0c7b82 */ /* 0x000e640000000a00 */
[----:B-1----:R-:W-:-:S05]  /*63e0*/  IMAD.WIDE.U32 R12, R54, 0x10, R12 ;  /* 0x00000010360c7825 */ /* 0x002fca00078e000c */
[----:B0-----:R0:W5:Y:S01]  /*63f0*/  LDG.E.128 R36, desc[UR6][R12.64] ;  /* 0x000000060c247981 */ /* 0x001162000c1e1d00 */
[----:B------:R-:W-:Y:S01]  /*6400*/  ISETP.NE.AND P0, PT, R3, 0x1, PT ;  /* 0x000000010300780c */ /* 0x000fe20003f05270 */
[----:B------:R-:W-:Y:S01]  /*6410*/  BSSY.RECONVERGENT B1, `(.L_x_253) ;  /* 0x0000048000017945 */ /* 0x000fe20003800200 */
[----:B------:R-:W-:Y:S02]  /*6420*/  HFMA2 R44, -RZ, RZ, 0, 1.1920928955078125e-07 ;  /* 0x00000002ff2c7431 */ /* 0x000fe400000001ff */
[----:B------:R-:W-:Y:S02]  /*6430*/  IMAD.MOV.U32 R45, RZ, RZ, R0 ;  /* 0x000000ffff2d7224 */ /* 0x000fe400078e0000 */
[----:B------:R-:W-:-:S07]  /*6440*/  IMAD.MOV.U32 R55, RZ, RZ, R56 ;  /* 0x000000ffff377224 */ /* 0x000fce00078e0038 */
[----:B0-----:R-:W-:Y:S05]  /*6450*/  @!P0 BRA `(.L_x_254) ;  /* 0x00000004000c8947 */ /* 0x001fea0003800000 */
        /* <DEDUP_REMOVED lines=10> */
.L_x_255:
        /* <DEDUP_REMOVED lines=13> */
.L_x_257:
[----:B------:R-:W-:Y:S05]  /*65d0*/  BSYNC.RECONVERGENT B2 ;  /* 0x0000000000027941 */ /* 0x000fea0003800200 */
.L_x_256:
        /* <DEDUP_REMOVED lines=33> */
[----:B------:R-:W-:Y:S02]  /*67f0*/  LOP3.LUT R58, R58, UR33, R45, 0x96, !PT ;  /* 0x000000213a3a7c12 */ /* 0x000fe4000f8e962d */
[----:B------:R-:W-:Y:S02]  /*6800*/  MOV R45, R56 ;  /* 0x00000038002d7202 */ /* 0x000fe40000000f00 */
        /* <DEDUP_REMOVED lines=8> */
.L_x_254:
[----:B------:R-:W-:Y:S05]  /*6890*/  BSYNC.RECONVERGENT B1 ;  /* 0x0000000000017941 */ /* 0x000fea0003800200 */
.L_x_253:
[----:B------:R-:W0:Y:S01]  /*68a0*/  LDC R57, c[0x0][0x408] ;  /* 0x00010200ff397b82 */ /* 0x000e220000000800 */
[----:B------:R-:W-:Y:S01]  /*68b0*/  I2FP.F32.U32 R3, R45 ;  /* 0x0000002d00037245 */ /* 0x000fe20000201000 */
[----:B------:R-:W-:Y:S01]  /*68c0*/  IMAD.MOV.U32 R78, RZ, RZ, 0x2f800000 ;  /* 0x2f800000ff4e7424 */ /* 0x000fe200078e00ff */
[----:B-----5:R-:W-:Y:S01]  /*68d0*/  SHF.L.U32 R13, R40, 0x10, RZ ;  /* 0x00000010280d7819 */ /* 0x020fe200000006ff */
[----:B------:R-:W-:Y:S01]  /*68e0*/  BSSY.RECONVERGENT B1, `(.L_x_258) ;  /* 0x0000053000017945 */ /* 0x000fe20003800200 */
[----:B------:R-:W-:Y:S01]  /*68f0*/  ISETP.NE.AND P1, PT, R44, 0x1, PT ;  /* 0x000000012c00780c */ /* 0x000fe20003f25270 */
[----:B------:R-:W-:Y:S01]  /*6900*/  FFMA.FTZ R12, R3, R78, 1.1641532182693481445e-10 ;  /* 0x2f000000030c7423 */ /* 0x000fe2000001004e */
[----:B------:R-:W-:Y:S01]  /*6910*/  IMAD.U32 R3, R36, 0x10000, RZ ;  /* 0x0001000024037824 */ /* 0x000fe200078e00ff */
[----:B------:R-:W1:Y:S01]  /*6920*/  LDC R77, c[0x0][0x404] ;  /* 0x00010100ff4d7b82 */ /* 0x000e620000000800 */
[----:B------:R-:W-:Y:S01]  /*6930*/  FMUL.FTZ R50, R13, UR4 ;  /* 0x000000040d327c20 */ /* 0x000fe20008410000 */
[----:B------:R-:W-:Y:S01]  /*6940*/  IMAD.MOV.U32 R45, RZ, RZ, 0x2 ;  /* 0x00000002ff2d7424 */ /* 0x000fe200078e00ff */
[----:B------:R-:W-:-:S02]  /*6950*/  MOV R13, R0 ;  /* 0x00000000000d7202 */ /* 0x000fc40000000f00 */
[----:B0-----:R-:W-:Y:S01]  /*6960*/  FMUL.FTZ R50, R50, R57 ;  /* 0x0000003932327220 */ /* 0x001fe20000410000 */
[----:B-1----:R-:W-:Y:S02]  /*6970*/  FSETP.GTU.FTZ.AND P0, PT, R12, R77, PT ;  /* 0x0000004d0c00720b */ /* 0x002fe40003f1c000 */
[----:B------:R-:W-:Y:S02]  /*6980*/  PRMT R12, R36, 0x7632, R12 ;  /* 0x00007632240c7816 */ /* 0x000fe4000000000c */
[----:B------:R-:W-:Y:S02]  /*6990*/  FSEL R50, R50, RZ, !P0 ;  /* 0x000000ff32327208 */ /* 0x000fe40004000000 */
[----:B------:R-:W-:-:S03]  /*69a0*/  PLOP3.LUT P0, PT, P0, PT, PT, 0x8, 0x80 ;  /* 0x000000000080781c */ /* 0x000fc6000070e170 */
[--C-:B------:R-:W-:Y:S01]  /*69b0*/  FADD.FTZ R56, R50, R3.reuse ;  /* 0x0000000332387221 */ /* 0x100fe20000010000 */
[----:B------:R-:W-:Y:S02]  /*69c0*/  PRMT R3, R40, 0x7632, R3 ;  /* 0x0000763228037816 */ /* 0x000fe40000000003 */
[----:B------:R-:W-:Y:S01]  /*69d0*/  P2R R40, PR, RZ, 0x1 ;  /* 0x00000001ff287803 */ /* 0x000fe20000000000 */
        /* <DEDUP_REMOVED lines=10> */
.L_x_260:
        /* <DEDUP_REMOVED lines=13> */
.L_x_262:
[----:B------:R-:W-:Y:S05]  /*6b50*/  BSYNC.RECONVERGENT B2 ;  /* 0x0000000000027941 */ /* 0x000fea0003800200 */
.L_x_261:
        /* <DEDUP_REMOVED lines=43> */
.L_x_259:
[----:B------:R-:W-:Y:S05]  /*6e10*/  BSYNC.RECONVERGENT B1 ;  /* 0x0000000000017941 */ /* 0x000fea0003800200 */
.L_x_258:
        /* <DEDUP_REMOVED lines=8> */
[----:B------:R-:W-:-:S04]  /*6ea0*/  FSETP.GTU.FTZ.AND P0, PT, R36, R77, PT ;  /* 0x0000004d2400720b */ /* 0x000fc80003f1c000 */
[----:B------:R-:W-:Y:S01]  /*6eb0*/  FSEL R36, R44, RZ, !P0 ;  /* 0x000000ff2c247208 */ /* 0x000fe20004000000 */
[----:B------:R-:W-:Y:S01]  /*6ec0*/  IMAD.MOV.U32 R44, RZ, RZ, 0x2 ;  /* 0x00000002ff2c7424 */ /* 0x000fe200078e00ff */
[----:B------:R-:W-:-:S03]  /*6ed0*/  PLOP3.LUT P0, PT, P0, PT, PT, 0x8, 0x80 ;  /* 0x000000000080781c */ /* 0x000fc6000070e170 */
[----:B------:R-:W-:Y:S01]  /*6ee0*/  FADD.FTZ R36, R36, R3 ;  /* 0x0000000324247221 */ /* 0x000fe20000010000 */
[----:B------:R-:W-:-:S04]  /*6ef0*/  IMAD.MOV.U32 R3, RZ, RZ, R0 ;  /* 0x000000ffff037224 */ /* 0x000fc800078e0000 */
[----:B------:R-:W-:Y:S01]  /*6f00*/  MOV R64, R36 ;  /* 0x0000002400407202 */ /* 0x000fe20000000f00 */
        /* <DEDUP_REMOVED lines=9> */
.L_x_265:
        /* <DEDUP_REMOVED lines=13> */
.L_x_267:
[----:B------:R-:W-:Y:S05]  /*7070*/  BSYNC.RECONVERGENT B2 ;  /* 0x0000000000027941 */ /* 0x000fea0003800200 */
.L_x_266:
        /* <DEDUP_REMOVED lines=39> */
[----:B------:R-:W-:Y:S01]  /*72f0*/  MOV R0, R58 ;  /* 0x0000003a00007202 */ /* 0x000fe20000000f00 */
[----:B------:R-:W-:Y:S01]  /*7300*/  IMAD.MOV.U32 R55, RZ, RZ, R12 ;  /* 0x000000ffff377224 */ /* 0x000fe200078e000c */
[----:B------:R-:W-:Y:S01]  /*7310*/  LOP3.LUT R5, R44, UR35, R13, 0x96, !PT ;  /* 0x000000232c057c12 */ /* 0x000fe2000f8e960d */
[----:B------:R-:W-:-:S07]  /*7320*/  HFMA2 R44, -RZ, RZ, 0, 0 ;  /* 0x00000000ff2c7431 */ /* 0x000fce00000001ff */
.L_x_264:
[----:B------:R-:W-:Y:S05]  /*7330*/  BSYNC.RECONVERGENT B1 ;  /* 0x0000000000017941 */ /* 0x000fea0003800200 */
.L_x_263:
[----:B------:R-:W-:Y:S01]  /*7340*/  I2FP.F32.U32 R3, R3 ;  /* 0x0000000300037245 */ /* 0x000fe20000201000 */
[----:B------:R-:W-:Y:S01]  /*7350*/  IMAD.U32 R13, R41, 0x10000, RZ ;  /* 0x00010000290d7824 */ /* 0x000fe200078e00ff */
[----:B------:R-:W-:Y:S01]  /*7360*/  ISETP.NE.AND P2, PT, R44, 0x1, PT ;  /* 0x000000012c00780c */ /* 0x000fe20003f45270 */
[----:B------:R-:W-:Y:S01]  /*7370*/  BSSY.RECONVERGENT B1, `(.L_x_268) ;  /* 0x000004f000017945 */ /* 0x000fe20003800200 */
[----:B------:R-:W-:Y:S02]  /*7380*/  HFMA2 R45, -RZ, RZ, 0, 1.1920928955078125e-07 ;  /* 0x00000002ff2d7431 */ /* 0x000fe400000001ff */
[----:B------:R-:W-:Y:S01]  /*7390*/  FFMA.FTZ R12, R3, R78, 1.1641532182693481445e-10 ;  /* 0x2f000000030c7423 */ /* 0x000fe2000001004e */
[----:B------:R-:W-:Y:S01]  /*73a0*/  FMUL.FTZ R50, R13, UR4 ;  /* 0x000000040d327c20 */ /* 0x000fe20008410000 */
[----:B------:R-:W-:-:S03]  /*73b0*/  PRMT R3, R37, 0x7632, R3 ;  /* 0x0000763225037816 */ /* 0x000fc60000000003 */
[----:B------:R-:W-:Y:S01]  /*73c0*/  FMUL.FTZ R50, R50, R57 ;  /* 0x0000003932327220 */ /* 0x000fe20000410000 */
[----:B------:R-:W-:Y:S01]  /*73d0*/  FSETP.GTU.FTZ.AND P1, PT, R12, R77, PT ;  /* 0x0000004d0c00720b */ /* 0x000fe20003f3c000 */
[----:B------:R-:W-:Y:S02]  /*73e0*/  IMAD.U32 R12, R37, 0x10000, RZ ;  /* 0x00010000250c7824 */ /* 0x000fe400078e00ff */
[----:B------:R-:W-:Y:S01]  /*73f0*/  IMAD.MOV.U32 R37, RZ, RZ, R0 ;  /* 0x000000ffff257224 */ /* 0x000fe200078e0000 */
[----:B------:R-:W-:Y:S02]  /*7400*/  FSEL R13, R50, RZ, !P1 ;  /* 0x000000ff320d7208 */ /* 0x000fe40004800000 */
[----:B------:R-:W-:-:S03]  /*7410*/  PLOP3.LUT P1, PT, P1, PT, PT, 0x8, 0x80 ;  /* 0x000000000080781c */ /* 0x000fc60000f2e170 */
[--C-:B------:R-:W-:Y:S01]  /*7420*/  FADD.FTZ R13, R13, R12.reuse ;  /* 0x0000000c0d0d7221 */ /* 0x100fe20000010000 */
[----:B------:R-:W-:Y:S01]  /*7430*/  PRMT R12, R41, 0x7632, R12 ;  /* 0x00007632290c7816 */ /* 0x000fe2000000000c */
        /* <DEDUP_REMOVED lines=9> */
.L_x_270:
        /* <DEDUP_REMOVED lines=13> */
.L_x_272:
[----:B------:R-:W-:Y:S05]  /*75a0*/  BSYNC.RECONVERGENT B2 ;  /* 0x0000000000027941 */ /* 0x000fea0003800200 */
.L_x_271:
[----:B------:R-:W-:Y:S01]  /*75b0*/  LOP3.LUT R44, R2, UR9, R59, 0x96, !PT ;  /* 0x00000009022c7c12 */ /* 0x000fe2000f8e963b */
[----:B------:R-:W-:-:S04]  /*75c0*/  IMAD.WIDE.U32 R4, R9, -0x326172a9, RZ ;  /* 0xcd9e8d5709047825 */ /* 0x000fc800078e00ff */
        /* <DEDUP_REMOVED lines=37> */
[----:B------:R-:W-:-:S05]  /*7820*/  IMAD.WIDE.U32 R44, R5, -0x2daee0ad, RZ ;  /* 0xd2511f53052c7825 */ /* 0x000fca00078e00ff */
[----:B------:R-:W-:Y:S01]  /*7830*/  LOP3.LUT R5, R58, UR35, R45, 0x96, !PT ;  /* 0x000000233a057c12 */ /* 0x000fe2000f8e962d */
[----:B------:R-:W-:Y:S01]  /*7840*/  IMAD.MOV.U32 R45, RZ, RZ, RZ ;  /* 0x000000ffff2d7224 */ /* 0x000fe200078e00ff */
[----:B------:R-:W-:-:S07]  /*7850*/  MOV R55, R44 ;  /* 0x0000002c00377202 */ /* 0x000fce0000000f00 */
.L_x_269:
[----:B------:R-:W-:Y:S05]  /*7860*/  BSYNC.RECONVERGENT B1 ;  /* 0x0000000000017941 */ /* 0x000fea0003800200 */
.L_x_268:
[----:B------:R-:W-:Y:S01]  /*7870*/  I2FP.F32.U32 R37, R37 ;  /* 0x0000002500257245 */ /* 0x000fe20000201000 */
[----:B------:R-:W-:Y:S01]  /*7880*/  IMAD.U32 R41, R12, 0x10000, RZ ;  /* 0x000100000c297824 */ /* 0x000fe200078e00ff */
[----:B------:R-:W-:Y:S01]  /*7890*/  ISETP.NE.AND P3, PT, R45, 0x1, PT ;  /* 0x000000012d00780c */ /* 0x000fe20003f65270 */
[----:B------:R-:W-:Y:S01]  /*78a0*/  BSSY.RECONVERGENT B1, `(.L_x_273) ;  /* 0x000004d000017945 */ /* 0x000fe20003800200 */
[----:B------:R-:W-:Y:S01]  /*78b0*/  SHF.L.U32 R3, R3, 0x10, RZ ;  /* 0x0000001003037819 */ /* 0x000fe200000006ff */
[----:B------:R-:W-:Y:S01]  /*78c0*/  FFMA.FTZ R12, R37, R78, 1.1641532182693481445e-10 ;  /* 0x2f000000250c7423 */ /* 0x000fe2000001004e */
[----:B------:R-:W-:Y:S01]  /*78d0*/  FMUL.FTZ R44, R41, UR4 ;  /* 0x00000004292c7c20 */ /* 0x000fe20008410000 */
[----:B------:R-:W-:-:S03]  /*78e0*/  IMAD.MOV.U32 R41, RZ, RZ, 0x2 ;  /* 0x00000002ff297424 */ /* 0x000fc600078e00ff */
[----:B------:R-:W-:Y:S01]  /*78f0*/  FMUL.FTZ R44, R44, R57 ;  /* 0x000000392c2c7220 */ /* 0x000fe20000410000 */
[----:B------:R-:W-:-:S04]  /*7900*/  FSETP.GTU.FTZ.AND P2, PT, R12, R77, PT ;  /* 0x0000004d0c00720b */ /* 0x000fc80003f5c000 */
[----:B------:R-:W-:Y:S02]  /*7910*/  FSEL R12, R44, RZ, !P2 ;  /* 0x000000ff2c0c7208 */ /* 0x000fe40005000000 */
[----:B------:R-:W-:-:S03]  /*7920*/  PLOP3.LUT P2, PT, P2, PT, PT, 0x8, 0x80 ;  /* 0x000000000080781c */ /* 0x000fc6000174e170 */
[----:B------:R-:W-:Y:S01]  /*7930*/  FADD.FTZ R12, R12, R3 ;  /* 0x000000030c0c7221 */ /* 0x000fe20000010000 */
[----:B------:R-:W-:Y:S01]  /*7940*/  IMAD.MOV.U32 R3, RZ, RZ, R0 ;  /* 0x000000ffff037224 */ /* 0x000fe200078e0000 */
        /* <DEDUP_REMOVED lines=9> */
.L_x_275:
        /* <DEDUP_REMOVED lines=13> */
.L_x_277:
[----:B------:R-:W-:Y:S05]  /*7ab0*/  BSYNC.RECONVERGENT B2 ;  /* 0x0000000000027941 */ /* 0x000fea0003800200 */
.L_x_276:
        /* <DEDUP_REMOVED lines=39> */
[----:B------:R-:W-:Y:S01]  /*7d30*/  IMAD.WIDE.U32 R44, R3, -0x2daee0ad, RZ ;  /* 0xd2511f53032c7825 */ /* 0x000fe200078e00ff */
[----:B------:R-:W-:-:S03]  /*7d40*/  MOV R3, R55 ;  /* 0x0000003700037202 */ /* 0x000fc60000000f00 */
[----:B------:R-:W-:Y:S01]  /*7d50*/  IMAD.MOV.U32 R55, RZ, RZ, R44 ;  /* 0x000000ffff377224 */ /* 0x000fe200078e002c */
[----:B------:R-:W-:-:S07]  /*7d60*/  LOP3.LUT R5, R58, UR35, R45, 0x96, !PT ;  /* 0x000000233a057c12 */ /* 0x000fce000f8e962d */
.L_x_274:
[----:B------:R-:W-:Y:S05]  /*7d70*/  BSYNC.RECONVERGENT B1 ;  /* 0x0000000000017941 */ /* 0x000fea0003800200 */
.L_x_273:
[----:B------:R-:W-:Y:S01]  /*7d80*/  I2FP.F32.U32 R3, R3 ;  /* 0x0000000300037245 */ /* 0x000fe20000201000 */
[----:B------:R-:W-:Y:S01]  /*7d90*/  BSSY.RECONVERGENT B1, `(.L_x_278) ;  /* 0x0000052000017945 */ /* 0x000fe20003800200 */
[C---:B------:R-:W-:Y:S01]  /*7da0*/  SHF.L.U32 R37, R42.reuse, 0x10, RZ ;  /* 0x000000102a257819 */ /* 0x040fe200000006ff */
[----:B------:R-:W-:Y:S01]  /*7db0*/  IMAD.MOV.U32 R49, RZ, RZ, 0x2 ;  /* 0x00000002ff317424 */ /* 0x000fe200078e00ff */
[----:B------:R-:W-:Y:S01]  /*7dc0*/  ISETP.NE.AND P4, PT, R41, 0x1, PT ;  /* 0x000000012900780c */ /* 0x000fe20003f85270 */
[----:B------:R-:W-:Y:S01]  /*7dd0*/  FFMA.FTZ R44, R3, R78, 1.1641532182693481445e-10 ;  /* 0x2f000000032c7423 */ /* 0x000fe2000001004e */
[----:B------:R-:W-:Y:S01]  /*7de0*/  PRMT R3, R42, 0x7632, R3 ;  /* 0x000076322a037816 */ /* 0x000fe20000000003 */
[----:B------:R-:W-:Y:S01]  /*7df0*/  FMUL.FTZ R50, R37, UR4 ;  /* 0x0000000425327c20 */ /* 0x000fe20008410000 */
[----:B------:R-:W-:Y:S02]  /*7e00*/  MOV R42, R0 ;  /* 0x00000000002a7202 */ /* 0x000fe40000000f00 */
[----:B------:R-:W-:Y:S01]  /*7e10*/  FSETP.GTU.FTZ.AND P3, PT, R44, R77, PT ;  /* 0x0000004d2c00720b */ /* 0x000fe20003f7c000 */
[----:B------:R-:W-:Y:S01]  /*7e20*/  FMUL.FTZ R50, R50, R57 ;  /* 0x0000003932327220 */ /* 0x000fe20000410000 */
[C---:B------:R-:W-:Y:S01]  /*7e30*/  IMAD.U32 R44, R38.reuse, 0x10000, RZ ;  /* 0x00010000262c7824 */ /* 0x040fe200078e00ff */
[----:B------:R-:W-:-:S03]  /*7e40*/  PRMT R38, R38, 0x7632, R38 ;  /* 0x0000763226267816 */ /* 0x000fc60000000026 */
[----:B------:R-:W-:Y:S02]  /*7e50*/  FSEL R37, R50, RZ, !P3 ;  /* 0x000000ff32257208 */ /* 0x000fe40005800000 */
[----:B------:R-:W-:-:S03]  /*7e60*/  PLOP3.LUT P3, PT, P3, PT, PT, 0x8, 0x80 ;  /* 0x000000000080781c */ /* 0x000fc60001f6e170 */
[----:B------:R-:W-:-:S04]  /*7e70*/  FADD.FTZ R37, R37, R44 ;  /* 0x0000002c25257221 */ /* 0x000fc80000010000 */
        /* <DEDUP_REMOVED lines=10> */
.L_x_280:
        /* <DEDUP_REMOVED lines=8> */
[----:B------:R-:W-:Y:S02]  /*7fa0*/  @!P4 IADD3 R0, PT, PT, R2, 0x1, RZ ;  /* 0x000000010200c810 */ /* 0x000fe40007ffe0ff */
[----:B------:R-:W-:Y:S02]  /*7fb0*/  @!P4 MOV R6, RZ ;  /* 0x000000ff0006c202 */ /* 0x000fe40000000f00 */
[----:B------:R-:W-:-:S13]  /*7fc0*/  ISETP.NE.AND P5, PT, R9, RZ, !P4 ;  /* 0x000000ff0900720c */ /* 0x000fda00067a5270 */
[----:B------:R-:W-:-:S04]  /*7fd0*/  @P5 IMAD.MOV R0, RZ, RZ, R2 ;  /* 0x000000ffff005224 */ /* 0x000fc800078e0202 */
[----:B------:R-:W-:-:S07]  /*7fe0*/  @!P4 IMAD.MOV.U32 R2, RZ, RZ, R0 ;  /* 0x000000ffff02c224 */ /* 0x000fce00078e0000 */
.L_x_282:
[----:B------:R-:W-:Y:S05]  /*7ff0*/  BSYNC.RECONVERGENT B2 ;  /* 0x0000000000027941 */ /* 0x000fea0003800200 */
.L_x_281:
[----:B------:R-:W-:Y:S01]  /*8000*/  LOP3.LUT R58, R2, UR9, R61, 0x96, !PT ;  /* 0x00000009023a7c12 */ /* 0x000fe2000f8e963d */
[----:B------:R-:W-:-:S04]  /*8010*/  IMAD.WIDE.U32 R4, R9, -0x326172a9, RZ ;  /* 0xcd9e8d5709047825 */ /* 0x000fc800078e00ff */
[----:B------:R-:W-:Y:S01]  /*8020*/  IMAD.WIDE.U32 R58, R58, -0x326172a9, RZ ;  /* 0xcd9e8d573a3a7825 */ /* 0x000fe200078e00ff */
[----:B------:R-:W-:-:S03]  /*8030*/  LOP3.LUT R5, R6, UR8, R5, 0x96, !PT ;  /* 0x0000000806057c12 */ /* 0x000fc6000f8e9605 */
[----:B------:R-:W-:Y:S01]  /*8040*/  IMAD.MOV.U32 R42, RZ, RZ, R55 ;  /* 0x000000ffff2a7224 */ /* 0x000fe200078e0037 */
[----:B------:R-:W-:Y:S01]  /*8050*/  LOP3.LUT R61, R4, UR18, R59, 0x96, !PT ;  /* 0x00000012043d7c12 */ /* 0x000fe2000f8e963b */
[----:B------:R-:W-:-:S04]  /*8060*/  IMAD.WIDE.U32 R4, R5, -0x2daee0ad, RZ ;  /* 0xd2511f5305047825 */ /* 0x000fc800078e00ff */
        /* <DEDUP_REMOVED lines=34> */
[----:B------:R-:W-:Y:S02]  /*8290*/  LOP3.LUT R5, R60, UR35, R59, 0x96, !PT ;  /* 0x000000233c057c12 */ /* 0x000fe4000f8e963b */
[----:B------:R-:W-:-:S07]  /*82a0*/  MOV R55, R58 ;  /* 0x0000003a00377202 */ /* 0x000fce0000000f00 */
.L_x_279:
[----:B------:R-:W-:Y:S05]  /*82b0*/  BSYNC.RECONVERGENT B1 ;  /* 0x0000000000017941 */ /* 0x000fea0003800200 */
.L_x_278:
        /* <DEDUP_REMOVED lines=8> */
[----:B------:R-:W-:Y:S01]  /*8340*/  FSETP.GTU.FTZ.AND P4, PT, R42, R77, PT ;  /* 0x0000004d2a00720b */ /* 0x000fe20003f9c000 */
[----:B------:R-:W-:-:S03]  /*8350*/  IMAD.MOV.U32 R42, RZ, RZ, 0x2 ;  /* 0x00000002ff2a7424 */ /* 0x000fc600078e00ff */
[----:B------:R-:W-:Y:S02]  /*8360*/  FSEL R38, R44, RZ, !P4 ;  /* 0x000000ff2c267208 */ /* 0x000fe40006000000 */
        /* <DEDUP_REMOVED lines=13> */
.L_x_285:
        /* <DEDUP_REMOVED lines=13> */
.L_x_287:
[----:B------:R-:W-:Y:S05]  /*8510*/  BSYNC.RECONVERGENT B2 ;  /* 0x0000000000027941 */ /* 0x000fea0003800200 */
.L_x_286:
        /* <DEDUP_REMOVED lines=37> */
[----:B------:R-:W-:Y:S02]  /*8770*/  LOP3.LUT R4, R4, UR34, R59, 0x96, !PT ;  /* 0x0000002204047c12 */ /* 0x000fe4000f8e963b */
[----:B------:R-:W-:Y:S01]  /*8780*/  MOV R0, R58 ;  /* 0x0000003a00007202 */ /* 0x000fe20000000f00 */
[----:B------:R-:W-:-:S04]  /*8790*/  IMAD.WIDE.U32 R58, R3, -0x2daee0ad, RZ ;  /* 0xd2511f53033a7825 */ /* 0x000fc800078e00ff */
[----:B------:R-:W-:Y:S01]  /*87a0*/  IMAD.MOV.U32 R3, RZ, RZ, R55 ;  /* 0x000000ffff037224 */ /* 0x000fe200078e0037 */
[----:B------:R-:W-:Y:S01]  /*87b0*/  LOP3.LUT R5, R60, UR35, R59, 0x96, !PT ;  /* 0x000000233c057c12 */ /* 0x000fe2000f8e963b */
[----:B------:R-:W-:-:S07]  /*87c0*/  IMAD.MOV.U32 R55, RZ, RZ, R58 ;  /* 0x000000ffff377224 */ /* 0x000fce00078e003a */
.L_x_284:
[----:B------:R-:W-:Y:S05]  /*87d0*/  BSYNC.RECONVERGENT B1 ;  /* 0x0000000000017941 */ /* 0x000fea0003800200 */
.L_x_283:
[----:B------:R-:W-:Y:S01]  /*87e0*/  I2FP.F32.U32 R3, R3 ;  /* 0x0000000300037245 */ /* 0x000fe20000201000 */
[C---:B------:R-:W-:Y:S01]  /*87f0*/  IMAD.U32 R41, R43.reuse, 0x10000, RZ ;  /* 0x000100002b297824 */ /* 0x040fe200078e00ff */
[----:B------:R-:W-:Y:S01]  /*8800*/  ISETP.NE.AND P6, PT, R42, 0x1, PT ;  /* 0x000000012a00780c */ /* 0x000fe20003fc5270 */
[----:B------:R-:W-:Y:S01]  /*8810*/  BSSY.RECONVERGENT B1, `(.L_x_288) ;  /* 0x0000052000017945 */ /* 0x000fe20003800200 */
[----:B------:R-:W-:Y:S01]  /*8820*/  PRMT R49, R43, 0x7632, R49 ;  /* 0x000076322b317816 */ /* 0x000fe20000000031 */
[----:B------:R-:W-:Y:S01]  /*8830*/  FFMA.FTZ R50, R3, R78, 1.1641532182693481445e-10 ;  /* 0x2f00000003327423 */ /* 0x000fe2000001004e */
[----:B------:R-:W-:Y:S01]  /*8840*/  FMUL.FTZ R58, R41, UR4 ;  /* 0x00000004293a7c20 */ /* 0x000fe20008410000 */
[----:B------:R-:W-:-:S03]  /*8850*/  HFMA2 R3, -RZ, RZ, 0, 1.1920928955078125e-07 ;  /* 0x00000002ff037431 */ /* 0x000fc600000001ff */
[----:B------:R-:W-:Y:S01]  /*8860*/  FMUL.FTZ R58, R58, R57 ;  /* 0x000000393a3a7220 */ /* 0x000fe20000410000 */
[----:B------:R-:W-:Y:S01]  /*8870*/  FSETP.GTU.FTZ.AND P5, PT, R50, R77, PT ;  /* 0x0000004d3200720b */ /* 0x000fe20003fbc000 */
[C---:B------:R-:W-:Y:S01]  /*8880*/  IMAD.U32 R50, R39.reuse, 0x10000, RZ ;  /* 0x0001000027327824 */ /* 0x040fe200078e00ff */
[----:B------:R-:W-:Y:S02]  /*8890*/  PRMT R39, R39, 0x7632, R39 ;  /* 0x0000763227277816 */ /* 0x000fe40000000027 */
[----:B------:R-:W-:Y:S01]  /*88a0*/  FSEL R41, R58, RZ, !P5 ;  /* 0x000000ff3a297208 */ /* 0x000fe20006800000 */
[----:B------:R-:W-:Y:S01]  /*88b0*/  IMAD.MOV.U32 R58, RZ, RZ, R0 ;  /* 0x000000ffff3a7224 */ /* 0x000fe200078e0000 */
[----:B------:R-:W-:-:S03]  /*88c0*/  PLOP3.LUT P5, PT, P5, PT, PT, 0x8, 0x80 ;  /* 0x000000000080781c */ /* 0x000fc60002fae170 */
        /* <DEDUP_REMOVED lines=11> */
.L_x_290:
        /* <DEDUP_REMOVED lines=15> */
.L_x_292:
[----:B------:R-:W-:Y:S05]  /*8a70*/  BSYNC.RECONVERGENT B2 ;  /* 0x0000000000027941 */ /* 0x000fea0003800200 */
.L_x_291:
        /* <DEDUP_REMOVED lines=38> */
[----:B------:R-:W-:Y:S01]  /*8ce0*/  IMAD.MOV.U32 R58, RZ, RZ, R55 ;  /* 0x000000ffff3a7224 */ /* 0x000fe200078e0037 */
[----:B------:R-:W-:Y:S01]  /*8cf0*/  MOV R55, R42 ;  /* 0x0000002a00377202 */ /* 0x000fe20000000f00 */
[----:B------:R-:W-:-:S04]  /*8d00*/  IMAD.WIDE.U32 R42, R0, -0x326172a9, RZ ;  /* 0xcd9e8d57002a7825 */ /* 0x000fc800078e00ff */
[----:B------:R-:W-:Y:S01]  /*8d10*/  IMAD.MOV.U32 R0, RZ, RZ, R42 ;  /* 0x000000ffff007224 */ /* 0x000fe200078e002a */
[----:B------:R-:W-:-:S07]  /*8d20*/  LOP3.LUT R4, R4, UR34, R43, 0x96, !PT ;  /* 0x0000002204047c12 */ /* 0x000fce000f8e962b */
.L_x_289:
[----:B------:R-:W-:Y:S05]  /*8d30*/  BSYNC.RECONVERGENT B1 ;  /* 0x0000000000017941 */ /* 0x000fea0003800200 */
.L_x_288:
[----:B------:R-:W-:Y:S01]  /*8d40*/  I2FP.F32.U32 R43, R58 ;  /* 0x0000003a002b7245 */ /* 0x000fe20000201000 */
[----:B------:R-:W-:Y:S01]  /*8d50*/  IMAD.U32 R39, R39, 0x10000, RZ ;  /* 0x0001000027277824 */ /* 0x000fe200078e00ff */
        /* <DEDUP_REMOVED lines=9> */
[----:B------:R-:W-:-:S03]  /*8df0*/  PLOP3.LUT P6, PT, P6, PT, PT, 0x8, 0x80 ;  /* 0x000000000080781c */ /* 0x000fc600037ce170 */
[----:B------:R-:W-:-:S05]  /*8e00*/  FADD.FTZ R49, R42, R39 ;  /* 0x000000272a317221 */ /* 0x000fca0000010000 */
[----:B------:R-:W-:Y:S01]  /*8e10*/  F2FP.BF16.F32.PACK_AB R39, R49, R41 ;  /* 0x000000293127723e */ /* 0x000fe200000010ff */
[----:B------:R-:W-:Y:S06]  /*8e20*/  BRA `(.L_x_293) ;  /* 0x0000002800387947 */ /* 0x000fec0003800000 */
.L_x_252:
[----:B------:R-:W-:Y:S01]  /*8e30*/  ISETP.NE.AND P0, PT, R3, 0x1, PT ;  /* 0x000000010300780c */ /* 0x000fe20003f05270 */
[----:B------:R-:W-:Y:S01]  /*8e40*/  BSSY.RECONVERGENT B1, `(.L_x_294) ;  /* 0x0000048000017945 */ /* 0x000fe20003800200 */
[----:B0-----:R-:W-:Y:S01]  /*8e50*/  IMAD.MOV.U32 R37, RZ, RZ, 0x2 ;  /* 0x00000002ff257424 */ /* 0x001fe200078e00ff */
[----:B------:R-:W-:Y:S01]  /*8e60*/  MOV R12, R0 ;  /* 0x00000000000c7202 */ /* 0x000fe20000000f00 */
[----:B------:R-:W-:-:S09]  /*8e70*/  IMAD.MOV.U32 R55, RZ, RZ, R56 ;  /* 0x000000ffff377224 */ /* 0x000fd200078e0038 */
[----:B------:R-:W-:Y:S05]  /*8e80*/  @!P0 BRA `(.L_x_295) ;  /* 0x00000004000c8947 */ /* 0x000fea0003800000 */
[----:B------:R-:W-:-:S13]  /*8e90*/  ISETP.NE.AND P0, PT, R3, 0x3, PT ;  /* 0x000000030300780c */ /* 0x000fda0003f05270 */
[----:B------:R-:W-:Y:S05]  /*8ea0*/  @!P0 BRA `(.L_x_296) ;  /* 0x0000000000208947 */ /* 0x000fea0003800000 */
[----:B------:R-:W-:-:S13]  /*8eb0*/  ISETP.NE.AND P0, PT, R3, 0x2, PT ;  /* 0x000000020300780c */ /* 0x000fda0003f05270 */
[----:B------:R-:W-:Y:S01]  /*8ec0*/  @!P0 IMAD.MOV.U32 R37, RZ, RZ, 0x3 ;  /* 0x00000003ff258424 */ /* 0x000fe200078e00ff */
[-C--:B------:R-:W-:Y:S01]  /*8ed0*/  @!P0 MOV R55, R56.reuse ;  /* 0x0000003800378202 */ /* 0x080fe20000000f00 */
[----:B------:R-:W-:Y:S01]  /*8ee0*/  @!P0 IMAD.MOV.U32 R12, RZ, RZ, R5 ;  /* 0x000000ffff0c8224 */ /* 0x000fe200078e0005 */
[----:B------:R-:W-:Y:S01]  /*8ef0*/  @P0 MOV R55, R56 ;  /* 0x0000003800370202 */ /* 0x000fe20000000f00 */
[----:B------:R-:W-:Y:S02]  /*8f00*/  @P0 VIADD R37, R3, 0x1 ;  /* 0x0000000103250836 */ /* 0x000fe40000000000 */
[----:B------:R-:W-:Y:S01]  /*8f10*/  @P0 IMAD.MOV.U32 R12, RZ, RZ, R4 ;  /* 0x000000ffff0c0224 */ /* 0x000fe200078e0004 */
[----:B------:R-:W-:Y:S06]  /*8f20*/  BRA `(.L_x_295) ;  /* 0x0000000000e47947 */ /* 0x000fec0003800000 */
.L_x_296:
        /* <DEDUP_REMOVED lines=13> */
.L_x_298:
[----:B------:R-:W-:Y:S05]  /*9000*/  BSYNC.RECONVERGENT B2 ;  /* 0x0000000000027941 */ /* 0x000fea0003800200 */
.L_x_297:
        /* <DEDUP_REMOVED lines=34> */
[----:B------:R-:W-:Y:S01]  /*9230*/  HFMA2 R37, -RZ, RZ, 0, 0 ;  /* 0x00000000ff257431 */ /* 0x000fe200000001ff */
[----:B------:R-:W-:Y:S01]  /*9240*/  LOP3.LUT R12, R12, UR32, R5, 0x96, !PT ;  /* 0x000000200c0c7c12 */ /* 0x000fe2000f8e9605 */
[----:B------:R-:W-:-:S04]  /*9250*/  IMAD.WIDE.U32 R38, R38, -0x326172a9, RZ ;  /* 0xcd9e8d5726267825 */ /* 0x000fc800078e00ff */
[----:B------:R-:W-:Y:S01]  /*9260*/  IMAD.WIDE.U32 R12, R12, -0x2daee0ad, RZ ;  /* 0xd2511f530c0c7825 */ /* 0x000fe200078e00ff */
[----:B------:R-:W-:Y:S02]  /*9270*/  LOP3.LUT R4, R4, UR34, R39, 0x96, !PT ;  /* 0x0000002204047c12 */ /* 0x000fe4000f8e9627 */
[----:B------:R-:W-:Y:S01]  /*9280*/  MOV R0, R38 ;  /* 0x0000002600007202 */ /* 0x000fe20000000f00 */
[----:B------:R-:W-:Y:S01]  /*9290*/  IMAD.MOV.U32 R55, RZ, RZ, R12 ;  /* 0x000000ffff377224 */ /* 0x000fe200078e000c */
[----:B------:R-:W-:Y:S01]  /*92a0*/  LOP3.LUT R5, R36, UR35, R13, 0x96, !PT ;  /* 0x0000002324057c12 */ /* 0x000fe2000f8e960d */
[----:B------:R-:W-:-:S07]  /*92b0*/  IMAD.MOV.U32 R12, RZ, RZ, R56 ;  /* 0x000000ffff0c7224 */ /* 0x000fce00078e0038 */
.L_x_295:
[----:B------:R-:W-:Y:S05]  /*92c0*/  BSYNC.RECONVERGENT B1 ;  /* 0x0000000000017941 */ /* 0x000fea0003800200 */
.L_x_294:
        /* <DEDUP_REMOVED lines=10> */
[----:B------:R-:W-:-:S03]  /*9370*/  IMAD.MOV.U32 R13, RZ, RZ, R0 ;  /* 0x000000ffff0d7224 */ /* 0x000fc600078e0000 */
[----:B0-----:R-:W-:Y:S01]  /*9380*/  FMUL.FTZ R3, R3, R60 ;  /* 0x0000003c03037220 */ /* 0x001fe20000410000 */
[----:B-1----:R-:W-:-:S04]  /*9390*/  FSETP.GTU.FTZ.AND P0, PT, R12, R61, PT ;  /* 0x0000003d0c00720b */ /* 0x002fc80003f1c000 */
[----:B------:R-:W-:Y:S02]  /*93a0*/  FSEL R36, R3, RZ, !P0 ;  /* 0x000000ff03247208 */ /* 0x000fe40004000000 */
[----:B------:R-:W-:Y:S02]  /*93b0*/  PLOP3.LUT P2, PT, P0, PT, PT, 0x8, 0x80 ;  /* 0x000000000080781c */ /* 0x000fe4000074e170 */
[----:B------:R-:W-:Y:S01]  /*93c0*/  PRMT R3, R40, 0x7632, R3 ;  /* 0x0000763228037816 */ /* 0x000fe20000000003 */
[----:B------:R-:W-:Y:S01]  /*93d0*/  IMAD.MOV.U32 R63, RZ, RZ, R36 ;  /* 0x000000ffff3f7224 */ /* 0x000fe200078e0024 */
[----:B------:R-:W-:Y:S01]  /*93e0*/  P2R R40, PR, RZ, 0x4 ;  /* 0x00000004ff287803 */ /* 0x000fe20000000000 */
        /* <DEDUP_REMOVED lines=9> */
.L_x_301:
        /* <DEDUP_REMOVED lines=13> */
.L_x_303:
[----:B------:R-:W-:Y:S05]  /*9550*/  BSYNC.RECONVERGENT B2 ;  /* 0x0000000000027941 */ /* 0x000fea0003800200 */
.L_x_302:
        /* <DEDUP_REMOVED lines=41> */
[----:B------:R-:W-:Y:S01]  /*97f0*/  MOV R13, R55 ;  /* 0x00000037000d7202 */ /* 0x000fe20000000f00 */
[----:B------:R-:W-:-:S07]  /*9800*/  IMAD.MOV.U32 R55, RZ, RZ, R12 ;  /* 0x000000ffff377224 */ /* 0x000fce00078e000c */
.L_x_300:
[----:B------:R-:W-:Y:S05]  /*9810*/  BSYNC.RECONVERGENT B1 ;  /* 0x0000000000017941 */ /* 0x000fea0003800200 */
.L_x_299:
        /* <DEDUP_REMOVED lines=8> */
[----:B------:R-:W-:-:S03]  /*98a0*/  FMUL.FTZ R3, R3, R60 ;  /* 0x0000003c03037220 */ /* 0x000fc60000410000 */
[----:B------:R-:W-:Y:S02]  /*98b0*/  PLOP3.LUT P0, PT, P1, PT, PT, 0x8, 0x80 ;  /* 0x000000000080781c */ /* 0x000fe40000f0e170 */
[----:B------:R-:W-:Y:S01]  /*98c0*/  FSEL R39, R3, RZ, !P1 ;  /* 0x000000ff03277208 */ /* 0x000fe20004800000 */
[----:B------:R-:W-:-:S03]  /*98d0*/  IMAD.MOV.U32 R3, RZ, RZ, R0 ;  /* 0x000000ffff037224 */ /* 0x000fc600078e0000 */
        /* <DEDUP_REMOVED lines=10> */
.L_x_306:
        /* <DEDUP_REMOVED lines=13> */
.L_x_308:
[----:B------:R-:W-:Y:S05]  /*9a50*/  BSYNC.RECONVERGENT B2 ;  /* 0x0000000000027941 */ /* 0x000fea0003800200 */
.L_x_307:
        /* <DEDUP_REMOVED lines=43> */
.L_x_305:
[----:B------:R-:W-:Y:S05]  /*9d10*/  BSYNC.RECONVERGENT B1 ;  /* 0x0000000000017941 */ /* 0x000fea0003800200 */
.L_x_304:
[----:B------:R-:W-:Y:S01]  /*9d20*/  I2FP.F32.U32 R12, R3 ;  /* 0x00000003000c7245 */ /* 0x000fe20000201000 */
[----:B------:R-:W-:Y:S01]  /*9d30*/  IMAD.U32 R3, R41, 0x10000, RZ ;  /* 0x0001000029037824 */ /* 0x000fe200078e00ff */
[----:B------:R-:W-:Y:S01]  /*9d40*/  ISETP.NE.AND P3, PT, R44, 0x1, PT ;  /* 0x000000012c00780c */ /* 0x000fe20003f65270 */
[----:B------:R-:W-:Y:S01]  /*9d50*/  BSSY.RECONVERGENT B1, `(.L_x_309) ;  /* 0x000004c000017945 */ /* 0x000fe20003800200 */
[----:B------:R-:W-:Y:S02]  /*9d60*/  IMAD.MOV.U32 R37, RZ, RZ, 0x2 ;  /* 0x00000002ff257424 */ /* 0x000fe400078e00ff */
[----:B------:R-:W-:Y:S01]  /*9d70*/  FFMA.FTZ R12, R12, R77, 1.1641532182693481445e-10 ;  /* 0x2f0000000c0c7423 */ /* 0x000fe2000001004d */
[----:B------:R-:W-:-:S04]  /*9d80*/  FMUL.FTZ R3, R3, UR4 ;  /* 0x0000000403037c20 */ /* 0x000fc80008410000 */
[----:B------:R-:W-:Y:S01]  /*9d90*/  FMUL.FTZ R3, R3, R60 ;  /* 0x0000003c03037220 */ /* 0x000fe20000410000 */
[----:B------:R-:W-:Y:S02]  /*9da0*/  FSETP.GTU.FTZ.AND P2, PT, R12, R61, PT ;  /* 0x0000003d0c00720b */ /* 0x000fe40003f5c000 */
[----:B------:R-:W-:Y:S02]  /*9db0*/  MOV R12, R0 ;  /* 0x00000000000c7202 */ /* 0x000fe40000000f00 */
[----:B------:R-:W-:Y:S02]  /*9dc0*/  FSEL R13, R3, RZ, !P2 ;  /* 0x000000ff030d7208 */ /* 0x000fe40005000000 */
[----:B------:R-:W-:Y:S02]  /*9dd0*/  PLOP3.LUT P1, PT, P2, PT, PT, 0x8, 0x80 ;  /* 0x000000000080781c */ /* 0x000fe4000172e170 */
[----:B------:R-:W-:Y:S01]  /*9de0*/  PRMT R3, R41, 0x7632, R3 ;  /* 0x0000763229037816 */ /* 0x000fe20000000003 */
        /* <DEDUP_REMOVED lines=9> */
.L_x_311:
        /* <DEDUP_REMOVED lines=13> */
.L_x_313:
[----:B------:R-:W-:Y:S05]  /*9f50*/  BSYNC.RECONVERGENT B2 ;  /* 0x0000000000027941 */ /* 0x000fea0003800200 */
.L_x_312:
[----:B------:R-:W-:Y:S01]  /*9f60*/  IMAD.WIDE.U32 R56, R9, -0x326172a9, RZ ;  /* 0xcd9e8d5709387825 */ /* 0x000fe200078e00ff */
[----:B------:R-:W-:-:S03]  /*9f70*/  LOP3.LUT R44, R2, UR9, R5, 0x96, !PT ;  /* 0x00000009022c7c12 */ /* 0x000fc6000f8e9605 */
[----:B------:R-:W-:Y:S02]  /*9f80*/  HFMA2 R37, -RZ, RZ, 0, 0 ;  /* 0x00000000ff257431 */ /* 0x000fe400000001ff */
        /* <DEDUP_REMOVED lines=39> */
[----:B------:R-:W-:-:S07]  /*a200*/  LOP3.LUT R5, R56, UR35, R45, 0x96, !PT ;  /* 0x0000002338057c12 */ /* 0x000fce000f8e962d */
.L_x_310:
[----:B------:R-:W-:Y:S05]  /*a210*/  BSYNC.RECONVERGENT B1 ;  /* 0x0000000000017941 */ /* 0x000fea0003800200 */
.L_x_309:
        /* <DEDUP_REMOVED lines=8> */
[----:B------:R-:W-:-:S04]  /*a2a0*/  FSETP.GTU.FTZ.AND P2, PT, R12, R61, PT ;  /* 0x0000003d0c00720b */ /* 0x000fc80003f5c000 */
        /* <DEDUP_REMOVED lines=12> */
.L_x_316:
        /* <DEDUP_REMOVED lines=13> */
.L_x_318:
[----:B------:R-:W-:Y:S05]  /*a440*/  BSYNC.RECONVERGENT B2 ;  /* 0x0000000000027941 */ /* 0x000fea0003800200 */
.L_x_317:
        /* <DEDUP_REMOVED lines=40> */
[----:B------:R-:W-:Y:S02]  /*a6d0*/  IMAD.MOV.U32 R55, RZ, RZ, R44 ;  /* 0x000000ffff377224 */ /* 0x000fe400078e002c */
[----:B------:R-:W-:Y:S01]  /*a6e0*/  HFMA2 R44, -RZ, RZ, 0, 0 ;  /* 0x00000000ff2c7431 */ /* 0x000fe200000001ff */
[----:B------:R-:W-:-:S07]  /*a6f0*/  LOP3.LUT R5, R56, UR35, R45, 0x96, !PT ;  /* 0x0000002338057c12 */ /* 0x000fce000f8e962d */
.L_x_315:
[----:B------:R-:W-:Y:S05]  /*a700*/  BSYNC.RECONVERGENT B1 ;  /* 0x0000000000017941 */ /* 0x000fea0003800200 */
.L_x_314:
        /* <DEDUP_REMOVED lines=9> */
[----:B------:R-:W-:Y:S02]  /*a7a0*/  PRMT R3, R42, 0x7632, R3 ;  /* 0x000076322a037816 */ /* 0x000fe40000000003 */
[----:B------:R-:W-:Y:S02]  /*a7b0*/  FSEL R38, R37, RZ, !P3 ;  /* 0x000000ff25267208 */ /* 0x000fe40005800000 */
[----:B------:R-:W-:Y:S02]  /*a7c0*/  PLOP3.LUT P3, PT, P3, PT, PT, 0x8, 0x80 ;  /* 0x000000000080781c */ /* 0x000fe40001f6e170 */
[----:B------:R-:W-:Y:S01]  /*a7d0*/  MOV R37, R0 ;  /* 0x0000000000257202 */ /* 0x000fe20000000f00 */
        /* <DEDUP_REMOVED lines=10> */
.L_x_321:
        /* <DEDUP_REMOVED lines=13> */
.L_x_323:
[----:B------:R-:W-:Y:S05]  /*a950*/  BSYNC.RECONVERGENT B2 ;  /* 0x0000000000027941 */ /* 0x000fea0003800200 */
.L_x_322:
        /* <DEDUP_REMOVED lines=43> */
.L_x_320:
[----:B------:R-:W-:Y:S05]  /*ac10*/  BSYNC.RECONVERGENT B1 ;  /* 0x0000000000017941 */ /* 0x000fea0003800200 */
.L_x_319:
        /* <DEDUP_REMOVED lines=8> */
[----:B------:R-:W-:-:S03]  /*aca0*/  HFMA2 R42, -RZ, RZ, 0, 1.1920928955078125e-07 ;  /* 0x00000002ff2a7431 */ /* 0x000fc600000001ff */
[----:B------:R-:W-:Y:S01]  /*acb0*/  FSEL R37, R3, RZ, !P4 ;  /* 0x000000ff03257208 */ /* 0x000fe20006000000 */
[----:B------:R-:W-:Y:S01]  /*acc0*/  IMAD.MOV.U32 R3, RZ, RZ, R0 ;  /* 0x000000ffff037224 */ /* 0x000fe200078e0000 */
        /* <DEDUP_REMOVED lines=11> */
.L_x_326:
        /* <DEDUP_REMOVED lines=13> */
.L_x_328:
[----:B------:R-:W-:Y:S05]  /*ae50*/  BSYNC.RECONVERGENT B2 ;  /* 0x0000000000027941 */ /* 0x000fea0003800200 */
.L_x_327:
        /* <DEDUP_REMOVED lines=43> */
.L_x_325:
[----:B------:R-:W-:Y:S05]  /*b110*/  BSYNC.RECONVERGENT B1 ;  /* 0x0000000000017941 */ /* 0x000fea0003800200 */
.L_x_324:
[----:B------:R-:W-:Y:S01]  /*b120*/  I2FP.F32.U32 R50, R3 ;  /* 0x0000000300327245 */ /* 0x000fe20000201000 */
[----:B------:R-:W-:Y:S01]  /*b130*/  BSSY.RECONVERGENT B1, `(.L_x_329) ;  /* 0x0000051000017945 */ /* 0x000fe20003800200 */
[C---:B------:R-:W-:Y:S02]  /*b140*/  SHF.L.U32 R3, R43.reuse, 0x10, RZ ;  /* 0x000000102b037819 */ /* 0x040fe400000006ff */
[----:B------:R-:W-:Y:S01]  /*b150*/  ISETP.NE.AND P6, PT, R42, 0x1, PT ;  /* 0x000000012a00780c */ /* 0x000fe20003fc5270 */
[----:B------:R-:W-:Y:S01]  /*b160*/  FFMA.FTZ R50, R50, R77, 1.1641532182693481445e-10 ;  /* 0x2f00000032327423 */ /* 0x000fe2000001004d */
[----:B------:R-:W-:Y:S01]  /*b170*/  PRMT R49, R43, 0x7632, R49 ;  /* 0x000076322b317816 */ /* 0x000fe20000000031 */
[----:B------:R-:W-:Y:S01]  /*b180*/  FMUL.FTZ R3, R3, UR4 ;  /* 0x0000000403037c20 */ /* 0x000fe20008410000 */
[----:B------:R-:W-:Y:S02]  /*b190*/  IMAD.MOV.U32 R43, RZ, RZ, R0 ;  /* 0x000000ffff2b7224 */ /* 0x000fe400078e0000 */
[----:B------:R-:W-:Y:S01]  /*b1a0*/  FSETP.GTU.FTZ.AND P5, PT, R50, R61, PT ;  /* 0x0000003d3200720b */ /* 0x000fe20003fbc000 */
[----:B------:R-:W-:-:S05]  /*b1b0*/  FMUL.FTZ R3, R3, R60 ;  /* 0x0000003c03037220 */ /* 0x000fca0000410000 */
[----:B------:R-:W-:Y:S01]  /*b1c0*/  FSEL R41, R3, RZ, !P5 ;  /* 0x000000ff03297208 */ /* 0x000fe20006800000 */
[----:B------:R-:W-:Y:S01]  /*b1d0*/  IMAD.MOV.U32 R3, RZ, RZ, 0x2 ;  /* 0x00000002ff037424 */ /* 0x000fe200078e00ff */
[----:B------:R-:W-:Y:S02]  /*b1e0*/  PLOP3.LUT P5, PT, P5, PT, PT, 0x8, 0x80 ;  /* 0x000000000080781c */ /* 0x000fe40002fae170 */
[----:B------:R-:W-:Y:S01]  /*b1f0*/  MOV R50, R41 ;  /* 0x0000002900327202 */ /* 0x000fe20000000f00 */
[----:B------:R-:W-:Y:S10]  /*b200*/  @!P6 BRA `(.L_x_330) ;  /* 0x00000004000ce947 */ /* 0x000ff40003800000 */
        /* <DEDUP_REMOVED lines=8> */
.L_x_331:
        /* <DEDUP_REMOVED lines=15> */
.L_x_333:
[----:B------:R-:W-:Y:S05]  /*b380*/  BSYNC.RECONVERGENT B2 ;  /* 0x0000000000027941 */ /* 0x000fea0003800200 */
.L_x_332:
        /* <DEDUP_REMOVED lines=43> */
.L_x_330:
[----:B------:R-:W-:Y:S05]  /*b640*/  BSYNC.RECONVERGENT B1 ;  /* 0x0000000000017941 */ /* 0x000fea0003800200 */
.L_x_329:
[----:B------:R-:W-:Y:S01]  /*b650*/  I2FP.F32.U32 R42, R43 ;  /* 0x0000002b002a7245 */ /* 0x000fe20000201000 */
[----:B------:R-:W-:Y:S01]  /*b660*/  IMAD.U32 R49, R49, 0x10000, RZ ;  /* 0x0001000031317824 */ /* 0x000fe200078e00ff */
[----:B------:R-:W-:Y:S02]  /*b670*/  F2FP.BF16.F32.PACK_AB R38, R37, R38 ;  /* 0x000000262526723e */ /* 0x000fe400000010ff */
[----:B------:R-:W-:Y:S01]  /*b680*/  F2FP.BF16.F32.PACK_AB R36, R39, R36 ;  /* 0x000000242724723e */ /* 0x000fe200000010ff */
[----:B------:R-:W-:Y:S01]  /*b690*/  FFMA.FTZ R42, R42, R77, 1.1641532182693481445e-10 ;  /* 0x2f0000002a2a7423 */ /* 0x000fe2000001004d */
[----:B------:R-:W-:Y:S01]  /*b6a0*/  FMUL.FTZ R49, R49, UR4 ;  /* 0x0000000431317c20 */ /* 0x000fe20008410000 */
[----:B------:R-:W-:-:S03]  /*b6b0*/  F2FP.BF16.F32.PACK_AB R37, R12, R13 ;  /* 0x0000000d0c25723e */ /* 0x000fc600000010ff */
[----:B------:R-:W-:Y:S01]  /*b6c0*/  FMUL.FTZ R49, R49, R60 ;  /* 0x0000003c31317220 */ /* 0x000fe20000410000 */
[----:B------:R-:W-:-:S04]  /*b6d0*/  FSETP.GTU.FTZ.AND P6, PT, R42, R61, PT ;  /* 0x0000003d2a00720b */ /* 0x000fc80003fdc000 */
[----:B------:R-:W-:Y:S02]  /*b6e0*/  FSEL R49, R49, RZ, !P6 ;  /* 0x000000ff31317208 */ /* 0x000fe40007000000 */
[----:B------:R-:W-:Y:S02]  /*b6f0*/  PLOP3.LUT P6, PT, P6, PT, PT, 0x8, 0x80 ;  /* 0x000000000080781c */ /* 0x000fe400037ce170 */
[----:B------:R-:W-:-:S11]  /*b700*/  F2FP.BF16.F32.PACK_AB R39, R49, R41 ;  /* 0x000000293127723e */ /* 0x000fd600000010ff */
.L_x_293:
        /* <DEDUP_REMOVED lines=17> */
[----:B------:R-:W-:Y:S02]  /*b820*/  LOP3.LUT R36, R56, R57, RZ, 0xfc, !PT ;  /* 0x0000003938247212 */ /* 0x000fe400078efcff */
[----:B------:R-:W-:Y:S01]  /*b830*/  IADD3 R54, PT, PT, R54, 0x80, RZ ;  /* 0x0000008036367810 */ /* 0x000fe20007ffe0ff */
[----:B------:R-:W-:Y:S02]  /*b840*/  IMAD.MOV.U32 R56, RZ, RZ, R55 ;  /* 0x000000ffff387224 */ /* 0x000fe400078e0037 */
[----:B------:R1:W-:Y:S05]  /*b850*/  STG.E.64 desc[UR6][R38.64], R36 ;  /* 0x0000002426007986 */ /* 0x0003ea000c101b06 */
.L_x_251:
[----:B------:R-:W-:Y:S05]  /*b860*/  BSYNC.RECONVERGENT B0 ;  /* 0x0000000000007941 */ /* 0x000fea0003800200 */
.L_x_250:
[----:B------:R-:W-:Y:S01]  /*b870*/  ISETP.GE.U32.AND P0, PT, R8, 0x180, PT ;  /* 0x000001800800780c */ /* 0x000fe20003f06070 */
[----:B------:R-:W-:-:S12]  /*b880*/  BSSY.RECONVERGENT B0, `(.L_x_334) ;  /* 0x0000550000007945 */ /* 0x000fd80003800200 */
[----:B------:R-:W-:Y:S05]  /*b890*/  @!P0 BRA `(.L_x_335) ;  /* 0x0000005400388947 */ /* 0x000fea0003800000 */
[----:B------:R-:W2:Y:S02]  /*b8a0*/  LDC.64 R16, c[0x0][0x390] ;  /* 0x0000e400ff107b82 */ /* 0x000ea40000000a00 */
[----:B--2---:R-:W-:-:S05]  /*b8b0*/  IMAD.WIDE.U32 R16, R54, 0x10, R16 ;  /* 0x0000001036107825 */ /* 0x004fca00078e0010 */
[----:B01----:R0:W5:Y:S01]  /*b8c0*/  LDG.E.128 R36, desc[UR6][R16.64] ;  /* 0x0000000610247981 */ /* 0x003162000c1e1d00 */
[----:B------:R-:W-:-:S04]  /*b8d0*/  UISETP.NE.U32.AND UP1, UPT, UR12, URZ, UPT ;  /* 0x000000ff0c00728c */ /* 0x000fc8000bf25070 */
[----:B------:R-:W-:-:S09]  /*b8e0*/  UISETP.NE.AND.EX UP1, UPT, UR13, URZ, UPT, UP1 ;  /* 0x000000ff0d00728c */ /* 0x000fd2000bf25310 */
[----:B0-----:R-:W-:Y:S05]  /*b8f0*/  BRA.U !UP1, `(.L_x_336) ;  /* 0x0000002909987547 */ /* 0x001fea000b800000 */
[----:B------:R-:W0:Y:S02]  /*b900*/  LDC.64 R16, c[0x0][0x3a0] ;  /* 0x0000e800ff107b82 */ /* 0x000e240000000a00 */
[----:B0-----:R-:W-:-:S06]  /*b910*/  IMAD.WIDE.U32 R16, R54, 0x10, R16 ;  /* 0x0000001036107825 */ /* 0x001fcc00078e0010 */
[----:B------:R-:W5:Y:S01]  /*b920*/  LDG.E.128 R16, desc[UR6][R16.64] ;  /* 0x0000000610107981 */ /* 0x000f62000c1e1d00 */
[----:B------:R-:W-:Y:S01]  /*b930*/  ISETP.NE.AND P1, PT, R3, 0x1, PT ;  /* 0x000000010300780c */ /* 0x000fe20003f25270 */
[----:B------:R-:W-:Y:S01]  /*b940*/  BSSY.RECONVERGENT B1, `(.L_x_337) ;  /* 0x0000047000017945 */ /* 0x000fe20003800200 */
[----:B------:R-:W-:Y:S01]  /*b950*/  IMAD.MOV.U32 R42, RZ, RZ, 0x2 ;  /* 0x00000002ff2a7424 */ /* 0x000fe200078e00ff */
[----:B------:R-:W-:Y:S01]  /*b960*/  MOV R40, R56 ;  /* 0x0000003800287202 */ /* 0x000fe20000000f00 */
[----:B------:R-:W-:-:S09]  /*b970*/  IMAD.MOV.U32 R41, RZ, RZ, R0 ;  /* 0x000000ffff297224 */ /* 0x000fd200078e0000 */
[----:B------:R-:W-:Y:S05]  /*b980*/  @!P1 BRA `(.L_x_338) ;  /* 0x0000000400089947 */ /* 0x000fea0003800000 */
[----:B------:R-:W-:-:S13]  /*b990*/  ISETP.NE.AND P1, PT, R3, 0x3, PT ;  /* 0x000000030300780c */ /* 0x000fda0003f25270 */
[----:B------:R-:W-:Y:S05]  /*b9a0*/  @!P1 BRA `(.L_x_339) ;  /* 0x0000000000209947 */ /* 0x000fea0003800000 */
[----:B------:R-:W-:-:S13]  /*b9b0*/  ISETP.NE.AND P1, PT, R3, 0x2, PT ;  /* 0x000000020300780c */ /* 0x000fda0003f25270 */
[----:B------:R-:W-:Y:S01]  /*b9c0*/  @!P1 IMAD.MOV.U32 R42, RZ, RZ, 0x3 ;  /* 0x00000003ff2a9424 */ /* 0x000fe200078e00ff */
[----:B------:R-:W-:Y:S01]  /*b9d0*/  @!P1 MOV R41, R5 ;  /* 0x0000000500299202 */ /* 0x000fe20000000f00 */
[--C-:B------:R-:W-:Y:S01]  /*b9e0*/  @!P1 IMAD.MOV.U32 R40, RZ, RZ, R56.reuse ;  /* 0x000000ffff289224 */ /* 0x100fe200078e0038 */
[----:B------:R-:W-:Y:S01]  /*b9f0*/  @P1 MOV R41, R4 ;  /* 0x0000000400291202 */ /* 0x000fe20000000f00 */
[----:B------:R-:W-:Y:S02]  /*ba00*/  @P1 VIADD R42, R3, 0x1 ;  /* 0x00000001032a1836 */ /* 0x000fe40000000000 */
[----:B------:R-:W-:Y:S01]  /*ba10*/  @P1 IMAD.MOV.U32 R40, RZ, RZ, R56 ;  /* 0x000000ffff281224 */ /* 0x000fe200078e0038 */
[----:B------:R-:W-:Y:S06]  /*ba20*/  BRA `(.L_x_338) ;  /* 0x0000000000e07947 */ /* 0x000fec0003800000 */
.L_x_339:
        /* <DEDUP_REMOVED lines=13> */
.L_x_341:
[----:B------:R-:W-:Y:S05]  /*bb00*/  BSYNC.RECONVERGENT B2 ;  /* 0x0000000000027941 */ /* 0x000fea0003800200 */
.L_x_340:
        /* <DEDUP_REMOVED lines=42> */
.L_x_338:
[----:B------:R-:W-:Y:S05]  /*bdb0*/  BSYNC.RECONVERGENT B1 ;  /* 0x0000000000017941 */ /* 0x000fea0003800200 */
.L_x_337:
[----:B------:R-:W0:Y:S01]  /*bdc0*/  LDC R77, c[0x0][0x408] ;  /* 0x00010200ff4d7b82 */ /* 0x000e220000000800 */
[----:B------:R-:W-:Y:S01]  /*bdd0*/  I2FP.F32.U32 R48, R41 ;  /* 0x0000002900307245 */ /* 0x000fe20000201000 */
[----:B------:R-:W-:Y:S01]  /*bde0*/  IMAD.MOV.U32 R79, RZ, RZ, 0x2f800000 ;  /* 0x2f800000ff4f7424 */ /* 0x000fe200078e00ff */
[----:B-----5:R-:W-:Y:S01]  /*bdf0*/  SHF.L.U32 R41, R36, 0x10, RZ ;  /* 0x0000001024297819 */ /* 0x020fe200000006ff */
[----:B------:R-:W-:Y:S01]  /*be00*/  IMAD.U32 R56, R16, 0x10000, RZ ;  /* 0x0001000010387824 */ /* 0x000fe200078e00ff */
[----:B------:R-:W-:Y:S01]  /*be10*/  ISETP.NE.AND P2, PT, R42, 0x1, PT ;  /* 0x000000012a00780c */ /* 0x000fe20003f45270 */
[----:B------:R-:W-:Y:S01]  /*be20*/  FFMA.FTZ R3, R48, R79, 1.1641532182693481445e-10 ;  /* 0x2f00000030037423 */ /* 0x000fe2000001004f */
[----:B------:R-:W-:Y:S01]  /*be30*/  BSSY.RECONVERGENT B1, `(.L_x_342) ;  /* 0x0000050000017945 */ /* 0x000fe20003800200 */
[----:B------:R-:W1:Y:S01]  /*be40*/  LDC R78, c[0x0][0x404] ;  /* 0x00010100ff4e7b82 */ /* 0x000e620000000800 */
[----:B------:R-:W-:Y:S01]  /*be50*/  FMUL.FTZ R48, R41, UR4 ;  /* 0x0000000429307c20 */ /* 0x000fe20008410000 */
[----:B------:R-:W-:Y:S01]  /*be60*/  PRMT R16, R16, 0x7632, R16 ;  /* 0x0000763210107816 */ /* 0x000fe20000000010 */
[----:B------:R-:W-:-:S02]  /*be70*/  IMAD.MOV.U32 R43, RZ, RZ, 0x2 ;  /* 0x00000002ff2b7424 */ /* 0x000fc400078e00ff */
[----:B0-----:R-:W-:Y:S01]  /*be80*/  FMUL.FTZ R48, R48, R77 ;  /* 0x0000004d30307220 */ /* 0x001fe20000410000 */
[----:B-1----:R-:W-:Y:S02]  /*be90*/  FSETP.GTU.FTZ.AND P1, PT, R3, R78, PT ;  /* 0x0000004e0300720b */ /* 0x002fe40003f3c000 */
[----:B------:R-:W-:Y:S02]  /*bea0*/  PRMT R3, R36, 0x7632, R3 ;  /* 0x0000763224037816 */ /* 0x000fe40000000003 */
[----:B------:R-:W-:Y:S02]  /*beb0*/  FSEL R41, R48, RZ, !P1 ;  /* 0x000000ff30297208 */ /* 0x000fe40004800000 */
[----:B------:R-:W-:Y:S02]  /*bec0*/  PLOP3.LUT P1, PT, P1, PT, PT, 0x8, 0x80 ;  /* 0x000000000080781c */ /* 0x000fe40000f2e170 */
[----:B------:R-:W-:Y:S01]  /*bed0*/  MOV R36, R0 ;  /* 0x0000000000247202 */ /* 0x000fe20000000f00 */
[----:B------:R-:W-:Y:S01]  /*bee0*/  FADD.FTZ R41, R41, R56 ;  /* 0x0000003829297221 */ /* 0x000fe20000010000 */
[----:B------:R-:W-:-:S03]  /*bef0*/  P2R R55, PR, RZ, 0x2 ;  /* 0x00000002ff377803 */ /* 0x000fc60000000000 */
        /* <DEDUP_REMOVED lines=10> */
.L_x_344:
        /* <DEDUP_REMOVED lines=13> */
.L_x_346:
[----:B------:R-:W-:Y:S05]  /*c070*/  BSYNC.RECONVERGENT B2 ;  /* 0x0000000000027941 */ /* 0x000fea0003800200 */
.L_x_345:
        /* <DEDUP_REMOVED lines=43> */
.L_x_343:
[----:B------:R-:W-:Y:S05]  /*c330*/  BSYNC.RECONVERGENT B1 ;  /* 0x0000000000017941 */ /* 0x000fea0003800200 */
.L_x_342:
        /* <DEDUP_REMOVED lines=9> */
[----:B------:R-:W-:Y:S02]  /*c3d0*/  SHF.L.U32 R3, R16, 0x10, RZ ;  /* 0x0000001010037819 */ /* 0x000fe400000006ff */
[----:B------:R-:W-:Y:S02]  /*c3e0*/  FSEL R36, R42, RZ, !P1 ;  /* 0x000000ff2a247208 */ /* 0x000fe40004800000 */
[----:B------:R-:W-:-:S03]  /*c3f0*/  PLOP3.LUT P1, PT, P1, PT, PT, 0x8, 0x80 ;  /* 0x000000000080781c */ /* 0x000fc60000f2e170 */
[----:B------:R-:W-:Y:S01]  /*c400*/  FADD.FTZ R36, R36, R3 ;  /* 0x0000000324247221 */ /* 0x000fe20000010000 */
[----:B------:R-:W-:Y:S01]  /*c410*/  P2R R42, PR, RZ, 0x2 ;  /* 0x00000002ff2a7803 */ /* 0x000fe20000000000 */
        /* <DEDUP_REMOVED lines=11> */
.L_x_349:
        /* <DEDUP_REMOVED lines=13> */
.L_x_351:
[----:B------:R-:W-:Y:S05]  /*c5a0*/  BSYNC.RECONVERGENT B2 ;  /* 0x0000000000027941 */ /* 0x000fea0003800200 */
.L_x_350:
        /* <DEDUP_REMOVED lines=43> */
.L_x_348:
[----:B------:R-:W-:Y:S05]  /*c860*/  BSYNC.RECONVERGENT B1 ;  /* 0x0000000000017941 */ /* 0x000fea0003800200 */
.L_x_347:
[----:B------:R-:W-:Y:S01]  /*c870*/  I2FP.F32.U32 R16, R3 ;  /* 0x0000000300107245 */ /* 0x000fe20000201000 */
[----:B------:R-:W-:Y:S01]  /*c880*/  IMAD.U32 R43, R37, 0x10000, RZ ;  /* 0x00010000252b7824 */ /* 0x000fe200078e00ff */
[----:B------:R-:W-:Y:S01]  /*c890*/  ISETP.NE.AND P2, PT, R48, 0x1, PT ;  /* 0x000000013000780c */ /* 0x000fe20003f45270 */
[----:B------:R-:W-:Y:S02]  /*c8a0*/  BSSY.RECONVERGENT B1, `(.L_x_352) ;  /* 0x000004f000017945 */ /* 0x000fe40003800200 */
[----:B------:R-:W-:Y:S01]  /*c8b0*/  FFMA.FTZ R3, R16, R79, 1.1641532182693481445e-10 ;  /* 0x2f00000010037423 */ /* 0x000fe2000001004f */
[----:B------:R-:W-:Y:S01]  /*c8c0*/  FMUL.FTZ R16, R43, UR4 ;  /* 0x000000042b107c20 */ /* 0x000fe20008410000 */
[----:B------:R-:W-:-:S03]  /*c8d0*/  HFMA2 R43, -RZ, RZ, 0, 1.1920928955078125e-07 ;  /* 0x00000002ff2b7431 */ /* 0x000fc600000001ff */
[----:B------:R-:W-:Y:S01]  /*c8e0*/  FMUL.FTZ R16, R16, R77 ;  /* 0x0000004d10107220 */ /* 0x000fe20000410000 */
[----:B------:R-:W-:Y:S01]  /*c8f0*/  FSETP.GTU.FTZ.AND P1, PT, R3, R78, PT ;  /* 0x0000004e0300720b */ /* 0x000fe20003f3c000 */
[----:B------:R-:W-:Y:S01]  /*c900*/  IMAD.U32 R3, R17, 0x10000, RZ ;  /* 0x0001000011037824 */ /* 0x000fe200078e00ff */
[----:B------:R-:W-:Y:S01]  /*c910*/  PRMT R17, R37, 0x7632, R17 ;  /* 0x0000763225117816 */ /* 0x000fe20000000011 */
        /* <DEDUP_REMOVED lines=14> */
.L_x_354:
        /* <DEDUP_REMOVED lines=13> */
.L_x_356:
[----:B------:R-:W-:Y:S05]  /*cad0*/  BSYNC.RECONVERGENT B2 ;  /* 0x0000000000027941 */ /* 0x000fea0003800200 */
.L_x_355:
        /* <DEDUP_REMOVED lines=43> */
.L_x_353:
[----:B------:R-:W-:Y:S05]  /*cd90*/  BSYNC.RECONVERGENT B1 ;  /* 0x0000000000017941 */ /* 0x000fea0003800200 */
.L_x_352:
[----:B------:R-:W-:Y:S01]  /*cda0*/  I2FP.F32.U32 R48, R37 ;  /* 0x0000002500307245 */ /* 0x000fe20000201000 */
[----:B------:R-:W-:Y:S01]  /*cdb0*/  IMAD.U32 R37, R17, 0x10000, RZ ;  /* 0x0001000011257824 */ /* 0x000fe200078e00ff */
[----:B------:R-:W-:Y:S01]  /*cdc0*/  ISETP.NE.AND P3, PT, R43, 0x1, PT ;  /* 0x000000012b00780c */ /* 0x000fe20003f65270 */
[----:B------:R-:W-:Y:S01]  /*cdd0*/  BSSY.RECONVERGENT B1, `(.L_x_357) ;  /* 0x000004d000017945 */ /* 0x000fe20003800200 */
[----:B------:R-:W-:Y:S01]  /*cde0*/  SHF.L.U32 R56, R3, 0x10, RZ ;  /* 0x0000001003387819 */ /* 0x000fe200000006ff */
[----:B------:R-:W-:Y:S01]  /*cdf0*/  FFMA.FTZ R17, R48, R79, 1.1641532182693481445e-10 ;  /* 0x2f00000030117423 */ /* 0x000fe2000001004f */
[----:B------:R-:W-:Y:S01]  /*ce00*/  FMUL.FTZ R48, R37, UR4 ;  /* 0x0000000425307c20 */ /* 0x000fe20008410000 */
[----:B------:R-:W-:-:S03]  /*ce10*/  IMAD.MOV.U32 R3, RZ, RZ, R0 ;  /* 0x000000ffff037224 */ /* 0x000fc600078e0000 */
[----:B------:R-:W-:Y:S01]  /*ce20*/  FMUL.FTZ R48, R48, R77 ;  /* 0x0000004d30307220 */ /* 0x000fe20000410000 */
[----:B------:R-:W-:-:S04]  /*ce30*/  FSETP.GTU.FTZ.AND P2, PT, R17, R78, PT ;  /* 0x0000004e1100720b */ /* 0x000fc80003f5c000 */
[----:B------:R-:W-:Y:S01]  /*ce40*/  FSEL R17, R48, RZ, !P2 ;  /* 0x000000ff30117208 */ /* 0x000fe20005000000 */
[----:B------:R-:W-:Y:S01]  /*ce50*/  IMAD.MOV.U32 R48, RZ, RZ, 0x2 ;  /* 0x00000002ff307424 */ /* 0x000fe200078e00ff */
[----:B------:R-:W-:-:S03]  /*ce60*/  PLOP3.LUT P2, PT, P2, PT, PT, 0x8, 0x80 ;  /* 0x000000000080781c */ /* 0x000fc6000174e170 */
[----:B------:R-:W-:Y:S01]  /*ce70*/  FADD.FTZ R17, R17, R56 ;  /* 0x0000003811117221 */ /* 0x000fe20000010000 */
        /* <DEDUP_REMOVED lines=9> */
.L_x_359:
        /* <DEDUP_REMOVED lines=13> */
.L_x_361:
[----:B------:R-:W-:Y:S05]  /*cfe0*/  BSYNC.RECONVERGENT B2 ;  /* 0x0000000000027941 */ /* 0x000fea0003800200 */
.L_x_360:
        /* <DEDUP_REMOVED lines=43> */
.L_x_358:
[----:B------:R-:W-:Y:S05]  /*d2a0*/  BSYNC.RECONVERGENT B1 ;  /* 0x0000000000017941 */ /* 0x000fea0003800200 */
.L_x_357:
[----:B------:R-:W-:Y:S01]  /*d2b0*/  I2FP.F32.U32 R56, R3 ;  /* 0x0000000300387245 */ /* 0x000fe20000201000 */
[----:B------:R-:W-:Y:S01]  /*d2c0*/  BSSY.RECONVERGENT B1, `(.L_x_362) ;  /* 0x0000052000017945 */ /* 0x000fe20003800200 */
[----:B------:R-:W-:Y:S01]  /*d2d0*/  SHF.L.U32 R37, R38, 0x10, RZ ;  /* 0x0000001026257819 */ /* 0x000fe200000006ff */
[----:B------:R-:W-:Y:S01]  /*d2e0*/  IMAD.MOV.U32 R43, RZ, RZ, 0x2 ;  /* 0x00000002ff2b7424 */ /* 0x000fe200078e00ff */
[----:B------:R-:W-:Y:S01]  /*d2f0*/  ISETP.NE.AND P4, PT, R48, 0x1, PT ;  /* 0x000000013000780c */ /* 0x000fe20003f85270 */
[----:B------:R-:W-:Y:S01]  /*d300*/  FFMA.FTZ R3, R56, R79, 1.1641532182693481445e-10 ;  /* 0x2f00000038037423 */ /* 0x000fe2000001004f */
[----:B------:R-:W-:Y:S01]  /*d310*/  MOV R53, R0 ;  /* 0x0000000000357202 */ /* 0x000fe20000000f00 */
[----:B------:R-:W-:-:S03]  /*d320*/  FMUL.FTZ R56, R37, UR4 ;  /* 0x0000000425387c20 */ /* 0x000fc60008410000 */
[----:B------:R-:W-:Y:S01]  /*d330*/  FSETP.GTU.FTZ.AND P3, PT, R3, R78, PT ;  /* 0x0000004e0300720b */ /* 0x000fe20003f7c000 */
[----:B------:R-:W-:Y:S01]  /*d340*/  FMUL.FTZ R56, R56, R77 ;  /* 0x0000004d38387220 */ /* 0x000fe20000410000 */
[----:B------:R-:W-:Y:S02]  /*d350*/  PRMT R3, R38, 0x7632, R3 ;  /* 0x0000763226037816 */ /* 0x000fe40000000003 */
[----:B------:R-:W-:Y:S02]  /*d360*/  PRMT R38, R18, 0x7632, R38 ;  /* 0x0000763212267816 */ /* 0x000fe40000000026 */
[----:B------:R-:W-:Y:S01]  /*d370*/  FSEL R37, R56, RZ, !P3 ;  /* 0x000000ff38257208 */ /* 0x000fe20005800000 */
[----:B------:R-:W-:Y:S01]  /*d380*/  IMAD.U32 R56, R18, 0x10000, RZ ;  /* 0x0001000012387824 */ /* 0x000fe200078e00ff */
        /* <DEDUP_REMOVED lines=12> */
.L_x_364:
        /* <DEDUP_REMOVED lines=13> */
.L_x_366:
[----:B------:R-:W-:Y:S05]  /*d520*/  BSYNC.RECONVERGENT B2 ;  /* 0x0000000000027941 */ /* 0x000fea0003800200 */
.L_x_365:
        /* <DEDUP_REMOVED lines=43> */
.L_x_363:
[----:B------:R-:W-:Y:S05]  /*d7e0*/  BSYNC.RECONVERGENT B1 ;  /* 0x0000000000017941 */ /* 0x000fea0003800200 */
.L_x_362:
[----:B------:R-:W-:Y:S01]  /*d7f0*/  I2FP.F32.U32 R48, R53 ;  /* 0x0000003500307245 */ /* 0x000fe20000201000 */
[----:B------:R-:W-:Y:S01]  /*d800*/  IMAD.U32 R53, R3, 0x10000, RZ ;  /* 0x0001000003357824 */ /* 0x000fe200078e00ff */
[----:B------:R-:W-:Y:S01]  /*d810*/  ISETP.NE.AND P5, PT, R43, 0x1, PT ;  /* 0x000000012b00780c */ /* 0x000fe20003fa5270 */
[----:B------:R-:W-:Y:S01]  /*d820*/  BSSY.RECONVERGENT B1, `(.L_x_367) ;  /* 0x000004e000017945 */ /* 0x000fe20003800200 */
[----:B------:R-:W-:Y:S02]  /*d830*/  IMAD.MOV.U32 R56, RZ, RZ, 0x2 ;  /* 0x00000002ff387424 */ /* 0x000fe400078e00ff */
[----:B------:R-:W-:Y:S01]  /*d840*/  FFMA.FTZ R3, R48, R79, 1.1641532182693481445e-10 ;  /* 0x2f00000030037423 */ /* 0x000fe2000001004f */
[----:B------:R-:W-:Y:S01]  /*d850*/  FMUL.FTZ R48, R53, UR4 ;  /* 0x0000000435307c20 */ /* 0x000fe20008410000 */
[----:B------:R-:W-:-:S03]  /*d860*/  SHF.L.U32 R53, R38, 0x10, RZ ;  /* 0x0000001026357819 */ /* 0x000fc600000006ff */
[----:B------:R-:W-:Y:S01]  /*d870*/  FMUL.FTZ R48, R48, R77 ;  /* 0x0000004d30307220 */ /* 0x000fe20000410000 */
[----:B------:R-:W-:Y:S01]  /*d880*/  FSETP.GTU.FTZ.AND P4, PT, R3, R78, PT ;  /* 0x0000004e0300720b */ /* 0x000fe20003f9c000 */
[----:B------:R-:W-:-:S03]  /*d890*/  IMAD.MOV.U32 R3, RZ, RZ, R0 ;  /* 0x000000ffff037224 */ /* 0x000fc600078e0000 */
[----:B------:R-:W-:Y:S02]  /*d8a0*/  FSEL R38, R48, RZ, !P4 ;  /* 0x000000ff30267208 */ /* 0x000fe40006000000 */
[----:B------:R-:W-:-:S03]  /*d8b0*/  PLOP3.LUT P4, PT, P4, PT, PT, 0x8, 0x80 ;  /* 0x000000000080781c */ /* 0x000fc6000278e170 */
[----:B------:R-:W-:-:S05]  /*d8c0*/  FADD.FTZ R38, R38, R53 ;  /* 0x0000003526267221 */ /* 0x000fca0000010000 */
        /* <DEDUP_REMOVED lines=10> */
.L_x_369:
        /* <DEDUP_REMOVED lines=13> */
.L_x_371:
[----:B------:R-:W-:Y:S05]  /*da40*/  BSYNC.RECONVERGENT B2 ;  /* 0x0000000000027941 */ /* 0x000fea0003800200 */
.L_x_370:
        /* <DEDUP_REMOVED lines=41> */
[----:B------:R-:W-:Y:S02]  /*dce0*/  IMAD.MOV.U32 R40, RZ, RZ, R56 ;  /* 0x000000ffff287224 */ /* 0x000fe400078e0038 */
[----:B------:R-:W-:-:S07]  /*dcf0*/  HFMA2 R56, -RZ, RZ, 0, 0 ;  /* 0x00000000ff387431 */ /* 0x000fce00000001ff */
.L_x_368:
[----:B------:R-:W-:Y:S05]  /*dd00*/  BSYNC.RECONVERGENT B1 ;  /* 0x0000000000017941 */ /* 0x000fea0003800200 */
.L_x_367:
[----:B------:R-:W-:Y:S01]  /*dd10*/  I2FP.F32.U32 R58, R3 ;  /* 0x00000003003a7245 */ /* 0x000fe20000201000 */
[C---:B------:R-:W-:Y:S01]  /*dd20*/  IMAD.U32 R43, R39.reuse, 0x10000, RZ ;  /* 0x00010000272b7824 */ /* 0x040fe200078e00ff */
[----:B------:R-:W-:Y:S01]  /*dd30*/  ISETP.NE.AND P6, PT, R56, 0x1, PT ;  /* 0x000000013800780c */ /* 0x000fe20003fc5270 */
[----:B------:R-:W-:Y:S01]  /*dd40*/  BSSY.RECONVERGENT B1, `(.L_x_372) ;  /* 0x0000052000017945 */ /* 0x000fe20003800200 */
[----:B------:R-:W-:Y:S01]  /*dd50*/  PRMT R39, R39, 0x7632, R39 ;  /* 0x0000763227277816 */ /* 0x000fe20000000027 */
[----:B------:R-:W-:Y:S01]  /*dd60*/  FFMA.FTZ R3, R58, R79, 1.1641532182693481445e-10 ;  /* 0x2f0000003a037423 */ /* 0x000fe2000001004f */
[----:B------:R-:W-:-:S04]  /*dd70*/  FMUL.FTZ R58, R43, UR4 ;  /* 0x000000042b3a7c20 */ /* 0x000fc80008410000 */
[----:B------:R-:W-:Y:S01]  /*dd80*/  FMUL.FTZ R58, R58, R77 ;  /* 0x0000004d3a3a7220 */ /* 0x000fe20000410000 */
[----:B------:R-:W-:Y:S01]  /*dd90*/  FSETP.GTU.FTZ.AND P5, PT, R3, R78, PT ;  /* 0x0000004e0300720b */ /* 0x000fe20003fbc000 */
[----:B------:R-:W-:-:S03]  /*dda0*/  HFMA2 R3, -RZ, RZ, 0, 1.1920928955078125e-07 ;  /* 0x00000002ff037431 */ /* 0x000fc600000001ff */
[----:B------:R-:W-:Y:S01]  /*ddb0*/  FSEL R43, R58, RZ, !P5 ;  /* 0x000000ff3a2b7208 */ /* 0x000fe20006800000 */
[C---:B------:R-:W-:Y:S01]  /*ddc0*/  IMAD.U32 R58, R19.reuse, 0x10000, RZ ;  /* 0x00010000133a7824 */ /* 0x040fe200078e00ff */
[----:B------:R-:W-:Y:S02]  /*ddd0*/  PRMT R19, R19, 0x7632, R19 ;  /* 0x0000763213137816 */ /* 0x000fe40000000013 */
[----:B------:R-:W-:Y:S01]  /*dde0*/  PLOP3.LUT P5, PT, P5, PT, PT, 0x8, 0x80 ;  /* 0x000000000080781c */ /* 0x000fe20002fae170 */
[----:B------:R-:W-:Y:S01]  /*ddf0*/  FADD.FTZ R43, R43, R58 ;  /* 0x0000003a2b2b7221 */ /* 0x000fe20000010000 */
[----:B------:R-:W-:-:S03]  /*de00*/  IMAD.MOV.U32 R58, RZ, RZ, R0 ;  /* 0x000000ffff3a7224 */ /* 0x000fc600078e0000 */
        /* <DEDUP_REMOVED lines=10> */
.L_x_374:
        /* <DEDUP_REMOVED lines=15> */
.L_x_376:
[----:B------:R-:W-:Y:S05]  /*dfa0*/  BSYNC.RECONVERGENT B2 ;  /* 0x0000000000027941 */ /* 0x000fea0003800200 */
.L_x_375:
        /* <DEDUP_REMOVED lines=43> */
.L_x_373:
[----:B------:R-:W-:Y:S05]  /*e260*/  BSYNC.RECONVERGENT B1 ;  /* 0x0000000000017941 */ /* 0x000fea0003800200 */
.L_x_372:
        /* <DEDUP_REMOVED lines=15> */
.L_x_336:
        /* <DEDUP_REMOVED lines=16> */
.L_x_380:
        /* <DEDUP_REMOVED lines=13> */
.L_x_382:
[----:B------:R-:W-:Y:S05]  /*e530*/  BSYNC.RECONVERGENT B2 ;  /* 0x0000000000027941 */ /* 0x000fea0003800200 */
.L_x_381:
        /* <DEDUP_REMOVED lines=38> */
[----:B------:R-:W-:Y:S02]  /*e7a0*/  LOP3.LUT R4, R4, UR34, R19, 0x96, !PT ;  /* 0x0000002204047c12 */ /* 0x000fe4000f8e9613 */
[----:B------:R-:W-:Y:S02]  /*e7b0*/  MOV R0, R18 ;  /* 0x0000001200007202 */ /* 0x000fe40000000f00 */
[----:B------:R-:W-:Y:S01]  /*e7c0*/  LOP3.LUT R5, R16, UR35, R41, 0x96, !PT ;  /* 0x0000002310057c12 */ /* 0x000fe2000f8e9629 */
[----:B------:R-:W-:-:S07]  /*e7d0*/  IMAD.MOV.U32 R16, RZ, RZ, R56 ;  /* 0x000000ffff107224 */ /* 0x000fce00078e0038 */
.L_x_379:
[----:B------:R-:W-:Y:S05]  /*e7e0*/  BSYNC.RECONVERGENT B1 ;  /* 0x0000000000017941 */ /* 0x000fea0003800200 */
.L_x_378:
[----:B------:R-:W0:Y:S01]  /*e7f0*/  LDC R60, c[0x0][0x408] ;  /* 0x00010200ff3c7b82 */ /* 0x000e220000000800 */
[----:B------:R-:W-:Y:S01]  /*e800*/  I2FP.F32.U32 R16, R16 ;  /* 0x0000001000107245 */ /* 0x000fe20000201000 */
[----:B------:R-:W-:Y:S02]  /*e810*/  HFMA2 R77, -RZ, RZ, 0.1171875, 0 ;  /* 0x2f800000ff4d7431 */ /* 0x000fe400000001ff */
[C---:B-----5:R-:W-:Y:S01]  /*e820*/  IMAD.U32 R3, R36.reuse, 0x10000, RZ ;  /* 0x0001000024037824 */ /* 0x060fe200078e00ff */
[----:B------:R-:W-:Y:S01]  /*e830*/  ISETP.NE.AND P2, PT, R17, 0x1, PT ;  /* 0x000000011100780c */ /* 0x000fe20003f45270 */
[----:B------:R-:W-:Y:S01]  /*e840*/  BSSY.RECONVERGENT B1, `(.L_x_383) ;  /* 0x000004f000017945 */ /* 0x000fe20003800200 */
[----:B------:R-:W-:Y:S01]  /*e850*/  PRMT R36, R36, 0x7632, R36 ;  /* 0x0000763224247816 */ /* 0x000fe20000000024 */
[----:B------:R-:W-:Y:S01]  /*e860*/  FFMA.FTZ R16, R16, R77, 1.1641532182693481445e-10 ;  /* 0x2f00000010107423 */ /* 0x000fe2000001004d */
[----:B------:R-:W1:Y:S01]  /*e870*/  LDC R61, c[0x0][0x404] ;  /* 0x00010100ff3d7b82 */ /* 0x000e620000000800 */
[----:B------:R-:W-:Y:S01]  /*e880*/  FMUL.FTZ R3, R3, UR4 ;  /* 0x0000000403037c20 */ /* 0x000fe20008410000 */
[----:B------:R-:W-:-:S03]  /*e890*/  IMAD.MOV.U32 R19, RZ, RZ, 0x2 ;  /* 0x00000002ff137424 */ /* 0x000fc600078e00ff */
[----:B0-----:R-:W-:Y:S01]  /*e8a0*/  FMUL.FTZ R3, R3, R60 ;  /* 0x0000003c03037220 */ /* 0x001fe20000410000 */
[----:B-1----:R-:W-:-:S04]  /*e8b0*/  FSETP.GTU.FTZ.AND P1, PT, R16, R61, PT ;  /* 0x0000003d1000720b */ /* 0x002fc80003f3c000 */
[----:B------:R-:W-:Y:S02]  /*e8c0*/  FSEL R41, R3, RZ, !P1 ;  /* 0x000000ff03297208 */ /* 0x000fe40004800000 */
[----:B------:R-:W-:Y:S02]  /*e8d0*/  PLOP3.LUT P3, PT, P1, PT, PT, 0x8, 0x80 ;  /* 0x000000000080781c */ /* 0x000fe40000f6e170 */
[----:B------:R-:W-:Y:S01]  /*e8e0*/  MOV R3, R0 ;  /* 0x0000000000037202 */ /* 0x000fe20000000f00 */
[----:B------:R-:W-:Y:S01]  /*e8f0*/  IMAD.MOV.U32 R66, RZ, RZ, R41 ;  /* 0x000000ffff427224 */ /* 0x000fe200078e0029 */
[----:B------:R-:W-:Y:S01]  /*e900*/  P2R R55, PR, RZ, 0x8 ;  /* 0x00000008ff377803 */ /* 0x000fe20000000000 */
[----:B------:R-:W-:Y:S08]  /*e910*/  @!P2 BRA `(.L_x_384) ;  /* 0x000000040004a947 */ /* 0x000ff00003800000 */
        /* <DEDUP_REMOVED lines=8> */
.L_x_385:
        /* <DEDUP_REMOVED lines=13> */
.L_x_387:
[----:B------:R-:W-:Y:S05]  /*ea70*/  BSYNC.RECONVERGENT B2 ;  /* 0x0000000000027941 */ /* 0x000fea0003800200 */
.L_x_386:
        /* <DEDUP_REMOVED lines=41> */
[----:B------:R-:W-:Y:S02]  /*ed10*/  LOP3.LUT R5, R18, UR35, R17, 0x96, !PT ;  /* 0x0000002312057c12 */ /* 0x000fe4000f8e9611 */
[----:B------:R-:W-:-:S07]  /*ed20*/  MOV R40, R16 ;  /* 0x0000001000287202 */ /* 0x000fce0000000f00 */
.L_x_384:
[----:B------:R-:W-:Y:S05]  /*ed30*/  BSYNC.RECONVERGENT B1 ;  /* 0x0000000000017941 */ /* 0x000fea0003800200 */
.L_x_383:
[----:B------:R-:W-:Y:S01]  /*ed40*/  I2FP.F32.U32 R16, R3 ;  /* 0x0000000300107245 */ /* 0x000fe20000201000 */
[----:B------:R-:W-:Y:S01]  /*ed50*/  IMAD.U32 R36, R36, 0x10000, RZ ;  /* 0x0001000024247824 */ /* 0x000fe200078e00ff */
[----:B------:R-:W-:Y:S01]  /*ed60*/  ISETP.NE.AND P2, PT, R19, 0x1, PT ;  /* 0x000000011300780c */ /* 0x000fe20003f45270 */
[----:B------:R-:W-:Y:S01]  /*ed70*/  BSSY.RECONVERGENT B1, `(.L_x_388) ;  /* 0x000004d000017945 */ /* 0x000fe20003800200 */
[----:B------:R-:W-:Y:S02]  /*ed80*/  HFMA2 R18, -RZ, RZ, 0, 1.1920928955078125e-07 ;  /* 0x00000002ff127431 */ /* 0x000fe400000001ff */
[----:B------:R-:W-:Y:S01]  /*ed90*/  FFMA.FTZ R16, R16, R77, 1.1641532182693481445e-10 ;  /* 0x2f00000010107423 */ /* 0x000fe2000001004d */
[----:B------:R-:W-:-:S04]  /*eda0*/  FMUL.FTZ R3, R36, UR4 ;  /* 0x0000000424037c20 */ /* 0x000fc80008410000 */
[----:B------:R-:W-:Y:S01]  /*edb0*/  FMUL.FTZ R3, R3, R60 ;  /* 0x0000003c03037220 */ /* 0x000fe20000410000 */
[----:B------:R-:W-:-:S04]  /*edc0*/  FSETP.GTU.FTZ.AND P1, PT, R16, R61, PT ;  /* 0x0000003d1000720b */ /* 0x000fc80003f3c000 */
[----:B------:R-:W-:Y:S01]  /*edd0*/  FSEL R36, R3, RZ, !P1 ;  /* 0x000000ff03247208 */ /* 0x000fe20004800000 */
[----:B------:R-:W-:Y:S01]  /*ede0*/  IMAD.MOV.U32 R3, RZ, RZ, R0 ;  /* 0x000000ffff037224 */ /* 0x000fe200078e0000 */
[----:B------:R-:W-:-:S03]  /*edf0*/  PLOP3.LUT P3, PT, P1, PT, PT, 0x8, 0x80 ;  /* 0x000000000080781c */ /* 0x000fc60000f6e170 */
        /* <DEDUP_REMOVED lines=11> */
.L_x_390:
        /* <DEDUP_REMOVED lines=13> */
.L_x_392:
[----:B------:R-:W-:Y:S05]  /*ef80*/  BSYNC.RECONVERGENT B2 ;  /* 0x0000000000027941 */ /* 0x000fea0003800200 */
.L_x_391:
        /* <DEDUP_REMOVED lines=43> */
.L_x_389:
[----:B------:R-:W-:Y:S05]  /*f240*/  BSYNC.RECONVERGENT B1 ;  /* 0x0000000000017941 */ /* 0x000fea0003800200 */
.L_x_388:
[----:B------:R-:W-:Y:S01]  /*f250*/  I2FP.F32.U32 R16, R3 ;  /* 0x0000000300107245 */ /* 0x000fe20000201000 */
[----:B------:R-:W-:Y:S01]  /*f260*/  BSSY.RECONVERGENT B1, `(.L_x_393) ;  /* 0x000004e000017945 */ /* 0x000fe20003800200 */
[----:B------:R-:W-:Y:S01]  /*f270*/  SHF.L.U32 R3, R37, 0x10, RZ ;  /* 0x0000001025037819 */ /* 0x000fe200000006ff */
[----:B------:R-:W-:Y:S01]  /*f280*/  IMAD.MOV.U32 R19, RZ, RZ, 0x2 ;  /* 0x00000002ff137424 */ /* 0x000fe200078e00ff */
[----:B------:R-:W-:Y:S01]  /*f290*/  ISETP.NE.AND P2, PT, R18, 0x1, PT ;  /* 0x000000011200780c */ /* 0x000fe20003f45270 */
[----:B------:R-:W-:Y:S01]  /*f2a0*/  FFMA.FTZ R16, R16, R77, 1.1641532182693481445e-10 ;  /* 0x2f00000010107423 */ /* 0x000fe2000001004d */
[----:B------:R-:W-:Y:S02]  /*f2b0*/  IMAD.MOV.U32 R17, RZ, RZ, R0 ;  /* 0x000000ffff117224 */ /* 0x000fe400078e0000 */
[----:B------:R-:W-:Y:S02]  /*f2c0*/  FMUL.FTZ R3, R3, UR4 ;  /* 0x0000000403037c20 */ /* 0x000fe40008410000 */
[----:B------:R-:W-:-:S02]  /*f2d0*/  FSETP.GTU.FTZ.AND P1, PT, R16, R61, PT ;  /* 0x0000003d1000720b */ /* 0x000fc40003f3c000 */
[----:B------:R-:W-:-:S05]  /*f2e0*/  FMUL.FTZ R3, R3, R60 ;  /* 0x0000003c03037220 */ /* 0x000fca0000410000 */
[----:B------:R-:W-:Y:S02]  /*f2f0*/  FSEL R16, R3, RZ, !P1 ;  /* 0x000000ff03107208 */ /* 0x000fe40004800000 */
[----:B------:R-:W-:Y:S02]  /*f300*/  PLOP3.LUT P1, PT, P1, PT, PT, 0x8, 0x80 ;  /* 0x000000000080781c */ /* 0x000fe40000f2e170 */
[----:B------:R-:W-:Y:S01]  /*f310*/  PRMT R3, R37, 0x7632, R3 ;  /* 0x0000763225037816 */ /* 0x000fe20000000003 */
        /* <DEDUP_REMOVED lines=9> */
.L_x_395:
        /* <DEDUP_REMOVED lines=13> */
.L_x_397:
[----:B------:R-:W-:Y:S05]  /*f480*/  BSYNC.RECONVERGENT B2 ;  /* 0x0000000000027941 */ /* 0x000fea0003800200 */
.L_x_396:
        /* <DEDUP_REMOVED lines=43> */
.L_x_394:
[----:B------:R-:W-:Y:S05]  /*f740*/  BSYNC.RECONVERGENT B1 ;  /* 0x0000000000017941 */ /* 0x000fea0003800200 */
.L_x_393:
        /* <DEDUP_REMOVED lines=8> */
[----:B------:R-:W-:-:S05]  /*f7d0*/  FMUL.FTZ R3, R3, R60 ;  /* 0x0000003c03037220 */ /* 0x000fca0000410000 */
[----:B------:R-:W-:Y:S01]  /*f7e0*/  FSEL R17, R3, RZ, !P2 ;  /* 0x000000ff03117208 */ /* 0x000fe20005000000 */
[----:B------:R-:W-:Y:S01]  /*f7f0*/  IMAD.MOV.U32 R3, RZ, RZ, R0 ;  /* 0x000000ffff037224 */ /* 0x000fe200078e0000 */
[----:B------:R-:W-:Y:S01]  /*f800*/  PLOP3.LUT P2, PT, P2, PT, PT, 0x8, 0x80 ;  /* 0x000000000080781c */ /* 0x000fe2000174e170 */
[----:B------:R-:W-:-:S12]  /*f810*/  @!P3 BRA `(.L_x_399) ;  /* 0x000000040004b947 */ /* 0x000fd80003800000 */
        /* <DEDUP_REMOVED lines=8> */
.L_x_400:
        /* <DEDUP_REMOVED lines=13> */
.L_x_402:
[----:B------:R-:W-:Y:S05]  /*f970*/  BSYNC.RECONVERGENT B2 ;  /* 0x0000000000027941 */ /* 0x000fea0003800200 */
.L_x_401:
        /* <DEDUP_REMOVED lines=43> */
.L_x_399:
[----:B------:R-:W-:Y:S05]  /*fc30*/  BSYNC.RECONVERGENT B1 ;  /* 0x0000000000017941 */ /* 0x000fea0003800200 */
.L_x_398:
[----:B------:R-:W-:Y:S01]  /*fc40*/  I2FP.F32.U32 R18, R3 ;  /* 0x0000000300127245 */ /* 0x000fe20000201000 */
[----:B------:R-:W-:Y:S01]  /*fc50*/  BSSY.RECONVERGENT B1, `(.L_x_403) ;  /* 0x000004e000017945 */ /* 0x000fe20003800200 */
[----:B------:R-:W-:Y:S01]  /*fc60*/  SHF.L.U32 R3, R38, 0x10, RZ ;  /* 0x0000001026037819 */ /* 0x000fe200000006ff */
[----:B------:R-:W-:Y:S01]  /*fc70*/  IMAD.MOV.U32 R53, RZ, RZ, 0x2 ;  /* 0x00000002ff357424 */ /* 0x000fe200078e00ff */
[----:B------:R-:W-:Y:S01]  /*fc80*/  ISETP.NE.AND P4, PT, R37, 0x1, PT ;  /* 0x000000012500780c */ /* 0x000fe20003f85270 */
[----:B------:R-:W-:Y:S02]  /*fc90*/  FFMA.FTZ R18, R18, R77, 1.1641532182693481445e-10 ;  /* 0x2f00000012127423 */ /* 0x000fe4000001004d */
[----:B------:R-:W-:Y:S01]  /*fca0*/  FMUL.FTZ R19, R3, UR4 ;  /* 0x0000000403137c20 */ /* 0x000fe20008410000 */
[----:B------:R-:W-:Y:S02]  /*fcb0*/  PRMT R3, R38, 0x7632, R3 ;  /* 0x0000763226037816 */ /* 0x000fe40000000003 */
        /* <DEDUP_REMOVED lines=14> */
.L_x_405:
        /* <DEDUP_REMOVED lines=13> */
.L_x_407:
[----:B------:R-:W-:Y:S05]  /*fe70*/  BSYNC.RECONVERGENT B2 ;  /* 0x0000000000027941 */ /* 0x000fea0003800200 */
.L_x_406:
        /* <DEDUP_REMOVED lines=40> */
[----:B------:R-:W-:-:S05]  /*10100*/  IMAD.WIDE.U32 R56, R5, -0x2daee0ad, RZ ;  /* 0xd2511f5305387825 */ /* 0x000fca00078e00ff */
[----:B------:R-:W-:Y:S02]  /*10110*/  LOP3.LUT R5, R58, UR35, R57, 0x96, !PT ;  /* 0x000000233a057c12 */ /* 0x000fe4000f8e9639 */
[----:B------:R-:W-:-:S07]  /*10120*/  MOV R40, R56 ;  /* 0x0000003800287202 */ /* 0x000fce0000000f00 */
.L_x_404:
[----:B------:R-:W-:Y:S05]  /*10130*/  BSYNC.RECONVERGENT B1 ;  /* 0x0000000000017941 */ /* 0x000fea0003800200 */
.L_x_403:
        /* <DEDUP_REMOVED lines=17> */
[----:B------:R-:W-:Y:S01]  /*10250*/  @!P5 MOV R43, 0x3 ;  /* 0x00000003002bd802 */ /* 0x000fe20000000f00 */
[----:B------:R-:W-:Y:S01]  /*10260*/  @P5 VIADD R43, R53, 0x1 ;  /* 0x00000001352b5836 */ /* 0x000fe20000000000 */
[----:B------:R-:W-:Y:S01]  /*10270*/  @!P5 MOV R3, R5 ;  /* 0x000000050003d202 */ /* 0x000fe20000000f00 */
[----:B------:R-:W-:Y:S01]  /*10280*/  @P5 IMAD.MOV.U32 R3, RZ, RZ, R4 ;  /* 0x000000ffff035224 */ /* 0x000fe200078e0004 */
[----:B------:R-:W-:Y:S06]  /*10290*/  BRA `(.L_x_409) ;  /* 0x0000000000e47947 */ /* 0x000fec0003800000 */
.L_x_410:
[----:B------:R-:W-:Y:S01]  /*102a0*/  IADD3 R7, PT, PT, R7, 0x1, RZ ;  /* 0x0000000107077810 */ /* 0x000fe20007ffe0ff */
[----:B------:R-:W-:Y:S03]  /*102b0*/  BSSY.RECONVERGENT B2, `(.L_x_411) ;  /* 0x000000c000027945 */ /* 0x000fe60003800200 */
[C---:B------:R-:W-:Y:S01]  /*102c0*/  ISETP.NE.AND P5, PT, R7.reuse, RZ, PT ;  /* 0x000000ff0700720c */ /* 0x040fe20003fa5270 */
[----:B------:R-:W-:-:S12]  /*102d0*/  IMAD.WIDE.U32 R58, R7, -0x2daee0ad, RZ ;  /* 0xd2511f53073a7825 */ /* 0x000fd800078e00ff */
[----:B------:R-:W-:Y:S05]  /*102e0*/  @P5 BRA `(.L_x_412) ;  /* 0x0000000000205947 */ /* 0x000fea0003800000 */
[----:B------:R-:W-:-:S05]  /*102f0*/  VIADD R6, R6, 0x1 ;  /* 0x0000000106067836 */ /* 0x000fca0000000000 */
[----:B------:R-:W-:-:S13]  /*10300*/  ISETP.NE.AND P5, PT, R6, RZ, PT ;  /* 0x000000ff0600720c */ /* 0x000fda0003fa5270 */
[----:B------:R-:W-:Y:S01]  /*10310*/  @!P5 IADD3 R9, PT, PT, R9, 0x1, RZ ;  /* 0x000000010909d810 */ /* 0x000fe20007ffe0ff */
[----:B------:R-:W-:Y:S02]  /*10320*/  @!P5 VIADD R0, R2, 0x1 ;  /* 0x000000010200d836 */ /* 0x000fe40000000000 */
[----:B------:R-:W-:Y:S01]  /*10330*/  @!P5 IMAD.MOV.U32 R6, RZ, RZ, RZ ;  /* 0x000000ffff06d224 */ /* 0x000fe200078e00ff */
[----:B------:R-:W-:-:S13]  /*10340*/  ISETP.NE.AND P6, PT, R9, RZ, !P5 ;  /* 0x000000ff0900720c */ /* 0x000fda0006fc5270 */
[----:B------:R-:W-:-:S04]  /*10350*/  @P6 IADD3 R0, PT, PT, R2, RZ, RZ ;  /* 0x000000ff02006210 */ /* 0x000fc80007ffe0ff */
[----:B------:R-:W-:-:S07]  /*10360*/  @!P5 MOV R2, R0 ;  /* 0x000000000002d202 */ /* 0x000fce0000000f00 */
.L_x_412:
[----:B------:R-:W-:Y:S05]  /*10370*/  BSYNC.RECONVERGENT B2 ;  /* 0x0000000000027941 */ /* 0x000fea0003800200 */
.L_x_411:
        /* <DEDUP_REMOVED lines=43> */
.L_x_409:
[----:B------:R-:W-:Y:S05]  /*10630*/  BSYNC.RECONVERGENT B1 ;  /* 0x0000000000017941 */ /* 0x000fea0003800200 */
.L_x_408:
[----:B------:R-:W-:Y:S01]  /*10640*/  I2FP.F32.U32 R38, R3 ;  /* 0x0000000300267245 */ /* 0x000fe20000201000 */
[----:B------:R-:W-:Y:S01]  /*10650*/  IMAD.U32 R3, R39, 0x10000, RZ ;  /* 0x0001000027037824 */ /* 0x000fe200078e00ff */
[----:B------:R-:W-:Y:S01]  /*10660*/  ISETP.NE.AND P6, PT, R43, 0x1, PT ;  /* 0x000000012b00780c */ /* 0x000fe20003fc5270 */
[----:B------:R-:W-:Y:S01]  /*10670*/  BSSY.RECONVERGENT B1, `(.L_x_413) ;  /* 0x000004f000017945 */ /* 0x000fe20003800200 */
[----:B------:R-:W-:Y:S01]  /*10680*/  PRMT R19, R39, 0x7632, R19 ;  /* 0x0000763227137816 */ /* 0x000fe20000000013 */
[----:B------:R-:W-:Y:S01]  /*10690*/  FFMA.FTZ R38, R38, R77, 1.1641532182693481445e-10 ;  /* 0x2f00000026267423 */ /* 0x000fe2000001004d */
[----:B------:R-:W-:-:S04]  /*106a0*/  FMUL.FTZ R3, R3, UR4 ;  /* 0x0000000403037c20 */ /* 0x000fc80008410000 */
[----:B------:R-:W-:Y:S01]  /*106b0*/  FMUL.FTZ R3, R3, R60 ;  /* 0x0000003c03037220 */ /* 0x000fe20000410000 */
[----:B------:R-:W-:Y:S01]  /*106c0*/  FSETP.GTU.FTZ.AND P5, PT, R38, R61, PT ;  /* 0x0000003d2600720b */ /* 0x000fe20003fbc000 */
[----:B------:R-:W-:-:S03]  /*106d0*/  IMAD.MOV.U32 R38, RZ, RZ, R0 ;  /* 0x000000ffff267224 */ /* 0x000fc600078e0000 */
[----:B------:R-:W-:Y:S01]  /*106e0*/  FSEL R39, R3, RZ, !P5 ;  /* 0x000000ff03277208 */ /* 0x000fe20006800000 */
[----:B------:R-:W-:Y:S01]  /*106f0*/  HFMA2 R3, -RZ, RZ, 0, 1.1920928955078125e-07 ;  /* 0x00000002ff037431 */ /* 0x000fe200000001ff */
        /* <DEDUP_REMOVED lines=8> */
[----:B------:R-:W-:Y:S01]  /*10780*/  @!P6 IMAD.MOV.U32 R38, RZ, RZ, R5 ;  /* 0x000000ffff26e224 */ /* 0x000fe200078e0005 */
[----:B------:R-:W-:Y:S01]  /*10790*/  @P6 MOV R38, R4 ;  /* 0x0000000400266202 */ /* 0x000fe20000000f00 */
[----:B------:R-:W-:Y:S06]  /*107a0*/  BRA `(.L_x_414) ;  /* 0x0000000000ec7947 */ /* 0x000fec0003800000 */
.L_x_415:
        /* <DEDUP_REMOVED lines=8> */
[----:B------:R-:W-:Y:S01]  /*10830*/  @!P6 VIADD R9, R9, 0x1 ;  /* 0x000000010909e836 */ /* 0x000fe20000000000 */
[----:B------:R-:W-:Y:S01]  /*10840*/  @!P6 IADD3 R3, PT, PT, R2, 0x1, RZ ;  /* 0x000000010203e810 */ /* 0x000fe20007ffe0ff */
[----:B------:R-:W-:-:S03]  /*10850*/  @!P6 IMAD.MOV.U32 R6, RZ, RZ, RZ ;  /* 0x000000ffff06e224 */ /* 0x000fc600078e00ff */
[----:B------:R-:W-:-:S13]  /*10860*/  ISETP.NE.AND P0, PT, R9, RZ, !P6 ;  /* 0x000000ff0900720c */ /* 0x000fda0007705270 */
[----:B------:R-:W-:Y:S01]  /*10870*/  @P0 IMAD.MOV R3, RZ, RZ, R2 ;  /* 0x000000ffff030224 */ /* 0x000fe200078e0202 */
[----:B------:R-:W-:-:S04]  /*10880*/  ISETP.NE.AND P0, PT, R0, RZ, PT ;  /* 0x000000ff0000720c */ /* 0x000fc80003f05270 */
[----:B------:R-:W-:-:S09]  /*10890*/  @!P6 MOV R2, R3 ;  /* 0x000000030002e202 */ /* 0x000fd20000000f00 */
.L_x_417:
[----:B------:R-:W-:Y:S05]  /*108a0*/  BSYNC.RECONVERGENT B2 ;  /* 0x0000000000027941 */ /* 0x000fea0003800200 */
.L_x_416:
        /* <DEDUP_REMOVED lines=39> */
[----:B------:R-:W-:Y:S01]  /*10b20*/  IMAD.WIDE.U32 R58, R59, -0x326172a9, RZ ;  /* 0xcd9e8d573b3a7825 */ /* 0x000fe200078e00ff */
[----:B------:R-:W-:-:S04]  /*10b30*/  MOV R40, R56 ;  /* 0x0000003800287202 */ /* 0x000fc80000000f00 */
[----:B------:R-:W-:Y:S02]  /*10b40*/  LOP3.LUT R4, R4, UR34, R59, 0x96, !PT ;  /* 0x0000002204047c12 */ /* 0x000fe4000f8e963b */
[----:B------:R-:W-:-:S07]  /*10b50*/  MOV R0, R58 ;  /* 0x0000003a00007202 */ /* 0x000fce0000000f00 */
.L_x_414:
[----:B------:R-:W-:Y:S05]  /*10b60*/  BSYNC.RECONVERGENT B1 ;  /* 0x0000000000017941 */ /* 0x000fea0003800200 */
.L_x_413:
[----:B------:R-:W-:Y:S02]  /*10b70*/  I2FP.F32.U32 R38, R38 ;  /* 0x0000002600267245 */ /* 0x000fe40000201000 */
[----:B------:R-:W-:Y:S02]  /*10b80*/  SHF.L.U32 R19, R19, 0x10, RZ ;  /* 0x0000001013137819 */ /* 0x000fe400000006ff */
[----:B------:R-:W-:Y:S01]  /*10b90*/  F2FP.BF16.F32.PACK_AB R36, R36, R41 ;  /* 0x000000292424723e */ /* 0x000fe200000010ff */
[----:B------:R-:W-:Y:S02]  /*10ba0*/  FFMA.FTZ R38, R38, R77, 1.1641532182693481445e-10 ;  /* 0x2f00000026267423 */ /* 0x000fe4000001004d */
[----:B------:R-:W-:-:S03]  /*10bb0*/  FMUL.FTZ R19, R19, UR4 ;  /* 0x0000000413137c20 */ /* 0x000fc60008410000 */
[----:B------:R-:W-:Y:S01]  /*10bc0*/  FSETP.GTU.FTZ.AND P6, PT, R38, R61, PT ;  /* 0x0000003d2600720b */ /* 0x000fe20003fdc000 */
[----:B------:R-:W-:Y:S01]  /*10bd0*/  FMUL.FTZ R19, R19, R60 ;  /* 0x0000003c13137220 */ /* 0x000fe20000410000 */
[----:B------:R-:W-:Y:S02]  /*10be0*/  F2FP.BF16.F32.PACK_AB R38, R37, R18 ;  /* 0x000000122526723e */ /* 0x000fe400000010ff */
[----:B------:R-:W-:Y:S02]  /*10bf0*/  F2FP.BF16.F32.PACK_AB R37, R17, R16 ;  /* 0x000000101125723e */ /* 0x000fe400000010ff */
[----:B------:R-:W-:Y:S02]  /*10c00*/  FSEL R19, R19, RZ, !P6 ;  /* 0x000000ff13137208 */ /* 0x000fe40007000000 */
[----:B------:R-:W-:Y:S02]  /*10c10*/  PLOP3.LUT P6, PT, P6, PT, PT, 0x8, 0x80 ;  /* 0x000000000080781c */ /* 0x000fe400037ce170 */
[----:B------:R-:W-:-:S11]  /*10c20*/  F2FP.BF16.F32.PACK_AB R39, R19, R39 ;  /* 0x000000271327723e */ /* 0x000fd600000010ff */
.L_x_377:
[----:B------:R-:W-:Y:S01]  /*10c30*/  SEL R58, RZ, 0x10000, !P5 ;  /* 0x00010000ff3a7807 */ /* 0x000fe20006800000 */
[----:B------:R-:W0:Y:S01]  /*10c40*/  LDC.64 R56, c[0x0][0x3b0] ;  /* 0x0000ec00ff387b82 */ /* 0x000e220000000a00 */
[----:B------:R-:W-:Y:S02]  /*10c50*/  ISETP.NE.AND P5, PT, R42, RZ, PT ;  /* 0x000000ff2a00720c */ /* 0x000fe40003fa5270 */
[----:B------:R-:W-:Y:S02]  /*10c60*/  SEL R41, RZ, 0x1000000, !P6 ;  /* 0x01000000ff297807 */ /* 0x000fe40007000000 */
[----:B------:R-:W-:Y:S02]  /*10c70*/  ISETP.NE.AND P6, PT, R55, RZ, PT ;  /* 0x000000ff3700720c */ /* 0x000fe40003fc5270 */
[----:B------:R-:W-:Y:S01]  /*10c80*/  SEL R59, RZ, 0x100, !P4 ;  /* 0x00000100ff3b7807 */ /* 0x000fe20006000000 */
[----:B------:R-:W1:Y:S01]  /*10c90*/  LDC.64 R42, c[0x0][0x3a8] ;  /* 0x0000ea00ff2a7b82 */ /* 0x000e620000000a00 */
[----:B------:R-:W-:-:S02]  /*10ca0*/  SEL R55, RZ, 0x1000000, !P2 ;  /* 0x01000000ff377807 */ /* 0x000fc40005000000 */
[----:B------:R-:W-:Y:S02]  /*10cb0*/  SEL R61, RZ, 0x10000, !P1 ;  /* 0x00010000ff3d7807 */ /* 0x000fe40004800000 */
        /* <DEDUP_REMOVED lines=11> */
[----:B------:R2:W-:Y:S05]  /*10d70*/  STG.E.64 desc[UR6][R38.64], R36 ;  /* 0x0000002426007986 */ /* 0x0005ea000c101b06 */
.L_x_335:
[----:B------:R-:W-:Y:S05]  /*10d80*/  BSYNC.RECONVERGENT B0 ;  /* 0x0000000000007941 */ /* 0x000fea0003800200 */
.L_x_334:
[----:B012---:R-:W-:Y:S01]  /*10d90*/  FADD.FTZ R37, RZ, R10 ;  /* 0x0000000aff257221 */ /* 0x007fe20000010000 */
[----:B------:R-:W-:Y:S01]  /*10da0*/  ISETP.NE.AND P3, PT, R76, RZ, PT ;  /* 0x000000ff4c00720c */ /* 0x000fe20003f65270 */
[----:B------:R-:W0:Y:S01]  /*10db0*/  S2R R61, SR_TID.X ;  /* 0x00000000003d7919 */ /* 0x000e220000002100 */
[----:B------:R-:W-:Y:S01]  /*10dc0*/  ISETP.GT.U32.AND P2, PT, R8, 0xff, PT ;  /* 0x000000ff0800780c */ /* 0x000fe20003f44070 */
[----:B------:R-:W-:Y:S01]  /*10dd0*/  FADD.FTZ R36, R62, R37 ;  /* 0x000000253e247221 */ /* 0x000fe20000010000 */
[----:B------:R-:W-:Y:S01]  /*10de0*/  ISETP.GT.U32.AND P1, PT, R8, 0x17f, PT ;  /* 0x0000017f0800780c */ /* 0x000fe20003f24070 */
[----:B------:R-:W1:Y:S01]  /*10df0*/  S2UR UR5, SR_CgaCtaId ;  /* 0x00000000000579c3 */ /* 0x000e620000008800 */
[----:B------:R-:W-:Y:S01]  /*10e00*/  UMOV UR4, 0x400 ;  /* 0x0000040000047882 */ /* 0x000fe20000000000 */
[----:B------:R-:W-:Y:S01]  /*10e10*/  FADD.FTZ R37, R15, R36 ;  /* 0x000000240f257221 */ /* 0x000fe20000010000 */
[----:B------:R-:W-:Y:S01]  /*10e20*/  IMAD.MOV.U32 R55, RZ, RZ, RZ ;  /* 0x000000ffff377224 */ /* 0x000fe200078e00ff */
[----:B------:R-:W-:Y:S02]  /*10e30*/  BSSY.RECONVERGENT B0, `(.L_x_418) ;  /* 0x00000cf000007945 */ /* 0x000fe40003800200 */
[----:B------:R-:W-:-:S04]  /*10e40*/  FADD.FTZ R36, R14, R37 ;  /* 0x000000250e247221 */ /* 0x000fc80000010000 */
[----:B------:R-:W-:-:S04]  /*10e50*/  FADD.FTZ R37, R47, R36 ;  /* 0x000000242f257221 */ /* 0x000fc80000010000 */
[----:B------:R-:W-:-:S04]  /*10e60*/  FADD.FTZ R37, R46, R37 ;  /* 0x000000252e257221 */ /* 0x000fc80000010000 */
[----:B------:R-:W-:-:S04]  /*10e70*/  FADD.FTZ R36, R52, R37 ;  /* 0x0000002534247221 */ /* 0x000fc80000010000 */
[----:B------:R-:W-:Y:S01]  /*10e80*/  FADD.FTZ R36, R51, R36 ;  /* 0x0000002433247221 */ /* 0x000fe20000010000 */
[----:B-1----:R-:W-:-:S04]  /*10e90*/  ULEA UR4, UR5, UR4, 0x18 ;  /* 0x0000000405047291 */ /* 0x002fc8000f8ec0ff */
[----:B------:R-:W-:Y:S01]  /*10ea0*/  FSEL R37, R36, RZ, P3 ;  /* 0x000000ff24257208 */ /* 0x000fe20001800000 */
[----:B------:R-:W-:-:S04]  /*10eb0*/  @UP2 UIADD3 UR4, UPT, UPT, UR4, 0x20, URZ ;  /* 0x0000002004042890 */ /* 0x000fc8000fffe0ff */
        /* <DEDUP_REMOVED lines=16> */
[----:B------:R-:W1:Y:S02]  /*10fc0*/  SHFL.BFLY PT, R36, R37, 0x1, 0x1f ;  /* 0x0c201f0025247f89 */ /* 0x000e6400000e0000 */
[----:B-1----:R-:W-:-:S05]  /*10fd0*/  FADD.FTZ R38, R37, R36 ;  /* 0x0000002425267221 */ /* 0x002fca0000010000 */
[----:B------:R-:W1:Y:S02]  /*10fe0*/  SHFL.BFLY PT, R39, R38, 0x2, 0x1f ;  /* 0x0c401f0026277f89 */ /* 0x000e6400000e0000 */
[----:B-1----:R-:W-:-:S05]  /*10ff0*/  FADD.FTZ R39, R38, R39 ;  /* 0x0000002726277221 */ /* 0x002fca0000010000 */
[----:B------:R-:W1:Y:S02]  /*11000*/  SHFL.BFLY PT, R36, R39, 0x4, 0x1f ;  /* 0x0c801f0027247f89 */ /* 0x000e6400000e0000 */
[----:B-1----:R-:W-:-:S05]  /*11010*/  FADD.FTZ R40, R39, R36 ;  /* 0x0000002427287221 */ /* 0x002fca0000010000 */
[----:B------:R-:W1:Y:S02]  /*11020*/  SHFL.BFLY PT, R41, R40, 0x8, 0x1f ;  /* 0x0d001f0028297f89 */ /* 0x000e6400000e0000 */
[----:B-1----:R-:W-:-:S05]  /*11030*/  FADD.FTZ R41, R40, R41 ;  /* 0x0000002928297221 */ /* 0x002fca0000010000 */
[----:B------:R-:W1:Y:S02]  /*11040*/  SHFL.BFLY PT, R36, R41, 0x10, 0x1f ;  /* 0x0e001f0029247f89 */ /* 0x000e6400000e0000 */
[----:B-1----:R-:W-:-:S04]  /*11050*/  FADD.FTZ R36, R41, R36 ;  /* 0x0000002429247221 */ /* 0x002fc80000010000 */
        /* <DEDUP_REMOVED lines=50> */
[----:B------:R-:W1:Y:S02]  /*11380*/  SHFL.BFLY PT, R38, R37, 0x1, 0x1f ;  /* 0x0c201f0025267f89 */ /* 0x000e6400000e0000 */
[----:B-1----:R-:W-:-:S05]  /*11390*/  FADD.FTZ R39, R37, R38 ;  /* 0x0000002625277221 */ /* 0x002fca0000010000 */
[----:B------:R-:W1:Y:S02]  /*113a0*/  SHFL.BFLY PT, R38, R39, 0x2, 0x1f ;  /* 0x0c401f0027267f89 */ /* 0x000e6400000e0000 */
[----:B-1----:R-:W-:-:S05]  /*113b0*/  FADD.FTZ R40, R39, R38 ;  /* 0x0000002627287221 */ /* 0x002fca0000010000 */
[----:B------:R-:W1:Y:S02]  /*113c0*/  SHFL.BFLY PT, R41, R40, 0x4, 0x1f ;  /* 0x0c801f0028297f89 */ /* 0x000e6400000e0000 */
[----:B-1----:R-:W-:-:S05]  /*113d0*/  FADD.FTZ R41, R40, R41 ;  /* 0x0000002928297221 */ /* 0x002fca0000010000 */
[----:B------:R-:W1:Y:S02]  /*113e0*/  SHFL.BFLY PT, R38, R41, 0x8, 0x1f ;  /* 0x0d001f0029267f89 */ /* 0x000e6400000e0000 */
[----:B-1----:R-:W-:Y:S01]  /*113f0*/  FADD.FTZ R42, R41, R38 ;  /* 0x00000026292a7221 */ /* 0x002fe20000010000 */
[----:B0-----:R-:W-:-:S04]  /*11400*/  LOP3.LUT P1, R38, R61, 0x1f, RZ, 0xc0, !PT ;  /* 0x0000001f3d267812 */ /* 0x001fc8000782c0ff */
[----:B------:R-:W0:Y:S01]  /*11410*/  SHFL.BFLY PT, R43, R42, 0x10, 0x1f ;  /* 0x0e001f002a2b7f89 */ /* 0x000e2200000e0000 */
[----:B------:R-:W-:-:S08]  /*11420*/  ISETP.GT.U32.AND P2, PT, R38, 0x3, PT ;  /* 0x000000032600780c */ /* 0x000fd00003f44070 */
[----:B------:R-:W-:-:S05]  /*11430*/  @!P1 SHF.R.U32.HI R38, RZ, 0x2, R61 ;  /* 0x00000002ff269819 */ /* 0x000fca000001163d */
[----:B------:R-:W-:Y:S02]  /*11440*/  @!P2 SHF.L.U32 R40, R61, 0x3, RZ ;  /* 0x000000033d28a819 */ /* 0x000fe400000006ff */
[----:B------:R-:W-:Y:S02]  /*11450*/  @!P2 MOV R55, R80 ;  /* 0x000000500037a202 */ /* 0x000fe40000000f00 */
[----:B------:R-:W-:-:S03]  /*11460*/  @!P2 LOP3.LUT R57, R40, 0xf8, RZ, 0xc0, !PT ;  /* 0x000000f82839a812 */ /* 0x000fc600078ec0ff */
[----:B------:R-:W1:Y:S01]  /*11470*/  SHFL.DOWN PT, R58, R55, 0x2, 0x1f ;  /* 0x08401f00373a7f89 */ /* 0x000e6200000e0000 */
[----:B0-----:R-:W-:Y:S01]  /*11480*/  FADD.FTZ R37, R42, R43 ;  /* 0x0000002b2a257221 */ /* 0x001fe20000010000 */
[----:B------:R-:W-:Y:S02]  /*11490*/  @!P1 LOP3.LUT R43, R38, 0x18, RZ, 0xc0, !PT ;  /* 0x00000018262b9812 */ /* 0x000fe400078ec0ff */
[----:B------:R-:W-:-:S03]  /*114a0*/  CS2R R38, SRZ ;  /* 0x0000000000267805 */ /* 0x000fc6000001ff00 */
[----:B------:R0:W-:Y:S01]  /*114b0*/  @!P1 STS.64 [R43+UR4], R36 ;  /* 0x000000242b009988 */ /* 0x0001e20008000a04 */
[----:B------:R-:W-:Y:S01]  /*114c0*/  BAR.SYNC.DEFER_BLOCKING 0x0 ;  /* 0x0000000000007b1d */ /* 0x000fe20000010000 */
[----:B------:R-:W-:Y:S02]  /*114d0*/  ISETP.NE.AND P1, PT, RZ, UR14, PT ;  /* 0x0000000eff007c0c */ /* 0x000fe4000bf25270 */
[----:B0-----:R-:W-:Y:S01]  /*114e0*/  I2FP.F32.S32 R37, R55 ;  /* 0x0000003700257245 */ /* 0x001fe20000201400 */
[----:B-1----:R-:W-:Y:S01]  /*114f0*/  IMAD.IADD R41, R58, 0x1, R55 ;  /* 0x000000013a297824 */ /* 0x002fe200078e0237 */
[----:B------:R-:W-:-:S04]  /*11500*/  I2FP.F32.S32 R58, R58 ;  /* 0x0000003a003a7245 */ /* 0x000fc80000201400 */
[----:B------:R-:W-:Y:S01]  /*11510*/  I2FP.F32.S32 R40, R41 ;  /* 0x0000002900287245 */ /* 0x000fe20000201400 */
[----:B------:R-:W0:Y:S03]  /*11520*/  SHFL.DOWN PT, R36, R41, 0x1, 0x1f ;  /* 0x08201f0029247f89 */ /* 0x000e2600000e0000 */
[----:B------:R-:W1:Y:S01]  /*11530*/  MUFU.RCP R42, R40 ;  /* 0x00000028002a7308 */ /* 0x000e620000001000 */
[----:B------:R-:W2:Y:S01]  /*11540*/  @!P2 LDS.64 R38, [R57+UR4] ;  /* 0x000000043926a984 */ /* 0x000ea20008000a00 */
[----:B------:R-:W-:Y:S02]  /*11550*/  ISETP.NE.AND P2, PT, R61, RZ, PT ;  /* 0x000000ff3d00720c */ /* 0x000fe40003f45270 */
[----:B0-----:R-:W-:Y:S01]  /*11560*/  IADD3 R41, PT, PT, R41, R36, RZ ;  /* 0x0000002429297210 */ /* 0x001fe20007ffe0ff */
[----:B--2---:R-:W0:Y:S04]  /*11570*/  SHFL.DOWN PT, R59, R38, 0x2, 0x1f ;  /* 0x08401f00263b7f89 */ /* 0x004e2800000e0000 */
[----:B------:R-:W2:Y:S01]  /*11580*/  SHFL.DOWN PT, R54, R39, 0x2, 0x1f ;  /* 0x08401f0027367f89 */ /* 0x000ea200000e0000 */
[C---:B0-----:R-:W-:Y:S01]  /*11590*/  FMUL.FTZ R60, R59.reuse, R58 ;  /* 0x0000003a3b3c7220 */ /* 0x041fe20000410000 */
[----:B------:R-:W-:-:S03]  /*115a0*/  FADD.FTZ R59, -R59, R38 ;  /* 0x000000263b3b7221 */ /* 0x000fc60000010100 */
[----:B------:R-:W-:Y:S01]  /*115b0*/  FFMA.FTZ R43, R37, R38, R60 ;  /* 0x00000026252b7223 */ /* 0x000fe2000001003c */
[----:B------:R-:W-:Y:S01]  /*115c0*/  FMUL.FTZ R59, R59, R59 ;  /* 0x0000003b3b3b7220 */ /* 0x000fe20000410000 */
[----:B--2---:R-:W-:Y:S01]  /*115d0*/  FADD.FTZ R39, R54, R39 ;  /* 0x0000002736277221 */ /* 0x004fe20000010000 */
[----:B------:R-:W-:Y:S02]  /*115e0*/  I2FP.F32.S32 R54, R36 ;  /* 0x0000002400367245 */ /* 0x000fe40000201400 */
[----:B------:R-:W-:Y:S01]  /*115f0*/  FMUL.FTZ R59, R59, R37 ;  /* 0x000000253b3b7220 */ /* 0x000fe20000410000 */
[C---:B-1----:R-:W-:Y:S01]  /*11600*/  FMUL.FTZ R37, R42.reuse, R43 ;  /* 0x0000002b2a257220 */ /* 0x042fe20000410000 */
[----:B------:R-:W-:Y:S02]  /*11610*/  I2FP.F32.S32 R43, R41 ;  /* 0x00000029002b7245 */ /* 0x000fe40000201400 */
[----:B------:R-:W-:Y:S02]  /*11620*/  FMUL.FTZ R59, R59, R58 ;  /* 0x0000003a3b3b7220 */ /* 0x000fe40000410000 */
[----:B------:R-:W0:Y:S02]  /*11630*/  SHFL.DOWN PT, R38, R37, 0x1, 0x1f ;  /* 0x08201f0025267f89 */ /* 0x000e2400000e0000 */
[----:B------:R-:W-:Y:S01]  /*11640*/  FFMA.FTZ R39, R42, R59, R39 ;  /* 0x0000003b2a277223 */ /* 0x000fe20000010027 */
[----:B------:R-:W1:Y:S04]  /*11650*/  MUFU.RCP R43, R43 ;  /* 0x0000002b002b7308 */ /* 0x000e680000001000 */
[----:B------:R-:W2:Y:S01]  /*11660*/  SHFL.DOWN PT, R42, R39, 0x1, 0x1f ;  /* 0x08201f00272a7f89 */ /* 0x000ea200000e0000 */
[----:B0-----:R-:W-:Y:S01]  /*11670*/  FADD.FTZ R36, R37, -R38 ;  /* 0x8000002625247221 */ /* 0x001fe20000010000 */
[----:B------:R-:W-:-:S03]  /*11680*/  FMUL.FTZ R55, R38, R54 ;  /* 0x0000003626377220 */ /* 0x000fc60000410000 */
[----:B------:R-:W-:Y:S01]  /*11690*/  FMUL.FTZ R41, R36, R36 ;  /* 0x0000002424297220 */ /* 0x000fe20000410000 */
[C---:B------:R-:W-:Y:S01]  /*116a0*/  FFMA.FTZ R36, R40.reuse, R37, R55 ;  /* 0x0000002528247223 */ /* 0x040fe20000010037 */
[----:B--2---:R-:W-:Y:S02]  /*116b0*/  FADD.FTZ R42, R39, R42 ;  /* 0x0000002a272a7221 */ /* 0x004fe40000010000 */
[----:B------:R-:W-:Y:S01]  /*116c0*/  FMUL.FTZ R41, R40, R41 ;  /* 0x0000002928297220 */ /* 0x000fe20000410000 */
[----:B-1----:R-:W-:Y:S01]  /*116d0*/  FMUL.FTZ R40, R43, R36 ;  /* 0x000000242b287220 */ /* 0x002fe20000410000 */
[----:B------:R-:W0:Y:S02]  /*116e0*/  LDC R55, c[0x0][0x448] ;  /* 0x00011200ff377b82 */ /* 0x000e240000000800 */
[----:B------:R-:W-:Y:S02]  /*116f0*/  FMUL.FTZ R54, R41, R54 ;  /* 0x0000003629367220 */ /* 0x000fe40000410000 */
[----:B------:R-:W1:Y:S02]  /*11700*/  SHFL.IDX PT, R41, R40, RZ, 0x1f ;  /* 0x00001fff28297589 */ /* 0x000e6400000e0000 */
[----:B------:R-:W-:-:S02]  /*11710*/  FFMA.FTZ R54, R43, R54, R42 ;  /* 0x000000362b367223 */ /* 0x000fc4000001002a */
[----:B------:R-:W2:Y:S04]  /*11720*/  @!P2 LDC.64 R38, c[0x0][0x3c0] ;  /* 0x0000f000ff26ab82 */ /* 0x000ea80000000a00 */
[----:B------:R-:W0:Y:S04]  /*11730*/  SHFL.IDX PT, R54, R54, RZ, 0x1f ;  /* 0x00001fff36367589 */ /* 0x000e2800000e0000 */
[----:B------:R-:W3:Y:S01]  /*11740*/  @!P2 LDC.64 R36, c[0x0][0x3c8] ;  /* 0x0000f200ff24ab82 */ /* 0x000ee20000000a00 */
[----:B-1----:R-:W-:-:S05]  /*11750*/  FMUL.FTZ R42, R41, R41 ;  /* 0x00000029292a7220 */ /* 0x002fca0000410000 */
[----:B------:R-:W-:Y:S01]  /*11760*/  FSEL R43, R42, RZ, P1 ;  /* 0x000000ff2a2b7208 */ /* 0x000fe20000800000 */
[----:B0-----:R-:W-:Y:S01]  /*11770*/  FFMA.FTZ R42, R54, UR15, R55 ;  /* 0x0000000f362a7c23 */ /* 0x001fe20008010037 */
[----:B------:R-:W-:-:S03]  /*11780*/  MOV R55, UR10 ;  /* 0x0000000a00377c02 */ /* 0x000fc60008000f00 */
[----:B------:R-:W-:Y:S01]  /*11790*/  FADD.FTZ R42, R42, R43 ;  /* 0x0000002b2a2a7221 */ /* 0x000fe20000010000 */
[----:B------:R-:W-:Y:S02]  /*117a0*/  IMAD.U32 R43, RZ, RZ, UR10 ;  /* 0x0000000aff2b7e24 */ /* 0x000fe4000f8e00ff */
[----:B---3--:R-:W-:-:S03]  /*117b0*/  @!P2 IMAD.WIDE R36, R55, 0x4, R36 ;  /* 0x000000043724a825 */ /* 0x008fc600078e0224 */
[----:B------:R-:W0:Y:S01]  /*117c0*/  MUFU.RSQ R42, R42 ;  /* 0x0000002a002a7308 */ /* 0x000e220000001400 */
[----:B--2---:R-:W-:Y:S01]  /*117d0*/  @!P2 IMAD.WIDE R38, R43, 0x4, R38 ;  /* 0x000000042b26a825 */ /* 0x004fe200078e0226 */
[----:B------:R-:W-:-:S04]  /*117e0*/  FSEL R43, R41, RZ, !P1 ;  /* 0x000000ff292b7208 */ /* 0x000fc80004800000 */
[----:B------:R1:W-:Y:S04]  /*117f0*/  @!P2 STG.E desc[UR6][R38.64], R41 ;  /* 0x000000292600a986 */ /* 0x0003e8000c101906 */
[----:B0-----:R1:W-:Y:S01]  /*11800*/  @!P2 STG.E desc[UR6][R36.64], R42 ;  /* 0x0000002a2400a986 */ /* 0x0013e2000c101906 */
[----:B------:R-:W-:Y:S05]  /*11810*/  @!P3 BRA `(.L_x_419) ;  /* 0x0000000000c0b947 */ /* 0x000fea0003800000 */
[--C-:B-1----:R-:W-:Y:S01]  /*11820*/  FADD.FTZ R37, R10, -R43.reuse ;  /* 0x8000002b0a257221 */ /* 0x102fe20000010000 */
[----:B------:R-:W-:Y:S01]  /*11830*/  SHF.L.U32 R41, R68, 0x10, RZ ;  /* 0x0000001044297819 */ /* 0x000fe200000006ff */
[----:B------:R-:W-:Y:S01]  /*11840*/  IMAD.U32 R39, R72, 0x10000, RZ ;  /* 0x0001000048277824 */ /* 0x000fe200078e00ff */
[----:B------:R-:W-:Y:S01]  /*11850*/  SHF.L.U32 R40, R69, 0x10, RZ ;  /* 0x0000001045287819 */ /* 0x000fe200000006ff */
[----:B------:R-:W-:Y:S01]  /*11860*/  FMUL.FTZ R36, R42, R37 ;  /* 0x000000252a247220 */ /* 0x000fe20000410000 */
[----:B------:R-:W-:Y:S01]  /*11870*/  FADD.FTZ R37, R15, -R43 ;  /* 0x8000002b0f257221 */ /* 0x000fe20000010000 */
[----:B------:R-:W-:Y:S01]  /*11880*/  IMAD.U32 R38, R73, 0x10000, RZ ;  /* 0x0001000049267824 */ /* 0x000fe200078e00ff */
[----:B------:R-:W-:Y:S01]  /*11890*/  SHF.L.U32 R58, R85, 0x10, RZ ;  /* 0x00000010553a7819 */ /* 0x000fe200000006ff */
[----:B------:R-:W-:Y:S01]  /*118a0*/  FFMA.FTZ R36, R36, R39, R41 ;  /* 0x0000002724247223 */ /* 0x000fe20000010029 */
[--C-:B------:R-:W-:Y:S01]  /*118b0*/  FADD.FTZ R39, R14, -R43.reuse ;  /* 0x8000002b0e277221 */ /* 0x100fe20000010000 */
[----:B------:R-:W-:Y:S01]  /*118c0*/  FMUL.FTZ R37, R42, R37 ;  /* 0x000000252a257220 */ /* 0x000fe20000410000 */
[----:B------:R-:W-:Y:S01]  /*118d0*/  FADD.FTZ R41, R47, -R43 ;  /* 0x8000002b2f297221 */ /* 0x000fe20000010000 */
[----:B------:R-:W-:-:S02]  /*118e0*/  IMAD.U32 R54, R84, 0x10000, RZ ;  /* 0x0001000054367824 */ /* 0x000fc400078e00ff */
[C---:B------:R-:W-:Y:S01]  /*118f0*/  FMUL.FTZ R39, R42.reuse, R39 ;  /* 0x000000272a277220 */ /* 0x040fe20000410000 */
[----:B------:R-:W-:Y:S01]  /*11900*/  FFMA.FTZ R37, R37, R38, R40 ;  /* 0x0000002625257223 */ /* 0x000fe20000010028 */
[----:B------:R-:W-:Y:S01]  /*11910*/  FMUL.FTZ R38, R42, R41 ;  /* 0x000000292a267220 */ /* 0x000fe20000410000 */
[----:B------:R-:W-:Y:S01]  /*11920*/  SHF.L.U32 R55, R70, 0x10, RZ ;  /* 0x0000001046377819 */ /* 0x000fe200000006ff */
[----:B------:R-:W-:Y:S01]  /*11930*/  FFMA.FTZ R54, R39, R54, R58 ;  /* 0x0000003627367223 */ /* 0x000fe2000001003a */
[----:B------:R-:W-:Y:S01]  /*11940*/  FADD.FTZ R41, R46, -R43 ;  /* 0x8000002b2e297221 */ /* 0x000fe20000010000 */
[----:B------:R-:W-:Y:S01]  /*11950*/  IMAD.U32 R39, R74, 0x10000, RZ ;  /* 0x000100004a277824 */ /* 0x000fe200078e00ff */
[----:B------:R-:W-:Y:S01]  /*11960*/  SHF.L.U32 R58, R87, 0x10, RZ ;  /* 0x00000010573a7819 */ /* 0x000fe200000006ff */
[----:B------:R-:W-:Y:S02]  /*11970*/  IMAD.U32 R40, R86, 0x10000, RZ ;  /* 0x0001000056287824 */ /* 0x000fe400078e00ff */
[----:B------:R-:W-:Y:S01]  /*11980*/  FMUL.FTZ R41, R42, R41 ;  /* 0x000000292a297220 */ /* 0x000fe20000410000 */
[----:B------:R-:W-:Y:S01]  /*11990*/  FFMA.FTZ R38, R38, R39, R55 ;  /* 0x0000002726267223 */ /* 0x000fe20000010037 */
[--C-:B------:R-:W-:Y:S01]  /*119a0*/  FADD.FTZ R39, R52, -R43.reuse ;  /* 0x8000002b34277221 */ /* 0x100fe20000010000 */
[----:B------:R-:W-:Y:S01]  /*119b0*/  FADD.FTZ R57, R62, -R43 ;  /* 0x8000002b3e397221 */ /* 0x000fe20000010000 */
[----:B------:R-:W-:Y:S01]  /*119c0*/  FFMA.FTZ R55, R41, R40, R58 ;  /* 0x0000002829377223 */ /* 0x000fe2000001003a */
[----:B------:R-:W-:Y:S01]  /*119d0*/  SHF.L.U32 R58, R71, 0x10, RZ ;  /* 0x00000010473a7819 */ /* 0x000fe200000006ff */
[----:B------:R-:W-:Y:S01]  /*119e0*/  FMUL.FTZ R39, R42, R39 ;  /* 0x000000272a277220 */ /* 0x000fe20000410000 */
[----:B------:R-:W-:-:S02]  /*119f0*/  IMAD.U32 R40, R75, 0x10000, RZ ;  /* 0x000100004b287824 */ /* 0x000fc400078e00ff */
[----:B------:R-:W-:Y:S01]  /*11a00*/  FADD.FTZ R41, R51, -R43 ;  /* 0x8000002b33297221 */ /* 0x000fe20000010000 */
[----:B------:R-:W-:Y:S01]  /*11a10*/  SHF.L.U32 R60, R83, 0x10, RZ ;  /* 0x00000010533c7819 */ /* 0x000fe200000006ff */
[C---:B------:R-:W-:Y:S01]  /*11a20*/  FMUL.FTZ R57, R42.reuse, R57 ;  /* 0x000000392a397220 */ /* 0x040fe20000410000 */
[----:B------:R-:W-:Y:S01]  /*11a30*/  FFMA.FTZ R39, R39, R40, R58 ;  /* 0x0000002827277223 */ /* 0x000fe2000001003a */
[----:B------:R-:W-:Y:S01]  /*11a40*/  FMUL.FTZ R41, R42, R41 ;  /* 0x000000292a297220 */ /* 0x000fe20000410000 */
[----:B------:R-:W-:Y:S01]  /*11a50*/  IMAD.U32 R40, R88, 0x10000, RZ ;  /* 0x0001000058287824 */ /* 0x000fe200078e00ff */
[----:B------:R-:W-:Y:S02]  /*11a60*/  SHF.L.U32 R58, R89, 0x10, RZ ;  /* 0x00000010593a7819 */ /* 0x000fe400000006ff */
[----:B------:R-:W-:Y:S02]  /*11a70*/  F2FP.BF16.F32.PACK_AB R38, R55, R38 ;  /* 0x000000263726723e */ /* 0x000fe400000010ff */
[----:B------:R-:W-:Y:S01]  /*11a80*/  F2FP.BF16.F32.PACK_AB R37, R54, R37 ;  /* 0x000000253625723e */ /* 0x000fe200000010ff */
[----:B------:R-:W-:Y:S01]  /*11a90*/  FFMA.FTZ R76, R41, R40, R58 ;  /* 0x00000028294c7223 */ /* 0x000fe2000001003a */
[----:B------:R-:W-:Y:S01]  /*11aa0*/  IMAD.U32 R58, R82, 0x10000, RZ ;  /* 0x00010000523a7824 */ /* 0x000fe200078e00ff */
[----:B------:R-:W0:Y:S03]  /*11ab0*/  LDC.64 R40, c[0x0][0x428] ;  /* 0x00010a00ff287b82 */ /* 0x000e260000000a00 */
[----:B------:R-:W-:Y:S01]  /*11ac0*/  FFMA.FTZ R57, R57, R58, R60 ;  /* 0x0000003a39397223 */ /* 0x000fe2000001003c */
[----:B------:R-:W-:-:S04]  /*11ad0*/  F2FP.BF16.F32.PACK_AB R39, R76, R39 ;  /* 0x000000274c27723e */ /* 0x000fc800000010ff */
[----:B------:R-:W-:Y:S01]  /*11ae0*/  F2FP.BF16.F32.PACK_AB R36, R57, R36 ;  /* 0x000000243924723e */ /* 0x000fe200000010ff */
[----:B0-----:R-:W-:-:S04]  /*11af0*/  IMAD.WIDE.U32 R40, R11, 0x10, R40 ;  /* 0x000000100b287825 */ /* 0x001fc800078e0028 */
[----:B------:R-:W-:Y:S01]  /*11b00*/  VIADD R11, R11, 0x80 ;  /* 0x000000800b0b7836 */ /* 0x000fe20000000000 */
[----:B------:R0:W-:Y:S06]  /*11b10*/  STG.E.128 desc[UR6][R40.64], R36 ;  /* 0x0000002428007986 */ /* 0x0001ec000c101d06 */
.L_x_419:
[----:B------:R-:W-:Y:S05]  /*11b20*/  BSYNC.RECONVERGENT B0 ;  /* 0x0000000000007941 */ /* 0x000fea0003800200 */
.L_x_418:
[----:B------:R-:W-:Y:S01]  /*11b30*/  ISETP.NE.AND P1, PT, R67, RZ, PT ;  /* 0x000000ff4300720c */ /* 0x000fe20003f25270 */
[----:B------:R-:W-:-:S12]  /*11b40*/  BSSY.RECONVERGENT B0, `(.L_x_420) ;  /* 0x0000036000007945 */ /* 0x000fd80003800200 */
[----:B------:R-:W-:Y:S05]  /*11b50*/  @!P1 BRA `(.L_x_421) ;  /* 0x0000000000d09947 */ /* 0x000fea0003800000 */
[----:B01----:R-:W2:Y:S01]  /*11b60*/  LDL R36, [R1] ;  /* 0x0000000001247983 */ /* 0x003ea20000100800 */
[----:B------:R-:W-:Y:S01]  /*11b70*/  PRMT R55, R30, 0x7632, R55 ;  /* 0x000076321e377816 */ /* 0x000fe20000000037 */
[--C-:B------:R-:W-:Y:S01]  /*11b80*/  FADD.FTZ R37, R44, -R43.reuse ;  /* 0x8000002b2c257221 */ /* 0x100fe20000010000 */
[----:B------:R-:W-:Y:S01]  /*11b90*/  PRMT R40, R35, 0x7632, R40 ;  /* 0x0000763223287816 */ /* 0x000fe20000000028 */
[----:B------:R-:W-:Y:S01]  /*11ba0*/  IMAD.U32 R58, R30, 0x10000, RZ ;  /* 0x000100001e3a7824 */ /* 0x000fe200078e00ff */
[----:B------:R-:W-:Y:S01]  /*11bb0*/  PRMT R54, R31, 0x7632, R54 ;  /* 0x000076321f367816 */ /* 0x000fe20000000036 */
[----:B------:R-:W-:Y:S02]  /*11bc0*/  IMAD.U32 R55, R55, 0x10000, RZ ;  /* 0x0001000037377824 */ /* 0x000fe400078e00ff */
[----:B------:R-:W-:Y:S01]  /*11bd0*/  FMUL.FTZ R38, R42, R37 ;  /* 0x000000252a267220 */ /* 0x000fe20000410000 */
[--C-:B------:R-:W-:Y:S01]  /*11be0*/  FADD.FTZ R37, R63, -R43.reuse ;  /* 0x8000002b3f257221 */ /* 0x100fe20000010000 */
[----:B------:R-:W-:Y:S01]  /*11bf0*/  SHF.L.U32 R39, R32, 0x10, RZ ;  /* 0x0000001020277819 */ /* 0x000fe200000006ff */
[----:B------:R-:W-:Y:S01]  /*11c00*/  IMAD.U32 R54, R54, 0x10000, RZ ;  /* 0x0001000036367824 */ /* 0x000fe200078e00ff */
[----:B------:R-:W-:Y:S01]  /*11c10*/  SHF.L.U32 R40, R40, 0x10, RZ ;  /* 0x0000001028287819 */ /* 0x000fe200000006ff */
[----:B------:R-:W-:Y:S01]  /*11c20*/  FADD.FTZ R57, R64, -R43 ;  /* 0x8000002b40397221 */ /* 0x000fe20000010000 */
[----:B------:R-:W-:-:S03]  /*11c30*/  IMAD.U32 R60, R91, 0x10000, RZ ;  /* 0x000100005b3c7824 */ /* 0x000fc600078e00ff */
[----:B------:R-:W-:Y:S01]  /*11c40*/  FMUL.FTZ R57, R42, R57 ;  /* 0x000000392a397220 */ /* 0x000fe20000410000 */
[----:B--2---:R-:W-:Y:S01]  /*11c50*/  SHF.L.U32 R41, R36, 0x10, RZ ;  /* 0x0000001024297819 */ /* 0x004fe200000006ff */
[----:B------:R-:W-:Y:S01]  /*11c60*/  FMUL.FTZ R36, R42, R37 ;  /* 0x000000252a247220 */ /* 0x000fe20000410000 */
[----:B------:R-:W-:-:S03]  /*11c70*/  IMAD.U32 R37, R28, 0x10000, RZ ;  /* 0x000100001c257824 */ /* 0x000fc600078e00ff */
[----:B------:R-:W-:Y:S01]  /*11c80*/  FFMA.FTZ R38, R38, R41, R55 ;  /* 0x0000002926267223 */ /* 0x000fe20000010037 */
[----:B------:R-:W-:Y:S01]  /*11c90*/  FADD.FTZ R41, R49, -R43 ;  /* 0x8000002b31297221 */ /* 0x000fe20000010000 */
[----:B------:R-:W-:Y:S01]  /*11ca0*/  FFMA.FTZ R36, R36, R39, R37 ;  /* 0x0000002724247223 */ /* 0x000fe20000010025 */
[--C-:B------:R-:W-:Y:S01]  /*11cb0*/  FADD.FTZ R37, R13, -R43.reuse ;  /* 0x8000002b0d257221 */ /* 0x100fe20000010000 */
[----:B------:R-:W-:Y:S01]  /*11cc0*/  FADD.FTZ R55, R45, -R43 ;  /* 0x8000002b2d377221 */ /* 0x000fe20000010000 */
[C---:B------:R-:W-:Y:S02]  /*11cd0*/  FMUL.FTZ R41, R42.reuse, R41 ;  /* 0x000000292a297220 */ /* 0x040fe40000410000 */
[C---:B------:R-:W-:Y:S01]  /*11ce0*/  FMUL.FTZ R37, R42.reuse, R37 ;  /* 0x000000252a257220 */ /* 0x040fe20000410000 */
[----:B------:R-:W-:Y:S01]  /*11cf0*/  FMUL.FTZ R55, R42, R55 ;  /* 0x000000372a377220 */ /* 0x000fe20000410000 */
[----:B------:R-:W-:Y:S01]  /*11d00*/  FFMA.FTZ R39, R41, R40, R54 ;  /* 0x0000002829277223 */ /* 0x000fe20000010036 */
[----:B------:R-:W-:Y:S01]  /*11d10*/  SHF.L.U32 R40, R33, 0x10, RZ ;  /* 0x0000001021287819 */ /* 0x000fe200000006ff */
[----:B------:R-:W-:-:S02]  /*11d20*/  IMAD.U32 R54, R29, 0x10000, RZ ;  /* 0x000100001d367824 */ /* 0x000fc400078e00ff */
[----:B------:R-:W-:Y:S02]  /*11d30*/  FADD.FTZ R41, R12, -R43 ;  /* 0x8000002b0c297221 */ /* 0x000fe40000010000 */
[----:B------:R-:W-:Y:S01]  /*11d40*/  FFMA.FTZ R37, R37, R40, R54 ;  /* 0x0000002825257223 */ /* 0x000fe20000010036 */
[----:B------:R-:W-:Y:S01]  /*11d50*/  SHF.L.U32 R54, R92, 0x10, RZ ;  /* 0x000000105c367819 */ /* 0x000fe200000006ff */
[----:B------:R-:W-:Y:S02]  /*11d60*/  IMAD.U32 R40, R93, 0x10000, RZ ;  /* 0x000100005d287824 */ /* 0x000fe400078e00ff */
[----:B------:R-:W-:-:S04]  /*11d70*/  FMUL.FTZ R41, R42, R41 ;  /* 0x000000292a297220 */ /* 0x000fc80000410000 */
[----:B------:R-:W-:Y:S01]  /*11d80*/  FFMA.FTZ R54, R41, R54, R40 ;  /* 0x0000003629367223 */ /* 0x000fe20000010028 */
[----:B------:R-:W-:Y:S01]  /*11d90*/  SHF.L.U32 R40, R34, 0x10, RZ ;  /* 0x0000001022287819 */ /* 0x000fe200000006ff */
[----:B------:R-:W-:-:S03]  /*11da0*/  FADD.FTZ R41, R50, -R43 ;  /* 0x8000002b32297221 */ /* 0x000fc60000010000 */
[----:B------:R-:W-:Y:S01]  /*11db0*/  F2FP.BF16.F32.PACK_AB R37, R54, R37 ;  /* 0x000000253625723e */ /* 0x000fe200000010ff */
[----:B------:R-:W-:Y:S01]  /*11dc0*/  FFMA.FTZ R55, R55, R40, R58 ;  /* 0x0000002837377223 */ /* 0x000fe2000001003a */
[----:B------:R-:W-:Y:S01]  /*11dd0*/  FMUL.FTZ R41, R42, R41 ;  /* 0x000000292a297220 */ /* 0x000fe20000410000 */
[----:B------:R-:W-:Y:S01]  /*11de0*/  SHF.L.U32 R40, R35, 0x10, RZ ;  /* 0x0000001023287819 */ /* 0x000fe200000006ff */
[----:B------:R-:W-:Y:S02]  /*11df0*/  IMAD.U32 R58, R31, 0x10000, RZ ;  /* 0x000100001f3a7824 */ /* 0x000fe400078e00ff */
[----:B------:R-:W-:Y:S02]  /*11e00*/  F2FP.BF16.F32.PACK_AB R38, R38, R55 ;  /* 0x000000372626723e */ /* 0x000fe400000010ff */
        /* <DEDUP_REMOVED lines=9> */
.L_x_421:
[----:B------:R-:W-:Y:S05]  /*11ea0*/  BSYNC.RECONVERGENT B0 ;  /* 0x0000000000007941 */ /* 0x000fea0003800200 */
.L_x_420:
[----:B------:R-:W-:Y:S04]  /*11eb0*/  BSSY.RECONVERGENT B0, `(.L_x_422) ;  /* 0x0000039000007945 */ /* 0x000fe80003800200 */
[----:B------:R-:W-:Y:S05]  /*11ec0*/  @!P0 BRA `(.L_x_423) ;  /* 0x0000000000dc8947 */ /* 0x000fea0003800000 */
[----:B012---:R-:W-:Y:S01]  /*11ed0*/  PRMT R39, R24, 0x7632, R39 ;  /* 0x0000763218277816 */ /* 0x007fe20000000027 */
[----:B------:R-:W-:Y:S01]  /*11ee0*/  FADD.FTZ R37, R65, -R43 ;  /* 0x8000002b41257221 */ /* 0x000fe20000010000 */
[----:B------:R-:W-:Y:S01]  /*11ef0*/  PRMT R41, R20, 0x7632, R41 ;  /* 0x0000763214297816 */ /* 0x000fe20000000029 */
[--C-:B------:R-:W-:Y:S01]  /*11f00*/  FADD.FTZ R55, R18, -R43.reuse ;  /* 0x8000002b12377221 */ /* 0x100fe20000010000 */
[----:B------:R-:W-:Y:S01]  /*11f10*/  PRMT R38, R25, 0x7632, R38 ;  /* 0x0000763219267816 */ /* 0x000fe20000000026 */
[----:B------:R-:W-:Y:S01]  /*11f20*/  IMAD.U32 R39, R39, 0x10000, RZ ;  /* 0x0001000027277824 */ /* 0x000fe200078e00ff */
[----:B------:R-:W-:Y:S01]  /*11f30*/  SHF.L.U32 R41, R41, 0x10, RZ ;  /* 0x0000001029297819 */ /* 0x000fe200000006ff */
[----:B------:R-:W-:Y:S01]  /*11f40*/  FMUL.FTZ R36, R42, R37 ;  /* 0x000000252a247220 */ /* 0x000fe20000410000 */
[----:B------:R-:W-:Y:S01]  /*11f50*/  PRMT R40, R21, 0x7632, R40 ;  /* 0x0000763215287816 */ /* 0x000fe20000000028 */
[----:B------:R-:W-:Y:S01]  /*11f60*/  FADD.FTZ R37, R17, -R43 ;  /* 0x8000002b11257221 */ /* 0x000fe20000010000 */
[----:B------:R-:W-:Y:S01]  /*11f70*/  PRMT R54, R26, 0x7632, R54 ;  /* 0x000076321a367816 */ /* 0x000fe20000000036 */
[----:B------:R-:W-:Y:S01]  /*11f80*/  FFMA.FTZ R36, R36, R39, R41 ;  /* 0x0000002724247223 */ /* 0x000fe20000010029 */
[----:B------:R-:W-:Y:S01]  /*11f90*/  PRMT R58, R22, 0x7632, R58 ;  /* 0x00007632163a7816 */ /* 0x000fe2000000003a */
[----:B------:R-:W-:Y:S01]  /*11fa0*/  FADD.FTZ R39, R48, -R43 ;  /* 0x8000002b30277221 */ /* 0x000fe20000010000 */
[----:B------:R-:W-:Y:S01]  /*11fb0*/  SHF.L.U32 R40, R40, 0x10, RZ ;  /* 0x0000001028287819 */ /* 0x000fe200000006ff */
[----:B------:R-:W-:Y:S01]  /*11fc0*/  FMUL.FTZ R37, R42, R37 ;  /* 0x000000252a257220 */ /* 0x000fe20000410000 */
[----:B------:R-:W-:Y:S01]  /*11fd0*/  IMAD.U32 R38, R38, 0x10000, RZ ;  /* 0x0001000026267824 */ /* 0x000fe200078e00ff */
[----:B------:R-:W-:Y:S01]  /*11fe0*/  SHF.L.U32 R58, R58, 0x10, RZ ;  /* 0x000000103a3a7819 */ /* 0x000fe200000006ff */
[----:B------:R-:W-:-:S02]  /*11ff0*/  IMAD.U32 R54, R54, 0x10000, RZ ;  /* 0x0001000036367824 */ /* 0x000fc400078e00ff */
[----:B------:R-:W-:Y:S01]  /*12000*/  FMUL.FTZ R39, R42, R39 ;  /* 0x000000272a277220 */ /* 0x000fe20000410000 */
[--C-:B------:R-:W-:Y:S01]  /*12010*/  FFMA.FTZ R37, R37, R38, R40.reuse ;  /* 0x0000002625257223 */ /* 0x100fe20000010028 */
[----:B------:R-:W-:Y:S01]  /*12020*/  PRMT R40, R27, 0x7632, R40 ;  /* 0x000076321b287816 */ /* 0x000fe20000000028 */
[--C-:B------:R-:W-:Y:S01]  /*12030*/  FADD.FTZ R41, R16, -R43.reuse ;  /* 0x8000002b10297221 */ /* 0x100fe20000010000 */
[----:B------:R-:W-:Y:S01]  /*12040*/  FFMA.FTZ R38, R39, R54, R58 ;  /* 0x0000003627267223 */ /* 0x000fe2000001003a */
[----:B------:R-:W-:Y:S01]  /*12050*/  PRMT R54, R23, 0x7632, R54 ;  /* 0x0000763217367816 */ /* 0x000fe20000000036 */
[----:B------:R-:W-:Y:S01]  /*12060*/  FADD.FTZ R39, R19, -R43 ;  /* 0x8000002b13277221 */ /* 0x000fe20000010000 */
[----:B------:R-:W-:Y:S02]  /*12070*/  IMAD.U32 R40, R40, 0x10000, RZ ;  /* 0x0001000028287824 */ /* 0x000fe400078e00ff */
[----:B------:R-:W-:Y:S01]  /*12080*/  FMUL.FTZ R41, R42, R41 ;  /* 0x000000292a297220 */ /* 0x000fe20000410000 */
[----:B------:R-:W-:Y:S01]  /*12090*/  SHF.L.U32 R54, R54, 0x10, RZ ;  /* 0x0000001036367819 */ /* 0x000fe200000006ff */
[----:B------:R-:W-:Y:S01]  /*120a0*/  FMUL.FTZ R39, R42, R39 ;  /* 0x000000272a277220 */ /* 0x000fe20000410000 */
[----:B------:R-:W-:Y:S01]  /*120b0*/  SHF.L.U32 R58, R22, 0x10, RZ ;  /* 0x00000010163a7819 */ /* 0x000fe200000006ff */
[----:B------:R-:W-:Y:S01]  /*120c0*/  FMUL.FTZ R55, R42, R55 ;  /* 0x000000372a377220 */ /* 0x000fe20000410000 */
[----:B------:R-:W-:Y:S01]  /*120d0*/  SHF.L.U32 R60, R23, 0x10, RZ ;  /* 0x00000010173c7819 */ /* 0x000fe200000006ff */
[----:B------:R-:W-:Y:S01]  /*120e0*/  FFMA.FTZ R39, R39, R40, R54 ;  /* 0x0000002827277223 */ /* 0x000fe20000010036 */
[----:B------:R-:W-:Y:S01]  /*120f0*/  SHF.L.U32 R40, R21, 0x10, RZ ;  /* 0x0000001015287819 */ /* 0x000fe200000006ff */
[----:B------:R-:W-:-:S04]  /*12100*/  IMAD.U32 R54, R25, 0x10000, RZ ;  /* 0x0001000019367824 */ /* 0x000fc800078e00ff */
[----:B------:R-:W-:Y:S01]  /*12110*/  FFMA.FTZ R54, R41, R54, R40 ;  /* 0x0000003629367223 */ /* 0x000fe20000010028 */
[----:B------:R-:W-:Y:S02]  /*12120*/  IMAD.U32 R40, R26, 0x10000, RZ ;  /* 0x000100001a287824 */ /* 0x000fe400078e00ff */
[--C-:B------:R-:W-:Y:S01]  /*12130*/  FADD.FTZ R41, R53, -R43.reuse ;  /* 0x8000002b35297221 */ /* 0x100fe20000010000 */
[----:B------:R-:W-:Y:S01]  /*12140*/  FADD.FTZ R43, R66, -R43 ;  /* 0x8000002b422b7221 */ /* 0x000fe20000010000 */
[----:B------:R-:W-:Y:S02]  /*12150*/  FFMA.FTZ R55, R55, R40, R58 ;  /* 0x0000002837377223 */ /* 0x000fe4000001003a */
[C---:B------:R-:W-:Y:S01]  /*12160*/  FMUL.FTZ R57, R42.reuse, R41 ;  /* 0x000000292a397220 */ /* 0x040fe20000410000 */
[----:B------:R-:W-:Y:S01]  /*12170*/  IMAD.U32 R58, R27, 0x10000, RZ ;  /* 0x000100001b3a7824 */ /* 0x000fe200078e00ff */
[----:B------:R-:W0:Y:S01]  /*12180*/  LDC.64 R40, c[0x0][0x428] ;  /* 0x00010a00ff287b82 */ /* 0x000e220000000a00 */
[----:B------:R-:W-:Y:S01]  /*12190*/  FMUL.FTZ R43, R42, R43 ;  /* 0x0000002b2a2b7220 */ /* 0x000fe20000410000 */
[----:B------:R-:W-:-:S02]  /*121a0*/  IMAD.U32 R42, R24, 0x10000, RZ ;  /* 0x00010000182a7824 */ /* 0x000fc400078e00ff */
[----:B------:R-:W-:Y:S01]  /*121b0*/  FFMA.FTZ R60, R57, R58, R60 ;  /* 0x0000003a393c7223 */ /* 0x000fe2000001003c */
[----:B------:R-:W-:Y:S02]  /*121c0*/  SHF.L.U32 R58, R20, 0x10, RZ ;  /* 0x00000010143a7819 */ /* 0x000fe400000006ff */
[----:B------:R-:W-:Y:S02]  /*121d0*/  F2FP.BF16.F32.PACK_AB R38, R38, R55 ;  /* 0x000000372626723e */ /* 0x000fe400000010ff */
[----:B------:R-:W-:Y:S01]  /*121e0*/  F2FP.BF16.F32.PACK_AB R39, R39, R60 ;  /* 0x0000003c2727723e */ /* 0x000fe200000010ff */
[----:B------:R-:W-:Y:S01]  /*121f0*/  FFMA.FTZ R43, R43, R42, R58 ;  /* 0x0000002a2b2b7223 */ /* 0x000fe2000001003a */
[----:B------:R-:W-:-:S04]  /*12200*/  F2FP.BF16.F32.PACK_AB R37, R37, R54 ;  /* 0x000000362525723e */ /* 0x000fc800000010ff */
[----:B------:R-:W-:Y:S01]  /*12210*/  F2FP.BF16.F32.PACK_AB R36, R36, R43 ;  /* 0x0000002b2424723e */ /* 0x000fe200000010ff */
[----:B0-----:R-:W-:-:S05]  /*12220*/  IMAD.WIDE.U32 R40, R11, 0x10, R40 ;  /* 0x000000100b287825 */ /* 0x001fca00078e0028 */
[----:B------:R3:W-:Y:S02]  /*12230*/  STG.E.128 desc[UR6][R40.64], R36 ;  /* 0x0000002428007986 */ /* 0x0007e4000c101d06 */
.L_x_423:
[----:B------:R-:W-:Y:S05]  /*12240*/  BSYNC.RECONVERGENT B0 ;  /* 0x0000000000007941 */ /* 0x000fea0003800200 */
.L_x_422:
[----:B------:R-:W-:Y:S02]  /*12250*/  UIADD3 UR10, UPT, UPT, UR10, UR16, URZ ;  /* 0x000000100a0a7290 */ /* 0x000fe4000fffe0ff */
[----:B------:R-:W-:Y:S02]  /*12260*/  UPLOP3.LUT UP2, UPT, UPT, UPT, UP2, 0x40, 0x4 ;  /* 0x000000000004789c */ /* 0x000fe40003f4e820 */
[----:B------:R-:W-:-:S09]  /*12270*/  UISETP.GE.AND UP1, UPT, UR10, UR17, UPT ;  /* 0x000000110a00728c */ /* 0x000fd2000bf26270 */
[----:B------:R-:W-:Y:S05]  /*12280*/  BRA.U !UP1, `(.L_x_424) ;  /* 0xfffffee909947547 */ /* 0x000fea000b83ffff */
[----:B------:R-:W-:Y:S05]  /*12290*/  EXIT ;  /* 0x000000000000794d */ /* 0x000fea0003800000 */
.L_x_425:
        /* <DEDUP_REMOVED lines=14> */
.L_x_20739:


//--------------------- .text._ZN10layer_norm13ln_fwd_kernelINS_13Kernel_traitsI13__nv_bfloat16S2_S2_S2_fjLj3072ELj1ELj1ELj4ELj16ENS_18Kernel_traits_baseILj3072ES2_S2_S2_S2_fjLj128EEEEELb1ELb0ELb0ELb1EEEvNS_9FwdParamsE --------------------------
	.section	.text._ZN10layer_norm13ln_fwd_kernelINS_13Kernel_traitsI13__nv_bfloat16S2_S2_S2_fjLj3072ELj1ELj1ELj4ELj16ENS_18Kernel_traits_baseILj3072ES2_S2_S2_S2_fjLj128EEEEELb1ELb0ELb0ELb1EEEvNS_9FwdParamsE,"ax",@progbits
	.align	128
        .global         _ZN10layer_norm13ln_fwd_kernelINS_13Kernel_traitsI13__nv_bfloat16S2_S2_S2_fjLj3072ELj1ELj1ELj4ELj16ENS_18Kernel_traits_baseILj3072ES2_S2_S2_S2_fjLj128EEEEELb1ELb0ELb0ELb1EEEvNS_9FwdParamsE
        .type           _ZN10layer_norm13ln_fwd_kernelINS_13Kernel_traitsI13__nv_bfloat16S2_S2_S2_fjLj3072ELj1ELj1ELj4ELj16ENS_18Kernel_traits_baseILj3072ES2_S2_S2_S2_fjLj128EEEEELb1ELb0ELb0ELb1EEEvNS_9FwdParamsE,@function
        .size           _ZN10layer_norm13ln_fwd_kernelINS_13Kernel_traitsI13__nv_bfloat16S2_S2_S2_fjLj3072ELj1ELj1ELj4ELj16ENS_18Kernel_traits_baseILj3072ES2_S2_S2_S2_fjLj128EEEEELb1ELb0ELb0ELb1EEEvNS_9FwdParamsE,(.L_x_20740 - _ZN10layer_norm13ln_fwd_kernelINS_13Kernel_traitsI13__nv_bfloat16S2_S2_S2_fjLj3072ELj1ELj1ELj4ELj16ENS_18Kernel_traits_baseILj3072ES2_S2_S2_S2_fjLj128EEEEELb1ELb0ELb0ELb1EEEvNS_9FwdParamsE)
        .other          _ZN10layer_norm13ln_fwd_kernelINS_13Kernel_traitsI13__nv_bfloat16S2_S2_S2_fjLj3072ELj1ELj1ELj4ELj16ENS_18Kernel_traits_baseILj3072ES2_S2_S2_S2_fjLj128EEEEELb1ELb0ELb0ELb1EEEvNS_9FwdParamsE,@"STO_CUDA_ENTRY STV_DEFAULT"
_ZN10layer_norm13ln_fwd_kernelINS_13Kernel_traitsI13__nv_bfloat16S2_S2_S2_fjLj3072ELj1ELj1ELj4ELj16ENS_18Kernel_traits_baseILj3072ES2_S2_S2_S2_fjLj128EEEEELb1ELb0ELb0ELb1EEEvNS_9FwdParamsE:
.text._ZN10layer_norm13ln_fwd_kernelINS_13Kernel_traitsI13__nv_bfloat16S2_S2_S2_fjLj3072ELj1ELj1ELj4ELj16ENS_18Kernel_traits_baseILj3072ES2_S2_S2_S2_fjLj128EEEEELb1ELb0ELb0ELb1EEEvNS_9FwdParamsE:
[----:B------:R-:W-:Y:S01]  /*0000*/  LDC R1, c[0x0][0x37c] ;  /* 0x0000df00ff017b82 */ /* 0x000fe20000000800 */
[----:B------:R-:W0:Y:S01]  /*0010*/  LDCU.U8 UR4, c[0x0][0x464] ;  /* 0x00008c80ff0477ac */ /* 0x000e220008000000 */
[----:B------:R-:W1:Y:S06]  /*0020*/  S2R R65, SR_TID.X ;  /* 0x0000000000417919 */ /* 0x000e6c0000002100 */
[----:B------:R-:W1:Y:S01]  /*0030*/  LDC.64 R22, c[0x0][0x3d0] ;  /* 0x0000f400ff167b82 */ /* 0x000e620000000a00 */
[----:B------:R-:W2:Y:S01]  /*0040*/  LDCU.64 UR10, c[0x0][0x450] ;  /* 0x00008a00ff0a77ac */ /* 0x000ea20008000a00 */
[----:B------:R-:W3:Y:S06]  /*0050*/  LDCU.64 UR8, c[0x0][0x358] ;  /* 0x00006b00ff0877ac */ /* 0x000eec0008000a00 */
[----:B------:R-:W4:Y:S01]  /*0060*/  LDC R78, c[0x0][0x458] ;  /* 0x00011600ff4e7b82 */ /* 0x000f220000000800 */
[----:B0-----:R-:W-:Y:S01]  /*0070*/  ISETP.NE.AND P1, PT, RZ, UR4, PT ;  /* 0x00000004ff007c0c */ /* 0x001fe2000bf25270 */
[----:B------:R-:W0:Y:S06]  /*0080*/  LDCU.64 UR4, c[0x0][0x438] ;  /* 0x00008700ff0477ac */ /* 0x000e2c0008000a00 */
[----:B------:R-:W4:Y:S01]  /*0090*/  LDC R79, c[0x0][0x45c] ;  /* 0x00011700ff4f7b82 */ /* 0x000f220000000800 */
[----:B--2---:R-:W-:-:S02]  /*00a0*/  IMAD.U32 R2, RZ, RZ, UR10 ;  /* 0x0000000aff027e24 */ /* 0x004fc4000f8e00ff */
[----:B------:R-:W-:-:S06]  /*00b0*/  IMAD.U32 R3, RZ, RZ, UR11 ;  /* 0x0000000bff037e24 */ /* 0x000fcc000f8e00ff */
[----:B---3--:R-:W5:Y:S01]  /*00c0*/  @P1 LDG.E.64 R2, desc[UR8][R2.64] ;  /* 0x0000000802021981 */ /* 0x008f62000c1e1b00 */
[----:B------:R-:W2:Y:S01]  /*00d0*/  S2UR UR16, SR_CTAID.X ;  /* 0x00000000001079c3 */ /* 0x000ea20000002500 */
[----:B0-----:R-:W-:Y:S01]  /*00e0*/  ISETP.NE.U32.AND P0, PT, RZ, UR4, PT ;  /* 0x00000004ff007c0c */ /* 0x001fe2000bf05070 */
[C---:B-1----:R-:W-:Y:S01]  /*00f0*/  IMAD.WIDE.U32 R22, R65.reuse, 0x10, R22 ;  /* 0x0000001041167825 */ /* 0x042fe200078e0016 */
[----:B------:R-:W2:Y:S05]  /*0100*/  LDCU UR4, c[0x0][0x384] ;  /* 0x00007080ff0477ac */ /* 0x000eaa0008000800 */
[----:B------:R-:W0:Y:S01]  /*0110*/  @P1 LDC R27, c[0x0][0x460] ;  /* 0x00011800ff1b1b82 */ /* 0x000e220000000800 */
[----:B------:R-:W-:Y:S01]  /*0120*/  ISETP.NE.AND.EX P0, PT, RZ, UR5, PT, P0 ;  /* 0x00000005ff007c0c */ /* 0x000fe2000bf05300 */
[----:B------:R1:W5:Y:S04]  /*0130*/  LDG.E.128 R16, desc[UR8][R22.64] ;  /* 0x0000000816107981 */ /* 0x000368000c1e1d00 */
[----:B----4-:R1:W5:Y:S04]  /*0140*/  @P1 LDG.E.64 R20, desc[UR8][R78.64] ;  /* 0x000000084e141981 */ /* 0x010368000c1e1b00 */
[----:B------:R1:W5:Y:S04]  /*0150*/  LDG.E.128 R12, desc[UR8][R22.64+0x800] ;  /* 0x00080008160c7981 */ /* 0x000368000c1e1d00 */
[----:B------:R-:W3:Y:S01]  /*0160*/  @P0 LDC.64 R24, c[0x0][0x438] ;  /* 0x00010e00ff180b82 */ /* 0x000ee20000000a00 */
[----:B------:R1:W5:Y:S01]  /*0170*/  LDG.E.128 R8, desc[UR8][R22.64+0x1000] ;  /* 0x0010000816087981 */ /* 0x000362000c1e1d00 */
[----:B---3--:R-:W-:-:S05]  /*0180*/  @P0 IMAD.WIDE.U32 R24, R65, 0x10, R24 ;  /* 0x0000001041180825 */ /* 0x008fca00078e0018 */
[----:B------:R1:W5:Y:S04]  /*0190*/  @P0 LDG.E.128 R56, desc[UR8][R24.64+0x800] ;  /* 0x0008000818380981 */ /* 0x000368000c1e1d00 */
[----:B------:R1:W5:Y:S04]  /*01a0*/  @P0 LDG.E.128 R52, desc[UR8][R24.64+0x1000] ;  /* 0x0010000818340981 */ /* 0x000368000c1e1d00 */
[----:B------:R1:W5:Y:S01]  /*01b0*/  @P0 LDG.E.128 R4, desc[UR8][R24.64] ;  /* 0x0000000818040981 */ /* 0x000362000c1e1d00 */
[----:B--2---:R-:W-:-:S06]  /*01c0*/  UISETP.GE.AND UP0, UPT, UR16, UR4, UPT ;  /* 0x000000041000728c */ /* 0x004fcc000bf06270 */
[----:B------:R-:W-:-:S13]  /*01d0*/  PLOP3.LUT P2, PT, PT, PT, UP0, 0x80, 0x8 ;  /* 0x000000000008781c */ /* 0x000fda0003f4f008 */
[----:B01----:R-:W-:Y:S05]  /*01e0*/  @P2 EXIT ;  /* 0x000000000000294d */ /* 0x003fea0003800000 */
[----:B------:R-:W0:Y:S01]  /*01f0*/  LDC R62, c[0x0][0x360] ;  /* 0x0000d800ff3e7b82 */ /* 0x000e220000000800 */
[----:B-----5:R-:W-:Y:S01]  /*0200*/  @P1 IADD3 R78, P2, PT, R20, R27, RZ ;  /* 0x0000001b144e1210 */ /* 0x020fe20007f5e0ff */
[----:B------:R-:W1:Y:S01]  /*0210*/  LDCU.64 UR4, c[0x0][0x3e0] ;  /* 0x00007c00ff0477ac */ /* 0x000e620008000a00 */
[----:B------:R-:W-:Y:S02]  /*0220*/  @P1 R2UR UR10, R2 ;  /* 0x00000000020a12ca */ /* 0x000fe400000e0000 */
[----:B------:R-:W-:Y:S02]  /*0230*/  @!P0 CS2R R58, SRZ ;  /* 0x00000000003a8805 */ /* 0x000fe4000001ff00 */
[----:B------:R-:W-:Y:S02]  /*0240*/  @P1 IADD3.X R79, PT, PT, RZ, R21, RZ, P2, !PT ;  /* 0x00000015ff4f1210 */ /* 0x000fe400017fe4ff */
[----:B------:R-:W-:Y:S02]  /*0250*/  @!P0 CS2R R56, SRZ ;  /* 0x0000000000388805 */ /* 0x000fe4000001ff00 */
[----:B------:R-:W-:-:S02]  /*0260*/  @P1 R2UR UR11, R3 ;  /* 0x00000000030b12ca */ /* 0x000fc400000e0000 */
[----:B------:R-:W-:Y:S02]  /*0270*/  @!P0 CS2R R54, SRZ ;  /* 0x0000000000368805 */ /* 0x000fe4000001ff00 */
[--C-:B------:R-:W-:Y:S02]  /*0280*/  SHF.R.U64 R64, R78, 0x2, R79.reuse ;  /* 0x000000024e407819 */ /* 0x100fe4000000124f */
[----:B------:R-:W-:Y:S02]  /*0290*/  @!P0 CS2R R52, SRZ ;  /* 0x0000000000348805 */ /* 0x000fe4000001ff00 */
[----:B------:R-:W-:Y:S02]  /*02a0*/  SHF.R.U32.HI R60, RZ, 0x2, R79 ;  /* 0x00000002ff3c7819 */ /* 0x000fe4000001164f */
[----:B------:R-:W-:Y:S02]  /*02b0*/  @!P0 CS2R R6, SRZ ;  /* 0x0000000000068805 */ /* 0x000fe4000001ff00 */
[----:B------:R-:W-:Y:S01]  /*02c0*/  @!P0 CS2R R4, SRZ ;  /* 0x0000000000048805 */ /* 0x000fe2000001ff00 */
[C---:B------:R-:W-:Y:S01]  /*02d0*/  IMAD.HI.U32 R0, R64.reuse, -0x2daee0ad, RZ ;  /* 0xd2511f5340007827 */ /* 0x040fe200078e00ff */
[----:B------:R-:W-:Y:S01]  /*02e0*/  PRMT R29, R59, 0x7632, R29 ;  /* 0x000076323b1d7816 */ /* 0x000fe2000000001d */
[----:B------:R-:W-:Y:S01]  /*02f0*/  UIADD3 UR20, UPT, UPT, UR10, -0x61c88647, URZ ;  /* 0x9e3779b90a147890 */ /* 0x000fe2000fffe0ff */
[----:B------:R-:W-:Y:S01]  /*0300*/  PRMT R31, R57, 0x7632, R31 ;  /* 0x00007632391f7816 */ /* 0x000fe2000000001f */
[----:B------:R-:W-:Y:S01]  /*0310*/  IMAD R23, R64, -0x2daee0ad, RZ ;  /* 0xd2511f5340177824 */ /* 0x000fe200078e02ff */
[----:B------:R-:W-:Y:S01]  /*0320*/  UIADD3 UR22, UPT, UPT, UR10, 0x3c6ef372, URZ ;  /* 0x3c6ef3720a167890 */ /* 0x000fe2000fffe0ff */
[----:B------:R-:W-:Y:S01]  /*0330*/  LOP3.LUT R0, R0, UR11, RZ, 0x3c, !PT ;  /* 0x0000000b00007c12 */ /* 0x000fe2000f8e3cff */
[----:B------:R-:W-:Y:S01]  /*0340*/  UIADD3 UR21, UPT, UPT, UR11, -0x4498517b, URZ ;  /* 0xbb67ae850b157890 */ /* 0x000fe2000fffe0ff */
[----:B------:R-:W-:Y:S01]  /*0350*/  IMAD.U32 R63, R59, 0x10000, RZ ;  /* 0x000100003b3f7824 */ /* 0x000fe200078e00ff */
[----:B------:R-:W-:Y:S01]  /*0360*/  UIADD3 UR23, UPT, UPT, UR11, 0x76cf5d0a, URZ ;  /* 0x76cf5d0a0b177890 */ /* 0x000fe2000fffe0ff */
[----:B0-----:R-:W-:Y:S01]  /*0370*/  IMAD R62, R62, UR16, R65 ;  /* 0x000000103e3e7c24 */ /* 0x001fe2000f8e0241 */
[----:B------:R-:W-:Y:S01]  /*0380*/  UIADD3 UR24, UPT, UPT, UR10, -0x255992d5, URZ ;  /* 0xdaa66d2b0a187890 */ /* 0x000fe2000fffe0ff */
[----:B------:R-:W-:Y:S01]  /*0390*/  IMAD.HI.U32 R2, R0, -0x326172a9, RZ ;  /* 0xcd9e8d5700027827 */ /* 0x000fe200078e00ff */
[----:B------:R-:W-:Y:S01]  /*03a0*/  UIADD3 UR25, UPT, UPT, UR11, 0x32370b8f, URZ ;  /* 0x32370b8f0b197890 */ /* 0x000fe2000fffe0ff */
[----:B------:R-:W-:Y:S01]  /*03b0*/  SHF.L.U32 R61, R57, 0x10, RZ ;  /* 0x00000010393d7819 */ /* 0x000fe200000006ff */
[----:B------:R-:W-:Y:S01]  /*03c0*/  UIADD3 UR26, UPT, UPT, UR10, 0x78dde6e4, URZ ;  /* 0x78dde6e40a1a7890 */ /* 0x000fe2000fffe0ff */
[----:B------:R-:W-:Y:S01]  /*03d0*/  IMAD.HI.U32 R3, R62, -0x326172a9, RZ ;  /* 0xcd9e8d573e037827 */ /* 0x000fe200078e00ff */
[----:B------:R-:W-:Y:S01]  /*03e0*/  UIADD3 UR27, UPT, UPT, UR11, -0x126145ec, URZ ;  /* 0xed9eba140b1b7890 */ /* 0x000fe2000fffe0ff */
[----:B------:R-:W-:Y:S01]  /*03f0*/  PRMT R28, R52, 0x7632, R28 ;  /* 0x00007632341c7816 */ /* 0x000fe2000000001c */
[----:B------:R-:W-:Y:S01]  /*0400*/  UIADD3 UR28, UPT, UPT, UR10, 0x1715609d, URZ ;  /* 0x1715609d0a1c7890 */ /* 0x000fe2000fffe0ff */
[----:B------:R-:W-:Y:S01]  /*0410*/  IMAD R21, R62, -0x326172a9, RZ ;  /* 0xcd9e8d573e157824 */ /* 0x000fe200078e02ff */
[----:B------:R-:W-:Y:S01]  /*0420*/  LOP3.LUT R3, R60, UR10, R3, 0x96, !PT ;  /* 0x0000000a3c037c12 */ /* 0x000fe2000f8e9603 */
[----:B------:R-:W-:Y:S01]  /*0430*/  UIADD3 UR29, UPT, UPT, UR11, -0x56f99767, URZ ;  /* 0xa90668990b1d7890 */ /* 0x000fe2000fffe0ff */
[----:B------:R-:W-:Y:S01]  /*0440*/  IMAD.U32 R59, R55, 0x10000, RZ ;  /* 0x00010000373b7824 */ /* 0x000fe200078e00ff */
[----:B------:R-:W-:Y:S01]  /*0450*/  UIADD3 UR30, UPT, UPT, UR10, -0x4ab325aa, URZ ;  /* 0xb54cda560a1e7890 */ /* 0x000fe2000fffe0ff */
[----:B------:R-:W-:Y:S01]  /*0460*/  LOP3.LUT R2, R21, UR20, R2, 0x96, !PT ;  /* 0x0000001415027c12 */ /* 0x000fe2000f8e9602 */
[----:B------:R-:W-:Y:S01]  /*0470*/  IMAD.HI.U32 R20, R3, -0x2daee0ad, RZ ;  /* 0xd2511f5303147827 */ /* 0x000fe200078e00ff */
[----:B------:R-:W-:Y:S01]  /*0480*/  UIADD3 UR31, UPT, UPT, UR11, 0x646e171e, URZ ;  /* 0x646e171e0b1f7890 */ /* 0x000fe2000fffe0ff */
[----:B------:R-:W-:Y:S01]  /*0490*/  PRMT R33, R7, 0x7632, R33 ;  /* 0x0000763207217816 */ /* 0x000fe20000000021 */
[----:B------:R-:W-:Y:S01]  /*04a0*/  UIADD3 UR32, UPT, UPT, UR10, 0x5384540f, URZ ;  /* 0x5384540f0a207890 */ /* 0x000fe2000fffe0ff */
[----:B------:R-:W-:Y:S01]  /*04b0*/  IMAD R22, R3, -0x2daee0ad, RZ ;  /* 0xd2511f5303167824 */ /* 0x000fe200078e02ff */
[----:B------:R-:W-:Y:S01]  /*04c0*/  LOP3.LUT R20, R23, UR21, R20, 0x96, !PT ;  /* 0x0000001517147c12 */ /* 0x000fe2000f8e9614 */
[----:B------:R-:W-:Y:S01]  /*04d0*/  IMAD R3, R0, -0x326172a9, RZ ;  /* 0xcd9e8d5700037824 */ /* 0x000fe200078e02ff */
[----:B------:R-:W-:Y:S01]  /*04e0*/  UIADD3 UR33, UPT, UPT, UR11, 0x1fd5c5a3, URZ ;  /* 0x1fd5c5a30b217890 */ /* 0x000fe2000fffe0ff */
[----:B------:R-:W-:Y:S01]  /*04f0*/  IMAD.HI.U32 R21, R2, -0x2daee0ad, RZ ;  /* 0xd2511f5302157827 */ /* 0x000fe200078e00ff */
[----:B------:R-:W-:Y:S01]  /*0500*/  UIADD3 UR34, UPT, UPT, UR10, -0xe443238, URZ ;  /* 0xf1bbcdc80a227890 */ /* 0x000fe2000fffe0ff */
[----:B------:R-:W-:Y:S01]  /*0510*/  PRMT R25, R19, 0x7632, R25 ;  /* 0x0000763213197816 */ /* 0x000fe20000000019 */
[----:B------:R-:W-:Y:S01]  /*0520*/  UIADD3 UR35, UPT, UPT, UR11, -0x24c28bd8, URZ ;  /* 0xdb3d74280b237890 */ /* 0x000fe2000fffe0ff */
[----:B------:R-:W-:Y:S01]  /*0530*/  IMAD.HI.U32 R0, R20, -0x326172a9, RZ ;  /* 0xcd9e8d5714007827 */ /* 0x000fe200078e00ff */
[----:B------:R-:W-:Y:S01]  /*0540*/  LOP3.LUT R21, R22, UR23, R21, 0x96, !PT ;  /* 0x0000001716157c12 */ /* 0x000fe2000f8e9615 */
[----:B------:R-:W-:Y:S01]  /*0550*/  UIADD3 UR36, UPT, UPT, UR10, -0x700cb87f, URZ ;  /* 0x8ff347810a247890 */ /* 0x000fe2000fffe0ff */
[----:B------:R-:W-:Y:S01]  /*0560*/  SHF.L.U32 R47, R18, 0x10, RZ ;  /* 0x00000010122f7819 */ /* 0x000fe200000006ff */
[----:B------:R-:W-:Y:S01]  /*0570*/  IMAD R23, R2, -0x2daee0ad, RZ ;  /* 0xd2511f5302177824 */ /* 0x000fe200078e02ff */
[----:B------:R-:W-:Y:S01]  /*0580*/  LOP3.LUT R0, R3, UR22, R0, 0x96, !PT ;  /* 0x0000001603007c12 */ /* 0x000fe2000f8e9600 */
[----:B------:R-:W-:Y:S01]  /*0590*/  IMAD R20, R20, -0x326172a9, RZ ;  /* 0xcd9e8d5714147824 */ /* 0x000fe200078e02ff */
[----:B------:R-:W-:Y:S01]  /*05a0*/  UIADD3 UR37, UPT, UPT, UR11, -0x695add53, URZ ;  /* 0x96a522ad0b257890 */ /* 0x000fe2000fffe0ff */
[----:B------:R-:W-:Y:S01]  /*05b0*/  IMAD.HI.U32 R3, R21, -0x326172a9, RZ ;  /* 0xcd9e8d5715037827 */ /* 0x000fe200078e00ff */
[----:B------:R-:W-:Y:S01]  /*05c0*/  PRMT R30, R58, 0x7632, R30 ;  /* 0x000076323a1e7816 */ /* 0x000fe2000000001e */
[----:B-1----:R-:W-:Y:S01]  /*05d0*/  UISETP.NE.U32.AND UP0, UPT, UR4, URZ, UPT ;  /* 0x000000ff0400728c */ /* 0x002fe2000bf05070 */
[----:B------:R-:W-:Y:S01]  /*05e0*/  SHF.L.U32 R44, R15, 0x10, RZ ;  /* 0x000000100f2c7819 */ /* 0x000fe200000006ff */
[----:B------:R-:W-:Y:S01]  /*05f0*/  IMAD.HI.U32 R2, R0, -0x2daee0ad, RZ ;  /* 0xd2511f5300027827 */ /* 0x000fe200078e00ff */
[----:B------:R-:W-:Y:S01]  /*0600*/  LOP3.LUT R3, R20, UR24, R3, 0x96, !PT ;  /* 0x0000001814037c12 */ /* 0x000fe2000f8e9603 */
[----:B------:R-:W-:Y:S01]  /*0610*/  UISETP.NE.AND.EX UP0, UPT, UR5, URZ, UPT, UP0 ;  /* 0x000000ff0500728c */ /* 0x000fe2000bf05300 */
[----:B------:R-:W-:Y:S01]  /*0620*/  PRMT R32, R56, 0x7632, R32 ;  /* 0x0000763238207816 */ /* 0x000fe20000000020 */
[----:B------:R-:W-:Y:S01]  /*0630*/  IMAD R21, R21, -0x326172a9, RZ ;  /* 0xcd9e8d5715157824 */ /* 0x000fe200078e02ff */
[----:B------:R-:W-:Y:S01]  /*0640*/  LOP3.LUT R2, R23, UR25, R2, 0x96, !PT ;  /* 0x0000001917027c12 */ /* 0x000fe2000f8e9602 */
[----:B------:R-:W-:Y:S01]  /*0650*/  IMAD R23, R0, -0x2daee0ad, RZ ;  /* 0xd2511f5300177824 */ /* 0x000fe200078e02ff */
[----:B------:R-:W-:Y:S01]  /*0660*/  SHF.L.U32 R50, R4, 0x10, RZ ;  /* 0x0000001004327819 */ /* 0x000fe200000006ff */
[----:B------:R-:W-:Y:S01]  /*0670*/  IMAD.HI.U32 R20, R3, -0x2daee0ad, RZ ;  /* 0xd2511f5303147827 */ /* 0x000fe200078e00ff */
[----:B------:R-:W-:Y:S01]  /*0680*/  SHF.L.U32 R26, R9, 0x10, RZ ;  /* 0x00000010091a7819 */ /* 0x000fe200000006ff */
[----:B------:R-:W-:Y:S01]  /*0690*/  UPLOP3.LUT UP2, UPT, UPT, UPT, UPT, 0x40, 0x4 ;  /* 0x000000000004789c */ /* 0x000fe20003f4e870 */
[----:B------:R-:W-:Y:S01]  /*06a0*/  SHF.L.U32 R41, R12, 0x10, RZ ;  /* 0x000000100c297819 */ /* 0x000fe200000006ff */
[----:B------:R-:W-:Y:S01]  /*06b0*/  IMAD.HI.U32 R0, R2, -0x326172a9, RZ ;  /* 0xcd9e8d5702007827 */ /* 0x000fe200078e00ff */
[----:B------:R-:W-:Y:S01]  /*06c0*/  LOP3.LUT R20, R23, UR27, R20, 0x96, !PT ;  /* 0x0000001b17147c12 */ /* 0x000fe2000f8e9614 */
[----:B------:R-:W0:Y:S01]  /*06d0*/  LDCU UR6, c[0x0][0x404] ;  /* 0x00008080ff0677ac */ /* 0x000e220008000800 */
[----:B------:R-:W-:Y:S01]  /*06e0*/  LOP3.LUT R78, R78, 0x3, RZ, 0xc0, !PT ;  /* 0x000000034e4e7812 */ /* 0x000fe200078ec0ff */
[----:B------:R-:W-:Y:S01]  /*06f0*/  IMAD R22, R3, -0x2daee0ad, RZ ;  /* 0xd2511f5303167824 */ /* 0x000fe200078e02ff */
[----:B------:R-:W-:Y:S01]  /*0700*/  LOP3.LUT R0, R21, UR26, R0, 0x96, !PT ;  /* 0x0000001a15007c12 */ /* 0x000fe2000f8e9600 */
[----:B------:R-:W-:Y:S01]  /*0710*/  IMAD R21, R2, -0x326172a9, RZ ;  /* 0xcd9e8d5702157824 */ /* 0x000fe200078e02ff */
[----:B------:R-:W1:Y:S01]  /*0720*/  LDCU UR7, c[0x0][0x408] ;  /* 0x00008100ff0777ac */ /* 0x000e620008000800 */
[----:B------:R-:W-:Y:S01]  /*0730*/  IMAD.HI.U32 R2, R20, -0x326172a9, RZ ;  /* 0xcd9e8d5714027827 */ /* 0x000fe200078e00ff */
[----:B------:R-:W2:Y:S03]  /*0740*/  LDCU UR18, c[0x0][0x388] ;  /* 0x00007100ff1277ac */ /* 0x000ea60008000800 */
[C---:B------:R-:W-:Y:S01]  /*0750*/  IMAD.HI.U32 R3, R0.reuse, -0x2daee0ad, RZ ;  /* 0xd2511f5300037827 */ /* 0x040fe200078e00ff */
[----:B------:R-:W-:Y:S01]  /*0760*/  LOP3.LUT R2, R21, UR28, R2, 0x96, !PT ;  /* 0x0000001c15027c12 */ /* 0x000fe2000f8e9602 */
[----:B------:R-:W3:Y:S02]  /*0770*/  LDCU.U8 UR38, c[0x0][0x410] ;  /* 0x00008200ff2677ac */ /* 0x000ee40008000000 */
[----:B------:R-:W-:Y:S01]  /*0780*/  IMAD R23, R0, -0x2daee0ad, RZ ;  /* 0xd2511f5300177824 */ /* 0x000fe200078e02ff */
[----:B------:R-:W-:Y:S01]  /*0790*/  LOP3.LUT R3, R22, UR29, R3, 0x96, !PT ;  /* 0x0000001d16037c12 */ /* 0x000fe2000f8e9603 */
[----:B------:R-:W-:Y:S01]  /*07a0*/  IMAD.HI.U32 R22, R2, -0x2daee0ad, RZ ;  /* 0xd2511f5302167827 */ /* 0x000fe200078e00ff */
[----:B------:R-:W4:Y:S03]  /*07b0*/  LDCU UR19, c[0x0][0x400] ;  /* 0x00008000ff1377ac */ /* 0x000f260008000800 */
[----:B------:R-:W-:Y:S01]  /*07c0*/  IMAD R21, R20, -0x326172a9, RZ ;  /* 0xcd9e8d5714157824 */ /* 0x000fe200078e02ff */
[----:B------:R-:W-:Y:S01]  /*07d0*/  LOP3.LUT R22, R23, UR31, R22, 0x96, !PT ;  /* 0x0000001f17167c12 */ /* 0x000fe2000f8e9616 */
[C---:B------:R-:W-:Y:S01]  /*07e0*/  IMAD.HI.U32 R0, R3.reuse, -0x326172a9, RZ ;  /* 0xcd9e8d5703007827 */ /* 0x040fe200078e00ff */
[----:B------:R-:W0:Y:S03]  /*07f0*/  LDCU.64 UR12, c[0x0][0x3a0] ;  /* 0x00007400ff0c77ac */ /* 0x000e260008000a00 */
[----:B------:R-:W-:Y:S01]  /*0800*/  IMAD R20, R3, -0x326172a9, RZ ;  /* 0xcd9e8d5703147824 */ /* 0x000fe200078e02ff */
[----:B------:R-:W-:Y:S01]  /*0810*/  LOP3.LUT R0, R21, UR30, R0, 0x96, !PT ;  /* 0x0000001e15007c12 */ /* 0x000fe2000f8e9600 */
[----:B------:R-:W-:Y:S01]  /*0820*/  IMAD R21, R2, -0x2daee0ad, RZ ;  /* 0xd2511f5302157824 */ /* 0x000fe200078e02ff */
[----:B------:R-:W0:Y:S01]  /*0830*/  LDCU.64 UR14, c[0x0][0x380] ;  /* 0x00007000ff0e77ac */ /* 0x000e220008000a00 */
[----:B------:R-:W-:-:S04]  /*0840*/  IMAD.HI.U32 R3, R22, -0x326172a9, RZ ;  /* 0xcd9e8d5716037827 */ /* 0x000fc800078e00ff */
[----:B------:R-:W-:Y:S01]  /*0850*/  IMAD.HI.U32 R2, R0, -0x2daee0ad, RZ ;  /* 0xd2511f5300027827 */ /* 0x000fe200078e00ff */
[----:B------:R-:W-:Y:S02]  /*0860*/  LOP3.LUT R3, R20, UR32, R3, 0x96, !PT ;  /* 0x0000002014037c12 */ /* 0x000fe4000f8e9603 */
[----:B------:R-:W-:Y:S01]  /*0870*/  PRMT R20, R16, 0x7632, R20 ;  /* 0x0000763210147816 */ /* 0x000fe20000000014 */
[----:B------:R-:W-:Y:S01]  /*0880*/  IMAD R23, R0, -0x2daee0ad, RZ ;  /* 0xd2511f5300177824 */ /* 0x000fe200078e02ff */
[----:B------:R-:W-:Y:S01]  /*0890*/  LOP3.LUT R2, R21, UR33, R2, 0x96, !PT ;  /* 0x0000002115027c12 */ /* 0x000fe2000f8e9602 */
[----:B------:R-:W-:Y:S01]  /*08a0*/  IMAD R21, R22, -0x326172a9, RZ ;  /* 0xcd9e8d5716157824 */ /* 0x000fe200078e02ff */
[----:B------:R-:W-:Y:S01]  /*08b0*/  PRMT R0, R55, 0x7632, R0 ;  /* 0x0000763237007816 */ /* 0x000fe20000000000 */
[----:B------:R-:W-:Y:S01]  /*08c0*/  IMAD.HI.U32 R70, R3, -0x2daee0ad, RZ ;  /* 0xd2511f5303467827 */ /* 0x000fe200078e00ff */
[----:B------:R-:W-:Y:S02]  /*08d0*/  PRMT R22, R18, 0x7632, R22 ;  /* 0x0000763212167816 */ /* 0x000fe40000000016 */
[----:B------:R-:W-:Y:S01]  /*08e0*/  PRMT R18, R14, 0x7632, R18 ;  /* 0x000076320e127816 */ /* 0x000fe20000000012 */
[----:B------:R-:W-:Y:S01]  /*08f0*/  IMAD.HI.U32 R68, R2, -0x326172a9, RZ ;  /* 0xcd9e8d5702447827 */ /* 0x000fe200078e00ff */
[----:B------:R-:W-:-:S02]  /*0900*/  LOP3.LUT R70, R23, UR35, R70, 0x96, !PT ;  /* 0x0000002317467c12 */ /* 0x000fc4000f8e9646 */
[----:B------:R-:W-:Y:S01]  /*0910*/  PRMT R23, R17, 0x7632, R23 ;  /* 0x0000763211177816 */ /* 0x000fe20000000017 */
[----:B------:R-:W-:Y:S01]  /*0920*/  IMAD R3, R3, -0x2daee0ad, RZ ;  /* 0xd2511f5303037824 */ /* 0x000fe200078e02ff */
[----:B------:R-:W-:Y:S01]  /*0930*/  LOP3.LUT R68, R21, UR34, R68, 0x96, !PT ;  /* 0x0000002215447c12 */ /* 0x000fe2000f8e9644 */
[----:B------:R-:W-:Y:S01]  /*0940*/  IMAD R21, R2, -0x326172a9, RZ ;  /* 0xcd9e8d5702157824 */ /* 0x000fe200078e02ff */
[----:B------:R-:W-:Y:S01]  /*0950*/  PRMT R2, R53, 0x7632, R2 ;  /* 0x0000763235027816 */ /* 0x000fe20000000002 */
[----:B------:R-:W-:Y:S01]  /*0960*/  IMAD.HI.U32 R66, R70, -0x326172a9, RZ ;  /* 0xcd9e8d5746427827 */ /* 0x000fe200078e00ff */
[----:B------:R-:W-:Y:S02]  /*0970*/  SHF.L.U32 R22, R22, 0x10, RZ ;  /* 0x0000001016167819 */ /* 0x000fe400000006ff */
[----:B------:R-:W-:Y:S01]  /*0980*/  SHF.L.U32 R2, R2, 0x10, RZ ;  /* 0x0000001002027819 */ /* 0x000fe200000006ff */
[----:B------:R-:W-:Y:S01]  /*0990*/  IMAD.HI.U32 R72, R68, -0x2daee0ad, RZ ;  /* 0xd2511f5344487827 */ /* 0x000fe200078e00ff */
[----:B------:R-:W-:-:S02]  /*09a0*/  LOP3.LUT R66, R21, UR36, R66, 0x96, !PT ;  /* 0x0000002415427c12 */ /* 0x000fc4000f8e9642 */
[----:B------:R-:W-:Y:S01]  /*09b0*/  PRMT R21, R15, 0x7632, R21 ;  /* 0x000076320f157816 */ /* 0x000fe20000000015 */
[----:B------:R-:W-:Y:S01]  /*09c0*/  IMAD.U32 R57, R53, 0x10000, RZ ;  /* 0x0001000035397824 */ /* 0x000fe200078e00ff */
[----:B------:R-:W-:Y:S01]  /*09d0*/  SHF.L.U32 R53, R7, 0x10, RZ ;  /* 0x0000001007357819 */ /* 0x000fe200000006ff */
[----:B------:R-:W-:Y:S01]  /*09e0*/  IMAD.U32 R55, R52, 0x10000, RZ ;  /* 0x0001000034377824 */ /* 0x000fe200078e00ff */
[C---:B------:R-:W-:Y:S01]  /*09f0*/  PRMT R7, R6.reuse, 0x7632, R7 ;  /* 0x0000763206077816 */ /* 0x040fe20000000007 */
[----:B------:R-:W-:Y:S01]  /*0a00*/  IMAD.U32 R52, R6, 0x10000, RZ ;  /* 0x0001000006347824 */ /* 0x000fe200078e00ff */
[C---:B------:R-:W-:Y:S01]  /*0a10*/  PRMT R6, R5.reuse, 0x7632, R6 ;  /* 0x0000763205067816 */ /* 0x040fe20000000006 */
[----:B------:R-:W-:Y:S01]  /*0a20*/  IMAD.U32 R51, R5, 0x10000, RZ ;  /* 0x0001000005337824 */ /* 0x000fe200078e00ff */
[----:B------:R-:W-:Y:S01]  /*0a30*/  LOP3.LUT R72, R3, UR37, R72, 0x96, !PT ;  /* 0x0000002503487c12 */ /* 0x000fe2000f8e9648 */
[----:B------:R-:W-:Y:S01]  /*0a40*/  IMAD.U32 R48, R19, 0x10000, RZ ;  /* 0x0001000013307824 */ /* 0x000fe200078e00ff */
[----:B------:R-:W-:Y:S01]  /*0a50*/  PRMT R5, R4, 0x7632, R5 ;  /* 0x0000763204057816 */ /* 0x000fe20000000005 */
[----:B------:R-:W-:Y:S01]  /*0a60*/  IMAD.U32 R46, R17, 0x10000, RZ ;  /* 0x00010000112e7824 */ /* 0x000fe200078e00ff */
[C---:B------:R-:W-:Y:S01]  /*0a70*/  PRMT R19, R13.reuse, 0x7632, R19 ;  /* 0x000076320d137816 */ /* 0x040fe20000000013 */
[----:B------:R-:W-:Y:S01]  /*0a80*/  IMAD.U32 R43, R14, 0x10000, RZ ;  /* 0x000100000e2b7824 */ /* 0x000fe200078e00ff */
[----:B------:R-:W-:Y:S01]  /*0a90*/  PRMT R3, R54, 0x7632, R3 ;  /* 0x0000763236037816 */ /* 0x000fe20000000003 */
[----:B------:R-:W-:Y:S01]  /*0aa0*/  IMAD.U32 R42, R13, 0x10000, RZ ;  /* 0x000100000d2a7824 */ /* 0x000fe200078e00ff */
[C---:B------:R-:W-:Y:S01]  /*0ab0*/  PRMT R17, R11.reuse, 0x7632, R17 ;  /* 0x000076320b117816 */ /* 0x040fe20000000011 */
        /* <DEDUP_REMOVED lines=9> */
[----:B------:R-:W-:Y:S01]  /*0b50*/  SHF.L.U32 R11, R7, 0x10, RZ ;  /* 0x00000010070b7819 */ /* 0x000fe200000006ff */
        /* <DEDUP_REMOVED lines=8> */
[----:B------:R-:W-:Y:S01]  /*0be0*/  IMAD.MOV.U32 R49, RZ, RZ, RZ ;  /* 0x000000ffff317224 */ /* 0x000fe200078e00ff */
[----:B------:R-:W-:Y:S01]  /*0bf0*/  SHF.L.U32 R8, R29, 0x10, RZ ;  /* 0x000000101d087819 */ /* 0x000fe200000006ff */
[----:B------:R-:W-:Y:S01]  /*0c00*/  IMAD.U32 R25, R25, 0x10000, RZ ;  /* 0x0001000019197824 */ /* 0x000fe200078e00ff */
[----:B------:R-:W-:Y:S01]  /*0c10*/  SHF.L.U32 R5, R32, 0x10, RZ ;  /* 0x0000001020057819 */ /* 0x000fe200000006ff */
[----:B------:R-:W-:-:S02]  /*0c20*/  IMAD.U32 R23, R23, 0x10000, RZ ;  /* 0x0001000017177824 */ /* 0x000fc400078e00ff */
[----:B------:R-:W-:Y:S02]  /*0c30*/  IMAD.U32 R20, R20, 0x10000, RZ ;  /* 0x0001000014147824 */ /* 0x000fe400078e00ff */
[----:B------:R-:W-:Y:S02]  /*0c40*/  IMAD.U32 R18, R18, 0x10000, RZ ;  /* 0x0001000012127824 */ /* 0x000fe400078e00ff */
[----:B------:R-:W-:Y:S02]  /*0c50*/  IMAD.U32 R19, R19, 0x10000, RZ ;  /* 0x0001000013137824 */ /* 0x000fe400078e00ff */
[----:B------:R-:W-:Y:S02]  /*0c60*/  IMAD.U32 R17, R17, 0x10000, RZ ;  /* 0x0001000011117824 */ /* 0x000fe400078e00ff */
[----:B------:R-:W-:Y:S02]  /*0c70*/  IMAD.U32 R14, R14, 0x10000, RZ ;  /* 0x000100000e0e7824 */ /* 0x000fe400078e00ff */
[----:B------:R-:W-:-:S02]  /*0c80*/  IMAD.U32 R13, R13, 0x10000, RZ ;  /* 0x000100000d0d7824 */ /* 0x000fc400078e00ff */
[----:B------:R-:W-:Y:S02]  /*0c90*/  IMAD.U32 R12, R33, 0x10000, RZ ;  /* 0x00010000210c7824 */ /* 0x000fe400078e00ff */
[----:B------:R-:W-:Y:S02]  /*0ca0*/  IMAD.U32 R7, R30, 0x10000, RZ ;  /* 0x000100001e077824 */ /* 0x000fe400078e00ff */
[----:B------:R-:W-:Y:S02]  /*0cb0*/  IMAD.U32 R6, R31, 0x10000, RZ ;  /* 0x000100001f067824 */ /* 0x000fe400078e00ff */
[----:B------:R-:W-:Y:S02]  /*0cc0*/  IMAD.U32 R3, R3, 0x10000, RZ ;  /* 0x0001000003037824 */ /* 0x000fe400078e00ff */
[----:B------:R-:W-:Y:S02]  /*0cd0*/  IMAD.U32 R0, R28, 0x10000, RZ ;  /* 0x000100001c007824 */ /* 0x000fe400078e00ff */
[----:B------:R-:W-:-:S02]  /*0ce0*/  IMAD R70, R70, -0x326172a9, RZ ;  /* 0xcd9e8d5746467824 */ /* 0x000fc400078e02ff */
[----:B01234-:R-:W-:-:S07]  /*0cf0*/  IMAD R68, R68, -0x2daee0ad, RZ ;  /* 0xd2511f5344447824 */ /* 0x01ffce00078e02ff */
.L_x_579:
[----:B0-----:R-:W0:Y:S01]  /*0d00*/  @UP0 LDCU.64 UR4, c[0x0][0x3e0] ;  /* 0x00007c00ff0407ac */ /* 0x001e220008000a00 */
[----:B------:R-:W1:Y:S01]  /*0d10*/  LDC.64 R104, c[0x0][0x390] ;  /* 0x0000e400ff687b82 */ /* 0x000e620000000a00 */
[----:B------:R-:W-:Y:S01]  /*0d20*/  PLOP3.LUT P0, PT, PT, PT, UP0, 0x80, 0x8 ;  /* 0x000000000008781c */ /* 0x000fe20003f0f008 */
[----:B0-----:R-:W-:-:S06]  /*0d30*/  @UP0 UIMAD.WIDE UR4, UR16, 0x2, UR4 ;  /* 0x00000002100408a5 */ /* 0x001fcc000f8e0204 */
[----:B------:R-:W-:Y:S01]  /*0d40*/  IMAD.U32 R32, RZ, RZ, UR4 ;  /* 0x00000004ff207e24 */ /* 0x000fe2000f8e00ff */
[----:B------:R-:W-:Y:S01]  /*0d50*/  UIMAD UR4, UR16, UR18, URZ ;  /* 0x00000012100472a4 */ /* 0x000fe2000f8e02ff */
[----:B------:R-:W-:-:S03]  /*0d60*/  MOV R33, UR5 ;  /* 0x0000000500217c02 */ /* 0x000fc60008000f00 */
[----:B------:R-:W-:Y:S02]  /*0d70*/  USHF.R.S32.HI UR5, URZ, 0x1f, UR4 ;  /* 0x0000001fff057899 */ /* 0x000fe40008011404 */
[----:B------:R-:W2:Y:S02]  /*0d80*/  @P0 LDG.E.U16 R32, desc[UR8][R32.64] ;  /* 0x0000000820200981 */ /* 0x000ea4000c1e1500 */
[----:B------:R-:W-:-:S06]  /*0d90*/  ULEA.HI UR5, UR5, UR4, URZ, 0x3 ;  /* 0x0000000405057291 */ /* 0x000fcc000f8f18ff */
[----:B------:R-:W-:-:S05]  /*0da0*/  IMAD.U32 R28, RZ, RZ, UR5 ;  /* 0x00000005ff1c7e24 */ /* 0x000fca000f8e00ff */
[----:B------:R-:W-:-:S05]  /*0db0*/  LEA.HI.SX32 R67, R28, R65, 0x1d ;  /* 0x000000411c437211 */ /* 0x000fca00078feaff */
[----:B-1----:R-:W-:-:S06]  /*0dc0*/  IMAD.WIDE.U32 R28, R67, 0x10, R104 ;  /* 0x00000010431c7825 */ /* 0x002fcc00078e0068 */
[----:B------:R-:W5:Y:S01]  /*0dd0*/  LDG.E.128 R28, desc[UR8][R28.64] ;  /* 0x000000081c1c7981 */ /* 0x000f62000c1e1d00 */
[----:B------:R-:W-:Y:S01]  /*0de0*/  PLOP3.LUT P0, PT, PT, PT, UP0, 0x80, 0x8 ;  /* 0x000000000008781c */ /* 0x000fe20003f0f008 */
[----:B------:R-:W-:Y:S01]  /*0df0*/  UISETP.NE.U32.AND UP1, UPT, UR12, URZ, UPT ;  /* 0x000000ff0c00728c */ /* 0x000fe2000bf25070 */
[----:B------:R-:W-:Y:S01]  /*0e00*/  IMAD.MOV.U32 R74, RZ, RZ, 0x2f800000 ;  /* 0x2f800000ff4a7424 */ /* 0x000fe200078e00ff */
[----:B------:R-:W-:Y:S02]  /*0e10*/  UMOV UR17, 0x3f800000 ;  /* 0x3f80000000117882 */ /* 0x000fe40000000000 */
[----:B------:R-:W-:-:S08]  /*0e20*/  UISETP.NE.AND.EX UP1, UPT, UR13, URZ, UPT, UP1 ;  /* 0x000000ff0d00728c */ /* 0x000fd0000bf25310 */
[----:B--2---:R-:W-:-:S13]  /*0e30*/  @P0 R2UR UR4, R32 ;  /* 0x00000000200402ca */ /* 0x004fda00000e0000 */
[----:B------:R-:W-:Y:S01]  /*0e40*/  @UP0 USHF.L.U32 UR17, UR4, 0x10, URZ ;  /* 0x0000001004110899 */ /* 0x000fe200080006ff */
[----:B------:R-:W-:Y:S11]  /*0e50*/  BRA.U !UP1, `(.L_x_426) ;  /* 0x0000002909047547 */ /* 0x000ff6000b800000 */
[----:B------:R-:W0:Y:S02]  /*0e60*/  LDC.64 R32, c[0x0][0x3a0] ;  /* 0x0000e800ff207b82 */ /* 0x000e240000000a00 */
[----:B0-----:R-:W-:-:S06]  /*0e70*/  IMAD.WIDE.U32 R32, R67, 0x10, R32 ;  /* 0x0000001043207825 */ /* 0x001fcc00078e0020 */
[----:B------:R-:W5:Y:S01]  /*0e80*/  LDG.E.128 R32, desc[UR8][R32.64] ;  /* 0x0000000820207981 */ /* 0x000f62000c1e1d00 */
[----:B------:R-:W-:Y:S01]  /*0e90*/  ISETP.NE.AND P0, PT, R78, 0x1, PT ;  /* 0x000000014e00780c */ /* 0x000fe20003f05270 */
[----:B------:R-:W-:Y:S02]  /*0ea0*/  HFMA2 R37, -RZ, RZ, 0, 1.1920928955078125e-07 ;  /* 0x00000002ff257431 */ /* 0x000fe400000001ff */
[----:B------:R-:W-:Y:S02]  /*0eb0*/  IMAD.MOV.U32 R36, RZ, RZ, R70 ;  /* 0x000000ffff247224 */ /* 0x000fe400078e0046 */
[----:B------:R-:W-:-:S08]  /*0ec0*/  IMAD.MOV.U32 R80, RZ, RZ, R68 ;  /* 0x000000ffff507224 */ /* 0x000fd000078e0044 */
[----:B------:R-:W-:Y:S05]  /*0ed0*/  @!P0 BRA `(.L_x_427) ;  /* 0x00000004000c8947 */ /* 0x000fea0003800000 */
[----:B------:R-:W-:-:S04]  /*0ee0*/  MOV R37, 0x2 ;  /* 0x0000000200257802 */ /* 0x000fc80000000f00 */
[----:B------:R-:W-:-:S05]  /*0ef0*/  VIADDMNMX.U32 R36, R78, 0xfffffffe, R37, PT ;  /* 0xfffffffe4e247846 */ /* 0x000fca0003800025 */
[----:B------:R-:W-:-:S04]  /*0f00*/  IMAD.SHL.U32 R38, R36, 0x4, RZ ;  /* 0x0000000424267824 */ /* 0x000fc800078e00ff */
[----:B------:R-:W0:Y:S02]  /*0f10*/  LDC R36, c[0x2][R38] ;  /* 0x0080000026247b82 */ /* 0x000e240000000800 */
[----:B0-----:R-:W-:-:S04]  /*0f20*/  SHF.R.S32.HI R37, RZ, 0x1f, R36 ;  /* 0x0000001fff257819 */ /* 0x001fc80000011424 */
.L_x_20575:
[----:B------:R-:W-:Y:S05]  /*0f30*/  BRX R36 -0xf40                                         (*"BRANCH_TARGETS .L_x_20576,.L_x_20577,.L_x_20578"*) ;  /* 0xfffffff024307949 */ /* 0x000fea000383ffff */
.L_x_20578:
[----:B------:R-:W-:Y:S01]  /*0f40*/  VIADD R37, R78, 0x1 ;  /* 0x000000014e257836 */ /* 0x000fe20000000000 */
[----:B------:R-:W-:Y:S01]  /*0f50*/  MOV R80, R68 ;  /* 0x0000004400507202 */ /* 0x000fe20000000f00 */
[----:B------:R-:W-:Y:S01]  /*0f60*/  IMAD.MOV.U32 R36, RZ, RZ, R66 ;  /* 0x000000ffff247224 */ /* 0x000fe200078e0042 */
[----:B------:R-:W-:Y:S06]  /*0f70*/  BRA `(.L_x_427) ;  /* 0x0000000000e47947 */ /* 0x000fec0003800000 */
.L_x_20576:
[----:B------:R-:W-:Y:S02]  /*0f80*/  HFMA2 R37, -RZ, RZ, 0, 1.78813934326171875e-07 ;  /* 0x00000003ff257431 */ /* 0x000fe400000001ff */
[----:B------:R-:W-:Y:S02]  /*0f90*/  IMAD.MOV.U32 R80, RZ, RZ, R68 ;  /* 0x000000ffff507224 */ /* 0x000fe400078e0044 */
[----:B------:R-:W-:Y:S01]  /*0fa0*/  IMAD.MOV.U32 R36, RZ, RZ, R72 ;  /* 0x000000ffff247224 */ /* 0x000fe200078e0048 */
[----:B------:R-:W-:Y:S06]  /*0fb0*/  BRA `(.L_x_427) ;  /* 0x0000000000d47947 */ /* 0x000fec0003800000 */
.L_x_20577:
[----:B------:R-:W-:-:S04]  /*0fc0*/  VIADD R64, R64, 0x1 ;  /* 0x0000000140407836 */ /* 0x000fc80000000000 */
        /* <DEDUP_REMOVED lines=11> */
.L_x_428:
        /* <DEDUP_REMOVED lines=39> */
[----:B------:R-:W-:Y:S01]  /*12f0*/  IMAD.MOV.U32 R37, RZ, RZ, RZ ;  /* 0x000000ffff257224 */ /* 0x000fe200078e00ff */
[----:B------:R-:W-:-:S07]  /*1300*/  LOP3.LUT R72, R72, UR37, R81, 0x96, !PT ;  /* 0x0000002548487c12 */ /* 0x000fce000f8e9651 */
.L_x_427:
[----:B------:R-:W-:Y:S01]  /*1310*/  I2FP.F32.U32 R39, R36 ;  /* 0x0000002400277245 */ /* 0x000fe20000201000 */
[----:B-----5:R-:W-:Y:S01]  /*1320*/  IMAD.U32 R36, R28, 0x10000, RZ ;  /* 0x000100001c247824 */ /* 0x020fe200078e00ff */
[----:B------:R-:W-:Y:S01]  /*1330*/  ISETP.NE.AND P1, PT, R37, 0x1, PT ;  /* 0x000000012500780c */ /* 0x000fe20003f25270 */
[----:B------:R-:W-:Y:S01]  /*1340*/  UMOV UR5, UR7 ;  /* 0x0000000700057c82 */ /* 0x000fe20008000000 */
[----:B------:R-:W-:Y:S01]  /*1350*/  UMOV UR4, UR6 ;  /* 0x0000000600047c82 */ /* 0x000fe20008000000 */
[----:B------:R-:W-:Y:S01]  /*1360*/  FFMA.FTZ R39, R39, R74, 1.1641532182693481445e-10 ;  /* 0x2f00000027277423 */ /* 0x000fe2000001004a */
[----:B------:R-:W-:Y:S01]  /*1370*/  FMUL.FTZ R36, R36, UR17 ;  /* 0x0000001124247c20 */ /* 0x000fe20008410000 */
[----:B------:R-:W-:Y:S01]  /*1380*/  SHF.L.U32 R69, R32, 0x10, RZ ;  /* 0x0000001020457819 */ /* 0x000fe200000006ff */
[----:B------:R-:W-:Y:S01]  /*1390*/  IMAD.MOV.U32 R38, RZ, RZ, 0x2 ;  /* 0x00000002ff267424 */ /* 0x000fe200078e00ff */
[----:B------:R-:W-:Y:S01]  /*13a0*/  PRMT R28, R28, 0x7632, R28 ;  /* 0x000076321c1c7816 */ /* 0x000fe2000000001c */
[----:B------:R-:W-:Y:S01]  /*13b0*/  FMUL.FTZ R36, R36, UR5 ;  /* 0x0000000524247c20 */ /* 0x000fe20008410000 */
[----:B------:R-:W-:Y:S01]  /*13c0*/  FSETP.GTU.FTZ.AND P0, PT, R39, UR4, PT ;  /* 0x0000000427007c0b */ /* 0x000fe2000bf1c000 */
[----:B------:R-:W-:Y:S01]  /*13d0*/  IMAD.MOV.U32 R39, RZ, RZ, R70 ;  /* 0x000000ffff277224 */ /* 0x000fe200078e0046 */
[----:B------:R-:W-:-:S02]  /*13e0*/  PRMT R32, R32, 0x7632, R32 ;  /* 0x0000763220207816 */ /* 0x000fc40000000020 */
[----:B------:R-:W-:Y:S02]  /*13f0*/  FSEL R36, R36, RZ, !P0 ;  /* 0x000000ff24247208 */ /* 0x000fe40004000000 */
[----:B------:R-:W-:-:S03]  /*1400*/  PLOP3.LUT P0, PT, P0, PT, PT, 0x8, 0x80 ;  /* 0x000000000080781c */ /* 0x000fc6000070e170 */
[----:B------:R-:W-:Y:S01]  /*1410*/  FADD.FTZ R69, R36, R69 ;  /* 0x0000004524457221 */ /* 0x000fe20000010000 */
        /* <DEDUP_REMOVED lines=10> */
.L_x_430:
[----:B------:R-:W-:-:S04]  /*14c0*/  VIADD R64, R64, 0x1 ;  /* 0x0000000140407836 */ /* 0x000fc80000000000 */
        /* <DEDUP_REMOVED lines=11> */
.L_x_431:
        /* <DEDUP_REMOVED lines=39> */
[----:B------:R-:W-:Y:S01]  /*17f0*/  IMAD.MOV.U32 R39, RZ, RZ, R80 ;  /* 0x000000ffff277224 */ /* 0x000fe200078e0050 */
[----:B------:R-:W-:Y:S01]  /*1800*/  MOV R80, R38 ;  /* 0x0000002600507202 */ /* 0x000fe20000000f00 */
[----:B------:R-:W-:-:S07]  /*1810*/  IMAD.MOV.U32 R38, RZ, RZ, RZ ;  /* 0x000000ffff267224 */ /* 0x000fce00078e00ff */
.L_x_429:
[----:B------:R-:W-:Y:S01]  /*1820*/  I2FP.F32.U32 R37, R39 ;  /* 0x0000002700257245 */ /* 0x000fe20000201000 */
[----:B------:R-:W-:Y:S01]  /*1830*/  IMAD.U32 R28, R28, 0x10000, RZ ;  /* 0x000100001c1c7824 */ /* 0x000fe200078e00ff */
[----:B------:R-:W-:Y:S02]  /*1840*/  ISETP.NE.AND P1, PT, R38, 0x1, PT ;  /* 0x000000012600780c */ /* 0x000fe40003f25270 */
[----:B------:R-:W-:Y:S01]  /*1850*/  SHF.L.U32 R71, R32, 0x10, RZ ;  /* 0x0000001020477819 */ /* 0x000fe200000006ff */
[----:B------:R-:W-:Y:S01]  /*1860*/  FFMA.FTZ R37, R37, R74, 1.1641532182693481445e-10 ;  /* 0x2f00000025257423 */ /* 0x000fe2000001004a */
[----:B------:R-:W-:Y:S01]  /*1870*/  FMUL.FTZ R28, R28, UR17 ;  /* 0x000000111c1c7c20 */ /* 0x000fe20008410000 */
[----:B------:R-:W-:-:S03]  /*1880*/  IMAD.MOV.U32 R32, RZ, RZ, 0x2 ;  /* 0x00000002ff207424 */ /* 0x000fc600078e00ff */
[----:B------:R-:W-:Y:S01]  /*1890*/  FMUL.FTZ R28, R28, UR5 ;  /* 0x000000051c1c7c20 */ /* 0x000fe20008410000 */
[----:B------:R-:W-:-:S04]  /*18a0*/  FSETP.GTU.FTZ.AND P0, PT, R37, UR4, PT ;  /* 0x0000000425007c0b */ /* 0x000fc8000bf1c000 */
        /* <DEDUP_REMOVED lines=13> */
.L_x_433:
        /* <DEDUP_REMOVED lines=12> */
.L_x_434:
        /* <DEDUP_REMOVED lines=43> */
.L_x_432:
[----:B------:R-:W-:Y:S01]  /*1cf0*/  I2FP.F32.U32 R37, R28 ;  /* 0x0000001c00257245 */ /* 0x000fe20000201000 */
[----:B------:R-:W-:Y:S01]  /*1d00*/  IMAD.U32 R75, R33, 0x10000, RZ ;  /* 0x00010000214b7824 */ /* 0x000fe200078e00ff */
[----:B------:R-:W-:Y:S02]  /*1d10*/  SHF.L.U32 R28, R29, 0x10, RZ ;  /* 0x000000101d1c7819 */ /* 0x000fe400000006ff */
[----:B------:R-:W-:Y:S01]  /*1d20*/  ISETP.NE.AND P2, PT, R32, 0x1, PT ;  /* 0x000000012000780c */ /* 0x000fe20003f45270 */
[----:B------:R-:W-:Y:S01]  /*1d30*/  FFMA.FTZ R37, R37, R74, 1.1641532182693481445e-10 ;  /* 0x2f00000025257423 */ /* 0x000fe2000001004a */
[----:B------:R-:W-:Y:S01]  /*1d40*/  PRMT R68, R29, 0x7632, R68 ;  /* 0x000076321d447816 */ /* 0x000fe20000000044 */
[----:B------:R-:W-:Y:S01]  /*1d50*/  FMUL.FTZ R28, R28, UR17 ;  /* 0x000000111c1c7c20 */ /* 0x000fe20008410000 */
[----:B------:R-:W-:Y:S02]  /*1d60*/  MOV R29, R70 ;  /* 0x00000046001d7202 */ /* 0x000fe40000000f00 */
[----:B------:R-:W-:Y:S01]  /*1d70*/  FSETP.GTU.FTZ.AND P1, PT, R37, UR4, PT ;  /* 0x0000000425007c0b */ /* 0x000fe2000bf3c000 */
[----:B------:R-:W-:Y:S01]  /*1d80*/  FMUL.FTZ R28, R28, UR5 ;  /* 0x000000051c1c7c20 */ /* 0x000fe20008410000 */
[----:B------:R-:W-:-:S04]  /*1d90*/  PRMT R37, R33, 0x7632, R37 ;  /* 0x0000763221257816 */ /* 0x000fc80000000025 */
[----:B------:R-:W-:Y:S02]  /*1da0*/  FSEL R28, R28, RZ, !P1 ;  /* 0x000000ff1c1c7208 */ /* 0x000fe40004800000 */
[----:B------:R-:W-:-:S03]  /*1db0*/  PLOP3.LUT P1, PT, P1, PT, PT, 0x8, 0x80 ;  /* 0x000000000080781c */ /* 0x000fc60000f2e170 */
[----:B------:R-:W-:Y:S01]  /*1dc0*/  FADD.FTZ R75, R28, R75 ;  /* 0x0000004b1c4b7221 */ /* 0x000fe20000010000 */
[----:B------:R-:W-:Y:S01]  /*1dd0*/  IMAD.MOV.U32 R28, RZ, RZ, 0x2 ;  /* 0x00000002ff1c7424 */ /* 0x000fe200078e00ff */
        /* <DEDUP_REMOVED lines=9> */
.L_x_436:
        /* <DEDUP_REMOVED lines=12> */
.L_x_437:
        /* <DEDUP_REMOVED lines=40> */
[----:B------:R-:W-:Y:S02]  /*21b0*/  IMAD.MOV.U32 R29, RZ, RZ, R80 ;  /* 0x000000ffff1d7224 */ /* 0x000fe400078e0050 */
[----:B------:R-:W-:Y:S02]  /*21c0*/  IMAD.MOV.U32 R80, RZ, RZ, R28 ;  /* 0x000000ffff507224 */ /* 0x000fe400078e001c */
[----:B------:R-:W-:-:S07]  /*21d0*/  HFMA2 R28, -RZ, RZ, 0, 0 ;  /* 0x00000000ff1c7431 */ /* 0x000fce00000001ff */
.L_x_435:
[----:B------:R-:W-:Y:S01]  /*21e0*/  I2FP.F32.U32 R29, R29 ;  /* 0x0000001d001d7245 */ /* 0x000fe20000201000 */
[----:B------:R-:W-:Y:S01]  /*21f0*/  IMAD.U32 R68, R68, 0x10000, RZ ;  /* 0x0001000044447824 */ /* 0x000fe200078e00ff */
[----:B------:R-:W-:Y:S01]  /*2200*/  ISETP.NE.AND P3, PT, R28, 0x1, PT ;  /* 0x000000011c00780c */ /* 0x000fe20003f65270 */
[----:B------:R-:W-:Y:S01]  /*2210*/  IMAD.U32 R37, R37, 0x10000, RZ ;  /* 0x0001000025257824 */ /* 0x000fe200078e00ff */
[----:B------:R-:W-:Y:S01]  /*2220*/  MOV R32, 0x2 ;  /* 0x0000000200207802 */ /* 0x000fe20000000f00 */
[----:B------:R-:W-:Y:S01]  /*2230*/  FFMA.FTZ R29, R29, R74, 1.1641532182693481445e-10 ;  /* 0x2f0000001d1d7423 */ /* 0x000fe2000001004a */
[----:B------:R-:W-:-:S04]  /*2240*/  FMUL.FTZ R68, R68, UR17 ;  /* 0x0000001144447c20 */ /* 0x000fc80008410000 */
[----:B------:R-:W-:Y:S01]  /*2250*/  FMUL.FTZ R68, R68, UR5 ;  /* 0x0000000544447c20 */ /* 0x000fe20008410000 */
[----:B------:R-:W-:Y:S01]  /*2260*/  FSETP.GTU.FTZ.AND P2, PT, R29, UR4, PT ;  /* 0x000000041d007c0b */ /* 0x000fe2000bf5c000 */
[----:B------:R-:W-:-:S03]  /*2270*/  IMAD.MOV.U32 R29, RZ, RZ, R70 ;  /* 0x000000ffff1d7224 */ /* 0x000fc600078e0046 */
[----:B------:R-:W-:Y:S02]  /*2280*/  FSEL R68, R68, RZ, !P2 ;  /* 0x000000ff44447208 */ /* 0x000fe40005000000 */
[----:B------:R-:W-:-:S03]  /*2290*/  PLOP3.LUT P2, PT, P2, PT, PT, 0x8, 0x80 ;  /* 0x000000000080781c */ /* 0x000fc6000174e170 */
[----:B------:R-:W-:Y:S01]  /*22a0*/  FADD.FTZ R73, R68, R37 ;  /* 0x0000002544497221 */ /* 0x000fe20000010000 */
[----:B------:R-:W-:Y:S09]  /*22b0*/  @!P3 BRA `(.L_x_438) ;  /* 0x0000000000fcb947 */ /* 0x000ff20003800000 */
        /* <DEDUP_REMOVED lines=8> */
.L_x_439:
[----:B------:R-:W-:-:S04]  /*2340*/  IADD3 R64, PT, PT, R64, 0x1, RZ ;  /* 0x0000000140407810 */ /* 0x000fc80007ffe0ff */
        /* <DEDUP_REMOVED lines=11> */
.L_x_440:
        /* <DEDUP_REMOVED lines=40> */
[----:B------:R-:W-:Y:S01]  /*2680*/  IMAD.MOV.U32 R29, RZ, RZ, R80 ;  /* 0x000000ffff1d7224 */ /* 0x000fe200078e0050 */
[----:B------:R-:W-:Y:S01]  /*2690*/  MOV R80, R28 ;  /* 0x0000001c00507202 */ /* 0x000fe20000000f00 */
[----:B------:R-:W-:-:S07]  /*26a0*/  IMAD.MOV.U32 R32, RZ, RZ, RZ ;  /* 0x000000ffff207224 */ /* 0x000fce00078e00ff */
.L_x_438:
[----:B------:R-:W-:Y:S01]  /*26b0*/  I2FP.F32.U32 R29, R29 ;  /* 0x0000001d001d7245 */ /* 0x000fe20000201000 */
[----:B------:R-:W-:Y:S01]  /*26c0*/  IMAD.U32 R28, R30, 0x10000, RZ ;  /* 0x000100001e1c7824 */ /* 0x000fe200078e00ff */
[----:B------:R-:W-:Y:S02]  /*26d0*/  ISETP.NE.AND P4, PT, R32, 0x1, PT ;  /* 0x000000012000780c */ /* 0x000fe40003f85270 */
[----:B------:R-:W-:Y:S01]  /*26e0*/  SHF.L.U32 R79, R34, 0x10, RZ ;  /* 0x00000010224f7819 */ /* 0x000fe200000006ff */
[----:B------:R-:W-:Y:S01]  /*26f0*/  FFMA.FTZ R29, R29, R74, 1.1641532182693481445e-10 ;  /* 0x2f0000001d1d7423 */ /* 0x000fe2000001004a */
[----:B------:R-:W-:Y:S01]  /*2700*/  FMUL.FTZ R28, R28, UR17 ;  /* 0x000000111c1c7c20 */ /* 0x000fe20008410000 */
[----:B------:R-:W-:Y:S02]  /*2710*/  PRMT R30, R30, 0x7632, R30 ;  /* 0x000076321e1e7816 */ /* 0x000fe4000000001e */
[----:B------:R-:W-:Y:S01]  /*2720*/  PRMT R34, R34, 0x7632, R34 ;  /* 0x0000763222227816 */ /* 0x000fe20000000022 */
[----:B------:R-:W-:Y:S01]  /*2730*/  FMUL.FTZ R28, R28, UR5 ;  /* 0x000000051c1c7c20 */ /* 0x000fe20008410000 */
[----:B------:R-:W-:Y:S01]  /*2740*/  FSETP.GTU.FTZ.AND P3, PT, R29, UR4, PT ;  /* 0x000000041d007c0b */ /* 0x000fe2000bf7c000 */
[----:B------:R-:W-:-:S03]  /*2750*/  IMAD.MOV.U32 R29, RZ, RZ, R70 ;  /* 0x000000ffff1d7224 */ /* 0x000fc600078e0046 */
        /* <DEDUP_REMOVED lines=13> */
.L_x_442:
        /* <DEDUP_REMOVED lines=12> */
.L_x_443:
        /* <DEDUP_REMOVED lines=39> */
[----:B------:R-:W-:Y:S02]  /*2b60*/  LOP3.LUT R72, R32, UR37, R29, 0x96, !PT ;  /* 0x0000002520487c12 */ /* 0x000fe4000f8e961d */
[----:B------:R-:W-:Y:S01]  /*2b70*/  MOV R29, R80 ;  /* 0x00000050001d7202 */ /* 0x000fe20000000f00 */
[----:B------:R-:W-:Y:S02]  /*2b80*/  IMAD.MOV.U32 R80, RZ, RZ, R28 ;  /* 0x000000ffff507224 */ /* 0x000fe400078e001c */
[----:B------:R-:W-:-:S07]  /*2b90*/  IMAD.MOV.U32 R28, RZ, RZ, RZ ;  /* 0x000000ffff1c7224 */ /* 0x000fce00078e00ff */
.L_x_441:
[----:B------:R-:W-:Y:S01]  /*2ba0*/  I2FP.F32.U32 R29, R29 ;  /* 0x0000001d001d7245 */ /* 0x000fe20000201000 */
[----:B------:R-:W-:Y:S01]  /*2bb0*/  IMAD.U32 R77, R34, 0x10000, RZ ;  /* 0x00010000224d7824 */ /* 0x000fe200078e00ff */
[----:B------:R-:W-:Y:S02]  /*2bc0*/  SHF.L.U32 R30, R30, 0x10, RZ ;  /* 0x000000101e1e7819 */ /* 0x000fe400000006ff */
[----:B------:R-:W-:Y:S01]  /*2bd0*/  ISETP.NE.AND P5, PT, R28, 0x1, PT ;  /* 0x000000011c00780c */ /* 0x000fe20003fa5270 */
[----:B------:R-:W-:Y:S02]  /*2be0*/  FFMA.FTZ R29, R29, R74, 1.1641532182693481445e-10 ;  /* 0x2f0000001d1d7423 */ /* 0x000fe4000001004a */
[----:B------:R-:W-:-:S03]  /*2bf0*/  FMUL.FTZ R30, R30, UR17 ;  /* 0x000000111e1e7c20 */ /* 0x000fc60008410000 */
[----:B------:R-:W-:Y:S01]  /*2c00*/  FSETP.GTU.FTZ.AND P4, PT, R29, UR4, PT ;  /* 0x000000041d007c0b */ /* 0x000fe2000bf9c000 */
[----:B------:R-:W-:Y:S01]  /*2c10*/  FMUL.FTZ R30, R30, UR5 ;  /* 0x000000051e1e7c20 */ /* 0x000fe20008410000 */
[----:B------:R-:W-:-:S04]  /*2c20*/  MOV R29, R70 ;  /* 0x00000046001d7202 */ /* 0x000fc80000000f00 */
        /* <DEDUP_REMOVED lines=13> */
.L_x_445:
        /* <DEDUP_REMOVED lines=12> */
.L_x_446:
[----:B------:R-:W-:Y:S01]  /*2dc0*/  IMAD.WIDE.U32 R32, R62, -0x326172a9, RZ ;  /* 0xcd9e8d573e207825 */ /* 0x000fe200078e00ff */
[----:B------:R-:W-:-:S03]  /*2dd0*/  LOP3.LUT R28, R49, UR11, R83, 0x96, !PT ;  /* 0x0000000b311c7c12 */ /* 0x000fc6000f8e9653 */
[----:B------:R-:W-:Y:S01]  /*2de0*/  HFMA2 R30, -RZ, RZ, 0, 0 ;  /* 0x00000000ff1e7431 */ /* 0x000fe200000001ff */
        /* <DEDUP_REMOVED lines=39> */
[----:B------:R-:W-:-:S07]  /*3060*/  IMAD.MOV.U32 R80, RZ, RZ, R28 ;  /* 0x000000ffff507224 */ /* 0x000fce00078e001c */
.L_x_444:
[----:B------:R-:W-:Y:S01]  /*3070*/  I2FP.F32.U32 R29, R29 ;  /* 0x0000001d001d7245 */ /* 0x000fe20000201000 */
[----:B------:R-:W-:Y:S01]  /*3080*/  IMAD.U32 R28, R31, 0x10000, RZ ;  /* 0x000100001f1c7824 */ /* 0x000fe200078e00ff */
[----:B------:R-:W-:Y:S01]  /*3090*/  ISETP.NE.AND P6, PT, R30, 0x1, PT ;  /* 0x000000011e00780c */ /* 0x000fe20003fc5270 */
[----:B------:R-:W-:Y:S01]  /*30a0*/  IMAD.U32 R81, R35, 0x10000, RZ ;  /* 0x0001000023517824 */ /* 0x000fe200078e00ff */
[----:B------:R-:W-:Y:S01]  /*30b0*/  PRMT R38, R31, 0x7632, R38 ;  /* 0x000076321f267816 */ /* 0x000fe20000000026 */
[----:B------:R-:W-:Y:S01]  /*30c0*/  FFMA.FTZ R29, R29, R74, 1.1641532182693481445e-10 ;  /* 0x2f0000001d1d7423 */ /* 0x000fe2000001004a */
[----:B------:R-:W-:Y:S01]  /*30d0*/  FMUL.FTZ R28, R28, UR17 ;  /* 0x000000111c1c7c20 */ /* 0x000fe20008410000 */
[----:B------:R-:W-:Y:S02]  /*30e0*/  PRMT R37, R35, 0x7632, R37 ;  /* 0x0000763223257816 */ /* 0x000fe40000000025 */
[----:B------:R-:W-:Y:S01]  /*30f0*/  MOV R68, 0x2 ;  /* 0x0000000200447802 */ /* 0x000fe20000000f00 */
        /* <DEDUP_REMOVED lines=15> */
.L_x_448:
[----:B------:R-:W-:-:S04]  /*31f0*/  IADD3 R64, PT, PT, R64, 0x1, RZ ;  /* 0x0000000140407810 */ /* 0x000fc80007ffe0ff */
[C---:B------:R-:W-:Y:S01]  /*3200*/  ISETP.NE.AND P6, PT, R64.reuse, RZ, PT ;  /* 0x000000ff4000720c */ /* 0x040fe20003fc5270 */
[----:B------:R-:W-:-:S12]  /*3210*/  IMAD.WIDE.U32 R34, R64, -0x2daee0ad, RZ ;  /* 0xd2511f5340227825 */ /* 0x000fd800078e00ff */
[----:B------:R-:W-:Y:S05]  /*3220*/  @P6 BRA `(.L_x_449) ;  /* 0x0000000000286947 */ /* 0x000fea0003800000 */
[----:B------:R-:W-:Y:S01]  /*3230*/  VIADD R60, R60, 0x1 ;  /* 0x000000013c3c7836 */ /* 0x000fe20000000000 */
[----:B------:R-:W-:-:S04]  /*3240*/  P2R R28, PR, RZ, 0x1 ;  /* 0x00000001ff1c7803 */ /* 0x000fc80000000000 */
        /* <DEDUP_REMOVED lines=8> */
.L_x_449:
[----:B------:R-:W-:Y:S01]  /*32d0*/  IMAD.WIDE.U32 R30, R62, -0x326172a9, RZ ;  /* 0xcd9e8d573e1e7825 */ /* 0x000fe200078e00ff */
[----:B------:R-:W-:-:S03]  /*32e0*/  LOP3.LUT R28, R49, UR11, R35, 0x96, !PT ;  /* 0x0000000b311c7c12 */ /* 0x000fc6000f8e9623 */
        /* <DEDUP_REMOVED lines=41> */
.L_x_447:
[----:B------:R-:W-:Y:S01]  /*3580*/  I2FP.F32.U32 R29, R29 ;  /* 0x0000001d001d7245 */ /* 0x000fe20000201000 */
[----:B------:R-:W-:Y:S01]  /*3590*/  IMAD.U32 R38, R38, 0x10000, RZ ;  /* 0x0001000026267824 */ /* 0x000fe200078e00ff */
[----:B------:R-:W-:Y:S02]  /*35a0*/  SHF.L.U32 R37, R37, 0x10, RZ ;  /* 0x0000001025257819 */ /* 0x000fe400000006ff */
[----:B------:R-:W-:Y:S01]  /*35b0*/  F2FP.BF16.F32.PACK_AB R34, R77, R79 ;  /* 0x0000004f4d22723e */ /* 0x000fe200000010ff */
[----:B------:R-:W-:Y:S01]  /*35c0*/  FFMA.FTZ R29, R29, R74, 1.1641532182693481445e-10 ;  /* 0x2f0000001d1d7423 */ /* 0x000fe2000001004a */
[----:B------:R-:W-:Y:S01]  /*35d0*/  FMUL.FTZ R38, R38, UR17 ;  /* 0x0000001126267c20 */ /* 0x000fe20008410000 */
[----:B------:R-:W-:Y:S02]  /*35e0*/  F2FP.BF16.F32.PACK_AB R33, R73, R75 ;  /* 0x0000004b4921723e */ /* 0x000fe400000010ff */
[----:B------:R-:W-:Y:S01]  /*35f0*/  F2FP.BF16.F32.PACK_AB R32, R71, R69 ;  /* 0x000000454720723e */ /* 0x000fe200000010ff */
[----:B------:R-:W-:Y:S01]  /*3600*/  FMUL.FTZ R38, R38, UR5 ;  /* 0x0000000526267c20 */ /* 0x000fe20008410000 */
[----:B------:R-:W-:-:S04]  /*3610*/  FSETP.GTU.FTZ.AND P6, PT, R29, UR4, PT ;  /* 0x000000041d007c0b */ /* 0x000fc8000bfdc000 */
[----:B------:R-:W-:Y:S02]  /*3620*/  FSEL R38, R38, RZ, !P6 ;  /* 0x000000ff26267208 */ /* 0x000fe40007000000 */
[----:B------:R-:W-:-:S03]  /*3630*/  PLOP3.LUT P6, PT, P6, PT, PT, 0x8, 0x80 ;  /* 0x000000000080781c */ /* 0x000fc600037ce170 */
[----:B------:R-:W-:-:S05]  /*3640*/  FADD.FTZ R83, R38, R37 ;  /* 0x0000002526537221 */ /* 0x000fca0000010000 */
[----:B------:R-:W-:Y:S01]  /*3650*/  F2FP.BF16.F32.PACK_AB R35, R83, R81 ;  /* 0x000000515323723e */ /* 0x000fe200000010ff */
[----:B------:R-:W-:Y:S06]  /*3660*/  BRA `(.L_x_450) ;  /* 0x0000002400947947 */ /* 0x000fec0003800000 */
.L_x_426:
[----:B------:R-:W-:Y:S01]  /*3670*/  ISETP.NE.AND P0, PT, R78, 0x1, PT ;  /* 0x000000014e00780c */ /* 0x000fe20003f05270 */
[----:B------:R-:W-:Y:S01]  /*3680*/  IMAD.MOV.U32 R34, RZ, RZ, 0x2 ;  /* 0x00000002ff227424 */ /* 0x000fe200078e00ff */
[----:B------:R-:W-:Y:S01]  /*3690*/  MOV R80, R68 ;  /* 0x0000004400507202 */ /* 0x000fe20000000f00 */
[----:B------:R-:W-:-:S10]  /*36a0*/  IMAD.MOV.U32 R32, RZ, RZ, R70 ;  /* 0x000000ffff207224 */ /* 0x000fd400078e0046 */
        /* <DEDUP_REMOVED lines=11> */
.L_x_452:
        /* <DEDUP_REMOVED lines=12> */
.L_x_453:
        /* <DEDUP_REMOVED lines=36> */
[----:B------:R-:W-:Y:S02]  /*3a60*/  HFMA2 R34, -RZ, RZ, 0, 0 ;  /* 0x00000000ff227431 */ /* 0x000fe400000001ff */
[----:B------:R-:W-:Y:S01]  /*3a70*/  IMAD.WIDE.U32 R80, R80, -0x2daee0ad, RZ ;  /* 0xd2511f5350507825 */ /* 0x000fe200078e00ff */
[----:B------:R-:W-:-:S03]  /*3a80*/  LOP3.LUT R66, R32, UR36, R71, 0x96, !PT ;  /* 0x0000002420427c12 */ /* 0x000fc6000f8e9647 */
[----:B------:R-:W-:Y:S01]  /*3a90*/  IMAD.MOV.U32 R32, RZ, RZ, R68 ;  /* 0x000000ffff207224 */ /* 0x000fe200078e0044 */
[----:B------:R-:W-:-:S07]  /*3aa0*/  LOP3.LUT R72, R72, UR37, R81, 0x96, !PT ;  /* 0x0000002548487c12 */ /* 0x000fce000f8e9651 */
.L_x_451:
[----:B------:R-:W-:Y:S01]  /*3ab0*/  I2FP.F32.U32 R33, R32 ;  /* 0x0000002000217245 */ /* 0x000fe20000201000 */
[----:B-----5:R-:W-:Y:S01]  /*3ac0*/  IMAD.U32 R32, R28, 0x10000, RZ ;  /* 0x000100001c207824 */ /* 0x020fe200078e00ff */
[----:B------:R-:W-:Y:S01]  /*3ad0*/  ISETP.NE.AND P1, PT, R34, 0x1, PT ;  /* 0x000000012200780c */ /* 0x000fe20003f25270 */
[----:B------:R-:W-:Y:S01]  /*3ae0*/  UMOV UR4, UR6 ;  /* 0x0000000600047c82 */ /* 0x000fe20008000000 */
[----:B------:R-:W-:Y:S01]  /*3af0*/  UMOV UR5, UR7 ;  /* 0x0000000700057c82 */ /* 0x000fe20008000000 */
[----:B------:R-:W-:Y:S01]  /*3b00*/  FFMA.FTZ R33, R33, R74, 1.1641532182693481445e-10 ;  /* 0x2f00000021217423 */ /* 0x000fe2000001004a */
[----:B------:R-:W-:Y:S01]  /*3b10*/  FMUL.FTZ R32, R32, UR17 ;  /* 0x0000001120207c20 */ /* 0x000fe20008410000 */
[----:B------:R-:W-:-:S03]  /*3b20*/  PRMT R28, R28, 0x7632, R28 ;  /* 0x000076321c1c7816 */ /* 0x000fc6000000001c */
[----:B------:R-:W-:Y:S01]  /*3b30*/  FSETP.GTU.FTZ.AND P0, PT, R33, UR4, PT ;  /* 0x0000000421007c0b */ /* 0x000fe2000bf1c000 */
[----:B------:R-:W-:Y:S01]  /*3b40*/  FMUL.FTZ R32, R32, UR5 ;  /* 0x0000000520207c20 */ /* 0x000fe20008410000 */
[----:B------:R-:W-:Y:S02]  /*3b50*/  MOV R33, R70 ;  /* 0x0000004600217202 */ /* 0x000fe40000000f00 */
[----:B------:R-:W-:Y:S02]  /*3b60*/  PLOP3.LUT P2, PT, P0, PT, PT, 0x8, 0x80 ;  /* 0x000000000080781c */ /* 0x000fe4000074e170 */
[----:B------:R-:W-:Y:S01]  /*3b70*/  FSEL R69, R32, RZ, !P0 ;  /* 0x000000ff20457208 */ /* 0x000fe20004000000 */
[----:B------:R-:W-:Y:S01]  /*3b80*/  IMAD.MOV.U32 R32, RZ, RZ, 0x2 ;  /* 0x00000002ff207424 */ /* 0x000fe200078e00ff */
[----:B------:R-:W-:Y:S01]  /*3b90*/  P2R R36, PR, RZ, 0x4 ;  /* 0x00000004ff247803 */ /* 0x000fe20000000000 */
        /* <DEDUP_REMOVED lines=9> */
.L_x_455:
        /* <DEDUP_REMOVED lines=12> */
.L_x_456:
        /* <DEDUP_REMOVED lines=38> */
[----:B------:R-:W-:Y:S02]  /*3f50*/  LOP3.LUT R72, R72, UR37, R33, 0x96, !PT ;  /* 0x0000002548487c12 */ /* 0x000fe4000f8e9621 */
[----:B------:R-:W-:Y:S01]  /*3f60*/  MOV R33, R80 ;  /* 0x0000005000217202 */ /* 0x000fe20000000f00 */
[----:B------:R-:W-:Y:S02]  /*3f70*/  IMAD.MOV.U32 R80, RZ, RZ, R32 ;  /* 0x000000ffff507224 */ /* 0x000fe400078e0020 */
[----:B------:R-:W-:-:S07]  /*3f80*/  IMAD.MOV.U32 R32, RZ, RZ, RZ ;  /* 0x000000ffff207224 */ /* 0x000fce00078e00ff */
.L_x_454:
[----:B------:R-:W-:Y:S01]  /*3f90*/  I2FP.F32.U32 R33, R33 ;  /* 0x0000002100217245 */ /* 0x000fe20000201000 */
[----:B------:R-:W-:Y:S01]  /*3fa0*/  IMAD.MOV.U32 R34, RZ, RZ, 0x2 ;  /* 0x00000002ff227424 */ /* 0x000fe200078e00ff */
[----:B------:R-:W-:Y:S02]  /*3fb0*/  SHF.L.U32 R28, R28, 0x10, RZ ;  /* 0x000000101c1c7819 */ /* 0x000fe400000006ff */
[----:B------:R-:W-:Y:S01]  /*3fc0*/  ISETP.NE.AND P2, PT, R32, 0x1, PT ;  /* 0x000000012000780c */ /* 0x000fe20003f45270 */
[----:B------:R-:W-:Y:S02]  /*3fd0*/  FFMA.FTZ R33, R33, R74, 1.1641532182693481445e-10 ;  /* 0x2f00000021217423 */ /* 0x000fe4000001004a */
[----:B------:R-:W-:-:S03]  /*3fe0*/  FMUL.FTZ R28, R28, UR17 ;  /* 0x000000111c1c7c20 */ /* 0x000fc60008410000 */
[----:B------:R-:W-:Y:S01]  /*3ff0*/  FSETP.GTU.FTZ.AND P1, PT, R33, UR4, PT ;  /* 0x0000000421007c0b */ /* 0x000fe2000bf3c000 */
[----:B------:R-:W-:-:S03]  /*4000*/  FMUL.FTZ R28, R28, UR5 ;  /* 0x000000051c1c7c20 */ /* 0x000fc60008410000 */
[----:B------:R-:W-:Y:S02]  /*4010*/  PLOP3.LUT P0, PT, P1, PT, PT, 0x8, 0x80 ;  /* 0x000000000080781c */ /* 0x000fe40000f0e170 */
[----:B------:R-:W-:Y:S01]  /*4020*/  FSEL R71, R28, RZ, !P1 ;  /* 0x000000ff1c477208 */ /* 0x000fe20004800000 */
        /* <DEDUP_REMOVED lines=10> */
.L_x_458:
        /* <DEDUP_REMOVED lines=12> */
.L_x_459:
        /* <DEDUP_REMOVED lines=43> */
.L_x_457:
[----:B------:R-:W-:Y:S02]  /*4440*/  I2FP.F32.U32 R33, R28 ;  /* 0x0000001c00217245 */ /* 0x000fe40000201000 */
[----:B------:R-:W-:Y:S02]  /*4450*/  SHF.L.U32 R28, R29, 0x10, RZ ;  /* 0x000000101d1c7819 */ /* 0x000fe400000006ff */
[----:B------:R-:W-:Y:S01]  /*4460*/  ISETP.NE.AND P3, PT, R34, 0x1, PT ;  /* 0x000000012200780c */ /* 0x000fe20003f65270 */
[----:B------:R-:W-:Y:S01]  /*4470*/  FFMA.FTZ R33, R33, R74, 1.1641532182693481445e-10 ;  /* 0x2f00000021217423 */ /* 0x000fe2000001004a */
[----:B------:R-:W-:Y:S01]  /*4480*/  PRMT R37, R29, 0x7632, R37 ;  /* 0x000076321d257816 */ /* 0x000fe20000000025 */
[----:B------:R-:W-:Y:S01]  /*4490*/  FMUL.FTZ R28, R28, UR17 ;  /* 0x000000111c1c7c20 */ /* 0x000fe20008410000 */
[----:B------:R-:W-:Y:S02]  /*44a0*/  IMAD.MOV.U32 R29, RZ, RZ, R70 ;  /* 0x000000ffff1d7224 */ /* 0x000fe400078e0046 */
[----:B------:R-:W-:Y:S01]  /*44b0*/  FSETP.GTU.FTZ.AND P2, PT, R33, UR4, PT ;  /* 0x0000000421007c0b */ /* 0x000fe2000bf5c000 */
[----:B------:R-:W-:-:S03]  /*44c0*/  FMUL.FTZ R28, R28, UR5 ;  /* 0x000000051c1c7c20 */ /* 0x000fc60008410000 */
[----:B------:R-:W-:Y:S02]  /*44d0*/  PLOP3.LUT P1, PT, P2, PT, PT, 0x8, 0x80 ;  /* 0x000000000080781c */ /* 0x000fe4000172e170 */
[----:B------:R-:W-:Y:S01]  /*44e0*/  FSEL R75, R28, RZ, !P2 ;  /* 0x000000ff1c4b7208 */ /* 0x000fe20005000000 */
[----:B------:R-:W-:Y:S01]  /*44f0*/  IMAD.MOV.U32 R28, RZ, RZ, 0x2 ;  /* 0x00000002ff1c7424 */ /* 0x000fe200078e00ff */
        /* <DEDUP_REMOVED lines=9> */
.L_x_461:
        /* <DEDUP_REMOVED lines=12> */
.L_x_462:
        /* <DEDUP_REMOVED lines=43> */
.L_x_460:
[----:B------:R-:W-:Y:S01]  /*4900*/  ISETP.NE.AND P4, PT, R28, 0x1, PT ;  /* 0x000000011c00780c */ /* 0x000fe20003f85270 */
[----:B------:R-:W-:Y:S01]  /*4910*/  IMAD.MOV.U32 R32, RZ, RZ, 0x2 ;  /* 0x00000002ff207424 */ /* 0x000fe200078e00ff */
[----:B------:R-:W-:Y:S02]  /*4920*/  I2FP.F32.U32 R29, R29 ;  /* 0x0000001d001d7245 */ /* 0x000fe40000201000 */
[----:B------:R-:W-:-:S03]  /*4930*/  SHF.L.U32 R37, R37, 0x10, RZ ;  /* 0x0000001025257819 */ /* 0x000fc600000006ff */
[----:B------:R-:W-:Y:S02]  /*4940*/  FFMA.FTZ R29, R29, R74, 1.1641532182693481445e-10 ;  /* 0x2f0000001d1d7423 */ /* 0x000fe4000001004a */
[----:B------:R-:W-:-:S03]  /*4950*/  FMUL.FTZ R37, R37, UR17 ;  /* 0x0000001125257c20 */ /* 0x000fc60008410000 */
[----:B------:R-:W-:Y:S01]  /*4960*/  FSETP.GTU.FTZ.AND P3, PT, R29, UR4, PT ;  /* 0x000000041d007c0b */ /* 0x000fe2000bf7c000 */
[----:B------:R-:W-:Y:S01]  /*4970*/  FMUL.FTZ R37, R37, UR5 ;  /* 0x0000000525257c20 */ /* 0x000fe20008410000 */
        /* <DEDUP_REMOVED lines=12> */
.L_x_464:
        /* <DEDUP_REMOVED lines=12> */
.L_x_465:
        /* <DEDUP_REMOVED lines=43> */
.L_x_463:
[----:B------:R-:W-:Y:S02]  /*4db0*/  I2FP.F32.U32 R29, R29 ;  /* 0x0000001d001d7245 */ /* 0x000fe40000201000 */
[----:B------:R-:W-:Y:S02]  /*4dc0*/  SHF.L.U32 R28, R30, 0x10, RZ ;  /* 0x000000101e1c7819 */ /* 0x000fe400000006ff */
[----:B------:R-:W-:Y:S01]  /*4dd0*/  ISETP.NE.AND P5, PT, R32, 0x1, PT ;  /* 0x000000012000780c */ /* 0x000fe20003fa5270 */
[----:B------:R-:W-:Y:S01]  /*4de0*/  FFMA.FTZ R29, R29, R74, 1.1641532182693481445e-10 ;  /* 0x2f0000001d1d7423 */ /* 0x000fe2000001004a */
[----:B------:R-:W-:Y:S01]  /*4df0*/  PRMT R30, R30, 0x7632, R30 ;  /* 0x000076321e1e7816 */ /* 0x000fe2000000001e */
[----:B------:R-:W-:-:S03]  /*4e00*/  FMUL.FTZ R28, R28, UR17 ;  /* 0x000000111c1c7c20 */ /* 0x000fc60008410000 */
[----:B------:R-:W-:Y:S01]  /*4e10*/  FSETP.GTU.FTZ.AND P4, PT, R29, UR4, PT ;  /* 0x000000041d007c0b */ /* 0x000fe2000bf9c000 */
[----:B------:R-:W-:Y:S01]  /*4e20*/  FMUL.FTZ R28, R28, UR5 ;  /* 0x000000051c1c7c20 */ /* 0x000fe20008410000 */
[----:B------:R-:W-:Y:S02]  /*4e30*/  IMAD.MOV.U32 R29, RZ, RZ, R70 ;  /* 0x000000ffff1d7224 */ /* 0x000fe400078e0046 */
        /* <DEDUP_REMOVED lines=12> */
.L_x_467:
        /* <DEDUP_REMOVED lines=12> */
.L_x_468:
        /* <DEDUP_REMOVED lines=43> */
.L_x_466:
[----:B------:R-:W-:Y:S02]  /*5270*/  I2FP.F32.U32 R29, R29 ;  /* 0x0000001d001d7245 */ /* 0x000fe40000201000 */
[----:B------:R-:W-:Y:S02]  /*5280*/  SHF.L.U32 R30, R30, 0x10, RZ ;  /* 0x000000101e1e7819 */ /* 0x000fe400000006ff */
[----:B------:R-:W-:Y:S01]  /*5290*/  ISETP.NE.AND P5, PT, R28, 0x1, PT ;  /* 0x000000011c00780c */ /* 0x000fe20003fa5270 */
[----:B------:R-:W-:Y:S02]  /*52a0*/  FFMA.FTZ R29, R29, R74, 1.1641532182693481445e-10 ;  /* 0x2f0000001d1d7423 */ /* 0x000fe4000001004a */
[----:B------:R-:W-:-:S03]  /*52b0*/  FMUL.FTZ R30, R30, UR17 ;  /* 0x000000111e1e7c20 */ /* 0x000fc60008410000 */
[----:B------:R-:W-:Y:S01]  /*52c0*/  FSETP.GTU.FTZ.AND P4, PT, R29, UR4, PT ;  /* 0x000000041d007c0b */ /* 0x000fe2000bf9c000 */
[----:B------:R-:W-:Y:S01]  /*52d0*/  FMUL.FTZ R30, R30, UR5 ;  /* 0x000000051e1e7c20 */ /* 0x000fe20008410000 */
[----:B------:R-:W-:-:S04]  /*52e0*/  IMAD.MOV.U32 R29, RZ, RZ, R70 ;  /* 0x000000ffff1d7224 */ /* 0x000fc800078e0046 */
[----:B------:R-:W-:Y:S01]  /*52f0*/  FSEL R77, R30, RZ, !P4 ;  /* 0x000000ff1e4d7208 */ /* 0x000fe20006000000 */
[----:B------:R-:W-:Y:S01]  /*5300*/  IMAD.MOV.U32 R30, RZ, RZ, 0x2 ;  /* 0x00000002ff1e7424 */ /* 0x000fe200078e00ff */
        /* <DEDUP_REMOVED lines=10> */
.L_x_470:
[----:B------:R-:W-:-:S04]  /*53b0*/  VIADD R64, R64, 0x1 ;  /* 0x0000000140407836 */ /* 0x000fc80000000000 */
        /* <DEDUP_REMOVED lines=11> */
.L_x_471:
        /* <DEDUP_REMOVED lines=42> */
[----:B------:R-:W-:-:S07]  /*5710*/  IMAD.MOV.U32 R80, RZ, RZ, R28 ;  /* 0x000000ffff507224 */ /* 0x000fce00078e001c */
.L_x_469:
[----:B------:R-:W-:Y:S01]  /*5720*/  I2FP.F32.U32 R29, R29 ;  /* 0x0000001d001d7245 */ /* 0x000fe20000201000 */
[----:B------:R-:W-:Y:S01]  /*5730*/  IMAD.MOV.U32 R68, RZ, RZ, 0x2 ;  /* 0x00000002ff447424 */ /* 0x000fe200078e00ff */
[----:B------:R-:W-:Y:S02]  /*5740*/  SHF.L.U32 R28, R31, 0x10, RZ ;  /* 0x000000101f1c7819 */ /* 0x000fe400000006ff */
[----:B------:R-:W-:Y:S01]  /*5750*/  ISETP.NE.AND P6, PT, R30, 0x1, PT ;  /* 0x000000011e00780c */ /* 0x000fe20003fc5270 */
[----:B------:R-:W-:Y:S01]  /*5760*/  FFMA.FTZ R29, R29, R74, 1.1641532182693481445e-10 ;  /* 0x2f0000001d1d7423 */ /* 0x000fe2000001004a */
[----:B------:R-:W-:Y:S01]  /*5770*/  PRMT R37, R31, 0x7632, R37 ;  /* 0x000076321f257816 */ /* 0x000fe20000000025 */
[----:B------:R-:W-:-:S03]  /*5780*/  FMUL.FTZ R28, R28, UR17 ;  /* 0x000000111c1c7c20 */ /* 0x000fc60008410000 */
[----:B------:R-:W-:Y:S01]  /*5790*/  FSETP.GTU.FTZ.AND P5, PT, R29, UR4, PT ;  /* 0x000000041d007c0b */ /* 0x000fe2000bfbc000 */
[----:B------:R-:W-:Y:S01]  /*57a0*/  FMUL.FTZ R28, R28, UR5 ;  /* 0x000000051c1c7c20 */ /* 0x000fe20008410000 */
[----:B------:R-:W-:-:S04]  /*57b0*/  IMAD.MOV.U32 R29, RZ, RZ, R70 ;  /* 0x000000ffff1d7224 */ /* 0x000fc800078e0046 */
[----:B------:R-:W-:Y:S02]  /*57c0*/  FSEL R81, R28, RZ, !P5 ;  /* 0x000000ff1c517208 */ /* 0x000fe40006800000 */
        /* <DEDUP_REMOVED lines=10> */
.L_x_473:
[----:B------:R-:W-:-:S04]  /*5870*/  VIADD R64, R64, 0x1 ;  /* 0x0000000140407836 */ /* 0x000fc80000000000 */
[C---:B------:R-:W-:Y:S01]  /*5880*/  IMAD.WIDE.U32 R34, R64.reuse, -0x2daee0ad, RZ ;  /* 0xd2511f5340227825 */ /* 0x040fe200078e00ff */
[----:B------:R-:W-:-:S13]  /*5890*/  ISETP.NE.AND P6, PT, R64, RZ, PT ;  /* 0x000000ff4000720c */ /* 0x000fda0003fc5270 */
[----:B------:R-:W-:Y:S05]  /*58a0*/  @P6 BRA `(.L_x_474) ;  /* 0x0000000000286947 */ /* 0x000fea0003800000 */
[----:B------:R-:W-:Y:S01]  /*58b0*/  VIADD R60, R60, 0x1 ;  /* 0x000000013c3c7836 */ /* 0x000fe20000000000 */
[----:B------:R-:W-:-:S04]  /*58c0*/  P2R R28, PR, RZ, 0x1 ;  /* 0x00000001ff1c7803 */ /* 0x000fc80000000000 */
[----:B------:R-:W-:-:S13]  /*58d0*/  ISETP.NE.AND P6, PT, R60, RZ, PT ;  /* 0x000000ff3c00720c */ /* 0x000fda0003fc5270 */
[----:B------:R-:W-:Y:S01]  /*58e0*/  @!P6 IADD3 R62, PT, PT, R62, 0x1, RZ ;  /* 0x000000013e3ee810 */ /* 0x000fe20007ffe0ff */
[----:B------:R-:W-:Y:S01]  /*58f0*/  @!P6 VIADD R29, R49, 0x1 ;  /* 0x00000001311de836 */ /* 0x000fe20000000000 */
[----:B------:R-:W-:Y:S02]  /*5900*/  @!P6 MOV R60, RZ ;  /* 0x000000ff003ce202 */ /* 0x000fe40000000f00 */
[----:B------:R-:W-:-:S13]  /*5910*/  ISETP.NE.AND P0, PT, R62, RZ, !P6 ;  /* 0x000000ff3e00720c */ /* 0x000fda0007705270 */
[----:B------:R-:W-:Y:S01]  /*5920*/  @P0 IMAD.MOV R29, RZ, RZ, R49 ;  /* 0x000000ffff1d0224 */ /* 0x000fe200078e0231 */
[----:B------:R-:W-:-:S03]  /*5930*/  ISETP.NE.AND P0, PT, R28, RZ, PT ;  /* 0x000000ff1c00720c */ /* 0x000fc60003f05270 */
[----:B------:R-:W-:-:S10]  /*5940*/  @!P6 IMAD.MOV.U32 R49, RZ, RZ, R29 ;  /* 0x000000ffff31e224 */ /* 0x000fd400078e001d */
.L_x_474:
        /* <DEDUP_REMOVED lines=43> */
.L_x_472:
[----:B------:R-:W-:Y:S02]  /*5c00*/  I2FP.F32.U32 R29, R29 ;  /* 0x0000001d001d7245 */ /* 0x000fe40000201000 */
[----:B------:R-:W-:Y:S02]  /*5c10*/  SHF.L.U32 R37, R37, 0x10, RZ ;  /* 0x0000001025257819 */ /* 0x000fe400000006ff */
[----:B------:R-:W-:Y:S01]  /*5c20*/  F2FP.BF16.F32.PACK_AB R34, R77, R79 ;  /* 0x0000004f4d22723e */ /* 0x000fe200000010ff */
[----:B------:R-:W-:Y:S01]  /*5c30*/  FFMA.FTZ R29, R29, R74, 1.1641532182693481445e-10 ;  /* 0x2f0000001d1d7423 */ /* 0x000fe2000001004a */
[----:B------:R-:W-:Y:S01]  /*5c40*/  F2FP.BF16.F32.PACK_AB R33, R73, R75 ;  /* 0x0000004b4921723e */ /* 0x000fe200000010ff */
[----:B------:R-:W-:Y:S01]  /*5c50*/  FMUL.FTZ R37, R37, UR17 ;  /* 0x0000001125257c20 */ /* 0x000fe20008410000 */
[----:B------:R-:W-:Y:S02]  /*5c60*/  F2FP.BF16.F32.PACK_AB R32, R71, R69 ;  /* 0x000000454720723e */ /* 0x000fe400000010ff */
[----:B------:R-:W-:Y:S01]  /*5c70*/  FSETP.GTU.FTZ.AND P6, PT, R29, UR4, PT ;  /* 0x000000041d007c0b */ /* 0x000fe2000bfdc000 */
[----:B------:R-:W-:-:S05]  /*5c80*/  FMUL.FTZ R37, R37, UR5 ;  /* 0x0000000525257c20 */ /* 0x000fca0008410000 */
[----:B------:R-:W-:Y:S02]  /*5c90*/  FSEL R83, R37, RZ, !P6 ;  /* 0x000000ff25537208 */ /* 0x000fe40007000000 */
[----:B------:R-:W-:Y:S02]  /*5ca0*/  PLOP3.LUT P6, PT, P6, PT, PT, 0x8, 0x80 ;  /* 0x000000000080781c */ /* 0x000fe400037ce170 */
[----:B------:R-:W-:-:S11]  /*5cb0*/  F2FP.BF16.F32.PACK_AB R35, R83, R81 ;  /* 0x000000515323723e */ /* 0x000fd600000010ff */
.L_x_450:
[----:B------:R-:W-:Y:S01]  /*5cc0*/  SEL R31, RZ, 0x1000000, !P6 ;  /* 0x01000000ff1f7807 */ /* 0x000fe20007000000 */
[----:B------:R-:W0:Y:S01]  /*5cd0*/  LDC.64 R38, c[0x0][0x3b0] ;  /* 0x0000ec00ff267b82 */ /* 0x000e220000000a00 */
[----:B------:R-:W-:Y:S01]  /*5ce0*/  ISETP.NE.AND P6, PT, R36, RZ, PT ;  /* 0x000000ff2400720c */ /* 0x000fe20003fc5270 */
[----:B------:R-:W-:Y:S01]  /*5cf0*/  VIADD R85, R67, 0x80 ;  /* 0x0000008043557836 */ /* 0x000fe20000000000 */
[----:B------:R-:W-:Y:S02]  /*5d00*/  SEL R76, RZ, 0x10000, !P5 ;  /* 0x00010000ff4c7807 */ /* 0x000fe40006800000 */
[----:B------:R-:W-:Y:S02]  /*5d10*/  SEL R87, RZ, 0x100, !P4 ;  /* 0x00000100ff577807 */ /* 0x000fe40006000000 */
[----:B------:R-:W-:Y:S01]  /*5d20*/  SEL R30, RZ, 0x1000000, !P2 ;  /* 0x01000000ff1e7807 */ /* 0x000fe20005000000 */
[----:B------:R-:W1:Y:S01]  /*5d30*/  LDC.64 R36, c[0x0][0x3a8] ;  /* 0x0000ea00ff247b82 */ /* 0x000e620000000a00 */
[----:B------:R-:W-:-:S02]  /*5d40*/  SEL R29, RZ, 0x10000, !P1 ;  /* 0x00010000ff1d7807 */ /* 0x000fc40004800000 */
[----:B------:R-:W-:Y:S02]  /*5d50*/  SEL R28, RZ, 0x100, !P0 ;  /* 0x00000100ff1c7807 */ /* 0x000fe40004000000 */
[----:B------:R-:W-:Y:S02]  /*5d60*/  LOP3.LUT R87, R87, R31, R76, 0xfe, !PT ;  /* 0x0000001f57577212 */ /* 0x000fe400078efe4c */
[----:B------:R-:W-:Y:S02]  /*5d70*/  SEL R86, RZ, 0x1, !P3 ;  /* 0x00000001ff567807 */ /* 0x000fe40005800000 */
[----:B------:R-:W-:Y:S02]  /*5d80*/  LOP3.LUT R28, R28, R30, R29, 0xfe, !PT ;  /* 0x0000001e1c1c7212 */ /* 0x000fe400078efe1d */
[----:B------:R-:W-:Y:S02]  /*5d90*/  SEL R29, RZ, 0x1, !P6 ;  /* 0x00000001ff1d7807 */ /* 0x000fe40007000000 */
[----:B------:R-:W-:-:S02]  /*5da0*/  LOP3.LUT R87, R87, R86, RZ, 0xfc, !PT ;  /* 0x0000005657577212 */ /* 0x000fc400078efcff */
[----:B------:R-:W-:Y:S01]  /*5db0*/  LOP3.LUT R86, R28, R29, RZ, 0xfc, !PT ;  /* 0x0000001d1c567212 */ /* 0x000fe200078efcff */
[----:B0-----:R-:W-:-:S04]  /*5dc0*/  IMAD.WIDE.U32 R88, R67, 0x8, R38 ;  /* 0x0000000843587825 */ /* 0x001fc800078e0026 */
[----:B------:R-:W-:-:S04]  /*5dd0*/  IMAD.WIDE.U32 R28, R85, 0x10, R104 ;  /* 0x00000010551c7825 */ /* 0x000fc800078e0068 */
[----:B-1----:R-:W-:-:S05]  /*5de0*/  IMAD.WIDE.U32 R90, R67, 0x10, R36 ;  /* 0x00000010435a7825 */ /* 0x002fca00078e0024 */
[----:B------:R0:W-:Y:S04]  /*5df0*/  STG.E.128 desc[UR8][R90.64], R32 ;  /* 0x000000205a007986 */ /* 0x0001e8000c101d08 */
[----:B------:R0:W-:Y:S04]  /*5e00*/  STG.E.64 desc[UR8][R88.64], R86 ;  /* 0x0000005658007986 */ /* 0x0001e8000c101b08 */
[----:B------:R-:W5:Y:S01]  /*5e10*/  LDG.E.128 R28, desc[UR8][R28.64] ;  /* 0x000000081c1c7981 */ /* 0x000f62000c1e1d00 */
[----:B------:R-:W-:Y:S05]  /*5e20*/  BRA.U !UP1, `(.L_x_475) ;  /* 0x0000002509f87547 */ /* 0x000fea000b800000 */
[----:B0-----:R-:W0:Y:S02]  /*5e30*/  LDC.64 R32, c[0x0][0x3a0] ;  /* 0x0000e800ff207b82 */ /* 0x001e240000000a00 */
[----:B0-----:R-:W-:-:S06]  /*5e40*/  IMAD.WIDE.U32 R32, R85, 0x10, R32 ;  /* 0x0000001055207825 */ /* 0x001fcc00078e0020 */
[----:B------:R-:W5:Y:S01]  /*5e50*/  LDG.E.128 R32, desc[UR8][R32.64] ;  /* 0x0000000820207981 */ /* 0x000f62000c1e1d00 */
        /* <DEDUP_REMOVED lines=15> */
.L_x_477:
        /* <DEDUP_REMOVED lines=12> */
.L_x_478:
        /* <DEDUP_REMOVED lines=43> */
.L_x_476:
[----:B------:R-:W-:Y:S01]  /*62c0*/  I2FP.F32.U32 R87, R82 ;  /* 0x0000005200577245 */ /* 0x000fe20000201000 */
[----:B-----5:R-:W-:Y:S01]  /*62d0*/  IMAD.U32 R68, R28, 0x10000, RZ ;  /* 0x000100001c447824 */ /* 0x020fe200078e00ff */
[----:B------:R-:W-:Y:S01]  /*62e0*/  ISETP.NE.AND P1, PT, R78, 0x1, PT ;  /* 0x000000014e00780c */ /* 0x000fe20003f25270 */
[----:B------:R-:W-:Y:S01]  /*62f0*/  IMAD.U32 R89, R32, 0x10000, RZ ;  /* 0x0001000020597824 */ /* 0x000fe200078e00ff */
[----:B------:R-:W-:Y:S01]  /*6300*/  PRMT R28, R28, 0x7632, R28 ;  /* 0x000076321c1c7816 */ /* 0x000fe2000000001c */
[----:B------:R-:W-:Y:S01]  /*6310*/  FFMA.FTZ R87, R87, R74, 1.1641532182693481445e-10 ;  /* 0x2f00000057577423 */ /* 0x000fe2000001004a */
[----:B------:R-:W-:Y:S01]  /*6320*/  FMUL.FTZ R68, R68, UR17 ;  /* 0x0000001144447c20 */ /* 0x000fe20008410000 */
[----:B------:R-:W-:Y:S01]  /*6330*/  PRMT R32, R32, 0x7632, R32 ;  /* 0x0000763220207816 */ /* 0x000fe20000000020 */
[----:B------:R-:W-:Y:S01]  /*6340*/  IMAD.MOV.U32 R80, RZ, RZ, R70 ;  /* 0x000000ffff507224 */ /* 0x000fe200078e0046 */
[----:B------:R-:W-:Y:S01]  /*6350*/  MOV R82, 0x2 ;  /* 0x0000000200527802 */ /* 0x000fe20000000f00 */
[----:B------:R-:W-:Y:S01]  /*6360*/  FMUL.FTZ R68, R68, UR5 ;  /* 0x0000000544447c20 */ /* 0x000fe20008410000 */
[----:B------:R-:W-:-:S04]  /*6370*/  FSETP.GTU.FTZ.AND P0, PT, R87, UR4, PT ;  /* 0x0000000457007c0b */ /* 0x000fc8000bf1c000 */
        /* <DEDUP_REMOVED lines=13> */
.L_x_480:
        /* <DEDUP_REMOVED lines=12> */
.L_x_481:
[----:B------:R-:W-:Y:S01]  /*6510*/  IMAD.WIDE.U32 R90, R62, -0x326172a9, RZ ;  /* 0xcd9e8d573e5a7825 */ /* 0x000fe200078e00ff */
[----:B------:R-:W-:-:S03]  /*6520*/  LOP3.LUT R86, R49, UR11, R95, 0x96, !PT ;  /* 0x0000000b31567c12 */ /* 0x000fc6000f8e965f */
[----:B------:R-:W-:Y:S01]  /*6530*/  IMAD.MOV.U32 R80, RZ, RZ, R76 ;  /* 0x000000ffff507224 */ /* 0x000fe200078e004c */
        /* <DEDUP_REMOVED lines=39> */
[----:B------:R-:W-:-:S07]  /*67b0*/  MOV R76, R86 ;  /* 0x00000056004c7202 */ /* 0x000fce0000000f00 */
.L_x_479:
[----:B------:R-:W-:Y:S01]  /*67c0*/  I2FP.F32.U32 R87, R80 ;  /* 0x0000005000577245 */ /* 0x000fe20000201000 */
[----:B------:R-:W-:Y:S01]  /*67d0*/  IMAD.U32 R28, R28, 0x10000, RZ ;  /* 0x000100001c1c7824 */ /* 0x000fe200078e00ff */
[----:B------:R-:W-:-:S03]  /*67e0*/  ISETP.NE.AND P1, PT, R82, 0x1, PT ;  /* 0x000000015200780c */ /* 0x000fc60003f25270 */
[----:B------:R-:W-:Y:S01]  /*67f0*/  FFMA.FTZ R87, R87, R74, 1.1641532182693481445e-10 ;  /* 0x2f00000057577423 */ /* 0x000fe2000001004a */
[----:B------:R-:W-:-:S04]  /*6800*/  FMUL.FTZ R28, R28, UR17 ;  /* 0x000000111c1c7c20 */ /* 0x000fc80008410000 */
[----:B------:R-:W-:Y:S01]  /*6810*/  FMUL.FTZ R28, R28, UR5 ;  /* 0x000000051c1c7c20 */ /* 0x000fe20008410000 */
[----:B------:R-:W-:Y:S02]  /*6820*/  FSETP.GTU.FTZ.AND P0, PT, R87, UR4, PT ;  /* 0x0000000457007c0b */ /* 0x000fe4000bf1c000 */
[----:B------:R-:W-:Y:S01]  /*6830*/  SHF.L.U32 R87, R32, 0x10, RZ ;  /* 0x0000001020577819 */ /* 0x000fe200000006ff */
[----:B------:R-:W-:Y:S01]  /*6840*/  IMAD.MOV.U32 R32, RZ, RZ, 0x2 ;  /* 0x00000002ff207424 */ /* 0x000fe200078e00ff */
        /* <DEDUP_REMOVED lines=13> */
.L_x_483:
        /* <DEDUP_REMOVED lines=12> */
.L_x_484:
        /* <DEDUP_REMOVED lines=43> */
.L_x_482:
[----:B------:R-:W-:Y:S01]  /*6c90*/  I2FP.F32.U32 R91, R28 ;  /* 0x0000001c005b7245 */ /* 0x000fe20000201000 */
[----:B------:R-:W-:Y:S01]  /*6ca0*/  IMAD.U32 R93, R33, 0x10000, RZ ;  /* 0x00010000215d7824 */ /* 0x000fe200078e00ff */
[----:B------:R-:W-:Y:S02]  /*6cb0*/  SHF.L.U32 R28, R29, 0x10, RZ ;  /* 0x000000101d1c7819 */ /* 0x000fe400000006ff */
[----:B------:R-:W-:Y:S01]  /*6cc0*/  ISETP.NE.AND P2, PT, R32, 0x1, PT ;  /* 0x000000012000780c */ /* 0x000fe20003f45270 */
[----:B------:R-:W-:Y:S01]  /*6cd0*/  FFMA.FTZ R91, R91, R74, 1.1641532182693481445e-10 ;  /* 0x2f0000005b5b7423 */ /* 0x000fe2000001004a */
[----:B------:R-:W-:Y:S01]  /*6ce0*/  PRMT R80, R29, 0x7632, R80 ;  /* 0x000076321d507816 */ /* 0x000fe20000000050 */
[----:B------:R-:W-:Y:S01]  /*6cf0*/  FMUL.FTZ R28, R28, UR17 ;  /* 0x000000111c1c7c20 */ /* 0x000fe20008410000 */
[----:B------:R-:W-:Y:S02]  /*6d00*/  PRMT R78, R33, 0x7632, R78 ;  /* 0x00007632214e7816 */ /* 0x000fe4000000004e */
        /* <DEDUP_REMOVED lines=16> */
.L_x_486:
        /* <DEDUP_REMOVED lines=12> */
.L_x_487:
        /* <DEDUP_REMOVED lines=43> */
.L_x_485:
        /* <DEDUP_REMOVED lines=22> */
.L_x_489:
        /* <DEDUP_REMOVED lines=12> */
.L_x_490:
        /* <DEDUP_REMOVED lines=43> */
.L_x_488:
        /* <DEDUP_REMOVED lines=24> */
.L_x_492:
        /* <DEDUP_REMOVED lines=12> */
.L_x_493:
        /* <DEDUP_REMOVED lines=43> */
.L_x_491:
        /* <DEDUP_REMOVED lines=22> */
.L_x_495:
        /* <DEDUP_REMOVED lines=12> */
.L_x_496:
        /* <DEDUP_REMOVED lines=43> */
.L_x_494:
        /* <DEDUP_REMOVED lines=24> */
.L_x_498:
        /* <DEDUP_REMOVED lines=14> */
.L_x_499:
        /* <DEDUP_REMOVED lines=43> */
.L_x_497:
        /* <DEDUP_REMOVED lines=15> */
.L_x_475:
[----:B------:R-:W-:Y:S01]  /*8610*/  ISETP.NE.AND P0, PT, R68, 0x1, PT ;  /* 0x000000014400780c */ /* 0x000fe20003f05270 */
[----:B0-----:R-:W-:Y:S01]  /*8620*/  IMAD.MOV.U32 R34, RZ, RZ, 0x2 ;  /* 0x00000002ff227424 */ /* 0x001fe200078e00ff */
        /* <DEDUP_REMOVED lines=13> */
.L_x_502:
        /* <DEDUP_REMOVED lines=12> */
.L_x_503:
        /* <DEDUP_REMOVED lines=43> */
.L_x_501:
[----:B------:R-:W-:Y:S02]  /*8a70*/  I2FP.F32.U32 R33, R32 ;  /* 0x0000002000217245 */ /* 0x000fe40000201000 */
[----:B-----5:R-:W-:Y:S02]  /*8a80*/  SHF.L.U32 R32, R28, 0x10, RZ ;  /* 0x000000101c207819 */ /* 0x020fe400000006ff */
        /* <DEDUP_REMOVED lines=20> */
.L_x_505:
        /* <DEDUP_REMOVED lines=12> */
.L_x_506:
        /* <DEDUP_REMOVED lines=43> */
.L_x_504:
        /* <DEDUP_REMOVED lines=20> */
.L_x_508:
        /* <DEDUP_REMOVED lines=12> */
.L_x_509:
        /* <DEDUP_REMOVED lines=43> */
.L_x_507:
        /* <DEDUP_REMOVED lines=21> */
.L_x_511:
        /* <DEDUP_REMOVED lines=12> */
.L_x_512:
        /* <DEDUP_REMOVED lines=43> */
.L_x_510:
        /* <DEDUP_REMOVED lines=20> */
.L_x_514:
        /* <DEDUP_REMOVED lines=12> */
.L_x_515:
        /* <DEDUP_REMOVED lines=43> */
.L_x_513:
        /* <DEDUP_REMOVED lines=21> */
.L_x_517:
        /* <DEDUP_REMOVED lines=12> */
.L_x_518:
        /* <DEDUP_REMOVED lines=43> */
.L_x_516:
        /* <DEDUP_REMOVED lines=20> */
.L_x_520:
        /* <DEDUP_REMOVED lines=12> */
.L_x_521:
        /* <DEDUP_REMOVED lines=43> */
.L_x_519:
        /* <DEDUP_REMOVED lines=21> */
.L_x_523:
        /* <DEDUP_REMOVED lines=14> */
.L_x_524:
        /* <DEDUP_REMOVED lines=43> */
.L_x_522:
        /* <DEDUP_REMOVED lines=12> */
.L_x_500:
[----:B------:R-:W-:Y:S01]  /*ac70*/  SEL R31, RZ, 0x1000000, !P6 ;  /* 0x01000000ff1f7807 */ /* 0x000fe20007000000 */
[----:B------:R-:W-:Y:S01]  /*ac80*/  VIADD R103, R67, 0x100 ;  /* 0x0000010043677836 */ /* 0x000fe20000000000 */
[----:B------:R-:W-:Y:S01]  /*ac90*/  ISETP.NE.AND P6, PT, R68, RZ, PT ;  /* 0x000000ff4400720c */ /* 0x000fe20003fc5270 */
[C---:B------:R-:W-:Y:S01]  /*aca0*/  IMAD.WIDE.U32 R110, R85.reuse, 0x10, R36 ;  /* 0x00000010556e7825 */ /* 0x040fe200078e0024 */
[----:B------:R-:W-:Y:S02]  /*acb0*/  SEL R68, RZ, 0x10000, !P5 ;  /* 0x00010000ff447807 */ /* 0x000fe40006800000 */
[----:B------:R-:W-:Y:S01]  /*acc0*/  SEL R107, RZ, 0x100, !P4 ;  /* 0x00000100ff6b7807 */ /* 0x000fe20006000000 */
[----:B------:R-:W-:Y:S01]  /*acd0*/  IMAD.WIDE.U32 R108, R85, 0x8, R38 ;  /* 0x00000008556c7825 */ /* 0x000fe200078e0026 */
[----:B------:R-:W-:Y:S01]  /*ace0*/  SEL R30, RZ, 0x1000000, !P2 ;  /* 0x01000000ff1e7807 */ /* 0x000fe20005000000 */
[----:B------:R0:W-:Y:S01]  /*acf0*/  STG.E.128 desc[UR8][R110.64], R32 ;  /* 0x000000206e007986 */ /* 0x0001e2000c101d08 */
        /* <DEDUP_REMOVED lines=8> */
[----:B------:R-:W-:-:S04]  /*ad80*/  IMAD.WIDE.U32 R28, R103, 0x10, R104 ;  /* 0x00000010671c7825 */ /* 0x000fc800078e0068 */
        /* <DEDUP_REMOVED lines=21> */
.L_x_527:
        /* <DEDUP_REMOVED lines=12> */
.L_x_528:
        /* <DEDUP_REMOVED lines=43> */
.L_x_526:
[----:B------:R-:W-:Y:S01]  /*b250*/  I2FP.F32.U32 R105, R80 ;  /* 0x0000005000697245 */ /* 0x000fe20000201000 */
[----:B-----5:R-:W-:Y:S01]  /*b260*/  IMAD.U32 R76, R28, 0x10000, RZ ;  /* 0x000100001c4c7824 */ /* 0x020fe200078e00ff */
[----:B------:R-:W-:Y:S01]  /*b270*/  ISETP.NE.AND P1, PT, R78, 0x1, PT ;  /* 0x000000014e00780c */ /* 0x000fe20003f25270 */
[----:B------:R-:W-:Y:S01]  /*b280*/  IMAD.MOV.U32 R80, RZ, RZ, R70 ;  /* 0x000000ffff507224 */ /* 0x000fe200078e0046 */
[----:B------:R-:W-:Y:S01]  /*b290*/  PRMT R28, R28, 0x7632, R28 ;  /* 0x000076321c1c7816 */ /* 0x000fe2000000001c */
[----:B------:R-:W-:Y:S01]  /*b2a0*/  FFMA.FTZ R105, R105, R74, 1.1641532182693481445e-10 ;  /* 0x2f00000069697423 */ /* 0x000fe2000001004a */
[----:B------:R-:W-:Y:S01]  /*b2b0*/  FMUL.FTZ R76, R76, UR17 ;  /* 0x000000114c4c7c20 */ /* 0x000fe20008410000 */
[----:B------:R-:W-:-:S03]  /*b2c0*/  MOV R82, 0x2 ;  /* 0x0000000200527802 */ /* 0x000fc60000000f00 */
[----:B------:R-:W-:Y:S01]  /*b2d0*/  FMUL.FTZ R76, R76, UR5 ;  /* 0x000000054c4c7c20 */ /* 0x000fe20008410000 */
[----:B------:R-:W-:Y:S01]  /*b2e0*/  FSETP.GTU.FTZ.AND P0, PT, R105, UR4, PT ;  /* 0x0000000469007c0b */ /* 0x000fe2000bf1c000 */
[C---:B------:R-:W-:Y:S01]  /*b2f0*/  IMAD.U32 R105, R32.reuse, 0x10000, RZ ;  /* 0x0001000020697824 */ /* 0x040fe200078e00ff */
[----:B------:R-:W-:Y:S02]  /*b300*/  PRMT R32, R32, 0x7632, R32 ;  /* 0x0000763220207816 */ /* 0x000fe40000000020 */
        /* <DEDUP_REMOVED lines=13> */
.L_x_530:
        /* <DEDUP_REMOVED lines=12> */
.L_x_531:
        /* <DEDUP_REMOVED lines=43> */
.L_x_529:
        /* <DEDUP_REMOVED lines=22> */
.L_x_533:
        /* <DEDUP_REMOVED lines=12> */
.L_x_534:
        /* <DEDUP_REMOVED lines=43> */
.L_x_532:
        /* <DEDUP_REMOVED lines=24> */
.L_x_536:
        /* <DEDUP_REMOVED lines=12> */
.L_x_537:
        /* <DEDUP_REMOVED lines=43> */
.L_x_535:
        /* <DEDUP_REMOVED lines=22> */
.L_x_539:
        /* <DEDUP_REMOVED lines=12> */
.L_x_540:
        /* <DEDUP_REMOVED lines=43> */
.L_x_538:
        /* <DEDUP_REMOVED lines=24> */
.L_x_542:
        /* <DEDUP_REMOVED lines=12> */
.L_x_543:
        /* <DEDUP_REMOVED lines=43> */
.L_x_541:
        /* <DEDUP_REMOVED lines=22> */
.L_x_545:
        /* <DEDUP_REMOVED lines=12> */
.L_x_546:
        /* <DEDUP_REMOVED lines=43> */
.L_x_544:
        /* <DEDUP_REMOVED lines=24> */
.L_x_548:
        /* <DEDUP_REMOVED lines=14> */
.L_x_549:
        /* <DEDUP_REMOVED lines=43> */
.L_x_547:
[----:B------:R-:W-:Y:S01]  /*d4b0*/  I2FP.F32.U32 R29, R28 ;  /* 0x0000001c001d7245 */ /* 0x000fe20000201000 */
[----:B------:R-:W-:Y:S01]  /*d4c0*/  IMAD.U32 R80, R80, 0x10000, RZ ;  /* 0x0001000050507824 */ /* 0x000fe200078e00ff */
[----:B------:R-:W-:Y:S02]  /*d4d0*/  SHF.L.U32 R31, R82, 0x10, RZ ;  /* 0x00000010521f7819 */ /* 0x000fe400000006ff */
[----:B------:R-:W-:Y:S01]  /*d4e0*/  F2FP.BF16.F32.PACK_AB R30, R113, R115 ;  /* 0x00000073711e723e */ /* 0x000fe200000010ff */
[----:B------:R-:W-:Y:S01]  /*d4f0*/  FFMA.FTZ R29, R29, R74, 1.1641532182693481445e-10 ;  /* 0x2f0000001d1d7423 */ /* 0x000fe2000001004a */
[----:B------:R-:W-:Y:S01]  /*d500*/  FMUL.FTZ R80, R80, UR17 ;  /* 0x0000001150507c20 */ /* 0x000fe20008410000 */
[----:B------:R-:W-:-:S03]  /*d510*/  F2FP.BF16.F32.PACK_AB R28, R107, R105 ;  /* 0x000000696b1c723e */ /* 0x000fc600000010ff */
[----:B------:R-:W-:Y:S01]  /*d520*/  FMUL.FTZ R80, R80, UR5 ;  /* 0x0000000550507c20 */ /* 0x000fe20008410000 */
[----:B------:R-:W-:Y:S02]  /*d530*/  FSETP.GTU.FTZ.AND P6, PT, R29, UR4, PT ;  /* 0x000000041d007c0b */ /* 0x000fe4000bfdc000 */
[----:B------:R-:W-:Y:S02]  /*d540*/  F2FP.BF16.F32.PACK_AB R29, R109, R111 ;  /* 0x0000006f6d1d723e */ /* 0x000fe400000010ff */
[----:B------:R-:W-:Y:S02]  /*d550*/  FSEL R80, R80, RZ, !P6 ;  /* 0x000000ff50507208 */ /* 0x000fe40007000000 */
[----:B------:R-:W-:-:S03]  /*d560*/  PLOP3.LUT P6, PT, P6, PT, PT, 0x8, 0x80 ;  /* 0x000000000080781c */ /* 0x000fc600037ce170 */
[----:B------:R-:W-:-:S05]  /*d570*/  FADD.FTZ R74, R80, R31 ;  /* 0x0000001f504a7221 */ /* 0x000fca0000010000 */
[----:B------:R-:W-:Y:S01]  /*d580*/  F2FP.BF16.F32.PACK_AB R31, R74, R117 ;  /* 0x000000754a1f723e */ /* 0x000fe200000010ff */
[----:B------:R-:W-:Y:S06]  /*d590*/  BRA `(.L_x_550) ;  /* 0x0000002400987947 */ /* 0x000fec0003800000 */
.L_x_525:
        /* <DEDUP_REMOVED lines=15> */
.L_x_552:
        /* <DEDUP_REMOVED lines=12> */
.L_x_553:
        /* <DEDUP_REMOVED lines=43> */
.L_x_551:
        /* <DEDUP_REMOVED lines=22> */
.L_x_555:
        /* <DEDUP_REMOVED lines=12> */
.L_x_556:
        /* <DEDUP_REMOVED lines=42> */
[----:B------:R-:W-:-:S07]  /*dec0*/  HFMA2 R32, -RZ, RZ, 0, 0 ;  /* 0x00000000ff207431 */ /* 0x000fce00000001ff */
.L_x_554:
[----:B------:R-:W-:Y:S01]  /*ded0*/  I2FP.F32.U32 R33, R33 ;  /* 0x0000002100217245 */ /* 0x000fe20000201000 */
[----:B------:R-:W-:Y:S01]  /*dee0*/  IMAD.U32 R28, R28, 0x10000, RZ ;  /* 0x000100001c1c7824 */ /* 0x000fe200078e00ff */
[----:B------:R-:W-:Y:S02]  /*def0*/  ISETP.NE.AND P2, PT, R32, 0x1, PT ;  /* 0x000000012000780c */ /* 0x000fe40003f45270 */
[----:B------:R-:W-:Y:S01]  /*df00*/  MOV R34, 0x2 ;  /* 0x0000000200227802 */ /* 0x000fe20000000f00 */
[----:B------:R-:W-:Y:S01]  /*df10*/  FFMA.FTZ R33, R33, R74, 1.1641532182693481445e-10 ;  /* 0x2f00000021217423 */ /* 0x000fe2000001004a */
[----:B------:R-:W-:-:S04]  /*df20*/  FMUL.FTZ R28, R28, UR17 ;  /* 0x000000111c1c7c20 */ /* 0x000fc80008410000 */
[----:B------:R-:W-:Y:S01]  /*df30*/  FMUL.FTZ R28, R28, UR5 ;  /* 0x000000051c1c7c20 */ /* 0x000fe20008410000 */
[----:B------:R-:W-:-:S04]  /*df40*/  FSETP.GTU.FTZ.AND P1, PT, R33, UR4, PT ;  /* 0x0000000421007c0b */ /* 0x000fc8000bf3c000 */
        /* <DEDUP_REMOVED lines=9> */
[----:B------:R-:W-:Y:S01]  /*dfe0*/  @P1 IADD3 R34, PT, PT, R32, 0x1, RZ ;  /* 0x0000000120221810 */ /* 0x000fe20007ffe0ff */
[----:B------:R-:W-:Y:S01]  /*dff0*/  @P1 IMAD.MOV.U32 R28, RZ, RZ, R66 ;  /* 0x000000ffff1c1224 */ /* 0x000fe200078e0042 */
[----:B------:R-:W-:Y:S06]  /*e000*/  BRA `(.L_x_557) ;  /* 0x0000000000dc7947 */ /* 0x000fec0003800000 */
.L_x_558:
[----:B------:R-:W-:-:S04]  /*e010*/  IADD3 R64, PT, PT, R64, 0x1, RZ ;  /* 0x0000000140407810 */ /* 0x000fc80007ffe0ff */
        /* <DEDUP_REMOVED lines=11> */
.L_x_559:
        /* <DEDUP_REMOVED lines=41> */
[----:B------:R-:W-:Y:S02]  /*e360*/  HFMA2 R34, -RZ, RZ, 0, 0 ;  /* 0x00000000ff227431 */ /* 0x000fe400000001ff */
[----:B------:R-:W-:-:S07]  /*e370*/  IMAD.MOV.U32 R68, RZ, RZ, R32 ;  /* 0x000000ffff447224 */ /* 0x000fce00078e0020 */
.L_x_557:
[----:B------:R-:W-:Y:S01]  /*e380*/  I2FP.F32.U32 R33, R28 ;  /* 0x0000001c00217245 */ /* 0x000fe20000201000 */
[C---:B------:R-:W-:Y:S01]  /*e390*/  IMAD.U32 R28, R29.reuse, 0x10000, RZ ;  /* 0x000100001d1c7824 */ /* 0x040fe200078e00ff */
[----:B------:R-:W-:Y:S02]  /*e3a0*/  ISETP.NE.AND P3, PT, R34, 0x1, PT ;  /* 0x000000012200780c */ /* 0x000fe40003f65270 */
[----:B------:R-:W-:Y:S01]  /*e3b0*/  PRMT R78, R29, 0x7632, R78 ;  /* 0x000076321d4e7816 */ /* 0x000fe2000000004e */
[----:B------:R-:W-:Y:S01]  /*e3c0*/  FFMA.FTZ R33, R33, R74, 1.1641532182693481445e-10 ;  /* 0x2f00000021217423 */ /* 0x000fe2000001004a */
[----:B------:R-:W-:Y:S01]  /*e3d0*/  FMUL.FTZ R28, R28, UR17 ;  /* 0x000000111c1c7c20 */ /* 0x000fe20008410000 */
[----:B------:R-:W-:-:S03]  /*e3e0*/  IMAD.MOV.U32 R29, RZ, RZ, R70 ;  /* 0x000000ffff1d7224 */ /* 0x000fc600078e0046 */
[----:B------:R-:W-:Y:S01]  /*e3f0*/  FMUL.FTZ R28, R28, UR5 ;  /* 0x000000051c1c7c20 */ /* 0x000fe20008410000 */
[----:B------:R-:W-:-:S04]  /*e400*/  FSETP.GTU.FTZ.AND P2, PT, R33, UR4, PT ;  /* 0x0000000421007c0b */ /* 0x000fc8000bf5c000 */
[----:B------:R-:W-:Y:S02]  /*e410*/  FSEL R111, R28, RZ, !P2 ;  /* 0x000000ff1c6f7208 */ /* 0x000fe40005000000 */
[----:B------:R-:W-:Y:S02]  /*e420*/  PLOP3.LUT P1, PT, P2, PT, PT, 0x8, 0x80 ;  /* 0x000000000080781c */ /* 0x000fe4000172e170 */
[----:B------:R-:W-:Y:S01]  /*e430*/  MOV R28, 0x2 ;  /* 0x00000002001c7802 */ /* 0x000fe20000000f00 */
[----:B------:R-:W-:Y:S10]  /*e440*/  @!P3 BRA `(.L_x_560) ;  /* 0x0000000000fcb947 */ /* 0x000ff40003800000 */
        /* <DEDUP_REMOVED lines=8> */
.L_x_561:
        /* <DEDUP_REMOVED lines=12> */
.L_x_562:
        /* <DEDUP_REMOVED lines=43> */
.L_x_560:
[----:B------:R-:W-:Y:S01]  /*e840*/  ISETP.NE.AND P4, PT, R28, 0x1, PT ;  /* 0x000000011c00780c */ /* 0x000fe20003f85270 */
[----:B------:R-:W-:Y:S01]  /*e850*/  IMAD.U32 R78, R78, 0x10000, RZ ;  /* 0x000100004e4e7824 */ /* 0x000fe200078e00ff */
[----:B------:R-:W-:Y:S02]  /*e860*/  I2FP.F32.U32 R29, R29 ;  /* 0x0000001d001d7245 */ /* 0x000fe40000201000 */
[----:B------:R-:W-:Y:S01]  /*e870*/  MOV R32, 0x2 ;  /* 0x0000000200207802 */ /* 0x000fe20000000f00 */
[----:B------:R-:W-:Y:S02]  /*e880*/  FMUL.FTZ R78, R78, UR17 ;  /* 0x000000114e4e7c20 */ /* 0x000fe40008410000 */
[----:B------:R-:W-:Y:S02]  /*e890*/  FFMA.FTZ R29, R29, R74, 1.1641532182693481445e-10 ;  /* 0x2f0000001d1d7423 */ /* 0x000fe4000001004a */
[----:B------:R-:W-:-:S03]  /*e8a0*/  FMUL.FTZ R78, R78, UR5 ;  /* 0x000000054e4e7c20 */ /* 0x000fc60008410000 */
[----:B------:R-:W-:Y:S01]  /*e8b0*/  FSETP.GTU.FTZ.AND P3, PT, R29, UR4, PT ;  /* 0x000000041d007c0b */ /* 0x000fe2000bf7c000 */
[----:B------:R-:W-:-:S03]  /*e8c0*/  IMAD.MOV.U32 R29, RZ, RZ, R70 ;  /* 0x000000ffff1d7224 */ /* 0x000fc600078e0046 */
        /* <DEDUP_REMOVED lines=11> */
.L_x_564:
        /* <DEDUP_REMOVED lines=12> */
.L_x_565:
        /* <DEDUP_REMOVED lines=40> */
[----:B------:R-:W-:Y:S01]  /*ecc0*/  HFMA2 R32, -RZ, RZ, 0, 0 ;  /* 0x00000000ff207431 */ /* 0x000fe200000001ff */
[----:B------:R-:W-:Y:S01]  /*ecd0*/  MOV R29, R68 ;  /* 0x00000044001d7202 */ /* 0x000fe20000000f00 */
[----:B------:R-:W-:-:S07]  /*ece0*/  IMAD.MOV.U32 R68, RZ, RZ, R28 ;  /* 0x000000ffff447224 */ /* 0x000fce00078e001c */
.L_x_563:
[----:B------:R-:W-:Y:S01]  /*ecf0*/  I2FP.F32.U32 R29, R29 ;  /* 0x0000001d001d7245 */ /* 0x000fe20000201000 */
[----:B------:R-:W-:Y:S01]  /*ed00*/  IMAD.U32 R28, R30, 0x10000, RZ ;  /* 0x000100001e1c7824 */ /* 0x000fe200078e00ff */
[----:B------:R-:W-:Y:S02]  /*ed10*/  ISETP.NE.AND P5, PT, R32, 0x1, PT ;  /* 0x000000012000780c */ /* 0x000fe40003fa5270 */
[----:B------:R-:W-:Y:S01]  /*ed20*/  PRMT R30, R30, 0x7632, R30 ;  /* 0x000076321e1e7816 */ /* 0x000fe2000000001e */
[----:B------:R-:W-:Y:S01]  /*ed30*/  FFMA.FTZ R29, R29, R74, 1.1641532182693481445e-10 ;  /* 0x2f0000001d1d7423 */ /* 0x000fe2000001004a */
[----:B------:R-:W-:-:S04]  /*ed40*/  FMUL.FTZ R28, R28, UR17 ;  /* 0x000000111c1c7c20 */ /* 0x000fc80008410000 */
[----:B------:R-:W-:Y:S01]  /*ed50*/  FMUL.FTZ R28, R28, UR5 ;  /* 0x000000051c1c7c20 */ /* 0x000fe20008410000 */
[----:B------:R-:W-:Y:S01]  /*ed60*/  FSETP.GTU.FTZ.AND P4, PT, R29, UR4, PT ;  /* 0x000000041d007c0b */ /* 0x000fe2000bf9c000 */
[----:B------:R-:W-:-:S03]  /*ed70*/  IMAD.MOV.U32 R29, RZ, RZ, R70 ;  /* 0x000000ffff1d7224 */ /* 0x000fc600078e0046 */
        /* <DEDUP_REMOVED lines=12> */
.L_x_567:
        /* <DEDUP_REMOVED lines=12> */
.L_x_568:
        /* <DEDUP_REMOVED lines=43> */
.L_x_566:
[----:B------:R-:W-:Y:S01]  /*f1b0*/  I2FP.F32.U32 R29, R29 ;  /* 0x0000001d001d7245 */ /* 0x000fe20000201000 */
[----:B------:R-:W-:Y:S01]  /*f1c0*/  IMAD.U32 R30, R30, 0x10000, RZ ;  /* 0x000100001e1e7824 */ /* 0x000fe200078e00ff */
[----:B------:R-:W-:-:S03]  /*f1d0*/  ISETP.NE.AND P5, PT, R28, 0x1, PT ;  /* 0x000000011c00780c */ /* 0x000fc60003fa5270 */
        /* <DEDUP_REMOVED lines=17> */
.L_x_570:
[----:B------:R-:W-:-:S04]  /*f2f0*/  IADD3 R64, PT, PT, R64, 0x1, RZ ;  /* 0x0000000140407810 */ /* 0x000fc80007ffe0ff */
[C---:B------:R-:W-:Y:S01]  /*f300*/  ISETP.NE.AND P5, PT, R64.reuse, RZ, PT ;  /* 0x000000ff4000720c */ /* 0x040fe20003fa5270 */
[----:B------:R-:W-:-:S12]  /*f310*/  IMAD.WIDE.U32 R116, R64, -0x2daee0ad, RZ ;  /* 0xd2511f5340747825 */ /* 0x000fd800078e00ff */
[----:B------:R-:W-:Y:S05]  /*f320*/  @P5 BRA `(.L_x_571) ;  /* 0x0000000000205947 */ /* 0x000fea0003800000 */
[----:B------:R-:W-:-:S05]  /*f330*/  VIADD R60, R60, 0x1 ;  /* 0x000000013c3c7836 */ /* 0x000fca0000000000 */
[----:B------:R-:W-:-:S13]  /*f340*/  ISETP.NE.AND P5, PT, R60, RZ, PT ;  /* 0x000000ff3c00720c */ /* 0x000fda0003fa5270 */
[----:B------:R-:W-:Y:S01]  /*f350*/  @!P5 IADD3 R62, PT, PT, R62, 0x1, RZ ;  /* 0x000000013e3ed810 */ /* 0x000fe20007ffe0ff */
[----:B------:R-:W-:Y:S01]  /*f360*/  @!P5 VIADD R28, R49, 0x1 ;  /* 0x00000001311cd836 */ /* 0x000fe20000000000 */
[----:B------:R-:W-:Y:S02]  /*f370*/  @!P5 MOV R60, RZ ;  /* 0x000000ff003cd202 */ /* 0x000fe40000000f00 */
[----:B------:R-:W-:-:S13]  /*f380*/  ISETP.NE.AND P6, PT, R62, RZ, !P5 ;  /* 0x000000ff3e00720c */ /* 0x000fda0006fc5270 */
[----:B------:R-:W-:-:S05]  /*f390*/  @P6 IADD3 R28, PT, PT, R49, RZ, RZ ;  /* 0x000000ff311c6210 */ /* 0x000fca0007ffe0ff */
[----:B------:R-:W-:-:S07]  /*f3a0*/  @!P5 IMAD.MOV.U32 R49, RZ, RZ, R28 ;  /* 0x000000ffff31d224 */ /* 0x000fce00078e001c */
.L_x_571:
        /* <DEDUP_REMOVED lines=43> */
.L_x_569:
[----:B------:R-:W-:Y:S01]  /*f660*/  I2FP.F32.U32 R29, R29 ;  /* 0x0000001d001d7245 */ /* 0x000fe20000201000 */
[C---:B------:R-:W-:Y:S01]  /*f670*/  IMAD.U32 R28, R31.reuse, 0x10000, RZ ;  /* 0x000100001f1c7824 */ /* 0x040fe200078e00ff */
[----:B------:R-:W-:Y:S02]  /*f680*/  ISETP.NE.AND P6, PT, R30, 0x1, PT ;  /* 0x000000011e00780c */ /* 0x000fe40003fc5270 */
[----:B------:R-:W-:Y:S01]  /*f690*/  PRMT R80, R31, 0x7632, R80 ;  /* 0x000076321f507816 */ /* 0x000fe20000000050 */
[----:B------:R-:W-:Y:S01]  /*f6a0*/  FFMA.FTZ R29, R29, R74, 1.1641532182693481445e-10 ;  /* 0x2f0000001d1d7423 */ /* 0x000fe2000001004a */
[----:B------:R-:W-:Y:S01]  /*f6b0*/  FMUL.FTZ R28, R28, UR17 ;  /* 0x000000111c1c7c20 */ /* 0x000fe20008410000 */
[----:B------:R-:W-:-:S03]  /*f6c0*/  MOV R78, 0x2 ;  /* 0x00000002004e7802 */ /* 0x000fc60000000f00 */
[----:B------:R-:W-:Y:S01]  /*f6d0*/  FMUL.FTZ R28, R28, UR5 ;  /* 0x000000051c1c7c20 */ /* 0x000fe20008410000 */
[----:B------:R-:W-:Y:S01]  /*f6e0*/  FSETP.GTU.FTZ.AND P5, PT, R29, UR4, PT ;  /* 0x000000041d007c0b */ /* 0x000fe2000bfbc000 */
[----:B------:R-:W-:-:S03]  /*f6f0*/  IMAD.MOV.U32 R29, RZ, RZ, R70 ;  /* 0x000000ffff1d7224 */ /* 0x000fc600078e0046 */
        /* <DEDUP_REMOVED lines=11> */
.L_x_573:
[----:B------:R-:W-:-:S04]  /*f7b0*/  IADD3 R64, PT, PT, R64, 0x1, RZ ;  /* 0x0000000140407810 */ /* 0x000fc80007ffe0ff */
[C---:B------:R-:W-:Y:S01]  /*f7c0*/  ISETP.NE.AND P6, PT, R64.reuse, RZ, PT ;  /* 0x000000ff4000720c */ /* 0x040fe20003fc5270 */
[----:B------:R-:W-:-:S12]  /*f7d0*/  IMAD.WIDE.U32 R34, R64, -0x2daee0ad, RZ ;  /* 0xd2511f5340227825 */ /* 0x000fd800078e00ff */
        /* <DEDUP_REMOVED lines=8> */
[----:B------:R-:W-:Y:S02]  /*f860*/  @P0 IADD3 R29, PT, PT, R49, RZ, RZ ;  /* 0x000000ff311d0210 */ /* 0x000fe40007ffe0ff */
[----:B------:R-:W-:Y:S02]  /*f870*/  ISETP.NE.AND P0, PT, R28, RZ, PT ;  /* 0x000000ff1c00720c */ /* 0x000fe40003f05270 */
[----:B------:R-:W-:-:S11]  /*f880*/  @!P6 MOV R49, R29 ;  /* 0x0000001d0031e202 */ /* 0x000fd60000000f00 */
.L_x_574:
        /* <DEDUP_REMOVED lines=43> */
.L_x_572:
[----:B------:R-:W-:Y:S01]  /*fb40*/  I2FP.F32.U32 R29, R29 ;  /* 0x0000001d001d7245 */ /* 0x000fe20000201000 */
[----:B------:R-:W-:Y:S01]  /*fb50*/  IMAD.U32 R80, R80, 0x10000, RZ ;  /* 0x0001000050507824 */ /* 0x000fe200078e00ff */
[----:B------:R-:W-:Y:S02]  /*fb60*/  F2FP.BF16.F32.PACK_AB R30, R113, R115 ;  /* 0x00000073711e723e */ /* 0x000fe400000010ff */
[----:B------:R-:W-:Y:S01]  /*fb70*/  F2FP.BF16.F32.PACK_AB R28, R107, R105 ;  /* 0x000000696b1c723e */ /* 0x000fe200000010ff */
[----:B------:R-:W-:Y:S01]  /*fb80*/  FFMA.FTZ R29, R29, R74, 1.1641532182693481445e-10 ;  /* 0x2f0000001d1d7423 */ /* 0x000fe2000001004a */
[----:B------:R-:W-:-:S04]  /*fb90*/  FMUL.FTZ R80, R80, UR17 ;  /* 0x0000001150507c20 */ /* 0x000fc80008410000 */
[----:B------:R-:W-:Y:S01]  /*fba0*/  FMUL.FTZ R80, R80, UR5 ;  /* 0x0000000550507c20 */ /* 0x000fe20008410000 */
[----:B------:R-:W-:Y:S02]  /*fbb0*/  FSETP.GTU.FTZ.AND P6, PT, R29, UR4, PT ;  /* 0x000000041d007c0b */ /* 0x000fe4000bfdc000 */
[----:B------:R-:W-:Y:S02]  /*fbc0*/  F2FP.BF16.F32.PACK_AB R29, R109, R111 ;  /* 0x0000006f6d1d723e */ /* 0x000fe400000010ff */
[----:B------:R-:W-:Y:S02]  /*fbd0*/  FSEL R74, R80, RZ, !P6 ;  /* 0x000000ff504a7208 */ /* 0x000fe40007000000 */
[----:B------:R-:W-:Y:S02]  /*fbe0*/  PLOP3.LUT P6, PT, P6, PT, PT, 0x8, 0x80 ;  /* 0x000000000080781c */ /* 0x000fe400037ce170 */
[----:B------:R-:W-:-:S11]  /*fbf0*/  F2FP.BF16.F32.PACK_AB R31, R74, R117 ;  /* 0x000000754a1f723e */ /* 0x000fd600000010ff */
.L_x_550:
[----:B------:R-:W-:Y:S01]  /*fc00*/  FADD.FTZ R32, RZ, R69 ;  /* 0x00000045ff207221 */ /* 0x000fe20000010000 */
[----:B------:R-:W-:Y:S01]  /*fc10*/  SEL R34, RZ, 0x1000000, !P6 ;  /* 0x01000000ff227807 */ /* 0x000fe20007000000 */
[----:B------:R-:W-:Y:S01]  /*fc20*/  IMAD.WIDE.U32 R36, R103, 0x10, R36 ;  /* 0x0000001067247825 */ /* 0x000fe200078e0024 */
[----:B------:R-:W-:-:S03]  /*fc30*/  ISETP.NE.AND P6, PT, R76, RZ, PT ;  /* 0x000000ff4c00720c */ /* 0x000fc60003fc5270 */
[----:B------:R-:W-:Y:S01]  /*fc40*/  FADD.FTZ R32, R32, R71 ;  /* 0x0000004720207221 */ /* 0x000fe20000010000 */
[----:B------:R-:W-:Y:S01]  /*fc50*/  SEL R86, RZ, 0x10000, !P5 ;  /* 0x00010000ff567807 */ /* 0x000fe20006800000 */
[----:B------:R-:W-:Y:S01]  /*fc60*/  IMAD.WIDE.U32 R38, R103, 0x8, R38 ;  /* 0x0000000867267825 */ /* 0x000fe200078e0026 */
[----:B------:R-:W-:Y:S03]  /*fc70*/  STG.E.128 desc[UR8][R36.64], R28 ;  /* 0x0000001c24007986 */ /* 0x000fe6000c101d08 */
[----:B------:R-:W-:Y:S01]  /*fc80*/  FADD.FTZ R32, R32, R75 ;  /* 0x0000004b20207221 */ /* 0x000fe20000010000 */
        /* <DEDUP_REMOVED lines=32> */
[----:B------:R-:W-:-:S03]  /*fe90*/  SEL R121, RZ, 0x100, !P4 ;  /* 0x00000100ff797807 */ /* 0x000fc60006000000 */
[----:B------:R-:W-:Y:S01]  /*fea0*/  FMUL.FTZ R32, R32, 0.001302083372138440609 ;  /* 0x3aaaaaab20207820 */ /* 0x000fe20000410000 */
[----:B------:R-:W-:Y:S02]  /*feb0*/  LOP3.LUT R121, R121, R34, R86, 0xfe, !PT ;  /* 0x0000002279797212 */ /* 0x000fe400078efe56 */
[----:B------:R-:W-:Y:S01]  /*fec0*/  SEL R34, RZ, 0x1, !P6 ;  /* 0x00000001ff227807 */ /* 0x000fe20007000000 */
[C---:B------:R-:W-:Y:S01]  /*fed0*/  FADD.FTZ R33, -R32.reuse, R69 ;  /* 0x0000004520217221 */ /* 0x040fe20000010100 */
[C---:B------:R-:W-:Y:S01]  /*fee0*/  FADD.FTZ R82, -R32.reuse, R71 ;  /* 0x0000004720527221 */ /* 0x040fe20000010100 */
[C---:B------:R-:W-:Y:S01]  /*fef0*/  FADD.FTZ R84, -R32.reuse, R75 ;  /* 0x0000004b20547221 */ /* 0x040fe20000010100 */
[C---:B------:R-:W-:Y:S01]  /*ff00*/  FADD.FTZ R76, -R32.reuse, R73 ;  /* 0x00000049204c7221 */ /* 0x040fe20000010100 */
[----:B------:R-:W-:Y:S01]  /*ff10*/  FFMA.FTZ R33, R33, R33, RZ ;  /* 0x0000002121217223 */ /* 0x000fe200000100ff */
[----:B------:R-:W-:-:S03]  /*ff20*/  FADD.FTZ R80, -R32, R81 ;  /* 0x0000005120507221 */ /* 0x000fc60000010100 */
[----:B------:R-:W-:Y:S01]  /*ff30*/  FFMA.FTZ R33, R82, R82, R33 ;  /* 0x0000005252217223 */ /* 0x000fe20000010021 */
[----:B------:R-:W-:-:S03]  /*ff40*/  FADD.FTZ R82, -R32, R79 ;  /* 0x0000004f20527221 */ /* 0x000fc60000010100 */
[----:B------:R-:W-:Y:S01]  /*ff50*/  FFMA.FTZ R33, R84, R84, R33 ;  /* 0x0000005454217223 */ /* 0x000fe20000010021 */
[----:B------:R-:W-:-:S03]  /*ff60*/  SEL R84, RZ, 0x1000000, !P2 ;  /* 0x01000000ff547807 */ /* 0x000fc60005000000 */
[----:B------:R-:W-:Y:S01]  /*ff70*/  FFMA.FTZ R33, R76, R76, R33 ;  /* 0x0000004c4c217223 */ /* 0x000fe20000010021 */
[----:B------:R-:W-:-:S03]  /*ff80*/  FADD.FTZ R76, -R32, R77 ;  /* 0x0000004d204c7221 */ /* 0x000fc60000010100 */
[----:B------:R-:W-:Y:S01]  /*ff90*/  FFMA.FTZ R33, R82, R82, R33 ;  /* 0x0000005252217223 */ /* 0x000fe20000010021 */
[----:B------:R-:W-:-:S03]  /*ffa0*/  SEL R82, RZ, 0x10000, !P1 ;  /* 0x00010000ff527807 */ /* 0x000fc60004800000 */
[----:B------:R-:W-:Y:S01]  /*ffb0*/  FFMA.FTZ R33, R76, R76, R33 ;  /* 0x0000004c4c217223 */ /* 0x000fe20000010021 */
[----:B------:R-:W-:-:S03]  /*ffc0*/  FADD.FTZ R76, -R32, R83 ;  /* 0x00000053204c7221 */ /* 0x000fc60000010100 */
        /* <DEDUP_REMOVED lines=32> */
[----:B------:R-:W-:-:S04]  /*101d0*/  FFMA.FTZ R33, R80, R80, R33 ;  /* 0x0000005050217223 */ /* 0x000fc80000010021 */
[----:B------:R-:W-:-:S05]  /*101e0*/  FFMA.FTZ R33, R76, R76, R33 ;  /* 0x0000004c4c217223 */ /* 0x000fca0000010021 */
[----:B------:R-:W0:Y:S02]  /*101f0*/  SHFL.BFLY PT, R76, R33, 0x1, 0x1f ;  /* 0x0c201f00214c7f89 */ /* 0x000e2400000e0000 */
[----:B0-----:R-:W-:Y:S01]  /*10200*/  FADD.FTZ R76, R33, R76 ;  /* 0x0000004c214c7221 */ /* 0x001fe20000010000 */
[----:B------:R-:W-:-:S04]  /*10210*/  SEL R33, RZ, 0x100, !P0 ;  /* 0x00000100ff217807 */ /* 0x000fc80004000000 */
[----:B------:R-:W0:Y:S01]  /*10220*/  SHFL.BFLY PT, R35, R76, 0x2, 0x1f ;  /* 0x0c401f004c237f89 */ /* 0x000e2200000e0000 */
[----:B------:R-:W-:-:S04]  /*10230*/  LOP3.LUT R33, R33, R84, R82, 0xfe, !PT ;  /* 0x0000005421217212 */ /* 0x000fc800078efe52 */
[----:B------:R-:W-:Y:S01]  /*10240*/  LOP3.LUT R34, R33, R34, RZ, 0xfc, !PT ;  /* 0x0000002221227212 */ /* 0x000fe200078efcff */
[----:B0-----:R-:W-:Y:S01]  /*10250*/  FADD.FTZ R35, R76, R35 ;  /* 0x000000234c237221 */ /* 0x001fe20000010000 */
[----:B------:R-:W-:-:S04]  /*10260*/  SEL R76, RZ, 0x1, !P3 ;  /* 0x00000001ff4c7807 */ /* 0x000fc80005800000 */
[----:B------:R-:W0:Y:S02]  /*10270*/  SHFL.BFLY PT, R80, R35, 0x4, 0x1f ;  /* 0x0c801f0023507f89 */ /* 0x000e2400000e0000 */
[----:B0-----:R-:W-:Y:S01]  /*10280*/  FADD.FTZ R80, R35, R80 ;  /* 0x0000005023507221 */ /* 0x001fe20000010000 */
[----:B------:R-:W-:Y:S02]  /*10290*/  LOP3.LUT R35, R121, R76, RZ, 0xfc, !PT ;  /* 0x0000004c79237212 */ /* 0x000fe400078efcff */
[----:B------:R-:W-:Y:S02]  /*102a0*/  LOP3.LUT P0, R76, R65, 0x1f, RZ, 0xc0, !PT ;  /* 0x0000001f414c7812 */ /* 0x000fe4000780c0ff */
[----:B------:R-:W0:Y:S04]  /*102b0*/  SHFL.BFLY PT, R119, R80, 0x8, 0x1f ;  /* 0x0d001f0050777f89 */ /* 0x000e2800000e0000 */
[----:B------:R-:W-:Y:S01]  /*102c0*/  STG.E.64 desc[UR8][R38.64], R34 ;  /* 0x0000002226007986 */ /* 0x000fe2000c101b08 */
        /* <DEDUP_REMOVED lines=11> */
.L_x_576:
[----:B------:R-:W-:Y:S05]  /*10380*/  BSYNC.RECONVERGENT B0 ;  /* 0x0000000000007941 */ /* 0x000fea0003800200 */
.L_x_575:
        /* <DEDUP_REMOVED lines=14> */
.L_x_578:
[----:B------:R-:W-:Y:S05]  /*10470*/  BSYNC.RECONVERGENT B0 ;  /* 0x0000000000007941 */ /* 0x000fea0003800200 */
.L_x_577:
[----:B------:R-:W1:Y:S01]  /*10480*/  SHFL.DOWN PT, R31, R30, 0x2, 0x1f ;  /* 0x08401f001e1f7f89 */ /* 0x000e6200000e0000 */
[----:B------:R-:W-:Y:S01]  /*10490*/  ISETP.NE.AND P0, PT, R65, RZ, PT ;  /* 0x000000ff4100720c */ /* 0x000fe20003f05270 */
[----:B------:R-:W-:Y:S01]  /*104a0*/  UPLOP3.LUT UP2, UPT, UPT, UPT, UP2, 0x40, 0x4 ;  /* 0x000000000004789c */ /* 0x000fe20003f4e820 */
[----:B------:R-:W-:Y:S01]  /*104b0*/  ISETP.NE.AND P1, PT, RZ, UR38, PT ;  /* 0x00000026ff007c0c */ /* 0x000fe2000bf25270 */
[----:B0-----:R-:W0:Y:S04]  /*104c0*/  SHFL.DOWN PT, R33, R28, 0x2, 0x1f ;  /* 0x08401f001c217f89 */ /* 0x001e2800000e0000 */
[----:B------:R-:W2:Y:S01]  /*104d0*/  SHFL.DOWN PT, R32, R29, 0x2, 0x1f ;  /* 0x08401f001d207f89 */ /* 0x000ea200000e0000 */
[----:B-1----:R-:W-:Y:S01]  /*104e0*/  IMAD.IADD R34, R31, 0x1, R30 ;  /* 0x000000011f227824 */ /* 0x002fe200078e021e */
[----:B------:R-:W-:-:S02]  /*104f0*/  I2FP.F32.S32 R38, R31 ;  /* 0x0000001f00267245 */ /* 0x000fc40000201400 */
[----:B------:R-:W-:Y:S02]  /*10500*/  I2FP.F32.U32 R31, R30 ;  /* 0x0000001e001f7245 */ /* 0x000fe40000201000 */
[----:B------:R-:W-:Y:S01]  /*10510*/  I2FP.F32.S32 R35, R34 ;  /* 0x0000002200237245 */ /* 0x000fe20000201400 */
[----:B------:R-:W1:Y:S01]  /*10520*/  SHFL.DOWN PT, R39, R34, 0x1, 0x1f ;  /* 0x08201f0022277f89 */ /* 0x000e6200000e0000 */
[C---:B0-----:R-:W-:Y:S01]  /*10530*/  FMUL.FTZ R76, R33.reuse, R38 ;  /* 0x00000026214c7220 */ /* 0x041fe20000410000 */
[----:B------:R-:W-:Y:S01]  /*10540*/  FADD.FTZ R33, -R33, R28 ;  /* 0x0000001c21217221 */ /* 0x000fe20000010100 */
[----:B------:R-:W0:Y:S01]  /*10550*/  MUFU.RCP R36, R35 ;  /* 0x0000002300247308 */ /* 0x000e220000001000 */
[----:B--2---:R-:W-:Y:S01]  /*10560*/  FADD.FTZ R29, R32, R29 ;  /* 0x0000001d201d7221 */ /* 0x004fe20000010000 */
[----:B------:R-:W-:Y:S01]  /*10570*/  FFMA.FTZ R37, R31, R28, R76 ;  /* 0x0000001c1f257223 */ /* 0x000fe2000001004c */
[----:B------:R-:W-:-:S04]  /*10580*/  FMUL.FTZ R33, R33, R33 ;  /* 0x0000002121217220 */ /* 0x000fc80000410000 */
[----:B------:R-:W-:-:S04]  /*10590*/  FMUL.FTZ R33, R33, R31 ;  /* 0x0000001f21217220 */ /* 0x000fc80000410000 */
[----:B------:R-:W-:Y:S01]  /*105a0*/  FMUL.FTZ R33, R33, R38 ;  /* 0x0000002621217220 */ /* 0x000fe20000410000 */
[----:B0-----:R-:W-:-:S03]  /*105b0*/  FMUL.FTZ R28, R36, R37 ;  /* 0x00000025241c7220 */ /* 0x001fc60000410000 */
[----:B------:R-:W-:Y:S01]  /*105c0*/  FFMA.FTZ R29, R36, R33, R29 ;  /* 0x00000021241d7223 */ /* 0x000fe2000001001d */
[----:B------:R-:W-:Y:S01]  /*105d0*/  IMAD.U32 R37, RZ, RZ, UR16 ;  /* 0x00000010ff257e24 */ /* 0x000fe2000f8e00ff */
[-C--:B-1----:R-:W-:Y:S01]  /*105e0*/  IADD3 R34, PT, PT, R34, R39.reuse, RZ ;  /* 0x0000002722227210 */ /* 0x082fe20007ffe0ff */
[----:B------:R-:W0:Y:S01]  /*105f0*/  SHFL.DOWN PT, R31, R28, 0x1, 0x1f ;  /* 0x08201f001c1f7f89 */ /* 0x000e2200000e0000 */
[----:B------:R-:W-:Y:S02]  /*10600*/  I2FP.F32.S32 R39, R39 ;  /* 0x0000002700277245 */ /* 0x000fe40000201400 */
        /* <DEDUP_REMOVED lines=12> */
[----:B------:R-:W-:Y:S01]  /*106d0*/  MOV R39, UR16 ;  /* 0x0000001000277c02 */ /* 0x000fe20008000f00 */
[----:B------:R-:W1:Y:S01]  /*106e0*/  SHFL.IDX PT, R119, R119, RZ, 0x1f ;  /* 0x00001fff77777589 */ /* 0x000e6200000e0000 */
[----:B------:R-:W-:Y:S01]  /*106f0*/  FFMA.FTZ R31, R34, R32, R31 ;  /* 0x00000020221f7223 */ /* 0x000fe2000001001f */
[----:B------:R-:W-:-:S04]  /*10700*/  UIADD3 UR16, UPT, UPT, UR16, UR14, URZ ;  /* 0x0000000e10107290 */ /* 0x000fc8000fffe0ff */
[----:B------:R-:W2:Y:S01]  /*10710*/  @!P0 LDC.64 R32, c[0x0][0x3c0] ;  /* 0x0000f000ff208b82 */ /* 0x000ea20000000a00 */
[----:B------:R-:W0:Y:S01]  /*10720*/  SHFL.IDX PT, R31, R31, RZ, 0x1f ;  /* 0x00001fff1f1f7589 */ /* 0x000e2200000e0000 */
[----:B------:R-:W-:Y:S01]  /*10730*/  UISETP.GE.AND UP1, UPT, UR16, UR15, UPT ;  /* 0x0000000f1000728c */ /* 0x000fe2000bf26270 */
[C---:B-1----:R-:W-:Y:S01]  /*10740*/  FMUL.FTZ R28, R119.reuse, R119 ;  /* 0x00000077771c7220 */ /* 0x042fe20000410000 */
[----:B------:R-:W-:-:S04]  /*10750*/  FSEL R116, R119, RZ, !P1 ;  /* 0x000000ff77747208 */ /* 0x000fc80004800000 */
[----:B------:R-:W-:Y:S01]  /*10760*/  FSEL R29, R28, RZ, P1 ;  /* 0x000000ff1c1d7208 */ /* 0x000fe20000800000 */
[C---:B------:R-:W-:Y:S01]  /*10770*/  FADD.FTZ R34, -R116.reuse, R69 ;  /* 0x0000004574227221 */ /* 0x040fe20000010100 */
[----:B0-----:R-:W-:Y:S01]  /*10780*/  FFMA.FTZ R28, R31, UR19, R30 ;  /* 0x000000131f1c7c23 */ /* 0x001fe2000801001e */
[C---:B------:R-:W-:Y:S01]  /*10790*/  FADD.FTZ R120, -R116.reuse, R83 ;  /* 0x0000005374787221 */ /* 0x040fe20000010100 */
[----:B------:R-:W0:Y:S01]  /*107a0*/  @!P0 LDC.64 R30, c[0x0][0x3c8] ;  /* 0x0000f200ff1e8b82 */ /* 0x000e220000000a00 */
[----:B------:R-:W-:Y:S01]  /*107b0*/  FADD.FTZ R36, -R116, R71 ;  /* 0x0000004774247221 */ /* 0x000fe20000010100 */
[----:B------:R-:W-:Y:S01]  /*107c0*/  FADD.FTZ R35, R28, R29 ;  /* 0x0000001d1c237221 */ /* 0x000fe20000010000 */
[C---:B------:R-:W-:Y:S01]  /*107d0*/  FADD.FTZ R86, -R116.reuse, R75 ;  /* 0x0000004b74567221 */ /* 0x040fe20000010100 */
[C---:B------:R-:W-:Y:S01]  /*107e0*/  FADD.FTZ R90, -R116.reuse, R73 ;  /* 0x00000049745a7221 */ /* 0x040fe20000010100 */
[C---:B------:R-:W-:Y:S01]  /*107f0*/  FADD.FTZ R80, -R116.reuse, R79 ;  /* 0x0000004f74507221 */ /* 0x040fe20000010100 */
[----:B------:R-:W1:Y:S01]  /*10800*/  MUFU.RSQ R69, R35 ;  /* 0x0000002300457308 */ /* 0x000e620000001400 */
[C---:B------:R-:W-:Y:S01]  /*10810*/  FADD.FTZ R82, -R116.reuse, R77 ;  /* 0x0000004d74527221 */ /* 0x040fe20000010100 */
[----:B------:R-:W3:Y:S01]  /*10820*/  LDC.64 R28, c[0x0][0x428] ;  /* 0x00010a00ff1c7b82 */ /* 0x000ee20000000a00 */
        /* <DEDUP_REMOVED lines=17> */
[----:B--2---:R-:W-:-:S04]  /*10940*/  @!P0 IMAD.WIDE R74, R37, 0x4, R32 ;  /* 0x00000004254a8825 */ /* 0x004fc800078e0220 */
[C---:B-1----:R-:W-:Y:S01]  /*10950*/  FMUL.FTZ R33, R69.reuse, R120 ;  /* 0x0000007845217220 */ /* 0x042fe20000410000 */
[C---:B------:R-:W-:Y:S01]  /*10960*/  FMUL.FTZ R82, R69.reuse, R82 ;  /* 0x0000005245527220 */ /* 0x040fe20000410000 */
[----:B------:R-:W-:Y:S01]  /*10970*/  FMUL.FTZ R84, R69, R84 ;  /* 0x0000005445547220 */ /* 0x000fe20000410000 */
[----:B0-----:R-:W-:-:S04]  /*10980*/  @!P0 IMAD.WIDE R76, R39, 0x4, R30 ;  /* 0x00000004274c8825 */ /* 0x001fc800078e021e */
[----:B------:R-:W-:Y:S01]  /*10990*/  FMUL.FTZ R31, R69, R80 ;  /* 0x00000050451f7220 */ /* 0x000fe20000410000 */
[----:B------:R-:W-:Y:S01]  /*109a0*/  FFMA.FTZ R32, R33, R25, R12 ;  /* 0x0000001921207223 */ /* 0x000fe2000001000c */
[----:B------:R-:W-:Y:S01]  /*109b0*/  FFMA.FTZ R33, R82, R22, R11 ;  /* 0x0000001652217223 */ /* 0x000fe2000001000b */
[----:B---3--:R-:W-:-:S04]  /*109c0*/  IMAD.WIDE.U32 R82, R85, 0x10, R28 ;  /* 0x0000001055527825 */ /* 0x008fc800078e001c */
[----:B------:R-:W-:Y:S01]  /*109d0*/  FFMA.FTZ R30, R31, R47, R52 ;  /* 0x0000002f1f1e7223 */ /* 0x000fe20000010034 */
[----:B------:R-:W-:Y:S01]  /*109e0*/  FFMA.FTZ R31, R84, R48, R53 ;  /* 0x00000030541f7223 */ /* 0x000fe20000010035 */
[----:B------:R-:W-:Y:S01]  /*109f0*/  FMUL.FTZ R36, R69, R36 ;  /* 0x0000002445247220 */ /* 0x000fe20000410000 */
[----:B------:R-:W-:-:S04]  /*10a00*/  IMAD.WIDE.U32 R80, R67, 0x10, R28 ;  /* 0x0000001043507825 */ /* 0x000fc800078e001c */
[C---:B------:R-:W-:Y:S01]  /*10a10*/  FMUL.FTZ R98, R69.reuse, R98 ;  /* 0x0000006245627220 */ /* 0x040fe20000410000 */
[C---:B------:R-:W-:Y:S01]  /*10a20*/  FMUL.FTZ R37, R69.reuse, R104 ;  /* 0x0000006845257220 */ /* 0x040fe20000410000 */
[----:B------:R-:W-:Y:S01]  /*10a30*/  FMUL.FTZ R39, R69, R106 ;  /* 0x0000006a45277220 */ /* 0x000fe20000410000 */
[----:B------:R-:W-:-:S04]  /*10a40*/  IMAD.WIDE.U32 R84, R103, 0x10, R28 ;  /* 0x0000001067547825 */ /* 0x000fc800078e001c */
[----:B------:R-:W-:Y:S01]  /*10a50*/  FMUL.FTZ R29, R69, R34 ;  /* 0x00000022451d7220 */ /* 0x000fe20000410000 */
[----:B------:R-:W-:Y:S01]  /*10a60*/  F2FP.BF16.F32.PACK_AB R30, R33, R30 ;  /* 0x0000001e211e723e */ /* 0x000fe200000010ff */
[----:B------:R-:W-:Y:S01]  /*10a70*/  FMUL.FTZ R110, R69, R110 ;  /* 0x0000006e456e7220 */ /* 0x000fe20000410000 */
[----:B------:R-:W-:Y:S01]  /*10a80*/  FFMA.FTZ R33, R36, R20, R9 ;  /* 0x0000001424217223 */ /* 0x000fe20000010009 */
[----:B------:R-:W-:Y:S01]  /*10a90*/  FFMA.FTZ R28, R29, R45, R50 ;  /* 0x0000002d1d1c7223 */ /* 0x000fe20000010032 */
[C---:B------:R-:W-:Y:S01]  /*10aa0*/  FMUL.FTZ R86, R69.reuse, R86 ;  /* 0x0000005645567220 */ /* 0x040fe20000410000 */
[----:B------:R-:W-:Y:S01]  /*10ab0*/  FMUL.FTZ R35, R69, R90 ;  /* 0x0000005a45237220 */ /* 0x000fe20000410000 */
[----:B------:R-:W-:Y:S01]  /*10ac0*/  FFMA.FTZ R98, R98, R42, R61 ;  /* 0x0000002a62627223 */ /* 0x000fe2000001003d */
[----:B------:R-:W-:Y:S01]  /*10ad0*/  FFMA.FTZ R37, R37, R19, R6 ;  /* 0x0000001325257223 */ /* 0x000fe20000010006 */
[----:B------:R-:W-:Y:S01]  /*10ae0*/  FFMA.FTZ R34, R39, R43, R58 ;  /* 0x0000002b27227223 */ /* 0x000fe2000001003a */
[C---:B------:R-:W-:Y:S01]  /*10af0*/  FMUL.FTZ R114, R69.reuse, R114 ;  /* 0x0000007245727220 */ /* 0x040fe20000410000 */
[----:B------:R-:W-:Y:S01]  /*10b00*/  FMUL.FTZ R67, R69, R118 ;  /* 0x0000007645437220 */ /* 0x000fe20000410000 */
[----:B------:R-:W-:Y:S01]  /*10b10*/  FFMA.FTZ R39, R110, R18, R7 ;  /* 0x000000126e277223 */ /* 0x000fe20000010007 */
[----:B------:R-:W-:Y:S01]  /*10b20*/  F2FP.BF16.F32.PACK_AB R31, R32, R31 ;  /* 0x0000001f201f723e */ /* 0x000fe200000010ff */
[----:B------:R-:W-:Y:S01]  /*10b30*/  FFMA.FTZ R29, R86, R46, R51 ;  /* 0x0000002e561d7223 */ /* 0x000fe20000010033 */
[----:B------:R-:W-:Y:S01]  /*10b40*/  FFMA.FTZ R32, R35, R23, R10 ;  /* 0x0000001723207223 */ /* 0x000fe2000001000a */
[----:B------:R-:W-:Y:S01]  /*10b50*/  F2FP.BF16.F32.PACK_AB R28, R33, R28 ;  /* 0x0000001c211c723e */ /* 0x000fe200000010ff */
[----:B------:R-:W-:Y:S01]  /*10b60*/  FFMA.FTZ R35, R114, R44, R63 ;  /* 0x0000002c72237223 */ /* 0x000fe2000001003f */
[----:B------:R-:W-:Y:S01]  /*10b70*/  F2FP.BF16.F32.PACK_AB R33, R37, R98 ;  /* 0x000000622521723e */ /* 0x000fe200000010ff */
[----:B------:R-:W-:Y:S01]  /*10b80*/  FFMA.FTZ R36, R67, R21, R8 ;  /* 0x0000001543247223 */ /* 0x000fe20000010008 */
[C---:B------:R-:W-:Y:S01]  /*10b90*/  FMUL.FTZ R37, R69.reuse, R38 ;  /* 0x0000002645257220 */ /* 0x040fe20000410000 */
[----:B------:R-:W-:Y:S01]  /*10ba0*/  FMUL.FTZ R71, R69, R102 ;  /* 0x0000006645477220 */ /* 0x000fe20000410000 */
[----:B------:R-:W-:Y:S01]  /*10bb0*/  F2FP.BF16.F32.PACK_AB R34, R39, R34 ;  /* 0x000000222722723e */ /* 0x000fe200000010ff */
[C---:B------:R-:W-:Y:S01]  /*10bc0*/  FMUL.FTZ R88, R69.reuse, R88 ;  /* 0x0000005845587220 */ /* 0x040fe20000410000 */
[C---:B------:R-:W-:Y:S01]  /*10bd0*/  FMUL.FTZ R67, R69.reuse, R100 ;  /* 0x0000006445437220 */ /* 0x040fe20000410000 */
[C---:B------:R-:W-:Y:S01]  /*10be0*/  FMUL.FTZ R73, R69.reuse, R116 ;  /* 0x0000007445497220 */ /* 0x040fe20000410000 */
[C---:B------:R-:W-:Y:S01]  /*10bf0*/  FMUL.FTZ R92, R69.reuse, R92 ;  /* 0x0000005c455c7220 */ /* 0x040fe20000410000 */
[C---:B------:R-:W-:Y:S01]  /*10c00*/  FMUL.FTZ R39, R69.reuse, R94 ;  /* 0x0000005e45277220 */ /* 0x040fe20000410000 */
[C---:B------:R-:W-:Y:S01]  /*10c10*/  FMUL.FTZ R96, R69.reuse, R96 ;  /* 0x0000006045607220 */ /* 0x040fe20000410000 */
[C---:B------:R-:W-:Y:S01]  /*10c20*/  FMUL.FTZ R108, R69.reuse, R108 ;  /* 0x0000006c456c7220 */ /* 0x040fe20000410000 */
[----:B------:R-:W-:Y:S01]  /*10c30*/  FMUL.FTZ R112, R69, R112 ;  /* 0x0000007045707220 */ /* 0x000fe20000410000 */
[----:B------:R-:W-:Y:S01]  /*10c40*/  F2FP.BF16.F32.PACK_AB R29, R32, R29 ;  /* 0x0000001d201d723e */ /* 0x000fe200000010ff */
[----:B------:R-:W-:Y:S01]  /*10c50*/  FFMA.FTZ R32, R37, R41, R56 ;  /* 0x0000002925207223 */ /* 0x000fe20000010038 */
        /* <DEDUP_REMOVED lines=10> */
[----:B------:R-:W-:Y:S01]  /*10d00*/  F2FP.BF16.F32.PACK_AB R32, R37, R32 ;  /* 0x000000202520723e */ /* 0x000fe200000010ff */
[----:B------:R0:W-:Y:S01]  /*10d10*/  @!P0 STG.E desc[UR8][R74.64], R119 ;  /* 0x000000774a008986 */ /* 0x0001e2000c101908 */
[----:B------:R-:W-:-:S02]  /*10d20*/  F2FP.BF16.F32.PACK_AB R39, R79, R112 ;  /* 0x000000704f27723e */ /* 0x000fc400000010ff */
[----:B------:R-:W-:Y:S01]  /*10d30*/  F2FP.BF16.F32.PACK_AB R38, R73, R38 ;  /* 0x000000264926723e */ /* 0x000fe200000010ff */
[----:B------:R0:W-:Y:S01]  /*10d40*/  @!P0 STG.E desc[UR8][R76.64], R69 ;  /* 0x000000454c008986 */ /* 0x0001e2000c101908 */
[----:B------:R-:W-:Y:S02]  /*10d50*/  F2FP.BF16.F32.PACK_AB R37, R71, R96 ;  /* 0x000000604725723e */ /* 0x000fe400000010ff */
[----:B------:R-:W-:Y:S01]  /*10d60*/  F2FP.BF16.F32.PACK_AB R36, R67, R36 ;  /* 0x000000244324723e */ /* 0x000fe200000010ff */
[----:B------:R0:W-:Y:S04]  /*10d70*/  STG.E.128 desc[UR8][R80.64], R28 ;  /* 0x0000001c50007986 */ /* 0x0001e8000c101d08 */
[----:B------:R0:W-:Y:S04]  /*10d80*/  STG.E.128 desc[UR8][R82.64], R32 ;  /* 0x0000002052007986 */ /* 0x0001e8000c101d08 */
[----:B------:R0:W-:Y:S01]  /*10d90*/  STG.E.128 desc[UR8][R84.64], R36 ;  /* 0x0000002454007986 */ /* 0x0001e2000c101d08 */
[----:B------:R-:W-:Y:S05]  /*10da0*/  BRA.U !UP1, `(.L_x_579) ;  /* 0xfffffefd09d47547 */ /* 0x000fea000b83ffff */
[----:B------:R-:W-:Y:S05]  /*10db0*/  EXIT ;  /* 0x000000000000794d */ /* 0x000fea0003800000 */
.L_x_580:
        /* <DEDUP_REMOVED lines=12> */
.L_x_20740:


//--------------------- .text._ZN10layer_norm13ln_fwd_kernelINS_13Kernel_traitsI13__nv_bfloat16S2_S2_S2_fjLj3072ELj1ELj1ELj4ELj16ENS_18Kernel_traits_baseILj3072ES2_S2_S2_S2_fjLj128EEEEELb1ELb0ELb1ELb0EEEvNS_9FwdParamsE --------------------------
	.section	.text._ZN10layer_norm13ln_fwd_kernelINS_13Kernel_traitsI13__nv_bfloat16S2_S2_S2_fjLj3072ELj1ELj1ELj4ELj16ENS_18Kernel_traits_baseILj3072ES2_S2_S2_S2_fjLj128EEEEELb1ELb0ELb1ELb0EEEvNS_9FwdParamsE,"ax",@progbits
	.align	128
        .global         _ZN10layer_norm13ln_fwd_kernelINS_13Kernel_traitsI13__nv_bfloat16S2_S2_S2_fjLj3072ELj1ELj1ELj4ELj16ENS_18Kernel_traits_baseILj3072ES2_S2_S2_S2_fjLj128EEEEELb1ELb0ELb1ELb0EEEvNS_9FwdParamsE
        .type           _ZN10layer_norm13ln_fwd_kernelINS_13Kernel_traitsI13__nv_bfloat16S2_S2_S2_fjLj3072ELj1ELj1ELj4ELj16ENS_18Kernel_traits_baseILj3072ES2_S2_S2_S2_fjLj128EEEEELb1ELb0ELb1ELb0EEEvNS_9FwdParamsE,@function
        .size           _ZN10layer_norm13ln_fwd_kernelINS_13Kernel_traitsI13__nv_bfloat16S2_S2_S2_fjLj3072ELj1ELj1ELj4ELj16ENS_18Kernel_traits_baseILj3072ES2_S2_S2_S2_fjLj128EEEEELb1ELb0ELb1ELb0EEEvNS_9FwdParamsE,(.L_x_20741 - _ZN10layer_norm13ln_fwd_kernelINS_13Kernel_traitsI13__nv_bfloat16S2_S2_S2_fjLj3072ELj1ELj1ELj4ELj16ENS_18Kernel_traits_baseILj3072ES2_S2_S2_S2_fjLj128EEEEELb1ELb0ELb1ELb0EEEvNS_9FwdParamsE)
        .other          _ZN10layer_norm13ln_fwd_kernelINS_13Kernel_traitsI13__nv_bfloat16S2_S2_S2_fjLj3072ELj1ELj1ELj4ELj16ENS_18Kernel_traits_baseILj3072ES2_S2_S2_S2_fjLj128EEEEELb1ELb0ELb1ELb0EEEvNS_9FwdParamsE,@"STO_CUDA_ENTRY STV_DEFAULT"
_ZN10layer_norm13ln_fwd_kernelINS_13Kernel_traitsI13__nv_bfloat16S2_S2_S2_fjLj3072ELj1ELj1ELj4ELj16ENS_18Kernel_traits_baseILj3072ES2_S2_S2_S2_fjLj128EEEEELb1ELb0ELb1ELb0EEEvNS_9FwdParamsE:
.text._ZN10layer_norm13ln_fwd_kernelINS_13Kernel_traitsI13__nv_bfloat16S2_S2_S2_fjLj3072ELj1ELj1ELj4ELj16ENS_18Kernel_traits_baseILj3072ES2_S2_S2_S2_fjLj128EEEEELb1ELb0ELb1ELb0EEEvNS_9FwdParamsE:
[----:B------:R-:W-:Y:S01]  /*0000*/  LDC R1, c[0x0][0x37c] ;  /* 0x0000df00ff017b82 */ /* 0x000fe20000000800 */
[----:B------:R-:W0:Y:S07]  /*0010*/  LDCU.U8 UR4, c[0x0][0x464] ;  /* 0x00008c80ff0477ac */ /* 0x000e2e0008000000 */
[----:B------:R-:W1:Y:S01]  /*0020*/  LDC R0, c[0x0][0x458] ;  /* 0x00011600ff007b82 */ /* 0x000e620000000800 */
[----:B------:R-:W2:Y:S01]  /*0030*/  LDCU.64 UR14, c[0x0][0x450] ;  /* 0x00008a00ff0e77ac */ /* 0x000ea20008000a00 */
[----:B------:R-:W3:Y:S06]  /*0040*/  LDCU.64 UR12, c[0x0][0x358] ;  /* 0x00006b00ff0c77ac */ /* 0x000eec0008000a00 */
[----:B------:R-:W4:Y:S01]  /*0050*/  LDC R69, c[0x0][0x45c] ;  /* 0x00011700ff457b82 */ /* 0x000f220000000800 */
[----:B------:R-:W5:Y:S07]  /*0060*/  S2R R7, SR_TID.X ;  /* 0x0000000000077919 */ /* 0x000f6e0000002100 */
[----:B------:R-:W5:Y:S01]  /*0070*/  LDC R6, c[0x0][0x388] ;  /* 0x0000e200ff067b82 */ /* 0x000f620000000800 */
[----:B0-----:R-:W-:Y:S01]  /*0080*/  ISETP.NE.AND P0, PT, RZ, UR4, PT ;  /* 0x00000004ff007c0c */ /* 0x001fe2000bf05270 */
[----:B------:R-:W0:Y:S01]  /*0090*/  LDCU.64 UR4, c[0x0][0x438] ;  /* 0x00008700ff0477ac */ /* 0x000e220008000a00 */
[----:B--2---:R-:W-:-:S02]  /*00a0*/  IMAD.U32 R2, RZ, RZ, UR14 ;  /* 0x0000000eff027e24 */ /* 0x004fc4000f8e00ff */
[----:B------:R-:W-:-:S09]  /*00b0*/  IMAD.U32 R3, RZ, RZ, UR15 ;  /* 0x0000000fff037e24 */ /* 0x000fd2000f8e00ff */
[----:B-1----:R-:W-:Y:S01]  /*00c0*/  @P0 MOV R4, R0 ;  /* 0x0000000000040202 */ /* 0x002fe20000000f00 */
[----:B---3--:R-:W2:Y:S01]  /*00d0*/  @P0 LDG.E.64 R2, desc[UR12][R2.64] ;  /* 0x0000000c02020981 */ /* 0x008ea2000c1e1b00 */
[----:B----4-:R-:W-:Y:S01]  /*00e0*/  @P0 IMAD.MOV.U32 R5, RZ, RZ, R69 ;  /* 0x000000ffff050224 */ /* 0x010fe200078e0045 */
[----:B------:R-:W1:Y:S05]  /*00f0*/  @P0 LDC R9, c[0x0][0x460] ;  /* 0x00011800ff090b82 */ /* 0x000e6a0000000800 */
[----:B------:R-:W1:Y:S01]  /*0100*/  @P0 LDG.E.64 R4, desc[UR12][R4.64] ;  /* 0x0000000c04040981 */ /* 0x000e62000c1e1b00 */
[----:B0-----:R-:W-:Y:S01]  /*0110*/  UISETP.NE.U32.AND UP0, UPT, UR4, URZ, UPT ;  /* 0x000000ff0400728c */ /* 0x001fe2000bf05070 */
[----:B------:R-:W-:Y:S01]  /*0120*/  BSSY.RECONVERGENT B0, `(.L_x_581) ;  /* 0x0000055000007945 */ /* 0x000fe20003800200 */
[----:B------:R-:W0:Y:S01]  /*0130*/  S2UR UR24, SR_CTAID.X ;  /* 0x00000000001879c3 */ /* 0x000e220000002500 */
[----:B-----5:R-:W-:Y:S01]  /*0140*/  LOP3.LUT R12, R7, 0x1f, RZ, 0xc0, !PT ;  /* 0x0000001f070c7812 */ /* 0x020fe200078ec0ff */
[----:B------:R-:W-:-:S06]  /*0150*/  UISETP.NE.AND.EX UP0, UPT, UR5, URZ, UPT, UP0 ;  /* 0x000000ff0500728c */ /* 0x000fcc000bf05300 */
[----:B------:R-:W0:Y:S02]  /*0160*/  LDC R72, c[0x0][0x360] ;  /* 0x0000d800ff487b82 */ /* 0x000e240000000800 */
[----:B0-----:R-:W-:Y:S01]  /*0170*/  IMAD R72, R72, UR24, R7 ;  /* 0x0000001848487c24 */ /* 0x001fe2000f8e0207 */
[----:B--2---:R-:W-:Y:S02]  /*0180*/  @P0 R2UR UR14, R2 ;  /* 0x00000000020e02ca */ /* 0x004fe400000e0000 */
[----:B------:R-:W-:Y:S02]  /*0190*/  @P0 R2UR UR15, R3 ;  /* 0x00000000030f02ca */ /* 0x000fe400000e0000 */
[----:B------:R-:W-:Y:S02]  /*01a0*/  LOP3.LUT R2, R7, 0x60, RZ, 0xc0, !PT ;  /* 0x0000006007027812 */ /* 0x000fe400078ec0ff */
[----:B------:R-:W-:Y:S02]  /*01b0*/  SHF.R.S32.HI R3, RZ, 0x1f, R6 ;  /* 0x0000001fff037819 */ /* 0x000fe40000011406 */
[----:B-1----:R-:W-:-:S02]  /*01c0*/  @P0 IADD3 R0, P1, PT, R4, R9, RZ ;  /* 0x0000000904000210 */ /* 0x002fc40007f3e0ff */
[----:B------:R-:W-:Y:S02]  /*01d0*/  LOP3.LUT R13, R2, 0x1f, R7, 0xf8, !PT ;  /* 0x0000001f020d7812 */ /* 0x000fe400078ef807 */
[----:B------:R-:W-:Y:S01]  /*01e0*/  LEA.HI R3, R3, R6, RZ, 0x3 ;  /* 0x0000000603037211 */ /* 0x000fe200078f18ff */
[----:B------:R-:W-:Y:S01]  /*01f0*/  @P0 IMAD.X R69, RZ, RZ, R5, P1 ;  /* 0x000000ffff450224 */ /* 0x000fe200008e0605 */
[----:B------:R-:W-:Y:S01]  /*0200*/  LOP3.LUT R4, R13, 0x7f, RZ, 0x3c, !PT ;  /* 0x0000007f0d047812 */ /* 0x000fe200078e3cff */
[----:B------:R-:W-:Y:S01]  /*0210*/  UIADD3 UR22, UPT, UPT, UR14, -0x61c88647, URZ ;  /* 0x9e3779b90e167890 */ /* 0x000fe2000fffe0ff */
[----:B------:R-:W-:Y:S01]  /*0220*/  SHF.R.S32.HI R3, RZ, 0x3, R3 ;  /* 0x00000003ff037819 */ /* 0x000fe20000011403 */
[----:B------:R-:W-:Y:S01]  /*0230*/  UIADD3 UR23, UPT, UPT, UR15, -0x4498517b, URZ ;  /* 0xbb67ae850f177890 */ /* 0x000fe2000fffe0ff */
[--C-:B------:R-:W-:Y:S01]  /*0240*/  SHF.R.U64 R70, R0, 0x2, R69.reuse ;  /* 0x0000000200467819 */ /* 0x100fe20000001245 */
[----:B------:R-:W-:Y:S01]  /*0250*/  UIADD3 UR5, UPT, UPT, UR14, 0x3c6ef372, URZ ;  /* 0x3c6ef3720e057890 */ /* 0x000fe2000fffe0ff */
[----:B------:R-:W-:Y:S01]  /*0260*/  IADD3 R71, PT, PT, R3, R4, RZ ;  /* 0x0000000403477210 */ /* 0x000fe20007ffe0ff */
[----:B------:R-:W-:Y:S01]  /*0270*/  UIADD3 UR6, UPT, UPT, UR15, 0x76cf5d0a, URZ ;  /* 0x76cf5d0a0f067890 */ /* 0x000fe2000fffe0ff */
[----:B------:R-:W-:Y:S01]  /*0280*/  SHF.R.U32.HI R69, RZ, 0x2, R69 ;  /* 0x00000002ff457819 */ /* 0x000fe20000011645 */
[----:B------:R-:W-:-:S02]  /*0290*/  UIADD3 UR25, UPT, UPT, UR14, -0x255992d5, URZ ;  /* 0xdaa66d2b0e197890 */ /* 0x000fc4000fffe0ff */
[----:B------:R-:W-:Y:S02]  /*02a0*/  UIADD3 UR7, UPT, UPT, UR15, 0x32370b8f, URZ ;  /* 0x32370b8f0f077890 */ /* 0x000fe4000fffe0ff */
[----:B------:R-:W-:Y:S02]  /*02b0*/  UIADD3 UR26, UPT, UPT, UR14, 0x78dde6e4, URZ ;  /* 0x78dde6e40e1a7890 */ /* 0x000fe4000fffe0ff */
[----:B------:R-:W-:Y:S02]  /*02c0*/  UIADD3 UR27, UPT, UPT, UR15, -0x126145ec, URZ ;  /* 0xed9eba140f1b7890 */ /* 0x000fe4000fffe0ff */
[----:B------:R-:W-:Y:S02]  /*02d0*/  UIADD3 UR28, UPT, UPT, UR14, 0x1715609d, URZ ;  /* 0x1715609d0e1c7890 */ /* 0x000fe4000fffe0ff */
[----:B------:R-:W-:Y:S02]  /*02e0*/  UIADD3 UR29, UPT, UPT, UR15, -0x56f99767, URZ ;  /* 0xa90668990f1d7890 */ /* 0x000fe4000fffe0ff */
[----:B------:R-:W-:-:S02]  /*02f0*/  UIADD3 UR30, UPT, UPT, UR14, -0x4ab325aa, URZ ;  /* 0xb54cda560e1e7890 */ /* 0x000fc4000fffe0ff */
[----:B------:R-:W-:Y:S02]  /*0300*/  UIADD3 UR31, UPT, UPT, UR15, 0x646e171e, URZ ;  /* 0x646e171e0f1f7890 */ /* 0x000fe4000fffe0ff */
[----:B------:R-:W-:Y:S02]  /*0310*/  UIADD3 UR32, UPT, UPT, UR14, 0x5384540f, URZ ;  /* 0x5384540f0e207890 */ /* 0x000fe4000fffe0ff */
[----:B------:R-:W-:Y:S02]  /*0320*/  UIADD3 UR33, UPT, UPT, UR15, 0x1fd5c5a3, URZ ;  /* 0x1fd5c5a30f217890 */ /* 0x000fe4000fffe0ff */
[----:B------:R-:W-:Y:S02]  /*0330*/  UIADD3 UR34, UPT, UPT, UR14, -0xe443238, URZ ;  /* 0xf1bbcdc80e227890 */ /* 0x000fe4000fffe0ff */
[----:B------:R-:W-:Y:S02]  /*0340*/  UIADD3 UR8, UPT, UPT, UR15, -0x24c28bd8, URZ ;  /* 0xdb3d74280f087890 */ /* 0x000fe4000fffe0ff */
[----:B------:R-:W-:-:S02]  /*0350*/  UIADD3 UR9, UPT, UPT, UR14, -0x700cb87f, URZ ;  /* 0x8ff347810e097890 */ /* 0x000fc4000fffe0ff */
        /* <DEDUP_REMOVED lines=27> */
.L_x_582:
        /* <DEDUP_REMOVED lines=9> */
[----:B-1----:R-:W-:-:S04]  /*05a0*/  @P1 IMAD.WIDE.U32 R8, R13, 0x10, R8 ;  /* 0x000000100d081825 */ /* 0x002fc800078e0008 */
[----:B------:R-:W-:Y:S01]  /*05b0*/  @P1 VIADD R13, R13, 0x80 ;  /* 0x000000800d0d1836 */ /* 0x000fe20000000000 */
[----:B------:R0:W5:Y:S03]  /*05c0*/  @P1 LDG.E.128 R40, desc[UR12][R8.64] ;  /* 0x0000000c08281981 */ /* 0x000166000c1e1d00 */
[----:B--2---:R-:W-:-:S05]  /*05d0*/  @P2 IMAD.WIDE.U32 R4, R13, 0x10, R10 ;  /* 0x000000100d042825 */ /* 0x004fca00078e000a */
[----:B------:R0:W5:Y:S01]  /*05e0*/  @P2 LDG.E.128 R32, desc[UR12][R4.64] ;  /* 0x0000000c04202981 */ /* 0x000162000c1e1d00 */
[----:B------:R-:W-:Y:S01]  /*05f0*/  HFMA2 R38, -RZ, RZ, 0, 0 ;  /* 0x00000000ff267431 */ /* 0x000fe200000001ff */
[----:B------:R-:W-:Y:S01]  /*0600*/  CS2R R36, SRZ ;  /* 0x0000000000247805 */ /* 0x000fe2000001ff00 */
[----:B------:R-:W-:Y:S01]  /*0610*/  IMAD.MOV.U32 R46, RZ, RZ, RZ ;  /* 0x000000ffff2e7224 */ /* 0x000fe200078e00ff */
[----:B------:R-:W-:Y:S02]  /*0620*/  CS2R R44, SRZ ;  /* 0x00000000002c7805 */ /* 0x000fe4000001ff00 */
[----:B------:R-:W-:Y:S02]  /*0630*/  @P2 CS2R R30, SRZ ;  /* 0x00000000001e2805 */ /* 0x000fe4000001ff00 */
[----:B------:R-:W-:Y:S01]  /*0640*/  @P2 CS2R R28, SRZ ;  /* 0x00000000001c2805 */ /* 0x000fe2000001ff00 */
[----:B------:R-:W-:Y:S01]  /*0650*/  @P0 IMAD.MOV.U32 R47, RZ, RZ, RZ ;  /* 0x000000ffff2f0224 */ /* 0x000fe200078e00ff */
[----:B0-----:R-:W-:-:S07]  /*0660*/  @P1 MOV R39, RZ ;  /* 0x000000ff00271202 */ /* 0x001fce0000000f00 */
.L_x_583:
[----:B------:R-:W-:Y:S05]  /*0670*/  BSYNC.RECONVERGENT B0 ;  /* 0x0000000000007941 */ /* 0x000fea0003800200 */
.L_x_581:
[----:B------:R-:W0:Y:S02]  /*0680*/  LDCU UR4, c[0x0][0x384] ;  /* 0x00007080ff0477ac */ /* 0x000e240008000800 */
[----:B0-----:R-:W-:-:S06]  /*0690*/  UISETP.GE.AND UP0, UPT, UR24, UR4, UPT ;  /* 0x000000041800728c */ /* 0x001fcc000bf06270 */
[----:B------:R-:W-:-:S13]  /*06a0*/  PLOP3.LUT P0, PT, PT, PT, UP0, 0x80, 0x8 ;  /* 0x000000000008781c */ /* 0x000fda0003f0f008 */
[----:B------:R-:W-:Y:S05]  /*06b0*/  @P0 EXIT ;  /* 0x000000000000094d */ /* 0x000fea0003800000 */
[----:B------:R-:W-:Y:S01]  /*06c0*/  IMAD.HI.U32 R4, R72, -0x326172a9, RZ ;  /* 0xcd9e8d5748047827 */ /* 0x000fe200078e00ff */
[----:B------:R-:W-:Y:S01]  /*06d0*/  LOP3.LUT R11, R3, 0x7f, RZ, 0xc0, !PT ;  /* 0x0000007f030b7812 */ /* 0x000fe200078ec0ff */
[----:B------:R-:W-:Y:S01]  /*06e0*/  UPLOP3.LUT UP1, UPT, UPT, UPT, UPT, 0x40, 0x4 ;  /* 0x000000000004789c */ /* 0x000fe20003f2e870 */
[----:B------:R-:W-:Y:S01]  /*06f0*/  LOP3.LUT R65, R0, 0x3, RZ, 0xc0, !PT ;  /* 0x0000000300417812 */ /* 0x000fe200078ec0ff */
[C---:B------:R-:W-:Y:S01]  /*0700*/  IMAD.HI.U32 R5, R70.reuse, -0x2daee0ad, RZ ;  /* 0xd2511f5346057827 */ /* 0x040fe200078e00ff */
[----:B------:R-:W-:Y:S01]  /*0710*/  LOP3.LUT R4, R69, UR14, R4, 0x96, !PT ;  /* 0x0000000e45047c12 */ /* 0x000fe2000f8e9604 */
[----:B------:R-:W0:Y:S01]  /*0720*/  LDCU UR35, c[0x0][0x404] ;  /* 0x00008080ff2377ac */ /* 0x000e220008000800 */
[----:B------:R-:W-:Y:S01]  /*0730*/  VIADDMNMX R2, R11, -R2, RZ, !PT ;  /* 0x800000020b027246 */ /* 0x000fe200078001ff */
[----:B------:R-:W-:Y:S01]  /*0740*/  IMAD R9, R70, -0x2daee0ad, RZ ;  /* 0xd2511f5346097824 */ /* 0x000fe200078e02ff */
[----:B------:R-:W-:Y:S01]  /*0750*/  LOP3.LUT R5, R5, UR15, RZ, 0x3c, !PT ;  /* 0x0000000f05057c12 */ /* 0x000fe2000f8e3cff */
[----:B------:R-:W-:Y:S01]  /*0760*/  IMAD.HI.U32 R8, R4, -0x2daee0ad, RZ ;  /* 0xd2511f5304087827 */ /* 0x000fe200078e00ff */
[----:B------:R-:W-:Y:S01]  /*0770*/  VIMNMX R2, PT, PT, R2, 0x20, PT ;  /* 0x0000002002027848 */ /* 0x000fe20003fe0100 */
[----:B------:R-:W1:Y:S01]  /*0780*/  LDCU UR36, c[0x0][0x388] ;  /* 0x00007100ff2477ac */ /* 0x000e620008000800 */
[----:B-----5:R-:W-:Y:S01]  /*0790*/  PRMT R64, R32, 0x7632, R64 ;  /* 0x0000763220407816 */ /* 0x020fe20000000040 */
[----:B------:R-:W-:Y:S01]  /*07a0*/  IMAD R7, R72, -0x326172a9, RZ ;  /* 0xcd9e8d5748077824 */ /* 0x000fe200078e02ff */
[----:B------:R-:W-:Y:S01]  /*07b0*/  LOP3.LUT R8, R9, UR23, R8, 0x96, !PT ;  /* 0x0000001709087c12 */ /* 0x000fe2000f8e9608 */
[----:B------:R-:W-:Y:S01]  /*07c0*/  IMAD.HI.U32 R6, R5, -0x326172a9, RZ ;  /* 0xcd9e8d5705067827 */ /* 0x000fe200078e00ff */
[----:B------:R-:W-:Y:S01]  /*07d0*/  PRMT R63, R39, 0x7632, R63 ;  /* 0x00007632273f7816 */ /* 0x000fe2000000003f */
[----:B------:R-:W2:Y:S01]  /*07e0*/  LDCU.U8 UR37, c[0x0][0x410] ;  /* 0x00008200ff2577ac */ /* 0x000ea20008000000 */
[----:B------:R-:W-:Y:S01]  /*07f0*/  PRMT R62, R43, 0x7632, R62 ;  /* 0x000076322b3e7816 */ /* 0x000fe2000000003e */
[----:B------:R-:W-:Y:S01]  /*0800*/  IMAD R10, R5, -0x326172a9, RZ ;  /* 0xcd9e8d57050a7824 */ /* 0x000fe200078e02ff */
[----:B------:R-:W-:Y:S01]  /*0810*/  LOP3.LUT R6, R7, UR22, R6, 0x96, !PT ;  /* 0x0000001607067c12 */ /* 0x000fe2000f8e9606 */
[----:B------:R-:W-:Y:S01]  /*0820*/  IMAD R7, R4, -0x2daee0ad, RZ ;  /* 0xd2511f5304077824 */ /* 0x000fe200078e02ff */
[----:B------:R-:W-:Y:S01]  /*0830*/  PRMT R61, R38, 0x7632, R61 ;  /* 0x00007632263d7816 */ /* 0x000fe2000000003d */
[----:B------:R-:W-:Y:S01]  /*0840*/  IMAD.HI.U32 R5, R8, -0x326172a9, RZ ;  /* 0xcd9e8d5708057827 */ /* 0x000fe200078e00ff */
[----:B------:R-:W-:Y:S01]  /*0850*/  PRMT R60, R42, 0x7632, R60 ;  /* 0x000076322a3c7816 */ /* 0x000fe2000000003c */
[----:B------:R-:W3:Y:S01]  /*0860*/  LDCU UR38, c[0x0][0x400] ;  /* 0x00008000ff2677ac */ /* 0x000ee20008000800 */
[----:B------:R-:W-:Y:S01]  /*0870*/  PRMT R59, R37, 0x7632, R59 ;  /* 0x00007632253b7816 */ /* 0x000fe2000000003b */
[----:B------:R-:W-:Y:S01]  /*0880*/  IMAD.HI.U32 R4, R6, -0x2daee0ad, RZ ;  /* 0xd2511f5306047827 */ /* 0x000fe200078e00ff */
[----:B------:R-:W-:Y:S01]  /*0890*/  LOP3.LUT R5, R10, UR5, R5, 0x96, !PT ;  /* 0x000000050a057c12 */ /* 0x000fe2000f8e9605 */
[----:B------:R-:W4:Y:S01]  /*08a0*/  LDCU.64 UR16, c[0x0][0x408] ;  /* 0x00008100ff1077ac */ /* 0x000f220008000a00 */
[----:B------:R-:W-:Y:S01]  /*08b0*/  PRMT R58, R41, 0x7632, R58 ;  /* 0x00007632293a7816 */ /* 0x000fe2000000003a */
[----:B------:R-:W-:Y:S01]  /*08c0*/  IMAD R10, R6, -0x2daee0ad, RZ ;  /* 0xd2511f53060a7824 */ /* 0x000fe200078e02ff */
[----:B------:R-:W-:Y:S01]  /*08d0*/  LOP3.LUT R4, R7, UR6, R4, 0x96, !PT ;  /* 0x0000000607047c12 */ /* 0x000fe2000f8e9604 */
[----:B------:R-:W-:Y:S01]  /*08e0*/  IMAD.HI.U32 R9, R5, -0x2daee0ad, RZ ;  /* 0xd2511f5305097827 */ /* 0x000fe200078e00ff */
[----:B------:R-:W-:Y:S01]  /*08f0*/  PRMT R57, R36, 0x7632, R57 ;  /* 0x0000763224397816 */ /* 0x000fe20000000039 */
[----:B------:R-:W0:Y:S01]  /*0900*/  LDCU.64 UR18, c[0x0][0x3a0] ;  /* 0x00007400ff1277ac */ /* 0x000e220008000a00 */
[----:B------:R-:W-:Y:S01]  /*0910*/  PRMT R56, R40, 0x7632, R56 ;  /* 0x0000763228387816 */ /* 0x000fe20000000038 */
[----:B------:R-:W-:Y:S01]  /*0920*/  IMAD R7, R8, -0x326172a9, RZ ;  /* 0xcd9e8d5708077824 */ /* 0x000fe200078e02ff */
[----:B------:R-:W-:Y:S01]  /*0930*/  LOP3.LUT R9, R10, UR7, R9, 0x96, !PT ;  /* 0x000000070a097c12 */ /* 0x000fe2000f8e9609 */
[C---:B------:R-:W-:Y:S01]  /*0940*/  IMAD.HI.U32 R6, R4.reuse, -0x326172a9, RZ ;  /* 0xcd9e8d5704067827 */ /* 0x040fe200078e00ff */
[----:B------:R-:W-:Y:S01]  /*0950*/  PRMT R22, R47, 0x7632, R22 ;  /* 0x000076322f167816 */ /* 0x000fe20000000016 */
[----:B------:R-:W0:Y:S01]  /*0960*/  LDCU.64 UR20, c[0x0][0x380] ;  /* 0x00007000ff1477ac */ /* 0x000e220008000a00 */
[----:B------:R-:W-:Y:S01]  /*0970*/  PRMT R21, R51, 0x7632, R21 ;  /* 0x0000763233157816 */ /* 0x000fe20000000015 */
[----:B------:R-:W-:Y:S01]  /*0980*/  IMAD R8, R5, -0x2daee0ad, RZ ;  /* 0xd2511f5305087824 */ /* 0x000fe200078e02ff */
[----:B------:R-:W-:Y:S01]  /*0990*/  LOP3.LUT R6, R7, UR25, R6, 0x96, !PT ;  /* 0x0000001907067c12 */ /* 0x000fe2000f8e9606 */
[----:B------:R-:W-:Y:S01]  /*09a0*/  IMAD R7, R4, -0x326172a9, RZ ;  /* 0xcd9e8d5704077824 */ /* 0x000fe200078e02ff */
[----:B------:R-:W-:Y:S01]  /*09b0*/  PRMT R20, R46, 0x7632, R20 ;  /* 0x000076322e147816 */ /* 0x000fe20000000014 */
[----:B------:R-:W-:Y:S01]  /*09c0*/  IMAD.HI.U32 R4, R9, -0x326172a9, RZ ;  /* 0xcd9e8d5709047827 */ /* 0x000fe200078e00ff */
[----:B------:R-:W-:-:S02]  /*09d0*/  PRMT R19, R50, 0x7632, R19 ;  /* 0x0000763232137816 */ /* 0x000fc40000000013 */
[----:B------:R-:W-:Y:S01]  /*09e0*/  PRMT R18, R45, 0x7632, R18 ;  /* 0x000076322d127816 */ /* 0x000fe20000000012 */
        /* <DEDUP_REMOVED lines=8> */
[----:B------:R-:W-:-:S03]  /*0a70*/  PRMT R15, R48, 0x7632, R15 ;  /* 0x00007632300f7816 */ /* 0x000fc6000000000f */
        /* <DEDUP_REMOVED lines=8> */
[----:B------:R-:W-:Y:S01]  /*0b00*/  IMAD.SHL.U32 R3, R3, 0x2, RZ ;  /* 0x0000000203037824 */ /* 0x000fe200078e00ff */
[----:B------:R-:W-:Y:S01]  /*0b10*/  LOP3.LUT R4, R9, UR31, R4, 0x96, !PT ;  /* 0x0000001f09047c12 */ /* 0x000fe2000f8e9604 */
[----:B------:R-:W-:Y:S02]  /*0b20*/  IMAD R9, R6, -0x2daee0ad, RZ ;  /* 0xd2511f5306097824 */ /* 0x000fe400078e02ff */
[----:B------:R-:W-:Y:S01]  /*0b30*/  IMAD.HI.U32 R8, R5, -0x2daee0ad, RZ ;  /* 0xd2511f5305087827 */ /* 0x000fe200078e00ff */
[----:B------:R-:W-:-:S03]  /*0b40*/  LOP3.LUT R3, R3, 0xffffff00, RZ, 0xc0, !PT ;  /* 0xffffff0003037812 */ /* 0x000fc600078ec0ff */
[----:B------:R-:W-:Y:S01]  /*0b50*/  IMAD R7, R7, -0x326172a9, RZ ;  /* 0xcd9e8d5707077824 */ /* 0x000fe200078e02ff */
[----:B------:R-:W-:Y:S01]  /*0b60*/  LOP3.LUT R8, R9, UR33, R8, 0x96, !PT ;  /* 0x0000002109087c12 */ /* 0x000fe2000f8e9608 */
[----:B------:R-:W-:-:S04]  /*0b70*/  IMAD.HI.U32 R6, R4, -0x326172a9, RZ ;  /* 0xcd9e8d5704067827 */ /* 0x000fc800078e00ff */
[----:B------:R-:W-:Y:S01]  /*0b80*/  IMAD R2, R2, 0x8, R3 ;  /* 0x0000000802027824 */ /* 0x000fe200078e0203 */
[----:B------:R-:W-:Y:S01]  /*0b90*/  LOP3.LUT R6, R7, UR32, R6, 0x96, !PT ;  /* 0x0000002007067c12 */ /* 0x000fe2000f8e9606 */
[----:B------:R-:W-:Y:S02]  /*0ba0*/  IMAD R12, R12, -0x20, R11 ;  /* 0xffffffe00c0c7824 */ /* 0x000fe400078e020b */
[----:B------:R-:W-:Y:S01]  /*0bb0*/  IMAD R7, R4, -0x326172a9, RZ ;  /* 0xcd9e8d5704077824 */ /* 0x000fe200078e02ff */
[----:B------:R-:W-:Y:S01]  /*0bc0*/  I2FP.F32.U32 R2, R2 ;  /* 0x0000000200027245 */ /* 0x000fe20000201000 */
[----:B------:R-:W-:Y:S01]  /*0bd0*/  IMAD R10, R5, -0x2daee0ad, RZ ;  /* 0xd2511f53050a7824 */ /* 0x000fe200078e02ff */
[----:B------:R-:W-:Y:S01]  /*0be0*/  VIMNMX R12, PT, PT, RZ, R12, !PT ;  /* 0x0000000cff0c7248 */ /* 0x000fe20007fe0100 */
[----:B------:R-:W-:Y:S01]  /*0bf0*/  IMAD.HI.U32 R4, R8, -0x326172a9, RZ ;  /* 0xcd9e8d5708047827 */ /* 0x000fe200078e00ff */
[----:B------:R0:W0:Y:S02]  /*0c00*/  MUFU.RCP R23, R2 ;  /* 0x0000000200177308 */ /* 0x0000240000001000 */
[----:B------:R-:W-:Y:S01]  /*0c10*/  VIMNMX R12, PT, PT, R12, 0x20, PT ;  /* 0x000000200c0c7848 */ /* 0x000fe20003fe0100 */
[----:B------:R-:W-:Y:S01]  /*0c20*/  IMAD.HI.U32 R5, R6, -0x2daee0ad, RZ ;  /* 0xd2511f5306057827 */ /* 0x000fe200078e00ff */
[----:B------:R-:W-:-:S02]  /*0c30*/  LOP3.LUT R4, R7, UR34, R4, 0x96, !PT ;  /* 0x0000002207047c12 */ /* 0x000fc4000f8e9604 */
[----:B------:R-:W-:Y:S01]  /*0c40*/  LEA R68, R12, R3, 0x3 ;  /* 0x000000030c447211 */ /* 0x000fe200078e18ff */
[----:B------:R-:W-:Y:S01]  /*0c50*/  IMAD R7, R8, -0x326172a9, RZ ;  /* 0xcd9e8d5708077824 */ /* 0x000fe200078e02ff */
[----:B------:R-:W-:Y:S01]  /*0c60*/  LOP3.LUT R5, R10, UR8, R5, 0x96, !PT ;  /* 0x000000080a057c12 */ /* 0x000fe2000f8e9605 */
[----:B------:R-:W-:Y:S02]  /*0c70*/  IMAD R6, R6, -0x2daee0ad, RZ ;  /* 0xd2511f5306067824 */ /* 0x000fe400078e02ff */
[----:B------:R-:W-:-:S04]  /*0c80*/  IMAD.HI.U32 R67, R4, -0x2daee0ad, RZ ;  /* 0xd2511f5304437827 */ /* 0x000fc800078e00ff */
[----:B------:R-:W-:Y:S01]  /*0c90*/  IMAD.HI.U32 R66, R5, -0x326172a9, RZ ;  /* 0xcd9e8d5705427827 */ /* 0x000fe200078e00ff */
[----:B------:R-:W-:-:S03]  /*0ca0*/  LOP3.LUT R67, R6, UR10, R67, 0x96, !PT ;  /* 0x0000000a06437c12 */ /* 0x000fc6000f8e9643 */
[----:B------:R-:W-:Y:S01]  /*0cb0*/  IMAD.MOV.U32 R14, RZ, RZ, RZ ;  /* 0x000000ffff0e7224 */ /* 0x000fe200078e00ff */
[----:B------:R-:W-:Y:S01]  /*0cc0*/  LOP3.LUT R66, R7, UR9, R66, 0x96, !PT ;  /* 0x0000000907427c12 */ /* 0x000fe2000f8e9642 */
[----:B------:R-:W-:Y:S01]  /*0cd0*/  IMAD R80, R4, -0x2daee0ad, RZ ;  /* 0xd2511f5304507824 */ /* 0x000fe200078e02ff */
[----:B------:R-:W0:Y:S01]  /*0ce0*/  LDCU.128 UR8, c[0x0][0x3f0] ;  /* 0x00007e00ff0877ac */ /* 0x000e220008000c00 */
[----:B-1234-:R-:W-:-:S07]  /*0cf0*/  IMAD R12, R5, -0x326172a9, RZ ;  /* 0xcd9e8d57050c7824 */ /* 0x01efce00078e02ff */
.L_x_899:
[----:B0-----:R-:W-:-:S06]  /*0d00*/  UIMAD.WIDE UR4, UR24, 0x4, UR8 ;  /* 0x00000004180478a5 */ /* 0x001fcc000f8e0208 */
[----:B-123--:R-:W-:Y:S01]  /*0d10*/  IMAD.U32 R54, RZ, RZ, UR4 ;  /* 0x00000004ff367e24 */ /* 0x00efe2000f8e00ff */
[----:B------:R-:W-:-:S05]  /*0d20*/  MOV R55, UR5 ;  /* 0x0000000500377c02 */ /* 0x000fca0008000f00 */
[----:B------:R-:W2:Y:S01]  /*0d30*/  LDG.E R54, desc[UR12][R54.64] ;  /* 0x0000000c36367981 */ /* 0x000ea2000c1e1900 */
[----:B------:R-:W-:-:S06]  /*0d40*/  UIMAD.WIDE UR4, UR24, 0x4, UR10 ;  /* 0x00000004180478a5 */ /* 0x000fcc000f8e020a */
[----:B------:R-:W-:Y:S02]  /*0d50*/  IMAD.U32 R52, RZ, RZ, UR4 ;  /* 0x00000004ff347e24 */ /* 0x000fe4000f8e00ff */
[----:B------:R-:W-:-:S05]  /*0d60*/  IMAD.U32 R53, RZ, RZ, UR5 ;  /* 0x00000005ff357e24 */ /* 0x000fca000f8e00ff */
[----:B------:R-:W3:Y:S01]  /*0d70*/  LDG.E R52, desc[UR12][R52.64] ;  /* 0x0000000c34347981 */ /* 0x000ee2000c1e1900 */
[----:B------:R-:W-:Y:S01]  /*0d80*/  UIMAD UR4, UR24, UR36, URZ ;  /* 0x00000024180472a4 */ /* 0x000fe2000f8e02ff */
[----:B------:R-:W-:Y:S01]  /*0d90*/  ISETP.GE.U32.AND P0, PT, R71, 0x80, PT ;  /* 0x000000804700780c */ /* 0x000fe20003f06070 */
[----:B------:R-:W-:Y:S01]  /*0da0*/  BSSY.RECONVERGENT B0, `(.L_x_584) ;  /* 0x000061c000007945 */ /* 0x000fe20003800200 */
[----:B------:R-:W0:Y:S01]  /*0db0*/  S2R R74, SR_TID.X ;  /* 0x00000000004a7919 */ /* 0x000e220000002100 */
        /* <DEDUP_REMOVED lines=8> */
[----:B------:R-:W-:Y:S01]  /*0e40*/  ULEA.HI UR5, UR5, UR4, URZ, 0x3 ;  /* 0x0000000405057291 */ /* 0x000fe2000f8f18ff */
[----:B---3--:R-:W-:Y:S01]  /*0e50*/  R2UR UR4, R52 ;  /* 0x00000000340472ca */ /* 0x008fe200000e0000 */
[----:B------:R-:W-:-:S04]  /*0e60*/  @UP2 ULEA.HI UR7, UR7, UR6, URZ, 0x3 ;  /* 0x0000000607072291 */ /* 0x000fc8000f8f18ff */
[----:B------:R-:W-:Y:S02]  /*0e70*/  IMAD.U32 R53, RZ, RZ, UR5 ;  /* 0x00000005ff357e24 */ /* 0x000fe4000f8e00ff */
[----:B------:R-:W-:-:S03]  /*0e80*/  IMAD.U32 R55, RZ, RZ, UR7 ;  /* 0x00000007ff377e24 */ /* 0x000fc6000f8e00ff */
[-C--:B0-----:R-:W-:Y:S02]  /*0e90*/  LEA.HI.SX32 R78, R53, R74.reuse, 0x1d ;  /* 0x0000004a354e7211 */ /* 0x081fe400078feaff */
[----:B------:R-:W-:Y:S01]  /*0ea0*/  @P1 LEA.HI.SX32 R76, R55, R74, 0x1d ;  /* 0x0000004a374c1211 */ /* 0x000fe200078feaff */
[----:B-----5:R-:W-:Y:S06]  /*0eb0*/  @!P0 BRA `(.L_x_585) ;  /* 0x0000006000288947 */ /* 0x020fec0003800000 */
[----:B------:R-:W-:-:S04]  /*0ec0*/  UISETP.NE.U32.AND UP0, UPT, UR18, URZ, UPT ;  /* 0x000000ff1200728c */ /* 0x000fc8000bf05070 */
[----:B------:R-:W-:Y:S01]  /*0ed0*/  UISETP.NE.AND.EX UP0, UPT, UR19, URZ, UPT, UP0 ;  /* 0x000000ff1300728c */ /* 0x000fe2000bf05300 */
[----:B------:R-:W-:Y:S10]  /*0ee0*/  BRA.U !UP2, `(.L_x_586) ;  /* 0x000000010a0c7547 */ /* 0x000ff4000b800000 */
[----:B------:R-:W0:Y:S02]  /*0ef0*/  LDC.64 R24, c[0x0][0x390] ;  /* 0x0000e400ff187b82 */ /* 0x000e240000000a00 */
[----:B0-----:R-:W-:-:S06]  /*0f00*/  IMAD.WIDE.U32 R24, R76, 0x10, R24 ;  /* 0x000000104c187825 */ /* 0x001fcc00078e0018 */
[----:B------:R-:W5:Y:S02]  /*0f10*/  LDG.E.128 R24, desc[UR12][R24.64] ;  /* 0x0000000c18187981 */ /* 0x000f64000c1e1d00 */
.L_x_586:
[----:B------:R-:W-:Y:S05]  /*0f20*/  BRA.U !UP0, `(.L_x_587) ;  /* 0x00000031084c7547 */ /* 0x000fea000b800000 */
[----:B------:R-:W0:Y:S02]  /*0f30*/  LDC.64 R52, c[0x0][0x3a0] ;  /* 0x0000e800ff347b82 */ /* 0x000e240000000a00 */
[----:B0-----:R-:W-:-:S06]  /*0f40*/  IMAD.WIDE.U32 R52, R78, 0x10, R52 ;  /* 0x000000104e347825 */ /* 0x001fcc00078e0034 */
[----:B------:R-:W2:Y:S01]  /*0f50*/  LDG.E.128 R52, desc[UR12][R52.64] ;  /* 0x0000000c34347981 */ /* 0x000ea2000c1e1d00 */
[----:B------:R-:W-:-:S13]  /*0f60*/  ISETP.LT.AND P1, PT, RZ, UR39, PT ;  /* 0x00000027ff007c0c */ /* 0x000fda000bf21270 */
[----:B------:R-:W-:Y:S01]  /*0f70*/  @!P1 MOV R84, R65 ;  /* 0x0000004100549202 */ /* 0x000fe20000000f00 */
[----:B------:R-:W-:Y:S02]  /*0f80*/  @!P1 IMAD.MOV.U32 R82, RZ, RZ, R80 ;  /* 0x000000ffff529224 */ /* 0x000fe400078e0050 */
[----:B--2---:R-:W-:Y:S01]  /*0f90*/  @!P1 IMAD.U32 R13, R52, 0x10000, RZ ;  /* 0x00010000340d9824 */ /* 0x004fe200078e00ff */
[----:B------:R-:W-:Y:S06]  /*0fa0*/  @!P1 BRA `(.L_x_588) ;  /* 0x0000000400689947 */ /* 0x000fec0003800000 */
        /* <DEDUP_REMOVED lines=16> */
.L_x_591:
        /* <DEDUP_REMOVED lines=13> */
.L_x_593:
[----:B------:R-:W-:Y:S05]  /*1180*/  BSYNC.RECONVERGENT B2 ;  /* 0x0000000000027941 */ /* 0x000fea0003800200 */
.L_x_592:
[----:B------:R-:W-:Y:S01]  /*1190*/  IMAD.WIDE.U32 R66, R72, -0x326172a9, RZ ;  /* 0xcd9e8d5748427825 */ /* 0x000fe200078e00ff */
[----:B------:R-:W-:Y:S01]  /*11a0*/  LOP3.LUT R10, R14, UR15, R85, 0x96, !PT ;  /* 0x0000000f0e0a7c12 */ /* 0x000fe2000f8e9655 */
[----:B------:R-:W-:Y:S02]  /*11b0*/  UIADD3 UR6, UPT, UPT, UR15, 0x76cf5d0a, URZ ;  /* 0x76cf5d0a0f067890 */ /* 0x000fe4000fffe0ff */
[----:B------:R-:W-:Y:S02]  /*11c0*/  UIADD3 UR5, UPT, UPT, UR14, 0x3c6ef372, URZ ;  /* 0x3c6ef3720e057890 */ /* 0x000fe4000fffe0ff */
[----:B------:R-:W-:Y:S01]  /*11d0*/  LOP3.LUT R12, R69, UR14, R67, 0x96, !PT ;  /* 0x0000000e450c7c12 */ /* 0x000fe2000f8e9643 */
[----:B------:R-:W-:-:S04]  /*11e0*/  IMAD.WIDE.U32 R10, R10, -0x326172a9, RZ ;  /* 0xcd9e8d570a0a7825 */ /* 0x000fc800078e00ff */
[----:B------:R-:W-:Y:S01]  /*11f0*/  IMAD.WIDE.U32 R12, R12, -0x2daee0ad, RZ ;  /* 0xd2511f530c0c7825 */ /* 0x000fe200078e00ff */
[----:B------:R-:W-:-:S04]  /*1200*/  LOP3.LUT R85, R66, UR22, R11, 0x96, !PT ;  /* 0x0000001642557c12 */ /* 0x000fc8000f8e960b */
[----:B------:R-:W-:Y:S01]  /*1210*/  LOP3.LUT R66, R84, UR23, R13, 0x96, !PT ;  /* 0x0000001754427c12 */ /* 0x000fe2000f8e960d */
[----:B------:R-:W-:-:S04]  /*1220*/  IMAD.WIDE.U32 R84, R85, -0x2daee0ad, RZ ;  /* 0xd2511f5355547825 */ /* 0x000fc800078e00ff */
[----:B------:R-:W-:Y:S01]  /*1230*/  IMAD.WIDE.U32 R66, R66, -0x326172a9, RZ ;  /* 0xcd9e8d5742427825 */ /* 0x000fe200078e00ff */
[----:B------:R-:W-:Y:S01]  /*1240*/  LOP3.LUT R11, R12, UR6, R85, 0x96, !PT ;  /* 0x000000060c0b7c12 */ /* 0x000fe2000f8e9655 */
[----:B------:R-:W-:-:S03]  /*1250*/  UIADD3 UR6, UPT, UPT, UR15, -0x695add53, URZ ;  /* 0x96a522ad0f067890 */ /* 0x000fc6000fffe0ff */
[----:B------:R-:W-:Y:S01]  /*1260*/  LOP3.LUT R12, R10, UR5, R67, 0x96, !PT ;  /* 0x000000050a0c7c12 */ /* 0x000fe2000f8e9643 */
[----:B------:R-:W-:Y:S01]  /*1270*/  IMAD.WIDE.U32 R10, R11, -0x326172a9, RZ ;  /* 0xcd9e8d570b0a7825 */ /* 0x000fe200078e00ff */
[----:B------:R-:W-:-:S03]  /*1280*/  UIADD3 UR5, UPT, UPT, UR15, 0x32370b8f, URZ ;  /* 0x32370b8f0f057890 */ /* 0x000fc6000fffe0ff */
[----:B------:R-:W-:Y:S01]  /*1290*/  IMAD.WIDE.U32 R12, R12, -0x2daee0ad, RZ ;  /* 0xd2511f530c0c7825 */ /* 0x000fe200078e00ff */
[----:B------:R-:W-:-:S04]  /*12a0*/  LOP3.LUT R85, R66, UR25, R11, 0x96, !PT ;  /* 0x0000001942557c12 */ /* 0x000fc8000f8e960b */
[----:B------:R-:W-:Y:S01]  /*12b0*/  LOP3.LUT R66, R84, UR5, R13, 0x96, !PT ;  /* 0x0000000554427c12 */ /* 0x000fe2000f8e960d */
[----:B------:R-:W-:Y:S01]  /*12c0*/  IMAD.WIDE.U32 R84, R85, -0x2daee0ad, RZ ;  /* 0xd2511f5355547825 */ /* 0x000fe200078e00ff */
[----:B------:R-:W-:-:S03]  /*12d0*/  UIADD3 UR5, UPT, UPT, UR15, -0x24c28bd8, URZ ;  /* 0xdb3d74280f057890 */ /* 0x000fc6000fffe0ff */
        /* <DEDUP_REMOVED lines=27> */
.L_x_590:
[----:B------:R-:W-:Y:S05]  /*1490*/  BSYNC.RECONVERGENT B1 ;  /* 0x0000000000017941 */ /* 0x000fea0003800200 */
.L_x_589:
[----:B------:R-:W-:Y:S01]  /*14a0*/  I2FP.F32.U32 R10, R10 ;  /* 0x0000000a000a7245 */ /* 0x000fe20000201000 */
[----:B------:R-:W-:Y:S01]  /*14b0*/  IMAD.MOV.U32 R13, RZ, RZ, 0x2f800000 ;  /* 0x2f800000ff0d7424 */ /* 0x000fe200078e00ff */
[----:B------:R-:W-:Y:S01]  /*14c0*/  SHF.L.U32 R80, R52, 0x10, RZ ;  /* 0x0000001034507819 */ /* 0x000fe200000006ff */
[----:B-----5:R-:W-:Y:S02]  /*14d0*/  IMAD.U32 R11, R24, 0x10000, RZ ;  /* 0x00010000180b7824 */ /* 0x020fe400078e00ff */
[----:B------:R-:W-:Y:S02]  /*14e0*/  FFMA.FTZ R10, R10, R13, 1.1641532182693481445e-10 ;  /* 0x2f0000000a0a7423 */ /* 0x000fe4000001000d */
[----:B------:R-:W-:-:S03]  /*14f0*/  FMUL.FTZ R11, R11, UR17 ;  /* 0x000000110b0b7c20 */ /* 0x000fc60008410000 */
[----:B------:R-:W-:Y:S01]  /*1500*/  FSETP.GTU.FTZ.AND P2, PT, R10, UR35, PT ;  /* 0x000000230a007c0b */ /* 0x000fe2000bf5c000 */
[----:B------:R-:W-:-:S03]  /*1510*/  FMUL.FTZ R11, R11, UR16 ;  /* 0x000000100b0b7c20 */ /* 0x000fc60008410000 */
[----:B------:R-:W-:Y:S02]  /*1520*/  SEL R10, RZ, 0x1, P2 ;  /* 0x00000001ff0a7807 */ /* 0x000fe40001000000 */
[----:B------:R-:W-:-:S05]  /*1530*/  FSEL R11, R11, RZ, !P2 ;  /* 0x000000ff0b0b7208 */ /* 0x000fca0005000000 */
[----:B------:R-:W-:-:S07]  /*1540*/  FADD.FTZ R13, R80, R11 ;  /* 0x0000000b500d7221 */ /* 0x000fce0000010000 */
.L_x_588:
[----:B------:R-:W-:Y:S01]  /*1550*/  @!P1 PRMT R11, R52, 0x7632, R11 ;  /* 0x00007632340b9816 */ /* 0x000fe2000000000b */
[----:B------:R-:W-:Y:S01]  /*1560*/  @!P1 IMAD.MOV.U32 R65, RZ, RZ, R84 ;  /* 0x000000ffff419224 */ /* 0x000fe200078e0054 */
[----:B------:R-:W-:Y:S01]  /*1570*/  F2FP.BF16.F32.PACK_AB R80, RZ, R13 ;  /* 0x0000000dff50723e */ /* 0x000fe200000010ff */
[----:B------:R-:W-:Y:S01]  /*1580*/  @!P1 IMAD.MOV.U32 R90, RZ, RZ, R82 ;  /* 0x000000ffff5a9224 */ /* 0x000fe200078e0052 */
[----:B------:R-:W-:Y:S01]  /*1590*/  @!P1 SHF.L.U32 R11, R11, 0x10, RZ ;  /* 0x000000100b0b9819 */ /* 0x000fe200000006ff */
[----:B------:R-:W-:Y:S06]  /*15a0*/  @!P1 BRA `(.L_x_594) ;  /* 0x0000000400709947 */ /* 0x000fec0003800000 */
        /* <DEDUP_REMOVED lines=16> */
.L_x_597:
        /* <DEDUP_REMOVED lines=13> */
.L_x_599:
[----:B------:R-:W-:Y:S05]  /*1780*/  BSYNC.RECONVERGENT B2 ;  /* 0x0000000000027941 */ /* 0x000fea0003800200 */
.L_x_598:
[----:B------:R-:W-:Y:S01]  /*1790*/  IMAD.WIDE.U32 R66, R72, -0x326172a9, RZ ;  /* 0xcd9e8d5748427825 */ /* 0x000fe200078e00ff */
[----:B------:R-:W-:Y:S01]  /*17a0*/  LOP3.LUT R86, R14, UR15, R85, 0x96, !PT ;  /* 0x0000000f0e567c12 */ /* 0x000fe2000f8e9655 */
[----:B------:R-:W-:Y:S01]  /*17b0*/  UIADD3 UR6, UPT, UPT, UR15, 0x76cf5d0a, URZ ;  /* 0x76cf5d0a0f067890 */ /* 0x000fe2000fffe0ff */
[----:B------:R-:W-:Y:S01]  /*17c0*/  MOV R9, R82 ;  /* 0x0000005200097202 */ /* 0x000fe20000000f00 */
[----:B------:R-:W-:Y:S02]  /*17d0*/  UIADD3 UR5, UPT, UPT, UR14, 0x3c6ef372, URZ ;  /* 0x3c6ef3720e057890 */ /* 0x000fe4000fffe0ff */
        /* <DEDUP_REMOVED lines=42> */
[----:B------:R-:W-:-:S07]  /*1a80*/  LOP3.LUT R67, R84, UR6, R91, 0x96, !PT ;  /* 0x0000000654437c12 */ /* 0x000fce000f8e965b */
.L_x_596:
[----:B------:R-:W-:Y:S05]  /*1a90*/  BSYNC.RECONVERGENT B1 ;  /* 0x0000000000017941 */ /* 0x000fea0003800200 */
.L_x_595:
[----:B-----5:R-:W-:Y:S01]  /*1aa0*/  PRMT R11, R24, 0x7632, R11 ;  /* 0x00007632180b7816 */ /* 0x020fe2000000000b */
[----:B------:R-:W-:Y:S01]  /*1ab0*/  IMAD.MOV.U32 R82, RZ, RZ, 0x2f800000 ;  /* 0x2f800000ff527424 */ /* 0x000fe200078e00ff */
[----:B------:R-:W-:Y:S02]  /*1ac0*/  I2FP.F32.U32 R9, R9 ;  /* 0x0000000900097245 */ /* 0x000fe40000201000 */
[----:B------:R-:W-:Y:S02]  /*1ad0*/  SHF.L.U32 R11, R11, 0x10, RZ ;  /* 0x000000100b0b7819 */ /* 0x000fe400000006ff */
[----:B------:R-:W-:Y:S01]  /*1ae0*/  PRMT R52, R52, 0x7632, R52 ;  /* 0x0000763234347816 */ /* 0x000fe20000000034 */
[----:B------:R-:W-:Y:S02]  /*1af0*/  FFMA.FTZ R9, R9, R82, 1.1641532182693481445e-10 ;  /* 0x2f00000009097423 */ /* 0x000fe40000010052 */
[----:B------:R-:W-:Y:S02]  /*1b00*/  FMUL.FTZ R11, R11, UR17 ;  /* 0x000000110b0b7c20 */ /* 0x000fe40008410000 */
[----:B------:R-:W-:Y:S01]  /*1b10*/  IMAD.U32 R52, R52, 0x10000, RZ ;  /* 0x0001000034347824 */ /* 0x000fe200078e00ff */
[----:B------:R-:W-:Y:S01]  /*1b20*/  FSETP.GTU.FTZ.AND P2, PT, R9, UR35, PT ;  /* 0x0000002309007c0b */ /* 0x000fe2000bf5c000 */
[----:B------:R-:W-:-:S03]  /*1b30*/  FMUL.FTZ R11, R11, UR16 ;  /* 0x000000100b0b7c20 */ /* 0x000fc60008410000 */
[----:B------:R-:W-:Y:S02]  /*1b40*/  SEL R9, RZ, 0x1, P2 ;  /* 0x00000001ff097807 */ /* 0x000fe40001000000 */
[----:B------:R-:W-:-:S05]  /*1b50*/  FSEL R11, R11, RZ, !P2 ;  /* 0x000000ff0b0b7208 */ /* 0x000fca0005000000 */
[----:B------:R-:W-:-:S07]  /*1b60*/  FADD.FTZ R11, R52, R11 ;  /* 0x0000000b340b7221 */ /* 0x000fce0000010000 */
.L_x_594:
[----:B------:R-:W-:Y:S01]  /*1b70*/  F2FP.BF16.F32.PACK_AB R82, RZ, R11 ;  /* 0x0000000bff52723e */ /* 0x000fe200000010ff */
[----:B------:R-:W-:Y:S01]  /*1b80*/  @!P1 IMAD.U32 R87, R53, 0x10000, RZ ;  /* 0x0001000035579824 */ /* 0x000fe200078e00ff */
[----:B------:R-:W-:Y:S01]  /*1b90*/  @!P1 MOV R88, R65 ;  /* 0x0000004100589202 */ /* 0x000fe20000000f00 */
[----:B------:R-:W-:Y:S01]  /*1ba0*/  @!P1 IMAD.MOV.U32 R52, RZ, RZ, R90 ;  /* 0x000000ffff349224 */ /* 0x000fe200078e005a */
        /* <DEDUP_REMOVED lines=17> */
.L_x_603:
        /* <DEDUP_REMOVED lines=13> */
.L_x_605:
[----:B------:R-:W-:Y:S05]  /*1d90*/  BSYNC.RECONVERGENT B2 ;  /* 0x0000000000027941 */ /* 0x000fea0003800200 */
.L_x_604:
[----:B------:R-:W-:Y:S01]  /*1da0*/  IMAD.WIDE.U32 R66, R72, -0x326172a9, RZ ;  /* 0xcd9e8d5748427825 */ /* 0x000fe200078e00ff */
[----:B------:R-:W-:Y:S01]  /*1db0*/  LOP3.LUT R84, R14, UR15, R87, 0x96, !PT ;  /* 0x0000000f0e547c12 */ /* 0x000fe2000f8e9657 */
[----:B------:R-:W-:Y:S02]  /*1dc0*/  UIADD3 UR6, UPT, UPT, UR15, 0x76cf5d0a, URZ ;  /* 0x76cf5d0a0f067890 */ /* 0x000fe4000fffe0ff */
[----:B------:R-:W-:Y:S02]  /*1dd0*/  UIADD3 UR5, UPT, UPT, UR14, 0x3c6ef372, URZ ;  /* 0x3c6ef3720e057890 */ /* 0x000fe4000fffe0ff */
[----:B------:R-:W-:Y:S01]  /*1de0*/  LOP3.LUT R88, R69, UR14, R67, 0x96, !PT ;  /* 0x0000000e45587c12 */ /* 0x000fe2000f8e9643 */
[----:B------:R-:W-:-:S04]  /*1df0*/  IMAD.WIDE.U32 R84, R84, -0x326172a9, RZ ;  /* 0xcd9e8d5754547825 */ /* 0x000fc800078e00ff */
[----:B------:R-:W-:Y:S01]  /*1e00*/  IMAD.WIDE.U32 R88, R88, -0x2daee0ad, RZ ;  /* 0xd2511f5358587825 */ /* 0x000fe200078e00ff */
[----:B------:R-:W-:-:S03]  /*1e10*/  LOP3.LUT R87, R66, UR22, R85, 0x96, !PT ;  /* 0x0000001642577c12 */ /* 0x000fc6000f8e9655 */
[----:B------:R-:W-:Y:S01]  /*1e20*/  IMAD.MOV.U32 R8, RZ, RZ, R90 ;  /* 0x000000ffff087224 */ /* 0x000fe200078e005a */
        /* <DEDUP_REMOVED lines=35> */
[----:B------:R-:W-:-:S03]  /*2060*/  MOV R12, R88 ;  /* 0x00000058000c7202 */ /* 0x000fc60000000f00 */
[----:B------:R-:W-:Y:S01]  /*2070*/  HFMA2 R88, -RZ, RZ, 0, 0 ;  /* 0x00000000ff587431 */ /* 0x000fe200000001ff */
[----:B------:R-:W-:Y:S01]  /*2080*/  LOP3.LUT R66, R66, UR5, R89, 0x96, !PT ;  /* 0x0000000542427c12 */ /* 0x000fe2000f8e9659 */
[----:B------:R-:W-:Y:S01]  /*2090*/  IMAD.MOV.U32 R52, RZ, RZ, R84 ;  /* 0x000000ffff347224 */ /* 0x000fe200078e0054 */
[----:B------:R-:W-:-:S07]  /*20a0*/  LOP3.LUT R67, R86, UR6, R85, 0x96, !PT ;  /* 0x0000000656437c12 */ /* 0x000fce000f8e9655 */
.L_x_602:
[----:B------:R-:W-:Y:S05]  /*20b0*/  BSYNC.RECONVERGENT B1 ;  /* 0x0000000000017941 */ /* 0x000fea0003800200 */
.L_x_601:
        /* <DEDUP_REMOVED lines=11> */
.L_x_600:
        /* <DEDUP_REMOVED lines=22> */
.L_x_609:
        /* <DEDUP_REMOVED lines=13> */
.L_x_611:
[----:B------:R-:W-:Y:S05]  /*23a0*/  BSYNC.RECONVERGENT B2 ;  /* 0x0000000000027941 */ /* 0x000fea0003800200 */
.L_x_610:
        /* <DEDUP_REMOVED lines=13> */
[----:B------:R-:W-:Y:S02]  /*2480*/  UIADD3 UR6, UPT, UPT, UR15, -0x695add53, URZ ;  /* 0x96a522ad0f067890 */ /* 0x000fe4000fffe0ff */
[----:B------:R-:W-:Y:S01]  /*2490*/  IMAD.MOV.U32 R65, RZ, RZ, RZ ;  /* 0x000000ffff417224 */ /* 0x000fe200078e00ff */
        /* <DEDUP_REMOVED lines=32> */
[----:B------:R-:W-:Y:S02]  /*26a0*/  LOP3.LUT R67, R90, UR6, R89, 0x96, !PT ;  /* 0x000000065a437c12 */ /* 0x000fe4000f8e9659 */
[----:B------:R-:W-:-:S07]  /*26b0*/  MOV R86, R88 ;  /* 0x0000005800567202 */ /* 0x000fce0000000f00 */
.L_x_608:
[----:B------:R-:W-:Y:S05]  /*26c0*/  BSYNC.RECONVERGENT B1 ;  /* 0x0000000000017941 */ /* 0x000fea0003800200 */
.L_x_607:
[----:B-----5:R-:W-:Y:S01]  /*26d0*/  PRMT R52, R25, 0x7632, R52 ;  /* 0x0000763219347816 */ /* 0x020fe20000000034 */
[----:B------:R-:W-:Y:S01]  /*26e0*/  HFMA2 R88, -RZ, RZ, 0.1171875, 0 ;  /* 0x2f800000ff587431 */ /* 0x000fe200000001ff */
[----:B------:R-:W-:Y:S02]  /*26f0*/  I2FP.F32.U32 R7, R7 ;  /* 0x0000000700077245 */ /* 0x000fe40000201000 */
[----:B------:R-:W-:Y:S01]  /*2700*/  PRMT R53, R53, 0x7632, R53 ;  /* 0x0000763235357816 */ /* 0x000fe20000000035 */
[----:B------:R-:W-:Y:S02]  /*2710*/  IMAD.U32 R52, R52, 0x10000, RZ ;  /* 0x0001000034347824 */ /* 0x000fe400078e00ff */
[----:B------:R-:W-:Y:S02]  /*2720*/  FFMA.FTZ R7, R7, R88, 1.1641532182693481445e-10 ;  /* 0x2f00000007077423 */ /* 0x000fe40000010058 */
[----:B------:R-:W-:Y:S01]  /*2730*/  FMUL.FTZ R52, R52, UR17 ;  /* 0x0000001134347c20 */ /* 0x000fe20008410000 */
[----:B------:R-:W-:-:S02]  /*2740*/  IMAD.U32 R53, R53, 0x10000, RZ ;  /* 0x0001000035357824 */ /* 0x000fc400078e00ff */
[----:B------:R-:W-:Y:S01]  /*2750*/  FSETP.GTU.FTZ.AND P2, PT, R7, UR35, PT ;  /* 0x0000002307007c0b */ /* 0x000fe2000bf5c000 */
[----:B------:R-:W-:-:S03]  /*2760*/  FMUL.FTZ R52, R52, UR16 ;  /* 0x0000001034347c20 */ /* 0x000fc60008410000 */
[----:B------:R-:W-:Y:S02]  /*2770*/  SEL R7, RZ, 0x1, P2 ;  /* 0x00000001ff077807 */ /* 0x000fe40001000000 */
[----:B------:R-:W-:-:S05]  /*2780*/  FSEL R52, R52, RZ, !P2 ;  /* 0x000000ff34347208 */ /* 0x000fca0005000000 */
[----:B------:R-:W-:-:S07]  /*2790*/  FADD.FTZ R85, R53, R52 ;  /* 0x0000003435557221 */ /* 0x000fce0000010000 */
.L_x_606:
[----:B------:R-:W-:Y:S01]  /*27a0*/  F2FP.BF16.F32.PACK_AB R88, RZ, R85 ;  /* 0x00000055ff58723e */ /* 0x000fe200000010ff */
[----:B------:R-:W-:Y:S01]  /*27b0*/  @!P1 IMAD.MOV.U32 R52, RZ, RZ, R65 ;  /* 0x000000ffff349224 */ /* 0x000fe200078e0041 */
[----:B------:R-:W-:Y:S01]  /*27c0*/  @!P1 SHF.L.U32 R89, R54, 0x10, RZ ;  /* 0x0000001036599819 */ /* 0x000fe200000006ff */
[----:B------:R-:W-:Y:S01]  /*27d0*/  @!P1 IMAD.MOV.U32 R92, RZ, RZ, R86 ;  /* 0x000000ffff5c9224 */ /* 0x000fe200078e0056 */
[----:B------:R-:W-:Y:S06]  /*27e0*/  @!P1 BRA `(.L_x_612) ;  /* 0x00000004006c9947 */ /* 0x000fec0003800000 */
[----:B------:R-:W-:Y:S01]  /*27f0*/  ISETP.NE.AND P2, PT, R65, 0x1, PT ;  /* 0x000000014100780c */ /* 0x000fe20003f45270 */
[----:B------:R-:W-:Y:S01]  /*2800*/  BSSY.RECONVERGENT B1, `(.L_x_613) ;  /* 0x000004e000017945 */ /* 0x000fe20003800200 */
[----:B------:R-:W-:Y:S01]  /*2810*/  MOV R52, 0x2 ;  /* 0x0000000200347802 */ /* 0x000fe20000000f00 */
[----:B------:R-:W-:Y:S02]  /*2820*/  IMAD.MOV.U32 R6, RZ, RZ, R12 ;  /* 0x000000ffff067224 */ /* 0x000fe400078e000c */
[----:B------:R-:W-:-:S08]  /*2830*/  IMAD.MOV.U32 R92, RZ, RZ, R86 ;  /* 0x000000ffff5c7224 */ /* 0x000fd000078e0056 */
        /* <DEDUP_REMOVED lines=11> */
.L_x_615:
        /* <DEDUP_REMOVED lines=13> */
.L_x_617:
[----:B------:R-:W-:Y:S05]  /*29c0*/  BSYNC.RECONVERGENT B2 ;  /* 0x0000000000027941 */ /* 0x000fea0003800200 */
.L_x_616:
        /* <DEDUP_REMOVED lines=49> */
.L_x_614:
[----:B------:R-:W-:Y:S05]  /*2ce0*/  BSYNC.RECONVERGENT B1 ;  /* 0x0000000000017941 */ /* 0x000fea0003800200 */
.L_x_613:
[----:B------:R-:W-:Y:S01]  /*2cf0*/  I2FP.F32.U32 R6, R6 ;  /* 0x0000000600067245 */ /* 0x000fe20000201000 */
[----:B------:R-:W-:Y:S01]  /*2d00*/  IMAD.MOV.U32 R65, RZ, RZ, 0x2f800000 ;  /* 0x2f800000ff417424 */ /* 0x000fe200078e00ff */
[----:B-----5:R-:W-:Y:S01]  /*2d10*/  SHF.L.U32 R53, R26, 0x10, RZ ;  /* 0x000000101a357819 */ /* 0x020fe200000006ff */
[----:B------:R-:W-:Y:S02]  /*2d20*/  IMAD.U32 R86, R54, 0x10000, RZ ;  /* 0x0001000036567824 */ /* 0x000fe400078e00ff */
[----:B------:R-:W-:Y:S02]  /*2d30*/  FFMA.FTZ R6, R6, R65, 1.1641532182693481445e-10 ;  /* 0x2f00000006067423 */ /* 0x000fe40000010041 */
[----:B------:R-:W-:-:S03]  /*2d40*/  FMUL.FTZ R53, R53, UR17 ;  /* 0x0000001135357c20 */ /* 0x000fc60008410000 */
[----:B------:R-:W-:Y:S01]  /*2d50*/  FSETP.GTU.FTZ.AND P2, PT, R6, UR35, PT ;  /* 0x0000002306007c0b */ /* 0x000fe2000bf5c000 */
[----:B------:R-:W-:-:S03]  /*2d60*/  FMUL.FTZ R53, R53, UR16 ;  /* 0x0000001035357c20 */ /* 0x000fc60008410000 */
[----:B------:R-:W-:Y:S02]  /*2d70*/  SEL R6, RZ, 0x1, P2 ;  /* 0x00000001ff067807 */ /* 0x000fe40001000000 */
[----:B------:R-:W-:-:S05]  /*2d80*/  FSEL R53, R53, RZ, !P2 ;  /* 0x000000ff35357208 */ /* 0x000fca0005000000 */
[----:B------:R-:W-:-:S07]  /*2d90*/  FADD.FTZ R89, R86, R53 ;  /* 0x0000003556597221 */ /* 0x000fce0000010000 */
.L_x_612:
[----:B------:R-:W-:Y:S01]  /*2da0*/  @!P1 PRMT R91, R54, 0x7632, R91 ;  /* 0x00007632365b9816 */ /* 0x000fe2000000005b */
[----:B------:R-:W-:Y:S01]  /*2db0*/  @!P1 IMAD.MOV.U32 R53, RZ, RZ, R52 ;  /* 0x000000ffff359224 */ /* 0x000fe200078e0034 */
[----:B------:R-:W-:Y:S02]  /*2dc0*/  F2FP.BF16.F32.PACK_AB R90, RZ, R89 ;  /* 0x00000059ff5a723e */ /* 0x000fe400000010ff */
[----:B------:R-:W-:Y:S01]  /*2dd0*/  @!P1 MOV R86, R92 ;  /* 0x0000005c00569202 */ /* 0x000fe20000000f00 */
[----:B------:R-:W-:Y:S01]  /*2de0*/  @!P1 IMAD.U32 R91, R91, 0x10000, RZ ;  /* 0x000100005b5b9824 */ /* 0x000fe200078e00ff */
        /* <DEDUP_REMOVED lines=17> */
.L_x_621:
        /* <DEDUP_REMOVED lines=13> */
.L_x_623:
[----:B------:R-:W-:Y:S05]  /*2fd0*/  BSYNC.RECONVERGENT B2 ;  /* 0x0000000000027941 */ /* 0x000fea0003800200 */
.L_x_622:
        /* <DEDUP_REMOVED lines=49> */
.L_x_620:
[----:B------:R-:W-:Y:S05]  /*32f0*/  BSYNC.RECONVERGENT B1 ;  /* 0x0000000000017941 */ /* 0x000fea0003800200 */
.L_x_619:
[----:B-----5:R-:W-:Y:S01]  /*3300*/  PRMT R52, R26, 0x7632, R52 ;  /* 0x000076321a347816 */ /* 0x020fe20000000034 */
[----:B------:R-:W-:Y:S01]  /*3310*/  IMAD.MOV.U32 R65, RZ, RZ, 0x2f800000 ;  /* 0x2f800000ff417424 */ /* 0x000fe200078e00ff */
[----:B------:R-:W-:Y:S02]  /*3320*/  I2FP.F32.U32 R4, R4 ;  /* 0x0000000400047245 */ /* 0x000fe40000201000 */
[----:B------:R-:W-:Y:S01]  /*3330*/  PRMT R54, R54, 0x7632, R54 ;  /* 0x0000763236367816 */ /* 0x000fe20000000036 */
[----:B------:R-:W-:Y:S02]  /*3340*/  IMAD.U32 R52, R52, 0x10000, RZ ;  /* 0x0001000034347824 */ /* 0x000fe400078e00ff */
[----:B------:R-:W-:Y:S01]  /*3350*/  FFMA.FTZ R4, R4, R65, 1.1641532182693481445e-10 ;  /* 0x2f00000004047423 */ /* 0x000fe20000010041 */
[----:B------:R-:W-:Y:S01]  /*3360*/  SHF.L.U32 R91, R54, 0x10, RZ ;  /* 0x00000010365b7819 */ /* 0x000fe200000006ff */
[----:B------:R-:W-:-:S03]  /*3370*/  FMUL.FTZ R52, R52, UR17 ;  /* 0x0000001134347c20 */ /* 0x000fc60008410000 */
[----:B------:R-:W-:Y:S01]  /*3380*/  FSETP.GTU.FTZ.AND P2, PT, R4, UR35, PT ;  /* 0x0000002304007c0b */ /* 0x000fe2000bf5c000 */
[----:B------:R-:W-:-:S03]  /*3390*/  FMUL.FTZ R52, R52, UR16 ;  /* 0x0000001034347c20 */ /* 0x000fc60008410000 */
[----:B------:R-:W-:Y:S02]  /*33a0*/  SEL R4, RZ, 0x1, P2 ;  /* 0x00000001ff047807 */ /* 0x000fe40001000000 */
[----:B------:R-:W-:-:S05]  /*33b0*/  FSEL R52, R52, RZ, !P2 ;  /* 0x000000ff34347208 */ /* 0x000fca0005000000 */
[----:B------:R-:W-:-:S07]  /*33c0*/  FADD.FTZ R91, R91, R52 ;  /* 0x000000345b5b7221 */ /* 0x000fce0000010000 */
.L_x_618:
        /* <DEDUP_REMOVED lines=21> */
.L_x_627:
        /* <DEDUP_REMOVED lines=13> */
.L_x_629:
[----:B------:R-:W-:Y:S05]  /*35f0*/  BSYNC.RECONVERGENT B2 ;  /* 0x0000000000027941 */ /* 0x000fea0003800200 */
.L_x_628:
        /* <DEDUP_REMOVED lines=46> */
[----:B------:R-:W-:Y:S01]  /*38e0*/  MOV R92, R52 ;  /* 0x00000034005c7202 */ /* 0x000fe20000000f00 */
[----:B------:R-:W-:Y:S01]  /*38f0*/  IMAD.MOV.U32 R52, RZ, RZ, RZ ;  /* 0x000000ffff347224 */ /* 0x000fe200078e00ff */
[----:B------:R-:W-:-:S07]  /*3900*/  LOP3.LUT R67, R100, UR6, R53, 0x96, !PT ;  /* 0x0000000664437c12 */ /* 0x000fce000f8e9635 */
.L_x_626:
[----:B------:R-:W-:Y:S05]  /*3910*/  BSYNC.RECONVERGENT B1 ;  /* 0x0000000000017941 */ /* 0x000fea0003800200 */
.L_x_625:
[----:B------:R-:W-:Y:S01]  /*3920*/  I2FP.F32.U32 R2, R2 ;  /* 0x0000000200027245 */ /* 0x000fe20000201000 */
[----:B------:R-:W-:Y:S02]  /*3930*/  HFMA2 R65, -RZ, RZ, 0.1171875, 0 ;  /* 0x2f800000ff417431 */ /* 0x000fe400000001ff */
[----:B-----5:R-:W-:Y:S02]  /*3940*/  IMAD.U32 R53, R27, 0x10000, RZ ;  /* 0x000100001b357824 */ /* 0x020fe400078e00ff */
[----:B------:R-:W-:Y:S02]  /*3950*/  IMAD.U32 R86, R55, 0x10000, RZ ;  /* 0x0001000037567824 */ /* 0x000fe400078e00ff */
[----:B------:R-:W-:Y:S01]  /*3960*/  FFMA.FTZ R2, R2, R65, 1.1641532182693481445e-10 ;  /* 0x2f00000002027423 */ /* 0x000fe20000010041 */
[----:B------:R-:W-:-:S04]  /*3970*/  FMUL.FTZ R53, R53, UR17 ;  /* 0x0000001135357c20 */ /* 0x000fc80008410000 */
[----:B------:R-:W-:Y:S01]  /*3980*/  FMUL.FTZ R53, R53, UR16 ;  /* 0x0000001035357c20 */ /* 0x000fe20008410000 */
[----:B------:R-:W-:-:S04]  /*3990*/  FSETP.GTU.FTZ.AND P2, PT, R2, UR35, PT ;  /* 0x0000002302007c0b */ /* 0x000fc8000bf5c000 */
[----:B------:R-:W-:Y:S02]  /*39a0*/  FSEL R53, R53, RZ, !P2 ;  /* 0x000000ff35357208 */ /* 0x000fe40005000000 */
[----:B------:R-:W-:-:S03]  /*39b0*/  SEL R2, RZ, 0x1, P2 ;  /* 0x00000001ff027807 */ /* 0x000fc60001000000 */
[----:B------:R-:W-:-:S07]  /*39c0*/  FADD.FTZ R101, R86, R53 ;  /* 0x0000003556657221 */ /* 0x000fce0000010000 */
.L_x_624:
        /* <DEDUP_REMOVED lines=22> */
.L_x_633:
        /* <DEDUP_REMOVED lines=13> */
.L_x_635:
[----:B------:R-:W-:Y:S05]  /*3c00*/  BSYNC.RECONVERGENT B2 ;  /* 0x0000000000027941 */ /* 0x000fea0003800200 */
.L_x_634:
        /* <DEDUP_REMOVED lines=48> */
[----:B------:R-:W-:-:S07]  /*3f10*/  IMAD.MOV.U32 R94, RZ, RZ, R52 ;  /* 0x000000ffff5e7224 */ /* 0x000fce00078e0034 */
.L_x_632:
[----:B------:R-:W-:Y:S05]  /*3f20*/  BSYNC.RECONVERGENT B1 ;  /* 0x0000000000017941 */ /* 0x000fea0003800200 */
.L_x_631:
        /* <DEDUP_REMOVED lines=13> */
.L_x_630:
[----:B------:R-:W-:Y:S02]  /*4000*/  F2FP.BF16.F32.PACK_AB R55, RZ, R103 ;  /* 0x00000067ff37723e */ /* 0x000fe400000010ff */
[----:B------:R-:W-:Y:S02]  /*4010*/  PRMT R54, R90, 0x5410, R54 ;  /* 0x000054105a367816 */ /* 0x000fe40000000036 */
[----:B------:R-:W-:Y:S02]  /*4020*/  PRMT R53, R84, 0x5410, R88 ;  /* 0x0000541054357816 */ /* 0x000fe40000000058 */
[----:B------:R-:W-:Y:S02]  /*4030*/  PRMT R52, R80, 0x5410, R82 ;  /* 0x0000541050347816 */ /* 0x000fe40000000052 */
[----:B------:R-:W-:Y:S01]  /*4040*/  PRMT R55, R86, 0x5410, R55 ;  /* 0x0000541056377816 */ /* 0x000fe20000000037 */
[----:B------:R-:W-:Y:S06]  /*4050*/  BRA `(.L_x_636) ;  /* 0x0000002c00547947 */ /* 0x000fec0003800000 */
.L_x_587:
[----:B------:R-:W-:Y:S02]  /*4060*/  IMAD.U32 R113, RZ, RZ, UR15 ;  /* 0x0000000fff717e24 */ /* 0x000fe4000f8e00ff */
[----:B------:R-:W-:Y:S02]  /*4070*/  HFMA2 R13, -RZ, RZ, 0, 0 ;  /* 0x00000000ff0d7431 */ /* 0x000fe400000001ff */
[----:B------:R-:W-:Y:S02]  /*4080*/  IMAD.MOV.U32 R52, RZ, RZ, R65 ;  /* 0x000000ffff347224 */ /* 0x000fe400078e0041 */
[----:B------:R-:W-:Y:S01]  /*4090*/  IMAD.MOV.U32 R94, RZ, RZ, R80 ;  /* 0x000000ffff5e7224 */ /* 0x000fe200078e0050 */
[----:B------:R-:W-:Y:S01]  /*40a0*/  IADD3 R113, PT, PT, R113, 0x32370b8f, RZ ;  /* 0x32370b8f71717810 */ /* 0x000fe20007ffe0ff */
[----:B------:R-:W-:Y:S06]  /*40b0*/  BRA.U !UP2, `(.L_x_637) ;  /* 0x000000050a5c7547 */ /* 0x000fec000b800000 */
        /* <DEDUP_REMOVED lines=16> */
.L_x_640:
        /* <DEDUP_REMOVED lines=13> */
.L_x_642:
[----:B------:R-:W-:Y:S05]  /*4290*/  BSYNC.RECONVERGENT B2 ;  /* 0x0000000000027941 */ /* 0x000fea0003800200 */
.L_x_641:
        /* <DEDUP_REMOVED lines=15> */
[----:B------:R-:W-:-:S03]  /*4390*/  UIADD3 UR5, UPT, UPT, UR15, -0x24c28bd8, URZ ;  /* 0xdb3d74280f057890 */ /* 0x000fc6000fffe0ff */
[----:B------:R-:W-:Y:S01]  /*43a0*/  IMAD.WIDE.U32 R12, R12, -0x2daee0ad, RZ ;  /* 0xd2511f530c0c7825 */ /* 0x000fe200078e00ff */
[----:B------:R-:W-:-:S04]  /*43b0*/  LOP3.LUT R52, R52, UR25, R11, 0x96, !PT ;  /* 0x0000001934347c12 */ /* 0x000fc8000f8e960b */
[----:B------:R-:W-:Y:S01]  /*43c0*/  LOP3.LUT R54, R113, R54, R13, 0x96, !PT ;  /* 0x0000003671367212 */ /* 0x000fe200078e960d */
        /* <DEDUP_REMOVED lines=28> */
.L_x_639:
[----:B------:R-:W-:Y:S05]  /*4590*/  BSYNC.RECONVERGENT B1 ;  /* 0x0000000000017941 */ /* 0x000fea0003800200 */
.L_x_638:
[----:B------:R-:W-:Y:S01]  /*45a0*/  I2FP.F32.U32 R10, R10 ;  /* 0x0000000a000a7245 */ /* 0x000fe20000201000 */
[----:B------:R-:W-:Y:S01]  /*45b0*/  IMAD.MOV.U32 R11, RZ, RZ, 0x2f800000 ;  /* 0x2f800000ff0b7424 */ /* 0x000fe200078e00ff */
[----:B-----5:R-:W-:-:S03]  /*45c0*/  SHF.L.U32 R13, R24, 0x10, RZ ;  /* 0x00000010180d7819 */ /* 0x020fc600000006ff */
[----:B------:R-:W-:Y:S02]  /*45d0*/  FFMA.FTZ R10, R10, R11, 1.1641532182693481445e-10 ;  /* 0x2f0000000a0a7423 */ /* 0x000fe4000001000b */
[----:B------:R-:W-:-:S03]  /*45e0*/  FMUL.FTZ R13, R13, UR17 ;  /* 0x000000110d0d7c20 */ /* 0x000fc60008410000 */
[----:B------:R-:W-:Y:S01]  /*45f0*/  FSETP.GTU.FTZ.AND P1, PT, R10, UR35, PT ;  /* 0x000000230a007c0b */ /* 0x000fe2000bf3c000 */
[----:B------:R-:W-:-:S03]  /*4600*/  FMUL.FTZ R13, R13, UR16 ;  /* 0x000000100d0d7c20 */ /* 0x000fc60008410000 */
[----:B------:R-:W-:Y:S02]  /*4610*/  SEL R10, RZ, 0x1, P1 ;  /* 0x00000001ff0a7807 */ /* 0x000fe40000800000 */
[----:B------:R-:W-:-:S07]  /*4620*/  FSEL R13, R13, RZ, !P1 ;  /* 0x000000ff0d0d7208 */ /* 0x000fce0004800000 */
.L_x_637:
[----:B------:R-:W-:Y:S01]  /*4630*/  F2FP.BF16.F32.PACK_AB R84, RZ, R13 ;  /* 0x0000000dff54723e */ /* 0x000fe200000010ff */
[----:B------:R-:W-:Y:S02]  /*4640*/  IMAD.MOV.U32 R11, RZ, RZ, RZ ;  /* 0x000000ffff0b7224 */ /* 0x000fe400078e00ff */
[----:B------:R-:W-:Y:S01]  /*4650*/  IMAD.MOV.U32 R53, RZ, RZ, R52 ;  /* 0x000000ffff357224 */ /* 0x000fe200078e0034 */
[----:B------:R-:W-:Y:S06]  /*4660*/  BRA.U !UP2, `(.L_x_643) ;  /* 0x000000050a587547 */ /* 0x000fec000b800000 */
[----:B------:R-:W-:Y:S01]  /*4670*/  ISETP.NE.AND P1, PT, R52, 0x1, PT ;  /* 0x000000013400780c */ /* 0x000fe20003f25270 */
[----:B------:R-:W-:Y:S01]  /*4680*/  BSSY.RECONVERGENT B1, `(.L_x_644) ;  /* 0x000004a000017945 */ /* 0x000fe20003800200 */
[----:B------:R-:W-:Y:S02]  /*4690*/  HFMA2 R53, -RZ, RZ, 0, 1.1920928955078125e-07 ;  /* 0x00000002ff357431 */ /* 0x000fe400000001ff */
[----:B------:R-:W-:-:S09]  /*46a0*/  IMAD.MOV.U32 R9, RZ, RZ, R12 ;  /* 0x000000ffff097224 */ /* 0x000fd200078e000c */
[----:B------:R-:W-:Y:S05]  /*46b0*/  @!P1 BRA `(.L_x_645) ;  /* 0x0000000400189947 */ /* 0x000fea0003800000 */
        /* <DEDUP_REMOVED lines=8> */
.L_x_646:
        /* <DEDUP_REMOVED lines=13> */
.L_x_648:
[----:B------:R-:W-:Y:S05]  /*4810*/  BSYNC.RECONVERGENT B2 ;  /* 0x0000000000027941 */ /* 0x000fea0003800200 */
.L_x_647:
        /* <DEDUP_REMOVED lines=48> */
.L_x_645:
[----:B------:R-:W-:Y:S05]  /*4b20*/  BSYNC.RECONVERGENT B1 ;  /* 0x0000000000017941 */ /* 0x000fea0003800200 */
.L_x_644:
[----:B-----5:R-:W-:Y:S01]  /*4b30*/  PRMT R11, R24, 0x7632, R11 ;  /* 0x00007632180b7816 */ /* 0x020fe2000000000b */
[----:B------:R-:W-:Y:S01]  /*4b40*/  IMAD.MOV.U32 R52, RZ, RZ, 0x2f800000 ;  /* 0x2f800000ff347424 */ /* 0x000fe200078e00ff */
[----:B------:R-:W-:Y:S02]  /*4b50*/  I2FP.F32.U32 R9, R9 ;  /* 0x0000000900097245 */ /* 0x000fe40000201000 */
[----:B------:R-:W-:-:S03]  /*4b60*/  SHF.L.U32 R11, R11, 0x10, RZ ;  /* 0x000000100b0b7819 */ /* 0x000fc600000006ff */
[----:B------:R-:W-:Y:S02]  /*4b70*/  FFMA.FTZ R9, R9, R52, 1.1641532182693481445e-10 ;  /* 0x2f00000009097423 */ /* 0x000fe40000010034 */
[----:B------:R-:W-:-:S03]  /*4b80*/  FMUL.FTZ R11, R11, UR17 ;  /* 0x000000110b0b7c20 */ /* 0x000fc60008410000 */
[----:B------:R-:W-:Y:S01]  /*4b90*/  FSETP.GTU.FTZ.AND P1, PT, R9, UR35, PT ;  /* 0x0000002309007c0b */ /* 0x000fe2000bf3c000 */
[----:B------:R-:W-:-:S03]  /*4ba0*/  FMUL.FTZ R11, R11, UR16 ;  /* 0x000000100b0b7c20 */ /* 0x000fc60008410000 */
[----:B------:R-:W-:Y:S02]  /*4bb0*/  SEL R9, RZ, 0x1, P1 ;  /* 0x00000001ff097807 */ /* 0x000fe40000800000 */
[----:B------:R-:W-:-:S07]  /*4bc0*/  FSEL R11, R11, RZ, !P1 ;  /* 0x000000ff0b0b7208 */ /* 0x000fce0004800000 */
.L_x_643:
        /* <DEDUP_REMOVED lines=17> */
.L_x_652:
        /* <DEDUP_REMOVED lines=13> */
.L_x_654:
[----:B------:R-:W-:Y:S05]  /*4db0*/  BSYNC.RECONVERGENT B2 ;  /* 0x0000000000027941 */ /* 0x000fea0003800200 */
.L_x_653:
        /* <DEDUP_REMOVED lines=48> */
.L_x_651:
[----:B------:R-:W-:Y:S05]  /*50c0*/  BSYNC.RECONVERGENT B1 ;  /* 0x0000000000017941 */ /* 0x000fea0003800200 */
.L_x_650:
        /* <DEDUP_REMOVED lines=9> */
.L_x_649:
        /* <DEDUP_REMOVED lines=17> */
.L_x_658:
        /* <DEDUP_REMOVED lines=13> */
.L_x_660:
[----:B------:R-:W-:Y:S05]  /*5340*/  BSYNC.RECONVERGENT B2 ;  /* 0x0000000000027941 */ /* 0x000fea0003800200 */
.L_x_659:
        /* <DEDUP_REMOVED lines=48> */
.L_x_657:
[----:B------:R-:W-:Y:S05]  /*5650*/  BSYNC.RECONVERGENT B1 ;  /* 0x0000000000017941 */ /* 0x000fea0003800200 */
.L_x_656:
        /* <DEDUP_REMOVED lines=10> */
.L_x_655:
        /* <DEDUP_REMOVED lines=17> */
.L_x_664:
        /* <DEDUP_REMOVED lines=13> */
.L_x_666:
[----:B------:R-:W-:Y:S05]  /*58e0*/  BSYNC.RECONVERGENT B2 ;  /* 0x0000000000027941 */ /* 0x000fea0003800200 */
.L_x_665:
        /* <DEDUP_REMOVED lines=48> */
.L_x_663:
[----:B------:R-:W-:Y:S05]  /*5bf0*/  BSYNC.RECONVERGENT B1 ;  /* 0x0000000000017941 */ /* 0x000fea0003800200 */
.L_x_662:
        /* <DEDUP_REMOVED lines=9> */
.L_x_661:
        /* <DEDUP_REMOVED lines=17> */
.L_x_670:
        /* <DEDUP_REMOVED lines=13> */
.L_x_672:
[----:B------:R-:W-:Y:S05]  /*5e70*/  BSYNC.RECONVERGENT B2 ;  /* 0x0000000000027941 */ /* 0x000fea0003800200 */
.L_x_671:
        /* <DEDUP_REMOVED lines=48> */
.L_x_669:
[----:B------:R-:W-:Y:S05]  /*6180*/  BSYNC.RECONVERGENT B1 ;  /* 0x0000000000017941 */ /* 0x000fea0003800200 */
.L_x_668:
        /* <DEDUP_REMOVED lines=10> */
.L_x_667:
        /* <DEDUP_REMOVED lines=17> */
.L_x_676:
        /* <DEDUP_REMOVED lines=13> */
.L_x_678:
[----:B------:R-:W-:Y:S05]  /*6410*/  BSYNC.RECONVERGENT B2 ;  /* 0x0000000000027941 */ /* 0x000fea0003800200 */
.L_x_677:
        /* <DEDUP_REMOVED lines=48> */
.L_x_675:
[----:B------:R-:W-:Y:S05]  /*6720*/  BSYNC.RECONVERGENT B1 ;  /* 0x0000000000017941 */ /* 0x000fea0003800200 */
.L_x_674:
        /* <DEDUP_REMOVED lines=9> */
.L_x_673:
        /* <DEDUP_REMOVED lines=17> */
.L_x_682:
        /* <DEDUP_REMOVED lines=13> */
.L_x_684:
[----:B------:R-:W-:Y:S05]  /*69a0*/  BSYNC.RECONVERGENT B2 ;  /* 0x0000000000027941 */ /* 0x000fea0003800200 */
.L_x_683:
        /* <DEDUP_REMOVED lines=48> */
.L_x_681:
[----:B------:R-:W-:Y:S05]  /*6cb0*/  BSYNC.RECONVERGENT B1 ;  /* 0x0000000000017941 */ /* 0x000fea0003800200 */
.L_x_680:
        /* <DEDUP_REMOVED lines=10> */
.L_x_679:
[----:B------:R-:W-:Y:S02]  /*6d60*/  F2FP.BF16.F32.PACK_AB R55, RZ, R103 ;  /* 0x00000067ff37723e */ /* 0x000fe400000010ff */
[----:B------:R-:W-:Y:S02]  /*6d70*/  PRMT R54, R90, 0x5410, R92 ;  /* 0x000054105a367816 */ /* 0x000fe4000000005c */
[----:B------:R-:W-:Y:S02]  /*6d80*/  PRMT R53, R88, 0x5410, R86 ;  /* 0x0000541058357816 */ /* 0x000fe40000000056 */
[----:B------:R-:W-:Y:S02]  /*6d90*/  PRMT R52, R84, 0x5410, R82 ;  /* 0x0000541054347816 */ /* 0x000fe40000000052 */
[----:B------:R-:W-:-:S07]  /*6da0*/  PRMT R55, R80, 0x5410, R55 ;  /* 0x0000541050377816 */ /* 0x000fce0000000037 */
.L_x_636:
[----:B------:R-:W0:Y:S01]  /*6db0*/  LDC.64 R112, c[0x0][0x3a8] ;  /* 0x0000ea00ff707b82 */ /* 0x000e220000000a00 */
[----:B------:R-:W-:Y:S02]  /*6dc0*/  IMAD.MOV.U32 R80, RZ, RZ, R94 ;  /* 0x000000ffff507224 */ /* 0x000fe400078e005e */
[----:B0-----:R-:W-:-:S05]  /*6dd0*/  IMAD.WIDE.U32 R112, R78, 0x10, R112 ;  /* 0x000000104e707825 */ /* 0x001fca00078e0070 */
[----:B------:R0:W-:Y:S01]  /*6de0*/  STG.E.128 desc[UR12][R112.64], R52 ;  /* 0x0000003470007986 */ /* 0x0001e2000c101d0c */
[----:B------:R-:W-:Y:S05]  /*6df0*/  BRA.U !UP2, `(.L_x_685) ;  /* 0x000000010a507547 */ /* 0x000fea000b800000 */
[----:B0-----:R-:W-:Y:S01]  /*6e00*/  IMAD.U32 R55, R2, 0x10000, RZ ;  /* 0x0001000002377824 */ /* 0x001fe200078e00ff */
[----:B------:R-:W0:Y:S01]  /*6e10*/  LDC.64 R52, c[0x0][0x3b0] ;  /* 0x0000ec00ff347b82 */ /* 0x000e220000000a00 */
[----:B------:R-:W-:Y:S02]  /*6e20*/  LOP3.LUT R54, R0, 0xffff, RZ, 0xc0, !PT ;  /* 0x0000ffff00367812 */ /* 0x000fe400078ec0ff */
[----:B------:R-:W-:Y:S02]  /*6e30*/  LOP3.LUT R114, R7, 0xff, RZ, 0xc0, !PT ;  /* 0x000000ff07727812 */ /* 0x000fe400078ec0ff */
[----:B------:R-:W-:Y:S02]  /*6e40*/  LOP3.LUT R113, R55, 0xff0000, RZ, 0xc0, !PT ;  /* 0x00ff000037717812 */ /* 0x000fe400078ec0ff */
[----:B------:R-:W-:Y:S01]  /*6e50*/  PRMT R55, R4, 0x7104, RZ ;  /* 0x0000710404377816 */ /* 0x000fe200000000ff */
[----:B------:R-:W-:Y:S01]  /*6e60*/  IMAD.WIDE.U32 R114, R114, 0x1000000, RZ ;  /* 0x0100000072727825 */ /* 0x000fe200078e00ff */
[----:B------:R-:W-:-:S02]  /*6e70*/  PRMT R82, R113, 0x4210, R54 ;  /* 0x0000421071527816 */ /* 0x000fc40000000036 */
[----:B------:R-:W-:Y:S02]  /*6e80*/  LOP3.LUT R112, R8, 0xff, RZ, 0xc0, !PT ;  /* 0x000000ff08707812 */ /* 0x000fe400078ec0ff */
[----:B------:R-:W-:Y:S02]  /*6e90*/  LOP3.LUT R54, R9, 0xff, RZ, 0xc0, !PT ;  /* 0x000000ff09367812 */ /* 0x000fe400078ec0ff */
[----:B------:R-:W-:Y:S01]  /*6ea0*/  LOP3.LUT R119, R82, 0xff00, R55, 0xf8, !PT ;  /* 0x0000ff0052777812 */ /* 0x000fe200078ef837 */
[----:B------:R-:W-:-:S03]  /*6eb0*/  IMAD.WIDE.U32 R112, R112, 0x10000, RZ ;  /* 0x0001000070707825 */ /* 0x000fc600078e00ff */
[----:B------:R-:W-:Y:S01]  /*6ec0*/  LOP3.LUT R119, R119, 0xff, R6, 0xf8, !PT ;  /* 0x000000ff77777812 */ /* 0x000fe200078ef806 */
[----:B------:R-:W-:-:S03]  /*6ed0*/  IMAD.WIDE.U32 R54, R54, 0x100, RZ ;  /* 0x0000010036367825 */ /* 0x000fc600078e00ff */
[----:B------:R-:W-:Y:S01]  /*6ee0*/  LOP3.LUT R113, R113, R119, R115, 0xfe, !PT ;  /* 0x0000007771717212 */ /* 0x000fe200078efe73 */
[----:B0-----:R-:W-:Y:S01]  /*6ef0*/  IMAD.WIDE.U32 R52, R76, 0x8, R52 ;  /* 0x000000084c347825 */ /* 0x001fe200078e0034 */
[----:B------:R-:W-:Y:S02]  /*6f00*/  LOP3.LUT R117, R54, R114, R112, 0xfe, !PT ;  /* 0x0000007236757212 */ /* 0x000fe400078efe70 */
[----:B------:R-:W-:Y:S02]  /*6f10*/  LOP3.LUT R55, R113, R55, RZ, 0xfc, !PT ;  /* 0x0000003771377212 */ /* 0x000fe400078efcff */
[----:B------:R-:W-:-:S05]  /*6f20*/  LOP3.LUT R54, R117, 0xff, R10, 0xf8, !PT ;  /* 0x000000ff75367812 */ /* 0x000fca00078ef80a */
[----:B------:R1:W-:Y:S02]  /*6f30*/  STG.E.64 desc[UR12][R52.64], R54 ;  /* 0x0000003634007986 */ /* 0x0003e4000c101b0c */
.L_x_685:
[----:B------:R-:W-:Y:S01]  /*6f40*/  IADD3 R78, PT, PT, R78, 0x80, RZ ;  /* 0x000000804e4e7810 */ /* 0x000fe20007ffe0ff */
[----:B------:R-:W-:-:S07]  /*6f50*/  VIADD R76, R76, 0x80 ;  /* 0x000000804c4c7836 */ /* 0x000fce0000000000 */
.L_x_585:
[----:B------:R-:W-:Y:S05]  /*6f60*/  BSYNC.RECONVERGENT B0 ;  /* 0x0000000000007941 */ /* 0x000fea0003800200 */
.L_x_584:
[----:B------:R-:W-:Y:S01]  /*6f70*/  ISETP.GE.U32.AND P1, PT, R71, 0x100, PT ;  /* 0x000001004700780c */ /* 0x000fe20003f26070 */
[----:B------:R-:W-:-:S12]  /*6f80*/  BSSY.RECONVERGENT B0, `(.L_x_686) ;  /* 0x000060d000007945 */ /* 0x000fd80003800200 */
[----:B------:R-:W-:Y:S05]  /*6f90*/  @!P1 BRA `(.L_x_687) ;  /* 0x00000060002c9947 */ /* 0x000fea0003800000 */
[----:B------:R-:W-:-:S04]  /*6fa0*/  UISETP.NE.U32.AND UP0, UPT, UR18, URZ, UPT ;  /* 0x000000ff1200728c */ /* 0x000fc8000bf05070 */
[----:B------:R-:W-:Y:S01]  /*6fb0*/  UISETP.NE.AND.EX UP0, UPT, UR19, URZ, UPT, UP0 ;  /* 0x000000ff1300728c */ /* 0x000fe2000bf05300 */
[----:B------:R-:W-:Y:S10]  /*6fc0*/  BRA.U !UP2, `(.L_x_688) ;  /* 0x000000010a0c7547 */ /* 0x000ff4000b800000 */
[----:B-----5:R-:W2:Y:S02]  /*6fd0*/  LDC.64 R24, c[0x0][0x390] ;  /* 0x0000e400ff187b82 */ /* 0x020ea40000000a00 */
[----:B--2---:R-:W-:-:S06]  /*6fe0*/  IMAD.WIDE.U32 R24, R76, 0x10, R24 ;  /* 0x000000104c187825 */ /* 0x004fcc00078e0018 */
[----:B------:R-:W5:Y:S02]  /*6ff0*/  LDG.E.128 R24, desc[UR12][R24.64] ;  /* 0x0000000c18187981 */ /* 0x000f64000c1e1d00 */
.L_x_688:
[----:B------:R-:W-:Y:S05]  /*7000*/  BRA.U !UP0, `(.L_x_689) ;  /* 0x0000003108507547 */ /* 0x000fea000b800000 */
[----:B01----:R-:W0:Y:S02]  /*7010*/  LDC.64 R52, c[0x0][0x3a0] ;  /* 0x0000e800ff347b82 */ /* 0x003e240000000a00 */
[----:B0-----:R-:W-:-:S06]  /*7020*/  IMAD.WIDE.U32 R52, R78, 0x10, R52 ;  /* 0x000000104e347825 */ /* 0x001fcc00078e0034 */
[----:B------:R-:W2:Y:S01]  /*7030*/  LDG.E.128 R52, desc[UR12][R52.64] ;  /* 0x0000000c34347981 */ /* 0x000ea2000c1e1d00 */
[----:B------:R-:W-:-:S13]  /*7040*/  ISETP.LT.AND P2, PT, RZ, UR39, PT ;  /* 0x00000027ff007c0c */ /* 0x000fda000bf41270 */
[----:B------:R-:W-:Y:S01]  /*7050*/  @!P2 IMAD.MOV.U32 R81, RZ, RZ, R65 ;  /* 0x000000ffff51a224 */ /* 0x000fe200078e0041 */
[----:B------:R-:W-:Y:S01]  /*7060*/  @!P2 MOV R86, R80 ;  /* 0x000000500056a202 */ /* 0x000fe20000000f00 */
[----:B--2---:R-:W-:Y:S01]  /*7070*/  @!P2 IMAD.U32 R5, R52, 0x10000, RZ ;  /* 0x000100003405a824 */ /* 0x004fe200078e00ff */
        /* <DEDUP_REMOVED lines=17> */
.L_x_693:
        /* <DEDUP_REMOVED lines=13> */
.L_x_695:
[----:B------:R-:W-:Y:S05]  /*7260*/  BSYNC.RECONVERGENT B2 ;  /* 0x0000000000027941 */ /* 0x000fea0003800200 */
.L_x_694:
[----:B------:R-:W-:Y:S01]  /*7270*/  IMAD.WIDE.U32 R66, R72, -0x326172a9, RZ ;  /* 0xcd9e8d5748427825 */ /* 0x000fe200078e00ff */
[----:B------:R-:W-:Y:S01]  /*7280*/  LOP3.LUT R82, R14, UR15, R93, 0x96, !PT ;  /* 0x0000000f0e527c12 */ /* 0x000fe2000f8e965d */
[----:B------:R-:W-:Y:S02]  /*7290*/  UIADD3 UR6, UPT, UPT, UR15, 0x76cf5d0a, URZ ;  /* 0x76cf5d0a0f067890 */ /* 0x000fe4000fffe0ff */
[----:B------:R-:W-:Y:S01]  /*72a0*/  HFMA2 R81, -RZ, RZ, 0, 0 ;  /* 0x00000000ff517431 */ /* 0x000fe200000001ff */
        /* <DEDUP_REMOVED lines=44> */
[----:B------:R-:W-:-:S07]  /*7570*/  LOP3.LUT R67, R92, UR6, R83, 0x96, !PT ;  /* 0x000000065c437c12 */ /* 0x000fce000f8e9653 */
.L_x_692:
[----:B------:R-:W-:Y:S05]  /*7580*/  BSYNC.RECONVERGENT B1 ;  /* 0x0000000000017941 */ /* 0x000fea0003800200 */
.L_x_691:
        /* <DEDUP_REMOVED lines=11> */
.L_x_690:
        /* <DEDUP_REMOVED lines=22> */
.L_x_699:
        /* <DEDUP_REMOVED lines=13> */
.L_x_701:
[----:B------:R-:W-:Y:S05]  /*7870*/  BSYNC.RECONVERGENT B2 ;  /* 0x0000000000027941 */ /* 0x000fea0003800200 */
.L_x_700:
        /* <DEDUP_REMOVED lines=49> */
.L_x_698:
[----:B------:R-:W-:Y:S05]  /*7b90*/  BSYNC.RECONVERGENT B1 ;  /* 0x0000000000017941 */ /* 0x000fea0003800200 */
.L_x_697:
        /* <DEDUP_REMOVED lines=13> */
.L_x_696:
        /* <DEDUP_REMOVED lines=21> */
.L_x_705:
        /* <DEDUP_REMOVED lines=13> */
.L_x_707:
[----:B------:R-:W-:Y:S05]  /*7e90*/  BSYNC.RECONVERGENT B2 ;  /* 0x0000000000027941 */ /* 0x000fea0003800200 */
.L_x_706:
        /* <DEDUP_REMOVED lines=49> */
.L_x_704:
[----:B------:R-:W-:Y:S05]  /*81b0*/  BSYNC.RECONVERGENT B1 ;  /* 0x0000000000017941 */ /* 0x000fea0003800200 */
.L_x_703:
        /* <DEDUP_REMOVED lines=11> */
.L_x_702:
        /* <DEDUP_REMOVED lines=22> */
.L_x_711:
        /* <DEDUP_REMOVED lines=13> */
.L_x_713:
[----:B------:R-:W-:Y:S05]  /*84a0*/  BSYNC.RECONVERGENT B2 ;  /* 0x0000000000027941 */ /* 0x000fea0003800200 */
.L_x_712:
        /* <DEDUP_REMOVED lines=49> */
.L_x_710:
[----:B------:R-:W-:Y:S05]  /*87c0*/  BSYNC.RECONVERGENT B1 ;  /* 0x0000000000017941 */ /* 0x000fea0003800200 */
.L_x_709:
        /* <DEDUP_REMOVED lines=13> */
.L_x_708:
        /* <DEDUP_REMOVED lines=21> */
.L_x_717:
        /* <DEDUP_REMOVED lines=13> */
.L_x_719:
[----:B------:R-:W-:Y:S05]  /*8ac0*/  BSYNC.RECONVERGENT B2 ;  /* 0x0000000000027941 */ /* 0x000fea0003800200 */
.L_x_718:
        /* <DEDUP_REMOVED lines=47> */
[----:B------:R-:W-:-:S07]  /*8dc0*/  IMAD.MOV.U32 R52, RZ, RZ, RZ ;  /* 0x000000ffff347224 */ /* 0x000fce00078e00ff */
.L_x_716:
[----:B------:R-:W-:Y:S05]  /*8dd0*/  BSYNC.RECONVERGENT B1 ;  /* 0x0000000000017941 */ /* 0x000fea0003800200 */
.L_x_715:
        /* <DEDUP_REMOVED lines=11> */
.L_x_714:
        /* <DEDUP_REMOVED lines=22> */
.L_x_723:
        /* <DEDUP_REMOVED lines=13> */
.L_x_725:
[----:B------:R-:W-:Y:S05]  /*90c0*/  BSYNC.RECONVERGENT B2 ;  /* 0x0000000000027941 */ /* 0x000fea0003800200 */
.L_x_724:
        /* <DEDUP_REMOVED lines=49> */
.L_x_722:
[----:B------:R-:W-:Y:S05]  /*93e0*/  BSYNC.RECONVERGENT B1 ;  /* 0x0000000000017941 */ /* 0x000fea0003800200 */
.L_x_721:
        /* <DEDUP_REMOVED lines=13> */
.L_x_720:
        /* <DEDUP_REMOVED lines=21> */
.L_x_729:
        /* <DEDUP_REMOVED lines=13> */
.L_x_731:
[----:B------:R-:W-:Y:S05]  /*96e0*/  BSYNC.RECONVERGENT B2 ;  /* 0x0000000000027941 */ /* 0x000fea0003800200 */
.L_x_730:
        /* <DEDUP_REMOVED lines=49> */
.L_x_728:
[----:B------:R-:W-:Y:S05]  /*9a00*/  BSYNC.RECONVERGENT B1 ;  /* 0x0000000000017941 */ /* 0x000fea0003800200 */
.L_x_727:
        /* <DEDUP_REMOVED lines=11> */
.L_x_726:
        /* <DEDUP_REMOVED lines=22> */
.L_x_735:
        /* <DEDUP_REMOVED lines=13> */
.L_x_737:
[----:B------:R-:W-:Y:S05]  /*9cf0*/  BSYNC.RECONVERGENT B2 ;  /* 0x0000000000027941 */ /* 0x000fea0003800200 */
.L_x_736:
        /* <DEDUP_REMOVED lines=49> */
.L_x_734:
[----:B------:R-:W-:Y:S05]  /*a010*/  BSYNC.RECONVERGENT B1 ;  /* 0x0000000000017941 */ /* 0x000fea0003800200 */
.L_x_733:
        /* <DEDUP_REMOVED lines=13> */
.L_x_732:
[----:B------:R-:W-:Y:S02]  /*a0f0*/  F2FP.BF16.F32.PACK_AB R55, RZ, R107 ;  /* 0x0000006bff37723e */ /* 0x000fe400000010ff */
[----:B------:R-:W-:Y:S02]  /*a100*/  PRMT R54, R90, 0x5410, R54 ;  /* 0x000054105a367816 */ /* 0x000fe40000000036 */
[----:B------:R-:W-:Y:S02]  /*a110*/  PRMT R53, R84, 0x5410, R88 ;  /* 0x0000541054357816 */ /* 0x000fe40000000058 */
[----:B------:R-:W-:Y:S02]  /*a120*/  PRMT R52, R80, 0x5410, R82 ;  /* 0x0000541050347816 */ /* 0x000fe40000000052 */
[----:B------:R-:W-:Y:S01]  /*a130*/  PRMT R55, R86, 0x5410, R55 ;  /* 0x0000541056377816 */ /* 0x000fe20000000037 */
[----:B------:R-:W-:Y:S06]  /*a140*/  BRA `(.L_x_738) ;  /* 0x0000002c00547947 */ /* 0x000fec0003800000 */
.L_x_689:
[----:B0-----:R-:W-:Y:S02]  /*a150*/  IMAD.U32 R113, RZ, RZ, UR15 ;  /* 0x0000000fff717e24 */ /* 0x001fe4000f8e00ff */
[----:B------:R-:W-:Y:S02]  /*a160*/  HFMA2 R5, -RZ, RZ, 0, 0 ;  /* 0x00000000ff057431 */ /* 0x000fe400000001ff */
[----:B-1----:R-:W-:Y:S02]  /*a170*/  IMAD.MOV.U32 R52, RZ, RZ, R65 ;  /* 0x000000ffff347224 */ /* 0x002fe400078e0041 */
        /* <DEDUP_REMOVED lines=19> */
.L_x_742:
        /* <DEDUP_REMOVED lines=13> */
.L_x_744:
[----:B------:R-:W-:Y:S05]  /*a380*/  BSYNC.RECONVERGENT B2 ;  /* 0x0000000000027941 */ /* 0x000fea0003800200 */
.L_x_743:
        /* <DEDUP_REMOVED lines=47> */
.L_x_741:
[----:B------:R-:W-:Y:S05]  /*a680*/  BSYNC.RECONVERGENT B1 ;  /* 0x0000000000017941 */ /* 0x000fea0003800200 */
.L_x_740:
        /* <DEDUP_REMOVED lines=9> */
.L_x_739:
        /* <DEDUP_REMOVED lines=17> */
.L_x_748:
        /* <DEDUP_REMOVED lines=13> */
.L_x_750:
[----:B------:R-:W-:Y:S05]  /*a900*/  BSYNC.RECONVERGENT B2 ;  /* 0x0000000000027941 */ /* 0x000fea0003800200 */
.L_x_749:
        /* <DEDUP_REMOVED lines=48> */
.L_x_747:
[----:B------:R-:W-:Y:S05]  /*ac10*/  BSYNC.RECONVERGENT B1 ;  /* 0x0000000000017941 */ /* 0x000fea0003800200 */
.L_x_746:
        /* <DEDUP_REMOVED lines=10> */
.L_x_745:
        /* <DEDUP_REMOVED lines=17> */
.L_x_754:
        /* <DEDUP_REMOVED lines=13> */
.L_x_756:
[----:B------:R-:W-:Y:S05]  /*aea0*/  BSYNC.RECONVERGENT B2 ;  /* 0x0000000000027941 */ /* 0x000fea0003800200 */
.L_x_755:
        /* <DEDUP_REMOVED lines=48> */
.L_x_753:
[----:B------:R-:W-:Y:S05]  /*b1b0*/  BSYNC.RECONVERGENT B1 ;  /* 0x0000000000017941 */ /* 0x000fea0003800200 */
.L_x_752:
        /* <DEDUP_REMOVED lines=9> */
.L_x_751:
        /* <DEDUP_REMOVED lines=17> */
.L_x_760:
        /* <DEDUP_REMOVED lines=13> */
.L_x_762:
[----:B------:R-:W-:Y:S05]  /*b430*/  BSYNC.RECONVERGENT B2 ;  /* 0x0000000000027941 */ /* 0x000fea0003800200 */
.L_x_761:
        /* <DEDUP_REMOVED lines=48> */
.L_x_759:
[----:B------:R-:W-:Y:S05]  /*b740*/  BSYNC.RECONVERGENT B1 ;  /* 0x0000000000017941 */ /* 0x000fea0003800200 */
.L_x_758:
        /* <DEDUP_REMOVED lines=10> */
.L_x_757:
        /* <DEDUP_REMOVED lines=17> */
.L_x_766:
        /* <DEDUP_REMOVED lines=13> */
.L_x_768:
[----:B------:R-:W-:Y:S05]  /*b9d0*/  BSYNC.RECONVERGENT B2 ;  /* 0x0000000000027941 */ /* 0x000fea0003800200 */
.L_x_767:
        /* <DEDUP_REMOVED lines=48> */
.L_x_765:
[----:B------:R-:W-:Y:S05]  /*bce0*/  BSYNC.RECONVERGENT B1 ;  /* 0x0000000000017941 */ /* 0x000fea0003800200 */
.L_x_764:
        /* <DEDUP_REMOVED lines=9> */
.L_x_763:
        /* <DEDUP_REMOVED lines=17> */
.L_x_772:
        /* <DEDUP_REMOVED lines=13> */
.L_x_774:
[----:B------:R-:W-:Y:S05]  /*bf60*/  BSYNC.RECONVERGENT B2 ;  /* 0x0000000000027941 */ /* 0x000fea0003800200 */
.L_x_773:
        /* <DEDUP_REMOVED lines=48> */
.L_x_771:
[----:B------:R-:W-:Y:S05]  /*c270*/  BSYNC.RECONVERGENT B1 ;  /* 0x0000000000017941 */ /* 0x000fea0003800200 */
.L_x_770:
        /* <DEDUP_REMOVED lines=10> */
.L_x_769:
        /* <DEDUP_REMOVED lines=17> */
.L_x_778:
        /* <DEDUP_REMOVED lines=13> */
.L_x_780:
[----:B------:R-:W-:Y:S05]  /*c500*/  BSYNC.RECONVERGENT B2 ;  /* 0x0000000000027941 */ /* 0x000fea0003800200 */
.L_x_779:
        /* <DEDUP_REMOVED lines=48> */
.L_x_777:
[----:B------:R-:W-:Y:S05]  /*c810*/  BSYNC.RECONVERGENT B1 ;  /* 0x0000000000017941 */ /* 0x000fea0003800200 */
.L_x_776:
        /* <DEDUP_REMOVED lines=9> */
.L_x_775:
        /* <DEDUP_REMOVED lines=17> */
.L_x_784:
        /* <DEDUP_REMOVED lines=13> */
.L_x_786:
[----:B------:R-:W-:Y:S05]  /*ca90*/  BSYNC.RECONVERGENT B2 ;  /* 0x0000000000027941 */ /* 0x000fea0003800200 */
.L_x_785:
        /* <DEDUP_REMOVED lines=48> */
.L_x_783:
[----:B------:R-:W-:Y:S05]  /*cda0*/  BSYNC.RECONVERGENT B1 ;  /* 0x0000000000017941 */ /* 0x000fea0003800200 */
.L_x_782:
        /* <DEDUP_REMOVED lines=10> */
.L_x_781:
[----:B------:R-:W-:Y:S02]  /*ce50*/  F2FP.BF16.F32.PACK_AB R55, RZ, R107 ;  /* 0x0000006bff37723e */ /* 0x000fe400000010ff */
[----:B------:R-:W-:Y:S02]  /*ce60*/  PRMT R54, R90, 0x5410, R92 ;  /* 0x000054105a367816 */ /* 0x000fe4000000005c */
[----:B------:R-:W-:Y:S02]  /*ce70*/  PRMT R53, R88, 0x5410, R86 ;  /* 0x0000541058357816 */ /* 0x000fe40000000056 */
[----:B------:R-:W-:Y:S02]  /*ce80*/  PRMT R52, R84, 0x5410, R82 ;  /* 0x0000541054347816 */ /* 0x000fe40000000052 */
[----:B------:R-:W-:-:S07]  /*ce90*/  PRMT R55, R80, 0x5410, R55 ;  /* 0x0000541050377816 */ /* 0x000fce0000000037 */
.L_x_738:
        /* <DEDUP_REMOVED lines=8> */
[----:B------:R-:W-:Y:S02]  /*cf20*/  PRMT R113, R4, 0x7104, RZ ;  /* 0x0000710404717816 */ /* 0x000fe400000000ff */
[----:B------:R-:W-:Y:S02]  /*cf30*/  LOP3.LUT R55, R55, 0xff0000, RZ, 0xc0, !PT ;  /* 0x00ff000037377812 */ /* 0x000fe400078ec0ff */
[----:B------:R-:W-:Y:S02]  /*cf40*/  LOP3.LUT R114, R7, 0xff, RZ, 0xc0, !PT ;  /* 0x000000ff07727812 */ /* 0x000fe400078ec0ff */
[----:B------:R-:W-:-:S02]  /*cf50*/  PRMT R54, R55, 0x4210, R54 ;  /* 0x0000421037367816 */ /* 0x000fc40000000036 */
[----:B------:R-:W-:Y:S01]  /*cf60*/  LOP3.LUT R112, R8, 0xff, RZ, 0xc0, !PT ;  /* 0x000000ff08707812 */ /* 0x000fe200078ec0ff */
[----:B------:R-:W-:Y:S01]  /*cf70*/  IMAD.WIDE.U32 R114, R114, 0x1000000, RZ ;  /* 0x0100000072727825 */ /* 0x000fe200078e00ff */
        /* <DEDUP_REMOVED lines=11> */
.L_x_787:
[----:B------:R-:W-:Y:S01]  /*d030*/  IADD3 R78, PT, PT, R78, 0x80, RZ ;  /* 0x000000804e4e7810 */ /* 0x000fe20007ffe0ff */
[----:B------:R-:W-:-:S07]  /*d040*/  VIADD R76, R76, 0x80 ;  /* 0x000000804c4c7836 */ /* 0x000fce0000000000 */
.L_x_687:
[----:B------:R-:W-:Y:S05]  /*d050*/  BSYNC.RECONVERGENT B0 ;  /* 0x0000000000007941 */ /* 0x000fea0003800200 */
.L_x_686:
        /* <DEDUP_REMOVED lines=9> */
.L_x_790:
        /* <DEDUP_REMOVED lines=25> */
.L_x_795:
        /* <DEDUP_REMOVED lines=13> */
.L_x_797:
[----:B------:R-:W-:Y:S05]  /*d350*/  BSYNC.RECONVERGENT B2 ;  /* 0x0000000000027941 */ /* 0x000fea0003800200 */
.L_x_796:
        /* <DEDUP_REMOVED lines=49> */
.L_x_794:
[----:B------:R-:W-:Y:S05]  /*d670*/  BSYNC.RECONVERGENT B1 ;  /* 0x0000000000017941 */ /* 0x000fea0003800200 */
.L_x_793:
        /* <DEDUP_REMOVED lines=11> */
.L_x_792:
        /* <DEDUP_REMOVED lines=22> */
.L_x_801:
        /* <DEDUP_REMOVED lines=13> */
.L_x_803:
[----:B------:R-:W-:Y:S05]  /*d960*/  BSYNC.RECONVERGENT B2 ;  /* 0x0000000000027941 */ /* 0x000fea0003800200 */
.L_x_802:
        /* <DEDUP_REMOVED lines=49> */
.L_x_800:
[----:B------:R-:W-:Y:S05]  /*dc80*/  BSYNC.RECONVERGENT B1 ;  /* 0x0000000000017941 */ /* 0x000fea0003800200 */
.L_x_799:
[----:B-----5:R-:W-:Y:S01]  /*dc90*/  PRMT R52, R24, 0x7632, R52 ;  /* 0x0000763218347816 */ /* 0x020fe20000000034 */
[----:B------:R-:W-:Y:S01]  /*dca0*/  HFMA2 R84, -RZ, RZ, 0.1171875, 0 ;  /* 0x2f800000ff547431 */ /* 0x000fe200000001ff */
[----:B------:R-:W-:-:S03]  /*dcb0*/  I2FP.F32.U32 R9, R9 ;  /* 0x0000000900097245 */ /* 0x000fc60000201000 */
[C---:B------:R-:W-:Y:S01]  /*dcc0*/  IMAD.U32 R75, R52.reuse, 0x10000, RZ ;  /* 0x00010000344b7824 */ /* 0x040fe200078e00ff */
        /* <DEDUP_REMOVED lines=9> */
.L_x_798:
        /* <DEDUP_REMOVED lines=21> */
.L_x_807:
        /* <DEDUP_REMOVED lines=13> */
.L_x_809:
[----:B------:R-:W-:Y:S05]  /*df80*/  BSYNC.RECONVERGENT B2 ;  /* 0x0000000000027941 */ /* 0x000fea0003800200 */
.L_x_808:
        /* <DEDUP_REMOVED lines=49> */
.L_x_806:
[----:B------:R-:W-:Y:S05]  /*e2a0*/  BSYNC.RECONVERGENT B1 ;  /* 0x0000000000017941 */ /* 0x000fea0003800200 */
.L_x_805:
        /* <DEDUP_REMOVED lines=11> */
.L_x_804:
        /* <DEDUP_REMOVED lines=22> */
.L_x_813:
        /* <DEDUP_REMOVED lines=13> */
.L_x_815:
[----:B------:R-:W-:Y:S05]  /*e590*/  BSYNC.RECONVERGENT B2 ;  /* 0x0000000000027941 */ /* 0x000fea0003800200 */
.L_x_814:
        /* <DEDUP_REMOVED lines=49> */
.L_x_812:
[----:B------:R-:W-:Y:S05]  /*e8b0*/  BSYNC.RECONVERGENT B1 ;  /* 0x0000000000017941 */ /* 0x000fea0003800200 */
.L_x_811:
        /* <DEDUP_REMOVED lines=13> */
.L_x_810:
        /* <DEDUP_REMOVED lines=21> */
.L_x_819:
        /* <DEDUP_REMOVED lines=13> */
.L_x_821:
[----:B------:R-:W-:Y:S05]  /*ebb0*/  BSYNC.RECONVERGENT B2 ;  /* 0x0000000000027941 */ /* 0x000fea0003800200 */
.L_x_820:
        /* <DEDUP_REMOVED lines=49> */
.L_x_818:
[----:B------:R-:W-:Y:S05]  /*eed0*/  BSYNC.RECONVERGENT B1 ;  /* 0x0000000000017941 */ /* 0x000fea0003800200 */
.L_x_817:
        /* <DEDUP_REMOVED lines=11> */
.L_x_816:
        /* <DEDUP_REMOVED lines=22> */
.L_x_825:
        /* <DEDUP_REMOVED lines=13> */
.L_x_827:
[----:B------:R-:W-:Y:S05]  /*f1c0*/  BSYNC.RECONVERGENT B2 ;  /* 0x0000000000027941 */ /* 0x000fea0003800200 */
.L_x_826:
        /* <DEDUP_REMOVED lines=49> */
.L_x_824:
[----:B------:R-:W-:Y:S05]  /*f4e0*/  BSYNC.RECONVERGENT B1 ;  /* 0x0000000000017941 */ /* 0x000fea0003800200 */
.L_x_823:
        /* <DEDUP_REMOVED lines=13> */
.L_x_822:
        /* <DEDUP_REMOVED lines=21> */
.L_x_831:
        /* <DEDUP_REMOVED lines=13> */
.L_x_833:
[----:B------:R-:W-:Y:S05]  /*f7e0*/  BSYNC.RECONVERGENT B2 ;  /* 0x0000000000027941 */ /* 0x000fea0003800200 */
.L_x_832:
        /* <DEDUP_REMOVED lines=49> */
.L_x_830:
[----:B------:R-:W-:Y:S05]  /*fb00*/  BSYNC.RECONVERGENT B1 ;  /* 0x0000000000017941 */ /* 0x000fea0003800200 */
.L_x_829:
        /* <DEDUP_REMOVED lines=11> */
.L_x_828:
        /* <DEDUP_REMOVED lines=22> */
.L_x_837:
        /* <DEDUP_REMOVED lines=13> */
.L_x_839:
[----:B------:R-:W-:Y:S05]  /*fdf0*/  BSYNC.RECONVERGENT B2 ;  /* 0x0000000000027941 */ /* 0x000fea0003800200 */
.L_x_838:
        /* <DEDUP_REMOVED lines=49> */
.L_x_836:
[----:B------:R-:W-:Y:S05]  /*10110*/  BSYNC.RECONVERGENT B1 ;  /* 0x0000000000017941 */ /* 0x000fea0003800200 */
.L_x_835:
        /* <DEDUP_REMOVED lines=13> */
.L_x_834:
[----:B------:R-:W-:Y:S02]  /*101f0*/  F2FP.BF16.F32.PACK_AB R55, RZ, R111 ;  /* 0x0000006fff37723e */ /* 0x000fe400000010ff */
[----:B------:R-:W-:Y:S02]  /*10200*/  PRMT R54, R92, 0x5410, R94 ;  /* 0x000054105c367816 */ /* 0x000fe4000000005e */
[----:B------:R-:W-:Y:S02]  /*10210*/  PRMT R53, R86, 0x5410, R90 ;  /* 0x0000541056357816 */ /* 0x000fe4000000005a */
[----:B------:R-:W-:Y:S02]  /*10220*/  PRMT R52, R82, 0x5410, R84 ;  /* 0x0000541052347816 */ /* 0x000fe40000000054 */
[----:B------:R-:W-:Y:S01]  /*10230*/  PRMT R55, R88, 0x5410, R55 ;  /* 0x0000541058377816 */ /* 0x000fe20000000037 */
[----:B------:R-:W-:Y:S06]  /*10240*/  BRA `(.L_x_840) ;  /* 0x0000002c005c7947 */ /* 0x000fec0003800000 */
.L_x_791:
[----:B0-----:R-:W-:Y:S01]  /*10250*/  MOV R113, UR15 ;  /* 0x0000000f00717c02 */ /* 0x001fe20008000f00 */
[----:B------:R-:W-:Y:S01]  /*10260*/  IMAD.MOV.U32 R73, RZ, RZ, RZ ;  /* 0x000000ffff497224 */ /* 0x000fe200078e00ff */
[----:B------:R-:W-:Y:S01]  /*10270*/  MOV R92, R80 ;  /* 0x00000050005c7202 */ /* 0x000fe20000000f00 */
[----:B-1----:R-:W-:Y:S02]  /*10280*/  IMAD.MOV.U32 R52, RZ, RZ, R65 ;  /* 0x000000ffff347224 */ /* 0x002fe400078e0041 */
[----:B------:R-:W-:Y:S01]  /*10290*/  VIADD R113, R113, 0x32370b8f ;  /* 0x32370b8f71717836 */ /* 0x000fe20000000000 */
        /* <DEDUP_REMOVED lines=12> */
[----:B------:R-:W-:Y:S01]  /*10360*/  @!P3 IMAD.MOV.U32 R10, RZ, RZ, R67 ;  /* 0x000000ffff0ab224 */ /* 0x000fe200078e0043 */
[----:B------:R-:W-:Y:S01]  /*10370*/  @P3 IADD3 R52, PT, PT, R65, 0x1, RZ ;  /* 0x0000000141343810 */ /* 0x000fe20007ffe0ff */
[----:B------:R-:W-:Y:S01]  /*10380*/  @P3 IMAD.MOV.U32 R92, RZ, RZ, R80 ;  /* 0x000000ffff5c3224 */ /* 0x000fe200078e0050 */
[----:B------:R-:W-:Y:S01]  /*10390*/  @P3 MOV R10, R66 ;  /* 0x00000042000a3202 */ /* 0x000fe20000000f00 */
[----:B------:R-:W-:Y:S06]  /*103a0*/  BRA `(.L_x_843) ;  /* 0x0000000000f87947 */ /* 0x000fec0003800000 */
.L_x_844:
[----:B------:R-:W-:Y:S01]  /*103b0*/  VIADD R70, R70, 0x1 ;  /* 0x0000000146467836 */ /* 0x000fe20000000000 */
[----:B------:R-:W-:Y:S03]  /*103c0*/  BSSY.RECONVERGENT B2, `(.L_x_845) ;  /* 0x000000c000027945 */ /* 0x000fe60003800200 */
[C---:B------:R-:W-:Y:S01]  /*103d0*/  IMAD.WIDE.U32 R66, R70.reuse, -0x2daee0ad, RZ ;  /* 0xd2511f5346427825 */ /* 0x040fe200078e00ff */
[----:B------:R-:W-:-:S13]  /*103e0*/  ISETP.NE.AND P3, PT, R70, RZ, PT ;  /* 0x000000ff4600720c */ /* 0x000fda0003f65270 */
[----:B------:R-:W-:Y:S05]  /*103f0*/  @P3 BRA `(.L_x_846) ;  /* 0x0000000000203947 */ /* 0x000fea0003800000 */
[----:B------:R-:W-:-:S04]  /*10400*/  IADD3 R69, PT, PT, R69, 0x1, RZ ;  /* 0x0000000145457810 */ /* 0x000fc80007ffe0ff */
[----:B------:R-:W-:-:S13]  /*10410*/  ISETP.NE.AND P3, PT, R69, RZ, PT ;  /* 0x000000ff4500720c */ /* 0x000fda0003f65270 */
[----:B------:R-:W-:Y:S01]  /*10420*/  @!P3 VIADD R72, R72, 0x1 ;  /* 0x000000014848b836 */ /* 0x000fe20000000000 */
[----:B------:R-:W-:Y:S02]  /*10430*/  @!P3 IADD3 R10, PT, PT, R14, 0x1, RZ ;  /* 0x000000010e0ab810 */ /* 0x000fe40007ffe0ff */
[----:B------:R-:W-:Y:S02]  /*10440*/  @!P3 MOV R69, RZ ;  /* 0x000000ff0045b202 */ /* 0x000fe40000000f00 */
[----:B------:R-:W-:-:S13]  /*10450*/  ISETP.NE.AND P4, PT, R72, RZ, !P3 ;  /* 0x000000ff4800720c */ /* 0x000fda0005f85270 */
[----:B------:R-:W-:-:S04]  /*10460*/  @P4 IMAD.MOV R10, RZ, RZ, R14 ;  /* 0x000000ffff0a4224 */ /* 0x000fc800078e020e */
[----:B------:R-:W-:-:S07]  /*10470*/  @!P3 IMAD.MOV.U32 R14, RZ, RZ, R10 ;  /* 0x000000ffff0eb224 */ /* 0x000fce00078e000a */
.L_x_846:
[----:B------:R-:W-:Y:S05]  /*10480*/  BSYNC.RECONVERGENT B2 ;  /* 0x0000000000027941 */ /* 0x000fea0003800200 */
.L_x_845:
        /* <DEDUP_REMOVED lines=47> */
[----:B------:R-:W-:-:S07]  /*10780*/  IMAD.MOV.U32 R52, RZ, RZ, RZ ;  /* 0x000000ffff347224 */ /* 0x000fce00078e00ff */
.L_x_843:
[----:B------:R-:W-:Y:S05]  /*10790*/  BSYNC.RECONVERGENT B1 ;  /* 0x0000000000017941 */ /* 0x000fea0003800200 */
.L_x_842:
[----:B------:R-:W-:Y:S01]  /*107a0*/  I2FP.F32.U32 R10, R10 ;  /* 0x0000000a000a7245 */ /* 0x000fe20000201000 */
[----:B------:R-:W-:Y:S02]  /*107b0*/  HFMA2 R53, -RZ, RZ, 0.1171875, 0 ;  /* 0x2f800000ff357431 */ /* 0x000fe400000001ff */
[----:B-----5:R-:W-:-:S03]  /*107c0*/  IMAD.U32 R54, R24, 0x10000, RZ ;  /* 0x0001000018367824 */ /* 0x020fc600078e00ff */
[----:B------:R-:W-:Y:S01]  /*107d0*/  FFMA.FTZ R10, R10, R53, 1.1641532182693481445e-10 ;  /* 0x2f0000000a0a7423 */ /* 0x000fe20000010035 */
[----:B------:R-:W-:-:S04]  /*107e0*/  FMUL.FTZ R54, R54, UR17 ;  /* 0x0000001136367c20 */ /* 0x000fc80008410000 */
[----:B------:R-:W-:Y:S01]  /*107f0*/  FMUL.FTZ R54, R54, UR16 ;  /* 0x0000001036367c20 */ /* 0x000fe20008410000 */
[----:B------:R-:W-:-:S04]  /*10800*/  FSETP.GTU.FTZ.AND P3, PT, R10, UR35, PT ;  /* 0x000000230a007c0b */ /* 0x000fc8000bf7c000 */
[----:B------:R-:W-:Y:S02]  /*10810*/  SEL R10, RZ, 0x1, P3 ;  /* 0x00000001ff0a7807 */ /* 0x000fe40001800000 */
[----:B------:R-:W-:-:S07]  /*10820*/  FSEL R73, R54, RZ, !P3 ;  /* 0x000000ff36497208 */ /* 0x000fce0005800000 */
.L_x_841:
[----:B------:R-:W-:Y:S01]  /*10830*/  F2FP.BF16.F32.PACK_AB R86, RZ, R73 ;  /* 0x00000049ff56723e */ /* 0x000fe200000010ff */
[----:B------:R-:W-:Y:S01]  /*10840*/  IMAD.MOV.U32 R53, RZ, RZ, R52 ;  /* 0x000000ffff357224 */ /* 0x000fe200078e0034 */
[----:B------:R-:W-:Y:S01]  /*10850*/  MOV R75, RZ ;  /* 0x000000ff004b7202 */ /* 0x000fe20000000f00 */
[----:B------:R-:W-:Y:S06]  /*10860*/  BRA.U !UP2, `(.L_x_847) ;  /* 0x000000050a587547 */ /* 0x000fec000b800000 */
[----:B------:R-:W-:Y:S01]  /*10870*/  ISETP.NE.AND P3, PT, R52, 0x1, PT ;  /* 0x000000013400780c */ /* 0x000fe20003f65270 */
[----:B------:R-:W-:Y:S01]  /*10880*/  BSSY.RECONVERGENT B1, `(.L_x_848) ;  /* 0x000004a000017945 */ /* 0x000fe20003800200 */
[----:B------:R-:W-:Y:S01]  /*10890*/  MOV R53, 0x2 ;  /* 0x0000000200357802 */ /* 0x000fe20000000f00 */
[----:B------:R-:W-:-:S10]  /*108a0*/  IMAD.MOV.U32 R9, RZ, RZ, R12 ;  /* 0x000000ffff097224 */ /* 0x000fd400078e000c */
[----:B------:R-:W-:Y:S05]  /*108b0*/  @!P3 BRA `(.L_x_849) ;  /* 0x000000040018b947 */ /* 0x000fea0003800000 */
        /* <DEDUP_REMOVED lines=8> */
.L_x_850:
        /* <DEDUP_REMOVED lines=13> */
.L_x_852:
[----:B------:R-:W-:Y:S05]  /*10a10*/  BSYNC.RECONVERGENT B2 ;  /* 0x0000000000027941 */ /* 0x000fea0003800200 */
.L_x_851:
        /* <DEDUP_REMOVED lines=48> */
.L_x_849:
[----:B------:R-:W-:Y:S05]  /*10d20*/  BSYNC.RECONVERGENT B1 ;  /* 0x0000000000017941 */ /* 0x000fea0003800200 */
.L_x_848:
        /* <DEDUP_REMOVED lines=10> */
.L_x_847:
[----:B------:R-:W-:Y:S01]  /*10dd0*/  F2FP.BF16.F32.PACK_AB R84, RZ, R75 ;  /* 0x0000004bff54723e */ /* 0x000fe200000010ff */
[----:B------:R-:W-:Y:S01]  /*10de0*/  IMAD.MOV.U32 R79, RZ, RZ, RZ ;  /* 0x000000ffff4f7224 */ /* 0x000fe200078e00ff */
[----:B------:R-:W-:Y:S01]  /*10df0*/  MOV R52, R53 ;  /* 0x0000003500347202 */ /* 0x000fe20000000f00 */
[----:B------:R-:W-:Y:S06]  /*10e00*/  BRA.U !UP2, `(.L_x_853) ;  /* 0x000000050a547547 */ /* 0x000fec000b800000 */
[----:B------:R-:W-:Y:S01]  /*10e10*/  ISETP.NE.AND P3, PT, R53, 0x1, PT ;  /* 0x000000013500780c */ /* 0x000fe20003f65270 */
[----:B------:R-:W-:Y:S01]  /*10e20*/  BSSY.RECONVERGENT B1, `(.L_x_854) ;  /* 0x000004a000017945 */ /* 0x000fe20003800200 */
[----:B------:R-:W-:Y:S01]  /*10e30*/  IMAD.MOV.U32 R52, RZ, RZ, 0x2 ;  /* 0x00000002ff347424 */ /* 0x000fe200078e00ff */
[----:B------:R-:W-:-:S10]  /*10e40*/  MOV R8, R12 ;  /* 0x0000000c00087202 */ /* 0x000fd40000000f00 */
[----:B------:R-:W-:Y:S05]  /*10e50*/  @!P3 BRA `(.L_x_855) ;  /* 0x000000040018b947 */ /* 0x000fea0003800000 */
[----:B------:R-:W-:-:S13]  /*10e60*/  ISETP.NE.AND P3, PT, R53, 0x3, PT ;  /* 0x000000033500780c */ /* 0x000fda0003f65270 */
[----:B------:R-:W-:Y:S05]  /*10e70*/  @!P3 BRA `(.L_x_856) ;  /* 0x000000000018b947 */ /* 0x000fea0003800000 */
[----:B------:R-:W-:-:S13]  /*10e80*/  ISETP.NE.AND P3, PT, R53, 0x2, PT ;  /* 0x000000023500780c */ /* 0x000fda0003f65270 */
[----:B------:R-:W-:Y:S01]  /*10e90*/  @!P3 IMAD.MOV.U32 R52, RZ, RZ, 0x3 ;  /* 0x00000003ff34b424 */ /* 0x000fe200078e00ff */
[----:B------:R-:W-:Y:S01]  /*10ea0*/  @!P3 MOV R8, R67 ;  /* 0x000000430008b202 */ /* 0x000fe20000000f00 */
[----:B------:R-:W-:Y:S01]  /*10eb0*/  @P3 VIADD R52, R53, 0x1 ;  /* 0x0000000135343836 */ /* 0x000fe20000000000 */
[----:B------:R-:W-:Y:S01]  /*10ec0*/  @P3 MOV R8, R66 ;  /* 0x0000004200083202 */ /* 0x000fe20000000f00 */
[----:B------:R-:W-:Y:S06]  /*10ed0*/  BRA `(.L_x_855) ;  /* 0x0000000000f87947 */ /* 0x000fec0003800000 */
.L_x_856:
        /* <DEDUP_REMOVED lines=13> */
.L_x_858:
[----:B------:R-:W-:Y:S05]  /*10fb0*/  BSYNC.RECONVERGENT B2 ;  /* 0x0000000000027941 */ /* 0x000fea0003800200 */
.L_x_857:
        /* <DEDUP_REMOVED lines=44> */
[----:B------:R-:W-:Y:S02]  /*11280*/  MOV R12, R96 ;  /* 0x00000060000c7202 */ /* 0x000fe40000000f00 */
[----:B------:R-:W-:Y:S01]  /*11290*/  MOV R92, R52 ;  /* 0x00000034005c7202 */ /* 0x000fe20000000f00 */
[----:B------:R-:W-:Y:S01]  /*112a0*/  IMAD.MOV.U32 R52, RZ, RZ, RZ ;  /* 0x000000ffff347224 */ /* 0x000fe200078e00ff */
[----:B------:R-:W-:-:S07]  /*112b0*/  LOP3.LUT R67, R54, UR6, R53, 0x96, !PT ;  /* 0x0000000636437c12 */ /* 0x000fce000f8e9635 */
.L_x_855:
[----:B------:R-:W-:Y:S05]  /*112c0*/  BSYNC.RECONVERGENT B1 ;  /* 0x0000000000017941 */ /* 0x000fea0003800200 */
.L_x_854:
        /* <DEDUP_REMOVED lines=9> */
.L_x_853:
        /* <DEDUP_REMOVED lines=17> */
.L_x_862:
        /* <DEDUP_REMOVED lines=13> */
.L_x_864:
[----:B------:R-:W-:Y:S05]  /*11540*/  BSYNC.RECONVERGENT B2 ;  /* 0x0000000000027941 */ /* 0x000fea0003800200 */
.L_x_863:
        /* <DEDUP_REMOVED lines=48> */
.L_x_861:
[----:B------:R-:W-:Y:S05]  /*11850*/  BSYNC.RECONVERGENT B1 ;  /* 0x0000000000017941 */ /* 0x000fea0003800200 */
.L_x_860:
        /* <DEDUP_REMOVED lines=10> */
.L_x_859:
        /* <DEDUP_REMOVED lines=17> */
.L_x_868:
        /* <DEDUP_REMOVED lines=13> */
.L_x_870:
[----:B------:R-:W-:Y:S05]  /*11ae0*/  BSYNC.RECONVERGENT B2 ;  /* 0x0000000000027941 */ /* 0x000fea0003800200 */
.L_x_869:
        /* <DEDUP_REMOVED lines=48> */
.L_x_867:
[----:B------:R-:W-:Y:S05]  /*11df0*/  BSYNC.RECONVERGENT B1 ;  /* 0x0000000000017941 */ /* 0x000fea0003800200 */
.L_x_866:
        /* <DEDUP_REMOVED lines=9> */
.L_x_865:
        /* <DEDUP_REMOVED lines=17> */
.L_x_874:
        /* <DEDUP_REMOVED lines=13> */
.L_x_876:
[----:B------:R-:W-:Y:S05]  /*12070*/  BSYNC.RECONVERGENT B2 ;  /* 0x0000000000027941 */ /* 0x000fea0003800200 */
.L_x_875:
        /* <DEDUP_REMOVED lines=48> */
.L_x_873:
[----:B------:R-:W-:Y:S05]  /*12380*/  BSYNC.RECONVERGENT B1 ;  /* 0x0000000000017941 */ /* 0x000fea0003800200 */
.L_x_872:
        /* <DEDUP_REMOVED lines=10> */
.L_x_871:
        /* <DEDUP_REMOVED lines=17> */
.L_x_880:
        /* <DEDUP_REMOVED lines=13> */
.L_x_882:
[----:B------:R-:W-:Y:S05]  /*12610*/  BSYNC.RECONVERGENT B2 ;  /* 0x0000000000027941 */ /* 0x000fea0003800200 */
.L_x_881:
        /* <DEDUP_REMOVED lines=48> */
.L_x_879:
[----:B------:R-:W-:Y:S05]  /*12920*/  BSYNC.RECONVERGENT B1 ;  /* 0x0000000000017941 */ /* 0x000fea0003800200 */
.L_x_878:
        /* <DEDUP_REMOVED lines=9> */
.L_x_877:
        /* <DEDUP_REMOVED lines=17> */
.L_x_886:
        /* <DEDUP_REMOVED lines=13> */
.L_x_888:
[----:B------:R-:W-:Y:S05]  /*12ba0*/  BSYNC.RECONVERGENT B2 ;  /* 0x0000000000027941 */ /* 0x000fea0003800200 */
.L_x_887:
[----:B------:R-:W-:Y:S01]  /*12bb0*/  IMAD.WIDE.U32 R54, R72, -0x326172a9, RZ ;  /* 0xcd9e8d5748367825 */ /* 0x000fe200078e00ff */
[----:B------:R-:W-:Y:S01]  /*12bc0*/  LOP3.LUT R52, R14, UR15, R67, 0x96, !PT ;  /* 0x0000000f0e347c12 */ /* 0x000fe2000f8e9643 */
[----:B------:R-:W-:Y:S02]  /*12bd0*/  UIADD3 UR6, UPT, UPT, UR15, 0x76cf5d0a, URZ ;  /* 0x76cf5d0a0f067890 */ /* 0x000fe4000fffe0ff */
[----:B------:R-:W-:Y:S01]  /*12be0*/  HFMA2 R65, -RZ, RZ, 0, 0 ;  /* 0x00000000ff417431 */ /* 0x000fe200000001ff */
[----:B------:R-:W-:Y:S02]  /*12bf0*/  UIADD3 UR5, UPT, UPT, UR14, 0x3c6ef372, URZ ;  /* 0x3c6ef3720e057890 */ /* 0x000fe4000fffe0ff */
[----:B------:R-:W-:Y:S01]  /*12c00*/  LOP3.LUT R110, R69, UR14, R55, 0x96, !PT ;  /* 0x0000000e456e7c12 */ /* 0x000fe2000f8e9637 */
[----:B------:R-:W-:Y:S01]  /*12c10*/  IMAD.WIDE.U32 R52, R52, -0x326172a9, RZ ;  /* 0xcd9e8d5734347825 */ /* 0x000fe200078e00ff */
[----:B------:R-:W-:-:S03]  /*12c20*/  MOV R0, R92 ;  /* 0x0000005c00007202 */ /* 0x000fc60000000f00 */
        /* <DEDUP_REMOVED lines=40> */
.L_x_885:
[----:B------:R-:W-:Y:S05]  /*12eb0*/  BSYNC.RECONVERGENT B1 ;  /* 0x0000000000017941 */ /* 0x000fea0003800200 */
.L_x_884:
        /* <DEDUP_REMOVED lines=10> */
.L_x_883:
[----:B------:R-:W-:Y:S01]  /*12f60*/  F2FP.BF16.F32.PACK_AB R55, RZ, R111 ;  /* 0x0000006fff37723e */ /* 0x000fe200000010ff */
[----:B------:R-:W-:Y:S01]  /*12f70*/  IMAD.MOV.U32 R80, RZ, RZ, R92 ;  /* 0x000000ffff507224 */ /* 0x000fe200078e005c */
[----:B------:R-:W-:Y:S02]  /*12f80*/  PRMT R54, R94, 0x5410, R96 ;  /* 0x000054105e367816 */ /* 0x000fe40000000060 */
[----:B------:R-:W-:Y:S02]  /*12f90*/  PRMT R53, R88, 0x5410, R90 ;  /* 0x0000541058357816 */ /* 0x000fe4000000005a */
[----:B------:R-:W-:Y:S02]  /*12fa0*/  PRMT R52, R86, 0x5410, R84 ;  /* 0x0000541056347816 */ /* 0x000fe40000000054 */
[----:B------:R-:W-:-:S07]  /*12fb0*/  PRMT R55, R82, 0x5410, R55 ;  /* 0x0000541052377816 */ /* 0x000fce0000000037 */
.L_x_840:
[----:B------:R-:W0:Y:S02]  /*12fc0*/  LDC.64 R112, c[0x0][0x3a8] ;  /* 0x0000ea00ff707b82 */ /* 0x000e240000000a00 */
[----:B0-----:R-:W-:-:S05]  /*12fd0*/  IMAD.WIDE.U32 R112, R78, 0x10, R112 ;  /* 0x000000104e707825 */ /* 0x001fca00078e0070 */
[----:B------:R2:W-:Y:S01]  /*12fe0*/  STG.E.128 desc[UR12][R112.64], R52 ;  /* 0x0000003470007986 */ /* 0x0005e2000c101d0c */
[----:B------:R-:W-:Y:S05]  /*12ff0*/  BRA.U !UP2, `(.L_x_789) ;  /* 0x000000010a507547 */ /* 0x000fea000b800000 */
[----:B--2---:R-:W-:Y:S01]  /*13000*/  SHF.L.U32 R55, R2, 0x10, RZ ;  /* 0x0000001002377819 */ /* 0x004fe200000006ff */
[----:B------:R-:W0:Y:S01]  /*13010*/  LDC.64 R52, c[0x0][0x3b0] ;  /* 0x0000ec00ff347b82 */ /* 0x000e220000000a00 */
[----:B------:R-:W-:Y:S02]  /*13020*/  LOP3.LUT R54, R0, 0xffff, RZ, 0xc0, !PT ;  /* 0x0000ffff00367812 */ /* 0x000fe400078ec0ff */
[----:B------:R-:W-:Y:S02]  /*13030*/  LOP3.LUT R55, R55, 0xff0000, RZ, 0xc0, !PT ;  /* 0x00ff000037377812 */ /* 0x000fe400078ec0ff */
[----:B------:R-:W-:Y:S02]  /*13040*/  PRMT R113, R4, 0x7104, RZ ;  /* 0x0000710404717816 */ /* 0x000fe400000000ff */
[----:B------:R-:W-:Y:S02]  /*13050*/  PRMT R54, R55, 0x4210, R54 ;  /* 0x0000421037367816 */ /* 0x000fe40000000036 */
[----:B------:R-:W-:-:S02]  /*13060*/  LOP3.LUT R114, R7, 0xff, RZ, 0xc0, !PT ;  /* 0x000000ff07727812 */ /* 0x000fc400078ec0ff */
[----:B------:R-:W-:Y:S02]  /*13070*/  LOP3.LUT R112, R8, 0xff, RZ, 0xc0, !PT ;  /* 0x000000ff08707812 */ /* 0x000fe400078ec0ff */
[----:B------:R-:W-:Y:S01]  /*13080*/  LOP3.LUT R55, R9, 0xff, RZ, 0xc0, !PT ;  /* 0x000000ff09377812 */ /* 0x000fe200078ec0ff */
[----:B------:R-:W-:Y:S01]  /*13090*/  IMAD.WIDE.U32 R114, R114, 0x1000000, RZ ;  /* 0x0100000072727825 */ /* 0x000fe200078e00ff */
[----:B------:R-:W-:-:S03]  /*130a0*/  LOP3.LUT R117, R54, 0xff00, R113, 0xf8, !PT ;  /* 0x0000ff0036757812 */ /* 0x000fc600078ef871 */
[----:B------:R-:W-:Y:S01]  /*130b0*/  IMAD.WIDE.U32 R112, R112, 0x10000, RZ ;  /* 0x0001000070707825 */ /* 0x000fe200078e00ff */
[----:B------:R-:W-:-:S03]  /*130c0*/  LOP3.LUT R117, R117, 0xff, R6, 0xf8, !PT ;  /* 0x000000ff75757812 */ /* 0x000fc600078ef806 */
[----:B------:R-:W-:Y:S01]  /*130d0*/  IMAD.WIDE.U32 R54, R55, 0x100, RZ ;  /* 0x0000010037367825 */ /* 0x000fe200078e00ff */
[----:B------:R-:W-:-:S03]  /*130e0*/  LOP3.LUT R117, R113, R117, R115, 0xfe, !PT ;  /* 0x0000007571757212 */ /* 0x000fc600078efe73 */
[----:B0-----:R-:W-:Y:S01]  /*130f0*/  IMAD.WIDE.U32 R52, R76, 0x8, R52 ;  /* 0x000000084c347825 */ /* 0x001fe200078e0034 */
[----:B------:R-:W-:Y:S02]  /*13100*/  LOP3.LUT R119, R54, R114, R112, 0xfe, !PT ;  /* 0x0000007236777212 */ /* 0x000fe400078efe70 */
[----:B------:R-:W-:Y:S02]  /*13110*/  LOP3.LUT R55, R117, R55, RZ, 0xfc, !PT ;  /* 0x0000003775377212 */ /* 0x000fe400078efcff */
[----:B------:R-:W-:-:S05]  /*13120*/  LOP3.LUT R54, R119, 0xff, R10, 0xf8, !PT ;  /* 0x000000ff77367812 */ /* 0x000fca00078ef80a */
[----:B------:R3:W-:Y:S02]  /*13130*/  STG.E.64 desc[UR12][R52.64], R54 ;  /* 0x0000003634007986 */ /* 0x0007e4000c101b0c */
.L_x_789:
[----:B------:R-:W-:Y:S05]  /*13140*/  BSYNC.RECONVERGENT B0 ;  /* 0x0000000000007941 */ /* 0x000fea0003800200 */
.L_x_788:
[----:B0123--:R-:W-:Y:S01]  /*13150*/  FADD.FTZ R52, RZ, R13 ;  /* 0x0000000dff347221 */ /* 0x00ffe20000010000 */
[C---:B------:R-:W-:Y:S01]  /*13160*/  ISETP.GT.U32.AND P4, PT, R71.reuse, 0xff, PT ;  /* 0x000000ff4700780c */ /* 0x040fe20003f84070 */
[----:B------:R-:W-:Y:S01]  /*13170*/  BSSY.RECONVERGENT B0, `(.L_x_889) ;  /* 0x000006b000007945 */ /* 0x000fe20003800200 */
[----:B------:R-:W-:Y:S01]  /*13180*/  ISETP.GT.U32.AND P3, PT, R71, 0x17f, PT ;  /* 0x0000017f4700780c */ /* 0x000fe20003f64070 */
[----:B------:R-:W-:-:S04]  /*13190*/  FADD.FTZ R52, R11, R52 ;  /* 0x000000340b347221 */ /* 0x000fc80000010000 */
        /* <DEDUP_REMOVED lines=44> */
[----:B------:R-:W-:-:S03]  /*13460*/  IMAD.MOV.U32 R84, RZ, RZ, RZ ;  /* 0x000000ffff547224 */ /* 0x000fc600078e00ff */
        /* <DEDUP_REMOVED lines=8> */
[----:B------:R-:W-:-:S05]  /*134f0*/  FFMA.FTZ R53, R54, R54, R53 ;  /* 0x0000003636357223 */ /* 0x000fca0000010035 */
[----:B------:R-:W-:Y:S01]  /*13500*/  FSEL R54, R53, RZ, P0 ;  /* 0x000000ff35367208 */ /* 0x000fe20000000000 */
[----:B------:R-:W-:-:S04]  /*13510*/  FADD.FTZ R53, R5, -R52 ;  /* 0x8000003405357221 */ /* 0x000fc80000010000 */
        /* <DEDUP_REMOVED lines=39> */
[----:B0-----:R-:W-:-:S07]  /*13790*/  FADD.FTZ R53, R82, R113 ;  /* 0x0000007152357221 */ /* 0x001fce0000010000 */
        /* <DEDUP_REMOVED lines=8> */
.L_x_890:
[----:B------:R-:W-:Y:S05]  /*13820*/  BSYNC.RECONVERGENT B0 ;  /* 0x0000000000007941 */ /* 0x000fea0003800200 */
.L_x_889:
[----:B------:R-:W-:Y:S01]  /*13830*/  BAR.SYNC.DEFER_BLOCKING 0x0 ;  /* 0x0000000000007b1d */ /* 0x000fe20000010000 */
[----:B0-----:R-:W-:-:S05]  /*13840*/  CS2R R52, SRZ ;  /* 0x0000000000347805 */ /* 0x001fca000001ff00 */
[----:B------:R-:W-:Y:S04]  /*13850*/  BSSY.RECONVERGENT B0, `(.L_x_891) ;  /* 0x000000a000007945 */ /* 0x000fe80003800200 */
[----:B------:R-:W-:Y:S05]  /*13860*/  @P4 BRA `(.L_x_892) ;  /* 0x0000000000204947 */ /* 0x000fea0003800000 */
[----:B------:R-:W0:Y:S01]  /*13870*/  S2UR UR6, SR_CgaCtaId ;  /* 0x00000000000679c3 */ /* 0x000e220000008800 */
[----:B------:R-:W-:Y:S01]  /*13880*/  UMOV UR5, 0x400 ;  /* 0x0000040000057882 */ /* 0x000fe20000000000 */
[----:B------:R-:W-:Y:S01]  /*13890*/  SHF.L.U32 R52, R74, 0x3, RZ ;  /* 0x000000034a347819 */ /* 0x000fe200000006ff */
[----:B------:R-:W-:-:S03]  /*138a0*/  IMAD.MOV.U32 R84, RZ, RZ, R68 ;  /* 0x000000ffff547224 */ /* 0x000fc600078e0044 */
[----:B------:R-:W-:Y:S01]  /*138b0*/  LOP3.LUT R52, R52, 0xf8, RZ, 0xc0, !PT ;  /* 0x000000f834347812 */ /* 0x000fe200078ec0ff */
[----:B0-----:R-:W-:-:S04]  /*138c0*/  ULEA UR5, UR6, UR5, 0x18 ;  /* 0x0000000506057291 */ /* 0x001fc8000f8ec0ff */
[----:B------:R-:W-:-:S09]  /*138d0*/  @UP1 UIADD3 UR5, UPT, UPT, UR5, 0x20, URZ ;  /* 0x0000002005051890 */ /* 0x000fd2000fffe0ff */
[----:B------:R-:W0:Y:S03]  /*138e0*/  LDS.64 R52, [R52+UR5] ;  /* 0x0000000534347984 */ /* 0x000e260008000a00 */
.L_x_892:
[----:B------:R-:W-:Y:S05]  /*138f0*/  BSYNC.RECONVERGENT B0 ;  /* 0x0000000000007941 */ /* 0x000fea0003800200 */
.L_x_891:
[----:B------:R-:W1:Y:S01]  /*13900*/  SHFL.DOWN PT, R55, R84, 0x2, 0x1f ;  /* 0x08401f0054377f89 */ /* 0x000e6200000e0000 */
[----:B------:R-:W-:Y:S01]  /*13910*/  ISETP.NE.AND P4, PT, R74, RZ, PT ;  /* 0x000000ff4a00720c */ /* 0x000fe20003f85270 */
[----:B------:R-:W-:Y:S01]  /*13920*/  IMAD.U32 R119, RZ, RZ, UR24 ;  /* 0x00000018ff777e24 */ /* 0x000fe2000f8e00ff */
[----:B------:R-:W-:Y:S01]  /*13930*/  ISETP.NE.AND P3, PT, RZ, UR37, PT ;  /* 0x00000025ff007c0c */ /* 0x000fe2000bf65270 */
[----:B0-----:R-:W0:Y:S01]  /*13940*/  SHFL.DOWN PT, R113, R52, 0x2, 0x1f ;  /* 0x08401f0034717f89 */ /* 0x001e2200000e0000 */
[----:B------:R-:W-:-:S03]  /*13950*/  UISETP.GE.AND UP0, UPT, UR4, 0x1, UPT ;  /* 0x000000010400788c */ /* 0x000fc6000bf06270 */
[----:B------:R-:W2:Y:S01]  /*13960*/  SHFL.DOWN PT, R54, R53, 0x2, 0x1f ;  /* 0x08401f0035367f89 */ /* 0x000ea200000e0000 */
[----:B-1----:R-:W-:Y:S02]  /*13970*/  IADD3 R76, PT, PT, R55, R84, RZ ;  /* 0x00000054374c7210 */ /* 0x002fe40007ffe0ff */
[----:B------:R-:W-:Y:S02]  /*13980*/  I2FP.F32.S32 R86, R55 ;  /* 0x0000003700567245 */ /* 0x000fe40000201400 */
[----:B------:R-:W-:Y:S01]  /*13990*/  I2FP.F32.S32 R78, R76 ;  /* 0x0000004c004e7245 */ /* 0x000fe20000201400 */
[----:B------:R-:W1:Y:S01]  /*139a0*/  SHFL.DOWN PT, R117, R76, 0x1, 0x1f ;  /* 0x08201f004c757f89 */ /* 0x000e6200000e0000 */
[----:B------:R-:W-:Y:S01]  /*139b0*/  I2FP.F32.S32 R55, R84 ;  /* 0x0000005400377245 */ /* 0x000fe20000201400 */
        /* <DEDUP_REMOVED lines=12> */
[----:B------:R-:W0:Y:S01]  /*13a80*/  SHFL.DOWN PT, R52, R115, 0x1, 0x1f ;  /* 0x08201f0073347f89 */ /* 0x000e2200000e0000 */
[----:B------:R-:W1:Y:S02]  /*13a90*/  LDC R82, c[0x0][0x448] ;  /* 0x00011200ff527b82 */ /* 0x000e640000000800 */
[----:B------:R-:W-:Y:S01]  /*13aa0*/  I2FP.F32.S32 R76, R76 ;  /* 0x0000004c004c7245 */ /* 0x000fe20000201400 */
[----:B------:R-:W2:Y:S05]  /*13ab0*/  SHFL.DOWN PT, R54, R53, 0x1, 0x1f ;  /* 0x08201f0035367f89 */ /* 0x000eaa00000e0000 */
[----:B------:R-:W3:Y:S01]  /*13ac0*/  MUFU.RCP R76, R76 ;  /* 0x0000004c004c7308 */ /* 0x000ee20000001000 */
[----:B0-----:R-:W-:Y:S01]  /*13ad0*/  FADD.FTZ R55, R115, -R52 ;  /* 0x8000003473377221 */ /* 0x001fe20000010000 */
[----:B------:R-:W-:-:S03]  /*13ae0*/  FMUL.FTZ R113, R52, R117 ;  /* 0x0000007534717220 */ /* 0x000fc60000410000 */
[----:B------:R-:W-:Y:S01]  /*13af0*/  FMUL.FTZ R55, R55, R55 ;  /* 0x0000003737377220 */ /* 0x000fe20000410000 */
[----:B------:R-:W-:-:S03]  /*13b00*/  FFMA.FTZ R113, R78, R115, R113 ;  /* 0x000000734e717223 */ /* 0x000fc60000010071 */
[----:B------:R-:W-:Y:S01]  /*13b10*/  FMUL.FTZ R78, R78, R55 ;  /* 0x000000374e4e7220 */ /* 0x000fe20000410000 */
[----:B---3--:R-:W-:Y:S01]  /*13b20*/  FMUL.FTZ R113, R76, R113 ;  /* 0x000000714c717220 */ /* 0x008fe20000410000 */
[----:B--2---:R-:W-:Y:S02]  /*13b30*/  FADD.FTZ R55, R53, R54 ;  /* 0x0000003635377221 */ /* 0x004fe40000010000 */
[----:B------:R-:W-:Y:S01]  /*13b40*/  FMUL.FTZ R78, R78, R117 ;  /* 0x000000754e4e7220 */ /* 0x000fe20000410000 */
[----:B------:R-:W0:Y:S02]  /*13b50*/  @!P4 LDC.64 R52, c[0x0][0x3c8] ;  /* 0x0000f200ff34cb82 */ /* 0x000e240000000a00 */
[----:B------:R-:W2:Y:S01]  /*13b60*/  SHFL.IDX PT, R113, R113, RZ, 0x1f ;  /* 0x00001fff71717589 */ /* 0x000ea200000e0000 */
[----:B------:R-:W-:-:S05]  /*13b70*/  FFMA.FTZ R78, R76, R78, R55 ;  /* 0x0000004e4c4e7223 */ /* 0x000fca0000010037 */
[----:B------:R-:W1:Y:S01]  /*13b80*/  SHFL.IDX PT, R117, R78, RZ, 0x1f ;  /* 0x00001fff4e757589 */ /* 0x000e6200000e0000 */
[----:B------:R-:W3:Y:S01]  /*13b90*/  @!P4 LDC.64 R54, c[0x0][0x3c0] ;  /* 0x0000f000ff36cb82 */ /* 0x000ee20000000a00 */
[----:B0-----:R-:W-:-:S04]  /*13ba0*/  @!P4 IMAD.WIDE R52, R119, 0x4, R52 ;  /* 0x000000047734c825 */ /* 0x001fc800078e0234 */
[----:B--2---:R-:W-:-:S05]  /*13bb0*/  FMUL.FTZ R76, R113, R113 ;  /* 0x00000071714c7220 */ /* 0x004fca0000410000 */
[----:B------:R-:W-:Y:S01]  /*13bc0*/  FSEL R115, R76, RZ, P3 ;  /* 0x000000ff4c737208 */ /* 0x000fe20001800000 */
[----:B-1----:R-:W-:Y:S01]  /*13bd0*/  FFMA.FTZ R76, R117, UR38, R82 ;  /* 0x00000026754c7c23 */ /* 0x002fe20008010052 */
        /* <DEDUP_REMOVED lines=13> */
[----:B------:R-:W-:-:S04]  /*13cb0*/  MOV R117, UR5 ;  /* 0x0000000500757c02 */ /* 0x000fc80008000f00 */
[----:B------:R-:W-:Y:S01]  /*13cc0*/  LEA.HI.SX32 R117, R117, R74, 0x1d ;  /* 0x0000004a75757211 */ /* 0x000fe200078feaff */
[----:B------:R-:W-:Y:S06]  /*13cd0*/  @!P0 BRA `(.L_x_895) ;  /* 0x0000000000c08947 */ /* 0x000fec0003800000 */
[--C-:B-1----:R-:W-:Y:S01]  /*13ce0*/  FADD.FTZ R52, R13, -R76.reuse ;  /* 0x8000004c0d347221 */ /* 0x102fe20000010000 */
[--C-:B------:R-:W-:Y:S01]  /*13cf0*/  FADD.FTZ R54, R87, -R76.reuse ;  /* 0x8000004c57367221 */ /* 0x100fe20000010000 */
[----:B------:R-:W-:Y:S01]  /*13d00*/  SHF.L.U32 R55, R44, 0x10, RZ ;  /* 0x000000102c377819 */ /* 0x000fe200000006ff */
[----:B------:R-:W-:Y:S01]  /*13d10*/  IMAD.U32 R53, R48, 0x10000, RZ ;  /* 0x0001000030357824 */ /* 0x000fe200078e00ff */
[----:B------:R-:W-:Y:S01]  /*13d20*/  SHF.L.U32 R119, R45, 0x10, RZ ;  /* 0x000000102d777819 */ /* 0x000fe200000006ff */
[----:B------:R-:W-:Y:S02]  /*13d30*/  IMAD.U32 R113, R49, 0x10000, RZ ;  /* 0x0001000031717824 */ /* 0x000fe400078e00ff */
[C---:B------:R-:W-:Y:S01]  /*13d40*/  FMUL.FTZ R52, R115.reuse, R52 ;  /* 0x0000003473347220 */ /* 0x040fe20000410000 */
[----:B------:R-:W-:Y:S01]  /*13d50*/  FMUL.FTZ R54, R115, R54 ;  /* 0x0000003673367220 */ /* 0x000fe20000410000 */
[--C-:B------:R-:W-:Y:S01]  /*13d60*/  FADD.FTZ R74, R89, -R76.reuse ;  /* 0x8000004c594a7221 */ /* 0x100fe20000010000 */
[----:B------:R-:W-:Y:S01]  /*13d70*/  FADD.FTZ R78, R101, -R76 ;  /* 0x8000004c654e7221 */ /* 0x000fe20000010000 */
[----:B------:R-:W-:Y:S01]  /*13d80*/  FFMA.FTZ R52, R52, R53, R55 ;  /* 0x0000003534347223 */ /* 0x000fe20000010037 */
[----:B------:R-:W-:Y:S01]  /*13d90*/  FFMA.FTZ R53, R54, R113, R119 ;  /* 0x0000007136357223 */ /* 0x000fe20000010077 */
[----:B------:R-:W-:Y:S01]  /*13da0*/  SHF.L.U32 R123, R46, 0x10, RZ ;  /* 0x000000102e7b7819 */ /* 0x000fe200000006ff */
[----:B------:R-:W0:Y:S01]  /*13db0*/  LDC.64 R112, c[0x0][0x428] ;  /* 0x00010a00ff707b82 */ /* 0x000e220000000a00 */
[----:B------:R-:W-:Y:S01]  /*13dc0*/  SHF.L.U32 R84, R47, 0x10, RZ ;  /* 0x000000102f547819 */ /* 0x000fe200000006ff */
[----:B------:R-:W-:-:S02]  /*13dd0*/  IMAD.U32 R121, R50, 0x10000, RZ ;  /* 0x0001000032797824 */ /* 0x000fc400078e00ff */
[----:B------:R-:W-:Y:S01]  /*13de0*/  FMUL.FTZ R74, R115, R74 ;  /* 0x0000004a734a7220 */ /* 0x000fe20000410000 */
[----:B------:R-:W-:Y:S02]  /*13df0*/  IMAD.U32 R125, R51, 0x10000, RZ ;  /* 0x00010000337d7824 */ /* 0x000fe400078e00ff */
[----:B------:R-:W-:Y:S01]  /*13e00*/  FMUL.FTZ R82, R115, R78 ;  /* 0x0000004e73527220 */ /* 0x000fe20000410000 */
[--C-:B------:R-:W-:Y:S01]  /*13e10*/  FADD.FTZ R54, R11, -R76.reuse ;  /* 0x8000004c0b367221 */ /* 0x100fe20000010000 */
[----:B------:R-:W-:Y:S01]  /*13e20*/  FFMA.FTZ R78, R74, R121, R123 ;  /* 0x000000794a4e7223 */ /* 0x000fe2000001007b */
[----:B------:R-:W-:Y:S01]  /*13e30*/  FADD.FTZ R74, R85, -R76 ;  /* 0x8000004c554a7221 */ /* 0x000fe20000010000 */
[----:B------:R-:W-:Y:S01]  /*13e40*/  FFMA.FTZ R86, R82, R125, R84 ;  /* 0x0000007d52567223 */ /* 0x000fe20000010054 */
[--C-:B------:R-:W-:Y:S01]  /*13e50*/  FADD.FTZ R82, R91, -R76.reuse ;  /* 0x8000004c5b527221 */ /* 0x100fe20000010000 */
[----:B------:R-:W-:Y:S01]  /*13e60*/  FADD.FTZ R88, R103, -R76 ;  /* 0x8000004c67587221 */ /* 0x000fe20000010000 */
[----:B------:R-:W-:Y:S01]  /*13e70*/  SHF.L.U32 R119, R16, 0x10, RZ ;  /* 0x0000001010777819 */ /* 0x000fe200000006ff */
[----:B------:R-:W-:Y:S01]  /*13e80*/  IMAD.U32 R55, R15, 0x10000, RZ ;  /* 0x000100000f377824 */ /* 0x000fe200078e00ff */
[----:B------:R-:W-:Y:S01]  /*13e90*/  SHF.L.U32 R123, R18, 0x10, RZ ;  /* 0x00000010127b7819 */ /* 0x000fe200000006ff */
[----:B------:R-:W-:Y:S01]  /*13ea0*/  IMAD.U32 R121, R17, 0x10000, RZ ;  /* 0x0001000011797824 */ /* 0x000fe200078e00ff */
[----:B------:R-:W-:Y:S01]  /*13eb0*/  SHF.L.U32 R84, R20, 0x10, RZ ;  /* 0x0000001014547819 */ /* 0x000fe200000006ff */
[----:B------:R-:W-:Y:S01]  /*13ec0*/  IMAD.U32 R125, R19, 0x10000, RZ ;  /* 0x00010000137d7824 */ /* 0x000fe200078e00ff */
[----:B------:R-:W-:Y:S01]  /*13ed0*/  SHF.L.U32 R92, R22, 0x10, RZ ;  /* 0x00000010165c7819 */ /* 0x000fe200000006ff */
[----:B------:R-:W-:-:S02]  /*13ee0*/  IMAD.U32 R90, R21, 0x10000, RZ ;  /* 0x00010000155a7824 */ /* 0x000fc400078e00ff */
        /* <DEDUP_REMOVED lines=8> */
[----:B0-----:R-:W-:Y:S01]  /*13f70*/  IMAD.WIDE.U32 R112, R117, 0x10, R112 ;  /* 0x0000001075707825 */ /* 0x001fe200078e0070 */
[----:B------:R-:W-:Y:S02]  /*13f80*/  F2FP.BF16.F32.PACK_AB R55, R88, R86 ;  /* 0x000000565837723e */ /* 0x000fe400000010ff */
[----:B------:R-:W-:Y:S01]  /*13f90*/  F2FP.BF16.F32.PACK_AB R54, R125, R78 ;  /* 0x0000004e7d36723e */ /* 0x000fe200000010ff */
[----:B------:R-:W-:Y:S01]  /*13fa0*/  VIADD R117, R117, 0x80 ;  /* 0x0000008075757836 */ /* 0x000fe20000000000 */
[----:B------:R-:W-:-:S02]  /*13fb0*/  F2FP.BF16.F32.PACK_AB R53, R74, R53 ;  /* 0x000000354a35723e */ /* 0x000fc400000010ff */
[----:B------:R-:W-:-:S05]  /*13fc0*/  F2FP.BF16.F32.PACK_AB R52, R119, R52 ;  /* 0x000000347734723e */ /* 0x000fca00000010ff */
[----:B------:R0:W-:Y:S02]  /*13fd0*/  STG.E.128 desc[UR12][R112.64], R52 ;  /* 0x0000003470007986 */ /* 0x0001e4000c101d0c */
.L_x_895:
[----:B------:R-:W-:Y:S05]  /*13fe0*/  BSYNC.RECONVERGENT B0 ;  /* 0x0000000000007941 */ /* 0x000fea0003800200 */
.L_x_894:
[----:B------:R-:W-:Y:S04]  /*13ff0*/  BSSY.RECONVERGENT B0, `(.L_x_896) ;  /* 0x0000032000007945 */ /* 0x000fe80003800200 */
[----:B------:R-:W-:Y:S05]  /*14000*/  @!P1 BRA `(.L_x_897) ;  /* 0x0000000000c09947 */ /* 0x000fea0003800000 */
[--C-:B01----:R-:W-:Y:S01]  /*14010*/  FADD.FTZ R52, R5, -R76.reuse ;  /* 0x8000004c05347221 */ /* 0x103fe20000010000 */
[--C-:B------:R-:W-:Y:S01]  /*14020*/  FADD.FTZ R54, R83, -R76.reuse ;  /* 0x8000004c53367221 */ /* 0x100fe20000010000 */
[----:B------:R-:W-:Y:S01]  /*14030*/  SHF.L.U32 R53, R40, 0x10, RZ ;  /* 0x0000001028357819 */ /* 0x000fe200000006ff */
[----:B------:R-:W-:Y:S01]  /*14040*/  IMAD.U32 R55, R36, 0x10000, RZ ;  /* 0x0001000024377824 */ /* 0x000fe200078e00ff */
[----:B------:R-:W-:Y:S01]  /*14050*/  SHF.L.U32 R113, R41, 0x10, RZ ;  /* 0x0000001029717819 */ /* 0x000fe200000006ff */
[----:B------:R-:W-:Y:S01]  /*14060*/  FMUL.FTZ R52, R115, R52 ;  /* 0x0000003473347220 */ /* 0x000fe20000410000 */
[----:B------:R-:W-:Y:S02]  /*14070*/  IMAD.U32 R119, R37, 0x10000, RZ ;  /* 0x0001000025777824 */ /* 0x000fe400078e00ff */
[----:B------:R-:W-:Y:S01]  /*14080*/  FMUL.FTZ R54, R115, R54 ;  /* 0x0000003673367220 */ /* 0x000fe20000410000 */
[--C-:B------:R-:W-:Y:S01]  /*14090*/  FADD.FTZ R74, R93, -R76.reuse ;  /* 0x8000004c5d4a7221 */ /* 0x100fe20000010000 */
[----:B------:R-:W-:Y:S01]  /*140a0*/  FFMA.FTZ R52, R52, R53, R55 ;  /* 0x0000003534347223 */ /* 0x000fe20000010037 */
[----:B------:R-:W-:Y:S01]  /*140b0*/  FADD.FTZ R78, R105, -R76 ;  /* 0x8000004c694e7221 */ /* 0x000fe20000010000 */
        /* <DEDUP_REMOVED lines=32> */
[----:B------:R-:W-:-:S02]  /*142c0*/  F2FP.BF16.F32.PACK_AB R54, R125, R78 ;  /* 0x0000004e7d36723e */ /* 0x000fc400000010ff */
[----:B------:R-:W-:Y:S02]  /*142d0*/  F2FP.BF16.F32.PACK_AB R53, R74, R53 ;  /* 0x000000354a35723e */ /* 0x000fe400000010ff */
[----:B------:R-:W-:Y:S02]  /*142e0*/  F2FP.BF16.F32.PACK_AB R52, R119, R52 ;  /* 0x000000347734723e */ /* 0x000fe400000010ff */
[----:B------:R-:W-:-:S03]  /*142f0*/  IADD3 R117, PT, PT, R117, 0x80, RZ ;  /* 0x0000008075757810 */ /* 0x000fc60007ffe0ff */
[----:B------:R2:W-:Y:S04]  /*14300*/  STG.E.128 desc[UR12][R112.64], R52 ;  /* 0x0000003470007986 */ /* 0x0005e8000c101d0c */
.L_x_897:
[----:B------:R-:W-:Y:S05]  /*14310*/  BSYNC.RECONVERGENT B0 ;  /* 0x0000000000007941 */ /* 0x000fea0003800200 */
.L_x_896:
[----:B------:R-:W-:Y:S04]  /*14320*/  BSSY.RECONVERGENT B0, `(.L_x_893) ;  /* 0x0000038000007945 */ /* 0x000fe80003800200 */
[----:B------:R-:W-:Y:S05]  /*14330*/  @!P2 BRA `(.L_x_898) ;  /* 0x0000000000d8a947 */ /* 0x000fea0003800000 */
[--C-:B012---:R-:W-:Y:S01]  /*14340*/  FADD.FTZ R52, R73, -R76.reuse ;  /* 0x8000004c49347221 */ /* 0x107fe20000010000 */
[----:B------:R-:W-:Y:S01]  /*14350*/  IMAD.U32 R113, R32, 0x10000, RZ ;  /* 0x0001000020717824 */ /* 0x000fe200078e00ff */
[----:B------:R-:W-:Y:S01]  /*14360*/  SHF.L.U32 R119, R28, 0x10, RZ ;  /* 0x000000101c777819 */ /* 0x000fe200000006ff */
[--C-:B------:R-:W-:Y:S01]  /*14370*/  FADD.FTZ R78, R79, -R76.reuse ;  /* 0x8000004c4f4e7221 */ /* 0x100fe20000010000 */
[----:B------:R-:W-:Y:S01]  /*14380*/  FMUL.FTZ R74, R115, R52 ;  /* 0x00000034734a7220 */ /* 0x000fe20000410000 */
[--C-:B------:R-:W-:Y:S01]  /*14390*/  FADD.FTZ R84, R97, -R76.reuse ;  /* 0x8000004c61547221 */ /* 0x100fe20000010000 */
[--C-:B------:R-:W-:Y:S01]  /*143a0*/  FADD.FTZ R54, R75, -R76.reuse ;  /* 0x8000004c4b367221 */ /* 0x100fe20000010000 */
[--C-:B------:R-:W-:Y:S01]  /*143b0*/  FADD.FTZ R82, R77, -R76.reuse ;  /* 0x8000004c4d527221 */ /* 0x100fe20000010000 */
[----:B------:R-:W-:Y:S01]  /*143c0*/  FFMA.FTZ R74, R74, R113, R119 ;  /* 0x000000714a4a7223 */ /* 0x000fe20000010077 */
[--C-:B------:R-:W-:Y:S01]  /*143d0*/  FADD.FTZ R88, R99, -R76.reuse ;  /* 0x8000004c63587221 */ /* 0x100fe20000010000 */
[----:B------:R-:W0:Y:S01]  /*143e0*/  LDC.64 R112, c[0x0][0x428] ;  /* 0x00010a00ff707b82 */ /* 0x000e220000000a00 */
[--C-:B------:R-:W-:Y:S01]  /*143f0*/  FADD.FTZ R90, R109, -R76.reuse ;  /* 0x8000004c6d5a7221 */ /* 0x100fe20000010000 */
[----:B------:R-:W-:Y:S01]  /*14400*/  FADD.FTZ R92, R111, -R76 ;  /* 0x8000004c6f5c7221 */ /* 0x000fe20000010000 */
[----:B------:R-:W-:Y:S01]  /*14410*/  SHF.L.U32 R123, R29, 0x10, RZ ;  /* 0x000000101d7b7819 */ /* 0x000fe200000006ff */
[----:B------:R-:W-:Y:S01]  /*14420*/  IMAD.U32 R121, R33, 0x10000, RZ ;  /* 0x0001000021797824 */ /* 0x000fe200078e00ff */
[----:B------:R-:W-:Y:S01]  /*14430*/  SHF.L.U32 R86, R30, 0x10, RZ ;  /* 0x000000101e567819 */ /* 0x000fe200000006ff */
[----:B------:R-:W-:-:S02]  /*14440*/  IMAD.U32 R125, R34, 0x10000, RZ ;  /* 0x00010000227d7824 */ /* 0x000fc400078e00ff */
[C---:B------:R-:W-:Y:S01]  /*14450*/  FMUL.FTZ R76, R115.reuse, R78 ;  /* 0x0000004e734c7220 */ /* 0x040fe20000410000 */
        /* <DEDUP_REMOVED lines=8> */
[----:B------:R-:W-:Y:S01]  /*144e0*/  PRMT R121, R28, 0x7632, R121 ;  /* 0x000076321c797816 */ /* 0x000fe20000000079 */
[----:B------:R-:W-:Y:S01]  /*144f0*/  IMAD.U32 R119, R64, 0x10000, RZ ;  /* 0x0001000040777824 */ /* 0x000fe200078e00ff */
[----:B------:R-:W-:Y:S01]  /*14500*/  PRMT R78, R33, 0x7632, R78 ;  /* 0x00007632214e7816 */ /* 0x000fe2000000004e */
[----:B------:R-:W-:Y:S01]  /*14510*/  IMAD.U32 R88, R31, 0x10000, RZ ;  /* 0x000100001f587824 */ /* 0x000fe200078e00ff */
[----:B------:R-:W-:-:S02]  /*14520*/  PRMT R82, R29, 0x7632, R82 ;  /* 0x000076321d527816 */ /* 0x000fc40000000052 */
[----:B------:R-:W-:Y:S02]  /*14530*/  PRMT R123, R34, 0x7632, R123 ;  /* 0x00007632227b7816 */ /* 0x000fe4000000007b */
[----:B------:R-:W-:Y:S01]  /*14540*/  PRMT R125, R30, 0x7632, R125 ;  /* 0x000076321e7d7816 */ /* 0x000fe2000000007d */
[----:B------:R-:W-:Y:S01]  /*14550*/  IMAD.U32 R82, R82, 0x10000, RZ ;  /* 0x0001000052527824 */ /* 0x000fe200078e00ff */
[----:B------:R-:W-:Y:S01]  /*14560*/  PRMT R90, R35, 0x7632, R90 ;  /* 0x00007632235a7816 */ /* 0x000fe2000000005a */
[----:B------:R-:W-:Y:S01]  /*14570*/  IMAD.U32 R123, R123, 0x10000, RZ ;  /* 0x000100007b7b7824 */ /* 0x000fe200078e00ff */
[----:B------:R-:W-:Y:S01]  /*14580*/  PRMT R92, R31, 0x7632, R92 ;  /* 0x000076321f5c7816 */ /* 0x000fe2000000005c */
[----:B0-----:R-:W-:Y:S01]  /*14590*/  IMAD.WIDE.U32 R112, R117, 0x10, R112 ;  /* 0x0000001075707825 */ /* 0x001fe200078e0070 */
[----:B------:R-:W-:Y:S02]  /*145a0*/  SHF.L.U32 R86, R35, 0x10, RZ ;  /* 0x0000001023567819 */ /* 0x000fe400000006ff */
[----:B------:R-:W-:Y:S01]  /*145b0*/  SHF.L.U32 R78, R78, 0x10, RZ ;  /* 0x000000104e4e7819 */ /* 0x000fe200000006ff */
[----:B------:R-:W-:Y:S01]  /*145c0*/  IMAD.U32 R92, R92, 0x10000, RZ ;  /* 0x000100005c5c7824 */ /* 0x000fe200078e00ff */
[----:B------:R-:W-:Y:S01]  /*145d0*/  SHF.L.U32 R90, R90, 0x10, RZ ;  /* 0x000000105a5a7819 */ /* 0x000fe200000006ff */
[----:B------:R-:W-:Y:S01]  /*145e0*/  FFMA.FTZ R55, R55, R86, R88 ;  /* 0x0000005637377223 */ /* 0x000fe20000010058 */
[----:B------:R-:W-:Y:S01]  /*145f0*/  SHF.L.U32 R125, R125, 0x10, RZ ;  /* 0x000000107d7d7819 */ /* 0x000fe200000006ff */
[----:B------:R-:W-:Y:S01]  /*14600*/  FFMA.FTZ R53, R53, R78, R82 ;  /* 0x0000004e35357223 */ /* 0x000fe20000010052 */
[----:B------:R-:W-:Y:S01]  /*14610*/  SHF.L.U32 R121, R121, 0x10, RZ ;  /* 0x0000001079797819 */ /* 0x000fe200000006ff */
[----:B------:R-:W-:-:S02]  /*14620*/  FFMA.FTZ R90, R115, R90, R92 ;  /* 0x0000005a735a7223 */ /* 0x000fc4000001005c */
[----:B------:R-:W-:Y:S01]  /*14630*/  FFMA.FTZ R123, R54, R123, R125 ;  /* 0x0000007b367b7223 */ /* 0x000fe2000001007d */
[----:B------:R-:W-:Y:S01]  /*14640*/  F2FP.BF16.F32.PACK_AB R53, R53, R76 ;  /* 0x0000004c3535723e */ /* 0x000fe200000010ff */
[----:B------:R-:W-:Y:S01]  /*14650*/  FFMA.FTZ R119, R52, R119, R121 ;  /* 0x0000007734777223 */ /* 0x000fe20000010079 */
[----:B------:R-:W-:Y:S02]  /*14660*/  F2FP.BF16.F32.PACK_AB R55, R90, R55 ;  /* 0x000000375a37723e */ /* 0x000fe400000010ff */
[----:B------:R-:W-:Y:S02]  /*14670*/  F2FP.BF16.F32.PACK_AB R54, R123, R84 ;  /* 0x000000547b36723e */ /* 0x000fe400000010ff */
[----:B------:R-:W-:-:S05]  /*14680*/  F2FP.BF16.F32.PACK_AB R52, R119, R74 ;  /* 0x0000004a7734723e */ /* 0x000fca00000010ff */
[----:B------:R3:W-:Y:S02]  /*14690*/  STG.E.128 desc[UR12][R112.64], R52 ;  /* 0x0000003470007986 */ /* 0x0007e4000c101d0c */
.L_x_898:
[----:B------:R-:W-:Y:S05]  /*146a0*/  BSYNC.RECONVERGENT B0 ;  /* 0x0000000000007941 */ /* 0x000fea0003800200 */
.L_x_893:
[----:B------:R-:W-:Y:S02]  /*146b0*/  UIADD3 UR24, UPT, UPT, UR24, UR20, URZ ;  /* 0x0000001418187290 */ /* 0x000fe4000fffe0ff */
[----:B------:R-:W-:Y:S02]  /*146c0*/  UPLOP3.LUT UP1, UPT, UPT, UPT, UP1, 0x40, 0x4 ;  /* 0x000000000004789c */ /* 0x000fe40003f2e810 */
[----:B------:R-:W-:-:S09]  /*146d0*/  UISETP.GE.AND UP0, UPT, UR24, UR21, UPT ;  /* 0x000000151800728c */ /* 0x000fd2000bf06270 */
[----:B------:R-:W-:Y:S05]  /*146e0*/  BRA.U !UP0, `(.L_x_899) ;  /* 0xfffffec508847547 */ /* 0x000fea000b83ffff */
[----:B------:R-:W-:Y:S05]  /*146f0*/  EXIT ;  /* 0x000000000000794d */ /* 0x000fea0003800000 */
.L_x_900:
        /* <DEDUP_REMOVED lines=16> */
.L_x_20741:


//--------------------- .text._ZN10layer_norm13ln_fwd_kernelINS_13Kernel_traitsI13__nv_bfloat16S2_S2_S2_fjLj3072ELj1ELj1ELj4ELj16ENS_18Kernel_traits_baseILj3072ES2_S2_S2_S2_fjLj128EEEEELb1ELb0ELb1ELb1EEEvNS_9FwdParamsE --------------------------
	.section	.text._ZN10layer_norm13ln_fwd_kernelINS_13Kernel_traitsI13__nv_bfloat16S2_S2_S2_fjLj3072ELj1ELj1ELj4ELj16ENS_18Kernel_traits_baseILj3072ES2_S2_S2_S2_fjLj128EEEEELb1ELb0ELb1ELb1EEEvNS_9FwdParamsE,"ax",@progbits
	.align	128
        .global         _ZN10layer_norm13ln_fwd_kernelINS_13Kernel_traitsI13__nv_bfloat16S2_S2_S2_fjLj3072ELj1ELj1ELj4ELj16ENS_18Kernel_traits_baseILj3072ES2_S2_S2_S2_fjLj128EEEEELb1ELb0ELb1ELb1EEEvNS_9FwdParamsE
        .type           _ZN10layer_norm13ln_fwd_kernelINS_13Kernel_traitsI13__nv_bfloat16S2_S2_S2_fjLj3072ELj1ELj1ELj4ELj16ENS_18Kernel_traits_baseILj3072ES2_S2_S2_S2_fjLj128EEEEELb1ELb0ELb1ELb1EEEvNS_9FwdParamsE,@function
        .size           _ZN10layer_norm13ln_fwd_kernelINS_13Kernel_traitsI13__nv_bfloat16S2_S2_S2_fjLj3072ELj1ELj1ELj4ELj16ENS_18Kernel_traits_baseILj3072ES2_S2_S2_S2_fjLj128EEEEELb1ELb0ELb1ELb1EEEvNS_9FwdParamsE,(.L_x_20742 - _ZN10layer_norm13ln_fwd_kernelINS_13Kernel_traitsI13__nv_bfloat16S2_S2_S2_fjLj3072ELj1ELj1ELj4ELj16ENS_18Kernel_traits_baseILj3072ES2_S2_S2_S2_fjLj128EEEEELb1ELb0ELb1ELb1EEEvNS_9FwdParamsE)
        .other          _ZN10layer_norm13ln_fwd_kernelINS_13Kernel_traitsI13__nv_bfloat16S2_S2_S2_fjLj3072ELj1ELj1ELj4ELj16ENS_18Kernel_traits_baseILj3072ES2_S2_S2_S2_fjLj128EEEEELb1ELb0ELb1ELb1EEEvNS_9FwdParamsE,@"STO_CUDA_ENTRY STV_DEFAULT"
_ZN10layer_norm13ln_fwd_kernelINS_13Kernel_traitsI13__nv_bfloat16S2_S2_S2_fjLj3072ELj1ELj1ELj4ELj16ENS_18Kernel_traits_baseILj3072ES2_S2_S2_S2_fjLj128EEEEELb1ELb0ELb1ELb1EEEvNS_9FwdParamsE:
.text._ZN10layer_norm13ln_fwd_kernelINS_13Kernel_traitsI13__nv_bfloat16S2_S2_S2_fjLj3072ELj1ELj1ELj4ELj16ENS_18Kernel_traits_baseILj3072ES2_S2_S2_S2_fjLj128EEEEELb1ELb0ELb1ELb1EEEvNS_9FwdParamsE:
[----:B------:R-:W-:Y:S01]  /*0000*/  LDC R1, c[0x0][0x37c] ;  /* 0x0000df00ff017b82 */ /* 0x000fe20000000800 */
[----:B------:R-:W0:Y:S01]  /*0010*/  LDCU.64 UR4, c[0x0][0x438] ;  /* 0x00008700ff0477ac */ /* 0x000e220008000a00 */
[----:B------:R-:W1:Y:S06]  /*0020*/  S2R R117, SR_TID.X ;  /* 0x0000000000757919 */ /* 0x000e6c0000002100 */
[----:B------:R-:W1:Y:S01]  /*0030*/  LDC.64 R8, c[0x0][0x3d0] ;  /* 0x0000f400ff087b82 */ /* 0x000e620000000a00 */
[----:B------:R-:W2:Y:S01]  /*0040*/  LDCU.64 UR14, c[0x0][0x358] ;  /* 0x00006b00ff0e77ac */ /* 0x000ea20008000a00 */
[----:B0-----:R-:W-:Y:S01]  /*0050*/  ISETP.NE.U32.AND P0, PT, RZ, UR4, PT ;  /* 0x00000004ff007c0c */ /* 0x001fe2000bf05070 */
[----:B------:R-:W0:Y:S03]  /*0060*/  LDCU.U8 UR4, c[0x0][0x464] ;  /* 0x00008c80ff0477ac */ /* 0x000e260008000000 */
[----:B------:R-:W-:-:S13]  /*0070*/  ISETP.NE.AND.EX P0, PT, RZ, UR5, PT, P0 ;  /* 0x00000005ff007c0c */ /* 0x000fda000bf05300 */
[----:B-1----:R-:W-:Y:S01]  /*0080*/  @P0 IMAD.WIDE.U32 R6, R117, 0x10, R8 ;  /* 0x0000001075060825 */ /* 0x002fe200078e0008 */
[----:B------:R-:W1:Y:S04]  /*0090*/  LDC R84, c[0x0][0x458] ;  /* 0x00011600ff547b82 */ /* 0x000e680000000800 */
[----:B--2---:R-:W5:Y:S04]  /*00a0*/  @P0 LDG.E.128 R24, desc[UR14][R6.64] ;  /* 0x0000000e06180981 */ /* 0x004f68000c1e1d00 */
[----:B------:R-:W5:Y:S01]  /*00b0*/  @P0 LDG.E.128 R28, desc[UR14][R6.64+0x800] ;  /* 0x0008000e061c0981 */ /* 0x000f62000c1e1d00 */
[----:B------:R-:W2:Y:S03]  /*00c0*/  LDC R85, c[0x0][0x45c] ;  /* 0x00011700ff557b82 */ /* 0x000ea60000000800 */
[----:B------:R3:W5:Y:S01]  /*00d0*/  @P0 LDG.E.128 R32, desc[UR14][R6.64+0x1000] ;  /* 0x0010000e06200981 */ /* 0x000762000c1e1d00 */
[----:B------:R-:W4:Y:S01]  /*00e0*/  LDCU.64 UR12, c[0x0][0x450] ;  /* 0x00008a00ff0c77ac */ /* 0x000f220008000a00 */
[----:B0-----:R-:W-:-:S03]  /*00f0*/  ISETP.NE.AND P1, PT, RZ, UR4, PT ;  /* 0x00000004ff007c0c */ /* 0x001fc6000bf25270 */
[----:B------:R-:W3:Y:S01]  /*0100*/  @P0 LDC.64 R10, c[0x0][0x438] ;  /* 0x00010e00ff0a0b82 */ /* 0x000ee20000000a00 */
[----:B------:R-:W-:Y:S01]  /*0110*/  @!P0 IMAD.WIDE.U32 R8, R117, 0x10, R8 ;  /* 0x0000001075088825 */ /* 0x000fe200078e0008 */
[----:B------:R-:W0:Y:S08]  /*0120*/  LDCU UR4, c[0x0][0x384] ;  /* 0x00007080ff0477ac */ /* 0x000e300008000800 */
[----:B-1----:R-:W-:Y:S01]  /*0130*/  @P1 MOV R4, R84 ;  /* 0x0000005400041202 */ /* 0x002fe20000000f00 */
[----:B----4-:R-:W-:-:S02]  /*0140*/  IMAD.U32 R2, RZ, RZ, UR12 ;  /* 0x0000000cff027e24 */ /* 0x010fc4000f8e00ff */
[----:B------:R-:W-:Y:S02]  /*0150*/  IMAD.U32 R3, RZ, RZ, UR13 ;  /* 0x0000000dff037e24 */ /* 0x000fe4000f8e00ff */
[----:B--2---:R-:W-:-:S04]  /*0160*/  @P1 IMAD.MOV.U32 R5, RZ, RZ, R85 ;  /* 0x000000ffff051224 */ /* 0x004fc800078e0055 */
[----:B------:R-:W5:Y:S01]  /*0170*/  @P1 LDG.E.64 R2, desc[UR14][R2.64] ;  /* 0x0000000e02021981 */ /* 0x000f62000c1e1b00 */
[----:B---3--:R-:W-:-:S03]  /*0180*/  @P0 IMAD.WIDE.U32 R6, R117, 0x10, R10 ;  /* 0x0000001075060825 */ /* 0x008fc600078e000a */
[----:B------:R-:W5:Y:S01]  /*0190*/  @P1 LDG.E.64 R4, desc[UR14][R4.64] ;  /* 0x0000000e04041981 */ /* 0x000f62000c1e1b00 */
[----:B------:R-:W0:Y:S03]  /*01a0*/  S2UR UR7, SR_CTAID.X ;  /* 0x00000000000779c3 */ /* 0x000e260000002500 */
[----:B------:R1:W5:Y:S04]  /*01b0*/  @P0 LDG.E.128 R36, desc[UR14][R6.64] ;  /* 0x0000000e06240981 */ /* 0x000368000c1e1d00 */
[----:B------:R1:W5:Y:S01]  /*01c0*/  @P0 LDG.E.128 R40, desc[UR14][R6.64+0x800] ;  /* 0x0008000e06280981 */ /* 0x000362000c1e1d00 */
[----:B------:R-:W2:Y:S03]  /*01d0*/  @P1 LDC R11, c[0x0][0x460] ;  /* 0x00011800ff0b1b82 */ /* 0x000ea60000000800 */
[----:B------:R1:W5:Y:S04]  /*01e0*/  @P0 LDG.E.128 R44, desc[UR14][R6.64+0x1000] ;  /* 0x0010000e062c0981 */ /* 0x000368000c1e1d00 */
[----:B------:R1:W5:Y:S04]  /*01f0*/  @!P0 LDG.E.128 R24, desc[UR14][R8.64] ;  /* 0x0000000e08188981 */ /* 0x000368000c1e1d00 */
[----:B------:R1:W5:Y:S04]  /*0200*/  @!P0 LDG.E.128 R28, desc[UR14][R8.64+0x800] ;  /* 0x0008000e081c8981 */ /* 0x000368000c1e1d00 */
[----:B------:R1:W5:Y:S01]  /*0210*/  @!P0 LDG.E.128 R32, desc[UR14][R8.64+0x1000] ;  /* 0x0010000e08208981 */ /* 0x000362000c1e1d00 */
[----:B0-----:R-:W-:-:S06]  /*0220*/  UISETP.GE.AND UP0, UPT, UR7, UR4, UPT ;  /* 0x000000040700728c */ /* 0x001fcc000bf06270 */
[----:B------:R-:W-:-:S13]  /*0230*/  PLOP3.LUT P2, PT, PT, PT, UP0, 0x80, 0x8 ;  /* 0x000000000008781c */ /* 0x000fda0003f4f008 */
[----:B-12---:R-:W-:Y:S05]  /*0240*/  @P2 EXIT ;  /* 0x000000000000294d */ /* 0x006fea0003800000 */
[----:B------:R-:W0:Y:S01]  /*0250*/  LDC R6, c[0x0][0x360] ;  /* 0x0000d800ff067b82 */ /* 0x000e220000000800 */
[----:B-----5:R-:W-:Y:S02]  /*0260*/  @P1 IADD3 R84, P2, PT, R4, R11, RZ ;  /* 0x0000000b04541210 */ /* 0x020fe40007f5e0ff */
[----:B------:R-:W-:Y:S02]  /*0270*/  @!P0 CS2R R38, SRZ ;  /* 0x0000000000268805 */ /* 0x000fe4000001ff00 */
[----:B------:R-:W-:Y:S02]  /*0280*/  @P1 R2UR UR12, R2 ;  /* 0x00000000020c12ca */ /* 0x000fe400000e0000 */
[----:B------:R-:W-:Y:S02]  /*0290*/  @!P0 CS2R R36, SRZ ;  /* 0x0000000000248805 */ /* 0x000fe4000001ff00 */
[----:B------:R-:W-:Y:S01]  /*02a0*/  @P1 R2UR UR13, R3 ;  /* 0x00000000030d12ca */ /* 0x000fe200000e0000 */
[----:B------:R-:W-:Y:S01]  /*02b0*/  @P1 IMAD.X R85, RZ, RZ, R5, P2 ;  /* 0x000000ffff551224 */ /* 0x000fe200010e0605 */
[----:B------:R-:W-:-:S02]  /*02c0*/  @!P0 CS2R R42, SRZ ;  /* 0x00000000002a8805 */ /* 0x000fc4000001ff00 */
[----:B------:R-:W-:Y:S02]  /*02d0*/  @!P0 CS2R R40, SRZ ;  /* 0x0000000000288805 */ /* 0x000fe4000001ff00 */
[----:B------:R-:W-:Y:S02]  /*02e0*/  PRMT R11, R29, 0x7632, R11 ;  /* 0x000076321d0b7816 */ /* 0x000fe4000000000b */
[----:B------:R-:W-:Y:S02]  /*02f0*/  @!P0 CS2R R46, SRZ ;  /* 0x00000000002e8805 */ /* 0x000fe4000001ff00 */
[C-C-:B------:R-:W-:Y:S02]  /*0300*/  SHF.R.U64 R0, R84.reuse, 0x2, R85.reuse ;  /* 0x0000000254007819 */ /* 0x140fe40000001255 */
[----:B------:R-:W-:Y:S02]  /*0310*/  @!P0 CS2R R44, SRZ ;  /* 0x00000000002c8805 */ /* 0x000fe4000001ff00 */
[----:B------:R-:W-:Y:S01]  /*0320*/  SHF.R.U32.HI R3, RZ, 0x2, R85 ;  /* 0x00000002ff037819 */ /* 0x000fe20000011655 */
[----:B------:R-:W-:Y:S01]  /*0330*/  UPLOP3.LUT UP1, UPT, UPT, UPT, UPT, 0x40, 0x4 ;  /* 0x000000000004789c */ /* 0x000fe20003f2e870 */
[----:B------:R-:W-:Y:S01]  /*0340*/  LOP3.LUT R84, R84, 0x3, RZ, 0xc0, !PT ;  /* 0x0000000354547812 */ /* 0x000fe200078ec0ff */
[----:B------:R-:W-:Y:S01]  /*0350*/  IMAD.HI.U32 R5, R0, -0x2daee0ad, RZ ;  /* 0xd2511f5300057827 */ /* 0x000fe200078e00ff */
[----:B------:R-:W-:Y:S01]  /*0360*/  UIADD3 UR26, UPT, UPT, UR12, -0x61c88647, URZ ;  /* 0x9e3779b90c1a7890 */ /* 0x000fe2000fffe0ff */
[----:B------:R-:W-:Y:S01]  /*0370*/  PRMT R12, R28, 0x7632, R12 ;  /* 0x000076321c0c7816 */ /* 0x000fe2000000000c */
[----:B------:R-:W-:Y:S01]  /*0380*/  UIADD3 UR27, UPT, UPT, UR13, -0x4498517b, URZ ;  /* 0xbb67ae850d1b7890 */ /* 0x000fe2000fffe0ff */
[----:B------:R-:W-:Y:S01]  /*0390*/  IMAD R9, R0, -0x2daee0ad, RZ ;  /* 0xd2511f5300097824 */ /* 0x000fe200078e02ff */
[----:B------:R-:W-:Y:S01]  /*03a0*/  LOP3.LUT R5, R5, UR13, RZ, 0x3c, !PT ;  /* 0x0000000d05057c12 */ /* 0x000fe2000f8e3cff */
[----:B------:R-:W-:Y:S01]  /*03b0*/  UIADD3 UR28, UPT, UPT, UR12, 0x3c6ef372, URZ ;  /* 0x3c6ef3720c1c7890 */ /* 0x000fe2000fffe0ff */
[----:B------:R-:W-:Y:S01]  /*03c0*/  PRMT R13, R32, 0x7632, R13 ;  /* 0x00007632200d7816 */ /* 0x000fe2000000000d */
[----:B0-----:R-:W-:Y:S01]  /*03d0*/  IMAD R2, R6, UR7, R117 ;  /* 0x0000000706027c24 */ /* 0x001fe2000f8e0275 */
[----:B------:R-:W-:Y:S01]  /*03e0*/  UIADD3 UR29, UPT, UPT, UR13, 0x76cf5d0a, URZ ;  /* 0x76cf5d0a0d1d7890 */ /* 0x000fe2000fffe0ff */
[----:B------:R-:W-:Y:S01]  /*03f0*/  IMAD.HI.U32 R6, R5, -0x326172a9, RZ ;  /* 0xcd9e8d5705067827 */ /* 0x000fe200078e00ff */
[----:B------:R-:W-:Y:S01]  /*0400*/  UIADD3 UR30, UPT, UPT, UR12, -0x255992d5, URZ ;  /* 0xdaa66d2b0c1e7890 */ /* 0x000fe2000fffe0ff */
[----:B------:R-:W-:Y:S01]  /*0410*/  PRMT R14, R39, 0x7632, R14 ;  /* 0x00007632270e7816 */ /* 0x000fe2000000000e */
[----:B------:R-:W-:Y:S01]  /*0420*/  UIADD3 UR4, UPT, UPT, UR13, 0x32370b8f, URZ ;  /* 0x32370b8f0d047890 */ /* 0x000fe2000fffe0ff */
[----:B------:R-:W-:Y:S01]  /*0430*/  IMAD.HI.U32 R4, R2, -0x326172a9, RZ ;  /* 0xcd9e8d5702047827 */ /* 0x000fe200078e00ff */
[----:B------:R-:W-:Y:S01]  /*0440*/  UIADD3 UR31, UPT, UPT, UR12, 0x78dde6e4, URZ ;  /* 0x78dde6e40c1f7890 */ /* 0x000fe2000fffe0ff */
[----:B------:R-:W-:Y:S01]  /*0450*/  PRMT R15, R38, 0x7632, R15 ;  /* 0x00007632260f7816 */ /* 0x000fe2000000000f */
[----:B------:R-:W-:Y:S01]  /*0460*/  UIADD3 UR32, UPT, UPT, UR13, -0x126145ec, URZ ;  /* 0xed9eba140d207890 */ /* 0x000fe2000fffe0ff */
[----:B------:R-:W-:Y:S01]  /*0470*/  IMAD R7, R2, -0x326172a9, RZ ;  /* 0xcd9e8d5702077824 */ /* 0x000fe200078e02ff */
[----:B------:R-:W-:Y:S01]  /*0480*/  LOP3.LUT R4, R3, UR12, R4, 0x96, !PT ;  /* 0x0000000c03047c12 */ /* 0x000fe2000f8e9604 */
[----:B------:R-:W-:Y:S01]  /*0490*/  IMAD R5, R5, -0x326172a9, RZ ;  /* 0xcd9e8d5705057824 */ /* 0x000fe200078e02ff */
[----:B------:R-:W-:Y:S01]  /*04a0*/  UIADD3 UR33, UPT, UPT, UR12, 0x1715609d, URZ ;  /* 0x1715609d0c217890 */ /* 0x000fe2000fffe0ff */
[----:B------:R-:W-:Y:S01]  /*04b0*/  PRMT R16, R37, 0x7632, R16 ;  /* 0x0000763225107816 */ /* 0x000fe20000000010 */
[----:B------:R-:W-:Y:S01]  /*04c0*/  UIADD3 UR34, UPT, UPT, UR13, -0x56f99767, URZ ;  /* 0xa90668990d227890 */ /* 0x000fe2000fffe0ff */
[----:B------:R-:W-:Y:S01]  /*04d0*/  IMAD.HI.U32 R8, R4, -0x2daee0ad, RZ ;  /* 0xd2511f5304087827 */ /* 0x000fe200078e00ff */
[----:B------:R-:W-:Y:S01]  /*04e0*/  LOP3.LUT R6, R7, UR26, R6, 0x96, !PT ;  /* 0x0000001a07067c12 */ /* 0x000fe2000f8e9606 */
[----:B------:R-:W-:Y:S01]  /*04f0*/  UIADD3 UR35, UPT, UPT, UR12, -0x4ab325aa, URZ ;  /* 0xb54cda560c237890 */ /* 0x000fe2000fffe0ff */
[----:B------:R-:W-:Y:S01]  /*0500*/  PRMT R17, R36, 0x7632, R17 ;  /* 0x0000763224117816 */ /* 0x000fe20000000011 */
[----:B------:R-:W-:Y:S01]  /*0510*/  IMAD R10, R4, -0x2daee0ad, RZ ;  /* 0xd2511f53040a7824 */ /* 0x000fe200078e02ff */
[----:B------:R-:W-:Y:S01]  /*0520*/  LOP3.LUT R8, R9, UR27, R8, 0x96, !PT ;  /* 0x0000001b09087c12 */ /* 0x000fe2000f8e9608 */
[----:B------:R-:W-:Y:S01]  /*0530*/  IMAD.HI.U32 R7, R6, -0x2daee0ad, RZ ;  /* 0xd2511f5306077827 */ /* 0x000fe200078e00ff */
[----:B------:R-:W-:Y:S01]  /*0540*/  UIADD3 UR36, UPT, UPT, UR12, 0x5384540f, URZ ;  /* 0x5384540f0c247890 */ /* 0x000fe2000fffe0ff */
[----:B------:R-:W-:Y:S01]  /*0550*/  PRMT R18, R43, 0x7632, R18 ;  /* 0x000076322b127816 */ /* 0x000fe20000000012 */
[----:B------:R-:W-:Y:S01]  /*0560*/  UIADD3 UR37, UPT, UPT, UR13, 0x1fd5c5a3, URZ ;  /* 0x1fd5c5a30d257890 */ /* 0x000fe2000fffe0ff */
[----:B------:R-:W-:Y:S01]  /*0570*/  IMAD.HI.U32 R4, R8, -0x326172a9, RZ ;  /* 0xcd9e8d5708047827 */ /* 0x000fe200078e00ff */
[----:B------:R-:W-:Y:S01]  /*0580*/  LOP3.LUT R7, R10, UR29, R7, 0x96, !PT ;  /* 0x0000001d0a077c12 */ /* 0x000fe2000f8e9607 */
[----:B------:R-:W-:Y:S01]  /*0590*/  UIADD3 UR38, UPT, UPT, UR12, -0xe443238, URZ ;  /* 0xf1bbcdc80c267890 */ /* 0x000fe2000fffe0ff */
[----:B------:R-:W-:Y:S01]  /*05a0*/  PRMT R19, R42, 0x7632, R19 ;  /* 0x000076322a137816 */ /* 0x000fe20000000013 */
[----:B------:R-:W-:Y:S01]  /*05b0*/  IMAD R9, R6, -0x2daee0ad, RZ ;  /* 0xd2511f5306097824 */ /* 0x000fe200078e02ff */
[----:B------:R-:W-:Y:S01]  /*05c0*/  LOP3.LUT R4, R5, UR28, R4, 0x96, !PT ;  /* 0x0000001c05047c12 */ /* 0x000fe2000f8e9604 */
[----:B------:R-:W-:Y:S01]  /*05d0*/  IMAD R8, R8, -0x326172a9, RZ ;  /* 0xcd9e8d5708087824 */ /* 0x000fe200078e02ff */
[----:B------:R-:W-:Y:S01]  /*05e0*/  UIADD3 UR39, UPT, UPT, UR13, -0x24c28bd8, URZ ;  /* 0xdb3d74280d277890 */ /* 0x000fe2000fffe0ff */
[----:B------:R-:W-:Y:S01]  /*05f0*/  IMAD.HI.U32 R5, R7, -0x326172a9, RZ ;  /* 0xcd9e8d5707057827 */ /* 0x000fe200078e00ff */
[----:B------:R-:W-:Y:S01]  /*0600*/  UIADD3 UR40, UPT, UPT, UR12, -0x700cb87f, URZ ;  /* 0x8ff347810c287890 */ /* 0x000fe2000fffe0ff */
[----:B------:R-:W-:Y:S01]  /*0610*/  PRMT R20, R41, 0x7632, R20 ;  /* 0x0000763229147816 */ /* 0x000fe20000000014 */
[----:B------:R-:W-:Y:S01]  /*0620*/  UIADD3 UR41, UPT, UPT, UR13, -0x695add53, URZ ;  /* 0x96a522ad0d297890 */ /* 0x000fe2000fffe0ff */
[----:B------:R-:W-:Y:S01]  /*0630*/  IMAD.HI.U32 R6, R4, -0x2daee0ad, RZ ;  /* 0xd2511f5304067827 */ /* 0x000fe200078e00ff */
[----:B------:R-:W-:Y:S01]  /*0640*/  LOP3.LUT R5, R8, UR30, R5, 0x96, !PT ;  /* 0x0000001e08057c12 */ /* 0x000fe2000f8e9605 */
[----:B------:R-:W0:Y:S01]  /*0650*/  LDCU UR23, c[0x0][0x404] ;  /* 0x00008080ff1777ac */ /* 0x000e220008000800 */
[----:B------:R-:W-:Y:S01]  /*0660*/  PRMT R21, R40, 0x7632, R21 ;  /* 0x0000763228157816 */ /* 0x000fe20000000015 */
[----:B------:R-:W-:Y:S01]  /*0670*/  IMAD R7, R7, -0x326172a9, RZ ;  /* 0xcd9e8d5707077824 */ /* 0x000fe200078e02ff */
[----:B------:R-:W-:Y:S01]  /*0680*/  LOP3.LUT R6, R9, UR4, R6, 0x96, !PT ;  /* 0x0000000409067c12 */ /* 0x000fe2000f8e9606 */
[----:B------:R-:W-:Y:S01]  /*0690*/  IMAD R9, R4, -0x2daee0ad, RZ ;  /* 0xd2511f5304097824 */ /* 0x000fe200078e02ff */
[----:B------:R-:W-:Y:S01]  /*06a0*/  UIADD3 UR4, UPT, UPT, UR13, 0x646e171e, URZ ;  /* 0x646e171e0d047890 */ /* 0x000fe2000fffe0ff */
[----:B------:R-:W-:Y:S01]  /*06b0*/  IMAD.HI.U32 R8, R5, -0x2daee0ad, RZ ;  /* 0xd2511f5305087827 */ /* 0x000fe200078e00ff */
[----:B------:R-:W1:Y:S03]  /*06c0*/  LDCU UR22, c[0x0][0x388] ;  /* 0x00007100ff1677ac */ /* 0x000e660008000800 */
[C---:B------:R-:W-:Y:S01]  /*06d0*/  IMAD.HI.U32 R4, R6.reuse, -0x326172a9, RZ ;  /* 0xcd9e8d5706047827 */ /* 0x040fe200078e00ff */
[----:B------:R-:W-:Y:S01]  /*06e0*/  LOP3.LUT R8, R9, UR32, R8, 0x96, !PT ;  /* 0x0000002009087c12 */ /* 0x000fe2000f8e9608 */
[----:B------:R-:W2:Y:S02]  /*06f0*/  LDCU.U8 UR24, c[0x0][0x410] ;  /* 0x00008200ff1877ac */ /* 0x000ea40008000000 */
[----:B------:R-:W-:Y:S01]  /*0700*/  IMAD R10, R5, -0x2daee0ad, RZ ;  /* 0xd2511f53050a7824 */ /* 0x000fe200078e02ff */
[----:B------:R-:W-:Y:S01]  /*0710*/  LOP3.LUT R4, R7, UR31, R4, 0x96, !PT ;  /* 0x0000001f07047c12 */ /* 0x000fe2000f8e9604 */
[----:B------:R-:W-:Y:S01]  /*0720*/  IMAD R7, R6, -0x326172a9, RZ ;  /* 0xcd9e8d5706077824 */ /* 0x000fe200078e02ff */
[----:B------:R-:W3:Y:S01]  /*0730*/  LDCU UR25, c[0x0][0x400] ;  /* 0x00008000ff1977ac */ /* 0x000ee20008000800 */
[----:B------:R-:W-:Y:S01]  /*0740*/  IMAD.HI.U32 R6, R8, -0x326172a9, RZ ;  /* 0xcd9e8d5708067827 */ /* 0x000fe200078e00ff */
[----:B------:R-:W4:Y:S03]  /*0750*/  LDCU.64 UR16, c[0x0][0x408] ;  /* 0x00008100ff1077ac */ /* 0x000f260008000a00 */
[----:B------:R-:W-:Y:S01]  /*0760*/  IMAD.HI.U32 R5, R4, -0x2daee0ad, RZ ;  /* 0xd2511f5304057827 */ /* 0x000fe200078e00ff */
[----:B------:R-:W-:Y:S01]  /*0770*/  LOP3.LUT R6, R7, UR33, R6, 0x96, !PT ;  /* 0x0000002107067c12 */ /* 0x000fe2000f8e9606 */
[----:B------:R-:W0:Y:S02]  /*0780*/  LDCU.128 UR8, c[0x0][0x3f0] ;  /* 0x00007e00ff0877ac */ /* 0x000e240008000c00 */
[----:B------:R-:W-:Y:S01]  /*0790*/  IMAD R7, R8, -0x326172a9, RZ ;  /* 0xcd9e8d5708077824 */ /* 0x000fe200078e02ff */
[----:B------:R-:W-:Y:S01]  /*07a0*/  LOP3.LUT R5, R10, UR34, R5, 0x96, !PT ;  /* 0x000000220a057c12 */ /* 0x000fe2000f8e9605 */
[----:B------:R-:W-:Y:S01]  /*07b0*/  IMAD R10, R4, -0x2daee0ad, RZ ;  /* 0xd2511f53040a7824 */ /* 0x000fe200078e02ff */
[----:B------:R-:W0:Y:S01]  /*07c0*/  LDCU.64 UR18, c[0x0][0x3a0] ;  /* 0x00007400ff1277ac */ /* 0x000e220008000a00 */
[----:B------:R-:W-:Y:S01]  /*07d0*/  IMAD.HI.U32 R9, R6, -0x2daee0ad, RZ ;  /* 0xd2511f5306097827 */ /* 0x000fe200078e00ff */
[----:B------:R-:W0:Y:S03]  /*07e0*/  LDCU.64 UR20, c[0x0][0x380] ;  /* 0x00007000ff1477ac */ /* 0x000e260008000a00 */
[----:B------:R-:W-:Y:S01]  /*07f0*/  IMAD.HI.U32 R4, R5, -0x326172a9, RZ ;  /* 0xcd9e8d5705047827 */ /* 0x000fe200078e00ff */
[----:B------:R-:W-:-:S02]  /*0800*/  LOP3.LUT R9, R10, UR4, R9, 0x96, !PT ;  /* 0x000000040a097c12 */ /* 0x000fc4000f8e9609 */
[----:B------:R-:W-:Y:S01]  /*0810*/  PRMT R10, R30, 0x7632, R10 ;  /* 0x000076321e0a7816 */ /* 0x000fe2000000000a */
        /* <DEDUP_REMOVED lines=10> */
[--C-:B------:R-:W-:Y:S01]  /*08c0*/  LOP3.LUT R92, R8, UR39, R7.reuse, 0x96, !PT ;  /* 0x00000027085c7c12 */ /* 0x100fe2000f8e9607 */
[----:B------:R-:W-:Y:S01]  /*08d0*/  IMAD.HI.U32 R4, R6, -0x326172a9, RZ ;  /* 0xcd9e8d5706047827 */ /* 0x000fe200078e00ff */
[----:B------:R-:W-:Y:S02]  /*08e0*/  PRMT R7, R25, 0x7632, R7 ;  /* 0x0000763219077816 */ /* 0x000fe40000000007 */
[----:B------:R-:W-:Y:S01]  /*08f0*/  PRMT R8, R24, 0x7632, R8 ;  /* 0x0000763218087816 */ /* 0x000fe20000000008 */
[----:B------:R-:W-:Y:S01]  /*0900*/  IMAD R6, R6, -0x326172a9, RZ ;  /* 0xcd9e8d5706067824 */ /* 0x000fe200078e02ff */
[----:B------:R-:W-:Y:S01]  /*0910*/  LOP3.LUT R94, R9, UR38, R4, 0x96, !PT ;  /* 0x00000026095e7c12 */ /* 0x000fe2000f8e9604 */
[----:B------:R-:W-:-:S04]  /*0920*/  IMAD.HI.U32 R69, R92, -0x326172a9, RZ ;  /* 0xcd9e8d575c457827 */ /* 0x000fc800078e00ff */
[----:B------:R-:W-:Y:S01]  /*0930*/  HFMA2 R4, -RZ, RZ, 0, 0 ;  /* 0x00000000ff047431 */ /* 0x000fe200000001ff */
[----:B------:R-:W-:Y:S01]  /*0940*/  PRMT R9, R31, 0x7632, R9 ;  /* 0x000076321f097816 */ /* 0x000fe20000000009 */
[----:B------:R-:W-:Y:S01]  /*0950*/  IMAD R5, R5, -0x2daee0ad, RZ ;  /* 0xd2511f5305057824 */ /* 0x000fe200078e02ff */
[----:B------:R-:W-:Y:S01]  /*0960*/  LOP3.LUT R69, R6, UR40, R69, 0x96, !PT ;  /* 0x0000002806457c12 */ /* 0x000fe2000f8e9645 */
[----:B------:R-:W-:Y:S01]  /*0970*/  IMAD.HI.U32 R70, R94, -0x2daee0ad, RZ ;  /* 0xd2511f535e467827 */ /* 0x000fe200078e00ff */
[----:B------:R-:W-:-:S03]  /*0980*/  PRMT R6, R26, 0x7632, R6 ;  /* 0x000076321a067816 */ /* 0x000fc60000000006 */
[----:B------:R-:W-:Y:S01]  /*0990*/  IMAD R92, R92, -0x326172a9, RZ ;  /* 0xcd9e8d575c5c7824 */ /* 0x000fe200078e02ff */
[----:B------:R-:W-:Y:S01]  /*09a0*/  LOP3.LUT R70, R5, UR41, R70, 0x96, !PT ;  /* 0x0000002905467c12 */ /* 0x000fe2000f8e9646 */
[----:B------:R-:W-:Y:S01]  /*09b0*/  IMAD R94, R94, -0x2daee0ad, RZ ;  /* 0xd2511f535e5e7824 */ /* 0x000fe200078e02ff */
[----:B01234-:R-:W-:-:S07]  /*09c0*/  PRMT R5, R27, 0x7632, R5 ;  /* 0x000076321b057816 */ /* 0x01ffce0000000005 */
.L_x_1109:
[----:B------:R-:W-:-:S06]  /*09d0*/  UIMAD.WIDE UR4, UR7, 0x4, UR8 ;  /* 0x00000004070478a5 */ /* 0x000fcc000f8e0208 */
[----:B0-----:R-:W-:Y:S02]  /*09e0*/  IMAD.U32 R58, RZ, RZ, UR4 ;  /* 0x00000004ff3a7e24 */ /* 0x001fe4000f8e00ff */
[----:B------:R-:W-:-:S05]  /*09f0*/  IMAD.U32 R59, RZ, RZ, UR5 ;  /* 0x00000005ff3b7e24 */ /* 0x000fca000f8e00ff */
[----:B------:R-:W2:Y:S01]  /*0a00*/  LDG.E R58, desc[UR14][R58.64] ;  /* 0x0000000e3a3a7981 */ /* 0x000ea2000c1e1900 */
[----:B------:R-:W-:Y:S01]  /*0a10*/  UIMAD.WIDE UR4, UR7, 0x4, UR10 ;  /* 0x00000004070478a5 */ /* 0x000fe2000f8e020a */
[----:B------:R-:W-:-:S05]  /*0a20*/  MOV R60, RZ ;  /* 0x000000ff003c7202 */ /* 0x000fca0000000f00 */
[----:B-1----:R-:W-:Y:S01]  /*0a30*/  IMAD.U32 R55, RZ, RZ, UR5 ;  /* 0x00000005ff377e24 */ /* 0x002fe2000f8e00ff */
[----:B--2---:R-:W-:-:S13]  /*0a40*/  ISETP.GE.AND P0, PT, R58, 0x1, PT ;  /* 0x000000013a00780c */ /* 0x004fda0003f06270 */
[----:B------:R-:W0:Y:S01]  /*0a50*/  @P0 LDC.64 R52, c[0x0][0x390] ;  /* 0x0000e400ff340b82 */ /* 0x000e220000000a00 */
[----:B------:R-:W-:-:S05]  /*0a60*/  @P0 IADD3 R54, PT, PT, R58, -0x1, RZ ;  /* 0xffffffff3a360810 */ /* 0x000fca0007ffe0ff */
[----:B------:R-:W-:Y:S02]  /*0a70*/  @P0 IMAD R56, R54, UR22, RZ ;  /* 0x0000001636380c24 */ /* 0x000fe4000f8e02ff */
[----:B------:R-:W-:-:S03]  /*0a80*/  IMAD.U32 R54, RZ, RZ, UR4 ;  /* 0x00000004ff367e24 */ /* 0x000fc6000f8e00ff */
[----:B------:R-:W-:-:S03]  /*0a90*/  @P0 SHF.R.S32.HI R57, RZ, 0x1f, R56 ;  /* 0x0000001fff390819 */ /* 0x000fc60000011438 */
[----:B------:R-:W2:Y:S01]  /*0aa0*/  LDG.E R54, desc[UR14][R54.64] ;  /* 0x0000000e36367981 */ /* 0x000ea2000c1e1900 */
[----:B------:R-:W-:-:S04]  /*0ab0*/  @P0 LEA.HI R56, R57, R56, RZ, 0x3 ;  /* 0x0000003839380211 */ /* 0x000fc800078f18ff */
[----:B------:R-:W-:-:S05]  /*0ac0*/  @P0 LEA.HI.SX32 R60, R56, R117, 0x1d ;  /* 0x00000075383c0211 */ /* 0x000fca00078feaff */
[----:B0-----:R-:W-:-:S05]  /*0ad0*/  @P0 IMAD.WIDE.U32 R52, R60, 0x10, R52 ;  /* 0x000000103c340825 */ /* 0x001fca00078e0034 */
[----:B-----5:R0:W5:Y:S01]  /*0ae0*/  @P0 LDG.E.128 R48, desc[UR14][R52.64] ;  /* 0x0000000e34300981 */ /* 0x020162000c1e1d00 */
[----:B------:R-:W-:Y:S02]  /*0af0*/  UIMAD UR4, UR7, UR22, URZ ;  /* 0x00000016070472a4 */ /* 0x000fe4000f8e02ff */
[----:B------:R-:W-:Y:S02]  /*0b00*/  UISETP.NE.U32.AND UP0, UPT, UR18, URZ, UPT ;  /* 0x000000ff1200728c */ /* 0x000fe4000bf05070 */
[----:B------:R-:W-:Y:S02]  /*0b10*/  USHF.R.S32.HI UR5, URZ, 0x1f, UR4 ;  /* 0x0000001fff057899 */ /* 0x000fe40008011404 */
[----:B------:R-:W-:Y:S02]  /*0b20*/  UISETP.NE.AND.EX UP0, UPT, UR19, URZ, UPT, UP0 ;  /* 0x000000ff1300728c */ /* 0x000fe4000bf05300 */
[----:B------:R-:W-:Y:S02]  /*0b30*/  ULEA.HI UR5, UR5, UR4, URZ, 0x3 ;  /* 0x0000000405057291 */ /* 0x000fe4000f8f18ff */
[----:B------:R-:W-:-:S02]  /*0b40*/  UIADD3 UR4, UPT, UPT, UR13, 0x32370b8f, URZ ;  /* 0x32370b8f0d047890 */ /* 0x000fc4000fffe0ff */
[----:B------:R-:W-:Y:S01]  /*0b50*/  UIADD3 UR42, UPT, UPT, UR13, 0x646e171e, URZ ;  /* 0x646e171e0d2a7890 */ /* 0x000fe2000fffe0ff */
[----:B--2---:R-:W-:Y:S01]  /*0b60*/  R2UR UR6, R54 ;  /* 0x00000000360672ca */ /* 0x004fe200000e0000 */
[----:B------:R-:W-:-:S05]  /*0b70*/  IMAD.U32 R54, RZ, RZ, UR5 ;  /* 0x00000005ff367e24 */ /* 0x000fca000f8e00ff */
[----:B------:R-:W-:Y:S01]  /*0b80*/  LEA.HI.SX32 R117, R54, R117, 0x1d ;  /* 0x0000007536757211 */ /* 0x000fe200078feaff */
[----:B0-----:R-:W-:Y:S08]  /*0b90*/  BRA.U !UP0, `(.L_x_901) ;  /* 0x0000002908ec7547 */ /* 0x001ff0000b800000 */
[----:B------:R-:W0:Y:S02]  /*0ba0*/  LDC.64 R52, c[0x0][0x3a0] ;  /* 0x0000e800ff347b82 */ /* 0x000e240000000a00 */
[----:B0-----:R-:W-:-:S06]  /*0bb0*/  IMAD.WIDE.U32 R52, R117, 0x10, R52 ;  /* 0x0000001075347825 */ /* 0x001fcc00078e0034 */
[----:B------:R-:W2:Y:S01]  /*0bc0*/  LDG.E.128 R52, desc[UR14][R52.64] ;  /* 0x0000000e34347981 */ /* 0x000ea2000c1e1d00 */
[----:B------:R-:W-:-:S13]  /*0bd0*/  ISETP.GT.AND P1, PT, R58, RZ, PT ;  /* 0x000000ff3a00720c */ /* 0x000fda0003f24270 */
[----:B------:R-:W-:Y:S01]  /*0be0*/  @!P1 IMAD.MOV.U32 R61, RZ, RZ, R84 ;  /* 0x000000ffff3d9224 */ /* 0x000fe200078e0054 */
[----:B------:R-:W-:Y:S01]  /*0bf0*/  @!P1 MOV R62, R94 ;  /* 0x0000005e003e9202 */ /* 0x000fe20000000f00 */
[----:B--2---:R-:W-:Y:S01]  /*0c00*/  @!P1 IMAD.U32 R59, R52, 0x10000, RZ ;  /* 0x00010000343b9824 */ /* 0x004fe200078e00ff */
[----:B------:R-:W-:Y:S06]  /*0c10*/  @!P1 BRA `(.L_x_902) ;  /* 0x0000000400409947 */ /* 0x000fec0003800000 */
        /* <DEDUP_REMOVED lines=15> */
.L_x_904:
        /* <DEDUP_REMOVED lines=12> */
.L_x_905:
        /* <DEDUP_REMOVED lines=41> */
[----:B------:R-:W-:-:S07]  /*1060*/  MOV R62, R74 ;  /* 0x0000004a003e7202 */ /* 0x000fce0000000f00 */
.L_x_903:
        /* <DEDUP_REMOVED lines=11> */
.L_x_902:
[----:B------:R-:W-:Y:S01]  /*1120*/  @!P1 PRMT R57, R52, 0x7632, R57 ;  /* 0x0000763234399816 */ /* 0x000fe20000000039 */
[----:B------:R-:W-:Y:S01]  /*1130*/  @!P1 IMAD.MOV.U32 R74, RZ, RZ, R62 ;  /* 0x000000ffff4a9224 */ /* 0x000fe200078e003e */
[----:B------:R-:W-:Y:S02]  /*1140*/  F2FP.BF16.F32.PACK_AB R56, RZ, R59 ;  /* 0x0000003bff38723e */ /* 0x000fe400000010ff */
[----:B------:R-:W-:Y:S01]  /*1150*/  @!P1 MOV R71, R61 ;  /* 0x0000003d00479202 */ /* 0x000fe20000000f00 */
[----:B------:R-:W-:Y:S01]  /*1160*/  @!P1 IMAD.U32 R57, R57, 0x10000, RZ ;  /* 0x0001000039399824 */ /* 0x000fe200078e00ff */
[----:B------:R-:W-:Y:S06]  /*1170*/  @!P1 BRA `(.L_x_906) ;  /* 0x0000000400489947 */ /* 0x000fec0003800000 */
[----:B------:R-:W-:Y:S01]  /*1180*/  ISETP.NE.AND P2, PT, R61, 0x1, PT ;  /* 0x000000013d00780c */ /* 0x000fe20003f45270 */
[----:B------:R-:W-:Y:S01]  /*1190*/  IMAD.MOV.U32 R23, RZ, RZ, R92 ;  /* 0x000000ffff177224 */ /* 0x000fe200078e005c */
        /* <DEDUP_REMOVED lines=9> */
[----:B------:R-:W-:Y:S02]  /*1230*/  @!P2 IMAD.MOV.U32 R23, RZ, RZ, R70 ;  /* 0x000000ffff17a224 */ /* 0x000fe400078e0046 */
[----:B------:R-:W-:Y:S02]  /*1240*/  @P2 IMAD.MOV.U32 R74, RZ, RZ, R62 ;  /* 0x000000ffff4a2224 */ /* 0x000fe400078e003e */
[----:B------:R-:W-:Y:S01]  /*1250*/  @P2 IMAD.MOV.U32 R23, RZ, RZ, R69 ;  /* 0x000000ffff172224 */ /* 0x000fe200078e0045 */
[----:B------:R-:W-:Y:S06]  /*1260*/  BRA `(.L_x_907) ;  /* 0x0000000000d87947 */ /* 0x000fec0003800000 */
.L_x_908:
        /* <DEDUP_REMOVED lines=12> */
.L_x_909:
        /* <DEDUP_REMOVED lines=39> */
[----:B------:R-:W-:-:S03]  /*15a0*/  LOP3.LUT R69, R74, UR40, R93, 0x96, !PT ;  /* 0x000000284a457c12 */ /* 0x000fc6000f8e965d */
[----:B------:R-:W-:Y:S01]  /*15b0*/  IMAD.MOV.U32 R74, RZ, RZ, R76 ;  /* 0x000000ffff4a7224 */ /* 0x000fe200078e004c */
[----:B------:R-:W-:-:S07]  /*15c0*/  LOP3.LUT R70, R70, UR41, R77, 0x96, !PT ;  /* 0x0000002946467c12 */ /* 0x000fce000f8e964d */
.L_x_907:
[----:B-----5:R-:W-:Y:S01]  /*15d0*/  PRMT R52, R48, 0x7632, R52 ;  /* 0x0000763230347816 */ /* 0x020fe20000000034 */
[----:B------:R-:W-:Y:S01]  /*15e0*/  IMAD.MOV.U32 R62, RZ, RZ, 0x2f800000 ;  /* 0x2f800000ff3e7424 */ /* 0x000fe200078e00ff */
[----:B------:R-:W-:-:S03]  /*15f0*/  I2FP.F32.U32 R23, R23 ;  /* 0x0000001700177245 */ /* 0x000fc60000201000 */
[C---:B------:R-:W-:Y:S01]  /*1600*/  IMAD.U32 R57, R52.reuse, 0x10000, RZ ;  /* 0x0001000034397824 */ /* 0x040fe200078e00ff */
[----:B------:R-:W-:Y:S01]  /*1610*/  PRMT R52, R52, 0x7632, R52 ;  /* 0x0000763234347816 */ /* 0x000fe20000000034 */
[----:B------:R-:W-:Y:S02]  /*1620*/  FFMA.FTZ R23, R23, R62, 1.1641532182693481445e-10 ;  /* 0x2f00000017177423 */ /* 0x000fe4000001003e */
[----:B------:R-:W-:Y:S01]  /*1630*/  FMUL.FTZ R57, R57, UR17 ;  /* 0x0000001139397c20 */ /* 0x000fe20008410000 */
[----:B------:R-:W-:Y:S02]  /*1640*/  SHF.L.U32 R52, R52, 0x10, RZ ;  /* 0x0000001034347819 */ /* 0x000fe400000006ff */
[----:B------:R-:W-:Y:S01]  /*1650*/  FSETP.GTU.FTZ.AND P2, PT, R23, UR23, PT ;  /* 0x0000001717007c0b */ /* 0x000fe2000bf5c000 */
[----:B------:R-:W-:-:S03]  /*1660*/  FMUL.FTZ R57, R57, UR16 ;  /* 0x0000001039397c20 */ /* 0x000fc60008410000 */
[----:B------:R-:W-:Y:S02]  /*1670*/  SEL R23, RZ, 0x1, P2 ;  /* 0x00000001ff177807 */ /* 0x000fe40001000000 */
[----:B------:R-:W-:-:S05]  /*1680*/  FSEL R57, R57, RZ, !P2 ;  /* 0x000000ff39397208 */ /* 0x000fca0005000000 */
[----:B------:R-:W-:-:S07]  /*1690*/  FADD.FTZ R57, R52, R57 ;  /* 0x0000003934397221 */ /* 0x000fce0000010000 */
.L_x_906:
[----:B------:R-:W-:Y:S01]  /*16a0*/  F2FP.BF16.F32.PACK_AB R62, RZ, R57 ;  /* 0x00000039ff3e723e */ /* 0x000fe200000010ff */
[----:B------:R-:W-:Y:S01]  /*16b0*/  @!P1 IMAD.U32 R63, R53, 0x10000, RZ ;  /* 0x00010000353f9824 */ /* 0x000fe200078e00ff */
[----:B------:R-:W-:Y:S01]  /*16c0*/  @!P1 MOV R52, R74 ;  /* 0x0000004a00349202 */ /* 0x000fe20000000f00 */
[----:B------:R-:W-:Y:S01]  /*16d0*/  @!P1 IMAD.MOV.U32 R73, RZ, RZ, R71 ;  /* 0x000000ffff499224 */ /* 0x000fe200078e0047 */
        /* <DEDUP_REMOVED lines=16> */
.L_x_912:
        /* <DEDUP_REMOVED lines=12> */
.L_x_913:
        /* <DEDUP_REMOVED lines=41> */
[----:B------:R-:W-:-:S07]  /*1b30*/  LOP3.LUT R70, R70, UR41, R79, 0x96, !PT ;  /* 0x0000002946467c12 */ /* 0x000fce000f8e964f */
.L_x_911:
        /* <DEDUP_REMOVED lines=11> */
.L_x_910:
[----:B------:R-:W-:Y:S01]  /*1bf0*/  @!P1 PRMT R61, R53, 0x7632, R61 ;  /* 0x00007632353d9816 */ /* 0x000fe2000000003d */
[----:B------:R-:W-:Y:S01]  /*1c00*/  @!P1 IMAD.MOV.U32 R75, RZ, RZ, R73 ;  /* 0x000000ffff4b9224 */ /* 0x000fe200078e0049 */
[----:B------:R-:W-:Y:S02]  /*1c10*/  F2FP.BF16.F32.PACK_AB R74, RZ, R63 ;  /* 0x0000003fff4a723e */ /* 0x000fe400000010ff */
[----:B------:R-:W-:Y:S01]  /*1c20*/  @!P1 MOV R76, R52 ;  /* 0x00000034004c9202 */ /* 0x000fe20000000f00 */
[----:B------:R-:W-:Y:S01]  /*1c30*/  @!P1 IMAD.U32 R61, R61, 0x10000, RZ ;  /* 0x000100003d3d9824 */ /* 0x000fe200078e00ff */
        /* <DEDUP_REMOVED lines=16> */
.L_x_916:
        /* <DEDUP_REMOVED lines=12> */
.L_x_917:
        /* <DEDUP_REMOVED lines=42> */
.L_x_915:
[----:B-----5:R-:W-:Y:S01]  /*20a0*/  PRMT R53, R49, 0x7632, R53 ;  /* 0x0000763231357816 */ /* 0x020fe20000000035 */
[----:B------:R-:W-:Y:S01]  /*20b0*/  HFMA2 R65, -RZ, RZ, 0.1171875, 0 ;  /* 0x2f800000ff417431 */ /* 0x000fe200000001ff */
[----:B------:R-:W-:-:S03]  /*20c0*/  I2FP.F32.U32 R52, R61 ;  /* 0x0000003d00347245 */ /* 0x000fc60000201000 */
[C---:B------:R-:W-:Y:S01]  /*20d0*/  IMAD.U32 R61, R53.reuse, 0x10000, RZ ;  /* 0x00010000353d7824 */ /* 0x040fe200078e00ff */
[----:B------:R-:W-:Y:S01]  /*20e0*/  PRMT R53, R53, 0x7632, R53 ;  /* 0x0000763235357816 */ /* 0x000fe20000000035 */
[----:B------:R-:W-:Y:S02]  /*20f0*/  FFMA.FTZ R52, R52, R65, 1.1641532182693481445e-10 ;  /* 0x2f00000034347423 */ /* 0x000fe40000010041 */
[----:B------:R-:W-:-:S03]  /*2100*/  FMUL.FTZ R61, R61, UR17 ;  /* 0x000000113d3d7c20 */ /* 0x000fc60008410000 */
[----:B------:R-:W-:Y:S01]  /*2110*/  FSETP.GTU.FTZ.AND P2, PT, R52, UR23, PT ;  /* 0x0000001734007c0b */ /* 0x000fe2000bf5c000 */
[----:B------:R-:W-:Y:S01]  /*2120*/  FMUL.FTZ R61, R61, UR16 ;  /* 0x000000103d3d7c20 */ /* 0x000fe20008410000 */
[----:B------:R-:W-:Y:S02]  /*2130*/  IMAD.U32 R52, R53, 0x10000, RZ ;  /* 0x0001000035347824 */ /* 0x000fe400078e00ff */
[----:B------:R-:W-:Y:S02]  /*2140*/  SEL R65, RZ, 0x1, P2 ;  /* 0x00000001ff417807 */ /* 0x000fe40001000000 */
[----:B------:R-:W-:-:S05]  /*2150*/  FSEL R61, R61, RZ, !P2 ;  /* 0x000000ff3d3d7208 */ /* 0x000fca0005000000 */
[----:B------:R-:W-:-:S07]  /*2160*/  FADD.FTZ R61, R52, R61 ;  /* 0x0000003d343d7221 */ /* 0x000fce0000010000 */
.L_x_914:
[----:B------:R-:W-:Y:S01]  /*2170*/  F2FP.BF16.F32.PACK_AB R84, RZ, R61 ;  /* 0x0000003dff54723e */ /* 0x000fe200000010ff */
[----:B------:R-:W-:Y:S01]  /*2180*/  @!P1 IMAD.MOV.U32 R52, RZ, RZ, R75 ;  /* 0x000000ffff349224 */ /* 0x000fe200078e004b */
[----:B------:R-:W-:Y:S01]  /*2190*/  @!P1 SHF.L.U32 R71, R54, 0x10, RZ ;  /* 0x0000001036479819 */ /* 0x000fe200000006ff */
[----:B------:R-:W-:Y:S01]  /*21a0*/  @!P1 IMAD.MOV.U32 R86, RZ, RZ, R76 ;  /* 0x000000ffff569224 */ /* 0x000fe200078e004c */
        /* <DEDUP_REMOVED lines=16> */
.L_x_920:
        /* <DEDUP_REMOVED lines=12> */
.L_x_921:
        /* <DEDUP_REMOVED lines=40> */
[----:B------:R-:W-:-:S07]  /*25f0*/  LOP3.LUT R70, R70, UR41, R87, 0x96, !PT ;  /* 0x0000002946467c12 */ /* 0x000fce000f8e9657 */
.L_x_919:
[----:B------:R-:W-:Y:S01]  /*2600*/  I2FP.F32.U32 R53, R53 ;  /* 0x0000003500357245 */ /* 0x000fe20000201000 */
[----:B------:R-:W-:Y:S02]  /*2610*/  HFMA2 R76, -RZ, RZ, 0.1171875, 0 ;  /* 0x2f800000ff4c7431 */ /* 0x000fe400000001ff */
[----:B-----5:R-:W-:-:S03]  /*2620*/  IMAD.U32 R66, R50, 0x10000, RZ ;  /* 0x0001000032427824 */ /* 0x020fc600078e00ff */
[----:B------:R-:W-:Y:S01]  /*2630*/  FFMA.FTZ R53, R53, R76, 1.1641532182693481445e-10 ;  /* 0x2f00000035357423 */ /* 0x000fe2000001004c */
[----:B------:R-:W-:Y:S01]  /*2640*/  FMUL.FTZ R66, R66, UR17 ;  /* 0x0000001142427c20 */ /* 0x000fe20008410000 */
[----:B------:R-:W-:-:S03]  /*2650*/  IMAD.U32 R76, R54, 0x10000, RZ ;  /* 0x00010000364c7824 */ /* 0x000fc600078e00ff */
[----:B------:R-:W-:Y:S01]  /*2660*/  FMUL.FTZ R66, R66, UR16 ;  /* 0x0000001042427c20 */ /* 0x000fe20008410000 */
[----:B------:R-:W-:-:S04]  /*2670*/  FSETP.GTU.FTZ.AND P2, PT, R53, UR23, PT ;  /* 0x0000001735007c0b */ /* 0x000fc8000bf5c000 */
[----:B------:R-:W-:Y:S02]  /*2680*/  FSEL R71, R66, RZ, !P2 ;  /* 0x000000ff42477208 */ /* 0x000fe40005000000 */
[----:B------:R-:W-:-:S03]  /*2690*/  SEL R66, RZ, 0x1, P2 ;  /* 0x00000001ff427807 */ /* 0x000fc60001000000 */
[----:B------:R-:W-:-:S07]  /*26a0*/  FADD.FTZ R71, R76, R71 ;  /* 0x000000474c477221 */ /* 0x000fce0000010000 */
.L_x_918:
        /* <DEDUP_REMOVED lines=21> */
.L_x_924:
        /* <DEDUP_REMOVED lines=12> */
.L_x_925:
        /* <DEDUP_REMOVED lines=42> */
.L_x_923:
        /* <DEDUP_REMOVED lines=13> */
.L_x_922:
        /* <DEDUP_REMOVED lines=20> */
.L_x_928:
        /* <DEDUP_REMOVED lines=12> */
.L_x_929:
        /* <DEDUP_REMOVED lines=42> */
.L_x_927:
[----:B------:R-:W-:Y:S01]  /*30d0*/  I2FP.F32.U32 R53, R68 ;  /* 0x0000004400357245 */ /* 0x000fe20000201000 */
[----:B------:R-:W-:Y:S01]  /*30e0*/  IMAD.MOV.U32 R76, RZ, RZ, 0x2f800000 ;  /* 0x2f800000ff4c7424 */ /* 0x000fe200078e00ff */
[----:B-----5:R-:W-:-:S03]  /*30f0*/  SHF.L.U32 R68, R51, 0x10, RZ ;  /* 0x0000001033447819 */ /* 0x020fc600000006ff */
[----:B------:R-:W-:Y:S01]  /*3100*/  FFMA.FTZ R53, R53, R76, 1.1641532182693481445e-10 ;  /* 0x2f00000035357423 */ /* 0x000fe2000001004c */
[----:B------:R-:W-:Y:S02]  /*3110*/  IMAD.U32 R76, R55, 0x10000, RZ ;  /* 0x00010000374c7824 */ /* 0x000fe400078e00ff */
[----:B------:R-:W-:Y:S02]  /*3120*/  FMUL.FTZ R68, R68, UR17 ;  /* 0x0000001144447c20 */ /* 0x000fe40008410000 */
[----:B------:R-:W-:Y:S02]  /*3130*/  FSETP.GTU.FTZ.AND P2, PT, R53, UR23, PT ;  /* 0x0000001735007c0b */ /* 0x000fe4000bf5c000 */
[----:B------:R-:W-:-:S05]  /*3140*/  FMUL.FTZ R68, R68, UR16 ;  /* 0x0000001044447c20 */ /* 0x000fca0008410000 */
[----:B------:R-:W-:Y:S02]  /*3150*/  FSEL R75, R68, RZ, !P2 ;  /* 0x000000ff444b7208 */ /* 0x000fe40005000000 */
[----:B------:R-:W-:-:S03]  /*3160*/  SEL R68, RZ, 0x1, P2 ;  /* 0x00000001ff447807 */ /* 0x000fc60001000000 */
[----:B------:R-:W-:-:S07]  /*3170*/  FADD.FTZ R75, R76, R75 ;  /* 0x0000004b4c4b7221 */ /* 0x000fce0000010000 */
.L_x_926:
        /* <DEDUP_REMOVED lines=21> */
.L_x_932:
        /* <DEDUP_REMOVED lines=12> */
.L_x_933:
        /* <DEDUP_REMOVED lines=39> */
[----:B------:R-:W-:-:S04]  /*3600*/  LOP3.LUT R69, R78, UR40, R93, 0x96, !PT ;  /* 0x000000284e457c12 */ /* 0x000fc8000f8e965d */
[----:B------:R-:W-:-:S07]  /*3610*/  LOP3.LUT R70, R52, UR41, R77, 0x96, !PT ;  /* 0x0000002934467c12 */ /* 0x000fce000f8e964d */
.L_x_931:
[----:B-----5:R-:W-:Y:S01]  /*3620*/  PRMT R55, R51, 0x7632, R55 ;  /* 0x0000763233377816 */ /* 0x020fe20000000037 */
[----:B------:R-:W-:Y:S01]  /*3630*/  IMAD.MOV.U32 R77, RZ, RZ, 0x2f800000 ;  /* 0x2f800000ff4d7424 */ /* 0x000fe200078e00ff */
[----:B------:R-:W-:Y:S02]  /*3640*/  I2FP.F32.U32 R52, R53 ;  /* 0x0000003500347245 */ /* 0x000fe40000201000 */
[C---:B------:R-:W-:Y:S02]  /*3650*/  SHF.L.U32 R53, R55.reuse, 0x10, RZ ;  /* 0x0000001037357819 */ /* 0x040fe400000006ff */
        /* <DEDUP_REMOVED lines=9> */
.L_x_930:
[----:B------:R-:W-:Y:S02]  /*36f0*/  F2FP.BF16.F32.PACK_AB R55, RZ, R77 ;  /* 0x0000004dff37723e */ /* 0x000fe400000010ff */
[----:B------:R-:W-:Y:S02]  /*3700*/  PRMT R54, R85, 0x5410, R54 ;  /* 0x0000541055367816 */ /* 0x000fe40000000036 */
[----:B------:R-:W-:Y:S02]  /*3710*/  PRMT R53, R74, 0x5410, R84 ;  /* 0x000054104a357816 */ /* 0x000fe40000000054 */
[----:B------:R-:W-:Y:S02]  /*3720*/  PRMT R52, R56, 0x5410, R62 ;  /* 0x0000541038347816 */ /* 0x000fe4000000003e */
[----:B------:R-:W-:Y:S01]  /*3730*/  PRMT R55, R86, 0x5410, R55 ;  /* 0x0000541056377816 */ /* 0x000fe20000000037 */
[----:B------:R-:W-:Y:S06]  /*3740*/  BRA `(.L_x_934) ;  /* 0x00000028000c7947 */ /* 0x000fec0003800000 */
.L_x_901:
[----:B------:R-:W-:Y:S01]  /*3750*/  IMAD.MOV.U32 R59, RZ, RZ, RZ ;  /* 0x000000ffff3b7224 */ /* 0x000fe200078e00ff */
[----:B------:R-:W-:Y:S01]  /*3760*/  MOV R52, R84 ;  /* 0x0000005400347202 */ /* 0x000fe20000000f00 */
[----:B------:R-:W-:Y:S01]  /*3770*/  IMAD.MOV.U32 R76, RZ, RZ, R94 ;  /* 0x000000ffff4c7224 */ /* 0x000fe200078e005e */
        /* <DEDUP_REMOVED lines=16> */
.L_x_937:
        /* <DEDUP_REMOVED lines=12> */
.L_x_938:
        /* <DEDUP_REMOVED lines=41> */
.L_x_936:
        /* <DEDUP_REMOVED lines=9> */
.L_x_935:
[----:B------:R-:W-:Y:S01]  /*3c60*/  F2FP.BF16.F32.PACK_AB R56, RZ, R59 ;  /* 0x0000003bff38723e */ /* 0x000fe200000010ff */
[----:B------:R-:W-:Y:S02]  /*3c70*/  IMAD.MOV.U32 R57, RZ, RZ, RZ ;  /* 0x000000ffff397224 */ /* 0x000fe400078e00ff */
[----:B------:R-:W-:Y:S01]  /*3c80*/  IMAD.MOV.U32 R53, RZ, RZ, R52 ;  /* 0x000000ffff357224 */ /* 0x000fe200078e0034 */
[----:B------:R-:W-:Y:S06]  /*3c90*/  @!P0 BRA `(.L_x_939) ;  /* 0x0000000400308947 */ /* 0x000fec0003800000 */
[----:B------:R-:W-:Y:S01]  /*3ca0*/  ISETP.NE.AND P1, PT, R52, 0x1, PT ;  /* 0x000000013400780c */ /* 0x000fe20003f25270 */
[----:B------:R-:W-:Y:S02]  /*3cb0*/  HFMA2 R53, -RZ, RZ, 0, 1.1920928955078125e-07 ;  /* 0x00000002ff357431 */ /* 0x000fe400000001ff */
[----:B------:R-:W-:-:S10]  /*3cc0*/  IMAD.MOV.U32 R23, RZ, RZ, R92 ;  /* 0x000000ffff177224 */ /* 0x000fd400078e005c */
        /* <DEDUP_REMOVED lines=9> */
.L_x_941:
        /* <DEDUP_REMOVED lines=12> */
.L_x_942:
        /* <DEDUP_REMOVED lines=42> */
.L_x_940:
[----:B-----5:R-:W-:Y:S01]  /*40c0*/  PRMT R52, R48, 0x7632, R52 ;  /* 0x0000763230347816 */ /* 0x020fe20000000034 */
[----:B------:R-:W-:Y:S01]  /*40d0*/  IMAD.MOV.U32 R54, RZ, RZ, 0x2f800000 ;  /* 0x2f800000ff367424 */ /* 0x000fe200078e00ff */
[----:B------:R-:W-:-:S03]  /*40e0*/  I2FP.F32.U32 R23, R23 ;  /* 0x0000001700177245 */ /* 0x000fc60000201000 */
[----:B------:R-:W-:Y:S02]  /*40f0*/  IMAD.U32 R52, R52, 0x10000, RZ ;  /* 0x0001000034347824 */ /* 0x000fe400078e00ff */
[----:B------:R-:W-:Y:S02]  /*4100*/  FFMA.FTZ R23, R23, R54, 1.1641532182693481445e-10 ;  /* 0x2f00000017177423 */ /* 0x000fe40000010036 */
[----:B------:R-:W-:-:S03]  /*4110*/  FMUL.FTZ R52, R52, UR17 ;  /* 0x0000001134347c20 */ /* 0x000fc60008410000 */
[----:B------:R-:W-:Y:S01]  /*4120*/  FSETP.GTU.FTZ.AND P1, PT, R23, UR23, PT ;  /* 0x0000001717007c0b */ /* 0x000fe2000bf3c000 */
[----:B------:R-:W-:-:S03]  /*4130*/  FMUL.FTZ R52, R52, UR16 ;  /* 0x0000001034347c20 */ /* 0x000fc60008410000 */
[----:B------:R-:W-:Y:S02]  /*4140*/  SEL R23, RZ, 0x1, P1 ;  /* 0x00000001ff177807 */ /* 0x000fe40000800000 */
[----:B------:R-:W-:-:S07]  /*4150*/  FSEL R57, R52, RZ, !P1 ;  /* 0x000000ff34397208 */ /* 0x000fce0004800000 */
.L_x_939:
[----:B------:R-:W-:Y:S01]  /*4160*/  F2FP.BF16.F32.PACK_AB R62, RZ, R57 ;  /* 0x00000039ff3e723e */ /* 0x000fe200000010ff */
[----:B------:R-:W-:Y:S01]  /*4170*/  IMAD.MOV.U32 R52, RZ, RZ, R53 ;  /* 0x000000ffff347224 */ /* 0x000fe200078e0035 */
[----:B------:R-:W-:Y:S01]  /*4180*/  MOV R63, RZ ;  /* 0x000000ff003f7202 */ /* 0x000fe20000000f00 */
[----:B------:R-:W-:Y:S06]  /*4190*/  @!P0 BRA `(.L_x_943) ;  /* 0x00000004002c8947 */ /* 0x000fec0003800000 */
[----:B------:R-:W-:Y:S01]  /*41a0*/  ISETP.NE.AND P1, PT, R53, 0x1, PT ;  /* 0x000000013500780c */ /* 0x000fe20003f25270 */
[----:B------:R-:W-:Y:S01]  /*41b0*/  IMAD.MOV.U32 R52, RZ, RZ, 0x2 ;  /* 0x00000002ff347424 */ /* 0x000fe200078e00ff */
[----:B------:R-:W-:-:S11]  /*41c0*/  MOV R54, R92 ;  /* 0x0000005c00367202 */ /* 0x000fd60000000f00 */
[----:B------:R-:W-:Y:S05]  /*41d0*/  @!P1 BRA `(.L_x_944) ;  /* 0x0000000000f89947 */ /* 0x000fea0003800000 */
        /* <DEDUP_REMOVED lines=8> */
.L_x_945:
        /* <DEDUP_REMOVED lines=12> */
.L_x_946:
        /* <DEDUP_REMOVED lines=42> */
.L_x_944:
        /* <DEDUP_REMOVED lines=9> */
.L_x_943:
[----:B------:R-:W-:Y:S01]  /*4650*/  F2FP.BF16.F32.PACK_AB R74, RZ, R63 ;  /* 0x0000003fff4a723e */ /* 0x000fe200000010ff */
[----:B------:R-:W-:Y:S01]  /*4660*/  IMAD.MOV.U32 R61, RZ, RZ, RZ ;  /* 0x000000ffff3d7224 */ /* 0x000fe200078e00ff */
[----:B------:R-:W-:Y:S01]  /*4670*/  MOV R53, R52 ;  /* 0x0000003400357202 */ /* 0x000fe20000000f00 */
[----:B------:R-:W-:Y:S06]  /*4680*/  @!P0 BRA `(.L_x_947) ;  /* 0x0000000400308947 */ /* 0x000fec0003800000 */
[----:B------:R-:W-:Y:S01]  /*4690*/  ISETP.NE.AND P1, PT, R52, 0x1, PT ;  /* 0x000000013400780c */ /* 0x000fe20003f25270 */
[----:B------:R-:W-:Y:S02]  /*46a0*/  IMAD.MOV.U32 R53, RZ, RZ, 0x2 ;  /* 0x00000002ff357424 */ /* 0x000fe400078e00ff */
[----:B------:R-:W-:-:S10]  /*46b0*/  IMAD.MOV.U32 R55, RZ, RZ, R92 ;  /* 0x000000ffff377224 */ /* 0x000fd400078e005c */
[----:B------:R-:W-:Y:S05]  /*46c0*/  @!P1 BRA `(.L_x_948) ;  /* 0x0000000000f89947 */ /* 0x000fea0003800000 */
        /* <DEDUP_REMOVED lines=8> */
.L_x_949:
        /* <DEDUP_REMOVED lines=12> */
.L_x_950:
        /* <DEDUP_REMOVED lines=40> */
[----:B------:R-:W-:Y:S01]  /*4a90*/  IMAD.MOV.U32 R55, RZ, RZ, R76 ;  /* 0x000000ffff377224 */ /* 0x000fe200078e004c */
[----:B------:R-:W-:-:S07]  /*4aa0*/  MOV R76, R54 ;  /* 0x00000036004c7202 */ /* 0x000fce0000000f00 */
.L_x_948:
[----:B-----5:R-:W-:Y:S02]  /*4ab0*/  PRMT R54, R49, 0x7632, R54 ;  /* 0x0000763231367816 */ /* 0x020fe40000000036 */
[----:B------:R-:W-:Y:S01]  /*4ac0*/  I2FP.F32.U32 R52, R55 ;  /* 0x0000003700347245 */ /* 0x000fe20000201000 */
[----:B------:R-:W-:Y:S01]  /*4ad0*/  IMAD.MOV.U32 R55, RZ, RZ, 0x2f800000 ;  /* 0x2f800000ff377424 */ /* 0x000fe200078e00ff */
[----:B------:R-:W-:-:S03]  /*4ae0*/  SHF.L.U32 R54, R54, 0x10, RZ ;  /* 0x0000001036367819 */ /* 0x000fc600000006ff */
[----:B------:R-:W-:Y:S02]  /*4af0*/  FFMA.FTZ R52, R52, R55, 1.1641532182693481445e-10 ;  /* 0x2f00000034347423 */ /* 0x000fe40000010037 */
[----:B------:R-:W-:-:S03]  /*4b00*/  FMUL.FTZ R54, R54, UR17 ;  /* 0x0000001136367c20 */ /* 0x000fc60008410000 */
[----:B------:R-:W-:Y:S01]  /*4b10*/  FSETP.GTU.FTZ.AND P1, PT, R52, UR23, PT ;  /* 0x0000001734007c0b */ /* 0x000fe2000bf3c000 */
[----:B------:R-:W-:-:S03]  /*4b20*/  FMUL.FTZ R54, R54, UR16 ;  /* 0x0000001036367c20 */ /* 0x000fc60008410000 */
[----:B------:R-:W-:Y:S02]  /*4b30*/  SEL R65, RZ, 0x1, P1 ;  /* 0x00000001ff417807 */ /* 0x000fe40000800000 */
[----:B------:R-:W-:-:S07]  /*4b40*/  FSEL R61, R54, RZ, !P1 ;  /* 0x000000ff363d7208 */ /* 0x000fce0004800000 */
.L_x_947:
        /* <DEDUP_REMOVED lines=16> */
.L_x_953:
        /* <DEDUP_REMOVED lines=12> */
.L_x_954:
        /* <DEDUP_REMOVED lines=41> */
[----:B------:R-:W-:-:S07]  /*4fa0*/  HFMA2 R52, -RZ, RZ, 0, 0 ;  /* 0x00000000ff347431 */ /* 0x000fce00000001ff */
.L_x_952:
[----:B------:R-:W-:Y:S01]  /*4fb0*/  I2FP.F32.U32 R53, R54 ;  /* 0x0000003600357245 */ /* 0x000fe20000201000 */
[----:B------:R-:W-:Y:S02]  /*4fc0*/  IMAD.MOV.U32 R54, RZ, RZ, 0x2f800000 ;  /* 0x2f800000ff367424 */ /* 0x000fe400078e00ff */
[----:B-----5:R-:W-:Y:S02]  /*4fd0*/  IMAD.U32 R55, R50, 0x10000, RZ ;  /* 0x0001000032377824 */ /* 0x020fe400078e00ff */
[----:B------:R-:W-:Y:S02]  /*4fe0*/  FFMA.FTZ R53, R53, R54, 1.1641532182693481445e-10 ;  /* 0x2f00000035357423 */ /* 0x000fe40000010036 */
[----:B------:R-:W-:-:S03]  /*4ff0*/  FMUL.FTZ R55, R55, UR17 ;  /* 0x0000001137377c20 */ /* 0x000fc60008410000 */
[----:B------:R-:W-:Y:S01]  /*5000*/  FSETP.GTU.FTZ.AND P1, PT, R53, UR23, PT ;  /* 0x0000001735007c0b */ /* 0x000fe2000bf3c000 */
[----:B------:R-:W-:-:S03]  /*5010*/  FMUL.FTZ R55, R55, UR16 ;  /* 0x0000001037377c20 */ /* 0x000fc60008410000 */
[----:B------:R-:W-:Y:S02]  /*5020*/  SEL R66, RZ, 0x1, P1 ;  /* 0x00000001ff427807 */ /* 0x000fe40000800000 */
[----:B------:R-:W-:-:S07]  /*5030*/  FSEL R71, R55, RZ, !P1 ;  /* 0x000000ff37477208 */ /* 0x000fce0004800000 */
.L_x_951:
        /* <DEDUP_REMOVED lines=16> */
.L_x_957:
        /* <DEDUP_REMOVED lines=12> */
.L_x_958:
        /* <DEDUP_REMOVED lines=39> */
[----:B------:R-:W-:Y:S02]  /*5470*/  LOP3.LUT R70, R52, UR41, R55, 0x96, !PT ;  /* 0x0000002934467c12 */ /* 0x000fe4000f8e9637 */
[----:B------:R-:W-:Y:S01]  /*5480*/  MOV R55, R76 ;  /* 0x0000004c00377202 */ /* 0x000fe20000000f00 */
[----:B------:R-:W-:-:S07]  /*5490*/  IMAD.MOV.U32 R76, RZ, RZ, R54 ;  /* 0x000000ffff4c7224 */ /* 0x000fce00078e0036 */
.L_x_956:
[----:B-----5:R-:W-:Y:S02]  /*54a0*/  PRMT R54, R50, 0x7632, R54 ;  /* 0x0000763232367816 */ /* 0x020fe40000000036 */
[----:B------:R-:W-:Y:S01]  /*54b0*/  I2FP.F32.U32 R52, R55 ;  /* 0x0000003700347245 */ /* 0x000fe20000201000 */
[----:B------:R-:W-:Y:S02]  /*54c0*/  HFMA2 R55, -RZ, RZ, 0.1171875, 0 ;  /* 0x2f800000ff377431 */ /* 0x000fe400000001ff */
[----:B------:R-:W-:-:S03]  /*54d0*/  IMAD.U32 R54, R54, 0x10000, RZ ;  /* 0x0001000036367824 */ /* 0x000fc600078e00ff */
[----:B------:R-:W-:Y:S01]  /*54e0*/  FFMA.FTZ R52, R52, R55, 1.1641532182693481445e-10 ;  /* 0x2f00000034347423 */ /* 0x000fe20000010037 */
[----:B------:R-:W-:-:S04]  /*54f0*/  FMUL.FTZ R54, R54, UR17 ;  /* 0x0000001136367c20 */ /* 0x000fc80008410000 */
[----:B------:R-:W-:Y:S01]  /*5500*/  FMUL.FTZ R54, R54, UR16 ;  /* 0x0000001036367c20 */ /* 0x000fe20008410000 */
[----:B------:R-:W-:-:S04]  /*5510*/  FSETP.GTU.FTZ.AND P1, PT, R52, UR23, PT ;  /* 0x0000001734007c0b */ /* 0x000fc8000bf3c000 */
[----:B------:R-:W-:Y:S02]  /*5520*/  SEL R67, RZ, 0x1, P1 ;  /* 0x00000001ff437807 */ /* 0x000fe40000800000 */
[----:B------:R-:W-:-:S07]  /*5530*/  FSEL R73, R54, RZ, !P1 ;  /* 0x000000ff36497208 */ /* 0x000fce0004800000 */
.L_x_955:
        /* <DEDUP_REMOVED lines=16> */
.L_x_961:
        /* <DEDUP_REMOVED lines=12> */
.L_x_962:
        /* <DEDUP_REMOVED lines=42> */
.L_x_960:
        /* <DEDUP_REMOVED lines=9> */
.L_x_959:
        /* <DEDUP_REMOVED lines=16> */
.L_x_965:
        /* <DEDUP_REMOVED lines=12> */
.L_x_966:
        /* <DEDUP_REMOVED lines=39> */
[----:B------:R-:W-:-:S03]  /*5e60*/  LOP3.LUT R69, R78, UR40, R93, 0x96, !PT ;  /* 0x000000284e457c12 */ /* 0x000fc6000f8e965d */
[----:B------:R-:W-:Y:S01]  /*5e70*/  IMAD.MOV.U32 R76, RZ, RZ, R54 ;  /* 0x000000ffff4c7224 */ /* 0x000fe200078e0036 */
[----:B------:R-:W-:-:S07]  /*5e80*/  LOP3.LUT R70, R52, UR41, R55, 0x96, !PT ;  /* 0x0000002934467c12 */ /* 0x000fce000f8e9637 */
.L_x_964:
[----:B------:R-:W-:Y:S01]  /*5e90*/  I2FP.F32.U32 R52, R53 ;  /* 0x0000003500347245 */ /* 0x000fe20000201000 */
[----:B------:R-:W-:Y:S01]  /*5ea0*/  IMAD.MOV.U32 R55, RZ, RZ, 0x2f800000 ;  /* 0x2f800000ff377424 */ /* 0x000fe200078e00ff */
[----:B-----5:R-:W-:-:S03]  /*5eb0*/  PRMT R53, R51, 0x7632, R53 ;  /* 0x0000763233357816 */ /* 0x020fc60000000035 */
[----:B------:R-:W-:Y:S02]  /*5ec0*/  FFMA.FTZ R52, R52, R55, 1.1641532182693481445e-10 ;  /* 0x2f00000034347423 */ /* 0x000fe40000010037 */
[----:B------:R-:W-:-:S03]  /*5ed0*/  IMAD.U32 R53, R53, 0x10000, RZ ;  /* 0x0001000035357824 */ /* 0x000fc600078e00ff */
[----:B------:R-:W-:Y:S01]  /*5ee0*/  FSETP.GTU.FTZ.AND P1, PT, R52, UR23, PT ;  /* 0x0000001734007c0b */ /* 0x000fe2000bf3c000 */
[----:B------:R-:W-:-:S03]  /*5ef0*/  FMUL.FTZ R53, R53, UR17 ;  /* 0x0000001135357c20 */ /* 0x000fc60008410000 */
[----:B------:R-:W-:Y:S01]  /*5f00*/  SEL R72, RZ, 0x1, P1 ;  /* 0x00000001ff487807 */ /* 0x000fe20000800000 */
[----:B------:R-:W-:-:S05]  /*5f10*/  FMUL.FTZ R53, R53, UR16 ;  /* 0x0000001035357c20 */ /* 0x000fca0008410000 */
[----:B------:R-:W-:-:S07]  /*5f20*/  FSEL R77, R53, RZ, !P1 ;  /* 0x000000ff354d7208 */ /* 0x000fce0004800000 */
.L_x_963:
[----:B------:R-:W-:Y:S02]  /*5f30*/  F2FP.BF16.F32.PACK_AB R55, RZ, R77 ;  /* 0x0000004dff37723e */ /* 0x000fe400000010ff */
[----:B------:R-:W-:Y:S02]  /*5f40*/  PRMT R54, R85, 0x5410, R86 ;  /* 0x0000541055367816 */ /* 0x000fe40000000056 */
[----:B------:R-:W-:Y:S02]  /*5f50*/  PRMT R53, R74, 0x5410, R84 ;  /* 0x000054104a357816 */ /* 0x000fe40000000054 */
[----:B------:R-:W-:Y:S02]  /*5f60*/  PRMT R52, R56, 0x5410, R62 ;  /* 0x0000541038347816 */ /* 0x000fe4000000003e */
[----:B------:R-:W-:-:S07]  /*5f70*/  PRMT R55, R88, 0x5410, R55 ;  /* 0x0000541058377816 */ /* 0x000fce0000000037 */
.L_x_934:
[----:B------:R-:W0:Y:S02]  /*5f80*/  LDC.64 R78, c[0x0][0x3a8] ;  /* 0x0000ea00ff4e7b82 */ /* 0x000e240000000a00 */
[----:B0-----:R-:W-:-:S05]  /*5f90*/  IMAD.WIDE.U32 R80, R117, 0x10, R78 ;  /* 0x0000001075507825 */ /* 0x001fca00078e004e */
[----:B------:R0:W-:Y:S01]  /*5fa0*/  STG.E.128 desc[UR14][R80.64], R52 ;  /* 0x0000003450007986 */ /* 0x0001e2000c101d0e */
[----:B------:R-:W-:Y:S05]  /*5fb0*/  @!P0 BRA `(.L_x_967) ;  /* 0x0000000000508947 */ /* 0x000fea0003800000 */
[----:B0-----:R-:W-:Y:S01]  /*5fc0*/  SHF.L.U32 R55, R68, 0x10, RZ ;  /* 0x0000001044377819 */ /* 0x001fe200000006ff */
[----:B------:R-:W0:Y:S01]  /*5fd0*/  LDC.64 R52, c[0x0][0x3b0] ;  /* 0x0000ec00ff347b82 */ /* 0x000e220000000a00 */
[----:B------:R-:W-:Y:S02]  /*5fe0*/  LOP3.LUT R54, R72, 0xffff, RZ, 0xc0, !PT ;  /* 0x0000ffff48367812 */ /* 0x000fe400078ec0ff */
[----:B------:R-:W-:Y:S02]  /*5ff0*/  LOP3.LUT R81, R55, 0xff0000, RZ, 0xc0, !PT ;  /* 0x00ff000037517812 */ /* 0x000fe400078ec0ff */
[----:B------:R-:W-:Y:S02]  /*6000*/  PRMT R55, R67, 0x7104, RZ ;  /* 0x0000710443377816 */ /* 0x000fe400000000ff */
[----:B------:R-:W-:Y:S02]  /*6010*/  PRMT R56, R81, 0x4210, R54 ;  /* 0x0000421051387816 */ /* 0x000fe40000000036 */
[----:B------:R-:W-:-:S02]  /*6020*/  LOP3.LUT R54, R65, 0xff, RZ, 0xc0, !PT ;  /* 0x000000ff41367812 */ /* 0x000fc400078ec0ff */
[----:B------:R-:W-:Y:S02]  /*6030*/  LOP3.LUT R80, R64, 0xff, RZ, 0xc0, !PT ;  /* 0x000000ff40507812 */ /* 0x000fe400078ec0ff */
[----:B------:R-:W-:Y:S02]  /*6040*/  LOP3.LUT R82, R23, 0xff, RZ, 0xc0, !PT ;  /* 0x000000ff17527812 */ /* 0x000fe400078ec0ff */
[----:B------:R-:W-:Y:S01]  /*6050*/  LOP3.LUT R89, R56, 0xff00, R55, 0xf8, !PT ;  /* 0x0000ff0038597812 */ /* 0x000fe200078ef837 */
[----:B------:R-:W-:-:S03]  /*6060*/  IMAD.WIDE.U32 R54, R54, 0x1000000, RZ ;  /* 0x0100000036367825 */ /* 0x000fc600078e00ff */
[----:B------:R-:W-:Y:S01]  /*6070*/  LOP3.LUT R89, R89, 0xff, R66, 0xf8, !PT ;  /* 0x000000ff59597812 */ /* 0x000fe200078ef842 */
[----:B------:R-:W-:-:S04]  /*6080*/  IMAD.WIDE.U32 R80, R80, 0x10000, RZ ;  /* 0x0001000050507825 */ /* 0x000fc800078e00ff */
[----:B------:R-:W-:Y:S01]  /*6090*/  IMAD.WIDE.U32 R82, R82, 0x100, RZ ;  /* 0x0000010052527825 */ /* 0x000fe200078e00ff */
[----:B------:R-:W-:-:S03]  /*60a0*/  LOP3.LUT R55, R81, R89, R55, 0xfe, !PT ;  /* 0x0000005951377212 */ /* 0x000fc600078efe37 */
[----:B0-----:R-:W-:Y:S01]  /*60b0*/  IMAD.WIDE.U32 R52, R60, 0x8, R52 ;  /* 0x000000083c347825 */ /* 0x001fe200078e0034 */
[----:B------:R-:W-:Y:S02]  /*60c0*/  LOP3.LUT R85, R82, R54, R80, 0xfe, !PT ;  /* 0x0000003652557212 */ /* 0x000fe400078efe50 */
[----:B------:R-:W-:Y:S02]  /*60d0*/  LOP3.LUT R55, R55, R83, RZ, 0xfc, !PT ;  /* 0x0000005337377212 */ /* 0x000fe400078efcff */
[----:B------:R-:W-:-:S05]  /*60e0*/  LOP3.LUT R54, R85, 0xff, R22, 0xf8, !PT ;  /* 0x000000ff55367812 */ /* 0x000fca00078ef816 */
[----:B------:R1:W-:Y:S02]  /*60f0*/  STG.E.64 desc[UR14][R52.64], R54 ;  /* 0x0000003634007986 */ /* 0x0003e4000c101b0e */
.L_x_967:
[----:B------:R-:W-:Y:S05]  /*6100*/  @!P0 BRA `(.L_x_968) ;  /* 0x0000000000108947 */ /* 0x000fea0003800000 */
[----:B-----5:R-:W2:Y:S01]  /*6110*/  LDC.64 R48, c[0x0][0x390] ;  /* 0x0000e400ff307b82 */ /* 0x020ea20000000a00 */
[----:B------:R-:W-:-:S04]  /*6120*/  VIADD R51, R60, 0x80 ;  /* 0x000000803c337836 */ /* 0x000fc80000000000 */
[----:B--2---:R-:W-:-:S06]  /*6130*/  IMAD.WIDE.U32 R48, R51, 0x10, R48 ;  /* 0x0000001033307825 */ /* 0x004fcc00078e0030 */
[----:B------:R-:W5:Y:S02]  /*6140*/  LDG.E.128 R48, desc[UR14][R48.64] ;  /* 0x0000000e30307981 */ /* 0x000f64000c1e1d00 */
.L_x_968:
[----:B------:R-:W-:Y:S05]  /*6150*/  BRA.U !UP0, `(.L_x_969) ;  /* 0x0000002908f47547 */ /* 0x000fea000b800000 */
[----:B01----:R-:W0:Y:S01]  /*6160*/  LDC.64 R52, c[0x0][0x3a0] ;  /* 0x0000e800ff347b82 */ /* 0x003e220000000a00 */
[----:B------:R-:W-:-:S04]  /*6170*/  VIADD R55, R117, 0x80 ;  /* 0x0000008075377836 */ /* 0x000fc80000000000 */
[----:B0-----:R-:W-:-:S06]  /*6180*/  IMAD.WIDE.U32 R52, R55, 0x10, R52 ;  /* 0x0000001037347825 */ /* 0x001fcc00078e0034 */
[----:B------:R-:W2:Y:S01]  /*6190*/  LDG.E.128 R52, desc[UR14][R52.64] ;  /* 0x0000000e34347981 */ /* 0x000ea2000c1e1d00 */
[----:B------:R-:W-:-:S13]  /*61a0*/  ISETP.GT.AND P1, PT, R58, RZ, PT ;  /* 0x000000ff3a00720c */ /* 0x000fda0003f24270 */
[----:B------:R-:W-:Y:S01]  /*61b0*/  @!P1 MOV R74, R87 ;  /* 0x00000057004a9202 */ /* 0x000fe20000000f00 */
[----:B------:R-:W-:Y:S02]  /*61c0*/  @!P1 IMAD.MOV.U32 R62, RZ, RZ, R76 ;  /* 0x000000ffff3e9224 */ /* 0x000fe400078e004c */
[----:B--2---:R-:W-:Y:S01]  /*61d0*/  @!P1 IMAD.U32 R81, R52, 0x10000, RZ ;  /* 0x0001000034519824 */ /* 0x004fe200078e00ff */
[----:B------:R-:W-:Y:S06]  /*61e0*/  @!P1 BRA `(.L_x_970) ;  /* 0x0000000400409947 */ /* 0x000fec0003800000 */
[----:B------:R-:W-:Y:S01]  /*61f0*/  ISETP.NE.AND P2, PT, R87, 0x1, PT ;  /* 0x000000015700780c */ /* 0x000fe20003f45270 */
[----:B------:R-:W-:Y:S02]  /*6200*/  HFMA2 R74, -RZ, RZ, 0, 1.1920928955078125e-07 ;  /* 0x00000002ff4a7431 */ /* 0x000fe400000001ff */
[----:B------:R-:W-:Y:S02]  /*6210*/  IMAD.MOV.U32 R22, RZ, RZ, R92 ;  /* 0x000000ffff167224 */ /* 0x000fe400078e005c */
[----:B------:R-:W-:-:S08]  /*6220*/  IMAD.MOV.U32 R62, RZ, RZ, R76 ;  /* 0x000000ffff3e7224 */ /* 0x000fd000078e004c */
        /* <DEDUP_REMOVED lines=11> */
.L_x_972:
        /* <DEDUP_REMOVED lines=12> */
.L_x_973:
        /* <DEDUP_REMOVED lines=42> */
.L_x_971:
        /* <DEDUP_REMOVED lines=11> */
.L_x_970:
[----:B------:R-:W-:Y:S01]  /*66f0*/  @!P1 PRMT R83, R52, 0x7632, R83 ;  /* 0x0000763234539816 */ /* 0x000fe20000000053 */
[----:B------:R-:W-:Y:S01]  /*6700*/  @!P1 IMAD.MOV.U32 R76, RZ, RZ, R74 ;  /* 0x000000ffff4c9224 */ /* 0x000fe200078e004a */
[----:B------:R-:W-:Y:S01]  /*6710*/  F2FP.BF16.F32.PACK_AB R56, RZ, R81 ;  /* 0x00000051ff38723e */ /* 0x000fe200000010ff */
[----:B------:R-:W-:Y:S01]  /*6720*/  @!P1 IMAD.MOV.U32 R82, RZ, RZ, R62 ;  /* 0x000000ffff529224 */ /* 0x000fe200078e003e */
[----:B------:R-:W-:Y:S01]  /*6730*/  @!P1 SHF.L.U32 R83, R83, 0x10, RZ ;  /* 0x0000001053539819 */ /* 0x000fe200000006ff */
        /* <DEDUP_REMOVED lines=16> */
.L_x_976:
        /* <DEDUP_REMOVED lines=12> */
.L_x_977:
        /* <DEDUP_REMOVED lines=40> */
[----:B------:R-:W-:-:S07]  /*6b80*/  LOP3.LUT R70, R84, UR41, R83, 0x96, !PT ;  /* 0x0000002954467c12 */ /* 0x000fce000f8e9653 */
.L_x_975:
        /* <DEDUP_REMOVED lines=13> */
.L_x_974:
        /* <DEDUP_REMOVED lines=20> */
.L_x_980:
        /* <DEDUP_REMOVED lines=12> */
.L_x_981:
        /* <DEDUP_REMOVED lines=42> */
.L_x_979:
        /* <DEDUP_REMOVED lines=11> */
.L_x_978:
        /* <DEDUP_REMOVED lines=21> */
.L_x_984:
        /* <DEDUP_REMOVED lines=12> */
.L_x_985:
        /* <DEDUP_REMOVED lines=42> */
.L_x_983:
        /* <DEDUP_REMOVED lines=13> */
.L_x_982:
        /* <DEDUP_REMOVED lines=20> */
.L_x_988:
        /* <DEDUP_REMOVED lines=12> */
.L_x_989:
        /* <DEDUP_REMOVED lines=40> */
[----:B------:R-:W-:Y:S01]  /*7bb0*/  LOP3.LUT R70, R88, UR41, R53, 0x96, !PT ;  /* 0x0000002958467c12 */ /* 0x000fe2000f8e9635 */
[----:B------:R-:W-:-:S07]  /*7bc0*/  IMAD.MOV.U32 R53, RZ, RZ, R76 ;  /* 0x000000ffff357224 */ /* 0x000fce00078e004c */
.L_x_987:
        /* <DEDUP_REMOVED lines=11> */
.L_x_986:
        /* <DEDUP_REMOVED lines=21> */
.L_x_992:
        /* <DEDUP_REMOVED lines=12> */
.L_x_993:
        /* <DEDUP_REMOVED lines=41> */
[----:B------:R-:W-:-:S07]  /*8120*/  IMAD.MOV.U32 R53, RZ, RZ, RZ ;  /* 0x000000ffff357224 */ /* 0x000fce00078e00ff */
.L_x_991:
[----:B-----5:R-:W-:Y:S01]  /*8130*/  PRMT R54, R50, 0x7632, R54 ;  /* 0x0000763232367816 */ /* 0x020fe20000000036 */
[----:B------:R-:W-:Y:S01]  /*8140*/  IMAD.MOV.U32 R89, RZ, RZ, 0x2f800000 ;  /* 0x2f800000ff597424 */ /* 0x000fe200078e00ff */
[----:B------:R-:W-:Y:S02]  /*8150*/  I2FP.F32.U32 R52, R67 ;  /* 0x0000004300347245 */ /* 0x000fe40000201000 */
[C---:B------:R-:W-:Y:S02]  /*8160*/  SHF.L.U32 R67, R54.reuse, 0x10, RZ ;  /* 0x0000001036437819 */ /* 0x040fe400000006ff */
        /* <DEDUP_REMOVED lines=9> */
.L_x_990:
        /* <DEDUP_REMOVED lines=20> */
.L_x_996:
        /* <DEDUP_REMOVED lines=12> */
.L_x_997:
        /* <DEDUP_REMOVED lines=42> */
.L_x_995:
        /* <DEDUP_REMOVED lines=11> */
.L_x_994:
        /* <DEDUP_REMOVED lines=21> */
.L_x_1000:
        /* <DEDUP_REMOVED lines=12> */
.L_x_1001:
        /* <DEDUP_REMOVED lines=42> */
.L_x_999:
[----:B-----5:R-:W-:Y:S01]  /*8c00*/  PRMT R55, R51, 0x7632, R55 ;  /* 0x0000763233377816 */ /* 0x020fe20000000037 */
[----:B------:R-:W-:Y:S01]  /*8c10*/  IMAD.MOV.U32 R93, RZ, RZ, 0x2f800000 ;  /* 0x2f800000ff5d7424 */ /* 0x000fe200078e00ff */
[----:B------:R-:W-:-:S03]  /*8c20*/  I2FP.F32.U32 R52, R53 ;  /* 0x0000003500347245 */ /* 0x000fc60000201000 */
[C---:B------:R-:W-:Y:S01]  /*8c30*/  IMAD.U32 R53, R55.reuse, 0x10000, RZ ;  /* 0x0001000037357824 */ /* 0x040fe200078e00ff */
[----:B------:R-:W-:Y:S01]  /*8c40*/  PRMT R55, R55, 0x7632, R55 ;  /* 0x0000763237377816 */ /* 0x000fe20000000037 */
[----:B------:R-:W-:Y:S02]  /*8c50*/  FFMA.FTZ R52, R52, R93, 1.1641532182693481445e-10 ;  /* 0x2f00000034347423 */ /* 0x000fe4000001005d */
[----:B------:R-:W-:-:S03]  /*8c60*/  FMUL.FTZ R53, R53, UR17 ;  /* 0x0000001135357c20 */ /* 0x000fc60008410000 */
[----:B------:R-:W-:Y:S01]  /*8c70*/  FSETP.GTU.FTZ.AND P1, PT, R52, UR23, PT ;  /* 0x0000001734007c0b */ /* 0x000fe2000bf3c000 */
[----:B------:R-:W-:Y:S01]  /*8c80*/  FMUL.FTZ R53, R53, UR16 ;  /* 0x0000001035357c20 */ /* 0x000fe20008410000 */
[----:B------:R-:W-:Y:S02]  /*8c90*/  SHF.L.U32 R52, R55, 0x10, RZ ;  /* 0x0000001037347819 */ /* 0x000fe400000006ff */
[----:B------:R-:W-:Y:S02]  /*8ca0*/  SEL R72, RZ, 0x1, P1 ;  /* 0x00000001ff487807 */ /* 0x000fe40000800000 */
[----:B------:R-:W-:-:S05]  /*8cb0*/  FSEL R53, R53, RZ, !P1 ;  /* 0x000000ff35357208 */ /* 0x000fca0004800000 */
[----:B------:R-:W-:-:S07]  /*8cc0*/  FADD.FTZ R99, R52, R53 ;  /* 0x0000003534637221 */ /* 0x000fce0000010000 */
.L_x_998:
[----:B------:R-:W-:Y:S02]  /*8cd0*/  F2FP.BF16.F32.PACK_AB R55, RZ, R99 ;  /* 0x00000063ff37723e */ /* 0x000fe400000010ff */
[----:B------:R-:W-:Y:S02]  /*8ce0*/  PRMT R54, R82, 0x5410, R54 ;  /* 0x0000541052367816 */ /* 0x000fe40000000036 */
[----:B------:R-:W-:Y:S02]  /*8cf0*/  PRMT R53, R74, 0x5410, R80 ;  /* 0x000054104a357816 */ /* 0x000fe40000000050 */
[----:B------:R-:W-:Y:S02]  /*8d00*/  PRMT R52, R56, 0x5410, R62 ;  /* 0x0000541038347816 */ /* 0x000fe4000000003e */
[----:B------:R-:W-:Y:S01]  /*8d10*/  PRMT R55, R76, 0x5410, R55 ;  /* 0x000054104c377816 */ /* 0x000fe20000000037 */
[----:B------:R-:W-:Y:S06]  /*8d20*/  BRA `(.L_x_1002) ;  /* 0x00000028000c7947 */ /* 0x000fec0003800000 */
.L_x_969:
[----:B0-----:R-:W-:Y:S01]  /*8d30*/  IMAD.MOV.U32 R81, RZ, RZ, RZ ;  /* 0x000000ffff517224 */ /* 0x001fe200078e00ff */
[----:B------:R-:W-:Y:S01]  /*8d40*/  MOV R86, R76 ;  /* 0x0000004c00567202 */ /* 0x000fe20000000f00 */
[----:B-1----:R-:W-:Y:S01]  /*8d50*/  IMAD.MOV.U32 R52, RZ, RZ, R87 ;  /* 0x000000ffff347224 */ /* 0x002fe200078e0057 */
        /* <DEDUP_REMOVED lines=16> */
.L_x_1005:
        /* <DEDUP_REMOVED lines=12> */
.L_x_1006:
        /* <DEDUP_REMOVED lines=40> */
[----:B------:R-:W-:-:S07]  /*91a0*/  HFMA2 R52, -RZ, RZ, 0, 0 ;  /* 0x00000000ff347431 */ /* 0x000fce00000001ff */
.L_x_1004:
        /* <DEDUP_REMOVED lines=9> */
.L_x_1003:
        /* <DEDUP_REMOVED lines=16> */
.L_x_1009:
        /* <DEDUP_REMOVED lines=12> */
.L_x_1010:
        /* <DEDUP_REMOVED lines=41> */
[----:B------:R-:W-:-:S07]  /*9690*/  LOP3.LUT R70, R52, UR41, R55, 0x96, !PT ;  /* 0x0000002934467c12 */ /* 0x000fce000f8e9637 */
.L_x_1008:
[----:B-----5:R-:W-:Y:S01]  /*96a0*/  PRMT R52, R48, 0x7632, R52 ;  /* 0x0000763230347816 */ /* 0x020fe20000000034 */
[----:B------:R-:W-:Y:S01]  /*96b0*/  HFMA2 R54, -RZ, RZ, 0.1171875, 0 ;  /* 0x2f800000ff367431 */ /* 0x000fe200000001ff */
        /* <DEDUP_REMOVED lines=8> */
.L_x_1007:
        /* <DEDUP_REMOVED lines=16> */
.L_x_1013:
        /* <DEDUP_REMOVED lines=12> */
.L_x_1014:
        /* <DEDUP_REMOVED lines=42> */
.L_x_1012:
        /* <DEDUP_REMOVED lines=9> */
.L_x_1011:
        /* <DEDUP_REMOVED lines=16> */
.L_x_1017:
        /* <DEDUP_REMOVED lines=12> */
.L_x_1018:
        /* <DEDUP_REMOVED lines=39> */
[----:B------:R-:W-:Y:S02]  /*a060*/  HFMA2 R53, -RZ, RZ, 0, 0 ;  /* 0x00000000ff357431 */ /* 0x000fe400000001ff */
[----:B------:R-:W-:Y:S02]  /*a070*/  IMAD.MOV.U32 R54, RZ, RZ, R86 ;  /* 0x000000ffff367224 */ /* 0x000fe400078e0056 */
[----:B------:R-:W-:-:S07]  /*a080*/  IMAD.MOV.U32 R86, RZ, RZ, R52 ;  /* 0x000000ffff567224 */ /* 0x000fce00078e0034 */
.L_x_1016:
        /* <DEDUP_REMOVED lines=10> */
.L_x_1015:
        /* <DEDUP_REMOVED lines=16> */
.L_x_1021:
        /* <DEDUP_REMOVED lines=12> */
.L_x_1022:
        /* <DEDUP_REMOVED lines=42> */
.L_x_1020:
        /* <DEDUP_REMOVED lines=9> */
.L_x_1019:
        /* <DEDUP_REMOVED lines=16> */
.L_x_1025:
        /* <DEDUP_REMOVED lines=12> */
.L_x_1026:
        /* <DEDUP_REMOVED lines=42> */
.L_x_1024:
[----:B------:R-:W-:Y:S01]  /*aa80*/  I2FP.F32.U32 R52, R54 ;  /* 0x0000003600347245 */ /* 0x000fe20000201000 */
[----:B------:R-:W-:Y:S01]  /*aa90*/  IMAD.MOV.U32 R55, RZ, RZ, 0x2f800000 ;  /* 0x2f800000ff377424 */ /* 0x000fe200078e00ff */
[----:B-----5:R-:W-:-:S03]  /*aaa0*/  PRMT R54, R50, 0x7632, R54 ;  /* 0x0000763232367816 */ /* 0x020fc60000000036 */
[----:B------:R-:W-:Y:S01]  /*aab0*/  FFMA.FTZ R52, R52, R55, 1.1641532182693481445e-10 ;  /* 0x2f00000034347423 */ /* 0x000fe20000010037 */
[----:B------:R-:W-:-:S04]  /*aac0*/  SHF.L.U32 R54, R54, 0x10, RZ ;  /* 0x0000001036367819 */ /* 0x000fc800000006ff */
[----:B------:R-:W-:Y:S01]  /*aad0*/  FSETP.GTU.FTZ.AND P1, PT, R52, UR23, PT ;  /* 0x0000001734007c0b */ /* 0x000fe2000bf3c000 */
[----:B------:R-:W-:-:S03]  /*aae0*/  FMUL.FTZ R54, R54, UR17 ;  /* 0x0000001136367c20 */ /* 0x000fc60008410000 */
[----:B------:R-:W-:Y:S01]  /*aaf0*/  SEL R67, RZ, 0x1, P1 ;  /* 0x00000001ff437807 */ /* 0x000fe20000800000 */
[----:B------:R-:W-:-:S05]  /*ab00*/  FMUL.FTZ R54, R54, UR16 ;  /* 0x0000001036367c20 */ /* 0x000fca0008410000 */
[----:B------:R-:W-:-:S07]  /*ab10*/  FSEL R89, R54, RZ, !P1 ;  /* 0x000000ff36597208 */ /* 0x000fce0004800000 */
.L_x_1023:
        /* <DEDUP_REMOVED lines=16> */
.L_x_1029:
        /* <DEDUP_REMOVED lines=12> */
.L_x_1030:
        /* <DEDUP_REMOVED lines=39> */
[----:B------:R-:W-:Y:S02]  /*af50*/  IMAD.MOV.U32 R54, RZ, RZ, R86 ;  /* 0x000000ffff367224 */ /* 0x000fe400078e0056 */
[----:B------:R-:W-:Y:S02]  /*af60*/  IMAD.MOV.U32 R86, RZ, RZ, R52 ;  /* 0x000000ffff567224 */ /* 0x000fe400078e0034 */
[----:B------:R-:W-:-:S07]  /*af70*/  HFMA2 R52, -RZ, RZ, 0, 0 ;  /* 0x00000000ff347431 */ /* 0x000fce00000001ff */
.L_x_1028:
        /* <DEDUP_REMOVED lines=9> */
.L_x_1027:
        /* <DEDUP_REMOVED lines=16> */
.L_x_1033:
        /* <DEDUP_REMOVED lines=12> */
.L_x_1034:
        /* <DEDUP_REMOVED lines=41> */
[----:B------:R-:W-:-:S07]  /*b460*/  IMAD.MOV.U32 R86, RZ, RZ, R52 ;  /* 0x000000ffff567224 */ /* 0x000fce00078e0034 */
.L_x_1032:
[----:B------:R-:W-:Y:S01]  /*b470*/  I2FP.F32.U32 R52, R53 ;  /* 0x0000003500347245 */ /* 0x000fe20000201000 */
[----:B------:R-:W-:Y:S01]  /*b480*/  HFMA2 R55, -RZ, RZ, 0.1171875, 0 ;  /* 0x2f800000ff377431 */ /* 0x000fe200000001ff */
[----:B-----5:R-:W-:-:S04]  /*b490*/  PRMT R53, R51, 0x7632, R53 ;  /* 0x0000763233357816 */ /* 0x020fc80000000035 */
[----:B------:R-:W-:Y:S01]  /*b4a0*/  FFMA.FTZ R52, R52, R55, 1.1641532182693481445e-10 ;  /* 0x2f00000034347423 */ /* 0x000fe20000010037 */
[----:B------:R-:W-:-:S04]  /*b4b0*/  IMAD.U32 R53, R53, 0x10000, RZ ;  /* 0x0001000035357824 */ /* 0x000fc800078e00ff */
[----:B------:R-:W-:Y:S01]  /*b4c0*/  FMUL.FTZ R53, R53, UR17 ;  /* 0x0000001135357c20 */ /* 0x000fe20008410000 */
[----:B------:R-:W-:-:S03]  /*b4d0*/  FSETP.GTU.FTZ.AND P1, PT, R52, UR23, PT ;  /* 0x0000001734007c0b */ /* 0x000fc6000bf3c000 */
[----:B------:R-:W-:Y:S01]  /*b4e0*/  FMUL.FTZ R53, R53, UR16 ;  /* 0x0000001035357c20 */ /* 0x000fe20008410000 */
[----:B------:R-:W-:-:S04]  /*b4f0*/  SEL R72, RZ, 0x1, P1 ;  /* 0x00000001ff487807 */ /* 0x000fc80000800000 */
[----:B------:R-:W-:-:S07]  /*b500*/  FSEL R99, R53, RZ, !P1 ;  /* 0x000000ff35637208 */ /* 0x000fce0004800000 */
.L_x_1031:
[----:B------:R-:W-:Y:S02]  /*b510*/  F2FP.BF16.F32.PACK_AB R55, RZ, R99 ;  /* 0x00000063ff37723e */ /* 0x000fe400000010ff */
[----:B------:R-:W-:Y:S02]  /*b520*/  PRMT R54, R84, 0x5410, R82 ;  /* 0x0000541054367816 */ /* 0x000fe40000000052 */
[----:B------:R-:W-:Y:S02]  /*b530*/  PRMT R53, R80, 0x5410, R76 ;  /* 0x0000541050357816 */ /* 0x000fe4000000004c */
[----:B------:R-:W-:Y:S02]  /*b540*/  PRMT R52, R74, 0x5410, R62 ;  /* 0x000054104a347816 */ /* 0x000fe4000000003e */
[----:B------:R-:W-:-:S07]  /*b550*/  PRMT R55, R56, 0x5410, R55 ;  /* 0x0000541038377816 */ /* 0x000fce0000000037 */
.L_x_1002:
[----:B------:R-:W-:Y:S01]  /*b560*/  VIADD R95, R117, 0x80 ;  /* 0x00000080755f7836 */ /* 0x000fe20000000000 */
[----:B------:R-:W-:-:S03]  /*b570*/  IADD3 R56, PT, PT, R60, 0x100, RZ ;  /* 0x000001003c387810 */ /* 0x000fc60007ffe0ff */
[----:B------:R-:W-:-:S05]  /*b580*/  IMAD.WIDE.U32 R94, R95, 0x10, R78 ;  /* 0x000000105f5e7825 */ /* 0x000fca00078e004e */
[----:B------:R0:W-:Y:S01]  /*b590*/  STG.E.128 desc[UR14][R94.64], R52 ;  /* 0x000000345e007986 */ /* 0x0001e2000c101d0e */
[----:B------:R-:W-:Y:S05]  /*b5a0*/  @!P0 BRA `(.L_x_1035) ;  /* 0x0000000000548947 */ /* 0x000fea0003800000 */
        /* <DEDUP_REMOVED lines=14> */
[----:B------:R-:W-:Y:S02]  /*b690*/  LOP3.LUT R103, R54, R96, R94, 0xfe, !PT ;  /* 0x0000006036677212 */ /* 0x000fe400078efe5e */
[----:B------:R-:W-:Y:S01]  /*b6a0*/  LOP3.LUT R54, R95, R93, R97, 0xfe, !PT ;  /* 0x0000005d5f367212 */ /* 0x000fe200078efe61 */
[----:B------:R-:W-:-:S03]  /*b6b0*/  VIADD R93, R60, 0x80 ;  /* 0x000000803c5d7836 */ /* 0x000fc60000000000 */
[----:B------:R-:W-:Y:S01]  /*b6c0*/  LOP3.LUT R55, R54, R55, RZ, 0xfc, !PT ;  /* 0x0000003736377212 */ /* 0x000fe200078efcff */
[----:B0-----:R-:W-:Y:S01]  /*b6d0*/  IMAD.WIDE.U32 R52, R93, 0x8, R52 ;  /* 0x000000085d347825 */ /* 0x001fe200078e0034 */
[----:B------:R-:W-:-:S05]  /*b6e0*/  LOP3.LUT R54, R103, 0xff, R22, 0xf8, !PT ;  /* 0x000000ff67367812 */ /* 0x000fca00078ef816 */
[----:B------:R1:W-:Y:S02]  /*b6f0*/  STG.E.64 desc[UR14][R52.64], R54 ;  /* 0x0000003634007986 */ /* 0x0003e4000c101b0e */
.L_x_1035:
[----:B------:R-:W-:Y:S05]  /*b700*/  @!P0 BRA `(.L_x_1036) ;  /* 0x00000000000c8947 */ /* 0x000fea0003800000 */
[----:B-----5:R-:W2:Y:S02]  /*b710*/  LDC.64 R48, c[0x0][0x390] ;  /* 0x0000e400ff307b82 */ /* 0x020ea40000000a00 */
[----:B--2---:R-:W-:-:S06]  /*b720*/  IMAD.WIDE.U32 R48, R56, 0x10, R48 ;  /* 0x0000001038307825 */ /* 0x004fcc00078e0030 */
[----:B------:R-:W5:Y:S02]  /*b730*/  LDG.E.128 R48, desc[UR14][R48.64] ;  /* 0x0000000e30307981 */ /* 0x000f64000c1e1d00 */
.L_x_1036:
[----:B------:R-:W-:Y:S01]  /*b740*/  IADD3 R117, PT, PT, R117, 0x100, RZ ;  /* 0x0000010075757810 */ /* 0x000fe20007ffe0ff */
[----:B------:R-:W-:Y:S06]  /*b750*/  BRA.U !UP0, `(.L_x_1037) ;  /* 0x0000002908f07547 */ /* 0x000fec000b800000 */
[----:B01----:R-:W0:Y:S02]  /*b760*/  LDC.64 R52, c[0x0][0x3a0] ;  /* 0x0000e800ff347b82 */ /* 0x003e240000000a00 */
[----:B0-----:R-:W-:-:S06]  /*b770*/  IMAD.WIDE.U32 R52, R117, 0x10, R52 ;  /* 0x0000001075347825 */ /* 0x001fcc00078e0034 */
[----:B------:R-:W2:Y:S01]  /*b780*/  LDG.E.128 R52, desc[UR14][R52.64] ;  /* 0x0000000e34347981 */ /* 0x000ea2000c1e1d00 */
[----:B------:R-:W-:-:S13]  /*b790*/  ISETP.GT.AND P1, PT, R58, RZ, PT ;  /* 0x000000ff3a00720c */ /* 0x000fda0003f24270 */
[----:B------:R-:W-:Y:S02]  /*b7a0*/  @!P1 IMAD.MOV.U32 R74, RZ, RZ, R88 ;  /* 0x000000ffff4a9224 */ /* 0x000fe400078e0058 */
[----:B------:R-:W-:Y:S01]  /*b7b0*/  @!P1 IMAD.MOV.U32 R60, RZ, RZ, R86 ;  /* 0x000000ffff3c9224 */ /* 0x000fe200078e0056 */
[----:B--2---:R-:W-:Y:S01]  /*b7c0*/  @!P1 SHF.L.U32 R103, R52, 0x10, RZ ;  /* 0x0000001034679819 */ /* 0x004fe200000006ff */
        /* <DEDUP_REMOVED lines=16> */
.L_x_1040:
        /* <DEDUP_REMOVED lines=12> */
.L_x_1041:
        /* <DEDUP_REMOVED lines=42> */
.L_x_1039:
        /* <DEDUP_REMOVED lines=11> */
.L_x_1038:
        /* <DEDUP_REMOVED lines=21> */
.L_x_1044:
        /* <DEDUP_REMOVED lines=12> */
.L_x_1045:
        /* <DEDUP_REMOVED lines=42> */
.L_x_1043:
        /* <DEDUP_REMOVED lines=13> */
.L_x_1042:
        /* <DEDUP_REMOVED lines=20> */
.L_x_1048:
        /* <DEDUP_REMOVED lines=12> */
.L_x_1049:
        /* <DEDUP_REMOVED lines=42> */
.L_x_1047:
[----:B------:R-:W-:Y:S01]  /*c700*/  I2FP.F32.U32 R62, R64 ;  /* 0x00000040003e7245 */ /* 0x000fe20000201000 */
[----:B------:R-:W-:Y:S02]  /*c710*/  IMAD.MOV.U32 R93, RZ, RZ, 0x2f800000 ;  /* 0x2f800000ff5d7424 */ /* 0x000fe400078e00ff */
[----:B-----5:R-:W-:Y:S02]  /*c720*/  IMAD.U32 R64, R49, 0x10000, RZ ;  /* 0x0001000031407824 */ /* 0x020fe400078e00ff */
[----:B------:R-:W-:Y:S02]  /*c730*/  FFMA.FTZ R62, R62, R93, 1.1641532182693481445e-10 ;  /* 0x2f0000003e3e7423 */ /* 0x000fe4000001005d */
[----:B------:R-:W-:-:S03]  /*c740*/  FMUL.FTZ R64, R64, UR17 ;  /* 0x0000001140407c20 */ /* 0x000fc60008410000 */
[----:B------:R-:W-:Y:S01]  /*c750*/  FSETP.GTU.FTZ.AND P2, PT, R62, UR23, PT ;  /* 0x000000173e007c0b */ /* 0x000fe2000bf5c000 */
[----:B------:R-:W-:Y:S01]  /*c760*/  FMUL.FTZ R64, R64, UR16 ;  /* 0x0000001040407c20 */ /* 0x000fe20008410000 */
[----:B------:R-:W-:-:S04]  /*c770*/  SHF.L.U32 R62, R53, 0x10, RZ ;  /* 0x00000010353e7819 */ /* 0x000fc800000006ff */
[----:B------:R-:W-:Y:S02]  /*c780*/  FSEL R107, R64, RZ, !P2 ;  /* 0x000000ff406b7208 */ /* 0x000fe40005000000 */
[----:B------:R-:W-:-:S03]  /*c790*/  SEL R64, RZ, 0x1, P2 ;  /* 0x00000001ff407807 */ /* 0x000fc60001000000 */
[----:B------:R-:W-:-:S07]  /*c7a0*/  FADD.FTZ R107, R62, R107 ;  /* 0x0000006b3e6b7221 */ /* 0x000fce0000010000 */
.L_x_1046:
        /* <DEDUP_REMOVED lines=21> */
.L_x_1052:
        /* <DEDUP_REMOVED lines=12> */
.L_x_1053:
        /* <DEDUP_REMOVED lines=42> */
.L_x_1051:
        /* <DEDUP_REMOVED lines=13> */
.L_x_1050:
        /* <DEDUP_REMOVED lines=20> */
.L_x_1056:
        /* <DEDUP_REMOVED lines=12> */
.L_x_1057:
        /* <DEDUP_REMOVED lines=42> */
.L_x_1055:
        /* <DEDUP_REMOVED lines=11> */
.L_x_1054:
        /* <DEDUP_REMOVED lines=21> */
.L_x_1060:
        /* <DEDUP_REMOVED lines=12> */
.L_x_1061:
        /* <DEDUP_REMOVED lines=41> */
[----:B------:R-:W-:-:S07]  /*d720*/  HFMA2 R53, -RZ, RZ, 0, 0 ;  /* 0x00000000ff357431 */ /* 0x000fce00000001ff */
.L_x_1059:
        /* <DEDUP_REMOVED lines=13> */
.L_x_1058:
        /* <DEDUP_REMOVED lines=20> */
.L_x_1064:
        /* <DEDUP_REMOVED lines=12> */
.L_x_1065:
        /* <DEDUP_REMOVED lines=42> */
.L_x_1063:
        /* <DEDUP_REMOVED lines=11> */
.L_x_1062:
        /* <DEDUP_REMOVED lines=21> */
.L_x_1068:
        /* <DEDUP_REMOVED lines=12> */
.L_x_1069:
        /* <DEDUP_REMOVED lines=41> */
.L_x_1067:
[----:B-----5:R-:W-:Y:S02]  /*e1f0*/  PRMT R54, R51, 0x7632, R54 ;  /* 0x0000763233367816 */ /* 0x020fe40000000036 */
[----:B------:R-:W-:Y:S01]  /*e200*/  I2FP.F32.U32 R52, R53 ;  /* 0x0000003500347245 */ /* 0x000fe20000201000 */
[----:B------:R-:W-:Y:S01]  /*e210*/  IMAD.MOV.U32 R53, RZ, RZ, 0x2f800000 ;  /* 0x2f800000ff357424 */ /* 0x000fe200078e00ff */
        /* <DEDUP_REMOVED lines=10> */
.L_x_1066:
[----:B------:R-:W-:Y:S02]  /*e2c0*/  F2FP.BF16.F32.PACK_AB R55, RZ, R93 ;  /* 0x0000005dff37723e */ /* 0x000fe400000010ff */
[----:B------:R-:W-:Y:S02]  /*e2d0*/  PRMT R54, R80, 0x5410, R82 ;  /* 0x0000541050367816 */ /* 0x000fe40000000052 */
[----:B------:R-:W-:Y:S02]  /*e2e0*/  PRMT R53, R62, 0x5410, R76 ;  /* 0x000054103e357816 */ /* 0x000fe4000000004c */
[----:B------:R-:W-:Y:S02]  /*e2f0*/  PRMT R52, R58, 0x5410, R60 ;  /* 0x000054103a347816 */ /* 0x000fe4000000003c */
[----:B------:R-:W-:Y:S01]  /*e300*/  PRMT R55, R74, 0x5410, R55 ;  /* 0x000054104a377816 */ /* 0x000fe20000000037 */
[----:B------:R-:W-:Y:S06]  /*e310*/  BRA `(.L_x_1070) ;  /* 0x00000028000c7947 */ /* 0x000fec0003800000 */
.L_x_1037:
[----:B------:R-:W-:Y:S01]  /*e320*/  IMAD.MOV.U32 R103, RZ, RZ, RZ ;  /* 0x000000ffff677224 */ /* 0x000fe200078e00ff */
[----:B01----:R-:W-:Y:S01]  /*e330*/  MOV R52, R88 ;  /* 0x0000005800347202 */ /* 0x003fe20000000f00 */
        /* <DEDUP_REMOVED lines=17> */
.L_x_1073:
[----:B------:R-:W-:-:S04]  /*e450*/  VIADD R0, R0, 0x1 ;  /* 0x0000000100007836 */ /* 0x000fc80000000000 */
        /* <DEDUP_REMOVED lines=11> */
.L_x_1074:
        /* <DEDUP_REMOVED lines=40> */
[----:B------:R-:W-:-:S07]  /*e790*/  IMAD.MOV.U32 R52, RZ, RZ, RZ ;  /* 0x000000ffff347224 */ /* 0x000fce00078e00ff */
.L_x_1072:
        /* <DEDUP_REMOVED lines=9> */
.L_x_1071:
[----:B------:R-:W-:Y:S01]  /*e830*/  F2FP.BF16.F32.PACK_AB R62, RZ, R103 ;  /* 0x00000067ff3e723e */ /* 0x000fe200000010ff */
[----:B------:R-:W-:Y:S01]  /*e840*/  IMAD.MOV.U32 R53, RZ, RZ, R52 ;  /* 0x000000ffff357224 */ /* 0x000fe200078e0034 */
[----:B------:R-:W-:Y:S01]  /*e850*/  MOV R105, RZ ;  /* 0x000000ff00697202 */ /* 0x000fe20000000f00 */
[----:B------:R-:W-:Y:S06]  /*e860*/  @!P0 BRA `(.L_x_1075) ;  /* 0x0000000400308947 */ /* 0x000fec0003800000 */
[----:B------:R-:W-:Y:S01]  /*e870*/  ISETP.NE.AND P1, PT, R52, 0x1, PT ;  /* 0x000000013400780c */ /* 0x000fe20003f25270 */
[----:B------:R-:W-:Y:S01]  /*e880*/  IMAD.MOV.U32 R23, RZ, RZ, R92 ;  /* 0x000000ffff177224 */ /* 0x000fe200078e005c */
[----:B------:R-:W-:-:S11]  /*e890*/  MOV R53, 0x2 ;  /* 0x0000000200357802 */ /* 0x000fd60000000f00 */
        /* <DEDUP_REMOVED lines=9> */
.L_x_1077:
        /* <DEDUP_REMOVED lines=12> */
.L_x_1078:
        /* <DEDUP_REMOVED lines=40> */
[----:B------:R-:W-:Y:S01]  /*ec70*/  IMAD.MOV.U32 R53, RZ, RZ, RZ ;  /* 0x000000ffff357224 */ /* 0x000fe200078e00ff */
[----:B------:R-:W-:-:S07]  /*ec80*/  MOV R94, R52 ;  /* 0x00000034005e7202 */ /* 0x000fce0000000f00 */
.L_x_1076:
        /* <DEDUP_REMOVED lines=10> */
.L_x_1075:
        /* <DEDUP_REMOVED lines=16> */
.L_x_1081:
        /* <DEDUP_REMOVED lines=12> */
.L_x_1082:
        /* <DEDUP_REMOVED lines=42> */
.L_x_1080:
        /* <DEDUP_REMOVED lines=9> */
.L_x_1079:
        /* <DEDUP_REMOVED lines=16> */
.L_x_1085:
        /* <DEDUP_REMOVED lines=12> */
.L_x_1086:
        /* <DEDUP_REMOVED lines=42> */
.L_x_1084:
        /* <DEDUP_REMOVED lines=10> */
.L_x_1083:
        /* <DEDUP_REMOVED lines=16> */
.L_x_1089:
        /* <DEDUP_REMOVED lines=12> */
.L_x_1090:
        /* <DEDUP_REMOVED lines=42> */
.L_x_1088:
        /* <DEDUP_REMOVED lines=9> */
.L_x_1087:
        /* <DEDUP_REMOVED lines=16> */
.L_x_1093:
        /* <DEDUP_REMOVED lines=12> */
.L_x_1094:
        /* <DEDUP_REMOVED lines=42> */
.L_x_1092:
        /* <DEDUP_REMOVED lines=10> */
.L_x_1091:
        /* <DEDUP_REMOVED lines=16> */
.L_x_1097:
        /* <DEDUP_REMOVED lines=12> */
.L_x_1098:
        /* <DEDUP_REMOVED lines=42> */
.L_x_1096:
        /* <DEDUP_REMOVED lines=9> */
.L_x_1095:
        /* <DEDUP_REMOVED lines=16> */
.L_x_1101:
        /* <DEDUP_REMOVED lines=12> */
.L_x_1102:
        /* <DEDUP_REMOVED lines=41> */
[----:B------:R-:W-:-:S07]  /*10a50*/  MOV R94, R52 ;  /* 0x00000034005e7202 */ /* 0x000fce0000000f00 */
.L_x_1100:
        /* <DEDUP_REMOVED lines=10> */
.L_x_1099:
[----:B------:R-:W-:Y:S02]  /*10b00*/  F2FP.BF16.F32.PACK_AB R55, RZ, R93 ;  /* 0x0000005dff37723e */ /* 0x000fe400000010ff */
[----:B------:R-:W-:Y:S02]  /*10b10*/  PRMT R54, R80, 0x5410, R82 ;  /* 0x0000541050367816 */ /* 0x000fe40000000052 */
[----:B------:R-:W-:Y:S02]  /*10b20*/  PRMT R53, R74, 0x5410, R76 ;  /* 0x000054104a357816 */ /* 0x000fe4000000004c */
[----:B------:R-:W-:Y:S02]  /*10b30*/  PRMT R52, R62, 0x5410, R60 ;  /* 0x000054103e347816 */ /* 0x000fe4000000003c */
[----:B------:R-:W-:-:S07]  /*10b40*/  PRMT R55, R58, 0x5410, R55 ;  /* 0x000054103a377816 */ /* 0x000fce0000000037 */
.L_x_1070:
[----:B------:R-:W-:Y:S01]  /*10b50*/  FADD.FTZ R58, RZ, R59 ;  /* 0x0000003bff3a7221 */ /* 0x000fe20000010000 */
[----:B------:R-:W-:-:S04]  /*10b60*/  IMAD.WIDE.U32 R78, R117, 0x10, R78 ;  /* 0x00000010754e7825 */ /* 0x000fc800078e004e */
[----:B------:R-:W-:Y:S01]  /*10b70*/  FADD.FTZ R58, R58, R57 ;  /* 0x000000393a3a7221 */ /* 0x000fe20000010000 */
[----:B------:R0:W-:Y:S03]  /*10b80*/  STG.E.128 desc[UR14][R78.64], R52 ;  /* 0x000000344e007986 */ /* 0x0001e6000c101d0e */
        /* <DEDUP_REMOVED lines=21> */
[----:B------:R-:W-:Y:S01]  /*10ce0*/  FADD.FTZ R58, R58, R93 ;  /* 0x0000005d3a3a7221 */ /* 0x000fe20000010000 */
[----:B0-----:R-:W-:Y:S06]  /*10cf0*/  @!P0 BRA `(.L_x_1103) ;  /* 0x0000000000508947 */ /* 0x001fec0003800000 */
[----:B------:R-:W-:Y:S01]  /*10d00*/  SHF.L.U32 R55, R68, 0x10, RZ ;  /* 0x0000001044377819 */ /* 0x000fe200000006ff */
        /* <DEDUP_REMOVED lines=19> */
.L_x_1103:
[----:B0-----:R-:W0:Y:S01]  /*10e40*/  SHFL.BFLY PT, R53, R58, 0x1, 0x1f ;  /* 0x0c201f003a357f89 */ /* 0x001e2200000e0000 */
[----:B------:R-:W-:Y:S01]  /*10e50*/  BSSY.RECONVERGENT B0, `(.L_x_1104) ;  /* 0x0000051000007945 */ /* 0x000fe20003800200 */
[----:B------:R-:W1:Y:S01]  /*10e60*/  S2R R117, SR_TID.X ;  /* 0x0000000000757919 */ /* 0x000e620000002100 */
        /* <DEDUP_REMOVED lines=12> */
[C---:B------:R-:W-:Y:S01]  /*10f30*/  FADD.FTZ R54, -R52.reuse, R63 ;  /* 0x0000003f34367221 */ /* 0x040fe20000010100 */
[----:B------:R-:W-:Y:S01]  /*10f40*/  FADD.FTZ R56, -R52, R73 ;  /* 0x0000004934387221 */ /* 0x000fe20000010100 */
[----:B------:R-:W-:-:S04]  /*10f50*/  FFMA.FTZ R53, R53, R53, RZ ;  /* 0x0000003535357223 */ /* 0x000fc800000100ff */
[----:B------:R-:W-:Y:S01]  /*10f60*/  FFMA.FTZ R53, R58, R58, R53 ;  /* 0x0000003a3a357223 */ /* 0x000fe20000010035 */
[----:B------:R-:W-:-:S03]  /*10f70*/  FADD.FTZ R58, -R52, R61 ;  /* 0x0000003d343a7221 */ /* 0x000fc60000010100 */
[----:B------:R-:W-:Y:S01]  /*10f80*/  FFMA.FTZ R53, R54, R54, R53 ;  /* 0x0000003636357223 */ /* 0x000fe20000010035 */
[----:B------:R-:W-:-:S03]  /*10f90*/  FADD.FTZ R54, -R52, R71 ;  /* 0x0000004734367221 */ /* 0x000fc60000010100 */
[----:B------:R-:W-:-:S04]  /*10fa0*/  FFMA.FTZ R53, R58, R58, R53 ;  /* 0x0000003a3a357223 */ /* 0x000fc80000010035 */
        /* <DEDUP_REMOVED lines=40> */
[----:B------:R-:W-:-:S04]  /*11230*/  IMAD.MOV.U32 R56, RZ, RZ, RZ ;  /* 0x000000ffff387224 */ /* 0x000fc800078e00ff */
[----:B------:R-:W0:Y:S02]  /*11240*/  SHFL.BFLY PT, R53, R54, 0x2, 0x1f ;  /* 0x0c401f0036357f89 */ /* 0x000e2400000e0000 */
[----:B0-----:R-:W-:-:S05]  /*11250*/  FADD.FTZ R55, R54, R53 ;  /* 0x0000003536377221 */ /* 0x001fca0000010000 */
[----:B------:R-:W0:Y:S02]  /*11260*/  SHFL.BFLY PT, R58, R55, 0x4, 0x1f ;  /* 0x0c801f00373a7f89 */ /* 0x000e2400000e0000 */
[----:B0-----:R-:W-:-:S05]  /*11270*/  FADD.FTZ R58, R55, R58 ;  /* 0x0000003a373a7221 */ /* 0x001fca0000010000 */
[----:B------:R-:W0:Y:S02]  /*11280*/  SHFL.BFLY PT, R53, R58, 0x8, 0x1f ;  /* 0x0d001f003a357f89 */ /* 0x000e2400000e0000 */
[----:B0-----:R-:W-:Y:S01]  /*11290*/  FADD.FTZ R60, R58, R53 ;  /* 0x000000353a3c7221 */ /* 0x001fe20000010000 */
[----:B-1----:R-:W-:-:S04]  /*112a0*/  LOP3.LUT P0, R53, R117, 0x1f, RZ, 0xc0, !PT ;  /* 0x0000001f75357812 */ /* 0x002fc8000780c0ff */
        /* <DEDUP_REMOVED lines=11> */
.L_x_1105:
[----:B------:R-:W-:Y:S05]  /*11360*/  BSYNC.RECONVERGENT B0 ;  /* 0x0000000000007941 */ /* 0x000fea0003800200 */
.L_x_1104:
[----:B------:R-:W-:Y:S01]  /*11370*/  BAR.SYNC.DEFER_BLOCKING 0x0 ;  /* 0x0000000000007b1d */ /* 0x000fe20000010000 */
[----:B0-----:R-:W-:-:S05]  /*11380*/  CS2R R52, SRZ ;  /* 0x0000000000347805 */ /* 0x001fca000001ff00 */
[----:B------:R-:W-:Y:S04]  /*11390*/  BSSY.RECONVERGENT B0, `(.L_x_1106) ;  /* 0x000000a000007945 */ /* 0x000fe80003800200 */
[----:B------:R-:W-:Y:S05]  /*113a0*/  @P1 BRA `(.L_x_1107) ;  /* 0x0000000000201947 */ /* 0x000fea0003800000 */
[----:B------:R-:W0:Y:S01]  /*113b0*/  S2UR UR5, SR_CgaCtaId ;  /* 0x00000000000579c3 */ /* 0x000e220000008800 */
[----:B------:R-:W-:Y:S01]  /*113c0*/  UMOV UR4, 0x400 ;  /* 0x0000040000047882 */ /* 0x000fe20000000000 */
[----:B------:R-:W-:Y:S01]  /*113d0*/  SHF.L.U32 R52, R117, 0x3, RZ ;  /* 0x0000000375347819 */ /* 0x000fe200000006ff */
[----:B------:R-:W-:-:S03]  /*113e0*/  IMAD.MOV.U32 R56, RZ, RZ, 0x300 ;  /* 0x00000300ff387424 */ /* 0x000fc600078e00ff */
[----:B------:R-:W-:Y:S01]  /*113f0*/  LOP3.LUT R52, R52, 0xf8, RZ, 0xc0, !PT ;  /* 0x000000f834347812 */ /* 0x000fe200078ec0ff */
[----:B0-----:R-:W-:-:S04]  /*11400*/  ULEA UR4, UR5, UR4, 0x18 ;  /* 0x0000000405047291 */ /* 0x001fc8000f8ec0ff */
[----:B------:R-:W-:-:S09]  /*11410*/  @UP1 UIADD3 UR4, UPT, UPT, UR4, 0x20, URZ ;  /* 0x0000002004041890 */ /* 0x000fd2000fffe0ff */
[----:B------:R-:W0:Y:S03]  /*11420*/  LDS.64 R52, [R52+UR4] ;  /* 0x0000000434347984 */ /* 0x000e260008000a00 */
.L_x_1107:
[----:B------:R-:W-:Y:S05]  /*11430*/  BSYNC.RECONVERGENT B0 ;  /* 0x0000000000007941 */ /* 0x000fea0003800200 */
.L_x_1106:
[----:B------:R-:W1:Y:S01]  /*11440*/  SHFL.DOWN PT, R55, R56, 0x2, 0x1f ;  /* 0x08401f0038377f89 */ /* 0x000e6200000e0000 */
[----:B------:R-:W-:Y:S01]  /*11450*/  ISETP.NE.AND P1, PT, R117, RZ, PT ;  /* 0x000000ff7500720c */ /* 0x000fe20003f25270 */
[----:B------:R-:W-:Y:S01]  /*11460*/  UISETP.GE.AND UP0, UPT, UR6, 0x1, UPT ;  /* 0x000000010600788c */ /* 0x000fe2000bf06270 */
[----:B------:R-:W-:Y:S01]  /*11470*/  ISETP.NE.AND P0, PT, RZ, UR24, PT ;  /* 0x00000018ff007c0c */ /* 0x000fe2000bf05270 */
[----:B0-----:R-:W0:Y:S04]  /*11480*/  SHFL.DOWN PT, R79, R52, 0x2, 0x1f ;  /* 0x08401f00344f7f89 */ /* 0x001e2800000e0000 */
[----:B------:R-:W2:Y:S01]  /*11490*/  SHFL.DOWN PT, R54, R53, 0x2, 0x1f ;  /* 0x08401f0035367f89 */ /* 0x000ea200000e0000 */
[----:B-1----:R-:W-:Y:S02]  /*114a0*/  IADD3 R58, PT, PT, R55, R56, RZ ;  /* 0x00000038373a7210 */ /* 0x002fe40007ffe0ff */
[----:B------:R-:W-:-:S02]  /*114b0*/  I2FP.F32.S32 R74, R55 ;  /* 0x00000037004a7245 */ /* 0x000fc40000201400 */
[----:B------:R-:W-:Y:S01]  /*114c0*/  I2FP.F32.S32 R60, R58 ;  /* 0x0000003a003c7245 */ /* 0x000fe20000201400 */
[----:B------:R-:W1:Y:S01]  /*114d0*/  SHFL.DOWN PT, R97, R58, 0x1, 0x1f ;  /* 0x08201f003a617f89 */ /* 0x000e6200000e0000 */
[----:B------:R-:W-:Y:S01]  /*114e0*/  I2FP.F32.U32 R55, R56 ;  /* 0x0000003800377245 */ /* 0x000fe20000201000 */
[C---:B0-----:R-:W-:Y:S01]  /*114f0*/  FMUL.FTZ R76, R79.reuse, R74 ;  /* 0x0000004a4f4c7220 */ /* 0x041fe20000410000 */
[----:B------:R-:W0:Y:S01]  /*11500*/  MUFU.RCP R62, R60 ;  /* 0x0000003c003e7308 */ /* 0x000e220000001000 */
[----:B------:R-:W-:Y:S01]  /*11510*/  FADD.FTZ R79, -R79, R52 ;  /* 0x000000344f4f7221 */ /* 0x000fe20000010100 */
[----:B--2---:R-:W-:Y:S01]  /*11520*/  FADD.FTZ R53, R54, R53 ;  /* 0x0000003536357221 */ /* 0x004fe20000010000 */
[----:B------:R-:W-:Y:S02]  /*11530*/  FFMA.FTZ R95, R55, R52, R76 ;  /* 0x00000034375f7223 */ /* 0x000fe4000001004c */
        /* <DEDUP_REMOVED lines=19> */
[----:B------:R-:W0:Y:S01]  /*11670*/  @!P1 LDC.64 R52, c[0x0][0x3c8] ;  /* 0x0000f200ff349b82 */ /* 0x000e220000000a00 */
[----:B------:R-:W1:Y:S02]  /*11680*/  SHFL.IDX PT, R97, R79, RZ, 0x1f ;  /* 0x00001fff4f617589 */ /* 0x000e6400000e0000 */
[----:B------:R-:W-:-:S05]  /*11690*/  FFMA.FTZ R60, R58, R60, R55 ;  /* 0x0000003c3a3c7223 */ /* 0x000fca0000010037 */
[----:B------:R-:W2:Y:S01]  /*116a0*/  LDC R58, c[0x0][0x448] ;  /* 0x00011200ff3a7b82 */ /* 0x000ea20000000800 */
[----:B------:R-:W2:Y:S07]  /*116b0*/  SHFL.IDX PT, R119, R60, RZ, 0x1f ;  /* 0x00001fff3c777589 */ /* 0x000eae00000e0000 */
[----:B------:R-:W3:Y:S01]  /*116c0*/  @!P1 LDC.64 R54, c[0x0][0x3c0] ;  /* 0x0000f000ff369b82 */ /* 0x000ee20000000a00 */
[----:B-1----:R-:W-:-:S05]  /*116d0*/  FMUL.FTZ R56, R97, R97 ;  /* 0x0000006161387220 */ /* 0x002fca0000410000 */
[----:B------:R-:W-:Y:S01]  /*116e0*/  FSEL R95, R56, RZ, P0 ;  /* 0x000000ff385f7208 */ /* 0x000fe20000000000 */
[----:B--2---:R-:W-:Y:S01]  /*116f0*/  FFMA.FTZ R56, R119, UR25, R58 ;  /* 0x0000001977387c23 */ /* 0x004fe2000801003a */
[----:B------:R-:W-:-:S03]  /*11700*/  IMAD.U32 R119, RZ, RZ, UR7 ;  /* 0x00000007ff777e24 */ /* 0x000fc6000f8e00ff */
[----:B------:R-:W-:Y:S01]  /*11710*/  FADD.FTZ R56, R56, R95 ;  /* 0x0000005f38387221 */ /* 0x000fe20000010000 */
[----:B------:R-:W-:Y:S01]  /*11720*/  MOV R95, UR7 ;  /* 0x00000007005f7c02 */ /* 0x000fe20008000f00 */
[----:B0-----:R-:W-:Y:S02]  /*11730*/  @!P1 IMAD.WIDE R52, R119, 0x4, R52 ;  /* 0x0000000477349825 */ /* 0x001fe400078e0234 */
[----:B------:R-:W0:Y:S02]  /*11740*/  MUFU.RSQ R79, R56 ;  /* 0x00000038004f7308 */ /* 0x000e240000001400 */
[----:B---3--:R-:W-:-:S05]  /*11750*/  @!P1 IMAD.WIDE R54, R95, 0x4, R54 ;  /* 0x000000045f369825 */ /* 0x008fca00078e0236 */
[----:B------:R1:W-:Y:S04]  /*11760*/  @!P1 STG.E desc[UR14][R54.64], R97 ;  /* 0x0000006136009986 */ /* 0x0003e8000c10190e */
[----:B0-----:R1:W-:Y:S01]  /*11770*/  @!P1 STG.E desc[UR14][R52.64], R79 ;  /* 0x0000004f34009986 */ /* 0x0013e2000c10190e */
[----:B------:R-:W-:Y:S05]  /*11780*/  BRA.U !UP0, `(.L_x_1108) ;  /* 0x00000009086c7547 */ /* 0x000fea000b800000 */
[----:B-1----:R-:W-:Y:S01]  /*11790*/  FSEL R52, R97, RZ, !P0 ;  /* 0x000000ff61347208 */ /* 0x002fe20004000000 */
[----:B------:R-:W-:Y:S01]  /*117a0*/  IMAD.U32 R95, R20, 0x10000, RZ ;  /* 0x00010000145f7824 */ /* 0x000fe200078e00ff */
[----:B------:R-:W-:-:S03]  /*117b0*/  UIADD3 UR4, UPT, UPT, UR6, -0x1, URZ ;  /* 0xffffffff06047890 */ /* 0x000fc6000fffe0ff */
[C---:B------:R-:W-:Y:S01]  /*117c0*/  FADD.FTZ R54, -R52.reuse, R59 ;  /* 0x0000003b34367221 */ /* 0x040fe20000010100 */
[C---:B------:R-:W-:Y:S01]  /*117d0*/  FADD.FTZ R58, -R52.reuse, R57 ;  /* 0x00000039343a7221 */ /* 0x040fe20000010100 */
[C---:B------:R-:W-:Y:S01]  /*117e0*/  FADD.FTZ R62, -R52.reuse, R63 ;  /* 0x0000003f343e7221 */ /* 0x040fe20000010100 */
[----:B------:R-:W-:Y:S01]  /*117f0*/  FADD.FTZ R76, -R52, R71 ;  /* 0x00000047344c7221 */ /* 0x000fe20000010100 */
[----:B------:R-:W-:Y:S01]  /*11800*/  SHF.L.U32 R57, R24, 0x10, RZ ;  /* 0x0000001018397819 */ /* 0x000fe200000006ff */
[C---:B------:R-:W-:Y:S01]  /*11810*/  FADD.FTZ R78, -R52.reuse, R73 ;  /* 0x00000049344e7221 */ /* 0x040fe20000010100 */
[----:B------:R-:W-:Y:S01]  /*11820*/  FADD.FTZ R90, -R52, R83 ;  /* 0x00000053345a7221 */ /* 0x000fe20000010100 */
[----:B------:R-:W-:Y:S01]  /*11830*/  IMAD.U32 R63, R36, 0x10000, RZ ;  /* 0x00010000243f7824 */ /* 0x000fe200078e00ff */
[----:B------:R-:W-:Y:S01]  /*11840*/  SHF.L.U32 R71, R8, 0x10, RZ ;  /* 0x0000001008477819 */ /* 0x000fe200000006ff */
[----:B------:R-:W-:Y:S01]  /*11850*/  FMUL.FTZ R56, R79, R54 ;  /* 0x000000364f387220 */ /* 0x000fe20000410000 */
[C---:B------:R-:W-:Y:S01]  /*11860*/  FADD.FTZ R82, -R52.reuse, R75 ;  /* 0x0000004b34527221 */ /* 0x040fe20000010100 */
[----:B------:R-:W-:Y:S01]  /*11870*/  FADD.FTZ R86, -R52, R77 ;  /* 0x0000004d34567221 */ /* 0x000fe20000010100 */
[----:B------:R-:W-:-:S02]  /*11880*/  IMAD.U32 R83, R17, 0x10000, RZ ;  /* 0x0001000011537824 */ /* 0x000fc400078e00ff */
[C---:B------:R-:W-:Y:S01]  /*11890*/  FMUL.FTZ R60, R79.reuse, R58 ;  /* 0x0000003a4f3c7220 */ /* 0x040fe20000410000 */
[C---:B------:R-:W-:Y:S01]  /*118a0*/  FADD.FTZ R74, -R52.reuse, R61 ;  /* 0x0000003d344a7221 */ /* 0x040fe20000010100 */
[C---:B------:R-:W-:Y:S01]  /*118b0*/  FADD.FTZ R88, -R52.reuse, R81 ;  /* 0x0000005134587221 */ /* 0x040fe20000010100 */
[C---:B------:R-:W-:Y:S01]  /*118c0*/  FADD.FTZ R96, -R52.reuse, R87 ;  /* 0x0000005734607221 */ /* 0x040fe20000010100 */
[C---:B------:R-:W-:Y:S01]  /*118d0*/  FADD.FTZ R98, -R52.reuse, R85 ;  /* 0x0000005534627221 */ /* 0x040fe20000010100 */
[C---:B------:R-:W-:Y:S01]  /*118e0*/  FADD.FTZ R100, -R52.reuse, R91 ;  /* 0x0000005b34647221 */ /* 0x040fe20000010100 */
[C---:B------:R-:W-:Y:S01]  /*118f0*/  FADD.FTZ R102, -R52.reuse, R89 ;  /* 0x0000005934667221 */ /* 0x040fe20000010100 */
[----:B------:R-:W-:Y:S01]  /*11900*/  FADD.FTZ R104, -R52, R101 ;  /* 0x0000006534687221 */ /* 0x000fe20000010100 */
[C---:B------:R-:W-:Y:S01]  /*11910*/  FMUL.FTZ R87, R79.reuse, R76 ;  /* 0x0000004c4f577220 */ /* 0x040fe20000410000 */
[C---:B------:R-:W-:Y:S01]  /*11920*/  FMUL.FTZ R89, R79.reuse, R78 ;  /* 0x0000004e4f597220 */ /* 0x040fe20000410000 */
[----:B------:R-:W-:Y:S01]  /*11930*/  FFMA.FTZ R56, R56, R57, R63 ;  /* 0x0000003938387223 */ /* 0x000fe2000001003f */
[C---:B------:R-:W-:Y:S01]  /*11940*/  FMUL.FTZ R91, R79.reuse, R82 ;  /* 0x000000524f5b7220 */ /* 0x040fe20000410000 */
[C---:B------:R-:W-:Y:S01]  /*11950*/  FMUL.FTZ R76, R79.reuse, R86 ;  /* 0x000000564f4c7220 */ /* 0x040fe20000410000 */
[----:B------:R-:W-:Y:S01]  /*11960*/  FMUL.FTZ R78, R79, R90 ;  /* 0x0000005a4f4e7220 */ /* 0x000fe20000410000 */
[----:B------:R-:W-:Y:S01]  /*11970*/  FFMA.FTZ R57, R60, R71, R83 ;  /* 0x000000473c397223 */ /* 0x000fe20000010053 */
[----:B------:R-:W-:Y:S01]  /*11980*/  SHF.L.U32 R63, R25, 0x10, RZ ;  /* 0x00000010193f7819 */ /* 0x000fe200000006ff */
[C---:B------:R-:W-:Y:S01]  /*11990*/  FMUL.FTZ R80, R79.reuse, R62 ;  /* 0x0000003e4f507220 */ /* 0x040fe20000410000 */
[C---:B------:R-:W-:Y:S01]  /*119a0*/  FMUL.FTZ R85, R79.reuse, R74 ;  /* 0x0000004a4f557220 */ /* 0x040fe20000410000 */
[C---:B------:R-:W-:Y:S01]  /*119b0*/  FMUL.FTZ R77, R79.reuse, R88 ;  /* 0x000000584f4d7220 */ /* 0x040fe20000410000 */
[C---:B------:R-:W-:Y:S01]  /*119c0*/  FMUL.FTZ R81, R79.reuse, R96 ;  /* 0x000000604f517220 */ /* 0x040fe20000410000 */
[----:B------:R-:W-:Y:S01]  /*119d0*/  FMUL.FTZ R82, R79, R98 ;  /* 0x000000624f527220 */ /* 0x000fe20000410000 */
[----:B------:R-:W-:Y:S01]  /*119e0*/  IMAD.U32 R71, R37, 0x10000, RZ ;  /* 0x0001000025477824 */ /* 0x000fe200078e00ff */
[----:B------:R-:W-:Y:S01]  /*119f0*/  SHF.L.U32 R86, R7, 0x10, RZ ;  /* 0x0000001007567819 */ /* 0x000fe200000006ff */
[C---:B------:R-:W-:Y:S01]  /*11a00*/  FMUL.FTZ R75, R79.reuse, R100 ;  /* 0x000000644f4b7220 */ /* 0x040fe20000410000 */
[----:B------:R-:W-:Y:S01]  /*11a10*/  SHF.L.U32 R90, R26, 0x10, RZ ;  /* 0x000000101a5a7819 */ /* 0x000fe200000006ff */
[----:B------:R-:W-:Y:S01]  /*11a20*/  FMUL.FTZ R74, R79, R102 ;  /* 0x000000664f4a7220 */ /* 0x000fe20000410000 */
[----:B------:R-:W-:Y:S01]  /*11a30*/  IMAD.U32 R88, R16, 0x10000, RZ ;  /* 0x0001000010587824 */ /* 0x000fe200078e00ff */
[----:B------:R-:W-:Y:S01]  /*11a40*/  SHF.L.U32 R98, R6, 0x10, RZ ;  /* 0x0000001006627819 */ /* 0x000fe200000006ff */
[----:B------:R-:W-:-:S02]  /*11a50*/  IMAD.U32 R96, R38, 0x10000, RZ ;  /* 0x0001000026607824 */ /* 0x000fc400078e00ff */
[----:B------:R-:W-:Y:S01]  /*11a60*/  FMUL.FTZ R73, R79, R104 ;  /* 0x000000684f497220 */ /* 0x000fe20000410000 */
[----:B------:R-:W-:Y:S01]  /*11a70*/  IMAD.U32 R100, R15, 0x10000, RZ ;  /* 0x000100000f647824 */ /* 0x000fe200078e00ff */
[----:B------:R-:W-:Y:S01]  /*11a80*/  SHF.L.U32 R102, R27, 0x10, RZ ;  /* 0x000000101b667819 */ /* 0x000fe200000006ff */
[----:B------:R-:W-:Y:S02]  /*11a90*/  IMAD.U32 R104, R39, 0x10000, RZ ;  /* 0x0001000027687824 */ /* 0x000fe400078e00ff */
[----:B------:R-:W-:Y:S01]  /*11aa0*/  FFMA.FTZ R60, R80, R63, R71 ;  /* 0x0000003f503c7223 */ /* 0x000fe20000010047 */
[----:B------:R-:W-:Y:S01]  /*11ab0*/  FFMA.FTZ R63, R85, R86, R88 ;  /* 0x00000056553f7223 */ /* 0x000fe20000010058 */
[----:B------:R-:W-:Y:S01]  /*11ac0*/  FFMA.FTZ R71, R87, R90, R96 ;  /* 0x0000005a57477223 */ /* 0x000fe20000010060 */
[----:B------:R-:W-:Y:S01]  /*11ad0*/  SHF.L.U32 R83, R5, 0x10, RZ ;  /* 0x0000001005537819 */ /* 0x000fe200000006ff */
[----:B------:R-:W-:Y:S01]  /*11ae0*/  FFMA.FTZ R80, R89, R98, R100 ;  /* 0x0000006259507223 */ /* 0x000fe20000010064 */
[----:B------:R-:W-:Y:S01]  /*11af0*/  IMAD.U32 R87, R14, 0x10000, RZ ;  /* 0x000100000e577824 */ /* 0x000fe200078e00ff */
[----:B------:R-:W-:Y:S01]  /*11b00*/  SHF.L.U32 R86, R28, 0x10, RZ ;  /* 0x000000101c567819 */ /* 0x000fe200000006ff */
[----:B------:R-:W-:Y:S01]  /*11b10*/  FFMA.FTZ R85, R91, R102, R104 ;  /* 0x000000665b557223 */ /* 0x000fe20000010068 */
[----:B------:R-:W-:Y:S01]  /*11b20*/  IMAD.U32 R90, R40, 0x10000, RZ ;  /* 0x00010000285a7824 */ /* 0x000fe200078e00ff */
[----:B------:R-:W-:Y:S01]  /*11b30*/  SHF.L.U32 R89, R12, 0x10, RZ ;  /* 0x000000100c597819 */ /* 0x000fe200000006ff */
[----:B------:R-:W-:Y:S01]  /*11b40*/  FADD.FTZ R122, -R52, R93 ;  /* 0x0000005d347a7221 */ /* 0x000fe20000010100 */
[----:B------:R-:W-:Y:S01]  /*11b50*/  SHF.L.U32 R96, R29, 0x10, RZ ;  /* 0x000000101d607819 */ /* 0x000fe200000006ff */
[----:B------:R-:W-:Y:S01]  /*11b60*/  IMAD.U32 R91, R21, 0x10000, RZ ;  /* 0x00010000155b7824 */ /* 0x000fe200078e00ff */
[----:B------:R-:W-:Y:S01]  /*11b70*/  SHF.L.U32 R93, R11, 0x10, RZ ;  /* 0x000000100b5d7819 */ /* 0x000fe200000006ff */
[----:B------:R-:W-:-:S02]  /*11b80*/  IMAD.U32 R98, R41, 0x10000, RZ ;  /* 0x0001000029627824 */ /* 0x000fc400078e00ff */
[----:B------:R-:W-:Y:S01]  /*11b90*/  FFMA.FTZ R88, R76, R83, R87 ;  /* 0x000000534c587223 */ /* 0x000fe20000010057 */
[C---:B------:R-:W-:Y:S01]  /*11ba0*/  FADD.FTZ R106, -R52.reuse, R99 ;  /* 0x00000063346a7221 */ /* 0x040fe20000010100 */
[----:B------:R-:W-:Y:S01]  /*11bb0*/  FADD.FTZ R108, -R52, R103 ;  /* 0x00000067346c7221 */ /* 0x000fe20000010100 */
[----:B------:R-:W-:Y:S01]  /*11bc0*/  FFMA.FTZ R83, R77, R86, R90 ;  /* 0x000000564d537223 */ /* 0x000fe2000001005a */
[----:B------:R-:W-:Y:S01]  /*11bd0*/  FFMA.FTZ R86, R78, R89, R91 ;  /* 0x000000594e567223 */ /* 0x000fe2000001005b */
[----:B------:R-:W-:Y:S01]  /*11be0*/  FFMA.FTZ R81, R81, R96, R98 ;  /* 0x0000006051517223 */ /* 0x000fe20000010062 */
[----:B------:R-:W-:Y:S01]  /*11bf0*/  SHF.L.U32 R77, R10, 0x10, RZ ;  /* 0x000000100a4d7819 */ /* 0x000fe200000006ff */
[----:B------:R-:W-:Y:S01]  /*11c00*/  IMAD.U32 R89, R19, 0x10000, RZ ;  /* 0x0001000013597824 */ /* 0x000fe200078e00ff */
[----:B------:R-:W-:Y:S01]  /*11c10*/  SHF.L.U32 R96, R31, 0x10, RZ ;  /* 0x000000101f607819 */ /* 0x000fe200000006ff */
[C---:B------:R-:W-:Y:S01]  /*11c20*/  FADD.FTZ R110, -R52.reuse, R105 ;  /* 0x00000069346e7221 */ /* 0x040fe20000010100 */
[C---:B------:R-:W-:Y:S01]  /*11c30*/  FADD.FTZ R112, -R52.reuse, R107 ;  /* 0x0000006b34707221 */ /* 0x040fe20000010100 */
[C---:B------:R-:W-:Y:S01]  /*11c40*/  FADD.FTZ R114, -R52.reuse, R109 ;  /* 0x0000006d34727221 */ /* 0x040fe20000010100 */
[C---:B------:R-:W-:Y:S01]  /*11c50*/  FADD.FTZ R116, -R52.reuse, R111 ;  /* 0x0000006f34747221 */ /* 0x040fe20000010100 */
[C---:B------:R-:W-:Y:S01]  /*11c60*/  FADD.FTZ R118, -R52.reuse, R113 ;  /* 0x0000007134767221 */ /* 0x040fe20000010100 */
[----:B------:R-:W-:Y:S01]  /*11c70*/  FADD.FTZ R120, -R52, R115 ;  /* 0x0000007334787221 */ /* 0x000fe20000010100 */
[----:B------:R-:W-:Y:S01]  /*11c80*/  FFMA.FTZ R82, R82, R93, R95 ;  /* 0x0000005d52527223 */ /* 0x000fe2000001005f */
[----:B------:R-:W-:Y:S01]  /*11c90*/  IMAD.U32 R98, R43, 0x10000, RZ ;  /* 0x000100002b627824 */ /* 0x000fe200078e00ff */
[----:B------:R-:W-:Y:S01]  /*11ca0*/  SHF.L.U32 R91, R32, 0x10, RZ ;  /* 0x00000010205b7819 */ /* 0x000fe200000006ff */
[C---:B------:R-:W-:Y:S01]  /*11cb0*/  FMUL.FTZ R53, R79.reuse, R106 ;  /* 0x0000006a4f357220 */ /* 0x040fe20000410000 */
[----:B------:R-:W-:Y:S01]  /*11cc0*/  FMUL.FTZ R52, R79, R108 ;  /* 0x0000006c4f347220 */ /* 0x000fe20000410000 */
[----:B------:R-:W-:Y:S01]  /*11cd0*/  SHF.L.U32 R100, R9, 0x10, RZ ;  /* 0x0000001009647819 */ /* 0x000fe200000006ff */
[----:B------:R-:W-:-:S02]  /*11ce0*/  IMAD.U32 R93, R44, 0x10000, RZ ;  /* 0x000100002c5d7824 */ /* 0x000fc400078e00ff */
[----:B------:R-:W-:Y:S01]  /*11cf0*/  FFMA.FTZ R90, R74, R77, R89 ;  /* 0x0000004d4a5a7223 */ /* 0x000fe20000010059 */
[----:B------:R-:W-:Y:S01]  /*11d00*/  IMAD.U32 R102, R18, 0x10000, RZ ;  /* 0x0001000012667824 */ /* 0x000fe200078e00ff */
[----:B------:R-:W-:Y:S01]  /*11d10*/  UIMAD UR4, UR4, UR22, URZ ;  /* 0x00000016040472a4 */ /* 0x000fe2000f8e02ff */
[----:B------:R-:W-:Y:S01]  /*11d20*/  SHF.L.U32 R76, R30, 0x10, RZ ;  /* 0x000000101e4c7819 */ /* 0x000fe200000006ff */
[----:B------:R-:W-:Y:S01]  /*11d30*/  FFMA.FTZ R89, R73, R96, R98 ;  /* 0x0000006049597223 */ /* 0x000fe20000010062 */
[----:B------:R-:W-:Y:S02]  /*11d40*/  IMAD.U32 R78, R42, 0x10000, RZ ;  /* 0x000100002a4e7824 */ /* 0x000fe400078e00ff */
[----:B------:R-:W-:Y:S01]  /*11d50*/  FFMA.FTZ R73, R52, R91, R93 ;  /* 0x0000005b34497223 */ /* 0x000fe2000001005d */
[----:B------:R-:W-:Y:S01]  /*11d60*/  FFMA.FTZ R98, R53, R100, R102 ;  /* 0x0000006435627223 */ /* 0x000fe20000010066 */
[----:B------:R-:W-:Y:S01]  /*11d70*/  PRMT R77, R44, 0x7632, R77 ;  /* 0x000076322c4d7816 */ /* 0x000fe2000000004d */
[----:B------:R-:W0:Y:S01]  /*11d80*/  LDC.64 R52, c[0x0][0x428] ;  /* 0x00010a00ff347b82 */ /* 0x000e220000000a00 */
[----:B------:R-:W-:Y:S01]  /*11d90*/  PRMT R91, R33, 0x7632, R91 ;  /* 0x00007632215b7816 */ /* 0x000fe2000000005b */
[----:B------:R-:W-:Y:S01]  /*11da0*/  USHF.R.S32.HI UR5, URZ, 0x1f, UR4 ;  /* 0x0000001fff057899 */ /* 0x000fe20008011404 */
[----:B------:R-:W-:Y:S01]  /*11db0*/  PRMT R93, R45, 0x7632, R93 ;  /* 0x000076322d5d7816 */ /* 0x000fe2000000005d */
[----:B------:R-:W-:Y:S01]  /*11dc0*/  FFMA.FTZ R87, R75, R76, R78 ;  /* 0x0000004c4b577223 */ /* 0x000fe2000001004e */
[----:B------:R-:W-:Y:S01]  /*11dd0*/  SHF.L.U32 R75, R13, 0x10, RZ ;  /* 0x000000100d4b7819 */ /* 0x000fe200000006ff */
[----:B------:R-:W-:Y:S01]  /*11de0*/  FMUL.FTZ R62, R79, R110 ;  /* 0x0000006e4f3e7220 */ /* 0x000fe20000410000 */
[----:B------:R-:W-:Y:S01]  /*11df0*/  SHF.L.U32 R76, R45, 0x10, RZ ;  /* 0x000000102d4c7819 */ /* 0x000fe200000006ff */
[----:B------:R-:W-:Y:S01]  /*11e00*/  FMUL.FTZ R61, R79, R112 ;  /* 0x000000704f3d7220 */ /* 0x000fe20000410000 */
[----:B------:R-:W-:Y:S01]  /*11e10*/  SHF.L.U32 R91, R91, 0x10, RZ ;  /* 0x000000105b5b7819 */ /* 0x000fe200000006ff */
[----:B------:R-:W-:Y:S01]  /*11e20*/  FMUL.FTZ R58, R79, R114 ;  /* 0x000000724f3a7220 */ /* 0x000fe20000410000 */
[----:B------:R-:W-:Y:S01]  /*11e30*/  IMAD.U32 R74, R33, 0x10000, RZ ;  /* 0x00010000214a7824 */ /* 0x000fe200078e00ff */
[----:B------:R-:W-:Y:S01]  /*11e40*/  SHF.L.U32 R102, R46, 0x10, RZ ;  /* 0x000000102e667819 */ /* 0x000fe200000006ff */
[----:B------:R-:W-:Y:S01]  /*11e50*/  IMAD.U32 R77, R77, 0x10000, RZ ;  /* 0x000100004d4d7824 */ /* 0x000fe200078e00ff */
[----:B------:R-:W-:Y:S01]  /*11e60*/  ULEA.HI UR5, UR5, UR4, URZ, 0x3 ;  /* 0x0000000405057291 */ /* 0x000fe2000f8f18ff */
[----:B------:R-:W-:-:S02]  /*11e70*/  IMAD.U32 R93, R93, 0x10000, RZ ;  /* 0x000100005d5d7824 */ /* 0x000fc400078e00ff */
[----:B------:R-:W-:Y:S01]  /*11e80*/  FMUL.FTZ R59, R79, R116 ;  /* 0x000000744f3b7220 */ /* 0x000fe20000410000 */
[----:B------:R-:W-:Y:S02]  /*11e90*/  IMAD.U32 R78, R34, 0x10000, RZ ;  /* 0x00010000224e7824 */ /* 0x000fe400078e00ff */
[----:B------:R-:W-:Y:S01]  /*11ea0*/  FFMA.FTZ R96, R62, R75, R77 ;  /* 0x0000004b3e607223 */ /* 0x000fe2000001004d */
[----:B------:R-:W-:Y:S01]  /*11eb0*/  FFMA.FTZ R61, R61, R74, R76 ;  /* 0x0000004a3d3d7223 */ /* 0x000fe2000001004c */
[----:B------:R-:W-:Y:S01]  /*11ec0*/  FFMA.FTZ R100, R58, R91, R93 ;  /* 0x0000005b3a647223 */ /* 0x000fe2000001005d */
[----:B------:R-:W-:Y:S01]  /*11ed0*/  FFMA.FTZ R62, R59, R78, R102 ;  /* 0x0000004e3b3e7223 */ /* 0x000fe20000010066 */
[----:B------:R-:W-:Y:S01]  /*11ee0*/  PRMT R58, R34, 0x7632, R58 ;  /* 0x00007632223a7816 */ /* 0x000fe2000000003a */
[----:B------:R-:W-:Y:S01]  /*11ef0*/  IMAD.U32 R102, RZ, RZ, UR5 ;  /* 0x00000005ff667e24 */ /* 0x000fe2000f8e00ff */
[----:B------:R-:W-:Y:S01]  /*11f00*/  PRMT R74, R46, 0x7632, R74 ;  /* 0x000076322e4a7816 */ /* 0x000fe2000000004a */
[----:B------:R-:W-:Y:S01]  /*11f10*/  FMUL.FTZ R55, R79, R118 ;  /* 0x000000764f377220 */ /* 0x000fe20000410000 */
[----:B------:R-:W-:Y:S01]  /*11f20*/  PRMT R76, R35, 0x7632, R76 ;  /* 0x00007632234c7816 */ /* 0x000fe2000000004c */
[----:B------:R-:W-:Y:S01]  /*11f30*/  FMUL.FTZ R54, R79, R120 ;  /* 0x000000784f367220 */ /* 0x000fe20000410000 */
[----:B------:R-:W-:Y:S01]  /*11f40*/  PRMT R78, R47, 0x7632, R78 ;  /* 0x000076322f4e7816 */ /* 0x000fe2000000004e */
[----:B------:R-:W-:Y:S01]  /*11f50*/  IMAD.U32 R74, R74, 0x10000, RZ ;  /* 0x000100004a4a7824 */ /* 0x000fe200078e00ff */
[----:B------:R-:W-:Y:S01]  /*11f60*/  SHF.L.U32 R58, R58, 0x10, RZ ;  /* 0x000000103a3a7819 */ /* 0x000fe200000006ff */
[----:B------:R-:W-:Y:S01]  /*11f70*/  FMUL.FTZ R79, R79, R122 ;  /* 0x0000007a4f4f7220 */ /* 0x000fe20000410000 */
[----:B------:R-:W-:Y:S01]  /*11f80*/  LEA.HI.SX32 R75, R102, R117, 0x1d ;  /* 0x00000075664b7211 */ /* 0x000fe200078feaff */
[----:B------:R-:W-:Y:S01]  /*11f90*/  IMAD.U32 R76, R76, 0x10000, RZ ;  /* 0x000100004c4c7824 */ /* 0x000fe200078e00ff */
[----:B------:R-:W-:Y:S01]  /*11fa0*/  SHF.L.U32 R59, R35, 0x10, RZ ;  /* 0x00000010233b7819 */ /* 0x000fe200000006ff */
[----:B------:R-:W-:Y:S01]  /*11fb0*/  FFMA.FTZ R91, R55, R58, R74 ;  /* 0x0000003a375b7223 */ /* 0x000fe2000001004a */
[----:B------:R-:W-:Y:S01]  /*11fc0*/  SHF.L.U32 R93, R47, 0x10, RZ ;  /* 0x000000102f5d7819 */ /* 0x000fe200000006ff */
[----:B------:R-:W-:Y:S01]  /*11fd0*/  VIADD R77, R75, 0x80 ;  /* 0x000000804b4d7836 */ /* 0x000fe20000000000 */
[----:B------:R-:W-:-:S02]  /*11fe0*/  SHF.L.U32 R78, R78, 0x10, RZ ;  /* 0x000000104e4e7819 */ /* 0x000fc400000006ff */
[C---:B------:R-:W-:Y:S01]  /*11ff0*/  IADD3 R55, PT, PT, R75.reuse, 0x100, RZ ;  /* 0x000001004b377810 */ /* 0x040fe20007ffe0ff */
[----:B------:R-:W-:Y:S01]  /*12000*/  FFMA.FTZ R93, R54, R59, R93 ;  /* 0x0000003b365d7223 */ /* 0x000fe2000001005d */
[----:B0-----:R-:W-:-:S04]  /*12010*/  IMAD.WIDE.U32 R74, R75, 0x10, R52 ;  /* 0x000000104b4a7825 */ /* 0x001fc800078e0034 */
[----:B------:R-:W-:Y:S01]  /*12020*/  FFMA.FTZ R102, R79, R76, R78 ;  /* 0x0000004c4f667223 */ /* 0x000fe2000001004e */
[----:B------:R-:W-:Y:S01]  /*12030*/  F2FP.BF16.F32.PACK_AB R54, R80, R71 ;  /* 0x000000475036723e */ /* 0x000fe200000010ff */
[--C-:B------:R-:W-:Y:S01]  /*12040*/  IMAD.WIDE.U32 R76, R77, 0x10, R52.reuse ;  /* 0x000000104d4c7825 */ /* 0x100fe200078e0034 */
[----:B------:R-:W-:Y:S02]  /*12050*/  F2FP.BF16.F32.PACK_AB R59, R98, R89 ;  /* 0x00000059623b723e */ /* 0x000fe400000010ff */
[----:B------:R-:W-:Y:S01]  /*12060*/  F2FP.BF16.F32.PACK_AB R58, R90, R87 ;  /* 0x000000575a3a723e */ /* 0x000fe200000010ff */
[----:B------:R-:W-:Y:S01]  /*12070*/  IMAD.WIDE.U32 R78, R55, 0x10, R52 ;  /* 0x00000010374e7825 */ /* 0x000fe200078e0034 */
[----:B------:R-:W-:Y:S02]  /*12080*/  F2FP.BF16.F32.PACK_AB R55, R88, R85 ;  /* 0x000000555837723e */ /* 0x000fe400000010ff */
[----:B------:R-:W-:Y:S02]  /*12090*/  F2FP.BF16.F32.PACK_AB R53, R63, R60 ;  /* 0x0000003c3f35723e */ /* 0x000fe400000010ff */
[----:B------:R-:W-:-:S02]  /*120a0*/  F2FP.BF16.F32.PACK_AB R52, R57, R56 ;  /* 0x000000383934723e */ /* 0x000fc400000010ff */
[----:B------:R-:W-:Y:S02]  /*120b0*/  F2FP.BF16.F32.PACK_AB R57, R82, R81 ;  /* 0x000000515239723e */ /* 0x000fe400000010ff */
[----:B------:R-:W-:Y:S01]  /*120c0*/  F2FP.BF16.F32.PACK_AB R56, R86, R83 ;  /* 0x000000535638723e */ /* 0x000fe200000010ff */
[----:B------:R0:W-:Y:S01]  /*120d0*/  STG.E.128 desc[UR14][R74.64], R52 ;  /* 0x000000344a007986 */ /* 0x0001e2000c101d0e */
[----:B------:R-:W-:Y:S02]  /*120e0*/  F2FP.BF16.F32.PACK_AB R63, R102, R93 ;  /* 0x0000005d663f723e */ /* 0x000fe400000010ff */
[----:B------:R-:W-:Y:S01]  /*120f0*/  F2FP.BF16.F32.PACK_AB R62, R91, R62 ;  /* 0x0000003e5b3e723e */ /* 0x000fe200000010ff */
[----:B------:R0:W-:Y:S01]  /*12100*/  STG.E.128 desc[UR14][R76.64], R56 ;  /* 0x000000384c007986 */ /* 0x0001e2000c101d0e */
[----:B------:R-:W-:Y:S02]  /*12110*/  F2FP.BF16.F32.PACK_AB R61, R100, R61 ;  /* 0x0000003d643d723e */ /* 0x000fe400000010ff */
[----:B------:R-:W-:-:S05]  /*12120*/  F2FP.BF16.F32.PACK_AB R60, R96, R73 ;  /* 0x00000049603c723e */ /* 0x000fca00000010ff */
[----:B------:R0:W-:Y:S02]  /*12130*/  STG.E.128 desc[UR14][R78.64], R60 ;  /* 0x0000003c4e007986 */ /* 0x0001e4000c101d0e */
.L_x_1108:
[----:B------:R-:W-:Y:S02]  /*12140*/  UIADD3 UR7, UPT, UPT, UR7, UR20, URZ ;  /* 0x0000001407077290 */ /* 0x000fe4000fffe0ff */
[----:B------:R-:W-:Y:S02]  /*12150*/  UPLOP3.LUT UP1, UPT, UPT, UPT, UP1, 0x40, 0x4 ;  /* 0x000000000004789c */ /* 0x000fe40003f2e810 */
[----:B------:R-:W-:-:S09]  /*12160*/  UISETP.GE.AND UP0, UPT, UR7, UR21, UPT ;  /* 0x000000150700728c */ /* 0x000fd2000bf06270 */
[----:B------:R-:W-:Y:S05]  /*12170*/  BRA.U !UP0, `(.L_x_1109) ;  /* 0xfffffee908147547 */ /* 0x000fea000b83ffff */
[----:B------:R-:W-:Y:S05]  /*12180*/  EXIT ;  /* 0x000000000000794d */ /* 0x000fea0003800000 */
.L_x_1110:
        /* <DEDUP_REMOVED lines=15> */
.L_x_20742:


//--------------------- .text._ZN10layer_norm13ln_fwd_kernelINS_13Kernel_traitsI13__nv_bfloat16S2_S2_S2_fjLj3072ELj1ELj1ELj4ELj16ENS_18Kernel_traits_baseILj3072ES2_S2_S2_S2_fjLj128EEEEELb1ELb1ELb0ELb0EEEvNS_9FwdParamsE --------------------------
	.section	.text._ZN10layer_norm13ln_fwd_kernelINS_13Kernel_traitsI13__nv_bfloat16S2_S2_S2_fjLj3072ELj1ELj1ELj4ELj16ENS_18Kernel_traits_baseILj3072ES2_S2_S2_S2_fjLj128EEEEELb1ELb1ELb0ELb0EEEvNS_9FwdParamsE,"ax",@progbits
	.align	128
        .global         _ZN10layer_norm13ln_fwd_kernelINS_13Kernel_traitsI13__nv_bfloat16S2_S2_S2_fjLj3072ELj1ELj1ELj4ELj16ENS_18Kernel_traits_baseILj3072ES2_S2_S2_S2_fjLj128EEEEELb1ELb1ELb0ELb0EEEvNS_9FwdParamsE
        .type           _ZN10layer_norm13ln_fwd_kernelINS_13Kernel_traitsI13__nv_bfloat16S2_S2_S2_fjLj3072ELj1ELj1ELj4ELj16ENS_18Kernel_traits_baseILj3072ES2_S2_S2_S2_fjLj128EEEEELb1ELb1ELb0ELb0EEEvNS_9FwdParamsE,@function
        .size           _ZN10layer_norm13ln_fwd_kernelINS_13Kernel_traitsI13__nv_bfloat16S2_S2_S2_fjLj3072ELj1ELj1ELj4ELj16ENS_18Kernel_traits_baseILj3072ES2_S2_S2_S2_fjLj128EEEEELb1ELb1ELb0ELb0EEEvNS_9FwdParamsE,(.L_x_20743 - _ZN10layer_norm13ln_fwd_kernelINS_13Kernel_traitsI13__nv_bfloat16S2_S2_S2_fjLj3072ELj1ELj1ELj4ELj16ENS_18Kernel_traits_baseILj3072ES2_S2_S2_S2_fjLj128EEEEELb1ELb1ELb0ELb0EEEvNS_9FwdParamsE)
        .other          _ZN10layer_norm13ln_fwd_kernelINS_13Kernel_traitsI13__nv_bfloat16S2_S2_S2_fjLj3072ELj1ELj1ELj4ELj16ENS_18Kernel_traits_baseILj3072ES2_S2_S2_S2_fjLj128EEEEELb1ELb1ELb0ELb0EEEvNS_9FwdParamsE,@"STO_CUDA_ENTRY STV_DEFAULT"
_ZN10layer_norm13ln_fwd_kernelINS_13Kernel_traitsI13__nv_bfloat16S2_S2_S2_fjLj3072ELj1ELj1ELj4ELj16ENS_18Kernel_traits_baseILj3072ES2_S2_S2_S2_fjLj128EEEEELb1ELb1ELb0ELb0EEEvNS_9FwdParamsE:
.text._ZN10layer_norm13ln_fwd_kernelINS_13Kernel_traitsI13__nv_bfloat16S2_S2_S2_fjLj3072ELj1ELj1ELj4ELj16ENS_18Kernel_traits_baseILj3072ES2_S2_S2_S2_fjLj128EEEEELb1ELb1ELb0ELb0EEEvNS_9FwdParamsE:
[----:B------:R-:W-:Y:S01]  /*0000*/  LDC R1, c[0x0][0x37c] ;  /* 0x0000df00ff017b82 */ /* 0x000fe20000000800 */
[----:B------:R-:W0:Y:S07]  /*0010*/  LDCU.U8 UR4, c[0x0][0x464] ;  /* 0x00008c80ff0477ac */ /* 0x000e2e0008000000 */
[----:B------:R-:W1:Y:S01]  /*0020*/  LDC R108, c[0x0][0x458] ;  /* 0x00011600ff6c7b82 */ /* 0x000e620000000800 */
[----:B------:R-:W2:Y:S01]  /*0030*/  LDCU.64 UR8, c[0x0][0x450] ;  /* 0x00008a00ff0877ac */ /* 0x000ea20008000a00 */
[----:B------:R-:W3:Y:S06]  /*0040*/  LDCU.64 UR6, c[0x0][0x358] ;  /* 0x00006b00ff0677ac */ /* 0x000eec0008000a00 */
[----:B------:R-:W1:Y:S01]  /*0050*/  LDC R109, c[0x0][0x45c] ;  /* 0x00011700ff6d7b82 */ /* 0x000e620000000800 */
[----:B------:R-:W4:Y:S07]  /*0060*/  S2R R89, SR_TID.X ;  /* 0x0000000000597919 */ /* 0x000f2e0000002100 */
[----:B------:R-:W5:Y:S01]  /*0070*/  LDC R9, c[0x0][0x388] ;  /* 0x0000e200ff097b82 */ /* 0x000f620000000800 */
[----:B0-----:R-:W-:Y:S01]  /*0080*/  ISETP.NE.AND P0, PT, RZ, UR4, PT ;  /* 0x00000004ff007c0c */ /* 0x001fe2000bf05270 */
[----:B------:R-:W0:Y:S01]  /*0090*/  LDCU.64 UR4, c[0x0][0x438] ;  /* 0x00008700ff0477ac */ /* 0x000e220008000a00 */
[----:B--2---:R-:W-:-:S02]  /*00a0*/  IMAD.U32 R2, RZ, RZ, UR8 ;  /* 0x00000008ff027e24 */ /* 0x004fc4000f8e00ff */
[----:B------:R-:W-:-:S09]  /*00b0*/  IMAD.U32 R3, RZ, RZ, UR9 ;  /* 0x00000009ff037e24 */ /* 0x000fd2000f8e00ff */
[----:B---3--:R-:W2:Y:S01]  /*00c0*/  @P0 LDG.E.64 R2, desc[UR6][R2.64] ;  /* 0x0000000602020981 */ /* 0x008ea2000c1e1b00 */
[----:B------:R-:W3:Y:S03]  /*00d0*/  @P0 LDC R7, c[0x0][0x460] ;  /* 0x00011800ff070b82 */ /* 0x000ee60000000800 */
[----:B-1----:R-:W3:Y:S01]  /*00e0*/  @P0 LDG.E.64 R4, desc[UR6][R108.64] ;  /* 0x000000066c040981 */ /* 0x002ee2000c1e1b00 */
[----:B------:R-:W-:Y:S01]  /*00f0*/  BSSY.RECONVERGENT B0, `(.L_x_1111) ;  /* 0x000006a000007945 */ /* 0x000fe20003800200 */
[----:B0-----:R-:W-:-:S03]  /*0100*/  UISETP.NE.U32.AND UP0, UPT, UR4, URZ, UPT ;  /* 0x000000ff0400728c */ /* 0x001fc6000bf05070 */
[----:B------:R-:W0:Y:S01]  /*0110*/  S2UR UR10, SR_CTAID.X ;  /* 0x00000000000a79c3 */ /* 0x000e220000002500 */
[----:B------:R-:W-:Y:S01]  /*0120*/  UISETP.NE.AND.EX UP0, UPT, UR5, URZ, UPT, UP0 ;  /* 0x000000ff0500728c */ /* 0x000fe2000bf05300 */
[C---:B----4-:R-:W-:Y:S02]  /*0130*/  LOP3.LUT R0, R89.reuse, 0x60, RZ, 0xc0, !PT ;  /* 0x0000006059007812 */ /* 0x050fe400078ec0ff */
[----:B------:R-:W-:Y:S02]  /*0140*/  LOP3.LUT R14, R89, 0x1f, RZ, 0xc0, !PT ;  /* 0x0000001f590e7812 */ /* 0x000fe400078ec0ff */
[--C-:B------:R-:W-:Y:S02]  /*0150*/  LOP3.LUT R88, R0, 0x1f, R89.reuse, 0xf8, !PT ;  /* 0x0000001f00587812 */ /* 0x100fe400078ef859 */
[----:B------:R-:W0:Y:S02]  /*0160*/  LDC R6, c[0x0][0x360] ;  /* 0x0000d800ff067b82 */ /* 0x000e240000000800 */
[----:B------:R-:W-:Y:S01]  /*0170*/  LOP3.LUT R86, R88, 0x7f, RZ, 0x3c, !PT ;  /* 0x0000007f58567812 */ /* 0x000fe200078e3cff */
[----:B0-----:R-:W-:Y:S01]  /*0180*/  IMAD R87, R6, UR10, R89 ;  /* 0x0000000a06577c24 */ /* 0x001fe2000f8e0259 */
[----:B--2---:R-:W-:-:S02]  /*0190*/  @P0 R2UR UR8, R2 ;  /* 0x00000000020802ca */ /* 0x004fc400000e0000 */
[----:B-----5:R-:W-:Y:S02]  /*01a0*/  SHF.R.S32.HI R2, RZ, 0x1f, R9 ;  /* 0x0000001fff027819 */ /* 0x020fe40000011409 */
[----:B------:R-:W-:Y:S02]  /*01b0*/  @P0 R2UR UR9, R3 ;  /* 0x00000000030902ca */ /* 0x000fe400000e0000 */
[----:B------:R-:W-:Y:S02]  /*01c0*/  LEA.HI R2, R2, R9, RZ, 0x3 ;  /* 0x0000000902027211 */ /* 0x000fe400078f18ff */
[----:B---3--:R-:W-:Y:S02]  /*01d0*/  @P0 IADD3 R108, P1, PT, R4, R7, RZ ;  /* 0x00000007046c0210 */ /* 0x008fe40007f3e0ff */
[----:B------:R-:W-:Y:S02]  /*01e0*/  SHF.R.S32.HI R15, RZ, 0x3, R2 ;  /* 0x00000003ff0f7819 */ /* 0x000fe40000011402 */
[----:B------:R-:W-:Y:S01]  /*01f0*/  @P0 IADD3.X R109, PT, PT, RZ, R5, RZ, P1, !PT ;  /* 0x00000005ff6d0210 */ /* 0x000fe20000ffe4ff */
[----:B------:R-:W-:-:S02]  /*0200*/  UIADD3 UR15, UPT, UPT, UR8, -0x61c88647, URZ ;  /* 0x9e3779b9080f7890 */ /* 0x000fc4000fffe0ff */
[----:B------:R-:W-:Y:S01]  /*0210*/  IMAD.IADD R86, R15, 0x1, R86 ;  /* 0x000000010f567824 */ /* 0x000fe200078e0256 */
[--C-:B------:R-:W-:Y:S01]  /*0220*/  SHF.R.U64 R85, R108, 0x2, R109.reuse ;  /* 0x000000026c557819 */ /* 0x100fe2000000126d */
[----:B------:R-:W-:Y:S01]  /*0230*/  UIADD3 UR18, UPT, UPT, UR9, -0x4498517b, URZ ;  /* 0xbb67ae8509127890 */ /* 0x000fe2000fffe0ff */
[----:B------:R-:W-:Y:S01]  /*0240*/  SHF.R.U32.HI R84, RZ, 0x2, R109 ;  /* 0x00000002ff547819 */ /* 0x000fe2000001166d */
[----:B------:R-:W-:Y:S02]  /*0250*/  UIADD3 UR19, UPT, UPT, UR8, 0x3c6ef372, URZ ;  /* 0x3c6ef37208137890 */ /* 0x000fe4000fffe0ff */
[----:B------:R-:W-:Y:S02]  /*0260*/  UIADD3 UR20, UPT, UPT, UR9, 0x76cf5d0a, URZ ;  /* 0x76cf5d0a09147890 */ /* 0x000fe4000fffe0ff */
[----:B------:R-:W-:Y:S02]  /*0270*/  UIADD3 UR21, UPT, UPT, UR8, -0x255992d5, URZ ;  /* 0xdaa66d2b08157890 */ /* 0x000fe4000fffe0ff */
        /* <DEDUP_REMOVED lines=14> */
[C---:B------:R-:W-:Y:S01]  /*0360*/  ISETP.GE.U32.AND P1, PT, R86.reuse, 0x100, PT ;  /* 0x000001005600780c */ /* 0x040fe20003f26070 */
[----:B------:R-:W-:Y:S01]  /*0370*/  IMAD.MOV.U32 R17, RZ, RZ, R88 ;  /* 0x000000ffff117224 */ /* 0x000fe200078e0058 */
[----:B------:R-:W-:-:S11]  /*0380*/  ISETP.GE.U32.AND P0, PT, R86, 0x80, PT ;  /* 0x000000805600780c */ /* 0x000fd60003f06070 */
        /* <DEDUP_REMOVED lines=32> */
.L_x_1112:
[C---:B------:R-:W-:Y:S01]  /*0590*/  ISETP.GE.U32.AND P1, PT, R86.reuse, 0x100, PT ;  /* 0x000001005600780c */ /* 0x040fe20003f26070 */
[----:B------:R-:W-:Y:S01]  /*05a0*/  IMAD.MOV.U32 R17, RZ, RZ, R88 ;  /* 0x000000ffff117224 */ /* 0x000fe200078e0058 */
[C---:B------:R-:W-:Y:S02]  /*05b0*/  ISETP.GE.U32.AND P2, PT, R86.reuse, 0x180, PT ;  /* 0x000001805600780c */ /* 0x040fe40003f46070 */
[----:B------:R-:W-:-:S09]  /*05c0*/  ISETP.GE.U32.AND P0, PT, R86, 0x80, PT ;  /* 0x000000805600780c */ /* 0x000fd20003f06070 */
        /* <DEDUP_REMOVED lines=28> */
.L_x_1113:
[----:B------:R-:W-:Y:S05]  /*0790*/  BSYNC.RECONVERGENT B0 ;  /* 0x0000000000007941 */ /* 0x000fea0003800200 */
.L_x_1111:
[----:B------:R-:W0:Y:S02]  /*07a0*/  LDCU UR4, c[0x0][0x384] ;  /* 0x00007080ff0477ac */ /* 0x000e240008000800 */
[----:B0-----:R-:W-:-:S06]  /*07b0*/  UISETP.GE.AND UP0, UPT, UR10, UR4, UPT ;  /* 0x000000040a00728c */ /* 0x001fcc000bf06270 */
[----:B------:R-:W-:-:S13]  /*07c0*/  PLOP3.LUT P0, PT, PT, PT, UP0, 0x80, 0x8 ;  /* 0x000000000008781c */ /* 0x000fda0003f0f008 */
[----:B------:R-:W-:Y:S05]  /*07d0*/  @P0 EXIT ;  /* 0x000000000000094d */ /* 0x000fea0003800000 */
[----:B------:R-:W-:Y:S01]  /*07e0*/  IMAD.HI.U32 R2, R85, -0x2daee0ad, RZ ;  /* 0xd2511f5355027827 */ /* 0x000fe200078e00ff */
[----:B------:R-:W-:Y:S01]  /*07f0*/  LOP3.LUT R11, R15, 0x7f, RZ, 0xc0, !PT ;  /* 0x0000007f0f0b7812 */ /* 0x000fe200078ec0ff */
[----:B------:R-:W0:Y:S01]  /*0800*/  LDCU.64 UR4, c[0x0][0x3e0] ;  /* 0x00007c00ff0477ac */ /* 0x000e220008000a00 */
[----:B------:R-:W-:Y:S01]  /*0810*/  LOP3.LUT R108, R108, 0x3, RZ, 0xc0, !PT ;  /* 0x000000036c6c7812 */ /* 0x000fe200078ec0ff */
        /* <DEDUP_REMOVED lines=14> */
[----:B------:R-:W2:Y:S01]  /*0900*/  LDCU UR14, c[0x0][0x400] ;  /* 0x00008000ff0e77ac */ /* 0x000ea20008000800 */
[----:B------:R-:W-:Y:S01]  /*0910*/  PRMT R80, R42, 0x7632, R80 ;  /* 0x000076322a507816 */ /* 0x000fe20000000050 */
[----:B------:R-:W-:Y:S01]  /*0920*/  IMAD R8, R3, -0x2daee0ad, RZ ;  /* 0xd2511f5303087824 */ /* 0x000fe200078e02ff */
[----:B------:R-:W-:Y:S01]  /*0930*/  LOP3.LUT R6, R7, UR18, R6, 0x96, !PT ;  /* 0x0000001207067c12 */ /* 0x000fe2000f8e9606 */
[----:B------:R-:W-:Y:S01]  /*0940*/  IMAD.HI.U32 R3, R4, -0x2daee0ad, RZ ;  /* 0xd2511f5304037827 */ /* 0x000fe200078e00ff */
[----:B0-----:R-:W-:Y:S01]  /*0950*/  UISETP.NE.U32.AND UP0, UPT, UR4, URZ, UPT ;  /* 0x000000ff0400728c */ /* 0x001fe2000bf05070 */
[----:B------:R-:W-:Y:S01]  /*0960*/  PRMT R79, R46, 0x7632, R79 ;  /* 0x000076322e4f7816 */ /* 0x000fe2000000004f */
[----:B------:R-:W0:Y:S01]  /*0970*/  LDCU.U8 UR4, c[0x0][0x410] ;  /* 0x00008200ff0477ac */ /* 0x000e220008000000 */
        /* <DEDUP_REMOVED lines=8> */
[----:B------:R-:W-:Y:S01]  /*0a00*/  IMAD R5, R6, -0x326172a9, RZ ;  /* 0xcd9e8d5706057824 */ /* 0x000fe200078e02ff */
[----:B------:R-:W-:Y:S01]  /*0a10*/  PRMT R76, R40, 0x7632, R76 ;  /* 0x00007632284c7816 */ /* 0x000fe2000000004c */
[----:B------:R-:W-:Y:S01]  /*0a20*/  IMAD.HI.U32 R4, R3, -0x326172a9, RZ ;  /* 0xcd9e8d5703047827 */ /* 0x000fe200078e00ff */
[----:B------:R-:W-:Y:S01]  /*0a30*/  PRMT R31, R44, 0x7632, R31 ;  /* 0x000076322c1f7816 */ /* 0x000fe2000000001f */
[----:B------:R-:W3:Y:S01]  /*0a40*/  LDCU.64 UR12, c[0x0][0x3a0] ;  /* 0x00007400ff0c77ac */ /* 0x000ee20008000a00 */
[----:B------:R-:W-:Y:S01]  /*0a50*/  PRMT R30, R55, 0x7632, R30 ;  /* 0x00007632371e7816 */ /* 0x000fe2000000001e */
[C---:B------:R-:W-:Y:S01]  /*0a60*/  IMAD.HI.U32 R6, R2.reuse, -0x2daee0ad, RZ ;  /* 0xd2511f5302067827 */ /* 0x040fe200078e00ff */
[----:B------:R-:W-:Y:S01]  /*0a70*/  LOP3.LUT R4, R5, UR21, R4, 0x96, !PT ;  /* 0x0000001505047c12 */ /* 0x000fe2000f8e9604 */
[----:B------:R-:W4:Y:S01]  /*0a80*/  LDCU.64 UR16, c[0x0][0x380] ;  /* 0x00007000ff1077ac */ /* 0x000f220008000a00 */
[----:B------:R-:W-:Y:S01]  /*0a90*/  PRMT R29, R59, 0x7632, R29 ;  /* 0x000076323b1d7816 */ /* 0x000fe2000000001d */
[----:B------:R-:W-:Y:S01]  /*0aa0*/  IMAD R8, R2, -0x2daee0ad, RZ ;  /* 0xd2511f5302087824 */ /* 0x000fe200078e02ff */
[----:B------:R-:W-:Y:S01]  /*0ab0*/  LOP3.LUT R6, R7, UR22, R6, 0x96, !PT ;  /* 0x0000001607067c12 */ /* 0x000fe2000f8e9606 */
[----:B------:R-:W-:Y:S01]  /*0ac0*/  IMAD.HI.U32 R5, R4, -0x2daee0ad, RZ ;  /* 0xd2511f5304057827 */ /* 0x000fe200078e00ff */
[----:B------:R-:W-:Y:S01]  /*0ad0*/  PRMT R28, R54, 0x7632, R28 ;  /* 0x00007632361c7816 */ /* 0x000fe2000000001c */
[----:B0-----:R-:W-:Y:S01]  /*0ae0*/  UISETP.NE.AND UP3, UPT, UR4, URZ, UPT ;  /* 0x000000ff0400728c */ /* 0x001fe2000bf65270 */
[----:B------:R-:W-:Y:S01]  /*0af0*/  PRMT R27, R58, 0x7632, R27 ;  /* 0x000076323a1b7816 */ /* 0x000fe2000000001b */
[----:B------:R-:W-:Y:S01]  /*0b00*/  IMAD R3, R3, -0x326172a9, RZ ;  /* 0xcd9e8d5703037824 */ /* 0x000fe200078e02ff */
[----:B------:R-:W-:Y:S01]  /*0b10*/  LOP3.LUT R5, R8, UR24, R5, 0x96, !PT ;  /* 0x0000001808057c12 */ /* 0x000fe2000f8e9605 */
[----:B------:R-:W-:Y:S01]  /*0b20*/  IMAD.HI.U32 R2, R6, -0x326172a9, RZ ;  /* 0xcd9e8d5706027827 */ /* 0x000fe200078e00ff */
[----:B------:R-:W-:-:S02]  /*0b30*/  PRMT R26, R53, 0x7632, R26 ;  /* 0x00007632351a7816 */ /* 0x000fc4000000001a */
[----:B------:R-:W-:Y:S01]  /*0b40*/  PRMT R25, R57, 0x7632, R25 ;  /* 0x0000763239197816 */ /* 0x000fe20000000019 */
[----:B------:R-:W-:Y:S01]  /*0b50*/  IMAD R6, R6, -0x326172a9, RZ ;  /* 0xcd9e8d5706067824 */ /* 0x000fe200078e02ff */
[----:B------:R-:W-:Y:S01]  /*0b60*/  LOP3.LUT R2, R3, UR23, R2, 0x96, !PT ;  /* 0x0000001703027c12 */ /* 0x000fe2000f8e9602 */
[----:B------:R-:W-:Y:S01]  /*0b70*/  IMAD.HI.U32 R3, R5, -0x326172a9, RZ ;  /* 0xcd9e8d5705037827 */ /* 0x000fe200078e00ff */
[----:B------:R-:W-:Y:S02]  /*0b80*/  PRMT R24, R52, 0x7632, R24 ;  /* 0x0000763234187816 */ /* 0x000fe40000000018 */
[----:B------:R-:W-:Y:S01]  /*0b90*/  PRMT R23, R56, 0x7632, R23 ;  /* 0x0000763238177816 */ /* 0x000fe20000000017 */
[----:B------:R-:W-:Y:S01]  /*0ba0*/  IMAD R7, R4, -0x2daee0ad, RZ ;  /* 0xd2511f5304077824 */ /* 0x000fe200078e02ff */
[----:B------:R-:W-:Y:S01]  /*0bb0*/  LOP3.LUT R3, R6, UR25, R3, 0x96, !PT ;  /* 0x0000001906037c12 */ /* 0x000fe2000f8e9603 */
[----:B------:R-:W-:Y:S01]  /*0bc0*/  IMAD.HI.U32 R4, R2, -0x2daee0ad, RZ ;  /* 0xd2511f5302047827 */ /* 0x000fe200078e00ff */
[----:B------:R-:W-:-:S02]  /*0bd0*/  PRMT R22, R67, 0x7632, R22 ;  /* 0x0000763243167816 */ /* 0x000fc40000000016 */
[----:B------:R-:W-:Y:S01]  /*0be0*/  PRMT R21, R71, 0x7632, R21 ;  /* 0x0000763247157816 */ /* 0x000fe20000000015 */
[----:B------:R-:W-:Y:S01]  /*0bf0*/  IMAD.HI.U32 R6, R3, -0x2daee0ad, RZ ;  /* 0xd2511f5303067827 */ /* 0x000fe200078e00ff */
[----:B------:R-:W-:Y:S02]  /*0c00*/  LOP3.LUT R4, R7, UR26, R4, 0x96, !PT ;  /* 0x0000001a07047c12 */ /* 0x000fe4000f8e9604 */
[----:B------:R-:W-:Y:S01]  /*0c10*/  PRMT R20, R66, 0x7632, R20 ;  /* 0x0000763242147816 */ /* 0x000fe20000000014 */
[----:B------:R-:W-:Y:S01]  /*0c20*/  IMAD R7, R2, -0x2daee0ad, RZ ;  /* 0xd2511f5302077824 */ /* 0x000fe200078e02ff */
[----:B------:R-:W-:Y:S01]  /*0c30*/  PRMT R19, R70, 0x7632, R19 ;  /* 0x0000763246137816 */ /* 0x000fe20000000013 */
[----:B------:R-:W-:Y:S01]  /*0c40*/  IMAD R5, R5, -0x326172a9, RZ ;  /* 0xcd9e8d5705057824 */ /* 0x000fe200078e02ff */
        /* <DEDUP_REMOVED lines=11> */
[----:B------:R-:W-:Y:S01]  /*0d00*/  IMAD.SHL.U32 R15, R15, 0x2, RZ ;  /* 0x000000020f0f7824 */ /* 0x000fe200078e00ff */
[----:B------:R-:W-:Y:S01]  /*0d10*/  LOP3.LUT R3, R4, UR29, R3, 0x96, !PT ;  /* 0x0000001d04037c12 */ /* 0x000fe2000f8e9603 */
[----:B------:R-:W-:Y:S01]  /*0d20*/  IMAD.HI.U32 R5, R2, -0x2daee0ad, RZ ;  /* 0xd2511f5302057827 */ /* 0x000fe200078e00ff */
[----:B------:R-:W-:-:S02]  /*0d30*/  PRMT R10, R51, 0x7632, R10 ;  /* 0x00007632330a7816 */ /* 0x000fc4000000000a */
[----:B------:R-:W-:Y:S01]  /*0d40*/  LOP3.LUT R15, R15, 0xffffff00, RZ, 0xc0, !PT ;  /* 0xffffff000f0f7812 */ /* 0x000fe200078ec0ff */
[----:B------:R-:W-:Y:S01]  /*0d50*/  IMAD R9, R2, -0x2daee0ad, RZ ;  /* 0xd2511f5302097824 */ /* 0x000fe200078e02ff */
[----:B------:R-:W-:Y:S01]  /*0d60*/  LOP3.LUT R5, R8, UR30, R5, 0x96, !PT ;  /* 0x0000001e08057c12 */ /* 0x000fe2000f8e9605 */
[----:B------:R-:W-:Y:S01]  /*0d70*/  IMAD.HI.U32 R2, R3, -0x2daee0ad, RZ ;  /* 0xd2511f5303027827 */ /* 0x000fe200078e00ff */
[----:B------:R-:W-:-:S03]  /*0d80*/  PRMT R8, R50, 0x7632, R8 ;  /* 0x0000763232087816 */ /* 0x000fc60000000008 */
[----:B------:R-:W-:Y:S01]  /*0d90*/  IMAD R0, R0, 0x8, R15 ;  /* 0x0000000800007824 */ /* 0x000fe200078e020f */
[----:B------:R-:W-:Y:S01]  /*0da0*/  LOP3.LUT R94, R9, UR32, R2, 0x96, !PT ;  /* 0x00000020095e7c12 */ /* 0x000fe2000f8e9602 */
[----:B------:R-:W-:Y:S01]  /*0db0*/  IMAD R7, R6, -0x326172a9, RZ ;  /* 0xcd9e8d5706077824 */ /* 0x000fe200078e02ff */
[----:B------:R-:W-:Y:S01]  /*0dc0*/  PRMT R6, R48, 0x7632, R6 ;  /* 0x0000763230067816 */ /* 0x000fe20000000006 */
[----:B------:R-:W-:Y:S01]  /*0dd0*/  IMAD.HI.U32 R4, R5, -0x326172a9, RZ ;  /* 0xcd9e8d5705047827 */ /* 0x000fe200078e00ff */
[----:B------:R-:W-:Y:S02]  /*0de0*/  I2FP.F32.U32 R9, R0 ;  /* 0x0000000000097245 */ /* 0x000fe40000201000 */
[----:B------:R-:W-:Y:S01]  /*0df0*/  PRMT R2, R60, 0x7632, R2 ;  /* 0x000076323c027816 */ /* 0x000fe20000000002 */
[--C-:B------:R-:W-:Y:S01]  /*0e00*/  IMAD R14, R14, -0x20, R11.reuse ;  /* 0xffffffe00e0e7824 */ /* 0x100fe200078e020b */
[----:B------:R-:W-:Y:S01]  /*0e10*/  LOP3.LUT R98, R7, UR31, R4, 0x96, !PT ;  /* 0x0000001f07627c12 */ /* 0x000fe2000f8e9604 */
[----:B------:R-:W-:Y:S01]  /*0e20*/  IMAD R5, R5, -0x326172a9, RZ ;  /* 0xcd9e8d5705057824 */ /* 0x000fe200078e02ff */
[----:B------:R-:W0:Y:S01]  /*0e30*/  MUFU.RCP R9, R9 ;  /* 0x0000000900097308 */ /* 0x000e220000001000 */
[----:B------:R-:W-:Y:S01]  /*0e40*/  IMAD R3, R3, -0x2daee0ad, RZ ;  /* 0xd2511f5303037824 */ /* 0x000fe200078e02ff */
[----:B------:R-:W-:Y:S01]  /*0e50*/  VIMNMX R14, PT, PT, RZ, R14, !PT ;  /* 0x0000000eff0e7248 */ /* 0x000fe20007fe0100 */
[----:B------:R-:W-:Y:S01]  /*0e60*/  IMAD.HI.U32 R116, R98, -0x2daee0ad, RZ ;  /* 0xd2511f5362747827 */ /* 0x000fe200078e00ff */
[----:B------:R-:W-:-:S02]  /*0e70*/  PRMT R11, R36, 0x7632, R11 ;  /* 0x00007632240b7816 */ /* 0x000fc4000000000b */
[----:B------:R-:W-:Y:S01]  /*0e80*/  VIMNMX R14, PT, PT, R14, 0x20, PT ;  /* 0x000000200e0e7848 */ /* 0x000fe20003fe0100 */
[----:B------:R-:W-:Y:S01]  /*0e90*/  IMAD.HI.U32 R118, R94, -0x326172a9, RZ ;  /* 0xcd9e8d575e767827 */ /* 0x000fe200078e00ff */
[----:B------:R-:W-:Y:S02]  /*0ea0*/  LOP3.LUT R116, R3, UR34, R116, 0x96, !PT ;  /* 0x0000002203747c12 */ /* 0x000fe4000f8e9674 */
[----:B------:R-:W-:Y:S01]  /*0eb0*/  LEA R83, R14, R15, 0x3 ;  /* 0x0000000f0e537211 */ /* 0x000fe200078e18ff */
[----:B------:R-:W-:Y:S01]  /*0ec0*/  IMAD.MOV.U32 R0, RZ, RZ, RZ ;  /* 0x000000ffff007224 */ /* 0x000fe200078e00ff */
[----:B------:R-:W-:Y:S01]  /*0ed0*/  LOP3.LUT R118, R5, UR33, R118, 0x96, !PT ;  /* 0x0000002105767c12 */ /* 0x000fe2000f8e9676 */
[----:B------:R-:W-:Y:S01]  /*0ee0*/  IMAD R98, R98, -0x2daee0ad, RZ ;  /* 0xd2511f5362627824 */ /* 0x000fe200078e02ff */
[----:B------:R-:W-:Y:S01]  /*0ef0*/  PRMT R15, R68, 0x7632, R15 ;  /* 0x00007632440f7816 */ /* 0x000fe2000000000f */
[----:B------:R-:W-:Y:S01]  /*0f00*/  IMAD R94, R94, -0x326172a9, RZ ;  /* 0xcd9e8d575e5e7824 */ /* 0x000fe200078e02ff */
[----:B------:R-:W-:-:S02]  /*0f10*/  PRMT R14, R39, 0x7632, R14 ;  /* 0x00007632270e7816 */ /* 0x000fc4000000000e */
[----:B------:R-:W-:Y:S02]  /*0f20*/  PRMT R7, R49, 0x7632, R7 ;  /* 0x0000763231077816 */ /* 0x000fe40000000007 */
[----:B------:R-:W-:Y:S02]  /*0f30*/  PRMT R5, R63, 0x7632, R5 ;  /* 0x000076323f057816 */ /* 0x000fe40000000005 */
[----:B------:R-:W-:Y:S02]  /*0f40*/  PRMT R4, R62, 0x7632, R4 ;  /* 0x000076323e047816 */ /* 0x000fe40000000004 */
[----:B01234-:R-:W-:-:S07]  /*0f50*/  PRMT R3, R61, 0x7632, R3 ;  /* 0x000076323d037816 */ /* 0x01ffce0000000003 */
.L_x_1371:
[----:B0-----:R-:W0:Y:S01]  /*0f60*/  @UP0 LDCU.64 UR4, c[0x0][0x3e0] ;  /* 0x00007c00ff0407ac */ /* 0x001e220008000a00 */
[----:B------:R-:W-:Y:S01]  /*0f70*/  PLOP3.LUT P0, PT, PT, PT, UP0, 0x80, 0x8 ;  /* 0x000000000008781c */ /* 0x000fe20003f0f008 */
[----:B0-----:R-:W-:-:S06]  /*0f80*/  @UP0 UIMAD.WIDE UR4, UR10, 0x2, UR4 ;  /* 0x000000020a0408a5 */ /* 0x001fcc000f8e0204 */
[----:B-123--:R-:W-:Y:S01]  /*0f90*/  IMAD.U32 R72, RZ, RZ, UR4 ;  /* 0x00000004ff487e24 */ /* 0x00efe2000f8e00ff */
[----:B------:R-:W-:-:S05]  /*0fa0*/  MOV R73, UR5 ;  /* 0x0000000500497c02 */ /* 0x000fca0008000f00 */
[----:B------:R-:W2:Y:S01]  /*0fb0*/  @P0 LDG.E.U16 R72, desc[UR6][R72.64] ;  /* 0x0000000648480981 */ /* 0x000ea2000c1e1500 */
[----:B------:R-:W-:Y:S01]  /*0fc0*/  PLOP3.LUT P0, PT, PT, PT, UP0, 0x80, 0x8 ;  /* 0x000000000008781c */ /* 0x000fe20003f0f008 */
[----:B------:R-:W-:Y:S01]  /*0fd0*/  UIMAD UR4, UR10, UR35, URZ ;  /* 0x000000230a0472a4 */ /* 0x000fe2000f8e02ff */
[----:B------:R-:W-:Y:S01]  /*0fe0*/  ISETP.GE.U32.AND P1, PT, R86, 0x80, PT ;  /* 0x000000805600780c */ /* 0x000fe20003f26070 */
[----:B------:R-:W-:Y:S02]  /*0ff0*/  BSSY.RECONVERGENT B0, `(.L_x_1114) ;  /* 0x0000568000007945 */ /* 0x000fe40003800200 */
[----:B------:R-:W-:-:S04]  /*1000*/  USHF.R.S32.HI UR5, URZ, 0x1f, UR4 ;  /* 0x0000001fff057899 */ /* 0x000fc80008011404 */
[----:B------:R-:W-:-:S03]  /*1010*/  ULEA.HI UR5, UR5, UR4, URZ, 0x3 ;  /* 0x0000000405057291 */ /* 0x000fc6000f8f18ff */
[----:B------:R-:W-:-:S03]  /*1020*/  UMOV UR4, 0x3f800000 ;  /* 0x3f80000000047882 */ /* 0x000fc60000000000 */
[----:B------:R-:W-:-:S05]  /*1030*/  IMAD.U32 R75, RZ, RZ, UR5 ;  /* 0x00000005ff4b7e24 */ /* 0x000fca000f8e00ff */
[----:B------:R-:W-:-:S05]  /*1040*/  LEA.HI.SX32 R90, R75, R88, 0x1d ;  /* 0x000000584b5a7211 */ /* 0x000fca00078feaff */
[----:B------:R-:W-:Y:S01]  /*1050*/  IMAD.MOV.U32 R92, RZ, RZ, R90 ;  /* 0x000000ffff5c7224 */ /* 0x000fe200078e005a */
[----:B--2---:R-:W-:Y:S02]  /*1060*/  @P0 R2UR UR11, R72 ;  /* 0x00000000480b02ca */ /* 0x004fe400000e0000 */
[----:B------:R-:W-:-:S11]  /*1070*/  P2R R72, PR, RZ, 0x2 ;  /* 0x00000002ff487803 */ /* 0x000fd60000000000 */
        /* <DEDUP_REMOVED lines=10> */
[----:B------:R-:W5:Y:S01]  /*1120*/  LDG.E.128 R32, desc[UR6][R32.64] ;  /* 0x0000000620207981 */ /* 0x000f62000c1e1d00 */
[----:B------:R-:W-:Y:S01]  /*1130*/  ISETP.NE.AND P0, PT, R108, 0x1, PT ;  /* 0x000000016c00780c */ /* 0x000fe20003f05270 */
[----:B------:R-:W-:Y:S01]  /*1140*/  BSSY.RECONVERGENT B1, `(.L_x_1117) ;  /* 0x000004b000017945 */ /* 0x000fe20003800200 */
[----:B------:R-:W-:Y:S02]  /*1150*/  HFMA2 R95, -RZ, RZ, 0, 1.1920928955078125e-07 ;  /* 0x00000002ff5f7431 */ /* 0x000fe400000001ff */
[----:B------:R-:W-:Y:S02]  /*1160*/  IMAD.MOV.U32 R96, RZ, RZ, R94 ;  /* 0x000000ffff607224 */ /* 0x000fe400078e005e */
[----:B------:R-:W-:-:S07]  /*1170*/  IMAD.MOV.U32 R92, RZ, RZ, R98 ;  /* 0x000000ffff5c7224 */ /* 0x000fce00078e0062 */
[----:B------:R-:W-:Y:S05]  /*1180*/  @!P0 BRA `(.L_x_1118) ;  /* 0x0000000400188947 */ /* 0x000fea0003800000 */
[----:B------:R-:W-:-:S04]  /*1190*/  MOV R95, 0x2 ;  /* 0x00000002005f7802 */ /* 0x000fc80000000f00 */
[----:B------:R-:W-:-:S05]  /*11a0*/  VIADDMNMX.U32 R92, R108, 0xfffffffe, R95, PT ;  /* 0xfffffffe6c5c7846 */ /* 0x000fca000380005f */
[----:B------:R-:W-:-:S04]  /*11b0*/  IMAD.SHL.U32 R92, R92, 0x4, RZ ;  /* 0x000000045c5c7824 */ /* 0x000fc800078e00ff */
[----:B------:R-:W0:Y:S02]  /*11c0*/  LDC R96, c[0x2][R92] ;  /* 0x008000005c607b82 */ /* 0x000e240000000800 */
[----:B0-----:R-:W-:-:S04]  /*11d0*/  SHF.R.S32.HI R97, RZ, 0x1f, R96 ;  /* 0x0000001fff617819 */ /* 0x001fc80000011460 */
.L_x_20579:
[----:B------:R-:W-:Y:S05]  /*11e0*/  BRX R96 -0x11f0                                        (*"BRANCH_TARGETS .L_x_20580,.L_x_20581,.L_x_20582"*) ;  /* 0xffffffec60847949 */ /* 0x000fea000383ffff */
.L_x_20582:
[----:B------:R-:W-:Y:S01]  /*11f0*/  VIADD R95, R108, 0x1 ;  /* 0x000000016c5f7836 */ /* 0x000fe20000000000 */
[----:B------:R-:W-:Y:S01]  /*1200*/  MOV R92, R98 ;  /* 0x00000062005c7202 */ /* 0x000fe20000000f00 */
[----:B------:R-:W-:Y:S01]  /*1210*/  IMAD.MOV.U32 R96, RZ, RZ, R118 ;  /* 0x000000ffff607224 */ /* 0x000fe200078e0076 */
[----:B------:R-:W-:Y:S06]  /*1220*/  BRA `(.L_x_1118) ;  /* 0x0000000000f07947 */ /* 0x000fec0003800000 */
.L_x_20580:
[----:B------:R-:W-:Y:S02]  /*1230*/  HFMA2 R95, -RZ, RZ, 0, 1.78813934326171875e-07 ;  /* 0x00000003ff5f7431 */ /* 0x000fe400000001ff */
[----:B------:R-:W-:Y:S02]  /*1240*/  IMAD.MOV.U32 R92, RZ, RZ, R98 ;  /* 0x000000ffff5c7224 */ /* 0x000fe400078e0062 */
[----:B------:R-:W-:Y:S01]  /*1250*/  IMAD.MOV.U32 R96, RZ, RZ, R116 ;  /* 0x000000ffff607224 */ /* 0x000fe200078e0074 */
[----:B------:R-:W-:Y:S06]  /*1260*/  BRA `(.L_x_1118) ;  /* 0x0000000000e07947 */ /* 0x000fec0003800000 */
.L_x_20581:
        /* <DEDUP_REMOVED lines=13> */
.L_x_1120:
[----:B------:R-:W-:Y:S05]  /*1340*/  BSYNC.RECONVERGENT B2 ;  /* 0x0000000000027941 */ /* 0x000fea0003800200 */
.L_x_1119:
        /* <DEDUP_REMOVED lines=39> */
[----:B------:R-:W-:Y:S01]  /*15c0*/  MOV R92, R96 ;  /* 0x00000060005c7202 */ /* 0x000fe20000000f00 */
[----:B------:R-:W-:Y:S01]  /*15d0*/  IMAD.MOV.U32 R96, RZ, RZ, R98 ;  /* 0x000000ffff607224 */ /* 0x000fe200078e0062 */
[----:B------:R-:W-:-:S07]  /*15e0*/  LOP3.LUT R116, R116, UR34, R97, 0x96, !PT ;  /* 0x0000002274747c12 */ /* 0x000fce000f8e9661 */
.L_x_1118:
[----:B------:R-:W-:Y:S05]  /*15f0*/  BSYNC.RECONVERGENT B1 ;  /* 0x0000000000017941 */ /* 0x000fea0003800200 */
.L_x_1117:
[----:B------:R-:W0:Y:S01]  /*1600*/  LDC R104, c[0x0][0x408] ;  /* 0x00010200ff687b82 */ /* 0x000e220000000800 */
[----:B------:R-:W-:Y:S01]  /*1610*/  I2FP.F32.U32 R97, R96 ;  /* 0x0000006000617245 */ /* 0x000fe20000201000 */
[----:B------:R-:W-:Y:S02]  /*1620*/  HFMA2 R98, -RZ, RZ, 0.1171875, 0 ;  /* 0x2f800000ff627431 */ /* 0x000fe400000001ff */
[----:B-----5:R-:W-:Y:S01]  /*1630*/  IMAD.U32 R96, R72, 0x10000, RZ ;  /* 0x0001000048607824 */ /* 0x020fe200078e00ff */
[----:B------:R-:W-:Y:S01]  /*1640*/  ISETP.NE.AND P1, PT, R95, 0x1, PT ;  /* 0x000000015f00780c */ /* 0x000fe20003f25270 */
[----:B------:R-:W-:Y:S01]  /*1650*/  BSSY.RECONVERGENT B1, `(.L_x_1121) ;  /* 0x0000050000017945 */ /* 0x000fe20003800200 */
[----:B------:R-:W-:Y:S01]  /*1660*/  SHF.L.U32 R106, R32, 0x10, RZ ;  /* 0x00000010206a7819 */ /* 0x000fe200000006ff */
[----:B------:R-:W-:Y:S01]  /*1670*/  FFMA.FTZ R97, R97, R98, 1.1641532182693481445e-10 ;  /* 0x2f00000061617423 */ /* 0x000fe20000010062 */
[----:B------:R-:W1:Y:S01]  /*1680*/  LDC R100, c[0x0][0x404] ;  /* 0x00010100ff647b82 */ /* 0x000e620000000800 */
[----:B------:R-:W-:Y:S01]  /*1690*/  FMUL.FTZ R107, R96, UR4 ;  /* 0x00000004606b7c20 */ /* 0x000fe20008410000 */
[----:B------:R-:W-:Y:S01]  /*16a0*/  IMAD.U32 R96, R60, 0x10000, RZ ;  /* 0x000100003c607824 */ /* 0x000fe200078e00ff */
[----:B------:R-:W-:Y:S01]  /*16b0*/  PRMT R72, R72, 0x7632, R72 ;  /* 0x0000763248487816 */ /* 0x000fe20000000048 */
[----:B------:R-:W-:-:S02]  /*16c0*/  IMAD.MOV.U32 R108, RZ, RZ, 0x2 ;  /* 0x00000002ff6c7424 */ /* 0x000fc400078e00ff */
[----:B0-----:R-:W-:Y:S01]  /*16d0*/  FMUL.FTZ R107, R107, R104 ;  /* 0x000000686b6b7220 */ /* 0x001fe20000410000 */
[----:B-1----:R-:W-:-:S04]  /*16e0*/  FSETP.GTU.FTZ.AND P0, PT, R97, R100, PT ;  /* 0x000000646100720b */ /* 0x002fc80003f1c000 */
[----:B------:R-:W-:Y:S01]  /*16f0*/  FSEL R97, R107, RZ, !P0 ;  /* 0x000000ff6b617208 */ /* 0x000fe20004000000 */
[----:B------:R-:W-:Y:S01]  /*1700*/  IMAD.MOV.U32 R107, RZ, RZ, R94 ;  /* 0x000000ffff6b7224 */ /* 0x000fe200078e005e */
[----:B------:R-:W-:-:S03]  /*1710*/  PLOP3.LUT P0, PT, P0, PT, PT, 0x8, 0x80 ;  /* 0x000000000080781c */ /* 0x000fc6000070e170 */
[----:B------:R-:W-:Y:S01]  /*1720*/  FFMA.FTZ R97, R97, R96, R106 ;  /* 0x0000006061617223 */ /* 0x000fe2000001006a */
        /* <DEDUP_REMOVED lines=10> */
.L_x_1123:
        /* <DEDUP_REMOVED lines=13> */
.L_x_1125:
[----:B------:R-:W-:Y:S05]  /*18a0*/  BSYNC.RECONVERGENT B2 ;  /* 0x0000000000027941 */ /* 0x000fea0003800200 */
.L_x_1124:
        /* <DEDUP_REMOVED lines=42> */
.L_x_1122:
[----:B------:R-:W-:Y:S05]  /*1b50*/  BSYNC.RECONVERGENT B1 ;  /* 0x0000000000017941 */ /* 0x000fea0003800200 */
.L_x_1121:
[----:B------:R-:W-:Y:S01]  /*1b60*/  I2FP.F32.U32 R95, R107 ;  /* 0x0000006b005f7245 */ /* 0x000fe20000201000 */
[----:B------:R-:W-:Y:S01]  /*1b70*/  IMAD.U32 R72, R72, 0x10000, RZ ;  /* 0x0001000048487824 */ /* 0x000fe200078e00ff */
[----:B------:R-:W-:Y:S01]  /*1b80*/  ISETP.NE.AND P1, PT, R108, 0x1, PT ;  /* 0x000000016c00780c */ /* 0x000fe20003f25270 */
[----:B------:R-:W-:Y:S01]  /*1b90*/  BSSY.RECONVERGENT B1, `(.L_x_1126) ;  /* 0x000004f000017945 */ /* 0x000fe20003800200 */
[----:B------:R-:W-:Y:S01]  /*1ba0*/  PRMT R106, R32, 0x7632, R106 ;  /* 0x00007632206a7816 */ /* 0x000fe2000000006a */
[----:B------:R-:W-:Y:S01]  /*1bb0*/  FFMA.FTZ R95, R95, R98, 1.1641532182693481445e-10 ;  /* 0x2f0000005f5f7423 */ /* 0x000fe20000010062 */
[----:B------:R-:W-:Y:S01]  /*1bc0*/  FMUL.FTZ R107, R72, UR4 ;  /* 0x00000004486b7c20 */ /* 0x000fe20008410000 */
[----:B------:R-:W-:Y:S01]  /*1bd0*/  SHF.L.U32 R72, R2, 0x10, RZ ;  /* 0x0000001002487819 */ /* 0x000fe200000006ff */
[----:B------:R-:W-:Y:S02]  /*1be0*/  IMAD.MOV.U32 R110, RZ, RZ, 0x2 ;  /* 0x00000002ff6e7424 */ /* 0x000fe400078e00ff */
[----:B------:R-:W-:Y:S01]  /*1bf0*/  FMUL.FTZ R107, R107, R104 ;  /* 0x000000686b6b7220 */ /* 0x000fe20000410000 */
[----:B------:R-:W-:Y:S01]  /*1c00*/  FSETP.GTU.FTZ.AND P0, PT, R95, R100, PT ;  /* 0x000000645f00720b */ /* 0x000fe20003f1c000 */
[----:B------:R-:W-:-:S03]  /*1c10*/  IMAD.U32 R106, R106, 0x10000, RZ ;  /* 0x000100006a6a7824 */ /* 0x000fc600078e00ff */
[----:B------:R-:W-:Y:S02]  /*1c20*/  FSEL R95, R107, RZ, !P0 ;  /* 0x000000ff6b5f7208 */ /* 0x000fe40004000000 */
[----:B------:R-:W-:-:S03]  /*1c30*/  PLOP3.LUT P0, PT, P0, PT, PT, 0x8, 0x80 ;  /* 0x000000000080781c */ /* 0x000fc6000070e170 */
[----:B------:R-:W-:Y:S01]  /*1c40*/  FFMA.FTZ R95, R95, R72, R106 ;  /* 0x000000485f5f7223 */ /* 0x000fe2000001006a */
        /* <DEDUP_REMOVED lines=10> */
.L_x_1128:
        /* <DEDUP_REMOVED lines=13> */
.L_x_1130:
[----:B------:R-:W-:Y:S05]  /*1dc0*/  BSYNC.RECONVERGENT B2 ;  /* 0x0000000000027941 */ /* 0x000fea0003800200 */
.L_x_1129:
        /* <DEDUP_REMOVED lines=43> */
.L_x_1127:
[----:B------:R-:W-:Y:S05]  /*2080*/  BSYNC.RECONVERGENT B1 ;  /* 0x0000000000017941 */ /* 0x000fea0003800200 */
.L_x_1126:
[----:B------:R-:W-:Y:S01]  /*2090*/  I2FP.F32.U32 R107, R72 ;  /* 0x00000048006b7245 */ /* 0x000fe20000201000 */
[----:B------:R-:W-:Y:S01]  /*20a0*/  IMAD.U32 R72, R73, 0x10000, RZ ;  /* 0x0001000049487824 */ /* 0x000fe200078e00ff */
[----:B------:R-:W-:Y:S01]  /*20b0*/  ISETP.NE.AND P2, PT, R110, 0x1, PT ;  /* 0x000000016e00780c */ /* 0x000fe20003f45270 */
[----:B------:R-:W-:Y:S01]  /*20c0*/  BSSY.RECONVERGENT B1, `(.L_x_1131) ;  /* 0x000004f000017945 */ /* 0x000fe20003800200 */
[----:B------:R-:W-:Y:S01]  /*20d0*/  SHF.L.U32 R106, R33, 0x10, RZ ;  /* 0x00000010216a7819 */ /* 0x000fe200000006ff */
[----:B------:R-:W-:Y:S01]  /*20e0*/  FFMA.FTZ R107, R107, R98, 1.1641532182693481445e-10 ;  /* 0x2f0000006b6b7423 */ /* 0x000fe20000010062 */
[----:B------:R-:W-:Y:S01]  /*20f0*/  FMUL.FTZ R109, R72, UR4 ;  /* 0x00000004486d7c20 */ /* 0x000fe20008410000 */
[----:B------:R-:W-:Y:S01]  /*2100*/  IMAD.U32 R72, R61, 0x10000, RZ ;  /* 0x000100003d487824 */ /* 0x000fe200078e00ff */
[----:B------:R-:W-:Y:S01]  /*2110*/  PRMT R108, R73, 0x7632, R108 ;  /* 0x00007632496c7816 */ /* 0x000fe2000000006c */
[----:B------:R-:W-:Y:S02]  /*2120*/  IMAD.MOV.U32 R112, RZ, RZ, 0x2 ;  /* 0x00000002ff707424 */ /* 0x000fe400078e00ff */
[----:B------:R-:W-:Y:S01]  /*2130*/  FMUL.FTZ R109, R109, R104 ;  /* 0x000000686d6d7220 */ /* 0x000fe20000410000 */
[----:B------:R-:W-:Y:S01]  /*2140*/  FSETP.GTU.FTZ.AND P1, PT, R107, R100, PT ;  /* 0x000000646b00720b */ /* 0x000fe20003f3c000 */
[----:B------:R-:W-:-:S03]  /*2150*/  IMAD.MOV.U32 R73, RZ, RZ, R94 ;  /* 0x000000ffff497224 */ /* 0x000fc600078e005e */
[----:B------:R-:W-:Y:S02]  /*2160*/  FSEL R109, R109, RZ, !P1 ;  /* 0x000000ff6d6d7208 */ /* 0x000fe40004800000 */
[----:B------:R-:W-:-:S03]  /*2170*/  PLOP3.LUT P1, PT, P1, PT, PT, 0x8, 0x80 ;  /* 0x000000000080781c */ /* 0x000fc60000f2e170 */
[----:B------:R-:W-:Y:S01]  /*2180*/  FFMA.FTZ R109, R109, R72, R106 ;  /* 0x000000486d6d7223 */ /* 0x000fe2000001006a */
        /* <DEDUP_REMOVED lines=9> */
.L_x_1133:
        /* <DEDUP_REMOVED lines=13> */
.L_x_1135:
[----:B------:R-:W-:Y:S05]  /*22f0*/  BSYNC.RECONVERGENT B2 ;  /* 0x0000000000027941 */ /* 0x000fea0003800200 */
.L_x_1134:
        /* <DEDUP_REMOVED lines=43> */
.L_x_1132:
[----:B------:R-:W-:Y:S05]  /*25b0*/  BSYNC.RECONVERGENT B1 ;  /* 0x0000000000017941 */ /* 0x000fea0003800200 */
.L_x_1131:
[----:B------:R-:W-:Y:S01]  /*25c0*/  I2FP.F32.U32 R73, R73 ;  /* 0x0000004900497245 */ /* 0x000fe20000201000 */
[----:B------:R-:W-:Y:S01]  /*25d0*/  IMAD.U32 R72, R3, 0x10000, RZ ;  /* 0x0001000003487824 */ /* 0x000fe200078e00ff */
[----:B------:R-:W-:Y:S01]  /*25e0*/  SHF.L.U32 R108, R108, 0x10, RZ ;  /* 0x000000106c6c7819 */ /* 0x000fe200000006ff */
[----:B------:R-:W-:Y:S01]  /*25f0*/  BSSY.RECONVERGENT B1, `(.L_x_1136) ;  /* 0x000004f000017945 */ /* 0x000fe20003800200 */
[----:B------:R-:W-:Y:S01]  /*2600*/  ISETP.NE.AND P3, PT, R112, 0x1, PT ;  /* 0x000000017000780c */ /* 0x000fe20003f65270 */
[----:B------:R-:W-:Y:S01]  /*2610*/  FFMA.FTZ R73, R73, R98, 1.1641532182693481445e-10 ;  /* 0x2f00000049497423 */ /* 0x000fe20000010062 */
[----:B------:R-:W-:Y:S01]  /*2620*/  PRMT R106, R33, 0x7632, R106 ;  /* 0x00007632216a7816 */ /* 0x000fe2000000006a */
[----:B------:R-:W-:Y:S01]  /*2630*/  FMUL.FTZ R107, R108, UR4 ;  /* 0x000000046c6b7c20 */ /* 0x000fe20008410000 */
[----:B------:R-:W-:Y:S02]  /*2640*/  HFMA2 R108, -RZ, RZ, 0, 1.1920928955078125e-07 ;  /* 0x00000002ff6c7431 */ /* 0x000fe400000001ff */
[----:B------:R-:W-:Y:S01]  /*2650*/  FSETP.GTU.FTZ.AND P2, PT, R73, R100, PT ;  /* 0x000000644900720b */ /* 0x000fe20003f5c000 */
[----:B------:R-:W-:Y:S01]  /*2660*/  FMUL.FTZ R107, R107, R104 ;  /* 0x000000686b6b7220 */ /* 0x000fe20000410000 */
[----:B------:R-:W-:-:S02]  /*2670*/  IMAD.U32 R106, R106, 0x10000, RZ ;  /* 0x000100006a6a7824 */ /* 0x000fc400078e00ff */
[----:B------:R-:W-:Y:S02]  /*2680*/  IMAD.MOV.U32 R73, RZ, RZ, R94 ;  /* 0x000000ffff497224 */ /* 0x000fe400078e005e */
[----:B------:R-:W-:Y:S02]  /*2690*/  FSEL R107, R107, RZ, !P2 ;  /* 0x000000ff6b6b7208 */ /* 0x000fe40005000000 */
[----:B------:R-:W-:-:S03]  /*26a0*/  PLOP3.LUT P2, PT, P2, PT, PT, 0x8, 0x80 ;  /* 0x000000000080781c */ /* 0x000fc6000174e170 */
[----:B------:R-:W-:Y:S01]  /*26b0*/  FFMA.FTZ R107, R107, R72, R106 ;  /* 0x000000486b6b7223 */ /* 0x000fe2000001006a */
        /* <DEDUP_REMOVED lines=9> */
.L_x_1138:
        /* <DEDUP_REMOVED lines=13> */
.L_x_1140:
[----:B------:R-:W-:Y:S05]  /*2820*/  BSYNC.RECONVERGENT B2 ;  /* 0x0000000000027941 */ /* 0x000fea0003800200 */
.L_x_1139:
        /* <DEDUP_REMOVED lines=43> */
.L_x_1137:
[----:B------:R-:W-:Y:S05]  /*2ae0*/  BSYNC.RECONVERGENT B1 ;  /* 0x0000000000017941 */ /* 0x000fea0003800200 */
.L_x_1136:
[----:B------:R-:W-:Y:S01]  /*2af0*/  I2FP.F32.U32 R73, R73 ;  /* 0x0000004900497245 */ /* 0x000fe20000201000 */
[----:B------:R-:W-:Y:S01]  /*2b00*/  IMAD.U32 R72, R74, 0x10000, RZ ;  /* 0x000100004a487824 */ /* 0x000fe200078e00ff */
[----:B------:R-:W-:Y:S01]  /*2b10*/  ISETP.NE.AND P4, PT, R108, 0x1, PT ;  /* 0x000000016c00780c */ /* 0x000fe20003f85270 */
[----:B------:R-:W-:Y:S01]  /*2b20*/  IMAD.U32 R106, R34, 0x10000, RZ ;  /* 0x00010000226a7824 */ /* 0x000fe200078e00ff */
[----:B------:R-:W-:Y:S01]  /*2b30*/  BSSY.RECONVERGENT B1, `(.L_x_1141) ;  /* 0x000004e000017945 */ /* 0x000fe20003800200 */
[----:B------:R-:W-:Y:S01]  /*2b40*/  FFMA.FTZ R73, R73, R98, 1.1641532182693481445e-10 ;  /* 0x2f00000049497423 */ /* 0x000fe20000010062 */
[----:B------:R-:W-:Y:S01]  /*2b50*/  FMUL.FTZ R117, R72, UR4 ;  /* 0x0000000448757c20 */ /* 0x000fe20008410000 */
[----:B------:R-:W-:Y:S02]  /*2b60*/  SHF.L.U32 R72, R62, 0x10, RZ ;  /* 0x000000103e487819 */ /* 0x000fe400000006ff */
[----:B------:R-:W-:Y:S01]  /*2b70*/  PRMT R74, R74, 0x7632, R74 ;  /* 0x000076324a4a7816 */ /* 0x000fe2000000004a */
[----:B------:R-:W-:Y:S01]  /*2b80*/  FMUL.FTZ R117, R117, R104 ;  /* 0x0000006875757220 */ /* 0x000fe20000410000 */
[----:B------:R-:W-:-:S02]  /*2b90*/  FSETP.GTU.FTZ.AND P3, PT, R73, R100, PT ;  /* 0x000000644900720b */ /* 0x000fc40003f7c000 */
[----:B------:R-:W-:Y:S02]  /*2ba0*/  MOV R73, R94 ;  /* 0x0000005e00497202 */ /* 0x000fe40000000f00 */
[----:B------:R-:W-:Y:S02]  /*2bb0*/  FSEL R117, R117, RZ, !P3 ;  /* 0x000000ff75757208 */ /* 0x000fe40005800000 */
[----:B------:R-:W-:-:S03]  /*2bc0*/  PLOP3.LUT P3, PT, P3, PT, PT, 0x8, 0x80 ;  /* 0x000000000080781c */ /* 0x000fc60001f6e170 */
[----:B------:R-:W-:Y:S01]  /*2bd0*/  FFMA.FTZ R129, R117, R72, R106 ;  /* 0x0000004875817223 */ /* 0x000fe2000001006a */
        /* <DEDUP_REMOVED lines=10> */
.L_x_1143:
        /* <DEDUP_REMOVED lines=13> */
.L_x_1145:
[----:B------:R-:W-:Y:S05]  /*2d50*/  BSYNC.RECONVERGENT B2 ;  /* 0x0000000000027941 */ /* 0x000fea0003800200 */
.L_x_1144:
        /* <DEDUP_REMOVED lines=43> */
.L_x_1142:
[----:B------:R-:W-:Y:S05]  /*3010*/  BSYNC.RECONVERGENT B1 ;  /* 0x0000000000017941 */ /* 0x000fea0003800200 */
.L_x_1141:
[----:B------:R-:W-:Y:S01]  /*3020*/  I2FP.F32.U32 R73, R73 ;  /* 0x0000004900497245 */ /* 0x000fe20000201000 */
[----:B------:R-:W-:Y:S01]  /*3030*/  IMAD.U32 R74, R74, 0x10000, RZ ;  /* 0x000100004a4a7824 */ /* 0x000fe200078e00ff */
[----:B------:R-:W-:Y:S01]  /*3040*/  ISETP.NE.AND P5, PT, R106, 0x1, PT ;  /* 0x000000016a00780c */ /* 0x000fe20003fa5270 */
[----:B------:R-:W-:Y:S01]  /*3050*/  IMAD.U32 R72, R4, 0x10000, RZ ;  /* 0x0001000004487824 */ /* 0x000fe200078e00ff */
[----:B------:R-:W-:Y:S01]  /*3060*/  BSSY.RECONVERGENT B1, `(.L_x_1146) ;  /* 0x000004e000017945 */ /* 0x000fe20003800200 */
[----:B------:R-:W-:Y:S01]  /*3070*/  FFMA.FTZ R73, R73, R98, 1.1641532182693481445e-10 ;  /* 0x2f00000049497423 */ /* 0x000fe20000010062 */
[----:B------:R-:W-:Y:S01]  /*3080*/  FMUL.FTZ R117, R74, UR4 ;  /* 0x000000044a757c20 */ /* 0x000fe20008410000 */
[----:B------:R-:W-:Y:S01]  /*3090*/  PRMT R74, R34, 0x7632, R74 ;  /* 0x00007632224a7816 */ /* 0x000fe2000000004a */
[----:B------:R-:W-:Y:S02]  /*30a0*/  IMAD.MOV.U32 R110, RZ, RZ, 0x2 ;  /* 0x00000002ff6e7424 */ /* 0x000fe400078e00ff */
[----:B------:R-:W-:Y:S01]  /*30b0*/  FMUL.FTZ R117, R117, R104 ;  /* 0x0000006875757220 */ /* 0x000fe20000410000 */
[----:B------:R-:W-:Y:S01]  /*30c0*/  FSETP.GTU.FTZ.AND P4, PT, R73, R100, PT ;  /* 0x000000644900720b */ /* 0x000fe20003f9c000 */
[----:B------:R-:W-:Y:S01]  /*30d0*/  IMAD.MOV.U32 R73, RZ, RZ, R94 ;  /* 0x000000ffff497224 */ /* 0x000fe200078e005e */
[----:B------:R-:W-:-:S02]  /*30e0*/  SHF.L.U32 R74, R74, 0x10, RZ ;  /* 0x000000104a4a7819 */ /* 0x000fc400000006ff */
        /* <DEDUP_REMOVED lines=12> */
.L_x_1148:
        /* <DEDUP_REMOVED lines=13> */
.L_x_1150:
[----:B------:R-:W-:Y:S05]  /*3280*/  BSYNC.RECONVERGENT B2 ;  /* 0x0000000000027941 */ /* 0x000fea0003800200 */
.L_x_1149:
        /* <DEDUP_REMOVED lines=43> */
.L_x_1147:
[----:B------:R-:W-:Y:S05]  /*3540*/  BSYNC.RECONVERGENT B1 ;  /* 0x0000000000017941 */ /* 0x000fea0003800200 */
.L_x_1146:
[----:B------:R-:W-:Y:S01]  /*3550*/  I2FP.F32.U32 R73, R73 ;  /* 0x0000004900497245 */ /* 0x000fe20000201000 */
[----:B------:R-:W-:Y:S01]  /*3560*/  IMAD.U32 R74, R35, 0x10000, RZ ;  /* 0x00010000234a7824 */ /* 0x000fe200078e00ff */
[----:B------:R-:W-:Y:S01]  /*3570*/  SHF.L.U32 R72, R75, 0x10, RZ ;  /* 0x000000104b487819 */ /* 0x000fe200000006ff */
[----:B------:R-:W-:Y:S01]  /*3580*/  BSSY.RECONVERGENT B1, `(.L_x_1151) ;  /* 0x0000051000017945 */ /* 0x000fe20003800200 */
[----:B------:R-:W-:Y:S01]  /*3590*/  ISETP.NE.AND P6, PT, R110, 0x1, PT ;  /* 0x000000016e00780c */ /* 0x000fe20003fc5270 */
[----:B------:R-:W-:Y:S01]  /*35a0*/  FFMA.FTZ R73, R73, R98, 1.1641532182693481445e-10 ;  /* 0x2f00000049497423 */ /* 0x000fe20000010062 */
[----:B------:R-:W-:Y:S02]  /*35b0*/  HFMA2 R108, -RZ, RZ, 0, 1.1920928955078125e-07 ;  /* 0x00000002ff6c7431 */ /* 0x000fe400000001ff */
[----:B------:R-:W-:Y:S01]  /*35c0*/  FMUL.FTZ R117, R72, UR4 ;  /* 0x0000000448757c20 */ /* 0x000fe20008410000 */
[----:B------:R-:W-:Y:S01]  /*35d0*/  IMAD.U32 R72, R63, 0x10000, RZ ;  /* 0x000100003f487824 */ /* 0x000fe200078e00ff */
[----:B------:R-:W-:-:S02]  /*35e0*/  PRMT R106, R75, 0x7632, R106 ;  /* 0x000076324b6a7816 */ /* 0x000fc4000000006a */
        /* <DEDUP_REMOVED lines=15> */
.L_x_1153:
[----:B------:R-:W-:Y:S01]  /*36e0*/  IADD3 R85, PT, PT, R85, 0x1, RZ ;  /* 0x0000000155557810 */ /* 0x000fe20007ffe0ff */
[----:B------:R-:W-:Y:S03]  /*36f0*/  BSSY.RECONVERGENT B2, `(.L_x_1154) ;  /* 0x000000e000027945 */ /* 0x000fe60003800200 */
        /* <DEDUP_REMOVED lines=13> */
.L_x_1155:
[----:B------:R-:W-:Y:S05]  /*37d0*/  BSYNC.RECONVERGENT B2 ;  /* 0x0000000000027941 */ /* 0x000fea0003800200 */
.L_x_1154:
        /* <DEDUP_REMOVED lines=43> */
.L_x_1152:
[----:B------:R-:W-:Y:S05]  /*3a90*/  BSYNC.RECONVERGENT B1 ;  /* 0x0000000000017941 */ /* 0x000fea0003800200 */
.L_x_1151:
[----:B------:R-:W-:Y:S01]  /*3aa0*/  I2FP.F32.U32 R73, R73 ;  /* 0x0000004900497245 */ /* 0x000fe20000201000 */
[----:B------:R-:W-:Y:S01]  /*3ab0*/  IMAD.U32 R106, R106, 0x10000, RZ ;  /* 0x000100006a6a7824 */ /* 0x000fe200078e00ff */
[----:B------:R-:W-:Y:S02]  /*3ac0*/  PRMT R74, R35, 0x7632, R74 ;  /* 0x00007632234a7816 */ /* 0x000fe4000000004a */
[----:B------:R-:W-:Y:S01]  /*3ad0*/  SHF.L.U32 R72, R5, 0x10, RZ ;  /* 0x0000001005487819 */ /* 0x000fe200000006ff */
[----:B------:R-:W-:Y:S01]  /*3ae0*/  FMUL.FTZ R75, R106, UR4 ;  /* 0x000000046a4b7c20 */ /* 0x000fe20008410000 */
[----:B------:R-:W-:Y:S01]  /*3af0*/  FFMA.FTZ R73, R73, R98, 1.1641532182693481445e-10 ;  /* 0x2f00000049497423 */ /* 0x000fe20000010062 */
[----:B------:R-:W-:Y:S02]  /*3b00*/  IMAD.U32 R74, R74, 0x10000, RZ ;  /* 0x000100004a4a7824 */ /* 0x000fe400078e00ff */
[----:B------:R-:W-:Y:S02]  /*3b10*/  FMUL.FTZ R75, R75, R104 ;  /* 0x000000684b4b7220 */ /* 0x000fe40000410000 */
[----:B------:R-:W-:-:S02]  /*3b20*/  FSETP.GTU.FTZ.AND P6, PT, R73, R100, PT ;  /* 0x000000644900720b */ /* 0x000fc40003fdc000 */
[----:B------:R-:W-:Y:S02]  /*3b30*/  F2FP.BF16.F32.PACK_AB R73, R107, R109 ;  /* 0x0000006d6b49723e */ /* 0x000fe400000010ff */
[----:B------:R-:W-:Y:S02]  /*3b40*/  FSEL R75, R75, RZ, !P6 ;  /* 0x000000ff4b4b7208 */ /* 0x000fe40007000000 */
[----:B------:R-:W-:-:S03]  /*3b50*/  PLOP3.LUT P6, PT, P6, PT, PT, 0x8, 0x80 ;  /* 0x000000000080781c */ /* 0x000fc600037ce170 */
[----:B------:R-:W-:Y:S01]  /*3b60*/  FFMA.FTZ R133, R75, R72, R74 ;  /* 0x000000484b857223 */ /* 0x000fe2000001004a */
[----:B------:R-:W-:Y:S02]  /*3b70*/  F2FP.BF16.F32.PACK_AB R74, R127, R129 ;  /* 0x000000817f4a723e */ /* 0x000fe400000010ff */
[----:B------:R-:W-:Y:S02]  /*3b80*/  F2FP.BF16.F32.PACK_AB R72, R95, R97 ;  /* 0x000000615f48723e */ /* 0x000fe400000010ff */
[----:B------:R-:W-:Y:S01]  /*3b90*/  F2FP.BF16.F32.PACK_AB R75, R133, R131 ;  /* 0x00000083854b723e */ /* 0x000fe200000010ff */
[----:B------:R-:W-:Y:S06]  /*3ba0*/  BRA `(.L_x_1156) ;  /* 0x00000028005c7947 */ /* 0x000fec0003800000 */
.L_x_1116:
        /* <DEDUP_REMOVED lines=16> */
.L_x_1159:
        /* <DEDUP_REMOVED lines=13> */
.L_x_1161:
[----:B------:R-:W-:Y:S05]  /*3d80*/  BSYNC.RECONVERGENT B2 ;  /* 0x0000000000027941 */ /* 0x000fea0003800200 */
.L_x_1160:
        /* <DEDUP_REMOVED lines=42> */
.L_x_1158:
[----:B------:R-:W-:Y:S05]  /*4030*/  BSYNC.RECONVERGENT B1 ;  /* 0x0000000000017941 */ /* 0x000fea0003800200 */
.L_x_1157:
[----:B------:R-:W0:Y:S01]  /*4040*/  LDC R104, c[0x0][0x408] ;  /* 0x00010200ff687b82 */ /* 0x000e220000000800 */
[----:B------:R-:W-:Y:S01]  /*4050*/  I2FP.F32.U32 R95, R95 ;  /* 0x0000005f005f7245 */ /* 0x000fe20000201000 */
[----:B------:R-:W-:Y:S02]  /*4060*/  HFMA2 R98, -RZ, RZ, 0.1171875, 0 ;  /* 0x2f800000ff627431 */ /* 0x000fe400000001ff */
[----:B-----5:R-:W-:Y:S01]  /*4070*/  IMAD.U32 R96, R72, 0x10000, RZ ;  /* 0x0001000048607824 */ /* 0x020fe200078e00ff */
[----:B------:R-:W-:Y:S01]  /*4080*/  ISETP.NE.AND P1, PT, R106, 0x1, PT ;  /* 0x000000016a00780c */ /* 0x000fe20003f25270 */
[----:B------:R-:W-:Y:S01]  /*4090*/  BSSY.RECONVERGENT B1, `(.L_x_1162) ;  /* 0x000004f000017945 */ /* 0x000fe20003800200 */
[----:B------:R-:W-:Y:S02]  /*40a0*/  HFMA2 R108, -RZ, RZ, 0, 1.1920928955078125e-07 ;  /* 0x00000002ff6c7431 */ /* 0x000fe400000001ff */
[----:B------:R-:W-:Y:S01]  /*40b0*/  FFMA.FTZ R95, R95, R98, 1.1641532182693481445e-10 ;  /* 0x2f0000005f5f7423 */ /* 0x000fe20000010062 */
[----:B------:R-:W1:Y:S01]  /*40c0*/  LDC R100, c[0x0][0x404] ;  /* 0x00010100ff647b82 */ /* 0x000e620000000800 */
[----:B------:R-:W-:Y:S01]  /*40d0*/  FMUL.FTZ R97, R96, UR4 ;  /* 0x0000000460617c20 */ /* 0x000fe20008410000 */
[----:B------:R-:W-:Y:S01]  /*40e0*/  IMAD.U32 R96, R60, 0x10000, RZ ;  /* 0x000100003c607824 */ /* 0x000fe200078e00ff */
[----:B------:R-:W-:-:S02]  /*40f0*/  PRMT R72, R72, 0x7632, R72 ;  /* 0x0000763248487816 */ /* 0x000fc40000000048 */
[----:B0-----:R-:W-:Y:S01]  /*4100*/  FMUL.FTZ R97, R97, R104 ;  /* 0x0000006861617220 */ /* 0x001fe20000410000 */
[----:B-1----:R-:W-:Y:S01]  /*4110*/  FSETP.GTU.FTZ.AND P0, PT, R95, R100, PT ;  /* 0x000000645f00720b */ /* 0x002fe20003f1c000 */
[----:B------:R-:W-:-:S03]  /*4120*/  IMAD.MOV.U32 R95, RZ, RZ, R94 ;  /* 0x000000ffff5f7224 */ /* 0x000fc600078e005e */
[----:B------:R-:W-:Y:S02]  /*4130*/  FSEL R97, R97, RZ, !P0 ;  /* 0x000000ff61617208 */ /* 0x000fe40004000000 */
[----:B------:R-:W-:-:S03]  /*4140*/  PLOP3.LUT P0, PT, P0, PT, PT, 0x8, 0x80 ;  /* 0x000000000080781c */ /* 0x000fc6000070e170 */
[----:B------:R-:W-:Y:S01]  /*4150*/  FMUL.FTZ R97, R97, R96 ;  /* 0x0000006061617220 */ /* 0x000fe20000410000 */
        /* <DEDUP_REMOVED lines=10> */
.L_x_1164:
        /* <DEDUP_REMOVED lines=13> */
.L_x_1166:
[----:B------:R-:W-:Y:S05]  /*42d0*/  BSYNC.RECONVERGENT B2 ;  /* 0x0000000000027941 */ /* 0x000fea0003800200 */
.L_x_1165:
        /* <DEDUP_REMOVED lines=42> */
.L_x_1163:
[----:B------:R-:W-:Y:S05]  /*4580*/  BSYNC.RECONVERGENT B1 ;  /* 0x0000000000017941 */ /* 0x000fea0003800200 */
.L_x_1162:
[----:B------:R-:W-:Y:S01]  /*4590*/  I2FP.F32.U32 R95, R95 ;  /* 0x0000005f005f7245 */ /* 0x000fe20000201000 */
[----:B------:R-:W-:Y:S01]  /*45a0*/  IMAD.U32 R72, R72, 0x10000, RZ ;  /* 0x0001000048487824 */ /* 0x000fe200078e00ff */
[----:B------:R-:W-:Y:S01]  /*45b0*/  ISETP.NE.AND P1, PT, R108, 0x1, PT ;  /* 0x000000016c00780c */ /* 0x000fe20003f25270 */
[----:B------:R-:W-:Y:S01]  /*45c0*/  BSSY.RECONVERGENT B1, `(.L_x_1167) ;  /* 0x000004d000017945 */ /* 0x000fe20003800200 */
[----:B------:R-:W-:Y:S02]  /*45d0*/  HFMA2 R106, -RZ, RZ, 0, 1.1920928955078125e-07 ;  /* 0x00000002ff6a7431 */ /* 0x000fe400000001ff */
[----:B------:R-:W-:Y:S01]  /*45e0*/  FFMA.FTZ R95, R95, R98, 1.1641532182693481445e-10 ;  /* 0x2f0000005f5f7423 */ /* 0x000fe20000010062 */
[----:B------:R-:W-:Y:S01]  /*45f0*/  FMUL.FTZ R107, R72, UR4 ;  /* 0x00000004486b7c20 */ /* 0x000fe20008410000 */
[----:B------:R-:W-:-:S03]  /*4600*/  IMAD.U32 R72, R2, 0x10000, RZ ;  /* 0x0001000002487824 */ /* 0x000fc600078e00ff */
[----:B------:R-:W-:Y:S01]  /*4610*/  FMUL.FTZ R107, R107, R104 ;  /* 0x000000686b6b7220 */ /* 0x000fe20000410000 */
[----:B------:R-:W-:-:S04]  /*4620*/  FSETP.GTU.FTZ.AND P0, PT, R95, R100, PT ;  /* 0x000000645f00720b */ /* 0x000fc80003f1c000 */
[----:B------:R-:W-:Y:S02]  /*4630*/  FSEL R95, R107, RZ, !P0 ;  /* 0x000000ff6b5f7208 */ /* 0x000fe40004000000 */
[----:B------:R-:W-:-:S03]  /*4640*/  PLOP3.LUT P0, PT, P0, PT, PT, 0x8, 0x80 ;  /* 0x000000000080781c */ /* 0x000fc6000070e170 */
[----:B------:R-:W-:Y:S01]  /*4650*/  FMUL.FTZ R95, R95, R72 ;  /* 0x000000485f5f7220 */ /* 0x000fe20000410000 */
        /* <DEDUP_REMOVED lines=10> */
.L_x_1169:
        /* <DEDUP_REMOVED lines=13> */
.L_x_1171:
[----:B------:R-:W-:Y:S05]  /*47d0*/  BSYNC.RECONVERGENT B2 ;  /* 0x0000000000027941 */ /* 0x000fea0003800200 */
.L_x_1170:
        /* <DEDUP_REMOVED lines=43> */
.L_x_1168:
[----:B------:R-:W-:Y:S05]  /*4a90*/  BSYNC.RECONVERGENT B1 ;  /* 0x0000000000017941 */ /* 0x000fea0003800200 */
.L_x_1167:
[----:B------:R-:W-:Y:S01]  /*4aa0*/  I2FP.F32.U32 R107, R72 ;  /* 0x00000048006b7245 */ /* 0x000fe20000201000 */
[C---:B------:R-:W-:Y:S01]  /*4ab0*/  IMAD.U32 R72, R73.reuse, 0x10000, RZ ;  /* 0x0001000049487824 */ /* 0x040fe200078e00ff */
        /* <DEDUP_REMOVED lines=9> */
[----:B------:R-:W-:-:S03]  /*4b50*/  IMAD.MOV.U32 R73, RZ, RZ, R94 ;  /* 0x000000ffff497224 */ /* 0x000fc600078e005e */
[----:B------:R-:W-:Y:S02]  /*4b60*/  FSEL R109, R109, RZ, !P1 ;  /* 0x000000ff6d6d7208 */ /* 0x000fe40004800000 */
[----:B------:R-:W-:-:S03]  /*4b70*/  PLOP3.LUT P1, PT, P1, PT, PT, 0x8, 0x80 ;  /* 0x000000000080781c */ /* 0x000fc60000f2e170 */
[----:B------:R-:W-:Y:S01]  /*4b80*/  FMUL.FTZ R109, R109, R72 ;  /* 0x000000486d6d7220 */ /* 0x000fe20000410000 */
        /* <DEDUP_REMOVED lines=9> */
.L_x_1174:
        /* <DEDUP_REMOVED lines=13> */
.L_x_1176:
[----:B------:R-:W-:Y:S05]  /*4cf0*/  BSYNC.RECONVERGENT B2 ;  /* 0x0000000000027941 */ /* 0x000fea0003800200 */
.L_x_1175:
        /* <DEDUP_REMOVED lines=43> */
.L_x_1173:
[----:B------:R-:W-:Y:S05]  /*4fb0*/  BSYNC.RECONVERGENT B1 ;  /* 0x0000000000017941 */ /* 0x000fea0003800200 */
.L_x_1172:
        /* <DEDUP_REMOVED lines=9> */
[----:B------:R-:W-:Y:S01]  /*5050*/  FMUL.FTZ R107, R107, R104 ;  /* 0x000000686b6b7220 */ /* 0x000fe20000410000 */
[----:B------:R-:W-:-:S04]  /*5060*/  MOV R73, R94 ;  /* 0x0000005e00497202 */ /* 0x000fc80000000f00 */
[----:B------:R-:W-:Y:S02]  /*5070*/  FSEL R107, R107, RZ, !P2 ;  /* 0x000000ff6b6b7208 */ /* 0x000fe40005000000 */
[----:B------:R-:W-:-:S03]  /*5080*/  PLOP3.LUT P2, PT, P2, PT, PT, 0x8, 0x80 ;  /* 0x000000000080781c */ /* 0x000fc6000174e170 */
[----:B------:R-:W-:Y:S01]  /*5090*/  FMUL.FTZ R107, R107, R72 ;  /* 0x000000486b6b7220 */ /* 0x000fe20000410000 */
        /* <DEDUP_REMOVED lines=9> */
.L_x_1179:
        /* <DEDUP_REMOVED lines=13> */
.L_x_1181:
[----:B------:R-:W-:Y:S05]  /*5200*/  BSYNC.RECONVERGENT B2 ;  /* 0x0000000000027941 */ /* 0x000fea0003800200 */
.L_x_1180:
        /* <DEDUP_REMOVED lines=43> */
.L_x_1178:
[----:B------:R-:W-:Y:S05]  /*54c0*/  BSYNC.RECONVERGENT B1 ;  /* 0x0000000000017941 */ /* 0x000fea0003800200 */
.L_x_1177:
[----:B------:R-:W-:Y:S01]  /*54d0*/  I2FP.F32.U32 R73, R73 ;  /* 0x0000004900497245 */ /* 0x000fe20000201000 */
[----:B------:R-:W-:Y:S01]  /*54e0*/  IMAD.U32 R72, R74, 0x10000, RZ ;  /* 0x000100004a487824 */ /* 0x000fe200078e00ff */
[----:B------:R-:W-:Y:S01]  /*54f0*/  ISETP.NE.AND P4, PT, R106, 0x1, PT ;  /* 0x000000016a00780c */ /* 0x000fe20003f85270 */
[----:B------:R-:W-:Y:S01]  /*5500*/  BSSY.RECONVERGENT B1, `(.L_x_1182) ;  /* 0x000004e000017945 */ /* 0x000fe20003800200 */
[----:B------:R-:W-:Y:S02]  /*5510*/  HFMA2 R108, -RZ, RZ, 0, 1.1920928955078125e-07 ;  /* 0x00000002ff6c7431 */ /* 0x000fe400000001ff */
[----:B------:R-:W-:Y:S01]  /*5520*/  FFMA.FTZ R73, R73, R98, 1.1641532182693481445e-10 ;  /* 0x2f00000049497423 */ /* 0x000fe20000010062 */
[----:B------:R-:W-:Y:S01]  /*5530*/  FMUL.FTZ R117, R72, UR4 ;  /* 0x0000000448757c20 */ /* 0x000fe20008410000 */
[----:B------:R-:W-:Y:S01]  /*5540*/  IMAD.U32 R72, R62, 0x10000, RZ ;  /* 0x000100003e487824 */ /* 0x000fe200078e00ff */
[----:B------:R-:W-:Y:S02]  /*5550*/  PRMT R74, R74, 0x7632, R74 ;  /* 0x000076324a4a7816 */ /* 0x000fe4000000004a */
        /* <DEDUP_REMOVED lines=15> */
.L_x_1184:
        /* <DEDUP_REMOVED lines=13> */
.L_x_1186:
[----:B------:R-:W-:Y:S05]  /*5720*/  BSYNC.RECONVERGENT B2 ;  /* 0x0000000000027941 */ /* 0x000fea0003800200 */
.L_x_1185:
        /* <DEDUP_REMOVED lines=43> */
.L_x_1183:
[----:B------:R-:W-:Y:S05]  /*59e0*/  BSYNC.RECONVERGENT B1 ;  /* 0x0000000000017941 */ /* 0x000fea0003800200 */
.L_x_1182:
        /* <DEDUP_REMOVED lines=23> */
.L_x_1189:
        /* <DEDUP_REMOVED lines=13> */
.L_x_1191:
[----:B------:R-:W-:Y:S05]  /*5c30*/  BSYNC.RECONVERGENT B2 ;  /* 0x0000000000027941 */ /* 0x000fea0003800200 */
.L_x_1190:
        /* <DEDUP_REMOVED lines=43> */
.L_x_1188:
[----:B------:R-:W-:Y:S05]  /*5ef0*/  BSYNC.RECONVERGENT B1 ;  /* 0x0000000000017941 */ /* 0x000fea0003800200 */
.L_x_1187:
        /* <DEDUP_REMOVED lines=8> */
[----:B------:R-:W-:Y:S02]  /*5f80*/  IMAD.U32 R72, R63, 0x10000, RZ ;  /* 0x000100003f487824 */ /* 0x000fe400078e00ff */
[----:B------:R-:W-:Y:S01]  /*5f90*/  FSETP.GTU.FTZ.AND P5, PT, R73, R100, PT ;  /* 0x000000644900720b */ /* 0x000fe20003fbc000 */
        /* <DEDUP_REMOVED lines=14> */
.L_x_1194:
        /* <DEDUP_REMOVED lines=15> */
.L_x_1196:
[----:B------:R-:W-:Y:S05]  /*6170*/  BSYNC.RECONVERGENT B2 ;  /* 0x0000000000027941 */ /* 0x000fea0003800200 */
.L_x_1195:
        /* <DEDUP_REMOVED lines=43> */
.L_x_1193:
[----:B------:R-:W-:Y:S05]  /*6430*/  BSYNC.RECONVERGENT B1 ;  /* 0x0000000000017941 */ /* 0x000fea0003800200 */
.L_x_1192:
[----:B------:R-:W-:Y:S01]  /*6440*/  I2FP.F32.U32 R73, R73 ;  /* 0x0000004900497245 */ /* 0x000fe20000201000 */
[----:B------:R-:W-:Y:S01]  /*6450*/  IMAD.U32 R106, R106, 0x10000, RZ ;  /* 0x000100006a6a7824 */ /* 0x000fe200078e00ff */
[----:B------:R-:W-:Y:S01]  /*6460*/  F2FP.BF16.F32.PACK_AB R74, R127, R129 ;  /* 0x000000817f4a723e */ /* 0x000fe200000010ff */
[----:B------:R-:W-:Y:S02]  /*6470*/  IMAD.U32 R72, R5, 0x10000, RZ ;  /* 0x0001000005487824 */ /* 0x000fe400078e00ff */
[----:B------:R-:W-:Y:S01]  /*6480*/  FFMA.FTZ R73, R73, R98, 1.1641532182693481445e-10 ;  /* 0x2f00000049497423 */ /* 0x000fe20000010062 */
[----:B------:R-:W-:-:S04]  /*6490*/  FMUL.FTZ R75, R106, UR4 ;  /* 0x000000046a4b7c20 */ /* 0x000fc80008410000 */
[----:B------:R-:W-:Y:S01]  /*64a0*/  FMUL.FTZ R75, R75, R104 ;  /* 0x000000684b4b7220 */ /* 0x000fe20000410000 */
[----:B------:R-:W-:Y:S02]  /*64b0*/  FSETP.GTU.FTZ.AND P6, PT, R73, R100, PT ;  /* 0x000000644900720b */ /* 0x000fe40003fdc000 */
[----:B------:R-:W-:Y:S02]  /*64c0*/  F2FP.BF16.F32.PACK_AB R73, R107, R109 ;  /* 0x0000006d6b49723e */ /* 0x000fe400000010ff */
[----:B------:R-:W-:Y:S02]  /*64d0*/  FSEL R75, R75, RZ, !P6 ;  /* 0x000000ff4b4b7208 */ /* 0x000fe40007000000 */
[----:B------:R-:W-:-:S03]  /*64e0*/  PLOP3.LUT P6, PT, P6, PT, PT, 0x8, 0x80 ;  /* 0x000000000080781c */ /* 0x000fc600037ce170 */
[----:B------:R-:W-:Y:S01]  /*64f0*/  FMUL.FTZ R133, R75, R72 ;  /* 0x000000484b857220 */ /* 0x000fe20000410000 */
[----:B------:R-:W-:-:S04]  /*6500*/  F2FP.BF16.F32.PACK_AB R72, R95, R97 ;  /* 0x000000615f48723e */ /* 0x000fc800000010ff */
[----:B------:R-:W-:-:S07]  /*6510*/  F2FP.BF16.F32.PACK_AB R75, R133, R131 ;  /* 0x00000083854b723e */ /* 0x000fce00000010ff */
.L_x_1156:
[----:B------:R-:W0:Y:S01]  /*6520*/  LDC.64 R142, c[0x0][0x3a8] ;  /* 0x0000ea00ff8e7b82 */ /* 0x000e220000000a00 */
[----:B------:R-:W-:Y:S02]  /*6530*/  SEL R104, RZ, 0x1000000, !P6 ;  /* 0x01000000ff687807 */ /* 0x000fe40007000000 */
[----:B------:R-:W-:Y:S02]  /*6540*/  ISETP.NE.AND P6, PT, R96, RZ, PT ;  /* 0x000000ff6000720c */ /* 0x000fe40003fc5270 */
[----:B------:R-:W-:Y:S02]  /*6550*/  SEL R100, RZ, 0x10000, !P5 ;  /* 0x00010000ff647807 */ /* 0x000fe40006800000 */
[----:B------:R-:W-:Y:S01]  /*6560*/  SEL R145, RZ, 0x100, !P4 ;  /* 0x00000100ff917807 */ /* 0x000fe20006000000 */
[----:B------:R-:W1:Y:S01]  /*6570*/  LDC.64 R140, c[0x0][0x3b0] ;  /* 0x0000ec00ff8c7b82 */ /* 0x000e620000000a00 */
[----:B------:R-:W-:Y:S02]  /*6580*/  SEL R98, RZ, 0x1000000, !P2 ;  /* 0x01000000ff627807 */ /* 0x000fe40005000000 */
[----:B------:R-:W-:-:S02]  /*6590*/  SEL R117, RZ, 0x10000, !P1 ;  /* 0x00010000ff757807 */ /* 0x000fc40004800000 */
[----:B------:R-:W-:Y:S02]  /*65a0*/  SEL R96, RZ, 0x100, !P0 ;  /* 0x00000100ff607807 */ /* 0x000fe40004000000 */
[----:B------:R-:W-:Y:S02]  /*65b0*/  LOP3.LUT R145, R145, R104, R100, 0xfe, !PT ;  /* 0x0000006891917212 */ /* 0x000fe400078efe64 */
[----:B------:R-:W-:Y:S02]  /*65c0*/  SEL R144, RZ, 0x1, !P3 ;  /* 0x00000001ff907807 */ /* 0x000fe40005800000 */
[----:B------:R-:W-:Y:S02]  /*65d0*/  LOP3.LUT R96, R96, R98, R117, 0xfe, !PT ;  /* 0x0000006260607212 */ /* 0x000fe400078efe75 */
[----:B------:R-:W-:Y:S02]  /*65e0*/  SEL R117, RZ, 0x1, !P6 ;  /* 0x00000001ff757807 */ /* 0x000fe40007000000 */
[----:B------:R-:W-:Y:S01]  /*65f0*/  LOP3.LUT R145, R145, R144, RZ, 0xfc, !PT ;  /* 0x0000009091917212 */ /* 0x000fe200078efcff */
[----:B0-----:R-:W-:Y:S01]  /*6600*/  IMAD.WIDE.U32 R142, R90, 0x10, R142 ;  /* 0x000000105a8e7825 */ /* 0x001fe200078e008e */
[----:B------:R-:W-:-:S02]  /*6610*/  LOP3.LUT R144, R96, R117, RZ, 0xfc, !PT ;  /* 0x0000007560907212 */ /* 0x000fc400078efcff */
[----:B------:R-:W-:Y:S01]  /*6620*/  MOV R98, R92 ;  /* 0x0000005c00627202 */ /* 0x000fe20000000f00 */
[C---:B------:R-:W-:Y:S01]  /*6630*/  VIADD R92, R90.reuse, 0x80 ;  /* 0x000000805a5c7836 */ /* 0x040fe20000000000 */
[----:B------:R0:W-:Y:S01]  /*6640*/  STG.E.128 desc[UR6][R142.64], R72 ;  /* 0x000000488e007986 */ /* 0x0001e2000c101d06 */
[----:B-1----:R-:W-:-:S05]  /*6650*/  IMAD.WIDE.U32 R140, R90, 0x8, R140 ;  /* 0x000000085a8c7825 */ /* 0x002fca00078e008c */
[----:B------:R0:W-:Y:S02]  /*6660*/  STG.E.64 desc[UR6][R140.64], R144 ;  /* 0x000000908c007986 */ /* 0x0001e4000c101b06 */
.L_x_1115:
[----:B------:R-:W-:Y:S05]  /*6670*/  BSYNC.RECONVERGENT B0 ;  /* 0x0000000000007941 */ /* 0x000fea0003800200 */
.L_x_1114:
[----:B------:R-:W-:Y:S01]  /*6680*/  ISETP.GE.U32.AND P0, PT, R86, 0x100, PT ;  /* 0x000001005600780c */ /* 0x000fe20003f06070 */
[----:B------:R-:W-:Y:S03]  /*6690*/  BSSY.RECONVERGENT B0, `(.L_x_1197) ;  /* 0x0000560000007945 */ /* 0x000fe60003800200 */
[----:B0-----:R-:W-:-:S09]  /*66a0*/  P2R R72, PR, RZ, 0x1 ;  /* 0x00000001ff487803 */ /* 0x001fd20000000000 */
[----:B------:R-:W-:Y:S05]  /*66b0*/  @!P0 BRA `(.L_x_1198) ;  /* 0x0000005400748947 */ /* 0x000fea0003800000 */
[----:B------:R-:W-:Y:S01]  /*66c0*/  ISETP.NE.U32.AND P0, PT, RZ, UR12, PT ;  /* 0x0000000cff007c0c */ /* 0x000fe2000bf05070 */
[----:B------:R-:W0:Y:S03]  /*66d0*/  LDC.64 R72, c[0x0][0x390] ;  /* 0x0000e400ff487b82 */ /* 0x000e260000000a00 */
[----:B------:R-:W-:-:S13]  /*66e0*/  ISETP.NE.AND.EX P0, PT, RZ, UR13, PT, P0 ;  /* 0x0000000dff007c0c */ /* 0x000fda000bf05300 */
[----:B------:R-:W1:Y:S01]  /*66f0*/  @P0 LDC.64 R104, c[0x0][0x3a0] ;  /* 0x0000e800ff680b82 */ /* 0x000e620000000a00 */
[----:B0-----:R-:W-:-:S06]  /*6700*/  IMAD.WIDE.U32 R72, R92, 0x10, R72 ;  /* 0x000000105c487825 */ /* 0x001fcc00078e0048 */
[----:B------:R-:W5:Y:S01]  /*6710*/  LDG.E.128 R72, desc[UR6][R72.64] ;  /* 0x0000000648487981 */ /* 0x000f62000c1e1d00 */
[----:B-1----:R-:W-:-:S05]  /*6720*/  @P0 IMAD.WIDE.U32 R104, R92, 0x10, R104 ;  /* 0x000000105c680825 */ /* 0x002fca00078e0068 */
[----:B------:R0:W5:Y:S01]  /*6730*/  @P0 LDG.E.128 R32, desc[UR6][R104.64] ;  /* 0x0000000668200981 */ /* 0x000162000c1e1d00 */
[----:B------:R-:W-:Y:S05]  /*6740*/  @!P0 BRA `(.L_x_1199) ;  /* 0x0000002800988947 */ /* 0x000fea0003800000 */
        /* <DEDUP_REMOVED lines=16> */
.L_x_1202:
        /* <DEDUP_REMOVED lines=13> */
.L_x_1204:
[----:B------:R-:W-:Y:S05]  /*6920*/  BSYNC.RECONVERGENT B2 ;  /* 0x0000000000027941 */ /* 0x000fea0003800200 */
.L_x_1203:
[----:B------:R-:W-:Y:S01]  /*6930*/  IMAD.WIDE.U32 R116, R87, -0x326172a9, RZ ;  /* 0xcd9e8d5757747825 */ /* 0x000fe200078e00ff */
[----:B0-----:R-:W-:-:S03]  /*6940*/  LOP3.LUT R104, R0, UR9, R119, 0x96, !PT ;  /* 0x0000000900687c12 */ /* 0x001fc6000f8e9677 */
        /* <DEDUP_REMOVED lines=41> */
.L_x_1201:
[----:B------:R-:W-:Y:S05]  /*6be0*/  BSYNC.RECONVERGENT B1 ;  /* 0x0000000000017941 */ /* 0x000fea0003800200 */
.L_x_1200:
[----:B------:R-:W1:Y:S01]  /*6bf0*/  LDC R106, c[0x0][0x408] ;  /* 0x00010200ff6a7b82 */ /* 0x000e620000000800 */
[----:B------:R-:W-:Y:S01]  /*6c00*/  I2FP.F32.U32 R91, R91 ;  /* 0x0000005b005b7245 */ /* 0x000fe20000201000 */
[----:B------:R-:W-:Y:S01]  /*6c10*/  IMAD.MOV.U32 R100, RZ, RZ, 0x2f800000 ;  /* 0x2f800000ff647424 */ /* 0x000fe200078e00ff */
[----:B------:R-:W-:Y:S01]  /*6c20*/  ISETP.NE.AND P1, PT, R103, 0x1, PT ;  /* 0x000000016700780c */ /* 0x000fe20003f25270 */
[----:B-----5:R-:W-:Y:S01]  /*6c30*/  IMAD.U32 R93, R72, 0x10000, RZ ;  /* 0x00010000485d7824 */ /* 0x020fe200078e00ff */
[----:B------:R-:W-:Y:S01]  /*6c40*/  SHF.L.U32 R98, R48, 0x10, RZ ;  /* 0x0000001030627819 */ /* 0x000fe200000006ff */
[----:B------:R-:W-:Y:S01]  /*6c50*/  FFMA.FTZ R91, R91, R100, 1.1641532182693481445e-10 ;  /* 0x2f0000005b5b7423 */ /* 0x000fe20000010064 */
[----:B------:R-:W-:Y:S01]  /*6c60*/  IMAD.U32 R108, R32, 0x10000, RZ ;  /* 0x00010000206c7824 */ /* 0x000fe200078e00ff */
[----:B0-----:R-:W0:Y:S01]  /*6c70*/  LDC R104, c[0x0][0x404] ;  /* 0x00010100ff687b82 */ /* 0x001e220000000800 */
[----:B------:R-:W-:Y:S01]  /*6c80*/  FMUL.FTZ R93, R93, UR4 ;  /* 0x000000045d5d7c20 */ /* 0x000fe20008410000 */
[----:B------:R-:W-:Y:S01]  /*6c90*/  BSSY.RECONVERGENT B1, `(.L_x_1205) ;  /* 0x000004c000017945 */ /* 0x000fe20003800200 */
[----:B------:R-:W-:Y:S01]  /*6ca0*/  PRMT R72, R72, 0x7632, R72 ;  /* 0x0000763248487816 */ /* 0x000fe20000000048 */
[----:B------:R-:W-:-:S02]  /*6cb0*/  IMAD.MOV.U32 R110, RZ, RZ, 0x2 ;  /* 0x00000002ff6e7424 */ /* 0x000fc400078e00ff */
[----:B-1----:R-:W-:Y:S01]  /*6cc0*/  FMUL.FTZ R93, R93, R106 ;  /* 0x0000006a5d5d7220 */ /* 0x002fe20000410000 */
[----:B0-----:R-:W-:Y:S02]  /*6cd0*/  FSETP.GTU.FTZ.AND P0, PT, R91, R104, PT ;  /* 0x000000685b00720b */ /* 0x001fe40003f1c000 */
[----:B------:R-:W-:Y:S02]  /*6ce0*/  MOV R91, R94 ;  /* 0x0000005e005b7202 */ /* 0x000fe40000000f00 */
[----:B------:R-:W-:Y:S02]  /*6cf0*/  FSEL R93, R93, RZ, !P0 ;  /* 0x000000ff5d5d7208 */ /* 0x000fe40004000000 */
[----:B------:R-:W-:-:S03]  /*6d00*/  PLOP3.LUT P0, PT, P0, PT, PT, 0x8, 0x80 ;  /* 0x000000000080781c */ /* 0x000fc6000070e170 */
[----:B------:R-:W-:Y:S01]  /*6d10*/  FFMA.FTZ R93, R93, R98, R108 ;  /* 0x000000625d5d7223 */ /* 0x000fe2000001006c */
        /* <DEDUP_REMOVED lines=10> */
.L_x_1207:
        /* <DEDUP_REMOVED lines=13> */
.L_x_1209:
[----:B------:R-:W-:Y:S05]  /*6e90*/  BSYNC.RECONVERGENT B2 ;  /* 0x0000000000027941 */ /* 0x000fea0003800200 */
.L_x_1208:
        /* <DEDUP_REMOVED lines=43> */
.L_x_1206:
[----:B------:R-:W-:Y:S05]  /*7150*/  BSYNC.RECONVERGENT B1 ;  /* 0x0000000000017941 */ /* 0x000fea0003800200 */
.L_x_1205:
[----:B------:R-:W-:Y:S01]  /*7160*/  I2FP.F32.U32 R91, R91 ;  /* 0x0000005b005b7245 */ /* 0x000fe20000201000 */
[----:B------:R-:W-:Y:S01]  /*7170*/  IMAD.U32 R72, R72, 0x10000, RZ ;  /* 0x0001000048487824 */ /* 0x000fe200078e00ff */
[----:B------:R-:W-:Y:S01]  /*7180*/  ISETP.NE.AND P1, PT, R110, 0x1, PT ;  /* 0x000000016e00780c */ /* 0x000fe20003f25270 */
[----:B------:R-:W-:Y:S01]  /*7190*/  BSSY.RECONVERGENT B1, `(.L_x_1210) ;  /* 0x000004f000017945 */ /* 0x000fe20003800200 */
[----:B------:R-:W-:Y:S01]  /*71a0*/  PRMT R105, R32, 0x7632, R105 ;  /* 0x0000763220697816 */ /* 0x000fe20000000069 */
[----:B------:R-:W-:Y:S01]  /*71b0*/  FFMA.FTZ R91, R91, R100, 1.1641532182693481445e-10 ;  /* 0x2f0000005b5b7423 */ /* 0x000fe20000010064 */
[----:B------:R-:W-:Y:S01]  /*71c0*/  FMUL.FTZ R103, R72, UR4 ;  /* 0x0000000448677c20 */ /* 0x000fe20008410000 */
[----:B------:R-:W-:Y:S01]  /*71d0*/  IMAD.U32 R72, R6, 0x10000, RZ ;  /* 0x0001000006487824 */ /* 0x000fe200078e00ff */
[----:B------:R-:W-:Y:S01]  /*71e0*/  SHF.L.U32 R108, R105, 0x10, RZ ;  /* 0x00000010696c7819 */ /* 0x000fe200000006ff */
[----:B------:R-:W-:Y:S02]  /*71f0*/  IMAD.MOV.U32 R112, RZ, RZ, 0x2 ;  /* 0x00000002ff707424 */ /* 0x000fe400078e00ff */
[----:B------:R-:W-:Y:S01]  /*7200*/  FMUL.FTZ R103, R103, R106 ;  /* 0x0000006a67677220 */ /* 0x000fe20000410000 */
[----:B------:R-:W-:-:S04]  /*7210*/  FSETP.GTU.FTZ.AND P0, PT, R91, R104, PT ;  /* 0x000000685b00720b */ /* 0x000fc80003f1c000 */
[----:B------:R-:W-:Y:S02]  /*7220*/  FSEL R91, R103, RZ, !P0 ;  /* 0x000000ff675b7208 */ /* 0x000fe40004000000 */
[----:B------:R-:W-:-:S03]  /*7230*/  PLOP3.LUT P0, PT, P0, PT, PT, 0x8, 0x80 ;  /* 0x000000000080781c */ /* 0x000fc6000070e170 */
[----:B------:R-:W-:Y:S01]  /*7240*/  FFMA.FTZ R91, R91, R72, R108 ;  /* 0x000000485b5b7223 */ /* 0x000fe2000001006c */
        /* <DEDUP_REMOVED lines=10> */
.L_x_1212:
        /* <DEDUP_REMOVED lines=13> */
.L_x_1214:
[----:B------:R-:W-:Y:S05]  /*73c0*/  BSYNC.RECONVERGENT B2 ;  /* 0x0000000000027941 */ /* 0x000fea0003800200 */
.L_x_1213:
        /* <DEDUP_REMOVED lines=43> */
.L_x_1211:
[----:B------:R-:W-:Y:S05]  /*7680*/  BSYNC.RECONVERGENT B1 ;  /* 0x0000000000017941 */ /* 0x000fea0003800200 */
.L_x_1210:
        /* <DEDUP_REMOVED lines=9> */
[----:B------:R-:W-:-:S02]  /*7720*/  FSETP.GTU.FTZ.AND P1, PT, R103, R104, PT ;  /* 0x000000686700720b */ /* 0x000fc40003f3c000 */
[----:B------:R-:W-:Y:S01]  /*7730*/  FMUL.FTZ R105, R105, R106 ;  /* 0x0000006a69697220 */ /* 0x000fe20000410000 */
[----:B------:R-:W-:Y:S01]  /*7740*/  PRMT R103, R73, 0x7632, R103 ;  /* 0x0000763249677816 */ /* 0x000fe20000000067 */
        /* <DEDUP_REMOVED lines=13> */
.L_x_1217:
        /* <DEDUP_REMOVED lines=13> */
.L_x_1219:
[----:B------:R-:W-:Y:S05]  /*78f0*/  BSYNC.RECONVERGENT B2 ;  /* 0x0000000000027941 */ /* 0x000fea0003800200 */
.L_x_1218:
        /* <DEDUP_REMOVED lines=43> */
.L_x_1216:
[----:B------:R-:W-:Y:S05]  /*7bb0*/  BSYNC.RECONVERGENT B1 ;  /* 0x0000000000017941 */ /* 0x000fea0003800200 */
.L_x_1215:
        /* <DEDUP_REMOVED lines=11> */
[----:B------:R-:W-:Y:S01]  /*7c70*/  IMAD.U32 R108, R108, 0x10000, RZ ;  /* 0x000100006c6c7824 */ /* 0x000fe200078e00ff */
[----:B------:R-:W-:-:S02]  /*7c80*/  MOV R73, R94 ;  /* 0x0000005e00497202 */ /* 0x000fc40000000f00 */
        /* <DEDUP_REMOVED lines=12> */
.L_x_1222:
        /* <DEDUP_REMOVED lines=13> */
.L_x_1224:
[----:B------:R-:W-:Y:S05]  /*7e20*/  BSYNC.RECONVERGENT B2 ;  /* 0x0000000000027941 */ /* 0x000fea0003800200 */
.L_x_1223:
        /* <DEDUP_REMOVED lines=43> */
.L_x_1221:
[----:B------:R-:W-:Y:S05]  /*80e0*/  BSYNC.RECONVERGENT B1 ;  /* 0x0000000000017941 */ /* 0x000fea0003800200 */
.L_x_1220:
        /* <DEDUP_REMOVED lines=25> */
.L_x_1227:
        /* <DEDUP_REMOVED lines=13> */
.L_x_1229:
[----:B------:R-:W-:Y:S05]  /*8350*/  BSYNC.RECONVERGENT B2 ;  /* 0x0000000000027941 */ /* 0x000fea0003800200 */
.L_x_1228:
        /* <DEDUP_REMOVED lines=43> */
.L_x_1226:
[----:B------:R-:W-:Y:S05]  /*8610*/  BSYNC.RECONVERGENT B1 ;  /* 0x0000000000017941 */ /* 0x000fea0003800200 */
.L_x_1225:
        /* <DEDUP_REMOVED lines=25> */
.L_x_1232:
        /* <DEDUP_REMOVED lines=13> */
.L_x_1234:
[----:B------:R-:W-:Y:S05]  /*8880*/  BSYNC.RECONVERGENT B2 ;  /* 0x0000000000027941 */ /* 0x000fea0003800200 */
.L_x_1233:
        /* <DEDUP_REMOVED lines=43> */
.L_x_1231:
[----:B------:R-:W-:Y:S05]  /*8b40*/  BSYNC.RECONVERGENT B1 ;  /* 0x0000000000017941 */ /* 0x000fea0003800200 */
.L_x_1230:
[----:B------:R-:W-:Y:S01]  /*8b50*/  I2FP.F32.U32 R73, R73 ;  /* 0x0000004900497245 */ /* 0x000fe20000201000 */
[----:B------:R-:W-:Y:S01]  /*8b60*/  IMAD.U32 R72, R75, 0x10000, RZ ;  /* 0x000100004b487824 */ /* 0x000fe200078e00ff */
[----:B------:R-:W-:Y:S01]  /*8b70*/  ISETP.NE.AND P6, PT, R112, 0x1, PT ;  /* 0x000000017000780c */ /* 0x000fe20003fc5270 */
[----:B------:R-:W-:Y:S01]  /*8b80*/  IMAD.U32 R74, R35, 0x10000, RZ ;  /* 0x00010000234a7824 */ /* 0x000fe200078e00ff */
[----:B------:R-:W-:Y:S01]  /*8b90*/  BSSY.RECONVERGENT B1, `(.L_x_1235) ;  /* 0x0000050000017945 */ /* 0x000fe20003800200 */
[----:B------:R-:W-:Y:S01]  /*8ba0*/  FFMA.FTZ R73, R73, R100, 1.1641532182693481445e-10 ;  /* 0x2f00000049497423 */ /* 0x000fe20000010064 */
[----:B------:R-:W-:Y:S01]  /*8bb0*/  FMUL.FTZ R117, R72, UR4 ;  /* 0x0000000448757c20 */ /* 0x000fe20008410000 */
[----:B------:R-:W-:Y:S01]  /*8bc0*/  SHF.L.U32 R72, R51, 0x10, RZ ;  /* 0x0000001033487819 */ /* 0x000fe200000006ff */
[----:B------:R-:W-:Y:S01]  /*8bd0*/  IMAD.MOV.U32 R108, RZ, RZ, 0x2 ;  /* 0x00000002ff6c7424 */ /* 0x000fe200078e00ff */
[----:B------:R-:W-:Y:S01]  /*8be0*/  PRMT R110, R75, 0x7632, R110 ;  /* 0x000076324b6e7816 */ /* 0x000fe2000000006e */
[----:B------:R-:W-:Y:S01]  /*8bf0*/  FMUL.FTZ R117, R117, R106 ;  /* 0x0000006a75757220 */ /* 0x000fe20000410000 */
[----:B------:R-:W-:-:S02]  /*8c00*/  FSETP.GTU.FTZ.AND P5, PT, R73, R104, PT ;  /* 0x000000684900720b */ /* 0x000fc40003fbc000 */
[----:B------:R-:W-:Y:S02]  /*8c10*/  MOV R73, R94 ;  /* 0x0000005e00497202 */ /* 0x000fe40000000f00 */
        /* <DEDUP_REMOVED lines=12> */
.L_x_1237:
        /* <DEDUP_REMOVED lines=15> */
.L_x_1239:
[----:B------:R-:W-:Y:S05]  /*8dd0*/  BSYNC.RECONVERGENT B2 ;  /* 0x0000000000027941 */ /* 0x000fea0003800200 */
.L_x_1238:
        /* <DEDUP_REMOVED lines=43> */
.L_x_1236:
[----:B------:R-:W-:Y:S05]  /*9090*/  BSYNC.RECONVERGENT B1 ;  /* 0x0000000000017941 */ /* 0x000fea0003800200 */
.L_x_1235:
[----:B------:R-:W-:Y:S01]  /*90a0*/  I2FP.F32.U32 R73, R73 ;  /* 0x0000004900497245 */ /* 0x000fe20000201000 */
[----:B------:R-:W-:Y:S01]  /*90b0*/  IMAD.U32 R110, R110, 0x10000, RZ ;  /* 0x000100006e6e7824 */ /* 0x000fe200078e00ff */
[----:B------:R-:W-:Y:S01]  /*90c0*/  PRMT R74, R35, 0x7632, R74 ;  /* 0x00007632234a7816 */ /* 0x000fe2000000004a */
[----:B------:R-:W-:Y:S02]  /*90d0*/  IMAD.U32 R72, R10, 0x10000, RZ ;  /* 0x000100000a487824 */ /* 0x000fe400078e00ff */
[----:B------:R-:W-:Y:S01]  /*90e0*/  FMUL.FTZ R75, R110, UR4 ;  /* 0x000000046e4b7c20 */ /* 0x000fe20008410000 */
[----:B------:R-:W-:Y:S01]  /*90f0*/  FFMA.FTZ R73, R73, R100, 1.1641532182693481445e-10 ;  /* 0x2f00000049497423 */ /* 0x000fe20000010064 */
[----:B------:R-:W-:Y:S02]  /*9100*/  SHF.L.U32 R74, R74, 0x10, RZ ;  /* 0x000000104a4a7819 */ /* 0x000fe400000006ff */
        /* <DEDUP_REMOVED lines=10> */
.L_x_1199:
        /* <DEDUP_REMOVED lines=16> */
.L_x_1243:
        /* <DEDUP_REMOVED lines=13> */
.L_x_1245:
[----:B------:R-:W-:Y:S05]  /*9380*/  BSYNC.RECONVERGENT B2 ;  /* 0x0000000000027941 */ /* 0x000fea0003800200 */
.L_x_1244:
[----:B------:R-:W-:Y:S01]  /*9390*/  IMAD.WIDE.U32 R116, R87, -0x326172a9, RZ ;  /* 0xcd9e8d5757747825 */ /* 0x000fe200078e00ff */
[----:B0-----:R-:W-:-:S03]  /*93a0*/  LOP3.LUT R104, R0, UR9, R119, 0x96, !PT ;  /* 0x0000000900687c12 */ /* 0x001fc6000f8e9677 */
        /* <DEDUP_REMOVED lines=41> */
.L_x_1242:
[----:B------:R-:W-:Y:S05]  /*9640*/  BSYNC.RECONVERGENT B1 ;  /* 0x0000000000017941 */ /* 0x000fea0003800200 */
.L_x_1241:
[----:B------:R-:W1:Y:S01]  /*9650*/  LDC R106, c[0x0][0x408] ;  /* 0x00010200ff6a7b82 */ /* 0x000e620000000800 */
[----:B------:R-:W-:Y:S01]  /*9660*/  I2FP.F32.U32 R91, R91 ;  /* 0x0000005b005b7245 */ /* 0x000fe20000201000 */
[----:B------:R-:W-:Y:S02]  /*9670*/  HFMA2 R100, -RZ, RZ, 0.1171875, 0 ;  /* 0x2f800000ff647431 */ /* 0x000fe400000001ff */
[----:B-----5:R-:W-:Y:S01]  /*9680*/  IMAD.U32 R93, R72, 0x10000, RZ ;  /* 0x00010000485d7824 */ /* 0x020fe200078e00ff */
[----:B------:R-:W-:Y:S01]  /*9690*/  ISETP.NE.AND P1, PT, R103, 0x1, PT ;  /* 0x000000016700780c */ /* 0x000fe20003f25270 */
[----:B------:R-:W-:Y:S01]  /*96a0*/  IMAD.U32 R98, R48, 0x10000, RZ ;  /* 0x0001000030627824 */ /* 0x000fe200078e00ff */
[----:B------:R-:W-:Y:S01]  /*96b0*/  BSSY.RECONVERGENT B1, `(.L_x_1246) ;  /* 0x000004f000017945 */ /* 0x000fe20003800200 */
[----:B------:R-:W-:Y:S01]  /*96c0*/  FFMA.FTZ R91, R91, R100, 1.1641532182693481445e-10 ;  /* 0x2f0000005b5b7423 */ /* 0x000fe20000010064 */
[----:B0-----:R-:W0:Y:S01]  /*96d0*/  LDC R104, c[0x0][0x404] ;  /* 0x00010100ff687b82 */ /* 0x001e220000000800 */
[----:B------:R-:W-:Y:S01]  /*96e0*/  FMUL.FTZ R93, R93, UR4 ;  /* 0x000000045d5d7c20 */ /* 0x000fe20008410000 */
[----:B------:R-:W-:Y:S01]  /*96f0*/  HFMA2 R105, -RZ, RZ, 0, 1.1920928955078125e-07 ;  /* 0x00000002ff697431 */ /* 0x000fe200000001ff */
[----:B------:R-:W-:-:S02]  /*9700*/  PRMT R72, R72, 0x7632, R72 ;  /* 0x0000763248487816 */ /* 0x000fc40000000048 */
[----:B-1----:R-:W-:Y:S01]  /*9710*/  FMUL.FTZ R93, R93, R106 ;  /* 0x0000006a5d5d7220 */ /* 0x002fe20000410000 */
[----:B0-----:R-:W-:Y:S01]  /*9720*/  FSETP.GTU.FTZ.AND P0, PT, R91, R104, PT ;  /* 0x000000685b00720b */ /* 0x001fe20003f1c000 */
        /* <DEDUP_REMOVED lines=14> */
.L_x_1248:
        /* <DEDUP_REMOVED lines=13> */
.L_x_1250:
[----:B------:R-:W-:Y:S05]  /*98e0*/  BSYNC.RECONVERGENT B2 ;  /* 0x0000000000027941 */ /* 0x000fea0003800200 */
.L_x_1249:
        /* <DEDUP_REMOVED lines=43> */
.L_x_1247:
[----:B------:R-:W-:Y:S05]  /*9ba0*/  BSYNC.RECONVERGENT B1 ;  /* 0x0000000000017941 */ /* 0x000fea0003800200 */
.L_x_1246:
        /* <DEDUP_REMOVED lines=23> */
.L_x_1253:
        /* <DEDUP_REMOVED lines=13> */
.L_x_1255:
[----:B------:R-:W-:Y:S05]  /*9df0*/  BSYNC.RECONVERGENT B2 ;  /* 0x0000000000027941 */ /* 0x000fea0003800200 */
.L_x_1254:
        /* <DEDUP_REMOVED lines=43> */
.L_x_1252:
[----:B------:R-:W-:Y:S05]  /*a0b0*/  BSYNC.RECONVERGENT B1 ;  /* 0x0000000000017941 */ /* 0x000fea0003800200 */
.L_x_1251:
[----:B------:R-:W-:Y:S01]  /*a0c0*/  I2FP.F32.U32 R103, R72 ;  /* 0x0000004800677245 */ /* 0x000fe20000201000 */
[----:B------:R-:W-:Y:S01]  /*a0d0*/  BSSY.RECONVERGENT B1, `(.L_x_1256) ;  /* 0x0000050000017945 */ /* 0x000fe20003800200 */
[----:B------:R-:W-:Y:S01]  /*a0e0*/  SHF.L.U32 R72, R73, 0x10, RZ ;  /* 0x0000001049487819 */ /* 0x000fe200000006ff */
[----:B------:R-:W-:Y:S01]  /*a0f0*/  IMAD.MOV.U32 R110, RZ, RZ, 0x2 ;  /* 0x00000002ff6e7424 */ /* 0x000fe200078e00ff */
[----:B------:R-:W-:Y:S01]  /*a100*/  ISETP.NE.AND P2, PT, R108, 0x1, PT ;  /* 0x000000016c00780c */ /* 0x000fe20003f45270 */
[----:B------:R-:W-:Y:S02]  /*a110*/  FFMA.FTZ R103, R103, R100, 1.1641532182693481445e-10 ;  /* 0x2f00000067677423 */ /* 0x000fe40000010064 */
[----:B------:R-:W-:Y:S01]  /*a120*/  FMUL.FTZ R105, R72, UR4 ;  /* 0x0000000448697c20 */ /* 0x000fe20008410000 */
[----:B------:R-:W-:Y:S02]  /*a130*/  IMAD.U32 R72, R49, 0x10000, RZ ;  /* 0x0001000031487824 */ /* 0x000fe400078e00ff */
[----:B------:R-:W-:Y:S01]  /*a140*/  FSETP.GTU.FTZ.AND P1, PT, R103, R104, PT ;  /* 0x000000686700720b */ /* 0x000fe20003f3c000 */
[----:B------:R-:W-:Y:S01]  /*a150*/  FMUL.FTZ R105, R105, R106 ;  /* 0x0000006a69697220 */ /* 0x000fe20000410000 */
[----:B------:R-:W-:-:S02]  /*a160*/  PRMT R103, R73, 0x7632, R103 ;  /* 0x0000763249677816 */ /* 0x000fc40000000067 */
[----:B------:R-:W-:Y:S02]  /*a170*/  MOV R73, R94 ;  /* 0x0000005e00497202 */ /* 0x000fe40000000f00 */
        /* <DEDUP_REMOVED lines=12> */
.L_x_1258:
        /* <DEDUP_REMOVED lines=13> */
.L_x_1260:
[----:B------:R-:W-:Y:S05]  /*a310*/  BSYNC.RECONVERGENT B2 ;  /* 0x0000000000027941 */ /* 0x000fea0003800200 */
.L_x_1259:
        /* <DEDUP_REMOVED lines=43> */
.L_x_1257:
[----:B------:R-:W-:Y:S05]  /*a5d0*/  BSYNC.RECONVERGENT B1 ;  /* 0x0000000000017941 */ /* 0x000fea0003800200 */
.L_x_1256:
[----:B------:R-:W-:Y:S01]  /*a5e0*/  I2FP.F32.U32 R73, R73 ;  /* 0x0000004900497245 */ /* 0x000fe20000201000 */
[----:B------:R-:W-:Y:S01]  /*a5f0*/  IMAD.U32 R103, R103, 0x10000, RZ ;  /* 0x0001000067677824 */ /* 0x000fe200078e00ff */
[----:B------:R-:W-:Y:S01]  /*a600*/  ISETP.NE.AND P3, PT, R110, 0x1, PT ;  /* 0x000000016e00780c */ /* 0x000fe20003f65270 */
[----:B------:R-:W-:Y:S01]  /*a610*/  IMAD.U32 R72, R7, 0x10000, RZ ;  /* 0x0001000007487824 */ /* 0x000fe200078e00ff */
[----:B------:R-:W-:Y:S01]  /*a620*/  BSSY.RECONVERGENT B1, `(.L_x_1261) ;  /* 0x000004c000017945 */ /* 0x000fe20003800200 */
[----:B------:R-:W-:Y:S01]  /*a630*/  FFMA.FTZ R73, R73, R100, 1.1641532182693481445e-10 ;  /* 0x2f00000049497423 */ /* 0x000fe20000010064 */
[----:B------:R-:W-:Y:S01]  /*a640*/  FMUL.FTZ R103, R103, UR4 ;  /* 0x0000000467677c20 */ /* 0x000fe20008410000 */
[----:B------:R-:W-:-:S03]  /*a650*/  HFMA2 R108, -RZ, RZ, 0, 1.1920928955078125e-07 ;  /* 0x00000002ff6c7431 */ /* 0x000fc600000001ff */
        /* <DEDUP_REMOVED lines=15> */
.L_x_1263:
        /* <DEDUP_REMOVED lines=13> */
.L_x_1265:
[----:B------:R-:W-:Y:S05]  /*a820*/  BSYNC.RECONVERGENT B2 ;  /* 0x0000000000027941 */ /* 0x000fea0003800200 */
.L_x_1264:
        /* <DEDUP_REMOVED lines=43> */
.L_x_1262:
[----:B------:R-:W-:Y:S05]  /*aae0*/  BSYNC.RECONVERGENT B1 ;  /* 0x0000000000017941 */ /* 0x000fea0003800200 */
.L_x_1261:
        /* <DEDUP_REMOVED lines=24> */
.L_x_1268:
        /* <DEDUP_REMOVED lines=13> */
.L_x_1270:
[----:B------:R-:W-:Y:S05]  /*ad40*/  BSYNC.RECONVERGENT B2 ;  /* 0x0000000000027941 */ /* 0x000fea0003800200 */
.L_x_1269:
        /* <DEDUP_REMOVED lines=43> */
.L_x_1267:
[----:B------:R-:W-:Y:S05]  /*b000*/  BSYNC.RECONVERGENT B1 ;  /* 0x0000000000017941 */ /* 0x000fea0003800200 */
.L_x_1266:
[----:B------:R-:W-:Y:S01]  /*b010*/  I2FP.F32.U32 R73, R73 ;  /* 0x0000004900497245 */ /* 0x000fe20000201000 */
[----:B------:R-:W-:Y:S01]  /*b020*/  IMAD.U32 R72, R8, 0x10000, RZ ;  /* 0x0001000008487824 */ /* 0x000fe200078e00ff */
[----:B------:R-:W-:Y:S01]  /*b030*/  SHF.L.U32 R74, R74, 0x10, RZ ;  /* 0x000000104a4a7819 */ /* 0x000fe200000006ff */
[----:B------:R-:W-:Y:S01]  /*b040*/  BSSY.RECONVERGENT B1, `(.L_x_1271) ;  /* 0x000004d000017945 */ /* 0x000fe20003800200 */
[----:B------:R-:W-:Y:S01]  /*b050*/  ISETP.NE.AND P5, PT, R110, 0x1, PT ;  /* 0x000000016e00780c */ /* 0x000fe20003fa5270 */
[----:B------:R-:W-:Y:S02]  /*b060*/  FFMA.FTZ R73, R73, R100, 1.1641532182693481445e-10 ;  /* 0x2f00000049497423 */ /* 0x000fe40000010064 */
[----:B------:R-:W-:Y:S01]  /*b070*/  FMUL.FTZ R117, R74, UR4 ;  /* 0x000000044a757c20 */ /* 0x000fe20008410000 */
[----:B------:R-:W-:Y:S02]  /*b080*/  IMAD.MOV.U32 R74, RZ, RZ, 0x2 ;  /* 0x00000002ff4a7424 */ /* 0x000fe400078e00ff */
        /* <DEDUP_REMOVED lines=15> */
.L_x_1273:
        /* <DEDUP_REMOVED lines=13> */
.L_x_1275:
[----:B------:R-:W-:Y:S05]  /*b250*/  BSYNC.RECONVERGENT B2 ;  /* 0x0000000000027941 */ /* 0x000fea0003800200 */
.L_x_1274:
        /* <DEDUP_REMOVED lines=43> */
.L_x_1272:
[----:B------:R-:W-:Y:S05]  /*b510*/  BSYNC.RECONVERGENT B1 ;  /* 0x0000000000017941 */ /* 0x000fea0003800200 */
.L_x_1271:
[----:B------:R-:W-:Y:S01]  /*b520*/  I2FP.F32.U32 R73, R73 ;  /* 0x0000004900497245 */ /* 0x000fe20000201000 */
[C---:B------:R-:W-:Y:S01]  /*b530*/  IMAD.U32 R72, R75.reuse, 0x10000, RZ ;  /* 0x000100004b487824 */ /* 0x040fe200078e00ff */
[----:B------:R-:W-:Y:S01]  /*b540*/  ISETP.NE.AND P6, PT, R74, 0x1, PT ;  /* 0x000000014a00780c */ /* 0x000fe20003fc5270 */
[----:B------:R-:W-:Y:S01]  /*b550*/  BSSY.RECONVERGENT B1, `(.L_x_1276) ;  /* 0x0000050000017945 */ /* 0x000fe20003800200 */
[----:B------:R-:W-:Y:S01]  /*b560*/  PRMT R110, R75, 0x7632, R110 ;  /* 0x000076324b6e7816 */ /* 0x000fe2000000006e */
[----:B------:R-:W-:Y:S01]  /*b570*/  FFMA.FTZ R73, R73, R100, 1.1641532182693481445e-10 ;  /* 0x2f00000049497423 */ /* 0x000fe20000010064 */
[----:B------:R-:W-:Y:S01]  /*b580*/  FMUL.FTZ R117, R72, UR4 ;  /* 0x0000000448757c20 */ /* 0x000fe20008410000 */
[----:B------:R-:W-:Y:S01]  /*b590*/  IMAD.U32 R72, R51, 0x10000, RZ ;  /* 0x0001000033487824 */ /* 0x000fe200078e00ff */
[----:B------:R-:W-:Y:S02]  /*b5a0*/  MOV R108, 0x2 ;  /* 0x00000002006c7802 */ /* 0x000fe40000000f00 */
        /* <DEDUP_REMOVED lines=15> */
.L_x_1278:
        /* <DEDUP_REMOVED lines=15> */
.L_x_1280:
[----:B------:R-:W-:Y:S05]  /*b790*/  BSYNC.RECONVERGENT B2 ;  /* 0x0000000000027941 */ /* 0x000fea0003800200 */
.L_x_1279:
        /* <DEDUP_REMOVED lines=43> */
.L_x_1277:
[----:B------:R-:W-:Y:S05]  /*ba50*/  BSYNC.RECONVERGENT B1 ;  /* 0x0000000000017941 */ /* 0x000fea0003800200 */
.L_x_1276:
[----:B------:R-:W-:Y:S01]  /*ba60*/  I2FP.F32.U32 R73, R73 ;  /* 0x0000004900497245 */ /* 0x000fe20000201000 */
[----:B------:R-:W-:Y:S01]  /*ba70*/  IMAD.U32 R110, R110, 0x10000, RZ ;  /* 0x000100006e6e7824 */ /* 0x000fe200078e00ff */
[----:B------:R-:W-:Y:S02]  /*ba80*/  SHF.L.U32 R72, R10, 0x10, RZ ;  /* 0x000000100a487819 */ /* 0x000fe400000006ff */
[----:B------:R-:W-:Y:S01]  /*ba90*/  F2FP.BF16.F32.PACK_AB R74, R123, R125 ;  /* 0x0000007d7b4a723e */ /* 0x000fe200000010ff */
        /* <DEDUP_REMOVED lines=10> */
.L_x_1240:
        /* <DEDUP_REMOVED lines=15> */
[----:B------:R-:W-:-:S03]  /*bc30*/  LOP3.LUT R144, R98, R117, RZ, 0xfc, !PT ;  /* 0x0000007562907212 */ /* 0x000fc600078efcff */
[----:B------:R-:W-:Y:S01]  /*bc40*/  IMAD.MOV.U32 R98, RZ, RZ, R96 ;  /* 0x000000ffff627224 */ /* 0x000fe200078e0060 */
[----:B------:R0:W-:Y:S01]  /*bc50*/  STG.E.128 desc[UR6][R142.64], R72 ;  /* 0x000000488e007986 */ /* 0x0001e2000c101d06 */
[----:B-1----:R-:W-:-:S04]  /*bc60*/  IMAD.WIDE.U32 R140, R92, 0x8, R140 ;  /* 0x000000085c8c7825 */ /* 0x002fc800078e008c */
[----:B------:R-:W-:Y:S01]  /*bc70*/  VIADD R92, R92, 0x80 ;  /* 0x000000805c5c7836 */ /* 0x000fe20000000000 */
[----:B------:R0:W-:Y:S06]  /*bc80*/  STG.E.64 desc[UR6][R140.64], R144 ;  /* 0x000000908c007986 */ /* 0x0001ec000c101b06 */
.L_x_1198:
[----:B------:R-:W-:Y:S05]  /*bc90*/  BSYNC.RECONVERGENT B0 ;  /* 0x0000000000007941 */ /* 0x000fea0003800200 */
.L_x_1197:
        /* <DEDUP_REMOVED lines=28> */
.L_x_1286:
        /* <DEDUP_REMOVED lines=13> */
.L_x_1288:
[----:B------:R-:W-:Y:S05]  /*bf30*/  BSYNC.RECONVERGENT B2 ;  /* 0x0000000000027941 */ /* 0x000fea0003800200 */
.L_x_1287:
[----:B------:R-:W-:Y:S01]  /*bf40*/  IMAD.WIDE.U32 R112, R87, -0x326172a9, RZ ;  /* 0xcd9e8d5757707825 */ /* 0x000fe200078e00ff */
[----:B0-----:R-:W-:Y:S02]  /*bf50*/  LOP3.LUT R100, R0, UR9, R115, 0x96, !PT ;  /* 0x0000000900647c12 */ /* 0x001fe4000f8e9673 */
        /* <DEDUP_REMOVED lines=41> */
.L_x_1285:
[----:B------:R-:W-:Y:S05]  /*c1f0*/  BSYNC.RECONVERGENT B1 ;  /* 0x0000000000017941 */ /* 0x000fea0003800200 */
.L_x_1284:
[----:B------:R-:W1:Y:S01]  /*c200*/  LDC R106, c[0x0][0x408] ;  /* 0x00010200ff6a7b82 */ /* 0x000e620000000800 */
[----:B------:R-:W-:Y:S01]  /*c210*/  I2FP.F32.U32 R99, R99 ;  /* 0x0000006300637245 */ /* 0x000fe20000201000 */
[----:B------:R-:W-:Y:S01]  /*c220*/  IMAD.MOV.U32 R102, RZ, RZ, 0x2f800000 ;  /* 0x2f800000ff667424 */ /* 0x000fe200078e00ff */
[----:B-----5:R-:W-:Y:S01]  /*c230*/  SHF.L.U32 R98, R72, 0x10, RZ ;  /* 0x0000001048627819 */ /* 0x020fe200000006ff */
[----:B0-----:R-:W-:Y:S01]  /*c240*/  IMAD.U32 R100, R32, 0x10000, RZ ;  /* 0x0001000020647824 */ /* 0x001fe200078e00ff */
[----:B------:R-:W-:Y:S01]  /*c250*/  ISETP.NE.AND P2, PT, R110, 0x1, PT ;  /* 0x000000016e00780c */ /* 0x000fe20003f45270 */
[----:B------:R-:W-:Y:S01]  /*c260*/  FFMA.FTZ R99, R99, R102, 1.1641532182693481445e-10 ;  /* 0x2f00000063637423 */ /* 0x000fe20000010066 */
[----:B------:R-:W-:Y:S01]  /*c270*/  BSSY.RECONVERGENT B1, `(.L_x_1289) ;  /* 0x000004f000017945 */ /* 0x000fe20003800200 */
[----:B------:R-:W0:Y:S01]  /*c280*/  LDC R104, c[0x0][0x404] ;  /* 0x00010100ff687b82 */ /* 0x000e220000000800 */
[----:B------:R-:W-:Y:S01]  /*c290*/  FMUL.FTZ R101, R98, UR4 ;  /* 0x0000000462657c20 */ /* 0x000fe20008410000 */
[----:B------:R-:W-:-:S02]  /*c2a0*/  IMAD.U32 R98, R36, 0x10000, RZ ;  /* 0x0001000024627824 */ /* 0x000fc400078e00ff */
[----:B------:R-:W-:Y:S01]  /*c2b0*/  HFMA2 R108, -RZ, RZ, 0, 1.1920928955078125e-07 ;  /* 0x00000002ff6c7431 */ /* 0x000fe200000001ff */
[----:B------:R-:W-:Y:S01]  /*c2c0*/  PRMT R72, R72, 0x7632, R72 ;  /* 0x0000763248487816 */ /* 0x000fe20000000048 */
[----:B-1----:R-:W-:Y:S01]  /*c2d0*/  FMUL.FTZ R101, R101, R106 ;  /* 0x0000006a65657220 */ /* 0x002fe20000410000 */
[----:B0-----:R-:W-:-:S04]  /*c2e0*/  FSETP.GTU.FTZ.AND P1, PT, R99, R104, PT ;  /* 0x000000686300720b */ /* 0x001fc80003f3c000 */
        /* <DEDUP_REMOVED lines=14> */
.L_x_1291:
        /* <DEDUP_REMOVED lines=13> */
.L_x_1293:
[----:B------:R-:W-:Y:S05]  /*c4a0*/  BSYNC.RECONVERGENT B2 ;  /* 0x0000000000027941 */ /* 0x000fea0003800200 */
.L_x_1292:
        /* <DEDUP_REMOVED lines=43> */
.L_x_1290:
[----:B------:R-:W-:Y:S05]  /*c760*/  BSYNC.RECONVERGENT B1 ;  /* 0x0000000000017941 */ /* 0x000fea0003800200 */
.L_x_1289:
        /* <DEDUP_REMOVED lines=15> */
[----:B------:R-:W-:Y:S02]  /*c860*/  P2R R100, PR, RZ, 0x2 ;  /* 0x00000002ff647803 */ /* 0x000fe40000000000 */
        /* <DEDUP_REMOVED lines=10> */
.L_x_1296:
        /* <DEDUP_REMOVED lines=13> */
.L_x_1298:
[----:B------:R-:W-:Y:S05]  /*c9e0*/  BSYNC.RECONVERGENT B2 ;  /* 0x0000000000027941 */ /* 0x000fea0003800200 */
.L_x_1297:
        /* <DEDUP_REMOVED lines=43> */
.L_x_1295:
[----:B------:R-:W-:Y:S05]  /*cca0*/  BSYNC.RECONVERGENT B1 ;  /* 0x0000000000017941 */ /* 0x000fea0003800200 */
.L_x_1294:
[----:B------:R-:W-:Y:S01]  /*ccb0*/  I2FP.F32.U32 R111, R72 ;  /* 0x00000048006f7245 */ /* 0x000fe20000201000 */
[----:B------:R-:W-:Y:S01]  /*ccc0*/  IMAD.U32 R72, R73, 0x10000, RZ ;  /* 0x0001000049487824 */ /* 0x000fe200078e00ff */
[----:B------:R-:W-:Y:S01]  /*ccd0*/  ISETP.NE.AND P2, PT, R110, 0x1, PT ;  /* 0x000000016e00780c */ /* 0x000fe20003f45270 */
[----:B------:R-:W-:Y:S01]  /*cce0*/  BSSY.RECONVERGENT B1, `(.L_x_1299) ;  /* 0x000004f000017945 */ /* 0x000fe20003800200 */
[----:B------:R-:W-:Y:S01]  /*ccf0*/  SHF.L.U32 R108, R33, 0x10, RZ ;  /* 0x00000010216c7819 */ /* 0x000fe200000006ff */
[----:B------:R-:W-:Y:S01]  /*cd00*/  FFMA.FTZ R111, R111, R102, 1.1641532182693481445e-10 ;  /* 0x2f0000006f6f7423 */ /* 0x000fe20000010066 */
[----:B------:R-:W-:Y:S01]  /*cd10*/  FMUL.FTZ R113, R72, UR4 ;  /* 0x0000000448717c20 */ /* 0x000fe20008410000 */
[----:B------:R-:W-:Y:S02]  /*cd20*/  IMAD.U32 R72, R37, 0x10000, RZ ;  /* 0x0001000025487824 */ /* 0x000fe400078e00ff */
[----:B------:R-:W-:Y:S02]  /*cd30*/  IMAD.MOV.U32 R112, RZ, RZ, 0x2 ;  /* 0x00000002ff707424 */ /* 0x000fe400078e00ff */
[----:B------:R-:W-:Y:S01]  /*cd40*/  FMUL.FTZ R113, R113, R106 ;  /* 0x0000006a71717220 */ /* 0x000fe20000410000 */
[----:B------:R-:W-:-:S04]  /*cd50*/  FSETP.GTU.FTZ.AND P1, PT, R111, R104, PT ;  /* 0x000000686f00720b */ /* 0x000fc80003f3c000 */
[----:B------:R-:W-:Y:S02]  /*cd60*/  FSEL R111, R113, RZ, !P1 ;  /* 0x000000ff716f7208 */ /* 0x000fe40004800000 */
[----:B------:R-:W-:-:S03]  /*cd70*/  PLOP3.LUT P1, PT, P1, PT, PT, 0x8, 0x80 ;  /* 0x000000000080781c */ /* 0x000fc60000f2e170 */
[--C-:B------:R-:W-:Y:S01]  /*cd80*/  FFMA.FTZ R111, R111, R72, R108.reuse ;  /* 0x000000486f6f7223 */ /* 0x100fe2000001006c */
        /* <DEDUP_REMOVED lines=11> */
.L_x_1301:
        /* <DEDUP_REMOVED lines=13> */
.L_x_1303:
[----:B------:R-:W-:Y:S05]  /*cf10*/  BSYNC.RECONVERGENT B2 ;  /* 0x0000000000027941 */ /* 0x000fea0003800200 */
.L_x_1302:
        /* <DEDUP_REMOVED lines=43> */
.L_x_1300:
[----:B------:R-:W-:Y:S05]  /*d1d0*/  BSYNC.RECONVERGENT B1 ;  /* 0x0000000000017941 */ /* 0x000fea0003800200 */
.L_x_1299:
        /* <DEDUP_REMOVED lines=8> */
[----:B------:R-:W-:Y:S02]  /*d260*/  PRMT R108, R33, 0x7632, R108 ;  /* 0x00007632216c7816 */ /* 0x000fe4000000006c */
[----:B------:R-:W-:Y:S01]  /*d270*/  FSETP.GTU.FTZ.AND P2, PT, R73, R104, PT ;  /* 0x000000684900720b */ /* 0x000fe20003f5c000 */
[----:B------:R-:W-:Y:S01]  /*d280*/  FMUL.FTZ R113, R113, R106 ;  /* 0x0000006a71717220 */ /* 0x000fe20000410000 */
[----:B------:R-:W-:-:S02]  /*d290*/  IMAD.MOV.U32 R73, RZ, RZ, R94 ;  /* 0x000000ffff497224 */ /* 0x000fc400078e005e */
[----:B------:R-:W-:Y:S02]  /*d2a0*/  IMAD.U32 R108, R108, 0x10000, RZ ;  /* 0x000100006c6c7824 */ /* 0x000fe400078e00ff */
        /* <DEDUP_REMOVED lines=12> */
.L_x_1306:
        /* <DEDUP_REMOVED lines=13> */
.L_x_1308:
[----:B------:R-:W-:Y:S05]  /*d440*/  BSYNC.RECONVERGENT B2 ;  /* 0x0000000000027941 */ /* 0x000fea0003800200 */
.L_x_1307:
        /* <DEDUP_REMOVED lines=43> */
.L_x_1305:
[----:B------:R-:W-:Y:S05]  /*d700*/  BSYNC.RECONVERGENT B1 ;  /* 0x0000000000017941 */ /* 0x000fea0003800200 */
.L_x_1304:
        /* <DEDUP_REMOVED lines=25> */
.L_x_1311:
        /* <DEDUP_REMOVED lines=13> */
.L_x_1313:
[----:B------:R-:W-:Y:S05]  /*d970*/  BSYNC.RECONVERGENT B2 ;  /* 0x0000000000027941 */ /* 0x000fea0003800200 */
.L_x_1312:
        /* <DEDUP_REMOVED lines=43> */
.L_x_1310:
[----:B------:R-:W-:Y:S05]  /*dc30*/  BSYNC.RECONVERGENT B1 ;  /* 0x0000000000017941 */ /* 0x000fea0003800200 */
.L_x_1309:
[----:B------:R-:W-:Y:S01]  /*dc40*/  I2FP.F32.U32 R73, R73 ;  /* 0x0000004900497245 */ /* 0x000fe20000201000 */
[----:B------:R-:W-:Y:S01]  /*dc50*/  IMAD.U32 R74, R74, 0x10000, RZ ;  /* 0x000100004a4a7824 */ /* 0x000fe200078e00ff */
[----:B------:R-:W-:Y:S01]  /*dc60*/  ISETP.NE.AND P5, PT, R112, 0x1, PT ;  /* 0x000000017000780c */ /* 0x000fe20003fa5270 */
[----:B------:R-:W-:Y:S01]  /*dc70*/  IMAD.U32 R72, R13, 0x10000, RZ ;  /* 0x000100000d487824 */ /* 0x000fe200078e00ff */
[----:B------:R-:W-:Y:S01]  /*dc80*/  PRMT R108, R34, 0x7632, R108 ;  /* 0x00007632226c7816 */ /* 0x000fe2000000006c */
[----:B------:R-:W-:Y:S01]  /*dc90*/  FFMA.FTZ R73, R73, R102, 1.1641532182693481445e-10 ;  /* 0x2f00000049497423 */ /* 0x000fe20000010066 */
[----:B------:R-:W-:Y:S01]  /*dca0*/  FMUL.FTZ R115, R74, UR4 ;  /* 0x000000044a737c20 */ /* 0x000fe20008410000 */
[----:B------:R-:W-:Y:S01]  /*dcb0*/  BSSY.RECONVERGENT B1, `(.L_x_1314) ;  /* 0x000004b000017945 */ /* 0x000fe20003800200 */
[----:B------:R-:W-:Y:S01]  /*dcc0*/  SHF.L.U32 R108, R108, 0x10, RZ ;  /* 0x000000106c6c7819 */ /* 0x000fe200000006ff */
        /* <DEDUP_REMOVED lines=16> */
.L_x_1316:
        /* <DEDUP_REMOVED lines=13> */
.L_x_1318:
[----:B------:R-:W-:Y:S05]  /*dea0*/  BSYNC.RECONVERGENT B2 ;  /* 0x0000000000027941 */ /* 0x000fea0003800200 */
.L_x_1317:
        /* <DEDUP_REMOVED lines=43> */
.L_x_1315:
[----:B------:R-:W-:Y:S05]  /*e160*/  BSYNC.RECONVERGENT B1 ;  /* 0x0000000000017941 */ /* 0x000fea0003800200 */
.L_x_1314:
        /* <DEDUP_REMOVED lines=25> */
.L_x_1321:
        /* <DEDUP_REMOVED lines=15> */
.L_x_1323:
[----:B------:R-:W-:Y:S05]  /*e3f0*/  BSYNC.RECONVERGENT B2 ;  /* 0x0000000000027941 */ /* 0x000fea0003800200 */
.L_x_1322:
        /* <DEDUP_REMOVED lines=43> */
.L_x_1320:
[----:B------:R-:W-:Y:S05]  /*e6b0*/  BSYNC.RECONVERGENT B1 ;  /* 0x0000000000017941 */ /* 0x000fea0003800200 */
.L_x_1319:
[----:B------:R-:W-:Y:S01]  /*e6c0*/  I2FP.F32.U32 R73, R73 ;  /* 0x0000004900497245 */ /* 0x000fe20000201000 */
[----:B------:R-:W-:Y:S01]  /*e6d0*/  IMAD.U32 R110, R110, 0x10000, RZ ;  /* 0x000100006e6e7824 */ /* 0x000fe200078e00ff */
[----:B------:R-:W-:Y:S02]  /*e6e0*/  PRMT R72, R35, 0x7632, R72 ;  /* 0x0000763223487816 */ /* 0x000fe40000000048 */
[----:B------:R-:W-:Y:S01]  /*e6f0*/  F2FP.BF16.F32.PACK_AB R74, R115, R121 ;  /* 0x00000079734a723e */ /* 0x000fe200000010ff */
[----:B------:R-:W-:Y:S01]  /*e700*/  FMUL.FTZ R75, R110, UR4 ;  /* 0x000000046e4b7c20 */ /* 0x000fe20008410000 */
[----:B------:R-:W-:Y:S01]  /*e710*/  FFMA.FTZ R73, R73, R102, 1.1641532182693481445e-10 ;  /* 0x2f00000049497423 */ /* 0x000fe20000010066 */
[----:B------:R-:W-:Y:S01]  /*e720*/  SHF.L.U32 R102, R14, 0x10, RZ ;  /* 0x000000100e667819 */ /* 0x000fe200000006ff */
[----:B------:R-:W-:Y:S02]  /*e730*/  IMAD.U32 R72, R72, 0x10000, RZ ;  /* 0x0001000048487824 */ /* 0x000fe400078e00ff */
[----:B------:R-:W-:Y:S01]  /*e740*/  FMUL.FTZ R75, R75, R106 ;  /* 0x0000006a4b4b7220 */ /* 0x000fe20000410000 */
[----:B------:R-:W-:-:S02]  /*e750*/  FSETP.GTU.FTZ.AND P6, PT, R73, R104, PT ;  /* 0x000000684900720b */ /* 0x000fc40003fdc000 */
[----:B------:R-:W-:Y:S02]  /*e760*/  F2FP.BF16.F32.PACK_AB R73, R113, R111 ;  /* 0x0000006f7149723e */ /* 0x000fe400000010ff */
[----:B------:R-:W-:Y:S02]  /*e770*/  FSEL R75, R75, RZ, !P6 ;  /* 0x000000ff4b4b7208 */ /* 0x000fe40007000000 */
[----:B------:R-:W-:-:S03]  /*e780*/  PLOP3.LUT P6, PT, P6, PT, PT, 0x8, 0x80 ;  /* 0x000000000080781c */ /* 0x000fc600037ce170 */
[----:B------:R-:W-:Y:S01]  /*e790*/  FFMA.FTZ R102, R75, R102, R72 ;  /* 0x000000664b667223 */ /* 0x000fe20000010048 */
[----:B------:R-:W-:-:S04]  /*e7a0*/  F2FP.BF16.F32.PACK_AB R72, R101, R99 ;  /* 0x000000636548723e */ /* 0x000fc800000010ff */
[----:B------:R-:W-:Y:S01]  /*e7b0*/  F2FP.BF16.F32.PACK_AB R75, R102, R139 ;  /* 0x0000008b664b723e */ /* 0x000fe200000010ff */
[----:B------:R-:W-:Y:S06]  /*e7c0*/  BRA `(.L_x_1324) ;  /* 0x0000002800687947 */ /* 0x000fec0003800000 */
.L_x_1283:
        /* <DEDUP_REMOVED lines=16> */
.L_x_1327:
        /* <DEDUP_REMOVED lines=13> */
.L_x_1329:
[----:B------:R-:W-:Y:S05]  /*e9a0*/  BSYNC.RECONVERGENT B2 ;  /* 0x0000000000027941 */ /* 0x000fea0003800200 */
.L_x_1328:
        /* <DEDUP_REMOVED lines=43> */
.L_x_1326:
[----:B------:R-:W-:Y:S05]  /*ec60*/  BSYNC.RECONVERGENT B1 ;  /* 0x0000000000017941 */ /* 0x000fea0003800200 */
.L_x_1325:
[----:B------:R-:W0:Y:S01]  /*ec70*/  LDC R106, c[0x0][0x408] ;  /* 0x00010200ff6a7b82 */ /* 0x000e220000000800 */
[----:B------:R-:W-:Y:S01]  /*ec80*/  I2FP.F32.U32 R99, R99 ;  /* 0x0000006300637245 */ /* 0x000fe20000201000 */
[----:B------:R-:W-:Y:S01]  /*ec90*/  IMAD.MOV.U32 R102, RZ, RZ, 0x2f800000 ;  /* 0x2f800000ff667424 */ /* 0x000fe200078e00ff */
[----:B------:R-:W-:Y:S01]  /*eca0*/  ISETP.NE.AND P2, PT, R100, 0x1, PT ;  /* 0x000000016400780c */ /* 0x000fe20003f45270 */
[C---:B-----5:R-:W-:Y:S01]  /*ecb0*/  IMAD.U32 R98, R72.reuse, 0x10000, RZ ;  /* 0x0001000048627824 */ /* 0x060fe200078e00ff */
[----:B------:R-:W-:Y:S01]  /*ecc0*/  BSSY.RECONVERGENT B1, `(.L_x_1330) ;  /* 0x0000050000017945 */ /* 0x000fe20003800200 */
[----:B------:R-:W-:Y:S01]  /*ecd0*/  FFMA.FTZ R99, R99, R102, 1.1641532182693481445e-10 ;  /* 0x2f00000063637423 */ /* 0x000fe20000010066 */
[----:B------:R-:W-:Y:S01]  /*ece0*/  PRMT R72, R72, 0x7632, R72 ;  /* 0x0000763248487816 */ /* 0x000fe20000000048 */
[----:B------:R-:W1:Y:S01]  /*ecf0*/  LDC R104, c[0x0][0x404] ;  /* 0x00010100ff687b82 */ /* 0x000e620000000800 */
[----:B------:R-:W-:Y:S01]  /*ed00*/  FMUL.FTZ R101, R98, UR4 ;  /* 0x0000000462657c20 */ /* 0x000fe20008410000 */
[----:B------:R-:W-:Y:S01]  /*ed10*/  SHF.L.U32 R98, R36, 0x10, RZ ;  /* 0x0000001024627819 */ /* 0x000fe200000006ff */
[----:B------:R-:W-:-:S02]  /*ed20*/  IMAD.MOV.U32 R108, RZ, RZ, 0x2 ;  /* 0x00000002ff6c7424 */ /* 0x000fc400078e00ff */
[----:B0-----:R-:W-:Y:S01]  /*ed30*/  FMUL.FTZ R101, R101, R106 ;  /* 0x0000006a65657220 */ /* 0x001fe20000410000 */
[----:B-1----:R-:W-:-:S04]  /*ed40*/  FSETP.GTU.FTZ.AND P1, PT, R99, R104, PT ;  /* 0x000000686300720b */ /* 0x002fc80003f3c000 */
[----:B------:R-:W-:Y:S01]  /*ed50*/  FSEL R99, R101, RZ, !P1 ;  /* 0x000000ff65637208 */ /* 0x000fe20004800000 */
[----:B------:R-:W-:Y:S01]  /*ed60*/  IMAD.MOV.U32 R101, RZ, RZ, R94 ;  /* 0x000000ffff657224 */ /* 0x000fe200078e005e */
[----:B------:R-:W-:-:S03]  /*ed70*/  PLOP3.LUT P1, PT, P1, PT, PT, 0x8, 0x80 ;  /* 0x000000000080781c */ /* 0x000fc60000f2e170 */
[----:B------:R-:W-:Y:S01]  /*ed80*/  FMUL.FTZ R99, R98, R99 ;  /* 0x0000006362637220 */ /* 0x000fe20000410000 */
        /* <DEDUP_REMOVED lines=10> */
.L_x_1332:
        /* <DEDUP_REMOVED lines=13> */
.L_x_1334:
[----:B------:R-:W-:Y:S05]  /*ef00*/  BSYNC.RECONVERGENT B2 ;  /* 0x0000000000027941 */ /* 0x000fea0003800200 */
.L_x_1333:
        /* <DEDUP_REMOVED lines=43> */
.L_x_1331:
[----:B------:R-:W-:Y:S05]  /*f1c0*/  BSYNC.RECONVERGENT B1 ;  /* 0x0000000000017941 */ /* 0x000fea0003800200 */
.L_x_1330:
        /* <DEDUP_REMOVED lines=9> */
[----:B------:R-:W-:-:S05]  /*f260*/  FMUL.FTZ R111, R111, R106 ;  /* 0x0000006a6f6f7220 */ /* 0x000fca0000410000 */
[----:B------:R-:W-:Y:S02]  /*f270*/  FSEL R101, R111, RZ, !P1 ;  /* 0x000000ff6f657208 */ /* 0x000fe40004800000 */
[----:B------:R-:W-:-:S03]  /*f280*/  PLOP3.LUT P1, PT, P1, PT, PT, 0x8, 0x80 ;  /* 0x000000000080781c */ /* 0x000fc60000f2e170 */
[----:B------:R-:W-:Y:S01]  /*f290*/  FMUL.FTZ R101, R72, R101 ;  /* 0x0000006548657220 */ /* 0x000fe20000410000 */
        /* <DEDUP_REMOVED lines=11> */
.L_x_1337:
        /* <DEDUP_REMOVED lines=11> */
[----:B------:R-:W-:-:S04]  /*f400*/  @P2 IADD3 R72, PT, PT, R0, RZ, RZ ;  /* 0x000000ff00482210 */ /* 0x000fc80007ffe0ff */
[----:B------:R-:W-:-:S07]  /*f410*/  @!P1 MOV R0, R72 ;  /* 0x0000004800009202 */ /* 0x000fce0000000f00 */
.L_x_1339:
[----:B------:R-:W-:Y:S05]  /*f420*/  BSYNC.RECONVERGENT B2 ;  /* 0x0000000000027941 */ /* 0x000fea0003800200 */
.L_x_1338:
        /* <DEDUP_REMOVED lines=40> */
[----:B------:R-:W-:Y:S02]  /*f6b0*/  HFMA2 R110, -RZ, RZ, 0, 0 ;  /* 0x00000000ff6e7431 */ /* 0x000fe400000001ff */
[----:B------:R-:W-:Y:S01]  /*f6c0*/  IMAD.MOV.U32 R94, RZ, RZ, R112 ;  /* 0x000000ffff5e7224 */ /* 0x000fe200078e0070 */
[----:B------:R-:W-:-:S07]  /*f6d0*/  LOP3.LUT R116, R116, UR34, R111, 0x96, !PT ;  /* 0x0000002274747c12 */ /* 0x000fce000f8e966f */
.L_x_1336:
[----:B------:R-:W-:Y:S05]  /*f6e0*/  BSYNC.RECONVERGENT B1 ;  /* 0x0000000000017941 */ /* 0x000fea0003800200 */
.L_x_1335:
        /* <DEDUP_REMOVED lines=8> */
[----:B------:R-:W-:Y:S01]  /*f770*/  IMAD.MOV.U32 R112, RZ, RZ, 0x2 ;  /* 0x00000002ff707424 */ /* 0x000fe200078e00ff */
[----:B------:R-:W-:Y:S01]  /*f780*/  MOV R73, R94 ;  /* 0x0000005e00497202 */ /* 0x000fe20000000f00 */
[----:B------:R-:W-:Y:S01]  /*f790*/  FMUL.FTZ R113, R113, R106 ;  /* 0x0000006a71717220 */ /* 0x000fe20000410000 */
[----:B------:R-:W-:-:S04]  /*f7a0*/  FSETP.GTU.FTZ.AND P1, PT, R111, R104, PT ;  /* 0x000000686f00720b */ /* 0x000fc80003f3c000 */
        /* <DEDUP_REMOVED lines=12> */
.L_x_1342:
        /* <DEDUP_REMOVED lines=8> */
[----:B------:R-:W-:Y:S01]  /*f8f0*/  @!P2 IADD3 R72, PT, PT, R0, 0x1, RZ ;  /* 0x000000010048a810 */ /* 0x000fe20007ffe0ff */
[----:B------:R-:W-:-:S03]  /*f900*/  @!P2 IMAD.MOV.U32 R84, RZ, RZ, RZ ;  /* 0x000000ffff54a224 */ /* 0x000fc600078e00ff */
[----:B------:R-:W-:-:S13]  /*f910*/  ISETP.NE.AND P3, PT, R87, RZ, !P2 ;  /* 0x000000ff5700720c */ /* 0x000fda0005765270 */
[----:B------:R-:W-:-:S05]  /*f920*/  @P3 IMAD.MOV R72, RZ, RZ, R0 ;  /* 0x000000ffff483224 */ /* 0x000fca00078e0200 */
[----:B------:R-:W-:-:S07]  /*f930*/  @!P2 MOV R0, R72 ;  /* 0x000000480000a202 */ /* 0x000fce0000000f00 */
.L_x_1344:
[----:B------:R-:W-:Y:S05]  /*f940*/  BSYNC.RECONVERGENT B2 ;  /* 0x0000000000027941 */ /* 0x000fea0003800200 */
.L_x_1343:
        /* <DEDUP_REMOVED lines=37> */
[----:B------:R-:W-:Y:S02]  /*fba0*/  MOV R94, R112 ;  /* 0x00000070005e7202 */ /* 0x000fe40000000f00 */
[----:B------:R-:W-:Y:S01]  /*fbb0*/  LOP3.LUT R118, R118, UR33, R113, 0x96, !PT ;  /* 0x0000002176767c12 */ /* 0x000fe2000f8e9671 */
[----:B------:R-:W-:Y:S01]  /*fbc0*/  IMAD.MOV.U32 R112, RZ, RZ, RZ ;  /* 0x000000ffff707224 */ /* 0x000fe200078e00ff */
[----:B------:R-:W-:Y:S01]  /*fbd0*/  LOP3.LUT R116, R116, UR34, R73, 0x96, !PT ;  /* 0x0000002274747c12 */ /* 0x000fe2000f8e9649 */
[----:B------:R-:W-:Y:S01]  /*fbe0*/  IMAD.MOV.U32 R73, RZ, RZ, R96 ;  /* 0x000000ffff497224 */ /* 0x000fe200078e0060 */
[----:B------:R-:W-:-:S07]  /*fbf0*/  MOV R96, R72 ;  /* 0x0000004800607202 */ /* 0x000fce0000000f00 */
.L_x_1341:
[----:B------:R-:W-:Y:S05]  /*fc00*/  BSYNC.RECONVERGENT B1 ;  /* 0x0000000000017941 */ /* 0x000fea0003800200 */
.L_x_1340:
[----:B------:R-:W-:Y:S01]  /*fc10*/  I2FP.F32.U32 R73, R73 ;  /* 0x0000004900497245 */ /* 0x000fe20000201000 */
[----:B------:R-:W-:Y:S01]  /*fc20*/  IMAD.U32 R72, R12, 0x10000, RZ ;  /* 0x000100000c487824 */ /* 0x000fe200078e00ff */
[----:B------:R-:W-:Y:S01]  /*fc30*/  SHF.L.U32 R108, R108, 0x10, RZ ;  /* 0x000000106c6c7819 */ /* 0x000fe200000006ff */
[----:B------:R-:W-:Y:S01]  /*fc40*/  BSSY.RECONVERGENT B1, `(.L_x_1345) ;  /* 0x000004d000017945 */ /* 0x000fe20003800200 */
[----:B------:R-:W-:Y:S01]  /*fc50*/  ISETP.NE.AND P3, PT, R112, 0x1, PT ;  /* 0x000000017000780c */ /* 0x000fe20003f65270 */
[----:B------:R-:W-:Y:S02]  /*fc60*/  FFMA.FTZ R73, R73, R102, 1.1641532182693481445e-10 ;  /* 0x2f00000049497423 */ /* 0x000fe40000010066 */
[----:B------:R-:W-:Y:S01]  /*fc70*/  FMUL.FTZ R113, R108, UR4 ;  /* 0x000000046c717c20 */ /* 0x000fe20008410000 */
[----:B------:R-:W-:Y:S02]  /*fc80*/  HFMA2 R108, -RZ, RZ, 0, 1.1920928955078125e-07 ;  /* 0x00000002ff6c7431 */ /* 0x000fe400000001ff */
[----:B------:R-:W-:Y:S01]  /*fc90*/  FSETP.GTU.FTZ.AND P2, PT, R73, R104, PT ;  /* 0x000000684900720b */ /* 0x000fe20003f5c000 */
[----:B------:R-:W-:Y:S01]  /*fca0*/  FMUL.FTZ R113, R113, R106 ;  /* 0x0000006a71717220 */ /* 0x000fe20000410000 */
[----:B------:R-:W-:-:S04]  /*fcb0*/  IMAD.MOV.U32 R73, RZ, RZ, R94 ;  /* 0x000000ffff497224 */ /* 0x000fc800078e005e */
        /* <DEDUP_REMOVED lines=12> */
.L_x_1347:
        /* <DEDUP_REMOVED lines=13> */
.L_x_1349:
[----:B------:R-:W-:Y:S05]  /*fe50*/  BSYNC.RECONVERGENT B2 ;  /* 0x0000000000027941 */ /* 0x000fea0003800200 */
.L_x_1348:
        /* <DEDUP_REMOVED lines=43> */
.L_x_1346:
[----:B------:R-:W-:Y:S05]  /*10110*/  BSYNC.RECONVERGENT B1 ;  /* 0x0000000000017941 */ /* 0x000fea0003800200 */
.L_x_1345:
        /* <DEDUP_REMOVED lines=10> */
[----:B------:R-:W-:-:S02]  /*101c0*/  FSETP.GTU.FTZ.AND P3, PT, R73, R104, PT ;  /* 0x000000684900720b */ /* 0x000fc40003f7c000 */
        /* <DEDUP_REMOVED lines=13> */
.L_x_1352:
        /* <DEDUP_REMOVED lines=13> */
.L_x_1354:
[----:B------:R-:W-:Y:S05]  /*10370*/  BSYNC.RECONVERGENT B2 ;  /* 0x0000000000027941 */ /* 0x000fea0003800200 */
.L_x_1353:
        /* <DEDUP_REMOVED lines=41> */
[----:B------:R-:W-:Y:S01]  /*10610*/  IMAD.MOV.U32 R73, RZ, RZ, R96 ;  /* 0x000000ffff497224 */ /* 0x000fe200078e0060 */
[----:B------:R-:W-:-:S07]  /*10620*/  MOV R96, R72 ;  /* 0x0000004800607202 */ /* 0x000fce0000000f00 */
.L_x_1351:
[----:B------:R-:W-:Y:S05]  /*10630*/  BSYNC.RECONVERGENT B1 ;  /* 0x0000000000017941 */ /* 0x000fea0003800200 */
.L_x_1350:
        /* <DEDUP_REMOVED lines=23> */
.L_x_1357:
        /* <DEDUP_REMOVED lines=13> */
.L_x_1359:
[----:B------:R-:W-:Y:S05]  /*10880*/  BSYNC.RECONVERGENT B2 ;  /* 0x0000000000027941 */ /* 0x000fea0003800200 */
.L_x_1358:
        /* <DEDUP_REMOVED lines=43> */
.L_x_1356:
[----:B------:R-:W-:Y:S05]  /*10b40*/  BSYNC.RECONVERGENT B1 ;  /* 0x0000000000017941 */ /* 0x000fea0003800200 */
.L_x_1355:
        /* <DEDUP_REMOVED lines=10> */
[----:B------:R-:W-:-:S04]  /*10bf0*/  FSETP.GTU.FTZ.AND P5, PT, R73, R104, PT ;  /* 0x000000684900720b */ /* 0x000fc80003fbc000 */
[----:B------:R-:W-:Y:S02]  /*10c00*/  FSEL R139, R117, RZ, !P5 ;  /* 0x000000ff758b7208 */ /* 0x000fe40006800000 */
[----:B------:R-:W-:-:S03]  /*10c10*/  PLOP3.LUT P5, PT, P5, PT, PT, 0x8, 0x80 ;  /* 0x000000000080781c */ /* 0x000fc60002fae170 */
[----:B------:R-:W-:Y:S01]  /*10c20*/  FMUL.FTZ R139, R72, R139 ;  /* 0x0000008b488b7220 */ /* 0x000fe20000410000 */
[----:B------:R-:W-:Y:S01]  /*10c30*/  MOV R72, R94 ;  /* 0x0000005e00487202 */ /* 0x000fe20000000f00 */
[----:B------:R-:W-:Y:S08]  /*10c40*/  @!P6 BRA `(.L_x_1361) ;  /* 0x00000004000ce947 */ /* 0x000ff00003800000 */
        /* <DEDUP_REMOVED lines=8> */
.L_x_1362:
        /* <DEDUP_REMOVED lines=9> */
[----:B------:R-:W-:Y:S02]  /*10d60*/  @!P6 IADD3 R73, PT, PT, R0, 0x1, RZ ;  /* 0x000000010049e810 */ /* 0x000fe40007ffe0ff */
[----:B------:R-:W-:Y:S02]  /*10d70*/  @!P6 MOV R84, RZ ;  /* 0x000000ff0054e202 */ /* 0x000fe40000000f00 */
[----:B------:R-:W-:-:S13]  /*10d80*/  ISETP.NE.AND P0, PT, R87, RZ, !P6 ;  /* 0x000000ff5700720c */ /* 0x000fda0007705270 */
[----:B------:R-:W-:Y:S01]  /*10d90*/  @P0 IMAD.MOV R73, RZ, RZ, R0 ;  /* 0x000000ffff490224 */ /* 0x000fe200078e0200 */
[----:B------:R-:W-:-:S03]  /*10da0*/  ISETP.NE.AND P0, PT, R72, RZ, PT ;  /* 0x000000ff4800720c */ /* 0x000fc60003f05270 */
[----:B------:R-:W-:-:S10]  /*10db0*/  @!P6 IMAD.MOV.U32 R0, RZ, RZ, R73 ;  /* 0x000000ffff00e224 */ /* 0x000fd400078e0049 */
.L_x_1364:
[----:B------:R-:W-:Y:S05]  /*10dc0*/  BSYNC.RECONVERGENT B2 ;  /* 0x0000000000027941 */ /* 0x000fea0003800200 */
.L_x_1363:
        /* <DEDUP_REMOVED lines=40> */
[----:B------:R-:W-:Y:S01]  /*11050*/  IMAD.MOV.U32 R72, RZ, RZ, R96 ;  /* 0x000000ffff487224 */ /* 0x000fe200078e0060 */
[----:B------:R-:W-:Y:S02]  /*11060*/  LOP3.LUT R116, R116, UR34, R75, 0x96, !PT ;  /* 0x0000002274747c12 */ /* 0x000fe4000f8e964b */
[----:B------:R-:W-:-:S07]  /*11070*/  MOV R96, R74 ;  /* 0x0000004a00607202 */ /* 0x000fce0000000f00 */
.L_x_1361:
[----:B------:R-:W-:Y:S05]  /*11080*/  BSYNC.RECONVERGENT B1 ;  /* 0x0000000000017941 */ /* 0x000fea0003800200 */
.L_x_1360:
[----:B------:R-:W-:Y:S02]  /*11090*/  I2FP.F32.U32 R73, R72 ;  /* 0x0000004800497245 */ /* 0x000fe40000201000 */
[----:B------:R-:W-:Y:S02]  /*110a0*/  SHF.L.U32 R110, R110, 0x10, RZ ;  /* 0x000000106e6e7819 */ /* 0x000fe400000006ff */
[----:B------:R-:W-:Y:S01]  /*110b0*/  F2FP.BF16.F32.PACK_AB R74, R115, R121 ;  /* 0x00000079734a723e */ /* 0x000fe200000010ff */
[----:B------:R-:W-:Y:S01]  /*110c0*/  FFMA.FTZ R73, R73, R102, 1.1641532182693481445e-10 ;  /* 0x2f00000049497423 */ /* 0x000fe20000010066 */
[----:B------:R-:W-:Y:S02]  /*110d0*/  IMAD.U32 R102, R14, 0x10000, RZ ;  /* 0x000100000e667824 */ /* 0x000fe400078e00ff */
[----:B------:R-:W-:Y:S01]  /*110e0*/  FMUL.FTZ R75, R110, UR4 ;  /* 0x000000046e4b7c20 */ /* 0x000fe20008410000 */
[----:B------:R-:W-:Y:S02]  /*110f0*/  F2FP.BF16.F32.PACK_AB R72, R101, R99 ;  /* 0x000000636548723e */ /* 0x000fe400000010ff */
[----:B------:R-:W-:Y:S01]  /*11100*/  FSETP.GTU.FTZ.AND P6, PT, R73, R104, PT ;  /* 0x000000684900720b */ /* 0x000fe20003fdc000 */
[----:B------:R-:W-:Y:S01]  /*11110*/  FMUL.FTZ R75, R75, R106 ;  /* 0x0000006a4b4b7220 */ /* 0x000fe20000410000 */
[----:B------:R-:W-:-:S04]  /*11120*/  F2FP.BF16.F32.PACK_AB R73, R113, R111 ;  /* 0x0000006f7149723e */ /* 0x000fc800000010ff */
[----:B------:R-:W-:Y:S02]  /*11130*/  FSEL R75, R75, RZ, !P6 ;  /* 0x000000ff4b4b7208 */ /* 0x000fe40007000000 */
[----:B------:R-:W-:-:S03]  /*11140*/  PLOP3.LUT P6, PT, P6, PT, PT, 0x8, 0x80 ;  /* 0x000000000080781c */ /* 0x000fc600037ce170 */
[----:B------:R-:W-:-:S05]  /*11150*/  FMUL.FTZ R102, R102, R75 ;  /* 0x0000004b66667220 */ /* 0x000fca0000410000 */
[----:B------:R-:W-:-:S07]  /*11160*/  F2FP.BF16.F32.PACK_AB R75, R102, R139 ;  /* 0x0000008b664b723e */ /* 0x000fce00000010ff */
.L_x_1324:
[----:B------:R-:W0:Y:S01]  /*11170*/  LDC.64 R142, c[0x0][0x3a8] ;  /* 0x0000ea00ff8e7b82 */ /* 0x000e220000000a00 */
[----:B------:R-:W-:Y:S02]  /*11180*/  SEL R104, RZ, 0x10000, !P5 ;  /* 0x00010000ff687807 */ /* 0x000fe40006800000 */
[----:B------:R-:W-:Y:S02]  /*11190*/  ISETP.NE.AND P5, PT, R100, RZ, PT ;  /* 0x000000ff6400720c */ /* 0x000fe40003fa5270 */
[----:B------:R-:W-:Y:S02]  /*111a0*/  SEL R106, RZ, 0x1000000, !P6 ;  /* 0x01000000ff6a7807 */ /* 0x000fe40007000000 */
[----:B------:R-:W-:Y:S01]  /*111b0*/  ISETP.NE.AND P6, PT, R98, RZ, PT ;  /* 0x000000ff6200720c */ /* 0x000fe20003fc5270 */
[----:B------:R-:W1:Y:S01]  /*111c0*/  LDC.64 R140, c[0x0][0x3b0] ;  /* 0x0000ec00ff8c7b82 */ /* 0x000e620000000a00 */
[----:B------:R-:W-:Y:S02]  /*111d0*/  SEL R145, RZ, 0x100, !P4 ;  /* 0x00000100ff917807 */ /* 0x000fe40006000000 */
[----:B------:R-:W-:-:S02]  /*111e0*/  SEL R100, RZ, 0x1000000, !P2 ;  /* 0x01000000ff647807 */ /* 0x000fc40005000000 */
[----:B------:R-:W-:Y:S02]  /*111f0*/  SEL R117, RZ, 0x10000, !P1 ;  /* 0x00010000ff757807 */ /* 0x000fe40004800000 */
[----:B------:R-:W-:Y:S02]  /*11200*/  SEL R98, RZ, 0x100, !P5 ;  /* 0x00000100ff627807 */ /* 0x000fe40006800000 */
[----:B------:R-:W-:Y:S02]  /*11210*/  LOP3.LUT R145, R145, R106, R104, 0xfe, !PT ;  /* 0x0000006a91917212 */ /* 0x000fe400078efe68 */
[----:B------:R-:W-:Y:S02]  /*11220*/  SEL R144, RZ, 0x1, !P3 ;  /* 0x00000001ff907807 */ /* 0x000fe40005800000 */
[----:B------:R-:W-:Y:S02]  /*11230*/  LOP3.LUT R98, R98, R100, R117, 0xfe, !PT ;  /* 0x0000006462627212 */ /* 0x000fe400078efe75 */
[----:B------:R-:W-:Y:S01]  /*11240*/  SEL R117, RZ, 0x1, !P6 ;  /* 0x00000001ff757807 */ /* 0x000fe20007000000 */
[----:B0-----:R-:W-:Y:S01]  /*11250*/  IMAD.WIDE.U32 R142, R92, 0x10, R142 ;  /* 0x000000105c8e7825 */ /* 0x001fe200078e008e */
[----:B------:R-:W-:-:S02]  /*11260*/  LOP3.LUT R145, R145, R144, RZ, 0xfc, !PT ;  /* 0x0000009091917212 */ /* 0x000fc400078efcff */
[----:B------:R-:W-:Y:S02]  /*11270*/  LOP3.LUT R144, R98, R117, RZ, 0xfc, !PT ;  /* 0x0000007562907212 */ /* 0x000fe400078efcff */
[----:B------:R2:W-:Y:S01]  /*11280*/  STG.E.128 desc[UR6][R142.64], R72 ;  /* 0x000000488e007986 */ /* 0x0005e2000c101d06 */
[----:B------:R-:W-:Y:S01]  /*11290*/  MOV R98, R96 ;  /* 0x0000006000627202 */ /* 0x000fe20000000f00 */
[----:B-1----:R-:W-:-:S05]  /*112a0*/  IMAD.WIDE.U32 R140, R92, 0x8, R140 ;  /* 0x000000085c8c7825 */ /* 0x002fca00078e008c */
[----:B------:R2:W-:Y:S02]  /*112b0*/  STG.E.64 desc[UR6][R140.64], R144 ;  /* 0x000000908c007986 */ /* 0x0005e4000c101b06 */
.L_x_1282:
[----:B------:R-:W-:Y:S05]  /*112c0*/  BSYNC.RECONVERGENT B0 ;  /* 0x0000000000007941 */ /* 0x000fea0003800200 */
.L_x_1281:
[----:B0-2---:R-:W-:Y:S01]  /*112d0*/  FADD.FTZ R72, RZ, R97 ;  /* 0x00000061ff487221 */ /* 0x005fe20000010000 */
[C---:B------:R-:W-:Y:S01]  /*112e0*/  ISETP.GE.U32.AND P3, PT, R86.reuse, 0x80, PT ;  /* 0x000000805600780c */ /* 0x040fe20003f66070 */
[----:B------:R-:W0:Y:S01]  /*112f0*/  S2UR UR5, SR_CgaCtaId ;  /* 0x00000000000579c3 */ /* 0x000e220000008800 */
[C---:B------:R-:W-:Y:S01]  /*11300*/  ISETP.GT.U32.AND P2, PT, R86.reuse, 0xff, PT ;  /* 0x000000ff5600780c */ /* 0x040fe20003f44070 */
[----:B------:R-:W-:Y:S01]  /*11310*/  FADD.FTZ R72, R95, R72 ;  /* 0x000000485f487221 */ /* 0x000fe20000010000 */
[----:B------:R-:W-:Y:S01]  /*11320*/  ISETP.GT.U32.AND P1, PT, R86, 0x17f, PT ;  /* 0x0000017f5600780c */ /* 0x000fe20003f24070 */
[----:B------:R-:W-:Y:S01]  /*11330*/  UMOV UR4, 0x400 ;  /* 0x0000040000047882 */ /* 0x000fe20000000000 */
[----:B------:R-:W-:Y:S01]  /*11340*/  MOV R143, UR10 ;  /* 0x0000000a008f7c02 */ /* 0x000fe20008000f00 */
[----:B------:R-:W-:Y:S01]  /*11350*/  FADD.FTZ R72, R109, R72 ;  /* 0x000000486d487221 */ /* 0x000fe20000010000 */
[----:B------:R-:W-:Y:S03]  /*11360*/  BSSY.RECONVERGENT B0, `(.L_x_1365) ;  /* 0x00000d0000007945 */ /* 0x000fe60003800200 */
[----:B------:R-:W-:-:S04]  /*11370*/  FADD.FTZ R72, R107, R72 ;  /* 0x000000486b487221 */ /* 0x000fc80000010000 */
[----:B------:R-:W-:-:S04]  /*11380*/  FADD.FTZ R72, R129, R72 ;  /* 0x0000004881487221 */ /* 0x000fc80000010000 */
[----:B------:R-:W-:-:S04]  /*11390*/  FADD.FTZ R72, R127, R72 ;  /* 0x000000487f487221 */ /* 0x000fc80000010000 */
[----:B------:R-:W-:Y:S01]  /*113a0*/  FADD.FTZ R72, R131, R72 ;  /* 0x0000004883487221 */ /* 0x000fe20000010000 */
[----:B0-----:R-:W-:-:S03]  /*113b0*/  ULEA UR4, UR5, UR4, 0x18 ;  /* 0x0000000405047291 */ /* 0x001fc6000f8ec0ff */
[----:B------:R-:W-:Y:S01]  /*113c0*/  FADD.FTZ R72, R133, R72 ;  /* 0x0000004885487221 */ /* 0x000fe20000010000 */
[----:B------:R-:W-:-:S04]  /*113d0*/  @UP2 UIADD3 UR4, UPT, UPT, UR4, 0x20, URZ ;  /* 0x0000002004042890 */ /* 0x000fc8000fffe0ff */
        /* <DEDUP_REMOVED lines=27> */
[----:B------:R-:W-:-:S03]  /*11590*/  LOP3.LUT R100, R89, 0x1f, RZ, 0xc0, !PT ;  /* 0x0000001f59647812 */ /* 0x000fc600078ec0ff */
        /* <DEDUP_REMOVED lines=37> */
[----:B------:R-:W-:Y:S02]  /*117f0*/  ISETP.GT.U32.AND P2, PT, R100, 0x3, PT ;  /* 0x000000036400780c */ /* 0x000fe40003f44070 */
        /* <DEDUP_REMOVED lines=13> */
[C---:B------:R-:W-:Y:S02]  /*118d0*/  ISETP.NE.AND P1, PT, R100.reuse, RZ, PT ;  /* 0x000000ff6400720c */ /* 0x040fe40003f25270 */
[----:B------:R-:W-:Y:S02]  /*118e0*/  @!P2 LEA R100, R100, UR4, 0x3 ;  /* 0x000000046464ac11 */ /* 0x000fe4000f8e18ff */
[----:B------:R-:W0:Y:S02]  /*118f0*/  SHFL.BFLY PT, R74, R73, 0x1, 0x1f ;  /* 0x0c201f00494a7f89 */ /* 0x000e2400000e0000 */
[----:B0-----:R-:W-:-:S05]  /*11900*/  FADD.FTZ R74, R73, R74 ;  /* 0x0000004a494a7221 */ /* 0x001fca0000010000 */
[----:B------:R-:W0:Y:S02]  /*11910*/  SHFL.BFLY PT, R75, R74, 0x2, 0x1f ;  /* 0x0c401f004a4b7f89 */ /* 0x000e2400000e0000 */
[----:B0-----:R-:W-:Y:S01]  /*11920*/  FADD.FTZ R75, R74, R75 ;  /* 0x0000004b4a4b7221 */ /* 0x001fe20000010000 */
[----:B------:R-:W-:-:S04]  /*11930*/  @!P1 SHF.R.U32.HI R74, RZ, 0x2, R89 ;  /* 0x00000002ff4a9819 */ /* 0x000fc80000011659 */
[----:B------:R-:W0:Y:S02]  /*11940*/  SHFL.BFLY PT, R92, R75, 0x4, 0x1f ;  /* 0x0c801f004b5c7f89 */ /* 0x000e2400000e0000 */
[----:B0-----:R-:W-:-:S05]  /*11950*/  FADD.FTZ R92, R75, R92 ;  /* 0x0000005c4b5c7221 */ /* 0x001fca0000010000 */
[----:B------:R-:W0:Y:S02]  /*11960*/  SHFL.BFLY PT, R117, R92, 0x8, 0x1f ;  /* 0x0d001f005c757f89 */ /* 0x000e2400000e0000 */
[----:B0-----:R-:W-:Y:S01]  /*11970*/  FADD.FTZ R117, R92, R117 ;  /* 0x000000755c757221 */ /* 0x001fe20000010000 */
[----:B------:R-:W-:Y:S02]  /*11980*/  @!P1 LOP3.LUT R92, R74, 0x18, RZ, 0xc0, !PT ;  /* 0x000000184a5c9812 */ /* 0x000fe400078ec0ff */
[----:B------:R-:W-:Y:S02]  /*11990*/  CS2R R74, SRZ ;  /* 0x00000000004a7805 */ /* 0x000fe4000001ff00 */
[----:B------:R-:W0:Y:S02]  /*119a0*/  SHFL.BFLY PT, R96, R117, 0x10, 0x1f ;  /* 0x0e001f0075607f89 */ /* 0x000e2400000e0000 */
[----:B0-----:R-:W-:Y:S01]  /*119b0*/  FADD.FTZ R73, R117, R96 ;  /* 0x0000006075497221 */ /* 0x001fe20000010000 */
[----:B------:R-:W-:Y:S01]  /*119c0*/  IMAD.MOV.U32 R96, RZ, RZ, RZ ;  /* 0x000000ffff607224 */ /* 0x000fe200078e00ff */
[----:B------:R-:W-:-:S03]  /*119d0*/  @!P2 MOV R96, R83 ;  /* 0x000000530060a202 */ /* 0x000fc60000000f00 */
[----:B------:R0:W-:Y:S01]  /*119e0*/  @!P1 STS.64 [R92+UR4], R72 ;  /* 0x000000485c009988 */ /* 0x0001e20008000a04 */
[----:B------:R-:W-:Y:S01]  /*119f0*/  BAR.SYNC.DEFER_BLOCKING 0x0 ;  /* 0x0000000000007b1d */ /* 0x000fe20000010000 */
[----:B------:R-:W-:-:S05]  /*11a00*/  ISETP.NE.AND P1, PT, R89, RZ, PT ;  /* 0x000000ff5900720c */ /* 0x000fca0003f25270 */
[----:B------:R-:W1:Y:S01]  /*11a10*/  SHFL.DOWN PT, R117, R96, 0x2, 0x1f ;  /* 0x08401f0060757f89 */ /* 0x000e6200000e0000 */
[----:B0-----:R-:W-:-:S03]  /*11a20*/  I2FP.F32.S32 R72, R96 ;  /* 0x0000006000487245 */ /* 0x001fc60000201400 */
[----:B------:R-:W-:Y:S01]  /*11a30*/  @!P2 LDS.64 R74, [R100] ;  /* 0x00000000644aa984 */ /* 0x000fe20000000a00 */
[----:B------:R-:W-:Y:S01]  /*11a40*/  PLOP3.LUT P2, PT, PT, PT, UP3, 0x40, 0x4 ;  /* 0x000000000004781c */ /* 0x000fe20003f4e838 */
[----:B-1----:R-:W-:Y:S01]  /*11a50*/  IMAD.IADD R106, R117, 0x1, R96 ;  /* 0x00000001756a7824 */ /* 0x002fe200078e0260 */
[----:B------:R-:W-:-:S04]  /*11a60*/  I2FP.F32.S32 R92, R117 ;  /* 0x00000075005c7245 */ /* 0x000fc80000201400 */
[----:B------:R-:W-:Y:S01]  /*11a70*/  I2FP.F32.S32 R110, R106 ;  /* 0x0000006a006e7245 */ /* 0x000fe20000201400 */
[----:B------:R-:W0:Y:S03]  /*11a80*/  SHFL.DOWN PT, R117, R106, 0x1, 0x1f ;  /* 0x08201f006a757f89 */ /* 0x000e2600000e0000 */
[----:B------:R-:W1:Y:S01]  /*11a90*/  MUFU.RCP R112, R110 ;  /* 0x0000006e00707308 */ /* 0x000e620000001000 */
[-C--:B0-----:R-:W-:Y:S01]  /*11aa0*/  IADD3 R106, PT, PT, R106, R117.reuse, RZ ;  /* 0x000000756a6a7210 */ /* 0x081fe20007ffe0ff */
[----:B------:R-:W0:Y:S01]  /*11ab0*/  SHFL.DOWN PT, R119, R74, 0x2, 0x1f ;  /* 0x08401f004a777f89 */ /* 0x000e2200000e0000 */
[----:B------:R-:W-:Y:S02]  /*11ac0*/  I2FP.F32.S32 R96, R117 ;  /* 0x0000007500607245 */ /* 0x000fe40000201400 */
[----:B------:R-:W-:Y:S01]  /*11ad0*/  I2FP.F32.S32 R106, R106 ;  /* 0x0000006a006a7245 */ /* 0x000fe20000201400 */
[----:B------:R-:W2:Y:S05]  /*11ae0*/  SHFL.DOWN PT, R104, R75, 0x2, 0x1f ;  /* 0x08401f004b687f89 */ /* 0x000eaa00000e0000 */
[----:B------:R-:W3:Y:S01]  /*11af0*/  MUFU.RCP R106, R106 ;  /* 0x0000006a006a7308 */ /* 0x000ee20000001000 */
[C---:B0-----:R-:W-:Y:S01]  /*11b00*/  FMUL.FTZ R73, R119.reuse, R92 ;  /* 0x0000005c77497220 */ /* 0x041fe20000410000 */
[----:B------:R-:W-:-:S03]  /*11b10*/  FADD.FTZ R119, -R119, R74 ;  /* 0x0000004a77777221 */ /* 0x000fc60000010100 */
[----:B------:R-:W-:Y:S01]  /*11b20*/  FFMA.FTZ R73, R72, R74, R73 ;  /* 0x0000004a48497223 */ /* 0x000fe20000010049 */
[----:B------:R-:W-:Y:S01]  /*11b30*/  FMUL.FTZ R119, R119, R119 ;  /* 0x0000007777777220 */ /* 0x000fe20000410000 */
[----:B--2---:R-:W-:Y:S02]  /*11b40*/  FADD.FTZ R75, R104, R75 ;  /* 0x0000004b684b7221 */ /* 0x004fe40000010000 */
[----:B-1----:R-:W-:Y:S01]  /*11b50*/  FMUL.FTZ R73, R112, R73 ;  /* 0x0000004970497220 */ /* 0x002fe20000410000 */
[----:B------:R-:W-:-:S04]  /*11b60*/  FMUL.FTZ R119, R119, R72 ;  /* 0x0000004877777220 */ /* 0x000fc80000410000 */
[----:B------:R-:W0:Y:S01]  /*11b70*/  SHFL.DOWN PT, R72, R73, 0x1, 0x1f ;  /* 0x08201f0049487f89 */ /* 0x000e2200000e0000 */
[----:B------:R-:W-:-:S04]  /*11b80*/  FMUL.FTZ R119, R119, R92 ;  /* 0x0000005c77777220 */ /* 0x000fc80000410000 */
[----:B------:R-:W-:-:S05]  /*11b90*/  FFMA.FTZ R75, R112, R119, R75 ;  /* 0x00000077704b7223 */ /* 0x000fca000001004b */
[----:B------:R-:W1:Y:S01]  /*11ba0*/  SHFL.DOWN PT, R74, R75, 0x1, 0x1f ;  /* 0x08201f004b4a7f89 */ /* 0x000e6200000e0000 */
[----:B0-----:R-:W-:Y:S01]  /*11bb0*/  FADD.FTZ R92, R73, -R72 ;  /* 0x80000048495c7221 */ /* 0x001fe20000010000 */
[----:B------:R-:W-:-:S03]  /*11bc0*/  FMUL.FTZ R119, R72, R96 ;  /* 0x0000006048777220 */ /* 0x000fc60000410000 */
[----:B------:R-:W-:Y:S01]  /*11bd0*/  FMUL.FTZ R117, R92, R92 ;  /* 0x0000005c5c757220 */ /* 0x000fe20000410000 */
[----:B------:R-:W-:-:S03]  /*11be0*/  FFMA.FTZ R119, R110, R73, R119 ;  /* 0x000000496e777223 */ /* 0x000fc60000010077 */
[----:B------:R-:W-:Y:S01]  /*11bf0*/  FMUL.FTZ R117, R110, R117 ;  /* 0x000000756e757220 */ /* 0x000fe20000410000 */
[C---:B---3--:R-:W-:Y:S01]  /*11c00*/  FMUL.FTZ R119, R106.reuse, R119 ;  /* 0x000000776a777220 */ /* 0x048fe20000410000 */
[----:B-1----:R-:W-:Y:S02]  /*11c10*/  FADD.FTZ R73, R75, R74 ;  /* 0x0000004a4b497221 */ /* 0x002fe40000010000 */
[----:B------:R-:W-:Y:S01]  /*11c20*/  FMUL.FTZ R117, R117, R96 ;  /* 0x0000006075757220 */ /* 0x000fe20000410000 */
[----:B------:R-:W0:Y:S02]  /*11c30*/  @!P1 LDC.64 R74, c[0x0][0x3c0] ;  /* 0x0000f000ff4a9b82 */ /* 0x000e240000000a00 */
[----:B------:R-:W1:Y:S01]  /*11c40*/  SHFL.IDX PT, R119, R119, RZ, 0x1f ;  /* 0x00001fff77777589 */ /* 0x000e6200000e0000 */
[----:B------:R-:W-:-:S05]  /*11c50*/  FFMA.FTZ R106, R106, R117, R73 ;  /* 0x000000756a6a7223 */ /* 0x000fca0000010049 */
[----:B------:R-:W2:Y:S01]  /*11c60*/  LDC R96, c[0x0][0x448] ;  /* 0x00011200ff607b82 */ /* 0x000ea20000000800 */
[----:B------:R-:W2:Y:S07]  /*11c70*/  SHFL.IDX PT, R141, R106, RZ, 0x1f ;  /* 0x00001fff6a8d7589 */ /* 0x000eae00000e0000 */
[----:B------:R-:W3:Y:S01]  /*11c80*/  @!P1 LDC.64 R72, c[0x0][0x3c8] ;  /* 0x0000f200ff489b82 */ /* 0x000ee20000000a00 */
[----:B-1----:R-:W-:-:S05]  /*11c90*/  FMUL.FTZ R92, R119, R119 ;  /* 0x00000077775c7220 */ /* 0x002fca0000410000 */
[----:B------:R-:W-:Y:S01]  /*11ca0*/  FSEL R117, R92, RZ, !P2 ;  /* 0x000000ff5c757208 */ /* 0x000fe20005000000 */
[----:B--2---:R-:W-:Y:S01]  /*11cb0*/  FFMA.FTZ R92, R141, UR14, R96 ;  /* 0x0000000e8d5c7c23 */ /* 0x004fe20008010060 */
[----:B------:R-:W-:Y:S01]  /*11cc0*/  IMAD.U32 R141, RZ, RZ, UR10 ;  /* 0x0000000aff8d7e24 */ /* 0x000fe2000f8e00ff */
[----:B------:R-:W-:Y:S02]  /*11cd0*/  PLOP3.LUT P2, PT, PT, PT, UP3, 0x40, 0x4 ;  /* 0x000000000004781c */ /* 0x000fe40003f4e838 */
[----:B------:R-:W-:Y:S01]  /*11ce0*/  FADD.FTZ R117, R92, R117 ;  /* 0x000000755c757221 */ /* 0x000fe20000010000 */
[----:B0-----:R-:W-:Y:S01]  /*11cf0*/  @!P1 IMAD.WIDE R74, R141, 0x4, R74 ;  /* 0x000000048d4a9825 */ /* 0x001fe200078e024a */
[----:B------:R-:W-:-:S03]  /*11d00*/  FSEL R92, R119, RZ, P2 ;  /* 0x000000ff775c7208 */ /* 0x000fc60001000000 */
[----:B---3--:R-:W-:Y:S01]  /*11d10*/  @!P1 IMAD.WIDE R72, R143, 0x4, R72 ;  /* 0x000000048f489825 */ /* 0x008fe200078e0248 */
[----:B------:R-:W0:Y:S01]  /*11d20*/  MUFU.RSQ R117, R117 ;  /* 0x0000007500757308 */ /* 0x000e220000001400 */
[----:B------:R1:W-:Y:S04]  /*11d30*/  @!P1 STG.E desc[UR6][R74.64], R119 ;  /* 0x000000774a009986 */ /* 0x0003e8000c101906 */
[----:B0-----:R1:W-:Y:S01]  /*11d40*/  @!P1 STG.E desc[UR6][R72.64], R117 ;  /* 0x0000007548009986 */ /* 0x0013e2000c101906 */
[----:B------:R-:W-:Y:S05]  /*11d50*/  @!P3 BRA `(.L_x_1366) ;  /* 0x0000000000c0b947 */ /* 0x000fea0003800000 */
[--C-:B-1----:R-:W-:Y:S01]  /*11d60*/  FADD.FTZ R74, R109, -R92.reuse ;  /* 0x8000005c6d4a7221 */ /* 0x102fe20000010000 */
[----:B------:R-:W-:Y:S01]  /*11d70*/  SHF.L.U32 R141, R65, 0x10, RZ ;  /* 0x00000010418d7819 */ /* 0x000fe200000006ff */
[--C-:B------:R-:W-:Y:S01]  /*11d80*/  FADD.FTZ R96, R129, -R92.reuse ;  /* 0x8000005c81607221 */ /* 0x100fe20000010000 */
[----:B------:R-:W-:Y:S02]  /*11d90*/  IMAD.U32 R119, R69, 0x10000, RZ ;  /* 0x0001000045777824 */ /* 0x000fe400078e00ff */
[----:B------:R-:W-:Y:S01]  /*11da0*/  FMUL.FTZ R74, R117, R74 ;  /* 0x0000004a754a7220 */ /* 0x000fe20000410000 */
[--C-:B------:R-:W-:Y:S01]  /*11db0*/  FADD.FTZ R104, R131, -R92.reuse ;  /* 0x8000005c83687221 */ /* 0x100fe20000010000 */
[----:B------:R-:W-:Y:S01]  /*11dc0*/  FMUL.FTZ R100, R117, R96 ;  /* 0x0000006075647220 */ /* 0x000fe20000410000 */
[----:B------:R-:W-:Y:S01]  /*11dd0*/  SHF.L.U32 R145, R66, 0x10, RZ ;  /* 0x0000001042917819 */ /* 0x000fe200000006ff */
[----:B------:R-:W-:Y:S01]  /*11de0*/  FFMA.FTZ R96, R74, R119, R141 ;  /* 0x000000774a607223 */ /* 0x000fe2000001008d */
[----:B------:R-:W-:Y:S01]  /*11df0*/  FADD.FTZ R72, R97, -R92 ;  /* 0x8000005c61487221 */ /* 0x000fe20000010000 */
[----:B------:R-:W0:Y:S01]  /*11e00*/  LDC.64 R140, c[0x0][0x428] ;  /* 0x00010a00ff8c7b82 */ /* 0x000e220000000a00 */
[----:B------:R-:W-:Y:S01]  /*11e10*/  IMAD.U32 R143, R70, 0x10000, RZ ;  /* 0x00010000468f7824 */ /* 0x000fe200078e00ff */
        /* <DEDUP_REMOVED lines=8> */
[--C-:B------:R-:W-:Y:S01]  /*11ea0*/  FADD.FTZ R100, R107, -R92.reuse ;  /* 0x8000005c6b647221 */ /* 0x100fe20000010000 */
[--C-:B------:R-:W-:Y:S01]  /*11eb0*/  FADD.FTZ R74, R95, -R92.reuse ;  /* 0x8000005c5f4a7221 */ /* 0x100fe20000010000 */
[--C-:B------:R-:W-:Y:S01]  /*11ec0*/  FADD.FTZ R104, R127, -R92.reuse ;  /* 0x8000005c7f687221 */ /* 0x100fe20000010000 */
[----:B------:R-:W-:Y:S01]  /*11ed0*/  FADD.FTZ R110, R133, -R92 ;  /* 0x8000005c856e7221 */ /* 0x000fe20000010000 */
[----:B------:R-:W-:Y:S01]  /*11ee0*/  FFMA.FTZ R72, R72, R73, R75 ;  /* 0x0000004948487223 */ /* 0x000fe2000001004b */
[----:B------:R-:W-:Y:S01]  /*11ef0*/  SHF.L.U32 R143, R18, 0x10, RZ ;  /* 0x00000010128f7819 */ /* 0x000fe200000006ff */
[----:B------:R-:W-:Y:S01]  /*11f00*/  IMAD.U32 R119, R17, 0x10000, RZ ;  /* 0x0001000011777824 */ /* 0x000fe200078e00ff */
[----:B------:R-:W-:Y:S01]  /*11f10*/  SHF.L.U32 R75, R16, 0x10, RZ ;  /* 0x00000010104b7819 */ /* 0x000fe200000006ff */
[----:B------:R-:W-:Y:S01]  /*11f20*/  FMUL.FTZ R100, R117, R100 ;  /* 0x0000006475647220 */ /* 0x000fe20000410000 */
[----:B------:R-:W-:Y:S01]  /*11f30*/  SHF.L.U32 R149, R20, 0x10, RZ ;  /* 0x0000001014957819 */ /* 0x000fe200000006ff */
[----:B------:R-:W-:Y:S01]  /*11f40*/  IMAD.U32 R73, R15, 0x10000, RZ ;  /* 0x000100000f497824 */ /* 0x000fe200078e00ff */
[----:B------:R-:W-:Y:S01]  /*11f50*/  SHF.L.U32 R153, R22, 0x10, RZ ;  /* 0x0000001016997819 */ /* 0x000fe200000006ff */
[----:B------:R-:W-:-:S02]  /*11f60*/  IMAD.U32 R147, R19, 0x10000, RZ ;  /* 0x0001000013937824 */ /* 0x000fc400078e00ff */
[----:B------:R-:W-:Y:S01]  /*11f70*/  FMUL.FTZ R110, R117, R110 ;  /* 0x0000006e756e7220 */ /* 0x000fe20000410000 */
[----:B------:R-:W-:Y:S02]  /*11f80*/  IMAD.U32 R151, R21, 0x10000, RZ ;  /* 0x0001000015977824 */ /* 0x000fe400078e00ff */
[C---:B------:R-:W-:Y:S01]  /*11f90*/  FMUL.FTZ R104, R117.reuse, R104 ;  /* 0x0000006875687220 */ /* 0x040fe20000410000 */
[----:B------:R-:W-:Y:S01]  /*11fa0*/  FMUL.FTZ R74, R117, R74 ;  /* 0x0000004a754a7220 */ /* 0x000fe20000410000 */
[----:B------:R-:W-:Y:S01]  /*11fb0*/  FFMA.FTZ R143, R100, R119, R143 ;  /* 0x00000077648f7223 */ /* 0x000fe2000001008f */
[----:B------:R-:W-:Y:S01]  /*11fc0*/  FFMA.FTZ R151, R110, R151, R153 ;  /* 0x000000976e977223 */ /* 0x000fe20000010099 */
[----:B------:R-:W-:Y:S01]  /*11fd0*/  FFMA.FTZ R104, R104, R147, R149 ;  /* 0x0000009368687223 */ /* 0x000fe20000010095 */
[----:B------:R-:W-:Y:S01]  /*11fe0*/  FFMA.FTZ R119, R74, R73, R75 ;  /* 0x000000494a777223 */ /* 0x000fe2000001004b */
[----:B0-----:R-:W-:Y:S01]  /*11ff0*/  IMAD.WIDE.U32 R140, R90, 0x10, R140 ;  /* 0x000000105a8c7825 */ /* 0x001fe200078e008c */
[----:B------:R-:W-:-:S02]  /*12000*/  F2FP.BF16.F32.PACK_AB R73, R143, R96 ;  /* 0x000000608f49723e */ /* 0x000fc400000010ff */
[----:B------:R-:W-:Y:S01]  /*12010*/  F2FP.BF16.F32.PACK_AB R75, R151, R106 ;  /* 0x0000006a974b723e */ /* 0x000fe200000010ff */
[----:B------:R-:W-:Y:S01]  /*12020*/  VIADD R90, R90, 0x80 ;  /* 0x000000805a5a7836 */ /* 0x000fe20000000000 */
[----:B------:R-:W-:Y:S02]  /*12030*/  F2FP.BF16.F32.PACK_AB R74, R104, R145 ;  /* 0x00000091684a723e */ /* 0x000fe400000010ff */
[----:B------:R-:W-:-:S05]  /*12040*/  F2FP.BF16.F32.PACK_AB R72, R119, R72 ;  /* 0x000000487748723e */ /* 0x000fca00000010ff */
[----:B------:R0:W-:Y:S02]  /*12050*/  STG.E.128 desc[UR6][R140.64], R72 ;  /* 0x000000488c007986 */ /* 0x0001e4000c101d06 */
.L_x_1366:
[----:B------:R-:W-:Y:S05]  /*12060*/  BSYNC.RECONVERGENT B0 ;  /* 0x0000000000007941 */ /* 0x000fea0003800200 */
.L_x_1365:
[----:B------:R-:W-:Y:S01]  /*12070*/  ISETP.GE.U32.AND P1, PT, R86, 0x100, PT ;  /* 0x000001005600780c */ /* 0x000fe20003f26070 */
[----:B------:R-:W-:-:S12]  /*12080*/  BSSY.RECONVERGENT B0, `(.L_x_1367) ;  /* 0x0000032000007945 */ /* 0x000fd80003800200 */
        /* <DEDUP_REMOVED lines=8> */
[----:B------:R-:W-:Y:S01]  /*12110*/  FMUL.FTZ R100, R117, R96 ;  /* 0x0000006075647220 */ /* 0x000fe20000410000 */
        /* <DEDUP_REMOVED lines=25> */
[C---:B------:R-:W-:Y:S01]  /*122b0*/  FMUL.FTZ R110, R117.reuse, R110 ;  /* 0x0000006e756e7220 */ /* 0x040fe20000410000 */
        /* <DEDUP_REMOVED lines=9> */
[----:B------:R-:W-:Y:S02]  /*12350*/  F2FP.BF16.F32.PACK_AB R75, R151, R106 ;  /* 0x0000006a974b723e */ /* 0x000fe400000010ff */
[----:B------:R-:W-:Y:S02]  /*12360*/  F2FP.BF16.F32.PACK_AB R74, R104, R145 ;  /* 0x00000091684a723e */ /* 0x000fe400000010ff */
[----:B------:R-:W-:Y:S02]  /*12370*/  F2FP.BF16.F32.PACK_AB R72, R119, R72 ;  /* 0x000000487748723e */ /* 0x000fe400000010ff */
[----:B------:R-:W-:-:S03]  /*12380*/  IADD3 R90, PT, PT, R90, 0x80, RZ ;  /* 0x000000805a5a7810 */ /* 0x000fc60007ffe0ff */
[----:B------:R2:W-:Y:S04]  /*12390*/  STG.E.128 desc[UR6][R140.64], R72 ;  /* 0x000000488c007986 */ /* 0x0005e8000c101d06 */
.L_x_1368:
[----:B------:R-:W-:Y:S05]  /*123a0*/  BSYNC.RECONVERGENT B0 ;  /* 0x0000000000007941 */ /* 0x000fea0003800200 */
.L_x_1367:
[----:B------:R-:W-:Y:S04]  /*123b0*/  BSSY.RECONVERGENT B0, `(.L_x_1369) ;  /* 0x0000031000007945 */ /* 0x000fe80003800200 */
[----:B------:R-:W-:Y:S05]  /*123c0*/  @!P0 BRA `(.L_x_1370) ;  /* 0x0000000000bc8947 */ /* 0x000fea0003800000 */
[----:B0-2---:R-:W0:Y:S01]  /*123d0*/  LDC.64 R140, c[0x0][0x428] ;  /* 0x00010a00ff8c7b82 */ /* 0x005e220000000a00 */
[--C-:B-1----:R-:W-:Y:S01]  /*123e0*/  FADD.FTZ R72, R99, -R92.reuse ;  /* 0x8000005c63487221 */ /* 0x102fe20000010000 */
[--C-:B------:R-:W-:Y:S01]  /*123f0*/  FADD.FTZ R96, R111, -R92.reuse ;  /* 0x8000005c6f607221 */ /* 0x100fe20000010000 */
[--C-:B------:R-:W-:Y:S01]  /*12400*/  FADD.FTZ R104, R121, -R92.reuse ;  /* 0x8000005c79687221 */ /* 0x100fe20000010000 */
[--C-:B------:R-:W-:Y:S01]  /*12410*/  FADD.FTZ R74, R101, -R92.reuse ;  /* 0x8000005c654a7221 */ /* 0x100fe20000010000 */
[--C-:B------:R-:W-:Y:S01]  /*12420*/  FADD.FTZ R100, R113, -R92.reuse ;  /* 0x8000005c71647221 */ /* 0x100fe20000010000 */
[--C-:B------:R-:W-:Y:S01]  /*12430*/  FADD.FTZ R106, R115, -R92.reuse ;  /* 0x8000005c736a7221 */ /* 0x100fe20000010000 */
[--C-:B------:R-:W-:Y:S01]  /*12440*/  FADD.FTZ R110, R139, -R92.reuse ;  /* 0x8000005c8b6e7221 */ /* 0x100fe20000010000 */
[----:B------:R-:W-:Y:S01]  /*12450*/  FADD.FTZ R92, R102, -R92 ;  /* 0x8000005c665c7221 */ /* 0x000fe20000010000 */
        /* <DEDUP_REMOVED lines=27> */
[----:B------:R-:W-:Y:S01]  /*12610*/  FFMA.FTZ R119, R100, R117, R119 ;  /* 0x0000007564777223 */ /* 0x000fe20000010077 */
[----:B------:R-:W-:Y:S01]  /*12620*/  FFMA.FTZ R110, R110, R147, R149 ;  /* 0x000000936e6e7223 */ /* 0x000fe20000010095 */
[----:B------:R-:W-:Y:S01]  /*12630*/  FFMA.FTZ R143, R106, R143, R145 ;  /* 0x0000008f6a8f7223 */ /* 0x000fe20000010091 */
[----:B------:R-:W-:Y:S01]  /*12640*/  FFMA.FTZ R151, R92, R151, R153 ;  /* 0x000000975c977223 */ /* 0x000fe20000010099 */
[----:B------:R-:W-:Y:S01]  /*12650*/  FFMA.FTZ R117, R74, R73, R75 ;  /* 0x000000494a757223 */ /* 0x000fe2000001004b */
[----:B0-----:R-:W-:Y:S01]  /*12660*/  IMAD.WIDE.U32 R140, R90, 0x10, R140 ;  /* 0x000000105a8c7825 */ /* 0x001fe200078e008c */
[----:B------:R-:W-:Y:S02]  /*12670*/  F2FP.BF16.F32.PACK_AB R73, R119, R96 ;  /* 0x000000607749723e */ /* 0x000fe400000010ff */
[----:B------:R-:W-:Y:S02]  /*12680*/  F2FP.BF16.F32.PACK_AB R75, R151, R110 ;  /* 0x0000006e974b723e */ /* 0x000fe400000010ff */
[----:B------:R-:W-:-:S02]  /*12690*/  F2FP.BF16.F32.PACK_AB R74, R143, R104 ;  /* 0x000000688f4a723e */ /* 0x000fc400000010ff */
[----:B------:R-:W-:-:S05]  /*126a0*/  F2FP.BF16.F32.PACK_AB R72, R117, R72 ;  /* 0x000000487548723e */ /* 0x000fca00000010ff */
[----:B------:R3:W-:Y:S02]  /*126b0*/  STG.E.128 desc[UR6][R140.64], R72 ;  /* 0x000000488c007986 */ /* 0x0007e4000c101d06 */
.L_x_1370:
[----:B------:R-:W-:Y:S05]  /*126c0*/  BSYNC.RECONVERGENT B0 ;  /* 0x0000000000007941 */ /* 0x000fea0003800200 */
.L_x_1369:
[----:B------:R-:W-:Y:S02]  /*126d0*/  UIADD3 UR10, UPT, UPT, UR10, UR16, URZ ;  /* 0x000000100a0a7290 */ /* 0x000fe4000fffe0ff */
[----:B------:R-:W-:Y:S02]  /*126e0*/  UPLOP3.LUT UP2, UPT, UPT, UPT, UP2, 0x40, 0x4 ;  /* 0x000000000004789c */ /* 0x000fe40003f4e820 */
[----:B------:R-:W-:-:S09]  /*126f0*/  UISETP.GE.AND UP1, UPT, UR10, UR17, UPT ;  /* 0x000000110a00728c */ /* 0x000fd2000bf26270 */
[----:B------:R-:W-:Y:S05]  /*12700*/  BRA.U !UP1, `(.L_x_1371) ;  /* 0xfffffee909147547 */ /* 0x000fea000b83ffff */
[----:B------:R-:W-:Y:S05]  /*12710*/  EXIT ;  /* 0x000000000000794d */ /* 0x000fea0003800000 */
.L_x_1372:
        /* <DEDUP_REMOVED lines=14> */
.L_x_20743:


//--------------------- .text._ZN10layer_norm13ln_fwd_kernelINS_13Kernel_traitsI13__nv_bfloat16S2_S2_S2_fjLj3072ELj1ELj1ELj4ELj16ENS_18Kernel_traits_baseILj3072ES2_S2_S2_S2_fjLj128EEEEELb1ELb1ELb0ELb1EEEvNS_9FwdParamsE --------------------------
	.section	.text._ZN10layer_norm13ln_fwd_kernelINS_13Kernel_traitsI13__nv_bfloat16S2_S2_S2_fjLj3072ELj1ELj1ELj4ELj16ENS_18Kernel_traits_baseILj3072ES2_S2_S2_S2_fjLj128EEEEELb1ELb1ELb0ELb1EEEvNS_9FwdParamsE,"ax",@progbits
	.align	128
        .global         _ZN10layer_norm13ln_fwd_kernelINS_13Kernel_traitsI13__nv_bfloat16S2_S2_S2_fjLj3072ELj1ELj1ELj4ELj16ENS_18Kernel_traits_baseILj3072ES2_S2_S2_S2_fjLj128EEEEELb1ELb1ELb0ELb1EEEvNS_9FwdParamsE
        .type           _ZN10layer_norm13ln_fwd_kernelINS_13Kernel_traitsI13__nv_bfloat16S2_S2_S2_fjLj3072ELj1ELj1ELj4ELj16ENS_18Kernel_traits_baseILj3072ES2_S2_S2_S2_fjLj128EEEEELb1ELb1ELb0ELb1EEEvNS_9FwdParamsE,@function
        .size           _ZN10layer_norm13ln_fwd_kernelINS_13Kernel_traitsI13__nv_bfloat16S2_S2_S2_fjLj3072ELj1ELj1ELj4ELj16ENS_18Kernel_traits_baseILj3072ES2_S2_S2_S2_fjLj128EEEEELb1ELb1ELb0ELb1EEEvNS_9FwdParamsE,(.L_x_20744 - _ZN10layer_norm13ln_fwd_kernelINS_13Kernel_traitsI13__nv_bfloat16S2_S2_S2_fjLj3072ELj1ELj1ELj4ELj16ENS_18Kernel_traits_baseILj3072ES2_S2_S2_S2_fjLj128EEEEELb1ELb1ELb0ELb1EEEvNS_9FwdParamsE)
        .other          _ZN10layer_norm13ln_fwd_kernelINS_13Kernel_traitsI13__nv_bfloat16S2_S2_S2_fjLj3072ELj1ELj1ELj4ELj16ENS_18Kernel_traits_baseILj3072ES2_S2_S2_S2_fjLj128EEEEELb1ELb1ELb0ELb1EEEvNS_9FwdParamsE,@"STO_CUDA_ENTRY STV_DEFAULT"
_ZN10layer_norm13ln_fwd_kernelINS_13Kernel_traitsI13__nv_bfloat16S2_S2_S2_fjLj3072ELj1ELj1ELj4ELj16ENS_18Kernel_traits_baseILj3072ES2_S2_S2_S2_fjLj128EEEEELb1ELb1ELb0ELb1EEEvNS_9FwdParamsE:
.text._ZN10layer_norm13ln_fwd_kernelINS_13Kernel_traitsI13__nv_bfloat16S2_S2_S2_fjLj3072ELj1ELj1ELj4ELj16ENS_18Kernel_traits_baseILj3072ES2_S2_S2_S2_fjLj128EEEEELb1ELb1ELb0ELb1EEEvNS_9FwdParamsE:
[----:B------:R-:W-:Y:S01]  /*0000*/  LDC R1, c[0x0][0x37c] ;  /* 0x0000df00ff017b82 */ /* 0x000fe20000000800 */
[----:B------:R-:W0:Y:S01]  /*0010*/  LDCU.U8 UR4, c[0x0][0x464] ;  /* 0x00008c80ff0477ac */ /* 0x000e220008000000 */
[----:B------:R-:W1:Y:S06]  /*0020*/  S2R R94, SR_TID.X ;  /* 0x00000000005e7919 */ /* 0x000e6c0000002100 */
[----:B------:R-:W1:Y:S01]  /*0030*/  LDC.64 R30, c[0x0][0x3d0] ;  /* 0x0000f400ff1e7b82 */ /* 0x000e620000000a00 */
[----:B------:R-:W2:Y:S01]  /*0040*/  LDCU.64 UR10, c[0x0][0x450] ;  /* 0x00008a00ff0a77ac */ /* 0x000ea20008000a00 */
[----:B------:R-:W3:Y:S06]  /*0050*/  LDCU.64 UR8, c[0x0][0x358] ;  /* 0x00006b00ff0877ac */ /* 0x000eec0008000a00 */
[----:B------:R-:W4:Y:S01]  /*0060*/  LDC.64 R34, c[0x0][0x3e8] ;  /* 0x0000fa00ff227b82 */ /* 0x000f220000000a00 */
[----:B0-----:R-:W-:Y:S01]  /*0070*/  ISETP.NE.AND P1, PT, RZ, UR4, PT ;  /* 0x00000004ff007c0c */ /* 0x001fe2000bf25270 */
[----:B------:R-:W0:Y:S06]  /*0080*/  LDCU.64 UR4, c[0x0][0x438] ;  /* 0x00008700ff0477ac */ /* 0x000e2c0008000a00 */
[----:B------:R-:W1:Y:S01]  /*0090*/  S2UR UR16, SR_CTAID.X ;  /* 0x00000000001079c3 */ /* 0x000e620000002500 */
[----:B--2---:R-:W-:-:S02]  /*00a0*/  IMAD.U32 R2, RZ, RZ, UR10 ;  /* 0x0000000aff027e24 */ /* 0x004fc4000f8e00ff */
[----:B------:R-:W-:-:S05]  /*00b0*/  IMAD.U32 R3, RZ, RZ, UR11 ;  /* 0x0000000bff037e24 */ /* 0x000fca000f8e00ff */
[----:B------:R-:W2:Y:S01]  /*00c0*/  LDC R110, c[0x0][0x458] ;  /* 0x00011600ff6e7b82 */ /* 0x000ea20000000800 */
[----:B---3--:R-:W5:Y:S07]  /*00d0*/  @P1 LDG.E.64 R2, desc[UR8][R2.64] ;  /* 0x0000000802021981 */ /* 0x008f6e000c1e1b00 */
[----:B------:R-:W2:Y:S01]  /*00e0*/  LDC R111, c[0x0][0x45c] ;  /* 0x00011700ff6f7b82 */ /* 0x000ea20000000800 */
[----:B0-----:R-:W-:Y:S01]  /*00f0*/  ISETP.NE.U32.AND P0, PT, RZ, UR4, PT ;  /* 0x00000004ff007c0c */ /* 0x001fe2000bf05070 */
[----:B------:R-:W1:Y:S03]  /*0100*/  LDCU UR4, c[0x0][0x384] ;  /* 0x00007080ff0477ac */ /* 0x000e660008000800 */
[----:B------:R-:W-:-:S03]  /*0110*/  ISETP.NE.AND.EX P0, PT, RZ, UR5, PT, P0 ;  /* 0x00000005ff007c0c */ /* 0x000fc6000bf05300 */
[----:B------:R-:W0:Y:S10]  /*0120*/  @P1 LDC R37, c[0x0][0x460] ;  /* 0x00011800ff251b82 */ /* 0x000e340000000800 */
[----:B------:R-:W3:Y:S01]  /*0130*/  @P0 LDC.64 R32, c[0x0][0x438] ;  /* 0x00010e00ff200b82 */ /* 0x000ee20000000a00 */
[----:B-1----:R-:W-:Y:S01]  /*0140*/  UISETP.GE.AND UP0, UPT, UR16, UR4, UPT ;  /* 0x000000041000728c */ /* 0x002fe2000bf06270 */
[C---:B------:R-:W-:Y:S01]  /*0150*/  IMAD.WIDE.U32 R30, R94.reuse, 0x10, R30 ;  /* 0x000000105e1e7825 */ /* 0x040fe200078e001e */
[----:B--2---:R1:W5:Y:S04]  /*0160*/  @P1 LDG.E.64 R28, desc[UR8][R110.64] ;  /* 0x000000086e1c1981 */ /* 0x004368000c1e1b00 */
[----:B------:R-:W-:Y:S01]  /*0170*/  PLOP3.LUT P2, PT, PT, PT, UP0, 0x80, 0x8 ;  /* 0x000000000008781c */ /* 0x000fe20003f4f008 */
[C---:B----4-:R-:W-:Y:S01]  /*0180*/  IMAD.WIDE.U32 R34, R94.reuse, 0x10, R34 ;  /* 0x000000105e227825 */ /* 0x050fe200078e0022 */
[----:B------:R1:W5:Y:S04]  /*0190*/  LDG.E.128 R24, desc[UR8][R30.64] ;  /* 0x000000081e187981 */ /* 0x000368000c1e1d00 */
[----:B------:R1:W5:Y:S04]  /*01a0*/  LDG.E.128 R84, desc[UR8][R34.64] ;  /* 0x0000000822547981 */ /* 0x000368000c1e1d00 */
[----:B------:R1:W5:Y:S04]  /*01b0*/  LDG.E.128 R20, desc[UR8][R30.64+0x800] ;  /* 0x000800081e147981 */ /* 0x000368000c1e1d00 */
[----:B------:R1:W5:Y:S01]  /*01c0*/  LDG.E.128 R80, desc[UR8][R34.64+0x800] ;  /* 0x0008000822507981 */ /* 0x000362000c1e1d00 */
[----:B---3--:R-:W-:-:S03]  /*01d0*/  @P0 IMAD.WIDE.U32 R32, R94, 0x10, R32 ;  /* 0x000000105e200825 */ /* 0x008fc600078e0020 */
[----:B------:R1:W5:Y:S04]  /*01e0*/  LDG.E.128 R16, desc[UR8][R30.64+0x1000] ;  /* 0x001000081e107981 */ /* 0x000368000c1e1d00 */
[----:B------:R1:W5:Y:S04]  /*01f0*/  LDG.E.128 R76, desc[UR8][R34.64+0x1000] ;  /* 0x00100008224c7981 */ /* 0x000368000c1e1d00 */
[----:B------:R1:W5:Y:S04]  /*0200*/  @P0 LDG.E.128 R12, desc[UR8][R32.64] ;  /* 0x00000008200c0981 */ /* 0x000368000c1e1d00 */
[----:B------:R1:W5:Y:S04]  /*0210*/  @P0 LDG.E.128 R8, desc[UR8][R32.64+0x800] ;  /* 0x0008000820080981 */ /* 0x000368000c1e1d00 */
[----:B------:R1:W5:Y:S01]  /*0220*/  @P0 LDG.E.128 R4, desc[UR8][R32.64+0x1000] ;  /* 0x0010000820040981 */ /* 0x000362000c1e1d00 */
[----:B0-----:R-:W-:Y:S05]  /*0230*/  @P2 EXIT ;  /* 0x000000000000294d */ /* 0x001fea0003800000 */
[----:B-1----:R-:W0:Y:S01]  /*0240*/  LDC R31, c[0x0][0x360] ;  /* 0x0000d800ff1f7b82 */ /* 0x002e220000000800 */
        /* <DEDUP_REMOVED lines=10> */
[----:B------:R-:W-:Y:S01]  /*02f0*/  SHF.R.U32.HI R91, RZ, 0x2, R111 ;  /* 0x00000002ff5b7819 */ /* 0x000fe2000001166f */
[----:B------:R-:W-:Y:S01]  /*0300*/  @P0 IMAD.MOV.U32 R88, RZ, RZ, R86 ;  /* 0x000000ffff580224 */ /* 0x000fe200078e0056 */
[----:B------:R-:W-:Y:S01]  /*0310*/  @!P0 CS2R R14, SRZ ;  /* 0x00000000000e8805 */ /* 0x000fe2000001ff00 */
[C---:B------:R-:W-:Y:S01]  /*0320*/  IMAD.HI.U32 R2, R93.reuse, -0x2daee0ad, RZ ;  /* 0xd2511f535d027827 */ /* 0x040fe200078e00ff */
[----:B------:R-:W-:Y:S01]  /*0330*/  @!P0 CS2R R12, SRZ ;  /* 0x00000000000c8805 */ /* 0x000fe2000001ff00 */
[----:B------:R-:W-:Y:S01]  /*0340*/  UIADD3 UR21, UPT, UPT, UR11, -0x4498517b, URZ ;  /* 0xbb67ae850b157890 */ /* 0x000fe2000fffe0ff */
[----:B------:R-:W-:Y:S01]  /*0350*/  @!P0 MOV R88, R86 ;  /* 0x0000005600588202 */ /* 0x000fe20000000f00 */
[----:B------:R-:W-:Y:S01]  /*0360*/  IMAD R30, R93, -0x2daee0ad, RZ ;  /* 0xd2511f535d1e7824 */ /* 0x000fe200078e02ff */
[----:B------:R-:W-:Y:S01]  /*0370*/  LOP3.LUT R2, R2, UR11, RZ, 0x3c, !PT ;  /* 0x0000000b02027c12 */ /* 0x000fe2000f8e3cff */
[----:B------:R-:W-:Y:S01]  /*0380*/  UIADD3 UR20, UPT, UPT, UR10, -0x61c88647, URZ ;  /* 0x9e3779b90a147890 */ /* 0x000fe2000fffe0ff */
[--C-:B------:R-:W-:Y:S01]  /*0390*/  @P0 IMAD.MOV.U32 R89, RZ, RZ, R85.reuse ;  /* 0x000000ffff590224 */ /* 0x100fe200078e0055 */
[----:B------:R-:W-:Y:S01]  /*03a0*/  UIADD3 UR23, UPT, UPT, UR11, 0x76cf5d0a, URZ ;  /* 0x76cf5d0a0b177890 */ /* 0x000fe2000fffe0ff */
[----:B------:R-:W-:Y:S01]  /*03b0*/  @P0 IMAD.MOV.U32 R90, RZ, RZ, R84 ;  /* 0x000000ffff5a0224 */ /* 0x000fe200078e0054 */
[----:B------:R-:W-:Y:S01]  /*03c0*/  UIADD3 UR22, UPT, UPT, UR10, 0x3c6ef372, URZ ;  /* 0x3c6ef3720a167890 */ /* 0x000fe2000fffe0ff */
[----:B0-----:R-:W-:Y:S01]  /*03d0*/  IMAD R92, R31, UR16, R94 ;  /* 0x000000101f5c7c24 */ /* 0x001fe2000f8e025e */
[----:B------:R-:W-:Y:S01]  /*03e0*/  UIADD3 UR24, UPT, UPT, UR10, -0x255992d5, URZ ;  /* 0xdaa66d2b0a187890 */ /* 0x000fe2000fffe0ff */
[----:B------:R-:W-:Y:S01]  /*03f0*/  IMAD.HI.U32 R3, R2, -0x326172a9, RZ ;  /* 0xcd9e8d5702037827 */ /* 0x000fe200078e00ff */
[----:B------:R-:W-:Y:S01]  /*0400*/  UIADD3 UR25, UPT, UPT, UR11, 0x32370b8f, URZ ;  /* 0x32370b8f0b197890 */ /* 0x000fe2000fffe0ff */
[----:B------:R-:W-:Y:S01]  /*0410*/  @!P0 MOV R90, R84 ;  /* 0x00000054005a8202 */ /* 0x000fe20000000f00 */
[----:B------:R-:W-:Y:S01]  /*0420*/  UIADD3 UR27, UPT, UPT, UR11, -0x126145ec, URZ ;  /* 0xed9eba140b1b7890 */ /* 0x000fe2000fffe0ff */
[C---:B------:R-:W-:Y:S01]  /*0430*/  IMAD.HI.U32 R0, R92.reuse, -0x326172a9, RZ ;  /* 0xcd9e8d575c007827 */ /* 0x040fe200078e00ff */
[----:B------:R-:W-:Y:S01]  /*0440*/  UIADD3 UR26, UPT, UPT, UR10, 0x78dde6e4, URZ ;  /* 0x78dde6e40a1a7890 */ /* 0x000fe2000fffe0ff */
[----:B------:R-:W-:Y:S01]  /*0450*/  PRMT R42, R11, 0x7632, R42 ;  /* 0x000076320b2a7816 */ /* 0x000fe2000000002a */
[----:B------:R-:W-:Y:S01]  /*0460*/  UIADD3 UR28, UPT, UPT, UR10, 0x1715609d, URZ ;  /* 0x1715609d0a1c7890 */ /* 0x000fe2000fffe0ff */
[----:B------:R-:W-:Y:S01]  /*0470*/  IMAD R28, R92, -0x326172a9, RZ ;  /* 0xcd9e8d575c1c7824 */ /* 0x000fe200078e02ff */
[----:B------:R-:W-:Y:S01]  /*0480*/  LOP3.LUT R0, R91, UR10, R0, 0x96, !PT ;  /* 0x0000000a5b007c12 */ /* 0x000fe2000f8e9600 */
[----:B------:R-:W-:Y:S01]  /*0490*/  IMAD R31, R2, -0x326172a9, RZ ;  /* 0xcd9e8d57021f7824 */ /* 0x000fe200078e02ff */
[----:B------:R-:W-:Y:S01]  /*04a0*/  UIADD3 UR29, UPT, UPT, UR11, -0x56f99767, URZ ;  /* 0xa90668990b1d7890 */ /* 0x000fe2000fffe0ff */
[----:B------:R-:W-:Y:S01]  /*04b0*/  @!P0 IMAD.MOV.U32 R89, RZ, RZ, R85 ;  /* 0x000000ffff598224 */ /* 0x000fe200078e0055 */
[----:B------:R-:W-:Y:S01]  /*04c0*/  LOP3.LUT R3, R28, UR20, R3, 0x96, !PT ;  /* 0x000000141c037c12 */ /* 0x000fe2000f8e9603 */
[----:B------:R-:W-:Y:S01]  /*04d0*/  IMAD.HI.U32 R29, R0, -0x2daee0ad, RZ ;  /* 0xd2511f53001d7827 */ /* 0x000fe200078e00ff */
[----:B------:R-:W-:Y:S01]  /*04e0*/  UIADD3 UR31, UPT, UPT, UR11, 0x646e171e, URZ ;  /* 0x646e171e0b1f7890 */ /* 0x000fe2000fffe0ff */
[----:B------:R-:W-:Y:S01]  /*04f0*/  PRMT R43, R10, 0x7632, R43 ;  /* 0x000076320a2b7816 */ /* 0x000fe2000000002b */
[----:B------:R-:W-:Y:S01]  /*0500*/  UIADD3 UR30, UPT, UPT, UR10, -0x4ab325aa, URZ ;  /* 0xb54cda560a1e7890 */ /* 0x000fe2000fffe0ff */
[----:B------:R-:W-:Y:S01]  /*0510*/  IMAD R33, R0, -0x2daee0ad, RZ ;  /* 0xd2511f5300217824 */ /* 0x000fe200078e02ff */
[----:B------:R-:W-:Y:S01]  /*0520*/  LOP3.LUT R29, R30, UR21, R29, 0x96, !PT ;  /* 0x000000151e1d7c12 */ /* 0x000fe2000f8e961d */
[----:B------:R-:W-:Y:S01]  /*0530*/  IMAD.HI.U32 R28, R3, -0x2daee0ad, RZ ;  /* 0xd2511f53031c7827 */ /* 0x000fe200078e00ff */
[----:B------:R-:W-:Y:S01]  /*0540*/  UIADD3 UR32, UPT, UPT, UR10, 0x5384540f, URZ ;  /* 0x5384540f0a207890 */ /* 0x000fe2000fffe0ff */
[----:B------:R-:W-:Y:S01]  /*0550*/  SHF.L.U32 R74, R10, 0x10, RZ ;  /* 0x000000100a4a7819 */ /* 0x000fe200000006ff */
[----:B------:R-:W-:Y:S01]  /*0560*/  UIADD3 UR33, UPT, UPT, UR11, 0x1fd5c5a3, URZ ;  /* 0x1fd5c5a30b217890 */ /* 0x000fe2000fffe0ff */
[----:B------:R-:W-:Y:S01]  /*0570*/  IMAD.HI.U32 R0, R29, -0x326172a9, RZ ;  /* 0xcd9e8d571d007827 */ /* 0x000fe200078e00ff */
[----:B------:R-:W-:Y:S01]  /*0580*/  LOP3.LUT R28, R33, UR23, R28, 0x96, !PT ;  /* 0x00000017211c7c12 */ /* 0x000fe2000f8e961c */
[----:B------:R-:W-:Y:S01]  /*0590*/  UIADD3 UR35, UPT, UPT, UR11, -0x24c28bd8, URZ ;  /* 0xdb3d74280b237890 */ /* 0x000fe2000fffe0ff */
[----:B------:R-:W-:Y:S01]  /*05a0*/  PRMT R45, R8, 0x7632, R45 ;  /* 0x00007632082d7816 */ /* 0x000fe2000000002d */
[----:B------:R-:W-:Y:S01]  /*05b0*/  IMAD R29, R29, -0x326172a9, RZ ;  /* 0xcd9e8d571d1d7824 */ /* 0x000fe200078e02ff */
[----:B------:R-:W-:Y:S01]  /*05c0*/  LOP3.LUT R0, R31, UR22, R0, 0x96, !PT ;  /* 0x000000161f007c12 */ /* 0x000fe2000f8e9600 */
[----:B------:R-:W-:Y:S01]  /*05d0*/  IMAD.HI.U32 R2, R28, -0x326172a9, RZ ;  /* 0xcd9e8d571c027827 */ /* 0x000fe200078e00ff */
[----:B------:R-:W-:Y:S01]  /*05e0*/  UIADD3 UR34, UPT, UPT, UR10, -0xe443238, URZ ;  /* 0xf1bbcdc80a227890 */ /* 0x000fe2000fffe0ff */
[----:B------:R-:W-:Y:S01]  /*05f0*/  PRMT R40, R5, 0x7632, R40 ;  /* 0x0000763205287816 */ /* 0x000fe20000000028 */
[----:B-1----:R-:W-:Y:S01]  /*0600*/  UISETP.NE.U32.AND UP0, UPT, UR4, URZ, UPT ;  /* 0x000000ff0400728c */ /* 0x002fe2000bf05070 */
[----:B------:R-:W-:Y:S01]  /*0610*/  IMAD R30, R3, -0x2daee0ad, RZ ;  /* 0xd2511f53031e7824 */ /* 0x000fe200078e02ff */
[----:B------:R-:W-:Y:S01]  /*0620*/  LOP3.LUT R2, R29, UR24, R2, 0x96, !PT ;  /* 0x000000181d027c12 */ /* 0x000fe2000f8e9602 */
[----:B------:R-:W-:Y:S01]  /*0630*/  IMAD.HI.U32 R3, R0, -0x2daee0ad, RZ ;  /* 0xd2511f5300037827 */ /* 0x000fe200078e00ff */
[----:B------:R-:W0:Y:S01]  /*0640*/  LDCU.U8 UR4, c[0x0][0x410] ;  /* 0x00008200ff0477ac */ /* 0x000e220008000000 */
[----:B------:R-:W-:-:S02]  /*0650*/  PRMT R41, R4, 0x7632, R41 ;  /* 0x0000763204297816 */ /* 0x000fc40000000029 */
[----:B------:R-:W-:Y:S01]  /*0660*/  IMAD R31, R0, -0x2daee0ad, RZ ;  /* 0xd2511f53001f7824 */ /* 0x000fe200078e02ff */
[----:B------:R-:W-:Y:S01]  /*0670*/  LOP3.LUT R3, R30, UR25, R3, 0x96, !PT ;  /* 0x000000191e037c12 */ /* 0x000fe2000f8e9603 */
[----:B------:R-:W-:Y:S01]  /*0680*/  IMAD.HI.U32 R30, R2, -0x2daee0ad, RZ ;  /* 0xd2511f53021e7827 */ /* 0x000fe200078e00ff */
[----:B------:R-:W-:Y:S01]  /*0690*/  UIADD3 UR36, UPT, UPT, UR10, -0x700cb87f, URZ ;  /* 0x8ff347810a247890 */ /* 0x000fe2000fffe0ff */
[----:B------:R-:W-:Y:S01]  /*06a0*/  SHF.L.U32 R68, R4, 0x10, RZ ;  /* 0x0000001004447819 */ /* 0x000fe200000006ff */
[----:B------:R-:W-:Y:S01]  /*06b0*/  UIADD3 UR37, UPT, UPT, UR11, -0x695add53, URZ ;  /* 0x96a522ad0b257890 */ /* 0x000fe2000fffe0ff */
        /* <DEDUP_REMOVED lines=9> */
[----:B------:R-:W-:Y:S01]  /*0750*/  SHF.L.U32 R75, R13, 0x10, RZ ;  /* 0x000000100d4b7819 */ /* 0x000fe200000006ff */
[----:B------:R-:W-:Y:S01]  /*0760*/  UPLOP3.LUT UP2, UPT, UPT, UPT, UPT, 0x40, 0x4 ;  /* 0x000000000004789c */ /* 0x000fe20003f4e870 */
[----:B------:R-:W-:Y:S01]  /*0770*/  PRMT R44, R9, 0x7632, R44 ;  /* 0x00007632092c7816 */ /* 0x000fe2000000002c */
[----:B------:R-:W-:Y:S01]  /*0780*/  IMAD R29, R2, -0x2daee0ad, RZ ;  /* 0xd2511f53021d7824 */ /* 0x000fe200078e02ff */
[----:B------:R-:W-:Y:S01]  /*0790*/  LOP3.LUT R3, R28, UR28, R3, 0x96, !PT ;  /* 0x0000001c1c037c12 */ /* 0x000fe2000f8e9603 */
[C---:B------:R-:W-:Y:S01]  /*07a0*/  IMAD.HI.U32 R2, R0.reuse, -0x2daee0ad, RZ ;  /* 0xd2511f5300027827 */ /* 0x040fe200078e00ff */
[----:B------:R-:W-:Y:S01]  /*07b0*/  SHF.L.U32 R69, R7, 0x10, RZ ;  /* 0x0000001007457819 */ /* 0x000fe200000006ff */
[----:B------:R-:W1:Y:S01]  /*07c0*/  LDCU UR6, c[0x0][0x404] ;  /* 0x00008080ff0677ac */ /* 0x000e620008000800 */
[----:B------:R-:W-:Y:S01]  /*07d0*/  PRMT R10, R25, 0x7632, R10 ;  /* 0x00007632190a7816 */ /* 0x000fe2000000000a */
        /* <DEDUP_REMOVED lines=9> */
[----:B------:R-:W-:Y:S01]  /*0870*/  PRMT R49, R12, 0x7632, R49 ;  /* 0x000076320c317816 */ /* 0x000fe20000000031 */
[----:B------:R-:W3:Y:S01]  /*0880*/  LDCU UR18, c[0x0][0x388] ;  /* 0x00007100ff1277ac */ /* 0x000ee20008000800 */
[----:B------:R-:W-:Y:S01]  /*0890*/  PRMT R13, R16, 0x7632, R13 ;  /* 0x00007632100d7816 */ /* 0x000fe2000000000d */
[----:B------:R-:W-:Y:S01]  /*08a0*/  IMAD R30, R3, -0x2daee0ad, RZ ;  /* 0xd2511f53031e7824 */ /* 0x000fe200078e02ff */
[----:B------:R-:W-:Y:S01]  /*08b0*/  LOP3.LUT R0, R29, UR30, R0, 0x96, !PT ;  /* 0x0000001e1d007c12 */ /* 0x000fe2000f8e9600 */
[----:B------:R-:W-:Y:S01]  /*08c0*/  IMAD R29, R2, -0x326172a9, RZ ;  /* 0xcd9e8d57021d7824 */ /* 0x000fe200078e02ff */
[----:B------:R-:W-:Y:S01]  /*08d0*/  SHF.L.U32 R56, R23, 0x10, RZ ;  /* 0x0000001017387819 */ /* 0x000fe200000006ff */
[----:B------:R-:W-:Y:S01]  /*08e0*/  IMAD.HI.U32 R2, R28, -0x326172a9, RZ ;  /* 0xcd9e8d571c027827 */ /* 0x000fe200078e00ff */
[----:B------:R-:W-:Y:S01]  /*08f0*/  SHF.L.U32 R37, R20, 0x10, RZ ;  /* 0x0000001014257819 */ /* 0x000fe200000006ff */
[----:B------:R-:W4:Y:S01]  /*0900*/  LDCU UR19, c[0x0][0x400] ;  /* 0x00008000ff1377ac */ /* 0x000f220008000800 */
[----:B------:R-:W-:Y:S01]  /*0910*/  SHF.L.U32 R63, R26, 0x10, RZ ;  /* 0x000000101a3f7819 */ /* 0x000fe200000006ff */
[----:B------:R-:W-:Y:S01]  /*0920*/  IMAD.HI.U32 R3, R0, -0x2daee0ad, RZ ;  /* 0xd2511f5300037827 */ /* 0x000fe200078e00ff */
[----:B------:R-:W-:Y:S01]  /*0930*/  LOP3.LUT R2, R29, UR32, R2, 0x96, !PT ;  /* 0x000000201d027c12 */ /* 0x000fe2000f8e9602 */
[----:B------:R-:W1:Y:S01]  /*0940*/  LDCU.64 UR12, c[0x0][0x3a0] ;  /* 0x00007400ff0c77ac */ /* 0x000e620008000a00 */
[----:B------:R-:W-:Y:S01]  /*0950*/  LOP3.LUT R66, R94, 0x1f, RZ, 0xc0, !PT ;  /* 0x0000001f5e427812 */ /* 0x000fe200078ec0ff */
[----:B------:R-:W-:Y:S01]  /*0960*/  IMAD R31, R0, -0x2daee0ad, RZ ;  /* 0xd2511f53001f7824 */ /* 0x000fe200078e02ff */
[----:B------:R-:W-:Y:S01]  /*0970*/  LOP3.LUT R3, R30, UR33, R3, 0x96, !PT ;  /* 0x000000211e037c12 */ /* 0x000fe2000f8e9603 */
[----:B------:R-:W-:Y:S01]  /*0980*/  IMAD.HI.U32 R30, R2, -0x2daee0ad, RZ ;  /* 0xd2511f53021e7827 */ /* 0x000fe200078e00ff */
[----:B------:R-:W-:Y:S01]  /*0990*/  LOP3.LUT R110, R110, 0x3, RZ, 0xc0, !PT ;  /* 0x000000036e6e7812 */ /* 0x000fe200078ec0ff */
[----:B------:R-:W1:Y:S01]  /*09a0*/  LDCU.64 UR14, c[0x0][0x380] ;  /* 0x00007000ff0e77ac */ /* 0x000e620008000a00 */
[----:B------:R-:W-:Y:S01]  /*09b0*/  PRMT R60, R87, 0x7632, R60 ;  /* 0x00007632573c7816 */ /* 0x000fe2000000003c */
[----:B------:R-:W-:Y:S01]  /*09c0*/  IMAD R29, R28, -0x326172a9, RZ ;  /* 0xcd9e8d571c1d7824 */ /* 0x000fe200078e02ff */
[----:B------:R-:W-:Y:S01]  /*09d0*/  LOP3.LUT R104, R31, UR35, R30, 0x96, !PT ;  /* 0x000000231f687c12 */ /* 0x000fe2000f8e961e */
[----:B------:R-:W-:Y:S01]  /*09e0*/  IMAD.HI.U32 R0, R3, -0x326172a9, RZ ;  /* 0xcd9e8d5703007827 */ /* 0x000fe200078e00ff */
[----:B------:R-:W-:Y:S01]  /*09f0*/  SHF.L.U32 R30, R17, 0x10, RZ ;  /* 0x00000010111e7819 */ /* 0x000fe200000006ff */
[----:B0-----:R-:W-:Y:S01]  /*0a00*/  UISETP.NE.AND UP3, UPT, UR4, URZ, UPT ;  /* 0x000000ff0400728c */ /* 0x001fe2000bf65270 */
[----:B------:R-:W-:Y:S01]  /*0a10*/  PRMT R59, R88, 0x7632, R59 ;  /* 0x00007632583b7816 */ /* 0x000fe2000000003b */
[----:B------:R-:W-:Y:S01]  /*0a20*/  IMAD R3, R3, -0x326172a9, RZ ;  /* 0xcd9e8d5703037824 */ /* 0x000fe200078e02ff */
[--C-:B------:R-:W-:Y:S01]  /*0a30*/  LOP3.LUT R96, R29, UR34, R0.reuse, 0x96, !PT ;  /* 0x000000221d607c12 */ /* 0x100fe2000f8e9600 */
[----:B------:R-:W-:Y:S01]  /*0a40*/  IMAD.HI.U32 R100, R104, -0x326172a9, RZ ;  /* 0xcd9e8d5768647827 */ /* 0x000fe200078e00ff */
[----:B------:R-:W-:-:S02]  /*0a50*/  PRMT R0, R7, 0x7632, R0 ;  /* 0x0000763207007816 */ /* 0x000fc40000000000 */
[----:B------:R-:W-:Y:S01]  /*0a60*/  PRMT R7, R20, 0x7632, R7 ;  /* 0x0000763214077816 */ /* 0x000fe20000000007 */
[----:B------:R-:W-:Y:S01]  /*0a70*/  @P0 IMAD.MOV.U32 R86, RZ, RZ, R80 ;  /* 0x000000ffff560224 */ /* 0x000fe200078e0050 */
[----:B------:R-:W-:Y:S01]  /*0a80*/  @!P0 MOV R86, R80 ;  /* 0x0000005000568202 */ /* 0x000fe20000000f00 */
[----:B------:R-:W-:Y:S01]  /*0a90*/  @P0 IMAD.MOV.U32 R85, RZ, RZ, R81 ;  /* 0x000000ffff550224 */ /* 0x000fe200078e0051 */
[----:B------:R-:W-:Y:S01]  /*0aa0*/  LOP3.LUT R100, R3, UR36, R100, 0x96, !PT ;  /* 0x0000002403647c12 */ /* 0x000fe2000f8e9664 */
[----:B------:R-:W-:Y:S01]  /*0ab0*/  IMAD R29, R2, -0x2daee0ad, RZ ;  /* 0xd2511f53021d7824 */ /* 0x000fe200078e02ff */
[----:B------:R-:W-:Y:S01]  /*0ac0*/  PRMT R3, R6, 0x7632, R3 ;  /* 0x0000763206037816 */ /* 0x000fe20000000003 */
[----:B------:R-:W-:Y:S01]  /*0ad0*/  IMAD.HI.U32 R106, R96, -0x2daee0ad, RZ ;  /* 0xd2511f53606a7827 */ /* 0x000fe200078e00ff */
[----:B------:R-:W-:Y:S02]  /*0ae0*/  PRMT R2, R19, 0x7632, R2 ;  /* 0x0000763213027816 */ /* 0x000fe40000000002 */
[----:B------:R-:W-:Y:S01]  /*0af0*/  PRMT R58, R89, 0x7632, R58 ;  /* 0x00007632593a7816 */ /* 0x000fe2000000003a */
[----:B------:R-:W-:Y:S01]  /*0b00*/  @!P0 IMAD.MOV.U32 R85, RZ, RZ, R81 ;  /* 0x000000ffff558224 */ /* 0x000fe200078e0051 */
[----:B------:R-:W-:Y:S01]  /*0b10*/  @P0 MOV R81, R77 ;  /* 0x0000004d00510202 */ /* 0x000fe20000000f00 */
[----:B------:R-:W-:Y:S01]  /*0b20*/  @P0 IMAD.MOV.U32 R84, RZ, RZ, R82 ;  /* 0x000000ffff540224 */ /* 0x000fe200078e0052 */
[----:B------:R-:W-:Y:S01]  /*0b30*/  @!P0 MOV R84, R82 ;  /* 0x0000005200548202 */ /* 0x000fe20000000f00 */
[----:B------:R-:W-:Y:S01]  /*0b40*/  @P0 IMAD.MOV.U32 R80, RZ, RZ, R78 ;  /* 0x000000ffff500224 */ /* 0x000fe200078e004e */
[----:B------:R-:W-:Y:S01]  /*0b50*/  @!P0 MOV R80, R78 ;  /* 0x0000004e00508202 */ /* 0x000fe20000000f00 */
        /* <DEDUP_REMOVED lines=8> */
[----:B------:R-:W-:Y:S01]  /*0be0*/  @P0 IMAD.MOV.U32 R82, RZ, RZ, R76 ;  /* 0x000000ffff520224 */ /* 0x000fe200078e004c */
[----:B------:R-:W-:Y:S01]  /*0bf0*/  LOP3.LUT R106, R29, UR37, R106, 0x96, !PT ;  /* 0x000000251d6a7c12 */ /* 0x000fe2000f8e966a */
[----:B------:R-:W-:Y:S01]  /*0c00*/  @!P0 IMAD.MOV.U32 R81, RZ, RZ, R77 ;  /* 0x000000ffff518224 */ /* 0x000fe200078e004d */
[----:B------:R-:W-:Y:S01]  /*0c10*/  PRMT R57, R90, 0x7632, R57 ;  /* 0x000076325a397816 */ /* 0x000fe20000000039 */
[----:B------:R-:W-:Y:S01]  /*0c20*/  IMAD.U32 R78, R14, 0x10000, RZ ;  /* 0x000100000e4e7824 */ /* 0x000fe200078e00ff */
[----:B------:R-:W-:Y:S01]  /*0c30*/  PRMT R14, R18, 0x7632, R14 ;  /* 0x00007632120e7816 */ /* 0x000fe2000000000e */
[----:B------:R-:W-:Y:S01]  /*0c40*/  IMAD.U32 R71, R9, 0x10000, RZ ;  /* 0x0001000009477824 */ /* 0x000fe200078e00ff */
[----:B------:R-:W-:Y:S01]  /*0c50*/  PRMT R9, R26, 0x7632, R9 ;  /* 0x000076321a097816 */ /* 0x000fe20000000009 */
[----:B------:R-:W-:Y:S01]  /*0c60*/  @!P0 IMAD.MOV.U32 R82, RZ, RZ, R76 ;  /* 0x000000ffff528224 */ /* 0x000fe200078e004c */
[----:B------:R-:W-:Y:S01]  /*0c70*/  PRMT R36, R83, 0x7632, R36 ;  /* 0x0000763253247816 */ /* 0x000fe20000000024 */
[----:B------:R-:W-:Y:S01]  /*0c80*/  IMAD.U32 R77, R15, 0x10000, RZ ;  /* 0x000100000f4d7824 */ /* 0x000fe200078e00ff */
[----:B------:R-:W-:Y:S01]  /*0c90*/  PRMT R15, R17, 0x7632, R15 ;  /* 0x00007632110f7816 */ /* 0x000fe2000000000f */
[----:B------:R-:W-:Y:S01]  /*0ca0*/  IMAD.U32 R38, R21, 0x10000, RZ ;  /* 0x0001000015267824 */ /* 0x000fe200078e00ff */
[----:B------:R-:W-:Y:S01]  /*0cb0*/  SHF.L.U32 R21, R4, 0x10, RZ ;  /* 0x0000001004157819 */ /* 0x000fe200000006ff */
[----:B------:R-:W-:Y:S01]  /*0cc0*/  IMAD.U32 R62, R25, 0x10000, RZ ;  /* 0x00010000193e7824 */ /* 0x000fe200078e00ff */
[----:B------:R-:W-:Y:S01]  /*0cd0*/  PRMT R35, R84, 0x7632, R35 ;  /* 0x0000763254237816 */ /* 0x000fe20000000023 */
[----:B------:R-:W-:Y:S01]  /*0ce0*/  IMAD.U32 R39, R22, 0x10000, RZ ;  /* 0x0001000016277824 */ /* 0x000fe200078e00ff */
[----:B------:R-:W-:Y:S01]  /*0cf0*/  SHF.L.U32 R22, R9, 0x10, RZ ;  /* 0x0000001009167819 */ /* 0x000fe200000006ff */
[----:B------:R-:W-:Y:S01]  /*0d00*/  IMAD.U32 R32, R19, 0x10000, RZ ;  /* 0x0001000013207824 */ /* 0x000fe200078e00ff */
        /* <DEDUP_REMOVED lines=24> */
[----:B------:R-:W-:Y:S02]  /*0e90*/  IMAD.MOV.U32 R65, RZ, RZ, RZ ;  /* 0x000000ffff417224 */ /* 0x000fe400078e00ff */
        /* <DEDUP_REMOVED lines=9> */
[----:B------:R-:W-:Y:S02]  /*0f30*/  IMAD R104, R104, -0x326172a9, RZ ;  /* 0xcd9e8d5768687824 */ /* 0x000fe400078e02ff */
[----:B-1234-:R-:W-:-:S07]  /*0f40*/  IMAD R96, R96, -0x2daee0ad, RZ ;  /* 0xd2511f5360607824 */ /* 0x01efce00078e02ff */
.L_x_1522:
[----:B0-----:R-:W0:Y:S01]  /*0f50*/  @UP0 LDCU.64 UR4, c[0x0][0x3e0] ;  /* 0x00007c00ff0407ac */ /* 0x001e220008000a00 */
[----:B------:R-:W1:Y:S01]  /*0f60*/  LDC.64 R132, c[0x0][0x390] ;  /* 0x0000e400ff847b82 */ /* 0x000e620000000a00 */
[----:B------:R-:W-:Y:S01]  /*0f70*/  PLOP3.LUT P0, PT, PT, PT, UP0, 0x80, 0x8 ;  /* 0x000000000008781c */ /* 0x000fe20003f0f008 */
[----:B0-----:R-:W-:-:S06]  /*0f80*/  @UP0 UIMAD.WIDE UR4, UR16, 0x2, UR4 ;  /* 0x00000002100408a5 */ /* 0x001fcc000f8e0204 */
[----:B------:R-:W-:Y:S01]  /*0f90*/  IMAD.U32 R48, RZ, RZ, UR4 ;  /* 0x00000004ff307e24 */ /* 0x000fe2000f8e00ff */
[----:B------:R-:W-:Y:S01]  /*0fa0*/  UIMAD UR4, UR16, UR18, URZ ;  /* 0x00000012100472a4 */ /* 0x000fe2000f8e02ff */
[----:B------:R-:W-:-:S03]  /*0fb0*/  MOV R49, UR5 ;  /* 0x0000000500317c02 */ /* 0x000fc60008000f00 */
[----:B------:R-:W-:Y:S01]  /*0fc0*/  USHF.R.S32.HI UR5, URZ, 0x1f, UR4 ;  /* 0x0000001fff057899 */ /* 0x000fe20008011404 */
[----:B------:R-:W-:Y:S01]  /*0fd0*/  LOP3.LUT R45, R94, 0x60, RZ, 0xc0, !PT ;  /* 0x000000605e2d7812 */ /* 0x000fe200078ec0ff */
[----:B------:R-:W2:Y:S02]  /*0fe0*/  @P0 LDG.E.U16 R48, desc[UR8][R48.64] ;  /* 0x0000000830300981 */ /* 0x000ea4000c1e1500 */
[----:B------:R-:W-:Y:S01]  /*0ff0*/  ULEA.HI UR5, UR5, UR4, URZ, 0x3 ;  /* 0x0000000405057291 */ /* 0x000fe2000f8f18ff */
[----:B------:R-:W-:-:S05]  /*1000*/  LOP3.LUT R45, R45, 0x1f, R94, 0xf8, !PT ;  /* 0x0000001f2d2d7812 */ /* 0x000fca00078ef85e */
        /* <DEDUP_REMOVED lines=12> */
[----:B------:R-:W0:Y:S01]  /*10d0*/  LDC.64 R40, c[0x0][0x3a0] ;  /* 0x0000e800ff287b82 */ /* 0x000e220000000a00 */
[----:B------:R-:W-:Y:S01]  /*10e0*/  ISETP.NE.AND P0, PT, R110, 0x1, PT ;  /* 0x000000016e00780c */ /* 0x000fe20003f05270 */
[----:B------:R-:W-:Y:S02]  /*10f0*/  HFMA2 R48, -RZ, RZ, 0, 1.1920928955078125e-07 ;  /* 0x00000002ff307431 */ /* 0x000fe400000001ff */
[----:B------:R-:W-:Y:S02]  /*1100*/  IMAD.MOV.U32 R49, RZ, RZ, R104 ;  /* 0x000000ffff317224 */ /* 0x000fe400078e0068 */
[----:B------:R-:W-:Y:S02]  /*1110*/  IMAD.MOV.U32 R108, RZ, RZ, R96 ;  /* 0x000000ffff6c7224 */ /* 0x000fe400078e0060 */
[----:B0-----:R-:W-:-:S06]  /*1120*/  IMAD.WIDE.U32 R40, R95, 0x10, R40 ;  /* 0x000000105f287825 */ /* 0x001fcc00078e0028 */
[----:B------:R-:W5:Y:S01]  /*1130*/  LDG.E.128 R40, desc[UR8][R40.64] ;  /* 0x0000000828287981 */ /* 0x000f62000c1e1d00 */
[----:B------:R-:W-:Y:S05]  /*1140*/  @!P0 BRA `(.L_x_1374) ;  /* 0x00000004000c8947 */ /* 0x000fea0003800000 */
[----:B------:R-:W-:-:S04]  /*1150*/  MOV R49, 0x2 ;  /* 0x0000000200317802 */ /* 0x000fc80000000f00 */
[----:B------:R-:W-:-:S05]  /*1160*/  VIADDMNMX.U32 R48, R110, 0xfffffffe, R49, PT ;  /* 0xfffffffe6e307846 */ /* 0x000fca0003800031 */
[----:B------:R-:W-:-:S04]  /*1170*/  IMAD.SHL.U32 R50, R48, 0x4, RZ ;  /* 0x0000000430327824 */ /* 0x000fc800078e00ff */
[----:B------:R-:W0:Y:S02]  /*1180*/  LDC R48, c[0x2][R50] ;  /* 0x0080000032307b82 */ /* 0x000e240000000800 */
[----:B0-----:R-:W-:-:S04]  /*1190*/  SHF.R.S32.HI R49, RZ, 0x1f, R48 ;  /* 0x0000001fff317819 */ /* 0x001fc80000011430 */
.L_x_20583:
[----:B------:R-:W-:Y:S05]  /*11a0*/  BRX R48 -0x11b0                                        (*"BRANCH_TARGETS .L_x_20584,.L_x_20585,.L_x_20586"*) ;  /* 0xffffffec30947949 */ /* 0x000fea000383ffff */
.L_x_20586:
[----:B------:R-:W-:Y:S01]  /*11b0*/  VIADD R48, R110, 0x1 ;  /* 0x000000016e307836 */ /* 0x000fe20000000000 */
[----:B------:R-:W-:Y:S01]  /*11c0*/  MOV R108, R96 ;  /* 0x00000060006c7202 */ /* 0x000fe20000000f00 */
[----:B------:R-:W-:Y:S01]  /*11d0*/  IMAD.MOV.U32 R49, RZ, RZ, R100 ;  /* 0x000000ffff317224 */ /* 0x000fe200078e0064 */
[----:B------:R-:W-:Y:S06]  /*11e0*/  BRA `(.L_x_1374) ;  /* 0x0000000000e47947 */ /* 0x000fec0003800000 */
.L_x_20584:
[----:B------:R-:W-:Y:S02]  /*11f0*/  HFMA2 R48, -RZ, RZ, 0, 1.78813934326171875e-07 ;  /* 0x00000003ff307431 */ /* 0x000fe400000001ff */
[----:B------:R-:W-:Y:S02]  /*1200*/  IMAD.MOV.U32 R108, RZ, RZ, R96 ;  /* 0x000000ffff6c7224 */ /* 0x000fe400078e0060 */
[----:B------:R-:W-:Y:S01]  /*1210*/  IMAD.MOV.U32 R49, RZ, RZ, R106 ;  /* 0x000000ffff317224 */ /* 0x000fe200078e006a */
[----:B------:R-:W-:Y:S06]  /*1220*/  BRA `(.L_x_1374) ;  /* 0x0000000000d47947 */ /* 0x000fec0003800000 */
.L_x_20585:
        /* <DEDUP_REMOVED lines=12> */
.L_x_1375:
        /* <DEDUP_REMOVED lines=41> */
.L_x_1374:
[----:B------:R-:W-:Y:S01]  /*1580*/  I2FP.F32.U32 R49, R49 ;  /* 0x0000003100317245 */ /* 0x000fe20000201000 */
[----:B-----5:R-:W-:Y:S01]  /*1590*/  IMAD.U32 R50, R44, 0x10000, RZ ;  /* 0x000100002c327824 */ /* 0x020fe200078e00ff */
[----:B------:R-:W-:Y:S01]  /*15a0*/  ISETP.NE.AND P1, PT, R48, 0x1, PT ;  /* 0x000000013000780c */ /* 0x000fe20003f25270 */
[----:B------:R-:W-:Y:S01]  /*15b0*/  UMOV UR5, UR7 ;  /* 0x0000000700057c82 */ /* 0x000fe20008000000 */
[----:B------:R-:W-:Y:S01]  /*15c0*/  UMOV UR4, UR6 ;  /* 0x0000000600047c82 */ /* 0x000fe20008000000 */
[----:B------:R-:W-:Y:S01]  /*15d0*/  FFMA.FTZ R49, R49, R98, 1.1641532182693481445e-10 ;  /* 0x2f00000031317423 */ /* 0x000fe20000010062 */
[----:B------:R-:W-:Y:S01]  /*15e0*/  FMUL.FTZ R50, R50, UR17 ;  /* 0x0000001132327c20 */ /* 0x000fe20008410000 */
[----:B------:R-:W-:Y:S02]  /*15f0*/  SHF.L.U32 R99, R90, 0x10, RZ ;  /* 0x000000105a637819 */ /* 0x000fe400000006ff */
[----:B------:R-:W-:Y:S01]  /*1600*/  PRMT R44, R44, 0x7632, R44 ;  /* 0x000076322c2c7816 */ /* 0x000fe2000000002c */
[----:B------:R-:W-:Y:S01]  /*1610*/  FMUL.FTZ R50, R50, UR5 ;  /* 0x0000000532327c20 */ /* 0x000fe20008410000 */
[----:B------:R-:W-:Y:S01]  /*1620*/  FSETP.GTU.FTZ.AND P0, PT, R49, UR4, PT ;  /* 0x0000000431007c0b */ /* 0x000fe2000bf1c000 */
[C---:B------:R-:W-:Y:S01]  /*1630*/  IMAD.U32 R49, R40.reuse, 0x10000, RZ ;  /* 0x0001000028317824 */ /* 0x040fe200078e00ff */
[----:B------:R-:W-:-:S02]  /*1640*/  PRMT R55, R40, 0x7632, R55 ;  /* 0x0000763228377816 */ /* 0x000fc40000000037 */
[----:B------:R-:W-:Y:S02]  /*1650*/  FSEL R50, R50, RZ, !P0 ;  /* 0x000000ff32327208 */ /* 0x000fe40004000000 */
[----:B------:R-:W-:-:S03]  /*1660*/  PLOP3.LUT P0, PT, P0, PT, PT, 0x8, 0x80 ;  /* 0x000000000080781c */ /* 0x000fc6000070e170 */
[----:B------:R-:W-:Y:S01]  /*1670*/  FFMA.FTZ R99, R50, R99, R49 ;  /* 0x0000006332637223 */ /* 0x000fe20000010031 */
[----:B------:R-:W-:Y:S01]  /*1680*/  P2R R54, PR, RZ, 0x1 ;  /* 0x00000001ff367803 */ /* 0x000fe20000000000 */
[----:B------:R-:W-:Y:S01]  /*1690*/  IMAD.MOV.U32 R50, RZ, RZ, 0x2 ;  /* 0x00000002ff327424 */ /* 0x000fe200078e00ff */
        /* <DEDUP_REMOVED lines=10> */
.L_x_1377:
        /* <DEDUP_REMOVED lines=12> */
.L_x_1378:
        /* <DEDUP_REMOVED lines=42> */
.L_x_1376:
[----:B------:R-:W-:Y:S01]  /*1aa0*/  I2FP.F32.U32 R49, R49 ;  /* 0x0000003100317245 */ /* 0x000fe20000201000 */
[----:B------:R-:W-:Y:S01]  /*1ab0*/  IMAD.U32 R55, R55, 0x10000, RZ ;  /* 0x0001000037377824 */ /* 0x000fe200078e00ff */
[----:B------:R-:W-:Y:S01]  /*1ac0*/  SHF.L.U32 R44, R44, 0x10, RZ ;  /* 0x000000102c2c7819 */ /* 0x000fe200000006ff */
[----:B------:R-:W-:Y:S01]  /*1ad0*/  IMAD.U32 R97, R57, 0x10000, RZ ;  /* 0x0001000039617824 */ /* 0x000fe200078e00ff */
[----:B------:R-:W-:Y:S01]  /*1ae0*/  ISETP.NE.AND P1, PT, R50, 0x1, PT ;  /* 0x000000013200780c */ /* 0x000fe20003f25270 */
[----:B------:R-:W-:Y:S01]  /*1af0*/  FFMA.FTZ R49, R49, R98, 1.1641532182693481445e-10 ;  /* 0x2f00000031317423 */ /* 0x000fe20000010062 */
[----:B------:R-:W-:Y:S02]  /*1b00*/  HFMA2 R48, -RZ, RZ, 0, 1.1920928955078125e-07 ;  /* 0x00000002ff307431 */ /* 0x000fe400000001ff */
[----:B------:R-:W-:Y:S02]  /*1b10*/  FMUL.FTZ R44, R44, UR17 ;  /* 0x000000112c2c7c20 */ /* 0x000fe40008410000 */
[----:B------:R-:W-:-:S02]  /*1b20*/  FSETP.GTU.FTZ.AND P0, PT, R49, UR4, PT ;  /* 0x0000000431007c0b */ /* 0x000fc4000bf1c000 */
[----:B------:R-:W-:-:S05]  /*1b30*/  FMUL.FTZ R44, R44, UR5 ;  /* 0x000000052c2c7c20 */ /* 0x000fca0008410000 */
        /* <DEDUP_REMOVED lines=13> */
.L_x_1380:
        /* <DEDUP_REMOVED lines=12> */
.L_x_1381:
        /* <DEDUP_REMOVED lines=42> */
.L_x_1379:
[----:B------:R-:W-:Y:S01]  /*1f70*/  I2FP.F32.U32 R49, R44 ;  /* 0x0000002c00317245 */ /* 0x000fe20000201000 */
[----:B------:R-:W-:Y:S01]  /*1f80*/  IMAD.U32 R44, R45, 0x10000, RZ ;  /* 0x000100002d2c7824 */ /* 0x000fe200078e00ff */
[----:B------:R-:W-:Y:S01]  /*1f90*/  ISETP.NE.AND P2, PT, R48, 0x1, PT ;  /* 0x000000013000780c */ /* 0x000fe20003f45270 */
[----:B------:R-:W-:Y:S01]  /*1fa0*/  IMAD.U32 R103, R89, 0x10000, RZ ;  /* 0x0001000059677824 */ /* 0x000fe200078e00ff */
[----:B------:R-:W-:Y:S01]  /*1fb0*/  PRMT R96, R45, 0x7632, R96 ;  /* 0x000076322d607816 */ /* 0x000fe20000000060 */
[----:B------:R-:W-:Y:S01]  /*1fc0*/  FFMA.FTZ R49, R49, R98, 1.1641532182693481445e-10 ;  /* 0x2f00000031317423 */ /* 0x000fe20000010062 */
[----:B------:R-:W-:Y:S01]  /*1fd0*/  FMUL.FTZ R44, R44, UR17 ;  /* 0x000000112c2c7c20 */ /* 0x000fe20008410000 */
[----:B------:R-:W-:Y:S01]  /*1fe0*/  PRMT R55, R41, 0x7632, R55 ;  /* 0x0000763229377816 */ /* 0x000fe20000000037 */
[----:B------:R-:W-:Y:S02]  /*1ff0*/  IMAD.MOV.U32 R45, RZ, RZ, R104 ;  /* 0x000000ffff2d7224 */ /* 0x000fe400078e0068 */
[----:B------:R-:W-:Y:S01]  /*2000*/  FMUL.FTZ R44, R44, UR5 ;  /* 0x000000052c2c7c20 */ /* 0x000fe20008410000 */
[----:B------:R-:W-:-:S02]  /*2010*/  FSETP.GTU.FTZ.AND P1, PT, R49, UR4, PT ;  /* 0x0000000431007c0b */ /* 0x000fc4000bf3c000 */
[----:B------:R-:W-:Y:S02]  /*2020*/  SHF.L.U32 R49, R41, 0x10, RZ ;  /* 0x0000001029317819 */ /* 0x000fe400000006ff */
        /* <DEDUP_REMOVED lines=13> */
.L_x_1383:
        /* <DEDUP_REMOVED lines=12> */
.L_x_1384:
        /* <DEDUP_REMOVED lines=42> */
.L_x_1382:
[----:B------:R-:W-:Y:S01]  /*2460*/  I2FP.F32.U32 R45, R45 ;  /* 0x0000002d002d7245 */ /* 0x000fe20000201000 */
[----:B------:R-:W-:Y:S01]  /*2470*/  IMAD.U32 R96, R96, 0x10000, RZ ;  /* 0x0001000060607824 */ /* 0x000fe200078e00ff */
[----:B------:R-:W-:Y:S01]  /*2480*/  ISETP.NE.AND P3, PT, R44, 0x1, PT ;  /* 0x000000012c00780c */ /* 0x000fe20003f65270 */
[----:B------:R-:W-:Y:S01]  /*2490*/  IMAD.U32 R101, R58, 0x10000, RZ ;  /* 0x000100003a657824 */ /* 0x000fe200078e00ff */
[----:B------:R-:W-:Y:S01]  /*24a0*/  SHF.L.U32 R55, R55, 0x10, RZ ;  /* 0x0000001037377819 */ /* 0x000fe200000006ff */
[----:B------:R-:W-:Y:S01]  /*24b0*/  FFMA.FTZ R45, R45, R98, 1.1641532182693481445e-10 ;  /* 0x2f0000002d2d7423 */ /* 0x000fe20000010062 */
[----:B------:R-:W-:Y:S01]  /*24c0*/  FMUL.FTZ R96, R96, UR17 ;  /* 0x0000001160607c20 */ /* 0x000fe20008410000 */
[----:B------:R-:W-:-:S03]  /*24d0*/  IMAD.MOV.U32 R48, RZ, RZ, 0x2 ;  /* 0x00000002ff307424 */ /* 0x000fc600078e00ff */
[----:B------:R-:W-:Y:S01]  /*24e0*/  FMUL.FTZ R96, R96, UR5 ;  /* 0x0000000560607c20 */ /* 0x000fe20008410000 */
[----:B------:R-:W-:Y:S02]  /*24f0*/  FSETP.GTU.FTZ.AND P2, PT, R45, UR4, PT ;  /* 0x000000042d007c0b */ /* 0x000fe4000bf5c000 */
        /* <DEDUP_REMOVED lines=13> */
.L_x_1386:
        /* <DEDUP_REMOVED lines=12> */
.L_x_1387:
        /* <DEDUP_REMOVED lines=39> */
[----:B------:R-:W-:Y:S02]  /*2900*/  LOP3.LUT R106, R106, UR37, R45, 0x96, !PT ;  /* 0x000000256a6a7c12 */ /* 0x000fe4000f8e962d */
[----:B------:R-:W-:Y:S01]  /*2910*/  MOV R45, R108 ;  /* 0x0000006c002d7202 */ /* 0x000fe20000000f00 */
[----:B------:R-:W-:-:S07]  /*2920*/  IMAD.MOV.U32 R108, RZ, RZ, R44 ;  /* 0x000000ffff6c7224 */ /* 0x000fce00078e002c */
.L_x_1385:
[----:B------:R-:W-:Y:S01]  /*2930*/  I2FP.F32.U32 R45, R45 ;  /* 0x0000002d002d7245 */ /* 0x000fe20000201000 */
[----:B------:R-:W-:Y:S01]  /*2940*/  IMAD.U32 R107, R88, 0x10000, RZ ;  /* 0x00010000586b7824 */ /* 0x000fe200078e00ff */
[----:B------:R-:W-:Y:S01]  /*2950*/  SHF.L.U32 R44, R46, 0x10, RZ ;  /* 0x000000102e2c7819 */ /* 0x000fe200000006ff */
[----:B------:R-:W-:Y:S01]  /*2960*/  HFMA2 R49, -RZ, RZ, 0, 1.1920928955078125e-07 ;  /* 0x00000002ff317431 */ /* 0x000fe200000001ff */
[----:B------:R-:W-:Y:S01]  /*2970*/  ISETP.NE.AND P4, PT, R48, 0x1, PT ;  /* 0x000000013000780c */ /* 0x000fe20003f85270 */
[----:B------:R-:W-:Y:S01]  /*2980*/  FFMA.FTZ R45, R45, R98, 1.1641532182693481445e-10 ;  /* 0x2f0000002d2d7423 */ /* 0x000fe20000010062 */
[----:B------:R-:W-:Y:S01]  /*2990*/  PRMT R55, R46, 0x7632, R55 ;  /* 0x000076322e377816 */ /* 0x000fe20000000037 */
[----:B------:R-:W-:Y:S01]  /*29a0*/  FMUL.FTZ R44, R44, UR17 ;  /* 0x000000112c2c7c20 */ /* 0x000fe20008410000 */
[----:B------:R-:W-:Y:S02]  /*29b0*/  PRMT R46, R42, 0x7632, R46 ;  /* 0x000076322a2e7816 */ /* 0x000fe4000000002e */
[----:B------:R-:W-:Y:S01]  /*29c0*/  FSETP.GTU.FTZ.AND P3, PT, R45, UR4, PT ;  /* 0x000000042d007c0b */ /* 0x000fe2000bf7c000 */
[----:B------:R-:W-:Y:S01]  /*29d0*/  FMUL.FTZ R44, R44, UR5 ;  /* 0x000000052c2c7c20 */ /* 0x000fe20008410000 */
[----:B------:R-:W-:-:S04]  /*29e0*/  IMAD.U32 R45, R42, 0x10000, RZ ;  /* 0x000100002a2d7824 */ /* 0x000fc800078e00ff */
        /* <DEDUP_REMOVED lines=13> */
.L_x_1389:
        /* <DEDUP_REMOVED lines=12> */
.L_x_1390:
        /* <DEDUP_REMOVED lines=40> */
[----:B------:R-:W-:Y:S02]  /*2e00*/  IMAD.MOV.U32 R45, RZ, RZ, R108 ;  /* 0x000000ffff2d7224 */ /* 0x000fe400078e006c */
[----:B------:R-:W-:-:S07]  /*2e10*/  IMAD.MOV.U32 R108, RZ, RZ, R44 ;  /* 0x000000ffff6c7224 */ /* 0x000fce00078e002c */
.L_x_1388:
[----:B------:R-:W-:Y:S01]  /*2e20*/  I2FP.F32.U32 R45, R45 ;  /* 0x0000002d002d7245 */ /* 0x000fe20000201000 */
[----:B------:R-:W-:Y:S01]  /*2e30*/  IMAD.U32 R55, R55, 0x10000, RZ ;  /* 0x0001000037377824 */ /* 0x000fe200078e00ff */
[----:B------:R-:W-:Y:S01]  /*2e40*/  ISETP.NE.AND P5, PT, R49, 0x1, PT ;  /* 0x000000013100780c */ /* 0x000fe20003fa5270 */
[----:B------:R-:W-:Y:S01]  /*2e50*/  IMAD.U32 R46, R46, 0x10000, RZ ;  /* 0x000100002e2e7824 */ /* 0x000fe200078e00ff */
[----:B------:R-:W-:Y:S01]  /*2e60*/  SHF.L.U32 R44, R59, 0x10, RZ ;  /* 0x000000103b2c7819 */ /* 0x000fe200000006ff */
[----:B------:R-:W-:Y:S01]  /*2e70*/  FFMA.FTZ R45, R45, R98, 1.1641532182693481445e-10 ;  /* 0x2f0000002d2d7423 */ /* 0x000fe20000010062 */
[----:B------:R-:W-:-:S04]  /*2e80*/  FMUL.FTZ R55, R55, UR17 ;  /* 0x0000001137377c20 */ /* 0x000fc80008410000 */
[----:B------:R-:W-:Y:S01]  /*2e90*/  FMUL.FTZ R55, R55, UR5 ;  /* 0x0000000537377c20 */ /* 0x000fe20008410000 */
[----:B------:R-:W-:Y:S01]  /*2ea0*/  FSETP.GTU.FTZ.AND P4, PT, R45, UR4, PT ;  /* 0x000000042d007c0b */ /* 0x000fe2000bf9c000 */
[----:B------:R-:W-:-:S03]  /*2eb0*/  IMAD.MOV.U32 R45, RZ, RZ, R104 ;  /* 0x000000ffff2d7224 */ /* 0x000fc600078e0068 */
        /* <DEDUP_REMOVED lines=13> */
.L_x_1392:
        /* <DEDUP_REMOVED lines=12> */
.L_x_1393:
        /* <DEDUP_REMOVED lines=43> */
.L_x_1391:
        /* <DEDUP_REMOVED lines=25> */
.L_x_1395:
        /* <DEDUP_REMOVED lines=14> */
.L_x_1396:
        /* <DEDUP_REMOVED lines=43> */
.L_x_1394:
[----:B------:R-:W-:Y:S01]  /*3820*/  I2FP.F32.U32 R45, R45 ;  /* 0x0000002d002d7245 */ /* 0x000fe20000201000 */
[----:B------:R-:W-:Y:S01]  /*3830*/  IMAD.U32 R52, R52, 0x10000, RZ ;  /* 0x0001000034347824 */ /* 0x000fe200078e00ff */
[----:B------:R-:W-:Y:S01]  /*3840*/  SHF.L.U32 R53, R53, 0x10, RZ ;  /* 0x0000001035357819 */ /* 0x000fe200000006ff */
[----:B------:R-:W-:Y:S01]  /*3850*/  IMAD.U32 R111, R60, 0x10000, RZ ;  /* 0x000100003c6f7824 */ /* 0x000fe200078e00ff */
        /* <DEDUP_REMOVED lines=9> */
[----:B------:R-:W-:-:S05]  /*38f0*/  FFMA.FTZ R111, R52, R111, R53 ;  /* 0x0000006f346f7223 */ /* 0x000fca0000010035 */
[----:B------:R-:W-:Y:S01]  /*3900*/  F2FP.BF16.F32.PACK_AB R47, R111, R113 ;  /* 0x000000716f2f723e */ /* 0x000fe200000010ff */
[----:B------:R-:W-:Y:S06]  /*3910*/  BRA `(.L_x_1397) ;  /* 0x0000002400c47947 */ /* 0x000fec0003800000 */
.L_x_1373:
        /* <DEDUP_REMOVED lines=15> */
.L_x_1399:
        /* <DEDUP_REMOVED lines=12> */
.L_x_1400:
        /* <DEDUP_REMOVED lines=36> */
[----:B------:R-:W-:Y:S01]  /*3d10*/  IMAD.WIDE.U32 R104, R104, -0x326172a9, RZ ;  /* 0xcd9e8d5768687825 */ /* 0x000fe200078e00ff */
[----:B------:R-:W-:-:S03]  /*3d20*/  MOV R48, R96 ;  /* 0x0000006000307202 */ /* 0x000fc60000000f00 */
[----:B------:R-:W-:Y:S01]  /*3d30*/  IMAD.WIDE.U32 R108, R108, -0x2daee0ad, RZ ;  /* 0xd2511f536c6c7825 */ /* 0x000fe200078e00ff */
[----:B------:R-:W-:-:S04]  /*3d40*/  LOP3.LUT R100, R100, UR36, R105, 0x96, !PT ;  /* 0x0000002464647c12 */ /* 0x000fc8000f8e9669 */
[----:B------:R-:W-:-:S07]  /*3d50*/  LOP3.LUT R106, R106, UR37, R109, 0x96, !PT ;  /* 0x000000256a6a7c12 */ /* 0x000fce000f8e966d */
.L_x_1398:
        /* <DEDUP_REMOVED lines=11> */
[----:B------:R-:W-:-:S03]  /*3e10*/  IMAD.MOV.U32 R49, RZ, RZ, R104 ;  /* 0x000000ffff317224 */ /* 0x000fc600078e0068 */
[----:B------:R-:W-:Y:S01]  /*3e20*/  FSEL R99, R48, RZ, !P0 ;  /* 0x000000ff30637208 */ /* 0x000fe20004000000 */
[----:B------:R-:W-:Y:S01]  /*3e30*/  IMAD.MOV.U32 R48, RZ, RZ, 0x2 ;  /* 0x00000002ff307424 */ /* 0x000fe200078e00ff */
        /* <DEDUP_REMOVED lines=12> */
.L_x_1402:
        /* <DEDUP_REMOVED lines=12> */
.L_x_1403:
        /* <DEDUP_REMOVED lines=42> */
.L_x_1401:
[----:B------:R-:W-:Y:S01]  /*4260*/  I2FP.F32.U32 R49, R49 ;  /* 0x0000003100317245 */ /* 0x000fe20000201000 */
[----:B------:R-:W-:Y:S01]  /*4270*/  IMAD.U32 R44, R44, 0x10000, RZ ;  /* 0x000100002c2c7824 */ /* 0x000fe200078e00ff */
[----:B------:R-:W-:Y:S01]  /*4280*/  ISETP.NE.AND P1, PT, R48, 0x1, PT ;  /* 0x000000013000780c */ /* 0x000fe20003f25270 */
[----:B------:R-:W-:Y:S01]  /*4290*/  IMAD.MOV.U32 R50, RZ, RZ, 0x2 ;  /* 0x00000002ff327424 */ /* 0x000fe200078e00ff */
[----:B------:R-:W-:Y:S01]  /*42a0*/  SHF.L.U32 R97, R57, 0x10, RZ ;  /* 0x0000001039617819 */ /* 0x000fe200000006ff */
[----:B------:R-:W-:Y:S01]  /*42b0*/  FFMA.FTZ R49, R49, R98, 1.1641532182693481445e-10 ;  /* 0x2f00000031317423 */ /* 0x000fe20000010062 */
[----:B------:R-:W-:-:S04]  /*42c0*/  FMUL.FTZ R44, R44, UR17 ;  /* 0x000000112c2c7c20 */ /* 0x000fc80008410000 */
[----:B------:R-:W-:Y:S01]  /*42d0*/  FMUL.FTZ R44, R44, UR5 ;  /* 0x000000052c2c7c20 */ /* 0x000fe20008410000 */
[----:B------:R-:W-:-:S04]  /*42e0*/  FSETP.GTU.FTZ.AND P0, PT, R49, UR4, PT ;  /* 0x0000000431007c0b */ /* 0x000fc8000bf1c000 */
        /* <DEDUP_REMOVED lines=13> */
.L_x_1405:
        /* <DEDUP_REMOVED lines=12> */
.L_x_1406:
        /* <DEDUP_REMOVED lines=41> */
[----:B------:R-:W-:-:S07]  /*4710*/  MOV R108, R48 ;  /* 0x00000030006c7202 */ /* 0x000fce0000000f00 */
.L_x_1404:
[----:B------:R-:W-:Y:S01]  /*4720*/  I2FP.F32.U32 R49, R44 ;  /* 0x0000002c00317245 */ /* 0x000fe20000201000 */
[----:B------:R-:W-:Y:S01]  /*4730*/  IMAD.U32 R44, R45, 0x10000, RZ ;  /* 0x000100002d2c7824 */ /* 0x000fe200078e00ff */
[----:B------:R-:W-:Y:S02]  /*4740*/  ISETP.NE.AND P2, PT, R50, 0x1, PT ;  /* 0x000000013200780c */ /* 0x000fe40003f45270 */
[----:B------:R-:W-:Y:S01]  /*4750*/  SHF.L.U32 R48, R89, 0x10, RZ ;  /* 0x0000001059307819 */ /* 0x000fe200000006ff */
[----:B------:R-:W-:Y:S01]  /*4760*/  FFMA.FTZ R49, R49, R98, 1.1641532182693481445e-10 ;  /* 0x2f00000031317423 */ /* 0x000fe20000010062 */
[----:B------:R-:W-:Y:S01]  /*4770*/  FMUL.FTZ R44, R44, UR17 ;  /* 0x000000112c2c7c20 */ /* 0x000fe20008410000 */
[----:B------:R-:W-:Y:S01]  /*4780*/  PRMT R55, R45, 0x7632, R55 ;  /* 0x000076322d377816 */ /* 0x000fe20000000037 */
[----:B------:R-:W-:Y:S02]  /*4790*/  IMAD.MOV.U32 R45, RZ, RZ, R104 ;  /* 0x000000ffff2d7224 */ /* 0x000fe400078e0068 */
[----:B------:R-:W-:Y:S01]  /*47a0*/  FMUL.FTZ R44, R44, UR5 ;  /* 0x000000052c2c7c20 */ /* 0x000fe20008410000 */
[----:B------:R-:W-:-:S04]  /*47b0*/  FSETP.GTU.FTZ.AND P1, PT, R49, UR4, PT ;  /* 0x0000000431007c0b */ /* 0x000fc8000bf3c000 */
[----:B------:R-:W-:Y:S02]  /*47c0*/  FSEL R103, R44, RZ, !P1 ;  /* 0x000000ff2c677208 */ /* 0x000fe40004800000 */
[----:B------:R-:W-:-:S03]  /*47d0*/  PLOP3.LUT P1, PT, P1, PT, PT, 0x8, 0x80 ;  /* 0x000000000080781c */ /* 0x000fc60000f2e170 */
[----:B------:R-:W-:Y:S01]  /*47e0*/  FMUL.FTZ R103, R103, R48 ;  /* 0x0000003067677220 */ /* 0x000fe20000410000 */
        /* <DEDUP_REMOVED lines=10> */
.L_x_1408:
        /* <DEDUP_REMOVED lines=12> */
.L_x_1409:
        /* <DEDUP_REMOVED lines=40> */
[----:B------:R-:W-:Y:S01]  /*4bd0*/  IMAD.MOV.U32 R45, RZ, RZ, R108 ;  /* 0x000000ffff2d7224 */ /* 0x000fe200078e006c */
[----:B------:R-:W-:-:S07]  /*4be0*/  MOV R108, R44 ;  /* 0x0000002c006c7202 */ /* 0x000fce0000000f00 */
.L_x_1407:
        /* <DEDUP_REMOVED lines=22> */
.L_x_1411:
        /* <DEDUP_REMOVED lines=12> */
.L_x_1412:
        /* <DEDUP_REMOVED lines=42> */
.L_x_1410:
[----:B------:R-:W-:Y:S01]  /*50b0*/  I2FP.F32.U32 R45, R45 ;  /* 0x0000002d002d7245 */ /* 0x000fe20000201000 */
[----:B------:R-:W-:Y:S01]  /*50c0*/  IMAD.U32 R44, R46, 0x10000, RZ ;  /* 0x000100002e2c7824 */ /* 0x000fe200078e00ff */
[----:B------:R-:W-:Y:S02]  /*50d0*/  ISETP.NE.AND P4, PT, R49, 0x1, PT ;  /* 0x000000013100780c */ /* 0x000fe40003f85270 */
[----:B------:R-:W-:Y:S01]  /*50e0*/  SHF.L.U32 R48, R88, 0x10, RZ ;  /* 0x0000001058307819 */ /* 0x000fe200000006ff */
[----:B------:R-:W-:Y:S01]  /*50f0*/  FFMA.FTZ R45, R45, R98, 1.1641532182693481445e-10 ;  /* 0x2f0000002d2d7423 */ /* 0x000fe20000010062 */
[----:B------:R-:W-:Y:S01]  /*5100*/  FMUL.FTZ R44, R44, UR17 ;  /* 0x000000112c2c7c20 */ /* 0x000fe20008410000 */
[----:B------:R-:W-:-:S03]  /*5110*/  PRMT R46, R46, 0x7632, R46 ;  /* 0x000076322e2e7816 */ /* 0x000fc6000000002e */
[----:B------:R-:W-:Y:S01]  /*5120*/  FMUL.FTZ R44, R44, UR5 ;  /* 0x000000052c2c7c20 */ /* 0x000fe20008410000 */
[----:B------:R-:W-:Y:S01]  /*5130*/  FSETP.GTU.FTZ.AND P3, PT, R45, UR4, PT ;  /* 0x000000042d007c0b */ /* 0x000fe2000bf7c000 */
[----:B------:R-:W-:-:S03]  /*5140*/  IMAD.MOV.U32 R45, RZ, RZ, R104 ;  /* 0x000000ffff2d7224 */ /* 0x000fc600078e0068 */
[----:B------:R-:W-:Y:S01]  /*5150*/  FSEL R107, R44, RZ, !P3 ;  /* 0x000000ff2c6b7208 */ /* 0x000fe20005800000 */
[----:B------:R-:W-:Y:S01]  /*5160*/  IMAD.MOV.U32 R44, RZ, RZ, 0x2 ;  /* 0x00000002ff2c7424 */ /* 0x000fe200078e00ff */
        /* <DEDUP_REMOVED lines=11> */
.L_x_1414:
        /* <DEDUP_REMOVED lines=12> */
.L_x_1415:
        /* <DEDUP_REMOVED lines=42> */
.L_x_1413:
        /* <DEDUP_REMOVED lines=22> */
.L_x_1417:
        /* <DEDUP_REMOVED lines=12> */
.L_x_1418:
        /* <DEDUP_REMOVED lines=43> */
.L_x_1416:
[----:B------:R-:W-:Y:S01]  /*5a50*/  I2FP.F32.U32 R45, R45 ;  /* 0x0000002d002d7245 */ /* 0x000fe20000201000 */
[----:B------:R-:W-:Y:S01]  /*5a60*/  IMAD.U32 R46, R87, 0x10000, RZ ;  /* 0x00010000572e7824 */ /* 0x000fe200078e00ff */
[----:B------:R-:W-:Y:S01]  /*5a70*/  SHF.L.U32 R44, R47, 0x10, RZ ;  /* 0x000000102f2c7819 */ /* 0x000fe200000006ff */
[----:B------:R-:W-:Y:S01]  /*5a80*/  IMAD.MOV.U32 R96, RZ, RZ, 0x2 ;  /* 0x00000002ff607424 */ /* 0x000fe200078e00ff */
[----:B------:R-:W-:Y:S01]  /*5a90*/  ISETP.NE.AND P6, PT, R48, 0x1, PT ;  /* 0x000000013000780c */ /* 0x000fe20003fc5270 */
[----:B------:R-:W-:Y:S01]  /*5aa0*/  FFMA.FTZ R45, R45, R98, 1.1641532182693481445e-10 ;  /* 0x2f0000002d2d7423 */ /* 0x000fe20000010062 */
[----:B------:R-:W-:Y:S01]  /*5ab0*/  PRMT R52, R47, 0x7632, R52 ;  /* 0x000076322f347816 */ /* 0x000fe20000000034 */
[----:B------:R-:W-:-:S03]  /*5ac0*/  FMUL.FTZ R44, R44, UR17 ;  /* 0x000000112c2c7c20 */ /* 0x000fc60008410000 */
[----:B------:R-:W-:Y:S01]  /*5ad0*/  FSETP.GTU.FTZ.AND P5, PT, R45, UR4, PT ;  /* 0x000000042d007c0b */ /* 0x000fe2000bfbc000 */
[----:B------:R-:W-:Y:S01]  /*5ae0*/  FMUL.FTZ R44, R44, UR5 ;  /* 0x000000052c2c7c20 */ /* 0x000fe20008410000 */
        /* <DEDUP_REMOVED lines=13> */
.L_x_1420:
[----:B------:R-:W-:-:S04]  /*5bc0*/  VIADD R93, R93, 0x1 ;  /* 0x000000015d5d7836 */ /* 0x000fc80000000000 */
        /* <DEDUP_REMOVED lines=13> */
.L_x_1421:
        /* <DEDUP_REMOVED lines=43> */
.L_x_1419:
[----:B------:R-:W-:Y:S01]  /*5f50*/  I2FP.F32.U32 R45, R45 ;  /* 0x0000002d002d7245 */ /* 0x000fe20000201000 */
[----:B------:R-:W-:Y:S01]  /*5f60*/  IMAD.U32 R52, R52, 0x10000, RZ ;  /* 0x0001000034347824 */ /* 0x000fe200078e00ff */
[----:B------:R-:W-:Y:S01]  /*5f70*/  F2FP.BF16.F32.PACK_AB R46, R105, R107 ;  /* 0x0000006b692e723e */ /* 0x000fe200000010ff */
[----:B------:R-:W-:Y:S01]  /*5f80*/  IMAD.U32 R111, R60, 0x10000, RZ ;  /* 0x000100003c6f7824 */ /* 0x000fe200078e00ff */
[----:B------:R-:W-:Y:S01]  /*5f90*/  F2FP.BF16.F32.PACK_AB R44, R97, R99 ;  /* 0x00000063612c723e */ /* 0x000fe200000010ff */
[----:B------:R-:W-:Y:S01]  /*5fa0*/  FFMA.FTZ R45, R45, R98, 1.1641532182693481445e-10 ;  /* 0x2f0000002d2d7423 */ /* 0x000fe20000010062 */
[----:B------:R-:W-:-:S04]  /*5fb0*/  FMUL.FTZ R52, R52, UR17 ;  /* 0x0000001134347c20 */ /* 0x000fc80008410000 */
[----:B------:R-:W-:Y:S01]  /*5fc0*/  FMUL.FTZ R52, R52, UR5 ;  /* 0x0000000534347c20 */ /* 0x000fe20008410000 */
[----:B------:R-:W-:Y:S02]  /*5fd0*/  FSETP.GTU.FTZ.AND P6, PT, R45, UR4, PT ;  /* 0x000000042d007c0b */ /* 0x000fe4000bfdc000 */
[----:B------:R-:W-:Y:S02]  /*5fe0*/  F2FP.BF16.F32.PACK_AB R45, R101, R103 ;  /* 0x00000067652d723e */ /* 0x000fe400000010ff */
[----:B------:R-:W-:Y:S02]  /*5ff0*/  FSEL R52, R52, RZ, !P6 ;  /* 0x000000ff34347208 */ /* 0x000fe40007000000 */
[----:B------:R-:W-:-:S03]  /*6000*/  PLOP3.LUT P6, PT, P6, PT, PT, 0x8, 0x80 ;  /* 0x000000000080781c */ /* 0x000fc600037ce170 */
[----:B------:R-:W-:-:S05]  /*6010*/  FMUL.FTZ R111, R52, R111 ;  /* 0x0000006f346f7220 */ /* 0x000fca0000410000 */
[----:B------:R-:W-:-:S07]  /*6020*/  F2FP.BF16.F32.PACK_AB R47, R111, R113 ;  /* 0x000000716f2f723e */ /* 0x000fce00000010ff */
.L_x_1397:
[----:B------:R-:W-:Y:S01]  /*6030*/  SEL R51, RZ, 0x1000000, !P6 ;  /* 0x01000000ff337807 */ /* 0x000fe20007000000 */
[----:B------:R-:W0:Y:S01]  /*6040*/  LDC.64 R52, c[0x0][0x3a8] ;  /* 0x0000ea00ff347b82 */ /* 0x000e220000000a00 */
[----:B------:R-:W-:Y:S01]  /*6050*/  ISETP.NE.AND P6, PT, R54, RZ, PT ;  /* 0x000000ff3600720c */ /* 0x000fe20003fc5270 */
[----:B------:R-:W1:Y:S01]  /*6060*/  @UP1 LDCU.64 UR38, c[0x0][0x3a0] ;  /* 0x00007400ff2617ac */ /* 0x000e620008000a00 */
[----:B------:R-:W-:Y:S01]  /*6070*/  SEL R48, RZ, 0x100, !P0 ;  /* 0x00000100ff307807 */ /* 0x000fe20004000000 */
[----:B------:R-:W-:Y:S01]  /*6080*/  IMAD.MOV.U32 R116, RZ, RZ, 0x10 ;  /* 0x00000010ff747424 */ /* 0x000fe200078e00ff */
[----:B------:R-:W-:Y:S02]  /*6090*/  PLOP3.LUT P0, PT, PT, PT, UP1, 0x80, 0x8 ;  /* 0x000000000008781c */ /* 0x000fe40003f0f018 */
[----:B------:R-:W-:Y:S01]  /*60a0*/  SEL R102, RZ, 0x10000, !P5 ;  /* 0x00010000ff667807 */ /* 0x000fe20006800000 */
[----:B------:R-:W2:Y:S01]  /*60b0*/  LDC.64 R54, c[0x0][0x3b0] ;  /* 0x0000ec00ff367b82 */ /* 0x000ea20000000a00 */
[----:B------:R-:W-:-:S02]  /*60c0*/  SEL R115, RZ, 0x100, !P4 ;  /* 0x00000100ff737807 */ /* 0x000fc40006000000 */
[----:B------:R-:W-:Y:S02]  /*60d0*/  SEL R50, RZ, 0x1000000, !P2 ;  /* 0x01000000ff327807 */ /* 0x000fe40005000000 */
[----:B------:R-:W-:Y:S02]  /*60e0*/  SEL R49, RZ, 0x10000, !P1 ;  /* 0x00010000ff317807 */ /* 0x000fe40004800000 */
[----:B------:R-:W-:Y:S02]  /*60f0*/  PLOP3.LUT P1, PT, PT, PT, UP1, 0x80, 0x8 ;  /* 0x000000000008781c */ /* 0x000fe40003f2f018 */
[----:B------:R-:W-:Y:S02]  /*6100*/  LOP3.LUT R115, R115, R51, R102, 0xfe, !PT ;  /* 0x0000003373737212 */ /* 0x000fe400078efe66 */
[----:B------:R-:W-:Y:S02]  /*6110*/  LOP3.LUT R48, R48, R50, R49, 0xfe, !PT ;  /* 0x0000003230307212 */ /* 0x000fe400078efe31 */
[----:B------:R-:W-:-:S02]  /*6120*/  SEL R114, RZ, 0x1, !P3 ;  /* 0x00000001ff727807 */ /* 0x000fc40005800000 */
[----:B------:R-:W-:Y:S01]  /*6130*/  SEL R49, RZ, 0x1, !P6 ;  /* 0x00000001ff317807 */ /* 0x000fe20007000000 */
[C---:B0-----:R-:W-:Y:S01]  /*6140*/  IMAD.WIDE.U32 R120, R95.reuse, 0x10, R52 ;  /* 0x000000105f787825 */ /* 0x041fe200078e0034 */
[----:B------:R-:W-:Y:S02]  /*6150*/  IADD3 R109, PT, PT, R95, 0x80, RZ ;  /* 0x000000805f6d7810 */ /* 0x000fe40007ffe0ff */
[----:B------:R-:W-:Y:S02]  /*6160*/  LOP3.LUT R115, R115, R114, RZ, 0xfc, !PT ;  /* 0x0000007273737212 */ /* 0x000fe400078efcff */
[----:B------:R-:W-:Y:S01]  /*6170*/  LOP3.LUT R114, R48, R49, RZ, 0xfc, !PT ;  /* 0x0000003130727212 */ /* 0x000fe200078efcff */
[----:B------:R-:W-:Y:S01]  /*6180*/  IMAD.WIDE.U32 R48, R109, 0x10, R132 ;  /* 0x000000106d307825 */ /* 0x000fe200078e0084 */
[----:B------:R0:W-:Y:S03]  /*6190*/  STG.E.128 desc[UR8][R120.64], R44 ;  /* 0x0000002c78007986 */ /* 0x0001e6000c101d08 */
[----:B--2---:R-:W-:-:S04]  /*61a0*/  IMAD.WIDE.U32 R118, R95, 0x8, R54 ;  /* 0x000000085f767825 */ /* 0x004fc800078e0036 */
[----:B-1----:R-:W-:Y:S01]  /*61b0*/  @P0 IMAD.WIDE.U32 R116, R109, R116, UR38 ;  /* 0x000000266d740e25 */ /* 0x002fe2000f8e0074 */
[----:B------:R0:W-:Y:S04]  /*61c0*/  STG.E.64 desc[UR8][R118.64], R114 ;  /* 0x0000007276007986 */ /* 0x0001e8000c101b08 */
[----:B------:R0:W5:Y:S04]  /*61d0*/  @P1 LDG.E.128 R40, desc[UR8][R116.64] ;  /* 0x0000000874281981 */ /* 0x000168000c1e1d00 */
[----:B------:R-:W5:Y:S01]  /*61e0*/  LDG.E.128 R48, desc[UR8][R48.64] ;  /* 0x0000000830307981 */ /* 0x000f62000c1e1d00 */
[----:B------:R-:W-:Y:S05]  /*61f0*/  BRA.U !UP1, `(.L_x_1422) ;  /* 0x00000029090c7547 */ /* 0x000fea000b800000 */
        /* <DEDUP_REMOVED lines=15> */
.L_x_1424:
        /* <DEDUP_REMOVED lines=12> */
.L_x_1425:
        /* <DEDUP_REMOVED lines=41> */
[----:B------:R-:W-:Y:S02]  /*6640*/  HFMA2 R46, -RZ, RZ, 0, 0 ;  /* 0x00000000ff2e7431 */ /* 0x000fe400000001ff */
[----:B------:R-:W-:-:S07]  /*6650*/  IMAD.MOV.U32 R44, RZ, RZ, R108 ;  /* 0x000000ffff2c7224 */ /* 0x000fce00078e006c */
.L_x_1423:
[----:B------:R-:W-:Y:S01]  /*6660*/  I2FP.F32.U32 R45, R44 ;  /* 0x0000002c002d7245 */ /* 0x000fe20000201000 */
[----:B-----5:R-:W-:Y:S01]  /*6670*/  IMAD.U32 R44, R48, 0x10000, RZ ;  /* 0x00010000302c7824 */ /* 0x020fe200078e00ff */
[----:B------:R-:W-:Y:S01]  /*6680*/  ISETP.NE.AND P1, PT, R46, 0x1, PT ;  /* 0x000000012e00780c */ /* 0x000fe20003f25270 */
[----:B------:R-:W-:Y:S01]  /*6690*/  IMAD.U32 R117, R86, 0x10000, RZ ;  /* 0x0001000056757824 */ /* 0x000fe200078e00ff */
[----:B------:R-:W-:Y:S01]  /*66a0*/  PRMT R108, R48, 0x7632, R108 ;  /* 0x00007632306c7816 */ /* 0x000fe2000000006c */
[----:B------:R-:W-:Y:S01]  /*66b0*/  FFMA.FTZ R45, R45, R98, 1.1641532182693481445e-10 ;  /* 0x2f0000002d2d7423 */ /* 0x000fe20000010062 */
[----:B------:R-:W-:Y:S01]  /*66c0*/  FMUL.FTZ R44, R44, UR17 ;  /* 0x000000112c2c7c20 */ /* 0x000fe20008410000 */
[----:B------:R-:W-:-:S03]  /*66d0*/  PRMT R48, R40, 0x7632, R48 ;  /* 0x0000763228307816 */ /* 0x000fc60000000030 */
[----:B------:R-:W-:Y:S01]  /*66e0*/  FMUL.FTZ R44, R44, UR5 ;  /* 0x000000052c2c7c20 */ /* 0x000fe20008410000 */
[----:B------:R-:W-:Y:S02]  /*66f0*/  FSETP.GTU.FTZ.AND P0, PT, R45, UR4, PT ;  /* 0x000000042d007c0b */ /* 0x000fe4000bf1c000 */
[----:B------:R-:W-:Y:S02]  /*6700*/  SHF.L.U32 R45, R40, 0x10, RZ ;  /* 0x00000010282d7819 */ /* 0x000fe400000006ff */
[----:B------:R-:W-:Y:S02]  /*6710*/  FSEL R44, R44, RZ, !P0 ;  /* 0x000000ff2c2c7208 */ /* 0x000fe40004000000 */
[----:B------:R-:W-:-:S03]  /*6720*/  PLOP3.LUT P0, PT, P0, PT, PT, 0x8, 0x80 ;  /* 0x000000000080781c */ /* 0x000fc6000070e170 */
[----:B------:R-:W-:Y:S01]  /*6730*/  FFMA.FTZ R117, R44, R117, R45 ;  /* 0x000000752c757223 */ /* 0x000fe2000001002d */
[----:B------:R-:W-:Y:S01]  /*6740*/  P2R R96, PR, RZ, 0x1 ;  /* 0x00000001ff607803 */ /* 0x000fe20000000000 */
[----:B------:R-:W-:Y:S02]  /*6750*/  IMAD.MOV.U32 R44, RZ, RZ, 0x2 ;  /* 0x00000002ff2c7424 */ /* 0x000fe400078e00ff */
        /* <DEDUP_REMOVED lines=10> */
.L_x_1427:
        /* <DEDUP_REMOVED lines=12> */
.L_x_1428:
        /* <DEDUP_REMOVED lines=43> */
.L_x_1426:
[----:B------:R-:W-:Y:S01]  /*6b70*/  I2FP.F32.U32 R45, R45 ;  /* 0x0000002d002d7245 */ /* 0x000fe20000201000 */
[----:B------:R-:W-:Y:S01]  /*6b80*/  IMAD.U32 R115, R33, 0x10000, RZ ;  /* 0x0001000021737824 */ /* 0x000fe200078e00ff */
[----:B------:R-:W-:Y:S01]  /*6b90*/  SHF.L.U32 R108, R108, 0x10, RZ ;  /* 0x000000106c6c7819 */ /* 0x000fe200000006ff */
[----:B------:R-:W-:Y:S01]  /*6ba0*/  HFMA2 R46, -RZ, RZ, 0, 1.1920928955078125e-07 ;  /* 0x00000002ff2e7431 */ /* 0x000fe200000001ff */
[----:B------:R-:W-:Y:S01]  /*6bb0*/  ISETP.NE.AND P1, PT, R44, 0x1, PT ;  /* 0x000000012c00780c */ /* 0x000fe20003f25270 */
[----:B------:R-:W-:Y:S02]  /*6bc0*/  FFMA.FTZ R45, R45, R98, 1.1641532182693481445e-10 ;  /* 0x2f0000002d2d7423 */ /* 0x000fe40000010062 */
[----:B------:R-:W-:-:S03]  /*6bd0*/  FMUL.FTZ R108, R108, UR17 ;  /* 0x000000116c6c7c20 */ /* 0x000fc60008410000 */
        /* <DEDUP_REMOVED lines=16> */
.L_x_1430:
        /* <DEDUP_REMOVED lines=12> */
.L_x_1431:
        /* <DEDUP_REMOVED lines=43> */
.L_x_1429:
        /* <DEDUP_REMOVED lines=10> */
[----:B------:R-:W-:-:S03]  /*70f0*/  IMAD.U32 R45, R41, 0x10000, RZ ;  /* 0x00010000292d7824 */ /* 0x000fc600078e00ff */
[----:B------:R-:W-:Y:S02]  /*7100*/  FSEL R44, R44, RZ, !P1 ;  /* 0x000000ff2c2c7208 */ /* 0x000fe40004800000 */
[----:B------:R-:W-:-:S03]  /*7110*/  PLOP3.LUT P1, PT, P1, PT, PT, 0x8, 0x80 ;  /* 0x000000000080781c */ /* 0x000fc60000f2e170 */
[----:B------:R-:W-:Y:S01]  /*7120*/  FFMA.FTZ R121, R44, R121, R45 ;  /* 0x000000792c797223 */ /* 0x000fe2000001002d */
[----:B------:R-:W-:Y:S01]  /*7130*/  IMAD.MOV.U32 R44, RZ, RZ, 0x2 ;  /* 0x00000002ff2c7424 */ /* 0x000fe200078e00ff */
[----:B------:R-:W-:Y:S01]  /*7140*/  MOV R45, R104 ;  /* 0x00000068002d7202 */ /* 0x000fe20000000f00 */
[----:B------:R-:W-:Y:S07]  /*7150*/  @!P2 BRA `(.L_x_1432) ;  /* 0x0000000000fca947 */ /* 0x000fee0003800000 */
        /* <DEDUP_REMOVED lines=8> */
.L_x_1433:
        /* <DEDUP_REMOVED lines=12> */
.L_x_1434:
        /* <DEDUP_REMOVED lines=43> */
.L_x_1432:
        /* <DEDUP_REMOVED lines=9> */
[----:B------:R-:W-:-:S03]  /*75e0*/  IMAD.U32 R45, R108, 0x10000, RZ ;  /* 0x000100006c2d7824 */ /* 0x000fc600078e00ff */
        /* <DEDUP_REMOVED lines=13> */
.L_x_1436:
        /* <DEDUP_REMOVED lines=12> */
.L_x_1437:
        /* <DEDUP_REMOVED lines=43> */
.L_x_1435:
        /* <DEDUP_REMOVED lines=14> */
[----:B------:R-:W-:Y:S02]  /*7b10*/  HFMA2 R44, -RZ, RZ, 0, 1.1920928955078125e-07 ;  /* 0x00000002ff2c7431 */ /* 0x000fe400000001ff */
        /* <DEDUP_REMOVED lines=10> */
.L_x_1439:
        /* <DEDUP_REMOVED lines=12> */
.L_x_1440:
        /* <DEDUP_REMOVED lines=43> */
.L_x_1438:
[----:B------:R-:W-:Y:S01]  /*7f30*/  I2FP.F32.U32 R45, R45 ;  /* 0x0000002d002d7245 */ /* 0x000fe20000201000 */
[----:B------:R-:W-:Y:S01]  /*7f40*/  IMAD.U32 R108, R108, 0x10000, RZ ;  /* 0x000100006c6c7824 */ /* 0x000fe200078e00ff */
[----:B------:R-:W-:Y:S01]  /*7f50*/  ISETP.NE.AND P5, PT, R44, 0x1, PT ;  /* 0x000000012c00780c */ /* 0x000fe20003fa5270 */
[----:B------:R-:W-:Y:S02]  /*7f60*/  IMAD.U32 R123, R35, 0x10000, RZ ;  /* 0x00010000237b7824 */ /* 0x000fe400078e00ff */
[----:B------:R-:W-:Y:S01]  /*7f70*/  FFMA.FTZ R45, R45, R98, 1.1641532182693481445e-10 ;  /* 0x2f0000002d2d7423 */ /* 0x000fe20000010062 */
[----:B------:R-:W-:Y:S01]  /*7f80*/  FMUL.FTZ R108, R108, UR17 ;  /* 0x000000116c6c7c20 */ /* 0x000fe20008410000 */
[----:B------:R-:W-:-:S03]  /*7f90*/  IMAD.MOV.U32 R46, RZ, RZ, 0x2 ;  /* 0x00000002ff2e7424 */ /* 0x000fc600078e00ff */
[----:B------:R-:W-:Y:S01]  /*7fa0*/  FMUL.FTZ R108, R108, UR5 ;  /* 0x000000056c6c7c20 */ /* 0x000fe20008410000 */
[----:B------:R-:W-:Y:S02]  /*7fb0*/  FSETP.GTU.FTZ.AND P4, PT, R45, UR4, PT ;  /* 0x000000042d007c0b */ /* 0x000fe4000bf9c000 */
[----:B------:R-:W-:Y:S02]  /*7fc0*/  SHF.L.U32 R45, R50, 0x10, RZ ;  /* 0x00000010322d7819 */ /* 0x000fe400000006ff */
        /* <DEDUP_REMOVED lines=13> */
.L_x_1442:
        /* <DEDUP_REMOVED lines=12> */
.L_x_1443:
        /* <DEDUP_REMOVED lines=40> */
[----:B------:R-:W-:Y:S02]  /*83e0*/  HFMA2 R46, -RZ, RZ, 0, 0 ;  /* 0x00000000ff2e7431 */ /* 0x000fe400000001ff */
[----:B------:R-:W-:Y:S02]  /*83f0*/  IMAD.MOV.U32 R45, RZ, RZ, R102 ;  /* 0x000000ffff2d7224 */ /* 0x000fe400078e0066 */
[----:B------:R-:W-:-:S07]  /*8400*/  IMAD.MOV.U32 R102, RZ, RZ, R44 ;  /* 0x000000ffff667224 */ /* 0x000fce00078e002c */
.L_x_1441:
        /* <DEDUP_REMOVED lines=8> */
[----:B------:R-:W-:Y:S02]  /*8490*/  IMAD.MOV.U32 R112, RZ, RZ, 0x2 ;  /* 0x00000002ff707424 */ /* 0x000fe400078e00ff */
[----:B------:R-:W-:Y:S01]  /*84a0*/  FMUL.FTZ R44, R44, UR5 ;  /* 0x000000052c2c7c20 */ /* 0x000fe20008410000 */
[----:B------:R-:W-:-:S02]  /*84b0*/  FSETP.GTU.FTZ.AND P5, PT, R45, UR4, PT ;  /* 0x000000042d007c0b */ /* 0x000fc4000bfbc000 */
[----:B------:R-:W-:Y:S02]  /*84c0*/  SHF.L.U32 R45, R43, 0x10, RZ ;  /* 0x000000102b2d7819 */ /* 0x000fe400000006ff */
        /* <DEDUP_REMOVED lines=13> */
.L_x_1445:
        /* <DEDUP_REMOVED lines=14> */
.L_x_1446:
        /* <DEDUP_REMOVED lines=43> */
.L_x_1444:
[----:B------:R-:W-:Y:S01]  /*8930*/  I2FP.F32.U32 R45, R45 ;  /* 0x0000002d002d7245 */ /* 0x000fe20000201000 */
[----:B------:R-:W-:Y:S01]  /*8940*/  IMAD.U32 R47, R108, 0x10000, RZ ;  /* 0x000100006c2f7824 */ /* 0x000fe200078e00ff */
[----:B------:R-:W-:Y:S01]  /*8950*/  SHF.L.U32 R110, R110, 0x10, RZ ;  /* 0x000000106e6e7819 */ /* 0x000fe200000006ff */
[----:B------:R-:W-:Y:S01]  /*8960*/  IMAD.U32 R129, R36, 0x10000, RZ ;  /* 0x0001000024817824 */ /* 0x000fe200078e00ff */
[----:B------:R-:W-:Y:S01]  /*8970*/  F2FP.BF16.F32.PACK_AB R46, R123, R125 ;  /* 0x0000007d7b2e723e */ /* 0x000fe200000010ff */
[----:B------:R-:W-:Y:S01]  /*8980*/  FFMA.FTZ R45, R45, R98, 1.1641532182693481445e-10 ;  /* 0x2f0000002d2d7423 */ /* 0x000fe20000010062 */
[----:B------:R-:W-:Y:S01]  /*8990*/  F2FP.BF16.F32.PACK_AB R44, R115, R117 ;  /* 0x00000075732c723e */ /* 0x000fe200000010ff */
[----:B------:R-:W-:-:S03]  /*89a0*/  FMUL.FTZ R110, R110, UR17 ;  /* 0x000000116e6e7c20 */ /* 0x000fc60008410000 */
[----:B------:R-:W-:Y:S01]  /*89b0*/  FSETP.GTU.FTZ.AND P6, PT, R45, UR4, PT ;  /* 0x000000042d007c0b */ /* 0x000fe2000bfdc000 */
[----:B------:R-:W-:Y:S01]  /*89c0*/  FMUL.FTZ R110, R110, UR5 ;  /* 0x000000056e6e7c20 */ /* 0x000fe20008410000 */
[----:B------:R-:W-:-:S04]  /*89d0*/  F2FP.BF16.F32.PACK_AB R45, R119, R121 ;  /* 0x00000079772d723e */ /* 0x000fc800000010ff */
[----:B------:R-:W-:Y:S02]  /*89e0*/  FSEL R110, R110, RZ, !P6 ;  /* 0x000000ff6e6e7208 */ /* 0x000fe40007000000 */
[----:B------:R-:W-:-:S03]  /*89f0*/  PLOP3.LUT P6, PT, P6, PT, PT, 0x8, 0x80 ;  /* 0x000000000080781c */ /* 0x000fc600037ce170 */
[----:B------:R-:W-:-:S05]  /*8a00*/  FFMA.FTZ R129, R110, R129, R47 ;  /* 0x000000816e817223 */ /* 0x000fca000001002f */
[----:B------:R-:W-:Y:S01]  /*8a10*/  F2FP.BF16.F32.PACK_AB R47, R129, R131 ;  /* 0x00000083812f723e */ /* 0x000fe200000010ff */
[----:B------:R-:W-:Y:S06]  /*8a20*/  BRA `(.L_x_1447) ;  /* 0x0000002400d87947 */ /* 0x000fec0003800000 */
.L_x_1422:
[----:B------:R-:W-:Y:S01]  /*8a30*/  ISETP.NE.AND P0, PT, R96, 0x1, PT ;  /* 0x000000016000780c */ /* 0x000fe20003f05270 */
[----:B0-----:R-:W-:Y:S02]  /*8a40*/  HFMA2 R47, -RZ, RZ, 0, 1.1920928955078125e-07 ;  /* 0x00000002ff2f7431 */ /* 0x001fe400000001ff */
        /* <DEDUP_REMOVED lines=13> */
.L_x_1449:
        /* <DEDUP_REMOVED lines=12> */
.L_x_1450:
        /* <DEDUP_REMOVED lines=43> */
.L_x_1448:
[----:B------:R-:W-:Y:S01]  /*8e90*/  I2FP.F32.U32 R45, R44 ;  /* 0x0000002c002d7245 */ /* 0x000fe20000201000 */
[----:B-----5:R-:W-:Y:S01]  /*8ea0*/  IMAD.U32 R44, R48, 0x10000, RZ ;  /* 0x00010000302c7824 */ /* 0x020fe200078e00ff */
        /* <DEDUP_REMOVED lines=22> */
.L_x_1452:
        /* <DEDUP_REMOVED lines=12> */
.L_x_1453:
        /* <DEDUP_REMOVED lines=43> */
.L_x_1451:
[----:B------:R-:W-:Y:S01]  /*9380*/  I2FP.F32.U32 R45, R45 ;  /* 0x0000002d002d7245 */ /* 0x000fe20000201000 */
[----:B------:R-:W-:Y:S01]  /*9390*/  IMAD.U32 R115, R33, 0x10000, RZ ;  /* 0x0001000021737824 */ /* 0x000fe200078e00ff */
[----:B------:R-:W-:Y:S01]  /*93a0*/  SHF.L.U32 R48, R48, 0x10, RZ ;  /* 0x0000001030307819 */ /* 0x000fe200000006ff */
[----:B------:R-:W-:Y:S01]  /*93b0*/  IMAD.MOV.U32 R47, RZ, RZ, 0x2 ;  /* 0x00000002ff2f7424 */ /* 0x000fe200078e00ff */
        /* <DEDUP_REMOVED lines=18> */
.L_x_1455:
        /* <DEDUP_REMOVED lines=12> */
.L_x_1456:
        /* <DEDUP_REMOVED lines=43> */
.L_x_1454:
[----:B------:R-:W-:Y:S01]  /*9850*/  I2FP.F32.U32 R45, R45 ;  /* 0x0000002d002d7245 */ /* 0x000fe20000201000 */
[----:B------:R-:W-:Y:S01]  /*9860*/  IMAD.U32 R44, R49, 0x10000, RZ ;  /* 0x00010000312c7824 */ /* 0x000fe200078e00ff */
[----:B------:R-:W-:Y:S01]  /*9870*/  ISETP.NE.AND P2, PT, R47, 0x1, PT ;  /* 0x000000012f00780c */ /* 0x000fe20003f45270 */
[----:B------:R-:W-:Y:S01]  /*9880*/  IMAD.U32 R46, R85, 0x10000, RZ ;  /* 0x00010000552e7824 */ /* 0x000fe200078e00ff */
        /* <DEDUP_REMOVED lines=19> */
.L_x_1458:
        /* <DEDUP_REMOVED lines=12> */
.L_x_1459:
        /* <DEDUP_REMOVED lines=43> */
.L_x_1457:
        /* <DEDUP_REMOVED lines=22> */
.L_x_1461:
        /* <DEDUP_REMOVED lines=12> */
.L_x_1462:
        /* <DEDUP_REMOVED lines=43> */
.L_x_1460:
[----:B------:R-:W-:Y:S01]  /*a200*/  I2FP.F32.U32 R45, R45 ;  /* 0x0000002d002d7245 */ /* 0x000fe20000201000 */
[----:B------:R-:W-:Y:S01]  /*a210*/  IMAD.U32 R46, R84, 0x10000, RZ ;  /* 0x00010000542e7824 */ /* 0x000fe200078e00ff */
[C---:B------:R-:W-:Y:S02]  /*a220*/  SHF.L.U32 R44, R50.reuse, 0x10, RZ ;  /* 0x00000010322c7819 */ /* 0x040fe400000006ff */
[----:B------:R-:W-:Y:S01]  /*a230*/  ISETP.NE.AND P4, PT, R47, 0x1, PT ;  /* 0x000000012f00780c */ /* 0x000fe20003f85270 */
[----:B------:R-:W-:Y:S01]  /*a240*/  FFMA.FTZ R45, R45, R98, 1.1641532182693481445e-10 ;  /* 0x2f0000002d2d7423 */ /* 0x000fe20000010062 */
[----:B------:R-:W-:Y:S01]  /*a250*/  PRMT R50, R50, 0x7632, R50 ;  /* 0x0000763232327816 */ /* 0x000fe20000000032 */
[----:B------:R-:W-:-:S03]  /*a260*/  FMUL.FTZ R44, R44, UR17 ;  /* 0x000000112c2c7c20 */ /* 0x000fc60008410000 */
[----:B------:R-:W-:Y:S01]  /*a270*/  FSETP.GTU.FTZ.AND P3, PT, R45, UR4, PT ;  /* 0x000000042d007c0b */ /* 0x000fe2000bf7c000 */
[----:B------:R-:W-:Y:S01]  /*a280*/  FMUL.FTZ R44, R44, UR5 ;  /* 0x000000052c2c7c20 */ /* 0x000fe20008410000 */
[----:B------:R-:W-:-:S04]  /*a290*/  MOV R45, R104 ;  /* 0x00000068002d7202 */ /* 0x000fc80000000f00 */
        /* <DEDUP_REMOVED lines=13> */
.L_x_1464:
        /* <DEDUP_REMOVED lines=12> */
.L_x_1465:
        /* <DEDUP_REMOVED lines=43> */
.L_x_1463:
        /* <DEDUP_REMOVED lines=22> */
.L_x_1467:
[----:B------:R-:W-:-:S04]  /*a840*/  IADD3 R93, PT, PT, R93, 0x1, RZ ;  /* 0x000000015d5d7810 */ /* 0x000fc80007ffe0ff */
        /* <DEDUP_REMOVED lines=11> */
.L_x_1468:
        /* <DEDUP_REMOVED lines=43> */
.L_x_1466:
[----:B------:R-:W-:Y:S01]  /*abb0*/  I2FP.F32.U32 R45, R45 ;  /* 0x0000002d002d7245 */ /* 0x000fe20000201000 */
[----:B------:R-:W-:Y:S01]  /*abc0*/  IMAD.U32 R44, R51, 0x10000, RZ ;  /* 0x00010000332c7824 */ /* 0x000fe200078e00ff */
[----:B------:R-:W-:Y:S01]  /*abd0*/  ISETP.NE.AND P6, PT, R47, 0x1, PT ;  /* 0x000000012f00780c */ /* 0x000fe20003fc5270 */
[----:B------:R-:W-:Y:S01]  /*abe0*/  IMAD.MOV.U32 R112, RZ, RZ, 0x2 ;  /* 0x00000002ff707424 */ /* 0x000fe200078e00ff */
[----:B------:R-:W-:Y:S01]  /*abf0*/  SHF.L.U32 R46, R83, 0x10, RZ ;  /* 0x00000010532e7819 */ /* 0x000fe200000006ff */
[----:B------:R-:W-:Y:S01]  /*ac00*/  FFMA.FTZ R45, R45, R98, 1.1641532182693481445e-10 ;  /* 0x2f0000002d2d7423 */ /* 0x000fe20000010062 */
[----:B------:R-:W-:Y:S01]  /*ac10*/  FMUL.FTZ R44, R44, UR17 ;  /* 0x000000112c2c7c20 */ /* 0x000fe20008410000 */
[----:B------:R-:W-:-:S03]  /*ac20*/  PRMT R108, R51, 0x7632, R108 ;  /* 0x00007632336c7816 */ /* 0x000fc6000000006c */
        /* <DEDUP_REMOVED lines=15> */
.L_x_1470:
        /* <DEDUP_REMOVED lines=14> */
.L_x_1471:
        /* <DEDUP_REMOVED lines=43> */
.L_x_1469:
[----:B------:R-:W-:Y:S01]  /*b0b0*/  I2FP.F32.U32 R45, R45 ;  /* 0x0000002d002d7245 */ /* 0x000fe20000201000 */
[----:B------:R-:W-:Y:S01]  /*b0c0*/  IMAD.U32 R129, R36, 0x10000, RZ ;  /* 0x0001000024817824 */ /* 0x000fe200078e00ff */
[----:B------:R-:W-:Y:S02]  /*b0d0*/  SHF.L.U32 R108, R108, 0x10, RZ ;  /* 0x000000106c6c7819 */ /* 0x000fe400000006ff */
        /* <DEDUP_REMOVED lines=9> */
[----:B------:R-:W-:-:S05]  /*b170*/  FMUL.FTZ R129, R129, R108 ;  /* 0x0000006c81817220 */ /* 0x000fca0000410000 */
[----:B------:R-:W-:-:S07]  /*b180*/  F2FP.BF16.F32.PACK_AB R47, R129, R131 ;  /* 0x00000083812f723e */ /* 0x000fce00000010ff */
.L_x_1447:
[----:B------:R-:W0:Y:S01]  /*b190*/  @UP1 LDCU.64 UR38, c[0x0][0x3a0] ;  /* 0x00007400ff2617ac */ /* 0x000e220008000a00 */
[----:B------:R-:W-:Y:S01]  /*b1a0*/  SEL R48, RZ, 0x100, !P0 ;  /* 0x00000100ff307807 */ /* 0x000fe20004000000 */
[----:B------:R-:W-:Y:S01]  /*b1b0*/  VIADD R127, R95, 0x100 ;  /* 0x000001005f7f7836 */ /* 0x000fe20000000000 */
[----:B------:R-:W-:Y:S01]  /*b1c0*/  SEL R51, RZ, 0x1000000, !P6 ;  /* 0x01000000ff337807 */ /* 0x000fe20007000000 */
[----:B------:R-:W-:Y:S01]  /*b1d0*/  HFMA2 R136, -RZ, RZ, 0, 9.5367431640625e-07 ;  /* 0x00000010ff887431 */ /* 0x000fe200000001ff */
[----:B------:R-:W-:Y:S01]  /*b1e0*/  PLOP3.LUT P0, PT, PT, PT, UP1, 0x80, 0x8 ;  /* 0x000000000008781c */ /* 0x000fe20003f0f018 */
[C---:B------:R-:W-:Y:S01]  /*b1f0*/  IMAD.WIDE.U32 R140, R109.reuse, 0x10, R52 ;  /* 0x000000106d8c7825 */ /* 0x040fe200078e0034 */
[----:B------:R-:W-:Y:S02]  /*b200*/  ISETP.NE.AND P6, PT, R96, RZ, PT ;  /* 0x000000ff6000720c */ /* 0x000fe40003fc5270 */
[----:B------:R-:W-:Y:S01]  /*b210*/  SEL R96, RZ, 0x10000, !P5 ;  /* 0x00010000ff607807 */ /* 0x000fe20006800000 */
[----:B------:R-:W-:Y:S01]  /*b220*/  IMAD.WIDE.U32 R138, R109, 0x8, R54 ;  /* 0x000000086d8a7825 */ /* 0x000fe200078e0036 */
[----:B------:R-:W-:Y:S01]  /*b230*/  SEL R135, RZ, 0x100, !P4 ;  /* 0x00000100ff877807 */ /* 0x000fe20006000000 */
[----:B------:R1:W-:Y:S01]  /*b240*/  STG.E.128 desc[UR8][R140.64], R44 ;  /* 0x0000002c8c007986 */ /* 0x0003e2000c101d08 */
[----:B------:R-:W-:-:S02]  /*b250*/  SEL R50, RZ, 0x1000000, !P2 ;  /* 0x01000000ff327807 */ /* 0x000fc40005000000 */
[----:B------:R-:W-:Y:S02]  /*b260*/  SEL R49, RZ, 0x10000, !P1 ;  /* 0x00010000ff317807 */ /* 0x000fe40004800000 */
[----:B------:R-:W-:Y:S01]  /*b270*/  PLOP3.LUT P1, PT, PT, PT, UP1, 0x80, 0x8 ;  /* 0x000000000008781c */ /* 0x000fe20003f2f018 */
[----:B0-----:R-:W-:Y:S01]  /*b280*/  @P0 IMAD.WIDE.U32 R136, R127, R136, UR38 ;  /* 0x000000267f880e25 */ /* 0x001fe2000f8e0088 */
[----:B------:R-:W-:Y:S02]  /*b290*/  LOP3.LUT R135, R135, R51, R96, 0xfe, !PT ;  /* 0x0000003387877212 */ /* 0x000fe400078efe60 */
[----:B------:R-:W-:Y:S02]  /*b2a0*/  LOP3.LUT R48, R48, R50, R49, 0xfe, !PT ;  /* 0x0000003230307212 */ /* 0x000fe400078efe31 */
[----:B------:R-:W-:Y:S02]  /*b2b0*/  SEL R134, RZ, 0x1, !P3 ;  /* 0x00000001ff867807 */ /* 0x000fe40005800000 */
[----:B------:R-:W-:-:S02]  /*b2c0*/  SEL R49, RZ, 0x1, !P6 ;  /* 0x00000001ff317807 */ /* 0x000fc40007000000 */
[----:B------:R-:W-:Y:S02]  /*b2d0*/  LOP3.LUT R135, R135, R134, RZ, 0xfc, !PT ;  /* 0x0000008687877212 */ /* 0x000fe400078efcff */
[----:B------:R-:W-:Y:S01]  /*b2e0*/  LOP3.LUT R134, R48, R49, RZ, 0xfc, !PT ;  /* 0x0000003130867212 */ /* 0x000fe200078efcff */
[----:B------:R-:W-:-:S04]  /*b2f0*/  IMAD.WIDE.U32 R48, R127, 0x10, R132 ;  /* 0x000000107f307825 */ /* 0x000fc800078e0084 */
[----:B------:R1:W-:Y:S04]  /*b300*/  STG.E.64 desc[UR8][R138.64], R134 ;  /* 0x000000868a007986 */ /* 0x0003e8000c101b08 */
[----:B------:R1:W5:Y:S04]  /*b310*/  @P1 LDG.E.128 R40, desc[UR8][R136.64] ;  /* 0x0000000888281981 */ /* 0x000368000c1e1d00 */
[----:B------:R-:W5:Y:S01]  /*b320*/  LDG.E.128 R48, desc[UR8][R48.64] ;  /* 0x0000000830307981 */ /* 0x000f62000c1e1d00 */
[----:B------:R-:W-:Y:S05]  /*b330*/  BRA.U !UP1, `(.L_x_1472) ;  /* 0x00000029090c7547 */ /* 0x000fea000b800000 */
[----:B------:R-:W-:Y:S01]  /*b340*/  ISETP.NE.AND P0, PT, R112, 0x1, PT ;  /* 0x000000017000780c */ /* 0x000fe20003f05270 */
[----:B-1----:R-:W-:Y:S01]  /*b350*/  IMAD.MOV.U32 R46, RZ, RZ, 0x2 ;  /* 0x00000002ff2e7424 */ /* 0x002fe200078e00ff */
        /* <DEDUP_REMOVED lines=13> */
.L_x_1474:
        /* <DEDUP_REMOVED lines=12> */
.L_x_1475:
        /* <DEDUP_REMOVED lines=43> */
.L_x_1473:
[----:B------:R-:W-:Y:S01]  /*b7a0*/  I2FP.F32.U32 R45, R44 ;  /* 0x0000002c002d7245 */ /* 0x000fe20000201000 */
[----:B------:R-:W-:Y:S01]  /*b7b0*/  IMAD.U32 R133, R82, 0x10000, RZ ;  /* 0x0001000052857824 */ /* 0x000fe200078e00ff */
[----:B-----5:R-:W-:Y:S02]  /*b7c0*/  SHF.L.U32 R44, R48, 0x10, RZ ;  /* 0x00000010302c7819 */ /* 0x020fe400000006ff */
        /* <DEDUP_REMOVED lines=11> */
[----:B------:R-:W-:Y:S01]  /*b880*/  HFMA2 R44, -RZ, RZ, 0, 1.1920928955078125e-07 ;  /* 0x00000002ff2c7431 */ /* 0x000fe200000001ff */
        /* <DEDUP_REMOVED lines=11> */
.L_x_1477:
        /* <DEDUP_REMOVED lines=12> */
.L_x_1478:
        /* <DEDUP_REMOVED lines=43> */
.L_x_1476:
        /* <DEDUP_REMOVED lines=23> */
.L_x_1480:
        /* <DEDUP_REMOVED lines=12> */
.L_x_1481:
        /* <DEDUP_REMOVED lines=43> */
.L_x_1479:
[----:B------:R-:W-:Y:S01]  /*c190*/  I2FP.F32.U32 R45, R45 ;  /* 0x0000002d002d7245 */ /* 0x000fe20000201000 */
[----:B------:R-:W-:Y:S01]  /*c1a0*/  IMAD.U32 R44, R49, 0x10000, RZ ;  /* 0x00010000312c7824 */ /* 0x000fe200078e00ff */
[----:B------:R-:W-:Y:S01]  /*c1b0*/  ISETP.NE.AND P2, PT, R46, 0x1, PT ;  /* 0x000000012e00780c */ /* 0x000fe20003f45270 */
[----:B------:R-:W-:Y:S01]  /*c1c0*/  IMAD.U32 R139, R81, 0x10000, RZ ;  /* 0x00010000518b7824 */ /* 0x000fe200078e00ff */
[----:B------:R-:W-:Y:S01]  /*c1d0*/  PRMT R108, R49, 0x7632, R108 ;  /* 0x00007632316c7816 */ /* 0x000fe2000000006c */
        /* <DEDUP_REMOVED lines=19> */
.L_x_1483:
        /* <DEDUP_REMOVED lines=12> */
.L_x_1484:
        /* <DEDUP_REMOVED lines=43> */
.L_x_1482:
[----:B------:R-:W-:Y:S01]  /*c680*/  I2FP.F32.U32 R45, R45 ;  /* 0x0000002d002d7245 */ /* 0x000fe20000201000 */
[----:B------:R-:W-:Y:S01]  /*c690*/  IMAD.U32 R137, R26, 0x10000, RZ ;  /* 0x000100001a897824 */ /* 0x000fe200078e00ff */
[----:B------:R-:W-:Y:S01]  /*c6a0*/  SHF.L.U32 R108, R108, 0x10, RZ ;  /* 0x000000106c6c7819 */ /* 0x000fe200000006ff */
[----:B------:R-:W-:Y:S01]  /*c6b0*/  HFMA2 R46, -RZ, RZ, 0, 1.1920928955078125e-07 ;  /* 0x00000002ff2e7431 */ /* 0x000fe200000001ff */
[----:B------:R-:W-:Y:S01]  /*c6c0*/  ISETP.NE.AND P3, PT, R47, 0x1, PT ;  /* 0x000000012f00780c */ /* 0x000fe20003f65270 */
[----:B------:R-:W-:Y:S01]  /*c6d0*/  FFMA.FTZ R45, R45, R98, 1.1641532182693481445e-10 ;  /* 0x2f0000002d2d7423 */ /* 0x000fe20000010062 */
[----:B------:R-:W-:Y:S01]  /*c6e0*/  PRMT R44, R41, 0x7632, R44 ;  /* 0x00007632292c7816 */ /* 0x000fe2000000002c */
        /* <DEDUP_REMOVED lines=17> */
.L_x_1486:
        /* <DEDUP_REMOVED lines=12> */
.L_x_1487:
        /* <DEDUP_REMOVED lines=43> */
.L_x_1485:
        /* <DEDUP_REMOVED lines=24> */
.L_x_1489:
        /* <DEDUP_REMOVED lines=12> */
.L_x_1490:
        /* <DEDUP_REMOVED lines=43> */
.L_x_1488:
        /* <DEDUP_REMOVED lines=24> */
.L_x_1492:
        /* <DEDUP_REMOVED lines=12> */
.L_x_1493:
        /* <DEDUP_REMOVED lines=43> */
.L_x_1491:
[----:B------:R-:W-:Y:S01]  /*d550*/  I2FP.F32.U32 R45, R45 ;  /* 0x0000002d002d7245 */ /* 0x000fe20000201000 */
[----:B------:R-:W-:Y:S01]  /*d560*/  IMAD.U32 R44, R51, 0x10000, RZ ;  /* 0x00010000332c7824 */ /* 0x000fe200078e00ff */
[----:B------:R-:W-:Y:S02]  /*d570*/  ISETP.NE.AND P6, PT, R46, 0x1, PT ;  /* 0x000000012e00780c */ /* 0x000fe40003fc5270 */
[----:B------:R-:W-:Y:S01]  /*d580*/  SHF.L.U32 R145, R79, 0x10, RZ ;  /* 0x000000104f917819 */ /* 0x000fe200000006ff */
[----:B------:R-:W-:Y:S01]  /*d590*/  FFMA.FTZ R45, R45, R98, 1.1641532182693481445e-10 ;  /* 0x2f0000002d2d7423 */ /* 0x000fe20000010062 */
[----:B------:R-:W-:Y:S01]  /*d5a0*/  FMUL.FTZ R44, R44, UR17 ;  /* 0x000000112c2c7c20 */ /* 0x000fe20008410000 */
[----:B------:R-:W-:Y:S02]  /*d5b0*/  PRMT R108, R51, 0x7632, R108 ;  /* 0x00007632336c7816 */ /* 0x000fe4000000006c */
[----:B------:R-:W-:Y:S01]  /*d5c0*/  MOV R110, 0x2 ;  /* 0x00000002006e7802 */ /* 0x000fe20000000f00 */
        /* <DEDUP_REMOVED lines=16> */
.L_x_1495:
        /* <DEDUP_REMOVED lines=14> */
.L_x_1496:
        /* <DEDUP_REMOVED lines=43> */
.L_x_1494:
[----:B------:R-:W-:Y:S01]  /*da60*/  I2FP.F32.U32 R45, R45 ;  /* 0x0000002d002d7245 */ /* 0x000fe20000201000 */
[----:B------:R-:W-:Y:S01]  /*da70*/  IMAD.U32 R108, R108, 0x10000, RZ ;  /* 0x000100006c6c7824 */ /* 0x000fe200078e00ff */
[----:B------:R-:W-:Y:S02]  /*da80*/  PRMT R44, R43, 0x7632, R44 ;  /* 0x000076322b2c7816 */ /* 0x000fe4000000002c */
[----:B------:R-:W-:Y:S01]  /*da90*/  SHF.L.U32 R47, R28, 0x10, RZ ;  /* 0x000000101c2f7819 */ /* 0x000fe200000006ff */
[----:B------:R-:W-:Y:S01]  /*daa0*/  FFMA.FTZ R45, R45, R98, 1.1641532182693481445e-10 ;  /* 0x2f0000002d2d7423 */ /* 0x000fe20000010062 */
[----:B------:R-:W-:Y:S01]  /*dab0*/  FMUL.FTZ R108, R108, UR17 ;  /* 0x000000116c6c7c20 */ /* 0x000fe20008410000 */
[----:B------:R-:W-:Y:S01]  /*dac0*/  IMAD.U32 R49, R44, 0x10000, RZ ;  /* 0x000100002c317824 */ /* 0x000fe200078e00ff */
[----:B------:R-:W-:Y:S02]  /*dad0*/  F2FP.BF16.F32.PACK_AB R46, R141, R143 ;  /* 0x0000008f8d2e723e */ /* 0x000fe400000010ff */
[----:B------:R-:W-:Y:S01]  /*dae0*/  FMUL.FTZ R108, R108, UR5 ;  /* 0x000000056c6c7c20 */ /* 0x000fe20008410000 */
[----:B------:R-:W-:-:S02]  /*daf0*/  FSETP.GTU.FTZ.AND P6, PT, R45, UR4, PT ;  /* 0x000000042d007c0b */ /* 0x000fc4000bfdc000 */
[----:B------:R-:W-:Y:S02]  /*db00*/  F2FP.BF16.F32.PACK_AB R45, R137, R139 ;  /* 0x0000008b892d723e */ /* 0x000fe400000010ff */
[----:B------:R-:W-:Y:S02]  /*db10*/  FSEL R108, R108, RZ, !P6 ;  /* 0x000000ff6c6c7208 */ /* 0x000fe40007000000 */
[----:B------:R-:W-:Y:S02]  /*db20*/  PLOP3.LUT P6, PT, P6, PT, PT, 0x8, 0x80 ;  /* 0x000000000080781c */ /* 0x000fe400037ce170 */
[----:B------:R-:W-:Y:S01]  /*db30*/  F2FP.BF16.F32.PACK_AB R44, R135, R133 ;  /* 0x00000085872c723e */ /* 0x000fe200000010ff */
[----:B------:R-:W-:-:S05]  /*db40*/  FFMA.FTZ R98, R108, R47, R49 ;  /* 0x0000002f6c627223 */ /* 0x000fca0000010031 */
[----:B------:R-:W-:Y:S01]  /*db50*/  F2FP.BF16.F32.PACK_AB R47, R98, R145 ;  /* 0x00000091622f723e */ /* 0x000fe200000010ff */
[----:B------:R-:W-:Y:S06]  /*db60*/  BRA `(.L_x_1497) ;  /* 0x0000002400d87947 */ /* 0x000fec0003800000 */
.L_x_1472:
[----:B------:R-:W-:Y:S01]  /*db70*/  ISETP.NE.AND P0, PT, R112, 0x1, PT ;  /* 0x000000017000780c */ /* 0x000fe20003f05270 */
[----:B-1----:R-:W-:Y:S01]  /*db80*/  IMAD.MOV.U32 R44, RZ, RZ, R104 ;  /* 0x000000ffff2c7224 */ /* 0x002fe200078e0068 */
[----:B------:R-:W-:Y:S02]  /*db90*/  MOV R47, 0x2 ;  /* 0x00000002002f7802 */ /* 0x000fe40000000f00 */
[----:B------:R-:W-:-:S09]  /*dba0*/  MOV R96, R102 ;  /* 0x0000006600607202 */ /* 0x000fd20000000f00 */
        /* <DEDUP_REMOVED lines=11> */
.L_x_1499:
        /* <DEDUP_REMOVED lines=12> */
.L_x_1500:
        /* <DEDUP_REMOVED lines=39> */
[----:B------:R-:W-:Y:S01]  /*df90*/  MOV R104, R132 ;  /* 0x0000008400687202 */ /* 0x000fe20000000f00 */
[----:B------:R-:W-:Y:S01]  /*dfa0*/  IMAD.MOV.U32 R96, RZ, RZ, R44 ;  /* 0x000000ffff607224 */ /* 0x000fe200078e002c */
[----:B------:R-:W-:Y:S02]  /*dfb0*/  LOP3.LUT R106, R46, UR37, R45, 0x96, !PT ;  /* 0x000000252e6a7c12 */ /* 0x000fe4000f8e962d */
[----:B------:R-:W-:-:S07]  /*dfc0*/  MOV R44, R102 ;  /* 0x00000066002c7202 */ /* 0x000fce0000000f00 */
.L_x_1498:
[----:B------:R-:W-:Y:S01]  /*dfd0*/  I2FP.F32.U32 R45, R44 ;  /* 0x0000002c002d7245 */ /* 0x000fe20000201000 */
[----:B------:R-:W-:Y:S01]  /*dfe0*/  IMAD.U32 R46, R82, 0x10000, RZ ;  /* 0x00010000522e7824 */ /* 0x000fe200078e00ff */
[C---:B-----5:R-:W-:Y:S02]  /*dff0*/  SHF.L.U32 R44, R48.reuse, 0x10, RZ ;  /* 0x00000010302c7819 */ /* 0x060fe400000006ff */
[----:B------:R-:W-:Y:S01]  /*e000*/  ISETP.NE.AND P1, PT, R47, 0x1, PT ;  /* 0x000000012f00780c */ /* 0x000fe20003f25270 */
[----:B------:R-:W-:Y:S01]  /*e010*/  FFMA.FTZ R45, R45, R98, 1.1641532182693481445e-10 ;  /* 0x2f0000002d2d7423 */ /* 0x000fe20000010062 */
[----:B------:R-:W-:Y:S01]  /*e020*/  PRMT R48, R48, 0x7632, R48 ;  /* 0x0000763230307816 */ /* 0x000fe20000000030 */
[----:B------:R-:W-:-:S03]  /*e030*/  FMUL.FTZ R44, R44, UR17 ;  /* 0x000000112c2c7c20 */ /* 0x000fc60008410000 */
[----:B------:R-:W-:Y:S01]  /*e040*/  FSETP.GTU.FTZ.AND P0, PT, R45, UR4, PT ;  /* 0x000000042d007c0b */ /* 0x000fe2000bf1c000 */
[----:B------:R-:W-:Y:S01]  /*e050*/  FMUL.FTZ R44, R44, UR5 ;  /* 0x000000052c2c7c20 */ /* 0x000fe20008410000 */
[----:B------:R-:W-:-:S04]  /*e060*/  IMAD.MOV.U32 R45, RZ, RZ, R104 ;  /* 0x000000ffff2d7224 */ /* 0x000fc800078e0068 */
[----:B------:R-:W-:Y:S01]  /*e070*/  FSEL R133, R44, RZ, !P0 ;  /* 0x000000ff2c857208 */ /* 0x000fe20004000000 */
[----:B------:R-:W-:Y:S01]  /*e080*/  HFMA2 R44, -RZ, RZ, 0, 1.1920928955078125e-07 ;  /* 0x00000002ff2c7431 */ /* 0x000fe200000001ff */
        /* <DEDUP_REMOVED lines=12> */
.L_x_1502:
        /* <DEDUP_REMOVED lines=12> */
.L_x_1503:
        /* <DEDUP_REMOVED lines=43> */
.L_x_1501:
        /* <DEDUP_REMOVED lines=8> */
[----:B------:R-:W-:Y:S02]  /*e540*/  FSETP.GTU.FTZ.AND P0, PT, R45, UR4, PT ;  /* 0x000000042d007c0b */ /* 0x000fe4000bf1c000 */
        /* <DEDUP_REMOVED lines=13> */
.L_x_1505:
        /* <DEDUP_REMOVED lines=12> */
.L_x_1506:
        /* <DEDUP_REMOVED lines=43> */
.L_x_1504:
[----:B------:R-:W-:Y:S01]  /*e990*/  I2FP.F32.U32 R45, R45 ;  /* 0x0000002d002d7245 */ /* 0x000fe20000201000 */
[----:B------:R-:W-:Y:S01]  /*e9a0*/  IMAD.U32 R46, R81, 0x10000, RZ ;  /* 0x00010000512e7824 */ /* 0x000fe200078e00ff */
        /* <DEDUP_REMOVED lines=21> */
.L_x_1508:
        /* <DEDUP_REMOVED lines=12> */
.L_x_1509:
        /* <DEDUP_REMOVED lines=43> */
.L_x_1507:
        /* <DEDUP_REMOVED lines=22> */
.L_x_1511:
        /* <DEDUP_REMOVED lines=12> */
.L_x_1512:
        /* <DEDUP_REMOVED lines=43> */
.L_x_1510:
        /* <DEDUP_REMOVED lines=23> */
.L_x_1514:
        /* <DEDUP_REMOVED lines=12> */
.L_x_1515:
        /* <DEDUP_REMOVED lines=43> */
.L_x_1513:
        /* <DEDUP_REMOVED lines=22> */
.L_x_1517:
[----:B------:R-:W-:-:S04]  /*f980*/  VIADD R93, R93, 0x1 ;  /* 0x000000015d5d7836 */ /* 0x000fc80000000000 */
        /* <DEDUP_REMOVED lines=11> */
.L_x_1518:
        /* <DEDUP_REMOVED lines=43> */
.L_x_1516:
        /* <DEDUP_REMOVED lines=9> */
[----:B------:R-:W-:-:S05]  /*fd80*/  FMUL.FTZ R44, R44, UR5 ;  /* 0x000000052c2c7c20 */ /* 0x000fca0008410000 */
[----:B------:R-:W-:Y:S01]  /*fd90*/  FSEL R145, R44, RZ, !P5 ;  /* 0x000000ff2c917208 */ /* 0x000fe20006800000 */
[----:B------:R-:W-:Y:S01]  /*fda0*/  IMAD.MOV.U32 R44, RZ, RZ, R104 ;  /* 0x000000ffff2c7224 */ /* 0x000fe200078e0068 */
        /* <DEDUP_REMOVED lines=11> */
.L_x_1520:
        /* <DEDUP_REMOVED lines=14> */
.L_x_1521:
        /* <DEDUP_REMOVED lines=41> */
[----:B------:R-:W-:Y:S01]  /*101d0*/  IMAD.MOV.U32 R96, RZ, RZ, R46 ;  /* 0x000000ffff607224 */ /* 0x000fe200078e002e */
[----:B------:R-:W-:-:S07]  /*101e0*/  LOP3.LUT R106, R48, UR37, R47, 0x96, !PT ;  /* 0x00000025306a7c12 */ /* 0x000fce000f8e962f */
.L_x_1519:
        /* <DEDUP_REMOVED lines=12> */
[----:B------:R-:W-:-:S05]  /*102b0*/  FMUL.FTZ R98, R47, R108 ;  /* 0x0000006c2f627220 */ /* 0x000fca0000410000 */
[----:B------:R-:W-:-:S07]  /*102c0*/  F2FP.BF16.F32.PACK_AB R47, R98, R145 ;  /* 0x00000091622f723e */ /* 0x000fce00000010ff */
.L_x_1497:
[----:B------:R-:W-:Y:S01]  /*102d0*/  FADD.FTZ R48, RZ, R99 ;  /* 0x00000063ff307221 */ /* 0x000fe20000010000 */
[----:B------:R-:W-:Y:S01]  /*102e0*/  SEL R50, RZ, 0x1000000, !P6 ;  /* 0x01000000ff327807 */ /* 0x000fe20007000000 */
[----:B------:R-:W0:Y:S01]  /*102f0*/  S2UR UR5, SR_CgaCtaId ;  /* 0x00000000000579c3 */ /* 0x000e220000008800 */
[----:B------:R-:W-:Y:S01]  /*10300*/  ISETP.NE.AND P6, PT, R102, RZ, PT ;  /* 0x000000ff6600720c */ /* 0x000fe20003fc5270 */
[----:B------:R-:W-:Y:S01]  /*10310*/  FADD.FTZ R48, R48, R97 ;  /* 0x0000006130307221 */ /* 0x000fe20000010000 */
[----:B------:R-:W-:Y:S01]  /*10320*/  SEL R116, RZ, 0x10000, !P5 ;  /* 0x00010000ff747807 */ /* 0x000fe20006800000 */
[----:B------:R-:W-:Y:S01]  /*10330*/  UMOV UR4, 0x400 ;  /* 0x0000040000047882 */ /* 0x000fe20000000000 */
[----:B------:R-:W-:Y:S01]  /*10340*/  SEL R146, RZ, 0x1, !P3 ;  /* 0x00000001ff927807 */ /* 0x000fe20005800000 */
[----:B------:R-:W-:Y:S01]  /*10350*/  FADD.FTZ R48, R48, R103 ;  /* 0x0000006730307221 */ /* 0x000fe20000010000 */
[----:B------:R-:W-:-:S04]  /*10360*/  IMAD.WIDE.U32 R52, R127, 0x10, R52 ;  /* 0x000000107f347825 */ /* 0x000fc800078e0034 */
[----:B------:R-:W-:Y:S01]  /*10370*/  FADD.FTZ R48, R48, R101 ;  /* 0x0000006530307221 */ /* 0x000fe20000010000 */
[----:B------:R-:W-:Y:S01]  /*10380*/  IMAD.WIDE.U32 R54, R127, 0x8, R54 ;  /* 0x000000087f367825 */ /* 0x000fe200078e0036 */
[----:B------:R1:W-:Y:S03]  /*10390*/  STG.E.128 desc[UR8][R52.64], R44 ;  /* 0x0000002c34007986 */ /* 0x0003e6000c101d08 */
[----:B------:R-:W-:-:S04]  /*103a0*/  FADD.FTZ R48, R48, R107 ;  /* 0x0000006b30307221 */ /* 0x000fc80000010000 */
[----:B------:R-:W-:-:S04]  /*103b0*/  FADD.FTZ R48, R48, R105 ;  /* 0x0000006930307221 */ /* 0x000fc80000010000 */
[----:B------:R-:W-:Y:S01]  /*103c0*/  FADD.FTZ R48, R48, R113 ;  /* 0x0000007130307221 */ /* 0x000fe20000010000 */
[----:B0-----:R-:W-:-:S03]  /*103d0*/  ULEA UR4, UR5, UR4, 0x18 ;  /* 0x0000000405047291 */ /* 0x001fc6000f8ec0ff */
[----:B------:R-:W-:Y:S01]  /*103e0*/  FADD.FTZ R48, R48, R111 ;  /* 0x0000006f30307221 */ /* 0x000fe20000010000 */
[----:B------:R-:W-:-:S03]  /*103f0*/  @UP2 UIADD3 UR4, UPT, UPT, UR4, 0x20, URZ ;  /* 0x0000002004042890 */ /* 0x000fc6000fffe0ff */
[----:B------:R-:W-:Y:S01]  /*10400*/  FADD.FTZ R48, R48, R117 ;  /* 0x0000007530307221 */ /* 0x000fe20000010000 */
[----:B-1----:R-:W-:Y:S01]  /*10410*/  IMAD.MOV.U32 R44, RZ, RZ, RZ ;  /* 0x000000ffff2c7224 */ /* 0x002fe200078e00ff */
[----:B------:R-:W-:Y:S02]  /*10420*/  UPLOP3.LUT UP2, UPT, UPT, UPT, UP2, 0x40, 0x4 ;  /* 0x000000000004789c */ /* 0x000fe40003f4e820 */
        /* <DEDUP_REMOVED lines=77> */
[----:B------:R-:W-:Y:S02]  /*10900*/  SEL R49, RZ, 0x100, !P0 ;  /* 0x00000100ff317807 */ /* 0x000fe40004000000 */
[----:B------:R-:W-:Y:S02]  /*10910*/  ISETP.NE.AND P0, PT, R66, RZ, PT ;  /* 0x000000ff4200720c */ /* 0x000fe40003f05270 */
[----:B------:R-:W0:Y:S02]  /*10920*/  SHFL.BFLY PT, R51, R102, 0x2, 0x1f ;  /* 0x0c401f0066337f89 */ /* 0x000e2400000e0000 */
[----:B0-----:R-:W-:Y:S01]  /*10930*/  FADD.FTZ R51, R102, R51 ;  /* 0x0000003366337221 */ /* 0x001fe20000010000 */
[----:B------:R-:W-:-:S02]  /*10940*/  SEL R102, RZ, 0x10000, !P1 ;  /* 0x00010000ff667807 */ /* 0x000fc40004800000 */
[----:B------:R-:W-:Y:S02]  /*10950*/  ISETP.GT.U32.AND P1, PT, R66, 0x3, PT ;  /* 0x000000034200780c */ /* 0x000fe40003f24070 */
[----:B------:R-:W0:Y:S01]  /*10960*/  SHFL.BFLY PT, R108, R51, 0x4, 0x1f ;  /* 0x0c801f00336c7f89 */ /* 0x000e2200000e0000 */
[----:B------:R-:W-:-:S10]  /*10970*/  LOP3.LUT R49, R49, R114, R102, 0xfe, !PT ;  /* 0x0000007231317212 */ /* 0x000fd400078efe66 */
[----:B------:R-:W-:Y:S02]  /*10980*/  @!P1 LEA R45, R66, UR4, 0x3 ;  /* 0x00000004422d9c11 */ /* 0x000fe4000f8e18ff */
[----:B------:R-:W-:-:S05]  /*10990*/  @!P1 MOV R44, 0x300 ;  /* 0x00000300002c9802 */ /* 0x000fca0000000f00 */
[----:B------:R-:W1:Y:S01]  /*109a0*/  SHFL.DOWN PT, R47, R44, 0x2, 0x1f ;  /* 0x08401f002c2f7f89 */ /* 0x000e6200000e0000 */
[----:B0-----:R-:W-:-:S05]  /*109b0*/  FADD.FTZ R108, R51, R108 ;  /* 0x0000006c336c7221 */ /* 0x001fca0000010000 */
[----:B------:R-:W0:Y:S01]  /*109c0*/  SHFL.BFLY PT, R147, R108, 0x8, 0x1f ;  /* 0x0d001f006c937f89 */ /* 0x000e2200000e0000 */
[----:B-1----:R-:W-:Y:S02]  /*109d0*/  IMAD.IADD R52, R47, 0x1, R44 ;  /* 0x000000012f347824 */ /* 0x002fe400078e022c */
[----:B0-----:R-:W-:Y:S01]  /*109e0*/  FADD.FTZ R112, R108, R147 ;  /* 0x000000936c707221 */ /* 0x001fe20000010000 */
[----:B------:R-:W-:Y:S02]  /*109f0*/  SEL R147, RZ, 0x100, !P4 ;  /* 0x00000100ff937807 */ /* 0x000fe40006000000 */
[----:B------:R-:W-:Y:S02]  /*10a00*/  I2FP.F32.S32 R108, R52 ;  /* 0x00000034006c7245 */ /* 0x000fe40000201400 */
[----:B------:R-:W0:Y:S01]  /*10a10*/  SHFL.BFLY PT, R149, R112, 0x10, 0x1f ;  /* 0x0e001f0070957f89 */ /* 0x000e2200000e0000 */
[----:B------:R-:W-:Y:S02]  /*10a20*/  LOP3.LUT R147, R147, R50, R116, 0xfe, !PT ;  /* 0x0000003293937212 */ /* 0x000fe400078efe74 */
[----:B------:R-:W-:-:S02]  /*10a30*/  SEL R50, RZ, 0x1, !P6 ;  /* 0x00000001ff327807 */ /* 0x000fc40007000000 */
[----:B------:R-:W-:Y:S02]  /*10a40*/  LOP3.LUT R147, R147, R146, RZ, 0xfc, !PT ;  /* 0x0000009293937212 */ /* 0x000fe400078efcff */
[----:B------:R-:W-:Y:S02]  /*10a50*/  LOP3.LUT R146, R49, R50, RZ, 0xfc, !PT ;  /* 0x0000003231927212 */ /* 0x000fe400078efcff */
[----:B------:R-:W-:-:S03]  /*10a60*/  @!P0 SHF.R.U32.HI R50, RZ, 0x2, R94 ;  /* 0x00000002ff328819 */ /* 0x000fc6000001165e */
[----:B------:R1:W-:Y:S01]  /*10a70*/  STG.E.64 desc[UR8][R54.64], R146 ;  /* 0x0000009236007986 */ /* 0x0003e2000c101b08 */
[----:B------:R-:W-:Y:S02]  /*10a80*/  @!P0 LOP3.LUT R102, R50, 0x18, RZ, 0xc0, !PT ;  /* 0x0000001832668812 */ /* 0x000fe400078ec0ff */
[----:B------:R-:W-:Y:S01]  /*10a90*/  CS2R R50, SRZ ;  /* 0x0000000000327805 */ /* 0x000fe2000001ff00 */
[----:B0-----:R-:W-:Y:S02]  /*10aa0*/  FADD.FTZ R49, R112, R149 ;  /* 0x0000009570317221 */ /* 0x001fe40000010000 */
[----:B------:R-:W0:Y:S01]  /*10ab0*/  MUFU.RCP R112, R108 ;  /* 0x0000006c00707308 */ /* 0x000e220000001000 */
[----:B-1----:R-:W-:Y:S02]  /*10ac0*/  MOV R55, UR16 ;  /* 0x0000001000377c02 */ /* 0x002fe40008000f00 */
[----:B------:R1:W-:Y:S01]  /*10ad0*/  @!P0 STS.64 [R102+UR4], R48 ;  /* 0x0000003066008988 */ /* 0x0003e20008000a04 */
[----:B------:R-:W-:Y:S01]  /*10ae0*/  BAR.SYNC.DEFER_BLOCKING 0x0 ;  /* 0x0000000000007b1d */ /* 0x000fe20000010000 */
[----:B------:R-:W-:-:S02]  /*10af0*/  ISETP.NE.AND P0, PT, R94, RZ, PT ;  /* 0x000000ff5e00720c */ /* 0x000fc40003f05270 */
[----:B-1----:R-:W-:-:S03]  /*10b00*/  I2FP.F32.S32 R48, R47 ;  /* 0x0000002f00307245 */ /* 0x002fc60000201400 */
[----:B------:R-:W1:Y:S04]  /*10b10*/  SHFL.DOWN PT, R49, R52, 0x1, 0x1f ;  /* 0x08201f0034317f89 */ /* 0x000e6800000e0000 */
[----:B------:R2:W3:Y:S01]  /*10b20*/  @!P1 LDS.64 R50, [R45] ;  /* 0x000000002d329984 */ /* 0x0004e20000000a00 */
[----:B------:R-:W-:Y:S02]  /*10b30*/  PLOP3.LUT P1, PT, PT, PT, UP3, 0x40, 0x4 ;  /* 0x000000000004781c */ /* 0x000fe40003f2e838 */
[----:B--2---:R-:W-:Y:S02]  /*10b40*/  I2FP.F32.U32 R45, R44 ;  /* 0x0000002c002d7245 */ /* 0x004fe40000201000 */
[-C--:B-1----:R-:W-:Y:S02]  /*10b50*/  IADD3 R52, PT, PT, R52, R49.reuse, RZ ;  /* 0x0000003134347210 */ /* 0x082fe40007ffe0ff */
[----:B------:R-:W-:-:S02]  /*10b60*/  I2FP.F32.S32 R49, R49 ;  /* 0x0000003100317245 */ /* 0x000fc40000201400 */
[----:B------:R-:W-:-:S06]  /*10b70*/  I2FP.F32.S32 R52, R52 ;  /* 0x0000003400347245 */ /* 0x000fcc0000201400 */
[----:B------:R-:W1:Y:S01]  /*10b80*/  MUFU.RCP R52, R52 ;  /* 0x0000003400347308 */ /* 0x000e620000001000 */
[----:B---3--:R-:W2:Y:S04]  /*10b90*/  SHFL.DOWN PT, R53, R50, 0x2, 0x1f ;  /* 0x08401f0032357f89 */ /* 0x008ea800000e0000 */
[----:B------:R-:W3:Y:S01]  /*10ba0*/  SHFL.DOWN PT, R46, R51, 0x2, 0x1f ;  /* 0x08401f00332e7f89 */ /* 0x000ee200000e0000 */
[C---:B--2---:R-:W-:Y:S01]  /*10bb0*/  FMUL.FTZ R54, R53.reuse, R48 ;  /* 0x0000003035367220 */ /* 0x044fe20000410000 */
[----:B------:R-:W-:-:S03]  /*10bc0*/  FADD.FTZ R53, -R53, R50 ;  /* 0x0000003235357221 */ /* 0x000fc60000010100 */
[----:B------:R-:W-:Y:S01]  /*10bd0*/  FFMA.FTZ R47, R45, R50, R54 ;  /* 0x000000322d2f7223 */ /* 0x000fe20000010036 */
[----:B------:R-:W-:Y:S01]  /*10be0*/  FMUL.FTZ R53, R53, R53 ;  /* 0x0000003535357220 */ /* 0x000fe20000410000 */
[----:B---3--:R-:W-:Y:S02]  /*10bf0*/  FADD.FTZ R51, R46, R51 ;  /* 0x000000332e337221 */ /* 0x008fe40000010000 */
[----:B0-----:R-:W-:Y:S01]  /*10c00*/  FMUL.FTZ R47, R112, R47 ;  /* 0x0000002f702f7220 */ /* 0x001fe20000410000 */
[----:B------:R-:W-:-:S04]  /*10c10*/  FMUL.FTZ R53, R53, R45 ;  /* 0x0000002d35357220 */ /* 0x000fc80000410000 */
[----:B------:R-:W0:Y:S01]  /*10c20*/  SHFL.DOWN PT, R44, R47, 0x1, 0x1f ;  /* 0x08201f002f2c7f89 */ /* 0x000e2200000e0000 */
[----:B------:R-:W-:-:S04]  /*10c30*/  FMUL.FTZ R53, R53, R48 ;  /* 0x0000003035357220 */ /* 0x000fc80000410000 */
[----:B------:R-:W-:-:S05]  /*10c40*/  FFMA.FTZ R51, R112, R53, R51 ;  /* 0x0000003570337223 */ /* 0x000fca0000010033 */
[----:B------:R-:W2:Y:S01]  /*10c50*/  SHFL.DOWN PT, R46, R51, 0x1, 0x1f ;  /* 0x08201f00332e7f89 */ /* 0x000ea200000e0000 */
[----:B0-----:R-:W-:Y:S01]  /*10c60*/  FADD.FTZ R45, R47, -R44 ;  /* 0x8000002c2f2d7221 */ /* 0x001fe20000010000 */
[----:B------:R-:W-:-:S03]  /*10c70*/  FMUL.FTZ R53, R44, R49 ;  /* 0x000000312c357220 */ /* 0x000fc60000410000 */
[----:B------:R-:W-:Y:S01]  /*10c80*/  FMUL.FTZ R45, R45, R45 ;  /* 0x0000002d2d2d7220 */ /* 0x000fe20000410000 */
[----:B------:R-:W-:-:S03]  /*10c90*/  FFMA.FTZ R53, R108, R47, R53 ;  /* 0x0000002f6c357223 */ /* 0x000fc60000010035 */
[----:B------:R-:W-:Y:S01]  /*10ca0*/  FMUL.FTZ R108, R108, R45 ;  /* 0x0000002d6c6c7220 */ /* 0x000fe20000410000 */
[----:B-1----:R-:W-:Y:S01]  /*10cb0*/  FMUL.FTZ R53, R52, R53 ;  /* 0x0000003534357220 */ /* 0x002fe20000410000 */
[----:B--2---:R-:W-:Y:S02]  /*10cc0*/  FADD.FTZ R45, R51, R46 ;  /* 0x0000002e332d7221 */ /* 0x004fe40000010000 */
[----:B------:R-:W-:Y:S01]  /*10cd0*/  FMUL.FTZ R108, R108, R49 ;  /* 0x000000316c6c7220 */ /* 0x000fe20000410000 */
[----:B------:R-:W0:Y:S01]  /*10ce0*/  LDC R46, c[0x0][0x448] ;  /* 0x00011200ff2e7b82 */ /* 0x000e220000000800 */
[----:B------:R1:W2:Y:S02]  /*10cf0*/  SHFL.IDX PT, R147, R53, RZ, 0x1f ;  /* 0x00001fff35937589 */ /* 0x0002a400000e0000 */
[----:B------:R-:W-:-:S05]  /*10d00*/  FFMA.FTZ R45, R52, R108, R45 ;  /* 0x0000006c342d7223 */ /* 0x000fca000001002d */
[----:B------:R-:W3:Y:S01]  /*10d10*/  @!P0 LDC.64 R48, c[0x0][0x3c0] ;  /* 0x0000f000ff308b82 */ /* 0x000ee20000000a00 */
[----:B------:R-:W0:Y:S01]  /*10d20*/  SHFL.IDX PT, R45, R45, RZ, 0x1f ;  /* 0x00001fff2d2d7589 */ /* 0x000e2200000e0000 */
[----:B-1----:R-:W-:Y:S01]  /*10d30*/  IMAD.U32 R53, RZ, RZ, UR16 ;  /* 0x00000010ff357e24 */ /* 0x002fe2000f8e00ff */
[----:B------:R-:W-:-:S04]  /*10d40*/  UIADD3 UR16, UPT, UPT, UR16, UR14, URZ ;  /* 0x0000000e10107290 */ /* 0x000fc8000fffe0ff */
[----:B------:R-:W-:Y:S01]  /*10d50*/  UISETP.GE.AND UP1, UPT, UR16, UR15, UPT ;  /* 0x0000000f1000728c */ /* 0x000fe2000bf26270 */
[----:B--2---:R-:W-:-:S05]  /*10d60*/  FMUL.FTZ R44, R147, R147 ;  /* 0x00000093932c7220 */ /* 0x004fca0000410000 */
[----:B------:R-:W-:Y:S02]  /*10d70*/  FSEL R47, R44, RZ, !P1 ;  /* 0x000000ff2c2f7208 */ /* 0x000fe40004800000 */
[----:B------:R-:W-:Y:S01]  /*10d80*/  PLOP3.LUT P1, PT, PT, PT, UP3, 0x40, 0x4 ;  /* 0x000000000004781c */ /* 0x000fe20003f2e838 */
[----:B0-----:R-:W-:-:S03]  /*10d90*/  FFMA.FTZ R44, R45, UR19, R46 ;  /* 0x000000132d2c7c23 */ /* 0x001fc6000801002e */
[----:B------:R-:W-:Y:S01]  /*10da0*/  FSEL R136, R147, RZ, P1 ;  /* 0x000000ff93887208 */ /* 0x000fe20000800000 */
[----:B------:R-:W-:Y:S02]  /*10db0*/  FADD.FTZ R51, R44, R47 ;  /* 0x0000002f2c337221 */ /* 0x000fe40000010000 */
[----:B------:R-:W0:Y:S02]  /*10dc0*/  @!P0 LDC.64 R46, c[0x0][0x3c8] ;  /* 0x0000f200ff2e8b82 */ /* 0x000e240000000a00 */
[C---:B------:R-:W-:Y:S01]  /*10dd0*/  FADD.FTZ R130, -R136.reuse, R97 ;  /* 0x0000006188827221 */ /* 0x040fe20000010100 */
[C---:B------:R-:W-:Y:S01]  /*10de0*/  FADD.FTZ R108, -R136.reuse, R107 ;  /* 0x0000006b886c7221 */ /* 0x040fe20000010100 */
[----:B------:R-:W1:Y:S01]  /*10df0*/  MUFU.RSQ R97, R51 ;  /* 0x0000003300617308 */ /* 0x000e620000001400 */
[C---:B------:R-:W-:Y:S01]  /*10e00*/  FADD.FTZ R138, -R136.reuse, R111 ;  /* 0x0000006f888a7221 */ /* 0x040fe20000010100 */
[C---:B------:R-:W-:Y:S01]  /*10e10*/  FADD.FTZ R128, -R136.reuse, R99 ;  /* 0x0000006388807221 */ /* 0x040fe20000010100 */
[C---:B------:R-:W-:Y:S01]  /*10e20*/  FADD.FTZ R132, -R136.reuse, R103 ;  /* 0x0000006788847221 */ /* 0x040fe20000010100 */
[----:B------:R-:W2:Y:S01]  /*10e30*/  LDC.64 R44, c[0x0][0x428] ;  /* 0x00010a00ff2c7b82 */ /* 0x000ea20000000a00 */
        /* <DEDUP_REMOVED lines=19> */
[----:B---3--:R-:W-:-:S04]  /*10f70*/  @!P0 IMAD.WIDE R98, R53, 0x4, R48 ;  /* 0x0000000435628825 */ /* 0x008fc800078e0230 */
[C---:B-1----:R-:W-:Y:S01]  /*10f80*/  FMUL.FTZ R49, R97.reuse, R138 ;  /* 0x0000008a61317220 */ /* 0x042fe20000410000 */
[C---:B------:R-:W-:Y:S01]  /*10f90*/  FMUL.FTZ R114, R97.reuse, R114 ;  /* 0x0000007261727220 */ /* 0x040fe20000410000 */
[----:B------:R-:W-:Y:S01]  /*10fa0*/  FMUL.FTZ R112, R97, R112 ;  /* 0x0000007061707220 */ /* 0x000fe20000410000 */
[----:B0-----:R-:W-:-:S04]  /*10fb0*/  @!P0 IMAD.WIDE R102, R55, 0x4, R46 ;  /* 0x0000000437668825 */ /* 0x001fc800078e022e */
[----:B------:R-:W-:Y:S01]  /*10fc0*/  FMUL.FTZ R47, R97, R108 ;  /* 0x0000006c612f7220 */ /* 0x000fe20000410000 */
[----:B------:R-:W-:Y:S01]  /*10fd0*/  FFMA.FTZ R48, R49, R25, R12 ;  /* 0x0000001931307223 */ /* 0x000fe2000001000c */
[----:B------:R-:W-:Y:S01]  /*10fe0*/  FFMA.FTZ R49, R112, R22, R11 ;  /* 0x0000001670317223 */ /* 0x000fe2000001000b */
[----:B--2---:R-:W-:-:S04]  /*10ff0*/  IMAD.WIDE.U32 R112, R95, 0x10, R44 ;  /* 0x000000105f707825 */ /* 0x004fc800078e002c */
        /* <DEDUP_REMOVED lines=18> */
[----:B------:R-:W-:Y:S01]  /*11120*/  FFMA.FTZ R55, R146, R18, R7 ;  /* 0x0000001292377223 */ /* 0x000fe20000010007 */
[----:B------:R-:W-:Y:S01]  /*11130*/  F2FP.BF16.F32.PACK_AB R47, R48, R47 ;  /* 0x0000002f302f723e */ /* 0x000fe200000010ff */
[----:B------:R-:W-:Y:S01]  /*11140*/  FMUL.FTZ R95, R97, R150 ;  /* 0x00000096615f7220 */ /* 0x000fe20000410000 */
[----:B------:R-:W-:Y:S01]  /*11150*/  FFMA.FTZ R45, R132, R62, R75 ;  /* 0x0000003e842d7223 */ /* 0x000fe2000001004b */
[----:B------:R-:W-:Y:S01]  /*11160*/  FFMA.FTZ R48, R51, R23, R10 ;  /* 0x0000001733307223 */ /* 0x000fe2000001000a */
[----:B------:R-:W-:Y:S01]  /*11170*/  F2FP.BF16.F32.PACK_AB R44, R49, R44 ;  /* 0x0000002c312c723e */ /* 0x000fe200000010ff */
[----:B------:R-:W-:Y:S01]  /*11180*/  FMUL.FTZ R54, R97, R54 ;  /* 0x0000003661367220 */ /* 0x000fe20000410000 */
[----:B------:R-:W-:Y:S01]  /*11190*/  F2FP.BF16.F32.PACK_AB R49, R53, R140 ;  /* 0x0000008c3531723e */ /* 0x000fe200000010ff */
[----:B------:R-:W-:Y:S01]  /*111a0*/  FMUL.FTZ R53, R97, R52 ;  /* 0x0000003461357220 */ /* 0x000fe20000410000 */
[----:B------:R-:W-:Y:S01]  /*111b0*/  F2FP.BF16.F32.PACK_AB R50, R55, R50 ;  /* 0x000000323732723e */ /* 0x000fe200000010ff */
[----:B------:R-:W-:Y:S01]  /*111c0*/  FMUL.FTZ R148, R97, R148 ;  /* 0x0000009461947220 */ /* 0x000fe20000410000 */
[----:B------:R-:W-:Y:S01]  /*111d0*/  FFMA.FTZ R128, R95, R21, R8 ;  /* 0x000000155f807223 */ /* 0x000fe20000010008 */
[C---:B------:R-:W-:Y:S01]  /*111e0*/  FMUL.FTZ R55, R97.reuse, R116 ;  /* 0x0000007461377220 */ /* 0x040fe20000410000 */
[C---:B------:R-:W-:Y:S01]  /*111f0*/  FMUL.FTZ R105, R97.reuse, R124 ;  /* 0x0000007c61697220 */ /* 0x040fe20000410000 */
[----:B------:R-:W-:Y:S01]  /*11200*/  F2FP.BF16.F32.PACK_AB R45, R48, R45 ;  /* 0x0000002d302d723e */ /* 0x000fe200000010ff */
        /* <DEDUP_REMOVED lines=24> */
[----:B------:R0:W-:Y:S01]  /*11390*/  STG.E.128 desc[UR8][R112.64], R44 ;  /* 0x0000002c70007986 */ /* 0x0001e2000c101d08 */
[----:B------:R-:W-:-:S03]  /*113a0*/  F2FP.BF16.F32.PACK_AB R52, R95, R52 ;  /* 0x000000345f34723e */ /* 0x000fc600000010ff */
[----:B------:R0:W-:Y:S04]  /*113b0*/  STG.E.128 desc[UR8][R108.64], R48 ;  /* 0x000000306c007986 */ /* 0x0001e8000c101d08 */
[----:B------:R0:W-:Y:S01]  /*113c0*/  STG.E.128 desc[UR8][R114.64], R52 ;  /* 0x0000003472007986 */ /* 0x0001e2000c101d08 */
[----:B------:R-:W-:Y:S05]  /*113d0*/  BRA.U !UP1, `(.L_x_1522) ;  /* 0xfffffef909dc7547 */ /* 0x000fea000b83ffff */
[----:B------:R-:W-:Y:S05]  /*113e0*/  EXIT ;  /* 0x000000000000794d */ /* 0x000fea0003800000 */
.L_x_1523:
        /* <DEDUP_REMOVED lines=9> */
.L_x_20744:


//--------------------- .text._ZN10layer_norm13ln_fwd_kernelINS_13Kernel_traitsI13__nv_bfloat16S2_S2_S2_fjLj3072ELj1ELj1ELj4ELj16ENS_18Kernel_traits_baseILj3072ES2_S2_S2_S2_fjLj128EEEEELb1ELb1ELb1ELb0EEEvNS_9FwdParamsE --------------------------
	.section	.text._ZN10layer_norm13ln_fwd_kernelINS_13Kernel_traitsI13__nv_bfloat16S2_S2_S2_fjLj3072ELj1ELj1ELj4ELj16ENS_18Kernel_traits_baseILj3072ES2_S2_S2_S2_fjLj128EEEEELb1ELb1ELb1ELb0EEEvNS_9FwdParamsE,"ax",@progbits
	.align	128
        .global         _ZN10layer_norm13ln_fwd_kernelINS_13Kernel_traitsI13__nv_bfloat16S2_S2_S2_fjLj3072ELj1ELj1ELj4ELj16ENS_18Kernel_traits_baseILj3072ES2_S2_S2_S2_fjLj128EEEEELb1ELb1ELb1ELb0EEEvNS_9FwdParamsE
        .type           _ZN10layer_norm13ln_fwd_kernelINS_13Kernel_traitsI13__nv_bfloat16S2_S2_S2_fjLj3072ELj1ELj1ELj4ELj16ENS_18Kernel_traits_baseILj3072ES2_S2_S2_S2_fjLj128EEEEELb1ELb1ELb1ELb0EEEvNS_9FwdParamsE,@function
        .size           _ZN10layer_norm13ln_fwd_kernelINS_13Kernel_traitsI13__nv_bfloat16S2_S2_S2_fjLj3072ELj1ELj1ELj4ELj16ENS_18Kernel_traits_baseILj3072ES2_S2_S2_S2_fjLj128EEEEELb1ELb1ELb1ELb0EEEvNS_9FwdParamsE,(.L_x_20745 - _ZN10layer_norm13ln_fwd_kernelINS_13Kernel_traitsI13__nv_bfloat16S2_S2_S2_fjLj3072ELj1ELj1ELj4ELj16ENS_18Kernel_traits_baseILj3072ES2_S2_S2_S2_fjLj128EEEEELb1ELb1ELb1ELb0EEEvNS_9FwdParamsE)
        .other          _ZN10layer_norm13ln_fwd_kernelINS_13Kernel_traitsI13__nv_bfloat16S2_S2_S2_fjLj3072ELj1ELj1ELj4ELj16ENS_18Kernel_traits_baseILj3072ES2_S2_S2_S2_fjLj128EEEEELb1ELb1ELb1ELb0EEEvNS_9FwdParamsE,@"STO_CUDA_ENTRY STV_DEFAULT"
_ZN10layer_norm13ln_fwd_kernelINS_13Kernel_traitsI13__nv_bfloat16S2_S2_S2_fjLj3072ELj1ELj1ELj4ELj16ENS_18Kernel_traits_baseILj3072ES2_S2_S2_S2_fjLj128EEEEELb1ELb1ELb1ELb0EEEvNS_9FwdParamsE:
.text._ZN10layer_norm13ln_fwd_kernelINS_13Kernel_traitsI13__nv_bfloat16S2_S2_S2_fjLj3072ELj1ELj1ELj4ELj16ENS_18Kernel_traits_baseILj3072ES2_S2_S2_S2_fjLj128EEEEELb1ELb1ELb1ELb0EEEvNS_9FwdParamsE:
        /* <DEDUP_REMOVED lines=14> */
[----:B------:R-:W1:Y:S03]  /*00e0*/  @P0 LDC R11, c[0x0][0x460] ;  /* 0x00011800ff0b0b82 */ /* 0x000e660000000800 */
[----:B----4-:R3:W1:Y:S01]  /*00f0*/  @P0 LDG.E.64 R4, desc[UR12][R8.64] ;  /* 0x0000000c08040981 */ /* 0x010662000c1e1b00 */
[----:B0-----:R-:W-:Y:S01]  /*0100*/  UISETP.NE.U32.AND UP0, UPT, UR4, URZ, UPT ;  /* 0x000000ff0400728c */ /* 0x001fe2000bf05070 */
[----:B------:R-:W-:Y:S03]  /*0110*/  BSSY.RECONVERGENT B0, `(.L_x_1524) ;  /* 0x0000067000007945 */ /* 0x000fe60003800200 */
[----:B------:R-:W0:Y:S01]  /*0120*/  S2UR UR22, SR_CTAID.X ;  /* 0x00000000001679c3 */ /* 0x000e220000002500 */
[----:B-----5:R-:W-:Y:S01]  /*0130*/  LOP3.LUT R25, R0, 0x60, RZ, 0xc0, !PT ;  /* 0x0000006000197812 */ /* 0x020fe200078ec0ff */
[----:B------:R-:W-:-:S03]  /*0140*/  UISETP.NE.AND.EX UP0, UPT, UR5, URZ, UPT, UP0 ;  /* 0x000000ff0500728c */ /* 0x000fc6000bf05300 */
[----:B------:R-:W-:-:S03]  /*0150*/  LOP3.LUT R27, R25, 0x1f, R0, 0xf8, !PT ;  /* 0x0000001f191b7812 */ /* 0x000fc600078ef800 */
[----:B---3--:R-:W0:Y:S01]  /*0160*/  LDC R9, c[0x0][0x360] ;  /* 0x0000d800ff097b82 */ /* 0x008e220000000800 */
[----:B--2---:R-:W-:Y:S02]  /*0170*/  @P0 R2UR UR14, R2 ;  /* 0x00000000020e02ca */ /* 0x004fe400000e0000 */
[----:B------:R-:W-:Y:S02]  /*0180*/  SHF.R.S32.HI R2, RZ, 0x1f, R13 ;  /* 0x0000001fff027819 */ /* 0x000fe4000001140d */
[----:B------:R-:W-:Y:S02]  /*0190*/  @P0 R2UR UR15, R3 ;  /* 0x00000000030f02ca */ /* 0x000fe400000e0000 */
[----:B-1----:R-:W-:Y:S02]  /*01a0*/  @P0 IADD3 R8, P1, PT, R4, R11, RZ ;  /* 0x0000000b04080210 */ /* 0x002fe40007f3e0ff */
[----:B------:R-:W-:Y:S02]  /*01b0*/  LEA.HI R2, R2, R13, RZ, 0x3 ;  /* 0x0000000d02027211 */ /* 0x000fe400078f18ff */
[----:B------:R-:W-:Y:S01]  /*01c0*/  LOP3.LUT R3, R27, 0x7f, RZ, 0x3c, !PT ;  /* 0x0000007f1b037812 */ /* 0x000fe200078e3cff */
[----:B------:R-:W-:Y:S01]  /*01d0*/  @P0 IMAD.X R7, RZ, RZ, R5, P1 ;  /* 0x000000ffff070224 */ /* 0x000fe200008e0605 */
[----:B------:R-:W-:Y:S01]  /*01e0*/  SHF.R.S32.HI R24, RZ, 0x3, R2 ;  /* 0x00000003ff187819 */ /* 0x000fe20000011402 */
[----:B0-----:R-:W-:Y:S01]  /*01f0*/  IMAD R2, R9, UR22, R0 ;  /* 0x0000001609027c24 */ /* 0x001fe2000f8e0200 */
[----:B------:R-:W-:Y:S01]  /*0200*/  LOP3.LUT R9, R0, 0x1f, RZ, 0xc0, !PT ;  /* 0x0000001f00097812 */ /* 0x000fe200078ec0ff */
[----:B------:R-:W-:Y:S01]  /*0210*/  UIADD3 UR26, UPT, UPT, UR14, -0x61c88647, URZ ;  /* 0x9e3779b90e1a7890 */ /* 0x000fe2000fffe0ff */
[----:B------:R-:W-:Y:S01]  /*0220*/  SHF.R.U64 R4, R8, 0x2, R7 ;  /* 0x0000000208047819 */ /* 0x000fe20000001207 */
[----:B------:R-:W-:Y:S01]  /*0230*/  IMAD.IADD R3, R24, 0x1, R3 ;  /* 0x0000000118037824 */ /* 0x000fe200078e0203 */
[----:B------:R-:W-:Y:S01]  /*0240*/  SHF.R.U32.HI R5, RZ, 0x2, R7 ;  /* 0x00000002ff057819 */ /* 0x000fe20000011607 */
[----:B------:R-:W-:-:S02]  /*0250*/  UIADD3 UR27, UPT, UPT, UR15, -0x4498517b, URZ ;  /* 0xbb67ae850f1b7890 */ /* 0x000fc4000fffe0ff */
[----:B------:R-:W-:Y:S02]  /*0260*/  UIADD3 UR28, UPT, UPT, UR14, 0x3c6ef372, URZ ;  /* 0x3c6ef3720e1c7890 */ /* 0x000fe4000fffe0ff */
[----:B------:R-:W-:Y:S02]  /*0270*/  UIADD3 UR29, UPT, UPT, UR15, 0x76cf5d0a, URZ ;  /* 0x76cf5d0a0f1d7890 */ /* 0x000fe4000fffe0ff */
[----:B------:R-:W-:Y:S02]  /*0280*/  UIADD3 UR30, UPT, UPT, UR14, -0x255992d5, URZ ;  /* 0xdaa66d2b0e1e7890 */ /* 0x000fe4000fffe0ff */
[----:B------:R-:W-:Y:S02]  /*0290*/  UIADD3 UR31, UPT, UPT, UR15, 0x32370b8f, URZ ;  /* 0x32370b8f0f1f7890 */ /* 0x000fe4000fffe0ff */
[----:B------:R-:W-:Y:S02]  /*02a0*/  UIADD3 UR32, UPT, UPT, UR14, 0x78dde6e4, URZ ;  /* 0x78dde6e40e207890 */ /* 0x000fe4000fffe0ff */
[----:B------:R-:W-:-:S02]  /*02b0*/  UIADD3 UR33, UPT, UPT, UR15, -0x126145ec, URZ ;  /* 0xed9eba140f217890 */ /* 0x000fc4000fffe0ff */
[----:B------:R-:W-:Y:S02]  /*02c0*/  UIADD3 UR34, UPT, UPT, UR14, 0x1715609d, URZ ;  /* 0x1715609d0e227890 */ /* 0x000fe4000fffe0ff */
[----:B------:R-:W-:Y:S02]  /*02d0*/  UIADD3 UR35, UPT, UPT, UR15, -0x56f99767, URZ ;  /* 0xa90668990f237890 */ /* 0x000fe4000fffe0ff */
[----:B------:R-:W-:Y:S02]  /*02e0*/  UIADD3 UR36, UPT, UPT, UR14, -0x4ab325aa, URZ ;  /* 0xb54cda560e247890 */ /* 0x000fe4000fffe0ff */
[----:B------:R-:W-:Y:S02]  /*02f0*/  UIADD3 UR37, UPT, UPT, UR15, 0x646e171e, URZ ;  /* 0x646e171e0f257890 */ /* 0x000fe4000fffe0ff */
[----:B------:R-:W-:Y:S02]  /*0300*/  UIADD3 UR38, UPT, UPT, UR14, 0x5384540f, URZ ;  /* 0x5384540f0e267890 */ /* 0x000fe4000fffe0ff */
[----:B------:R-:W-:-:S02]  /*0310*/  UIADD3 UR39, UPT, UPT, UR15, 0x1fd5c5a3, URZ ;  /* 0x1fd5c5a30f277890 */ /* 0x000fc4000fffe0ff */
        /* <DEDUP_REMOVED lines=12> */
[----:B------:R0:W5:Y:S02]  /*03e0*/  @P0 LDG.E.128 R72, desc[UR12][R6.64] ;  /* 0x0000000c06480981 */ /* 0x000164000c1e1d00 */
[----:B------:R-:W4:Y:S01]  /*03f0*/  @P1 LDC.64 R16, c[0x0][0x438] ;  /* 0x00010e00ff101b82 */ /* 0x000f220000000a00 */
[----:B-1----:R-:W-:-:S05]  /*0400*/  @P0 IMAD.WIDE.U32 R10, R27, 0x10, R10 ;  /* 0x000000101b0a0825 */ /* 0x002fca00078e000a */
[----:B------:R0:W5:Y:S02]  /*0410*/  @P0 LD.E.128 R68, desc[UR12][R10.64] ;  /* 0x0000000c0a440980 */ /* 0x000164000c101d00 */
[----:B------:R-:W1:Y:S01]  /*0420*/  @P1 LDC.64 R18, c[0x0][0x3e8] ;  /* 0x0000fa00ff121b82 */ /* 0x000e620000000a00 */
[C---:B--2---:R-:W-:Y:S01]  /*0430*/  @P0 IMAD.WIDE.U32 R12, R27.reuse, 0x10, R12 ;  /* 0x000000101b0c0825 */ /* 0x044fe200078e000c */
[----:B------:R-:W-:-:S04]  /*0440*/  @P0 LOP3.LUT R27, R27, 0x80, RZ, 0xfc, !PT ;  /* 0x000000801b1b0812 */ /* 0x000fc800078efcff */
[----:B------:R0:W5:Y:S01]  /*0450*/  @P0 LDG.E.128 R64, desc[UR12][R12.64] ;  /* 0x0000000c0c400981 */ /* 0x000162000c1e1d00 */
[----:B---3--:R-:W-:-:S05]  /*0460*/  @P1 IMAD.WIDE.U32 R14, R27, 0x10, R14 ;  /* 0x000000101b0e1825 */ /* 0x008fca00078e000e */
[----:B------:R0:W5:Y:S01]  /*0470*/  @P1 LDG.E.128 R60, desc[UR12][R14.64] ;  /* 0x0000000c0e3c1981 */ /* 0x000162000c1e1d00 */
[----:B----4-:R-:W-:-:S05]  /*0480*/  @P1 IMAD.WIDE.U32 R16, R27, 0x10, R16 ;  /* 0x000000101b101825 */ /* 0x010fca00078e0010 */
[----:B------:R0:W5:Y:S01]  /*0490*/  @P1 LD.E.128 R56, desc[UR12][R16.64] ;  /* 0x0000000c10381980 */ /* 0x000162000c101d00 */
[----:B-1----:R-:W-:-:S05]  /*04a0*/  @P1 IMAD.WIDE.U32 R18, R27, 0x10, R18 ;  /* 0x000000101b121825 */ /* 0x002fca00078e0012 */
[----:B------:R0:W5:Y:S01]  /*04b0*/  @P1 LDG.E.128 R52, desc[UR12][R18.64] ;  /* 0x0000000c12341981 */ /* 0x000162000c1e1d00 */
[----:B------:R-:W-:Y:S02]  /*04c0*/  ISETP.GE.U32.AND P0, PT, R3, 0x180, PT ;  /* 0x000001800300780c */ /* 0x000fe40003f06070 */
[----:B------:R-:W-:-:S11]  /*04d0*/  @P1 IADD3 R27, PT, PT, R27, 0x80, RZ ;  /* 0x000000801b1b1810 */ /* 0x000fd60007ffe0ff */
[----:B0-----:R-:W-:Y:S05]  /*04e0*/  @!P0 BRA `(.L_x_1526) ;  /* 0x0000000000a48947 */ /* 0x001fea0003800000 */
        /* <DEDUP_REMOVED lines=10> */
.L_x_1525:
[C---:B------:R-:W-:Y:S02]  /*0590*/  ISETP.GE.U32.AND P0, PT, R3.reuse, 0x80, PT ;  /* 0x000000800300780c */ /* 0x040fe40003f06070 */
[C---:B------:R-:W-:Y:S02]  /*05a0*/  ISETP.GE.U32.AND P1, PT, R3.reuse, 0x100, PT ;  /* 0x000001000300780c */ /* 0x040fe40003f26070 */
[----:B------:R-:W-:-:S09]  /*05b0*/  ISETP.GE.U32.AND P2, PT, R3, 0x180, PT ;  /* 0x000001800300780c */ /* 0x000fd20003f46070 */
[----:B------:R-:W0:Y:S08]  /*05c0*/  @P0 LDC.64 R6, c[0x0][0x3d0] ;  /* 0x0000f400ff060b82 */ /* 0x000e300000000a00 */
[----:B------:R-:W1:Y:S08]  /*05d0*/  @P0 LDC.64 R10, c[0x0][0x3e8] ;  /* 0x0000fa00ff0a0b82 */ /* 0x000e700000000a00 */
[----:B------:R-:W2:Y:S08]  /*05e0*/  @P1 LDC.64 R16, c[0x0][0x3d0] ;  /* 0x0000f400ff101b82 */ /* 0x000eb00000000a00 */
[----:B------:R-:W3:Y:S01]  /*05f0*/  @P1 LDC.64 R18, c[0x0][0x3e8] ;  /* 0x0000fa00ff121b82 */ /* 0x000ee20000000a00 */
[----:B0-----:R-:W-:-:S05]  /*0600*/  @P0 IMAD.WIDE.U32 R12, R27, 0x10, R6 ;  /* 0x000000101b0c0825 */ /* 0x001fca00078e0006 */
[----:B------:R0:W5:Y:S02]  /*0610*/  @P0 LDG.E.128 R72, desc[UR12][R12.64] ;  /* 0x0000000c0c480981 */ /* 0x000164000c1e1d00 */
[----:B------:R-:W4:Y:S01]  /*0620*/  @P2 LDC.64 R20, c[0x0][0x3d0] ;  /* 0x0000f400ff142b82 */ /* 0x000f220000000a00 */
[C---:B-1----:R-:W-:Y:S01]  /*0630*/  @P0 IMAD.WIDE.U32 R14, R27.reuse, 0x10, R10 ;  /* 0x000000101b0e0825 */ /* 0x042fe200078e000a */
[----:B------:R-:W-:-:S04]  /*0640*/  @P0 LOP3.LUT R27, R27, 0x80, RZ, 0xfc, !PT ;  /* 0x000000801b1b0812 */ /* 0x000fc800078efcff */
[----:B------:R0:W5:Y:S02]  /*0650*/  @P0 LDG.E.128 R64, desc[UR12][R14.64] ;  /* 0x0000000c0e400981 */ /* 0x000164000c1e1d00 */
[----:B------:R-:W1:Y:S01]  /*0660*/  @P2 LDC.64 R22, c[0x0][0x3e8] ;  /* 0x0000fa00ff162b82 */ /* 0x000e620000000a00 */
[----:B--2---:R-:W-:-:S05]  /*0670*/  @P1 IMAD.WIDE.U32 R16, R27, 0x10, R16 ;  /* 0x000000101b101825 */ /* 0x004fca00078e0010 */
[----:B------:R0:W5:Y:S01]  /*0680*/  @P1 LDG.E.128 R60, desc[UR12][R16.64] ;  /* 0x0000000c103c1981 */ /* 0x000162000c1e1d00 */
[----:B---3--:R-:W-:-:S04]  /*0690*/  @P1 IMAD.WIDE.U32 R18, R27, 0x10, R18 ;  /* 0x000000101b121825 */ /* 0x008fc800078e0012 */
[----:B------:R-:W-:Y:S01]  /*06a0*/  @P1 VIADD R27, R27, 0x80 ;  /* 0x000000801b1b1836 */ /* 0x000fe20000000000 */
[----:B------:R0:W5:Y:S03]  /*06b0*/  @P1 LDG.E.128 R52, desc[UR12][R18.64] ;  /* 0x0000000c12341981 */ /* 0x000166000c1e1d00 */
[----:B----4-:R-:W-:-:S05]  /*06c0*/  @P2 IMAD.WIDE.U32 R6, R27, 0x10, R20 ;  /* 0x000000101b062825 */ /* 0x010fca00078e0014 */
[----:B------:R0:W5:Y:S01]  /*06d0*/  @P2 LDG.E.128 R48, desc[UR12][R6.64] ;  /* 0x0000000c06302981 */ /* 0x000162000c1e1d00 */
[----:B-1----:R-:W-:-:S05]  /*06e0*/  @P2 IMAD.WIDE.U32 R10, R27, 0x10, R22 ;  /* 0x000000101b0a2825 */ /* 0x002fca00078e0016 */
[----:B------:R0:W5:Y:S01]  /*06f0*/  @P2 LDG.E.128 R40, desc[UR12][R10.64] ;  /* 0x0000000c0a282981 */ /* 0x000162000c1e1d00 */
[----:B------:R-:W-:Y:S02]  /*0700*/  HFMA2 R70, -RZ, RZ, 0, 0 ;  /* 0x00000000ff467431 */ /* 0x000fe400000001ff */
[----:B------:R-:W-:Y:S01]  /*0710*/  IMAD.MOV.U32 R58, RZ, RZ, RZ ;  /* 0x000000ffff3a7224 */ /* 0x000fe200078e00ff */
[----:B------:R-:W-:Y:S02]  /*0720*/  CS2R R56, SRZ ;  /* 0x0000000000387805 */ /* 0x000fe4000001ff00 */
[----:B------:R-:W-:Y:S02]  /*0730*/  CS2R R68, SRZ ;  /* 0x0000000000447805 */ /* 0x000fe4000001ff00 */
[----:B------:R-:W-:Y:S02]  /*0740*/  @P2 CS2R R46, SRZ ;  /* 0x00000000002e2805 */ /* 0x000fe4000001ff00 */
[----:B------:R-:W-:Y:S01]  /*0750*/  @P2 CS2R R44, SRZ ;  /* 0x00000000002c2805 */ /* 0x000fe2000001ff00 */
[----:B------:R-:W-:-:S02]  /*0760*/  @P0 IMAD.MOV.U32 R71, RZ, RZ, RZ ;  /* 0x000000ffff470224 */ /* 0x000fc400078e00ff */
[----:B0-----:R-:W-:-:S07]  /*0770*/  @P1 IMAD.MOV.U32 R59, RZ, RZ, RZ ;  /* 0x000000ffff3b1224 */ /* 0x001fce00078e00ff */
.L_x_1526:
[----:B------:R-:W-:Y:S05]  /*0780*/  BSYNC.RECONVERGENT B0 ;  /* 0x0000000000007941 */ /* 0x000fea0003800200 */
.L_x_1524:
[----:B------:R-:W0:Y:S02]  /*0790*/  LDCU UR4, c[0x0][0x384] ;  /* 0x00007080ff0477ac */ /* 0x000e240008000800 */
[----:B0-----:R-:W-:-:S06]  /*07a0*/  UISETP.GE.AND UP0, UPT, UR22, UR4, UPT ;  /* 0x000000041600728c */ /* 0x001fcc000bf06270 */
[----:B------:R-:W-:-:S13]  /*07b0*/  PLOP3.LUT P0, PT, PT, PT, UP0, 0x80, 0x8 ;  /* 0x000000000008781c */ /* 0x000fda0003f0f008 */
[----:B------:R-:W-:Y:S05]  /*07c0*/  @P0 EXIT ;  /* 0x000000000000094d */ /* 0x000fea0003800000 */
[----:B------:R-:W-:Y:S01]  /*07d0*/  IMAD.HI.U32 R7, R4, -0x2daee0ad, RZ ;  /* 0xd2511f5304077827 */ /* 0x000fe200078e00ff */
[----:B------:R-:W-:-:S03]  /*07e0*/  LOP3.LUT R16, R24, 0x7f, RZ, 0xc0, !PT ;  /* 0x0000007f18107812 */ /* 0x000fc600078ec0ff */
[----:B------:R-:W-:Y:S01]  /*07f0*/  HFMA2 R92, -RZ, RZ, 0, 0 ;  /* 0x00000000ff5c7431 */ /* 0x000fe200000001ff */
[----:B------:R-:W-:Y:S01]  /*0800*/  SHF.L.U32 R24, R24, 0x1, RZ ;  /* 0x0000000118187819 */ /* 0x000fe200000006ff */
[----:B------:R-:W-:Y:S01]  /*0810*/  IMAD.HI.U32 R6, R2, -0x326172a9, RZ ;  /* 0xcd9e8d5702067827 */ /* 0x000fe200078e00ff */
[----:B------:R-:W-:Y:S01]  /*0820*/  LOP3.LUT R7, R7, UR15, RZ, 0x3c, !PT ;  /* 0x0000000f07077c12 */ /* 0x000fe2000f8e3cff */
[----:B------:R-:W-:Y:S01]  /*0830*/  UPLOP3.LUT UP1, UPT, UPT, UPT, UPT, 0x40, 0x4 ;  /* 0x000000000004789c */ /* 0x000fe20003f2e870 */
[----:B------:R-:W-:Y:S01]  /*0840*/  LOP3.LUT R109, R8, 0x3, RZ, 0xc0, !PT ;  /* 0x00000003086d7812 */ /* 0x000fe200078ec0ff */
[----:B------:R-:W-:Y:S01]  /*0850*/  IMAD R11, R2, -0x326172a9, RZ ;  /* 0xcd9e8d57020b7824 */ /* 0x000fe200078e02ff */
[----:B------:R-:W-:Y:S01]  /*0860*/  LOP3.LUT R6, R5, UR14, R6, 0x96, !PT ;  /* 0x0000000e05067c12 */ /* 0x000fe2000f8e9606 */
[----:B------:R-:W-:Y:S01]  /*0870*/  IMAD.HI.U32 R10, R7, -0x326172a9, RZ ;  /* 0xcd9e8d57070a7827 */ /* 0x000fe200078e00ff */
[----:B-----5:R-:W-:Y:S01]  /*0880*/  PRMT R8, R51, 0x7632, R8 ;  /* 0x0000763233087816 */ /* 0x020fe20000000008 */
[----:B------:R-:W0:Y:S01]  /*0890*/  LDCU UR23, c[0x0][0x404] ;  /* 0x00008080ff1777ac */ /* 0x000e220008000800 */
[----:B------:R-:W-:Y:S01]  /*08a0*/  PRMT R15, R59, 0x7632, R15 ;  /* 0x000076323b0f7816 */ /* 0x000fe2000000000f */
[----:B------:R-:W-:Y:S01]  /*08b0*/  IMAD R13, R4, -0x2daee0ad, RZ ;  /* 0xd2511f53040d7824 */ /* 0x000fe200078e02ff */
[----:B------:R-:W-:Y:S01]  /*08c0*/  LOP3.LUT R10, R11, UR26, R10, 0x96, !PT ;  /* 0x0000001a0b0a7c12 */ /* 0x000fe2000f8e960a */
[----:B------:R-:W-:Y:S01]  /*08d0*/  IMAD.HI.U32 R12, R6, -0x2daee0ad, RZ ;  /* 0xd2511f53060c7827 */ /* 0x000fe200078e00ff */
[----:B------:R-:W-:Y:S01]  /*08e0*/  PRMT R17, R58, 0x7632, R17 ;  /* 0x000076323a117816 */ /* 0x000fe20000000011 */
[----:B------:R-:W1:Y:S01]  /*08f0*/  LDCU UR45, c[0x0][0x388] ;  /* 0x00007100ff2d77ac */ /* 0x000e620008000800 */
[----:B------:R-:W-:Y:S01]  /*0900*/  PRMT R18, R62, 0x7632, R18 ;  /* 0x000076323e127816 */ /* 0x000fe20000000012 */
        /* <DEDUP_REMOVED lines=15> */
[----:B------:R-:W-:Y:S01]  /*0a00*/  PRMT R23, R71, 0x7632, R23 ;  /* 0x0000763247177816 */ /* 0x000fe20000000017 */
[----:B------:R-:W-:Y:S01]  /*0a10*/  IMAD.HI.U32 R10, R6, -0x326172a9, RZ ;  /* 0xcd9e8d57060a7827 */ /* 0x000fe200078e00ff */
[----:B------:R-:W-:Y:S01]  /*0a20*/  PRMT R26, R74, 0x7632, R26 ;  /* 0x000076324a1a7816 */ /* 0x000fe2000000001a */
[----:B------:R-:W4:Y:S01]  /*0a30*/  LDCU.64 UR16, c[0x0][0x408] ;  /* 0x00008100ff1077ac */ /* 0x000f220008000a00 */
[----:B------:R-:W-:Y:S01]  /*0a40*/  PRMT R27, R69, 0x7632, R27 ;  /* 0x00007632451b7816 */ /* 0x000fe2000000001b */
[----:B------:R-:W-:Y:S01]  /*0a50*/  IMAD.HI.U32 R13, R7, -0x2daee0ad, RZ ;  /* 0xd2511f53070d7827 */ /* 0x000fe200078e00ff */
[----:B------:R-:W-:Y:S01]  /*0a60*/  LOP3.LUT R10, R11, UR30, R10, 0x96, !PT ;  /* 0x0000001e0b0a7c12 */ /* 0x000fe2000f8e960a */
[----:B------:R-:W0:Y:S01]  /*0a70*/  LDCU.64 UR18, c[0x0][0x3a0] ;  /* 0x00007400ff1277ac */ /* 0x000e220008000a00 */
[----:B------:R-:W-:Y:S01]  /*0a80*/  PRMT R28, R73, 0x7632, R28 ;  /* 0x00007632491c7816 */ /* 0x000fe2000000001c */
[----:B------:R-:W-:Y:S01]  /*0a90*/  IMAD R12, R7, -0x2daee0ad, RZ ;  /* 0xd2511f53070c7824 */ /* 0x000fe200078e02ff */
[----:B------:R-:W-:Y:S01]  /*0aa0*/  LOP3.LUT R13, R14, UR31, R13, 0x96, !PT ;  /* 0x0000001f0e0d7c12 */ /* 0x000fe2000f8e960d */
[----:B------:R-:W-:Y:S01]  /*0ab0*/  IMAD.HI.U32 R7, R10, -0x2daee0ad, RZ ;  /* 0xd2511f530a077827 */ /* 0x000fe200078e00ff */
[----:B------:R-:W-:Y:S01]  /*0ac0*/  PRMT R29, R68, 0x7632, R29 ;  /* 0x00007632441d7816 */ /* 0x000fe2000000001d */
[----:B------:R-:W0:Y:S01]  /*0ad0*/  LDCU.128 UR8, c[0x0][0x3f0] ;  /* 0x00007e00ff0877ac */ /* 0x000e220008000c00 */
        /* <DEDUP_REMOVED lines=37> */
[----:B------:R-:W-:Y:S01]  /*0d30*/  IMAD.HI.U32 R7, R10, -0x2daee0ad, RZ ;  /* 0xd2511f530a077827 */ /* 0x000fe200078e00ff */
[----:B------:R-:W-:-:S03]  /*0d40*/  PRMT R13, R44, 0x7632, R13 ;  /* 0x000076322c0d7816 */ /* 0x000fc6000000000d */
[----:B------:R-:W-:Y:S01]  /*0d50*/  IMAD R11, R9, -0x20, R16 ;  /* 0xffffffe0090b7824 */ /* 0x000fe200078e0210 */
[----:B------:R-:W-:Y:S01]  /*0d60*/  VIADDMNMX R16, R16, -R25, RZ, !PT ;  /* 0x8000001910107246 */ /* 0x000fe200078001ff */
[----:B------:R-:W-:Y:S01]  /*0d70*/  IMAD R9, R6, -0x326172a9, RZ ;  /* 0xcd9e8d5706097824 */ /* 0x000fe200078e02ff */
[----:B------:R-:W-:Y:S01]  /*0d80*/  LOP3.LUT R132, R14, UR41, R7, 0x96, !PT ;  /* 0x000000290e847c12 */ /* 0x000fe2000f8e9607 */
[----:B------:R-:W-:Y:S01]  /*0d90*/  IMAD.HI.U32 R6, R12, -0x326172a9, RZ ;  /* 0xcd9e8d570c067827 */ /* 0x000fe200078e00ff */
[----:B------:R-:W-:Y:S02]  /*0da0*/  LOP3.LUT R7, R24, 0xffffff00, RZ, 0xc0, !PT ;  /* 0xffffff0018077812 */ /* 0x000fe400078ec0ff */
[----:B------:R-:W-:Y:S01]  /*0db0*/  VIMNMX R16, PT, PT, R16, 0x20, PT ;  /* 0x0000002010107848 */ /* 0x000fe20003fe0100 */
[----:B------:R-:W-:Y:S01]  /*0dc0*/  IMAD.HI.U32 R106, R132, -0x326172a9, RZ ;  /* 0xcd9e8d57846a7827 */ /* 0x000fe200078e00ff */
[----:B------:R-:W-:Y:S02]  /*0dd0*/  LOP3.LUT R134, R9, UR40, R6, 0x96, !PT ;  /* 0x0000002809867c12 */ /* 0x000fe4000f8e9606 */
[----:B------:R-:W-:Y:S01]  /*0de0*/  VIMNMX R11, PT, PT, RZ, R11, !PT ;  /* 0x0000000bff0b7248 */ /* 0x000fe20007fe0100 */
[----:B------:R-:W-:Y:S01]  /*0df0*/  IMAD R32, R16, 0x8, R7 ;  /* 0x0000000810207824 */ /* 0x000fe200078e0207 */
[----:B------:R-:W-:Y:S01]  /*0e00*/  PRMT R14, R48, 0x7632, R14 ;  /* 0x00007632300e7816 */ /* 0x000fe2000000000e */
[----:B------:R-:W-:Y:S01]  /*0e10*/  IMAD R9, R10, -0x2daee0ad, RZ ;  /* 0xd2511f530a097824 */ /* 0x000fe200078e02ff */
[----:B------:R-:W-:Y:S01]  /*0e20*/  VIMNMX R6, PT, PT, R11, 0x20, PT ;  /* 0x000000200b067848 */ /* 0x000fe20003fe0100 */
[----:B------:R-:W-:Y:S01]  /*0e30*/  IMAD R11, R12, -0x326172a9, RZ ;  /* 0xcd9e8d570c0b7824 */ /* 0x000fe200078e02ff */
[----:B------:R-:W-:Y:S01]  /*0e40*/  I2FP.F32.U32 R32, R32 ;  /* 0x0000002000207245 */ /* 0x000fe20000201000 */
[----:B------:R-:W-:Y:S01]  /*0e50*/  IMAD.HI.U32 R108, R134, -0x2daee0ad, RZ ;  /* 0xd2511f53866c7827 */ /* 0x000fe200078e00ff */
[----:B------:R-:W-:-:S02]  /*0e60*/  PRMT R10, R50, 0x7632, R10 ;  /* 0x00007632320a7816 */ /* 0x000fc4000000000a */
[----:B------:R0:W0:Y:S01]  /*0e70*/  MUFU.RCP R83, R32 ;  /* 0x0000002000537308 */ /* 0x0000220000001000 */
[--C-:B------:R-:W-:Y:S01]  /*0e80*/  IMAD R6, R6, 0x8, R7.reuse ;  /* 0x0000000806067824 */ /* 0x100fe200078e0207 */
[----:B------:R-:W-:Y:S01]  /*0e90*/  LOP3.LUT R108, R9, UR43, R108, 0x96, !PT ;  /* 0x0000002b096c7c12 */ /* 0x000fe2000f8e966c */
[----:B------:R-:W-:Y:S01]  /*0ea0*/  IMAD R134, R134, -0x2daee0ad, RZ ;  /* 0xd2511f5386867824 */ /* 0x000fe200078e02ff */
[----:B------:R-:W-:Y:S01]  /*0eb0*/  LOP3.LUT R106, R11, UR42, R106, 0x96, !PT ;  /* 0x0000002a0b6a7c12 */ /* 0x000fe2000f8e966a */
[----:B------:R-:W-:Y:S01]  /*0ec0*/  IMAD R132, R132, -0x326172a9, RZ ;  /* 0xcd9e8d5784847824 */ /* 0x000fe200078e02ff */
[----:B------:R-:W-:Y:S02]  /*0ed0*/  PRMT R7, R47, 0x7632, R7 ;  /* 0x000076322f077816 */ /* 0x000fe40000000007 */
[----:B------:R-:W-:Y:S02]  /*0ee0*/  PRMT R9, R46, 0x7632, R9 ;  /* 0x000076322e097816 */ /* 0x000fe40000000009 */
[----:B------:R-:W-:-:S02]  /*0ef0*/  PRMT R11, R45, 0x7632, R11 ;  /* 0x000076322d0b7816 */ /* 0x000fc4000000000b */
[----:B------:R-:W-:Y:S02]  /*0f00*/  PRMT R12, R49, 0x7632, R12 ;  /* 0x00007632310c7816 */ /* 0x000fe4000000000c */
[----:B------:R-:W-:Y:S02]  /*0f10*/  PRMT R16, R63, 0x7632, R16 ;  /* 0x000076323f107816 */ /* 0x000fe40000000010 */
[----:B------:R-:W-:Y:S02]  /*0f20*/  PRMT R24, R75, 0x7632, R24 ;  /* 0x000076324b187816 */ /* 0x000fe40000000018 */
[----:B01234-:R-:W-:-:S07]  /*0f30*/  PRMT R25, R70, 0x7632, R25 ;  /* 0x0000763246197816 */ /* 0x01ffce0000000019 */
.L_x_1836:
[----:B------:R-:W-:-:S06]  /*0f40*/  UIMAD.WIDE UR4, UR22, 0x4, UR8 ;  /* 0x00000004160478a5 */ /* 0x000fcc000f8e0208 */
[----:B0123--:R-:W-:Y:S02]  /*0f50*/  IMAD.U32 R78, RZ, RZ, UR4 ;  /* 0x00000004ff4e7e24 */ /* 0x00ffe4000f8e00ff */
[----:B------:R-:W-:-:S05]  /*0f60*/  IMAD.U32 R79, RZ, RZ, UR5 ;  /* 0x00000005ff4f7e24 */ /* 0x000fca000f8e00ff */
[----:B------:R-:W2:Y:S01]  /*0f70*/  LDG.E R78, desc[UR12][R78.64] ;  /* 0x0000000c4e4e7981 */ /* 0x000ea2000c1e1900 */
[----:B------:R-:W-:-:S06]  /*0f80*/  UIMAD.WIDE UR4, UR22, 0x4, UR10 ;  /* 0x00000004160478a5 */ /* 0x000fcc000f8e020a */
[----:B------:R-:W-:Y:S01]  /*0f90*/  MOV R76, UR4 ;  /* 0x00000004004c7c02 */ /* 0x000fe20008000f00 */
[----:B------:R-:W-:-:S05]  /*0fa0*/  IMAD.U32 R77, RZ, RZ, UR5 ;  /* 0x00000005ff4d7e24 */ /* 0x000fca000f8e00ff */
        /* <DEDUP_REMOVED lines=26> */
.L_x_1529:
[----:B------:R-:W-:Y:S05]  /*1150*/  BRA.U !UP0, `(.L_x_1530) ;  /* 0x0000002d08b47547 */ /* 0x000fea000b800000 */
[----:B------:R-:W0:Y:S02]  /*1160*/  LDC.64 R32, c[0x0][0x3a0] ;  /* 0x0000e800ff207b82 */ /* 0x000e240000000a00 */
        /* <DEDUP_REMOVED lines=23> */
.L_x_1534:
        /* <DEDUP_REMOVED lines=13> */
.L_x_1536:
[----:B------:R-:W-:Y:S05]  /*13b0*/  BSYNC.RECONVERGENT B2 ;  /* 0x0000000000027941 */ /* 0x000fea0003800200 */
.L_x_1535:
        /* <DEDUP_REMOVED lines=41> */
[----:B------:R-:W-:Y:S01]  /*1650*/  LOP3.LUT R108, R108, UR43, R77, 0x96, !PT ;  /* 0x0000002b6c6c7c12 */ /* 0x000fe2000f8e964d */
[----:B------:R-:W-:-:S07]  /*1660*/  IMAD.MOV.U32 R77, RZ, RZ, R134 ;  /* 0x000000ffff4d7224 */ /* 0x000fce00078e0086 */
.L_x_1533:
[----:B------:R-:W-:Y:S05]  /*1670*/  BSYNC.RECONVERGENT B1 ;  /* 0x0000000000017941 */ /* 0x000fea0003800200 */
.L_x_1532:
[----:B------:R-:W-:Y:S01]  /*1680*/  I2FP.F32.U32 R77, R77 ;  /* 0x0000004d004d7245 */ /* 0x000fe20000201000 */
[----:B------:R-:W-:Y:S01]  /*1690*/  IMAD.MOV.U32 R94, RZ, RZ, 0x2f800000 ;  /* 0x2f800000ff5e7424 */ /* 0x000fe200078e00ff */
[----:B------:R-:W-:Y:S01]  /*16a0*/  SHF.L.U32 R93, R64, 0x10, RZ ;  /* 0x00000010405d7819 */ /* 0x000fe200000006ff */
[----:B-----5:R-:W-:Y:S02]  /*16b0*/  IMAD.U32 R78, R36, 0x10000, RZ ;  /* 0x00010000244e7824 */ /* 0x020fe400078e00ff */
[----:B------:R-:W-:Y:S02]  /*16c0*/  FFMA.FTZ R77, R77, R94, 1.1641532182693481445e-10 ;  /* 0x2f0000004d4d7423 */ /* 0x000fe4000001005e */
[----:B------:R-:W-:-:S03]  /*16d0*/  FMUL.FTZ R78, R78, UR17 ;  /* 0x000000114e4e7c20 */ /* 0x000fc60008410000 */
[----:B------:R-:W-:Y:S01]  /*16e0*/  FSETP.GTU.FTZ.AND P2, PT, R77, UR23, PT ;  /* 0x000000174d007c0b */ /* 0x000fe2000bf5c000 */
[----:B------:R-:W-:Y:S01]  /*16f0*/  FMUL.FTZ R78, R78, UR16 ;  /* 0x000000104e4e7c20 */ /* 0x000fe20008410000 */
[----:B------:R-:W-:Y:S02]  /*1700*/  IMAD.U32 R77, R32, 0x10000, RZ ;  /* 0x00010000204d7824 */ /* 0x000fe400078e00ff */
[----:B------:R-:W-:Y:S02]  /*1710*/  SEL R94, RZ, 0x1, P2 ;  /* 0x00000001ff5e7807 */ /* 0x000fe40001000000 */
[----:B------:R-:W-:-:S05]  /*1720*/  FSEL R78, R78, RZ, !P2 ;  /* 0x000000ff4e4e7208 */ /* 0x000fca0005000000 */
[----:B------:R-:W-:-:S07]  /*1730*/  FFMA.FTZ R93, R78, R93, R77 ;  /* 0x0000005d4e5d7223 */ /* 0x000fce000001004d */
.L_x_1531:
        /* <DEDUP_REMOVED lines=22> */
.L_x_1540:
        /* <DEDUP_REMOVED lines=13> */
.L_x_1542:
[----:B------:R-:W-:Y:S05]  /*1970*/  BSYNC.RECONVERGENT B2 ;  /* 0x0000000000027941 */ /* 0x000fea0003800200 */
.L_x_1541:
        /* <DEDUP_REMOVED lines=40> */
[----:B------:R-:W-:Y:S01]  /*1c00*/  LOP3.LUT R108, R108, UR43, R77, 0x96, !PT ;  /* 0x0000002b6c6c7c12 */ /* 0x000fe2000f8e964d */
[----:B------:R-:W-:Y:S02]  /*1c10*/  HFMA2 R77, -RZ, RZ, 0, 0 ;  /* 0x00000000ff4d7431 */ /* 0x000fe400000001ff */
[----:B------:R-:W-:-:S07]  /*1c20*/  IMAD.MOV.U32 R78, RZ, RZ, R99 ;  /* 0x000000ffff4e7224 */ /* 0x000fce00078e0063 */
.L_x_1539:
[----:B------:R-:W-:Y:S05]  /*1c30*/  BSYNC.RECONVERGENT B1 ;  /* 0x0000000000017941 */ /* 0x000fea0003800200 */
.L_x_1538:
[----:B-----5:R-:W-:Y:S01]  /*1c40*/  PRMT R79, R36, 0x7632, R79 ;  /* 0x00007632244f7816 */ /* 0x020fe2000000004f */
[----:B------:R-:W-:Y:S01]  /*1c50*/  IMAD.MOV.U32 R95, RZ, RZ, 0x2f800000 ;  /* 0x2f800000ff5f7424 */ /* 0x000fe200078e00ff */
[----:B------:R-:W-:Y:S02]  /*1c60*/  I2FP.F32.U32 R76, R78 ;  /* 0x0000004e004c7245 */ /* 0x000fe40000201000 */
[----:B------:R-:W-:Y:S01]  /*1c70*/  PRMT R78, R32, 0x7632, R78 ;  /* 0x00007632204e7816 */ /* 0x000fe2000000004e */
[----:B------:R-:W-:Y:S02]  /*1c80*/  IMAD.U32 R79, R79, 0x10000, RZ ;  /* 0x000100004f4f7824 */ /* 0x000fe400078e00ff */
[----:B------:R-:W-:Y:S02]  /*1c90*/  FFMA.FTZ R76, R76, R95, 1.1641532182693481445e-10 ;  /* 0x2f0000004c4c7423 */ /* 0x000fe4000001005f */
[----:B------:R-:W-:Y:S01]  /*1ca0*/  FMUL.FTZ R79, R79, UR17 ;  /* 0x000000114f4f7c20 */ /* 0x000fe20008410000 */
[----:B------:R-:W-:-:S02]  /*1cb0*/  IMAD.U32 R78, R78, 0x10000, RZ ;  /* 0x000100004e4e7824 */ /* 0x000fc400078e00ff */
[----:B------:R-:W-:Y:S01]  /*1cc0*/  FSETP.GTU.FTZ.AND P2, PT, R76, UR23, PT ;  /* 0x000000174c007c0b */ /* 0x000fe2000bf5c000 */
[----:B------:R-:W-:Y:S01]  /*1cd0*/  FMUL.FTZ R79, R79, UR16 ;  /* 0x000000104f4f7c20 */ /* 0x000fe20008410000 */
[----:B------:R-:W-:Y:S02]  /*1ce0*/  SHF.L.U32 R76, R91, 0x10, RZ ;  /* 0x000000105b4c7819 */ /* 0x000fe400000006ff */
[----:B------:R-:W-:Y:S02]  /*1cf0*/  SEL R96, RZ, 0x1, P2 ;  /* 0x00000001ff607807 */ /* 0x000fe40001000000 */
[----:B------:R-:W-:-:S05]  /*1d00*/  FSEL R79, R79, RZ, !P2 ;  /* 0x000000ff4f4f7208 */ /* 0x000fca0005000000 */
[----:B------:R-:W-:-:S07]  /*1d10*/  FFMA.FTZ R95, R79, R76, R78 ;  /* 0x0000004c4f5f7223 */ /* 0x000fce000001004e */
.L_x_1537:
        /* <DEDUP_REMOVED lines=21> */
.L_x_1546:
        /* <DEDUP_REMOVED lines=13> */
.L_x_1548:
[----:B------:R-:W-:Y:S05]  /*1f40*/  BSYNC.RECONVERGENT B2 ;  /* 0x0000000000027941 */ /* 0x000fea0003800200 */
.L_x_1547:
        /* <DEDUP_REMOVED lines=39> */
[----:B------:R-:W-:Y:S02]  /*21c0*/  IMAD.MOV.U32 R118, RZ, RZ, R76 ;  /* 0x000000ffff767224 */ /* 0x000fe400078e004c */
[----:B------:R-:W-:Y:S01]  /*21d0*/  HFMA2 R76, -RZ, RZ, 0, 0 ;  /* 0x00000000ff4c7431 */ /* 0x000fe200000001ff */
[----:B------:R-:W-:Y:S01]  /*21e0*/  LOP3.LUT R108, R108, UR43, R77, 0x96, !PT ;  /* 0x0000002b6c6c7c12 */ /* 0x000fe2000f8e964d */
[----:B------:R-:W-:-:S07]  /*21f0*/  IMAD.MOV.U32 R78, RZ, RZ, R101 ;  /* 0x000000ffff4e7224 */ /* 0x000fce00078e0065 */
.L_x_1545:
[----:B------:R-:W-:Y:S05]  /*2200*/  BSYNC.RECONVERGENT B1 ;  /* 0x0000000000017941 */ /* 0x000fea0003800200 */
.L_x_1544:
        /* <DEDUP_REMOVED lines=12> */
.L_x_1543:
        /* <DEDUP_REMOVED lines=22> */
.L_x_1552:
        /* <DEDUP_REMOVED lines=13> */
.L_x_1554:
[----:B------:R-:W-:Y:S05]  /*2500*/  BSYNC.RECONVERGENT B2 ;  /* 0x0000000000027941 */ /* 0x000fea0003800200 */
.L_x_1553:
        /* <DEDUP_REMOVED lines=43> */
.L_x_1551:
[----:B------:R-:W-:Y:S05]  /*27c0*/  BSYNC.RECONVERGENT B1 ;  /* 0x0000000000017941 */ /* 0x000fea0003800200 */
.L_x_1550:
        /* <DEDUP_REMOVED lines=14> */
.L_x_1549:
        /* <DEDUP_REMOVED lines=21> */
.L_x_1558:
        /* <DEDUP_REMOVED lines=13> */
.L_x_1560:
[----:B------:R-:W-:Y:S05]  /*2ad0*/  BSYNC.RECONVERGENT B2 ;  /* 0x0000000000027941 */ /* 0x000fea0003800200 */
.L_x_1559:
        /* <DEDUP_REMOVED lines=43> */
.L_x_1557:
[----:B------:R-:W-:Y:S05]  /*2d90*/  BSYNC.RECONVERGENT B1 ;  /* 0x0000000000017941 */ /* 0x000fea0003800200 */
.L_x_1556:
        /* <DEDUP_REMOVED lines=12> */
.L_x_1555:
        /* <DEDUP_REMOVED lines=22> */
.L_x_1564:
        /* <DEDUP_REMOVED lines=13> */
.L_x_1566:
[----:B------:R-:W-:Y:S05]  /*3090*/  BSYNC.RECONVERGENT B2 ;  /* 0x0000000000027941 */ /* 0x000fea0003800200 */
.L_x_1565:
        /* <DEDUP_REMOVED lines=43> */
.L_x_1563:
[----:B------:R-:W-:Y:S05]  /*3350*/  BSYNC.RECONVERGENT B1 ;  /* 0x0000000000017941 */ /* 0x000fea0003800200 */
.L_x_1562:
        /* <DEDUP_REMOVED lines=14> */
.L_x_1561:
        /* <DEDUP_REMOVED lines=21> */
.L_x_1570:
        /* <DEDUP_REMOVED lines=13> */
.L_x_1572:
[----:B------:R-:W-:Y:S05]  /*3660*/  BSYNC.RECONVERGENT B2 ;  /* 0x0000000000027941 */ /* 0x000fea0003800200 */
.L_x_1571:
        /* <DEDUP_REMOVED lines=43> */
.L_x_1569:
[----:B------:R-:W-:Y:S05]  /*3920*/  BSYNC.RECONVERGENT B1 ;  /* 0x0000000000017941 */ /* 0x000fea0003800200 */
.L_x_1568:
        /* <DEDUP_REMOVED lines=12> */
.L_x_1567:
        /* <DEDUP_REMOVED lines=22> */
.L_x_1576:
        /* <DEDUP_REMOVED lines=13> */
.L_x_1578:
[----:B------:R-:W-:Y:S05]  /*3c20*/  BSYNC.RECONVERGENT B2 ;  /* 0x0000000000027941 */ /* 0x000fea0003800200 */
.L_x_1577:
        /* <DEDUP_REMOVED lines=43> */
.L_x_1575:
[----:B------:R-:W-:Y:S05]  /*3ee0*/  BSYNC.RECONVERGENT B1 ;  /* 0x0000000000017941 */ /* 0x000fea0003800200 */
.L_x_1574:
[----:B-----5:R-:W-:Y:S02]  /*3ef0*/  PRMT R78, R39, 0x7632, R78 ;  /* 0x00007632274e7816 */ /* 0x020fe4000000004e */
[----:B------:R-:W-:Y:S01]  /*3f00*/  I2FP.F32.U32 R76, R77 ;  /* 0x0000004d004c7245 */ /* 0x000fe20000201000 */
[----:B------:R-:W-:Y:S01]  /*3f10*/  IMAD.MOV.U32 R77, RZ, RZ, 0x2f800000 ;  /* 0x2f800000ff4d7424 */ /* 0x000fe200078e00ff */
[----:B------:R-:W-:Y:S01]  /*3f20*/  SHF.L.U32 R111, R88, 0x10, RZ ;  /* 0x00000010586f7819 */ /* 0x000fe200000006ff */
[----:B------:R-:W-:Y:S02]  /*3f30*/  IMAD.U32 R78, R78, 0x10000, RZ ;  /* 0x000100004e4e7824 */ /* 0x000fe400078e00ff */
[----:B------:R-:W-:Y:S01]  /*3f40*/  FFMA.FTZ R76, R76, R77, 1.1641532182693481445e-10 ;  /* 0x2f0000004c4c7423 */ /* 0x000fe2000001004d */
[----:B------:R-:W-:Y:S01]  /*3f50*/  PRMT R77, R35, 0x7632, R77 ;  /* 0x00007632234d7816 */ /* 0x000fe2000000004d */
[----:B------:R-:W-:-:S03]  /*3f60*/  FMUL.FTZ R78, R78, UR17 ;  /* 0x000000114e4e7c20 */ /* 0x000fc60008410000 */
[----:B------:R-:W-:Y:S01]  /*3f70*/  FSETP.GTU.FTZ.AND P0, PT, R76, UR23, PT ;  /* 0x000000174c007c0b */ /* 0x000fe2000bf1c000 */
[----:B------:R-:W-:Y:S01]  /*3f80*/  FMUL.FTZ R78, R78, UR16 ;  /* 0x000000104e4e7c20 */ /* 0x000fe20008410000 */
[----:B------:R-:W-:Y:S02]  /*3f90*/  IMAD.U32 R77, R77, 0x10000, RZ ;  /* 0x000100004d4d7824 */ /* 0x000fe400078e00ff */
[----:B------:R-:W-:Y:S02]  /*3fa0*/  SEL R107, RZ, 0x1, P0 ;  /* 0x00000001ff6b7807 */ /* 0x000fe40000000000 */
[----:B------:R-:W-:-:S05]  /*3fb0*/  FSEL R78, R78, RZ, !P0 ;  /* 0x000000ff4e4e7208 */ /* 0x000fca0004000000 */
[----:B------:R-:W-:-:S07]  /*3fc0*/  FFMA.FTZ R111, R78, R111, R77 ;  /* 0x0000006f4e6f7223 */ /* 0x000fce000001004d */
.L_x_1573:
[----:B------:R-:W-:Y:S02]  /*3fd0*/  F2FP.BF16.F32.PACK_AB R79, RZ, R111 ;  /* 0x0000006fff4f723e */ /* 0x000fe400000010ff */
[----:B------:R-:W-:Y:S02]  /*3fe0*/  PRMT R78, R128, 0x5410, R130 ;  /* 0x00005410804e7816 */ /* 0x000fe40000000082 */
[----:B------:R-:W-:Y:S02]  /*3ff0*/  PRMT R77, R126, 0x5410, R124 ;  /* 0x000054107e4d7816 */ /* 0x000fe4000000007c */
[----:B------:R-:W-:Y:S02]  /*4000*/  PRMT R76, R122, 0x5410, R120 ;  /* 0x000054107a4c7816 */ /* 0x000fe40000000078 */
[----:B------:R-:W-:Y:S01]  /*4010*/  PRMT R79, R118, 0x5410, R79 ;  /* 0x00005410764f7816 */ /* 0x000fe2000000004f */
[----:B------:R-:W-:Y:S06]  /*4020*/  BRA `(.L_x_1579) ;  /* 0x0000002800f07947 */ /* 0x000fec0003800000 */
.L_x_1530:
[----:B------:R-:W-:Y:S01]  /*4030*/  IMAD.MOV.U32 R93, RZ, RZ, RZ ;  /* 0x000000ffff5d7224 */ /* 0x000fe200078e00ff */
[----:B------:R-:W-:Y:S01]  /*4040*/  MOV R76, R109 ;  /* 0x0000006d004c7202 */ /* 0x000fe20000000f00 */
[----:B------:R-:W-:Y:S01]  /*4050*/  IMAD.MOV.U32 R116, RZ, RZ, R134 ;  /* 0x000000ffff747224 */ /* 0x000fe200078e0086 */
        /* <DEDUP_REMOVED lines=17> */
.L_x_1583:
        /* <DEDUP_REMOVED lines=13> */
.L_x_1585:
[----:B------:R-:W-:Y:S05]  /*4240*/  BSYNC.RECONVERGENT B2 ;  /* 0x0000000000027941 */ /* 0x000fea0003800200 */
.L_x_1584:
        /* <DEDUP_REMOVED lines=43> */
.L_x_1582:
[----:B------:R-:W-:Y:S05]  /*4500*/  BSYNC.RECONVERGENT B1 ;  /* 0x0000000000017941 */ /* 0x000fea0003800200 */
.L_x_1581:
[----:B------:R-:W-:Y:S01]  /*4510*/  I2FP.F32.U32 R77, R77 ;  /* 0x0000004d004d7245 */ /* 0x000fe20000201000 */
[----:B------:R-:W-:Y:S02]  /*4520*/  IMAD.MOV.U32 R78, RZ, RZ, 0x2f800000 ;  /* 0x2f800000ff4e7424 */ /* 0x000fe400078e00ff */
[----:B-----5:R-:W-:Y:S02]  /*4530*/  IMAD.U32 R79, R36, 0x10000, RZ ;  /* 0x00010000244f7824 */ /* 0x020fe400078e00ff */
[----:B------:R-:W-:Y:S01]  /*4540*/  FFMA.FTZ R77, R77, R78, 1.1641532182693481445e-10 ;  /* 0x2f0000004d4d7423 */ /* 0x000fe2000001004e */
[----:B------:R-:W-:Y:S01]  /*4550*/  SHF.L.U32 R78, R64, 0x10, RZ ;  /* 0x00000010404e7819 */ /* 0x000fe200000006ff */
[----:B------:R-:W-:-:S03]  /*4560*/  FMUL.FTZ R79, R79, UR17 ;  /* 0x000000114f4f7c20 */ /* 0x000fc60008410000 */
[----:B------:R-:W-:Y:S01]  /*4570*/  FSETP.GTU.FTZ.AND P0, PT, R77, UR23, PT ;  /* 0x000000174d007c0b */ /* 0x000fe2000bf1c000 */
[----:B------:R-:W-:-:S03]  /*4580*/  FMUL.FTZ R79, R79, UR16 ;  /* 0x000000104f4f7c20 */ /* 0x000fc60008410000 */
[----:B------:R-:W-:Y:S02]  /*4590*/  SEL R94, RZ, 0x1, P0 ;  /* 0x00000001ff5e7807 */ /* 0x000fe40000000000 */
[----:B------:R-:W-:-:S05]  /*45a0*/  FSEL R93, R79, RZ, !P0 ;  /* 0x000000ff4f5d7208 */ /* 0x000fca0004000000 */
[----:B------:R-:W-:-:S07]  /*45b0*/  FMUL.FTZ R93, R93, R78 ;  /* 0x0000004e5d5d7220 */ /* 0x000fce0000410000 */
.L_x_1580:
[----:B------:R-:W-:Y:S01]  /*45c0*/  F2FP.BF16.F32.PACK_AB R122, RZ, R93 ;  /* 0x0000005dff7a723e */ /* 0x000fe200000010ff */
[----:B------:R-:W-:Y:S02]  /*45d0*/  IMAD.MOV.U32 R95, RZ, RZ, RZ ;  /* 0x000000ffff5f7224 */ /* 0x000fe400078e00ff */
[----:B------:R-:W-:Y:S01]  /*45e0*/  IMAD.MOV.U32 R77, RZ, RZ, R76 ;  /* 0x000000ffff4d7224 */ /* 0x000fe200078e004c */
        /* <DEDUP_REMOVED lines=14> */
.L_x_1589:
        /* <DEDUP_REMOVED lines=13> */
.L_x_1591:
[----:B------:R-:W-:Y:S05]  /*47a0*/  BSYNC.RECONVERGENT B2 ;  /* 0x0000000000027941 */ /* 0x000fea0003800200 */
.L_x_1590:
        /* <DEDUP_REMOVED lines=43> */
.L_x_1588:
[----:B------:R-:W-:Y:S05]  /*4a60*/  BSYNC.RECONVERGENT B1 ;  /* 0x0000000000017941 */ /* 0x000fea0003800200 */
.L_x_1587:
[----:B-----5:R-:W-:Y:S01]  /*4a70*/  PRMT R79, R36, 0x7632, R79 ;  /* 0x00007632244f7816 */ /* 0x020fe2000000004f */
[----:B------:R-:W-:Y:S01]  /*4a80*/  IMAD.MOV.U32 R95, RZ, RZ, 0x2f800000 ;  /* 0x2f800000ff5f7424 */ /* 0x000fe200078e00ff */
[----:B------:R-:W-:Y:S02]  /*4a90*/  I2FP.F32.U32 R76, R78 ;  /* 0x0000004e004c7245 */ /* 0x000fe40000201000 */
[----:B------:R-:W-:-:S03]  /*4aa0*/  SHF.L.U32 R79, R79, 0x10, RZ ;  /* 0x000000104f4f7819 */ /* 0x000fc600000006ff */
[----:B------:R-:W-:Y:S02]  /*4ab0*/  FFMA.FTZ R76, R76, R95, 1.1641532182693481445e-10 ;  /* 0x2f0000004c4c7423 */ /* 0x000fe4000001005f */
[----:B------:R-:W-:-:S03]  /*4ac0*/  FMUL.FTZ R79, R79, UR17 ;  /* 0x000000114f4f7c20 */ /* 0x000fc60008410000 */
[----:B------:R-:W-:Y:S01]  /*4ad0*/  FSETP.GTU.FTZ.AND P0, PT, R76, UR23, PT ;  /* 0x000000174c007c0b */ /* 0x000fe2000bf1c000 */
[----:B------:R-:W-:Y:S01]  /*4ae0*/  FMUL.FTZ R79, R79, UR16 ;  /* 0x000000104f4f7c20 */ /* 0x000fe20008410000 */
[----:B------:R-:W-:Y:S02]  /*4af0*/  IMAD.U32 R76, R91, 0x10000, RZ ;  /* 0x000100005b4c7824 */ /* 0x000fe400078e00ff */
[----:B------:R-:W-:Y:S02]  /*4b00*/  SEL R96, RZ, 0x1, P0 ;  /* 0x00000001ff607807 */ /* 0x000fe40000000000 */
[----:B------:R-:W-:-:S05]  /*4b10*/  FSEL R79, R79, RZ, !P0 ;  /* 0x000000ff4f4f7208 */ /* 0x000fca0004000000 */
[----:B------:R-:W-:-:S07]  /*4b20*/  FMUL.FTZ R95, R79, R76 ;  /* 0x0000004c4f5f7220 */ /* 0x000fce0000410000 */
.L_x_1586:
[----:B------:R-:W-:Y:S01]  /*4b30*/  F2FP.BF16.F32.PACK_AB R120, RZ, R95 ;  /* 0x0000005fff78723e */ /* 0x000fe200000010ff */
[----:B------:R-:W-:Y:S01]  /*4b40*/  IMAD.MOV.U32 R97, RZ, RZ, RZ ;  /* 0x000000ffff617224 */ /* 0x000fe200078e00ff */
[----:B------:R-:W-:Y:S01]  /*4b50*/  MOV R76, R77 ;  /* 0x0000004d004c7202 */ /* 0x000fe20000000f00 */
[----:B------:R-:W-:Y:S06]  /*4b60*/  BRA.U !UP2, `(.L_x_1592) ;  /* 0x000000050a487547 */ /* 0x000fec000b800000 */
[----:B------:R-:W-:Y:S01]  /*4b70*/  ISETP.NE.AND P0, PT, R77, 0x1, PT ;  /* 0x000000014d00780c */ /* 0x000fe20003f05270 */
[----:B------:R-:W-:Y:S01]  /*4b80*/  BSSY.RECONVERGENT B1, `(.L_x_1593) ;  /* 0x0000045000017945 */ /* 0x000fe20003800200 */
[----:B------:R-:W-:Y:S02]  /*4b90*/  IMAD.MOV.U32 R76, RZ, RZ, 0x2 ;  /* 0x00000002ff4c7424 */ /* 0x000fe400078e00ff */
[----:B------:R-:W-:-:S09]  /*4ba0*/  IMAD.MOV.U32 R78, RZ, RZ, R132 ;  /* 0x000000ffff4e7224 */ /* 0x000fd200078e0084 */
        /* <DEDUP_REMOVED lines=9> */
.L_x_1595:
        /* <DEDUP_REMOVED lines=13> */
.L_x_1597:
[----:B------:R-:W-:Y:S05]  /*4d10*/  BSYNC.RECONVERGENT B2 ;  /* 0x0000000000027941 */ /* 0x000fea0003800200 */
.L_x_1596:
        /* <DEDUP_REMOVED lines=41> */
[----:B------:R-:W-:Y:S01]  /*4fb0*/  LOP3.LUT R108, R108, UR43, R77, 0x96, !PT ;  /* 0x0000002b6c6c7c12 */ /* 0x000fe2000f8e964d */
[----:B------:R-:W-:-:S07]  /*4fc0*/  IMAD.MOV.U32 R76, RZ, RZ, RZ ;  /* 0x000000ffff4c7224 */ /* 0x000fce00078e00ff */
.L_x_1594:
[----:B------:R-:W-:Y:S05]  /*4fd0*/  BSYNC.RECONVERGENT B1 ;  /* 0x0000000000017941 */ /* 0x000fea0003800200 */
.L_x_1593:
        /* <DEDUP_REMOVED lines=10> */
[----:B------:R-:W-:-:S07]  /*5080*/  FMUL.FTZ R97, R97, R78 ;  /* 0x0000004e61617220 */ /* 0x000fce0000410000 */
.L_x_1592:
[----:B------:R-:W-:Y:S01]  /*5090*/  F2FP.BF16.F32.PACK_AB R124, RZ, R97 ;  /* 0x00000061ff7c723e */ /* 0x000fe200000010ff */
[----:B------:R-:W-:Y:S01]  /*50a0*/  IMAD.MOV.U32 R77, RZ, RZ, R76 ;  /* 0x000000ffff4d7224 */ /* 0x000fe200078e004c */
[----:B------:R-:W-:Y:S01]  /*50b0*/  MOV R99, RZ ;  /* 0x000000ff00637202 */ /* 0x000fe20000000f00 */
        /* <DEDUP_REMOVED lines=14> */
.L_x_1601:
        /* <DEDUP_REMOVED lines=13> */
.L_x_1603:
[----:B------:R-:W-:Y:S05]  /*5270*/  BSYNC.RECONVERGENT B2 ;  /* 0x0000000000027941 */ /* 0x000fea0003800200 */
.L_x_1602:
        /* <DEDUP_REMOVED lines=43> */
.L_x_1600:
[----:B------:R-:W-:Y:S05]  /*5530*/  BSYNC.RECONVERGENT B1 ;  /* 0x0000000000017941 */ /* 0x000fea0003800200 */
.L_x_1599:
[----:B-----5:R-:W-:Y:S01]  /*5540*/  PRMT R79, R37, 0x7632, R79 ;  /* 0x00007632254f7816 */ /* 0x020fe2000000004f */
[----:B------:R-:W-:Y:S01]  /*5550*/  IMAD.MOV.U32 R99, RZ, RZ, 0x2f800000 ;  /* 0x2f800000ff637424 */ /* 0x000fe200078e00ff */
[----:B------:R-:W-:-:S03]  /*5560*/  I2FP.F32.U32 R76, R78 ;  /* 0x0000004e004c7245 */ /* 0x000fc60000201000 */
[----:B------:R-:W-:Y:S02]  /*5570*/  IMAD.U32 R79, R79, 0x10000, RZ ;  /* 0x000100004f4f7824 */ /* 0x000fe400078e00ff */
[----:B------:R-:W-:Y:S02]  /*5580*/  FFMA.FTZ R76, R76, R99, 1.1641532182693481445e-10 ;  /* 0x2f0000004c4c7423 */ /* 0x000fe40000010063 */
[----:B------:R-:W-:-:S03]  /*5590*/  FMUL.FTZ R79, R79, UR17 ;  /* 0x000000114f4f7c20 */ /* 0x000fc60008410000 */
[----:B------:R-:W-:Y:S01]  /*55a0*/  FSETP.GTU.FTZ.AND P0, PT, R76, UR23, PT ;  /* 0x000000174c007c0b */ /* 0x000fe2000bf1c000 */
[----:B------:R-:W-:Y:S01]  /*55b0*/  FMUL.FTZ R79, R79, UR16 ;  /* 0x000000104f4f7c20 */ /* 0x000fe20008410000 */
[----:B------:R-:W-:Y:S02]  /*55c0*/  SHF.L.U32 R76, R90, 0x10, RZ ;  /* 0x000000105a4c7819 */ /* 0x000fe400000006ff */
[----:B------:R-:W-:Y:S02]  /*55d0*/  SEL R100, RZ, 0x1, P0 ;  /* 0x00000001ff647807 */ /* 0x000fe40000000000 */
[----:B------:R-:W-:-:S05]  /*55e0*/  FSEL R79, R79, RZ, !P0 ;  /* 0x000000ff4f4f7208 */ /* 0x000fca0004000000 */
[----:B------:R-:W-:-:S07]  /*55f0*/  FMUL.FTZ R99, R79, R76 ;  /* 0x0000004c4f637220 */ /* 0x000fce0000410000 */
.L_x_1598:
        /* <DEDUP_REMOVED lines=17> */
.L_x_1607:
        /* <DEDUP_REMOVED lines=13> */
.L_x_1609:
[----:B------:R-:W-:Y:S05]  /*57e0*/  BSYNC.RECONVERGENT B2 ;  /* 0x0000000000027941 */ /* 0x000fea0003800200 */
.L_x_1608:
        /* <DEDUP_REMOVED lines=43> */
.L_x_1606:
[----:B------:R-:W-:Y:S05]  /*5aa0*/  BSYNC.RECONVERGENT B1 ;  /* 0x0000000000017941 */ /* 0x000fea0003800200 */
.L_x_1605:
[----:B------:R-:W-:Y:S01]  /*5ab0*/  I2FP.F32.U32 R77, R78 ;  /* 0x0000004e004d7245 */ /* 0x000fe20000201000 */
[----:B------:R-:W-:Y:S01]  /*5ac0*/  IMAD.MOV.U32 R78, RZ, RZ, 0x2f800000 ;  /* 0x2f800000ff4e7424 */ /* 0x000fe200078e00ff */
[----:B-----5:R-:W-:-:S03]  /*5ad0*/  SHF.L.U32 R79, R38, 0x10, RZ ;  /* 0x00000010264f7819 */ /* 0x020fc600000006ff */
[----:B------:R-:W-:Y:S01]  /*5ae0*/  FFMA.FTZ R77, R77, R78, 1.1641532182693481445e-10 ;  /* 0x2f0000004d4d7423 */ /* 0x000fe2000001004e */
[----:B------:R-:W-:Y:S02]  /*5af0*/  IMAD.U32 R78, R66, 0x10000, RZ ;  /* 0x00010000424e7824 */ /* 0x000fe400078e00ff */
[----:B------:R-:W-:Y:S02]  /*5b00*/  FMUL.FTZ R79, R79, UR17 ;  /* 0x000000114f4f7c20 */ /* 0x000fe40008410000 */
[----:B------:R-:W-:Y:S02]  /*5b10*/  FSETP.GTU.FTZ.AND P0, PT, R77, UR23, PT ;  /* 0x000000174d007c0b */ /* 0x000fe4000bf1c000 */
[----:B------:R-:W-:Y:S02]  /*5b20*/  FMUL.FTZ R79, R79, UR16 ;  /* 0x000000104f4f7c20 */ /* 0x000fe40008410000 */
[----:B------:R-:W-:-:S03]  /*5b30*/  SEL R102, RZ, 0x1, P0 ;  /* 0x00000001ff667807 */ /* 0x000fc60000000000 */
[----:B------:R-:W-:-:S05]  /*5b40*/  FSEL R101, R79, RZ, !P0 ;  /* 0x000000ff4f657208 */ /* 0x000fca0004000000 */
[----:B------:R-:W-:-:S07]  /*5b50*/  FMUL.FTZ R101, R101, R78 ;  /* 0x0000004e65657220 */ /* 0x000fce0000410000 */
.L_x_1604:
        /* <DEDUP_REMOVED lines=17> */
.L_x_1613:
        /* <DEDUP_REMOVED lines=13> */
.L_x_1615:
[----:B------:R-:W-:Y:S05]  /*5d40*/  BSYNC.RECONVERGENT B2 ;  /* 0x0000000000027941 */ /* 0x000fea0003800200 */
.L_x_1614:
        /* <DEDUP_REMOVED lines=43> */
.L_x_1612:
[----:B------:R-:W-:Y:S05]  /*6000*/  BSYNC.RECONVERGENT B1 ;  /* 0x0000000000017941 */ /* 0x000fea0003800200 */
.L_x_1611:
[----:B-----5:R-:W-:Y:S01]  /*6010*/  PRMT R79, R38, 0x7632, R79 ;  /* 0x00007632264f7816 */ /* 0x020fe2000000004f */
[----:B------:R-:W-:Y:S01]  /*6020*/  HFMA2 R103, -RZ, RZ, 0.1171875, 0 ;  /* 0x2f800000ff677431 */ /* 0x000fe200000001ff */
[----:B------:R-:W-:-:S03]  /*6030*/  I2FP.F32.U32 R76, R78 ;  /* 0x0000004e004c7245 */ /* 0x000fc60000201000 */
[----:B------:R-:W-:Y:S02]  /*6040*/  IMAD.U32 R79, R79, 0x10000, RZ ;  /* 0x000100004f4f7824 */ /* 0x000fe400078e00ff */
        /* <DEDUP_REMOVED lines=8> */
.L_x_1610:
        /* <DEDUP_REMOVED lines=17> */
.L_x_1619:
        /* <DEDUP_REMOVED lines=13> */
.L_x_1621:
[----:B------:R-:W-:Y:S05]  /*62b0*/  BSYNC.RECONVERGENT B2 ;  /* 0x0000000000027941 */ /* 0x000fea0003800200 */
.L_x_1620:
        /* <DEDUP_REMOVED lines=41> */
[----:B------:R-:W-:Y:S02]  /*6550*/  IMAD.MOV.U32 R116, RZ, RZ, R76 ;  /* 0x000000ffff747224 */ /* 0x000fe400078e004c */
[----:B------:R-:W-:-:S07]  /*6560*/  HFMA2 R76, -RZ, RZ, 0, 0 ;  /* 0x00000000ff4c7431 */ /* 0x000fce00000001ff */
.L_x_1618:
[----:B------:R-:W-:Y:S05]  /*6570*/  BSYNC.RECONVERGENT B1 ;  /* 0x0000000000017941 */ /* 0x000fea0003800200 */
.L_x_1617:
        /* <DEDUP_REMOVED lines=11> */
.L_x_1616:
        /* <DEDUP_REMOVED lines=17> */
.L_x_1625:
        /* <DEDUP_REMOVED lines=13> */
.L_x_1627:
[----:B------:R-:W-:Y:S05]  /*6810*/  BSYNC.RECONVERGENT B2 ;  /* 0x0000000000027941 */ /* 0x000fea0003800200 */
.L_x_1626:
        /* <DEDUP_REMOVED lines=43> */
.L_x_1624:
[----:B------:R-:W-:Y:S05]  /*6ad0*/  BSYNC.RECONVERGENT B1 ;  /* 0x0000000000017941 */ /* 0x000fea0003800200 */
.L_x_1623:
[----:B-----5:R-:W-:Y:S01]  /*6ae0*/  PRMT R78, R39, 0x7632, R78 ;  /* 0x00007632274e7816 */ /* 0x020fe2000000004e */
[----:B------:R-:W-:Y:S01]  /*6af0*/  IMAD.U32 R111, R88, 0x10000, RZ ;  /* 0x00010000586f7824 */ /* 0x000fe200078e00ff */
        /* <DEDUP_REMOVED lines=8> */
[----:B------:R-:W-:-:S05]  /*6b80*/  FSEL R78, R78, RZ, !P0 ;  /* 0x000000ff4e4e7208 */ /* 0x000fca0004000000 */
[----:B------:R-:W-:-:S07]  /*6b90*/  FMUL.FTZ R111, R78, R111 ;  /* 0x0000006f4e6f7220 */ /* 0x000fce0000410000 */
.L_x_1622:
[----:B------:R-:W-:Y:S02]  /*6ba0*/  F2FP.BF16.F32.PACK_AB R79, RZ, R111 ;  /* 0x0000006fff4f723e */ /* 0x000fe400000010ff */
[----:B------:R-:W-:Y:S02]  /*6bb0*/  PRMT R78, R128, 0x5410, R130 ;  /* 0x00005410804e7816 */ /* 0x000fe40000000082 */
[----:B------:R-:W-:Y:S02]  /*6bc0*/  PRMT R77, R124, 0x5410, R126 ;  /* 0x000054107c4d7816 */ /* 0x000fe4000000007e */
[----:B------:R-:W-:Y:S02]  /*6bd0*/  PRMT R76, R122, 0x5410, R120 ;  /* 0x000054107a4c7816 */ /* 0x000fe40000000078 */
[----:B------:R-:W-:-:S07]  /*6be0*/  PRMT R79, R118, 0x5410, R79 ;  /* 0x00005410764f7816 */ /* 0x000fce000000004f */
.L_x_1579:
[----:B------:R-:W0:Y:S01]  /*6bf0*/  LDC.64 R144, c[0x0][0x3a8] ;  /* 0x0000ea00ff907b82 */ /* 0x000e220000000a00 */
[----:B------:R-:W-:Y:S02]  /*6c00*/  IMAD.MOV.U32 R134, RZ, RZ, R116 ;  /* 0x000000ffff867224 */ /* 0x000fe400078e0074 */
[----:B0-----:R-:W-:-:S05]  /*6c10*/  IMAD.WIDE.U32 R144, R114, 0x10, R144 ;  /* 0x0000001072907825 */ /* 0x001fca00078e0090 */
[----:B------:R0:W-:Y:S01]  /*6c20*/  STG.E.128 desc[UR12][R144.64], R76 ;  /* 0x0000004c90007986 */ /* 0x0001e2000c101d0c */
[----:B------:R-:W-:Y:S05]  /*6c30*/  BRA.U !UP2, `(.L_x_1628) ;  /* 0x000000010a507547 */ /* 0x000fea000b800000 */
        /* <DEDUP_REMOVED lines=20> */
.L_x_1628:
[----:B------:R-:W-:Y:S02]  /*6d80*/  VIADD R114, R114, 0x80 ;  /* 0x0000008072727836 */ /* 0x000fe40000000000 */
[----:B------:R-:W-:-:S07]  /*6d90*/  VIADD R112, R112, 0x80 ;  /* 0x0000008070707836 */ /* 0x000fce0000000000 */
.L_x_1528:
[----:B------:R-:W-:Y:S05]  /*6da0*/  BSYNC.RECONVERGENT B0 ;  /* 0x0000000000007941 */ /* 0x000fea0003800200 */
.L_x_1527:
[----:B------:R-:W-:Y:S01]  /*6db0*/  ISETP.GE.U32.AND P2, PT, R3, 0x100, PT ;  /* 0x000001000300780c */ /* 0x000fe20003f46070 */
[----:B------:R-:W-:-:S12]  /*6dc0*/  BSSY.RECONVERGENT B0, `(.L_x_1629) ;  /* 0x00005cb000007945 */ /* 0x000fd80003800200 */
[----:B------:R-:W-:Y:S05]  /*6dd0*/  @!P2 BRA `(.L_x_1630) ;  /* 0x0000005c0024a947 */ /* 0x000fea0003800000 */
[----:B------:R-:W-:Y:S01]  /*6de0*/  ISETP.NE.U32.AND P0, PT, RZ, UR18, PT ;  /* 0x00000012ff007c0c */ /* 0x000fe2000bf05070 */
[----:B------:R-:W2:Y:S01]  /*6df0*/  @UP2 LDCU.64 UR4, c[0x0][0x390] ;  /* 0x00007200ff0427ac */ /* 0x000ea20008000a00 */
[----:B01----:R-:W-:Y:S02]  /*6e00*/  HFMA2 R79, -RZ, RZ, 0, 9.5367431640625e-07 ;  /* 0x00000010ff4f7431 */ /* 0x003fe400000001ff */
[----:B------:R-:W-:-:S13]  /*6e10*/  ISETP.NE.AND.EX P0, PT, RZ, UR19, PT, P0 ;  /* 0x00000013ff007c0c */ /* 0x000fda000bf05300 */
[----:B------:R-:W0:Y:S01]  /*6e20*/  @P0 LDC.64 R76, c[0x0][0x3a0] ;  /* 0x0000e800ff4c0b82 */ /* 0x000e220000000a00 */
[----:B--2---:R-:W-:-:S05]  /*6e30*/  @P3 IMAD.WIDE.U32 R78, R112, R79, UR4 ;  /* 0x00000004704e3e25 */ /* 0x004fca000f8e004f */
[----:B-----5:R1:W5:Y:S01]  /*6e40*/  @P3 LDG.E.128 R36, desc[UR12][R78.64] ;  /* 0x0000000c4e243981 */ /* 0x020362000c1e1d00 */
[----:B0-----:R-:W-:-:S05]  /*6e50*/  @P0 IMAD.WIDE.U32 R76, R114, 0x10, R76 ;  /* 0x00000010724c0825 */ /* 0x001fca00078e004c */
[----:B------:R1:W5:Y:S01]  /*6e60*/  @P0 LDG.E.128 R32, desc[UR12][R76.64] ;  /* 0x0000000c4c200981 */ /* 0x000362000c1e1d00 */
[----:B------:R-:W-:Y:S05]  /*6e70*/  @!P0 BRA `(.L_x_1631) ;  /* 0x0000002c00a48947 */ /* 0x000fea0003800000 */
[----:B------:R-:W-:-:S13]  /*6e80*/  ISETP.LT.AND P0, PT, RZ, UR44, PT ;  /* 0x0000002cff007c0c */ /* 0x000fda000bf01270 */
[----:B-----5:R-:W-:Y:S01]  /*6e90*/  @!P0 IMAD.U32 R113, R32, 0x10000, RZ ;  /* 0x0001000020718824 */ /* 0x020fe200078e00ff */
[----:B------:R-:W-:Y:S01]  /*6ea0*/  @!P0 MOV R119, R134 ;  /* 0x0000008600778202 */ /* 0x000fe20000000f00 */
[----:B-1----:R-:W-:Y:S01]  /*6eb0*/  @!P0 IMAD.MOV.U32 R76, RZ, RZ, R109 ;  /* 0x000000ffff4c8224 */ /* 0x002fe200078e006d */
        /* <DEDUP_REMOVED lines=17> */
.L_x_1635:
        /* <DEDUP_REMOVED lines=13> */
.L_x_1637:
[----:B------:R-:W-:Y:S05]  /*70a0*/  BSYNC.RECONVERGENT B2 ;  /* 0x0000000000027941 */ /* 0x000fea0003800200 */
.L_x_1636:
        /* <DEDUP_REMOVED lines=43> */
.L_x_1634:
[----:B------:R-:W-:Y:S05]  /*7360*/  BSYNC.RECONVERGENT B1 ;  /* 0x0000000000017941 */ /* 0x000fea0003800200 */
.L_x_1633:
[----:B------:R-:W-:Y:S01]  /*7370*/  I2FP.F32.U32 R77, R77 ;  /* 0x0000004d004d7245 */ /* 0x000fe20000201000 */
[----:B------:R-:W-:Y:S02]  /*7380*/  HFMA2 R78, -RZ, RZ, 0.1171875, 0 ;  /* 0x2f800000ff4e7431 */ /* 0x000fe400000001ff */
[----:B------:R-:W-:Y:S01]  /*7390*/  IMAD.U32 R79, R36, 0x10000, RZ ;  /* 0x00010000244f7824 */ /* 0x000fe200078e00ff */
[----:B------:R-:W-:Y:S02]  /*73a0*/  SHF.L.U32 R116, R32, 0x10, RZ ;  /* 0x0000001020747819 */ /* 0x000fe400000006ff */
[----:B------:R-:W-:Y:S01]  /*73b0*/  FFMA.FTZ R77, R77, R78, 1.1641532182693481445e-10 ;  /* 0x2f0000004d4d7423 */ /* 0x000fe2000001004e */
[----:B------:R-:W-:Y:S01]  /*73c0*/  FMUL.FTZ R79, R79, UR17 ;  /* 0x000000114f4f7c20 */ /* 0x000fe20008410000 */
[----:B------:R-:W-:-:S03]  /*73d0*/  IMAD.U32 R78, R52, 0x10000, RZ ;  /* 0x00010000344e7824 */ /* 0x000fc600078e00ff */
[----:B------:R-:W-:Y:S01]  /*73e0*/  FMUL.FTZ R79, R79, UR16 ;  /* 0x000000104f4f7c20 */ /* 0x000fe20008410000 */
[----:B------:R-:W-:-:S04]  /*73f0*/  FSETP.GTU.FTZ.AND P4, PT, R77, UR23, PT ;  /* 0x000000174d007c0b */ /* 0x000fc8000bf9c000 */
[----:B------:R-:W-:Y:S02]  /*7400*/  FSEL R113, R79, RZ, !P4 ;  /* 0x000000ff4f717208 */ /* 0x000fe40006000000 */
[----:B------:R-:W-:-:S03]  /*7410*/  SEL R94, RZ, 0x1, P4 ;  /* 0x00000001ff5e7807 */ /* 0x000fc60002000000 */
[----:B------:R-:W-:-:S07]  /*7420*/  FFMA.FTZ R113, R113, R78, R116 ;  /* 0x0000004e71717223 */ /* 0x000fce0000010074 */
.L_x_1632:
        /* <DEDUP_REMOVED lines=22> */
.L_x_1641:
        /* <DEDUP_REMOVED lines=13> */
.L_x_1643:
[----:B------:R-:W-:Y:S05]  /*7660*/  BSYNC.RECONVERGENT B2 ;  /* 0x0000000000027941 */ /* 0x000fea0003800200 */
.L_x_1642:
        /* <DEDUP_REMOVED lines=43> */
.L_x_1640:
[----:B------:R-:W-:Y:S05]  /*7920*/  BSYNC.RECONVERGENT B1 ;  /* 0x0000000000017941 */ /* 0x000fea0003800200 */
.L_x_1639:
[----:B------:R-:W-:Y:S01]  /*7930*/  PRMT R79, R36, 0x7632, R79 ;  /* 0x00007632244f7816 */ /* 0x000fe2000000004f */
[----:B------:R-:W-:Y:S01]  /*7940*/  HFMA2 R109, -RZ, RZ, 0.1171875, 0 ;  /* 0x2f800000ff6d7431 */ /* 0x000fe200000001ff */
[----:B------:R-:W-:Y:S02]  /*7950*/  I2FP.F32.U32 R76, R78 ;  /* 0x0000004e004c7245 */ /* 0x000fe40000201000 */
[----:B------:R-:W-:Y:S01]  /*7960*/  PRMT R78, R32, 0x7632, R78 ;  /* 0x00007632204e7816 */ /* 0x000fe2000000004e */
[----:B------:R-:W-:Y:S02]  /*7970*/  IMAD.U32 R79, R79, 0x10000, RZ ;  /* 0x000100004f4f7824 */ /* 0x000fe400078e00ff */
[----:B------:R-:W-:Y:S01]  /*7980*/  FFMA.FTZ R76, R76, R109, 1.1641532182693481445e-10 ;  /* 0x2f0000004c4c7423 */ /* 0x000fe2000001006d */
[----:B------:R-:W-:Y:S01]  /*7990*/  SHF.L.U32 R78, R78, 0x10, RZ ;  /* 0x000000104e4e7819 */ /* 0x000fe200000006ff */
[----:B------:R-:W-:-:S03]  /*79a0*/  FMUL.FTZ R79, R79, UR17 ;  /* 0x000000114f4f7c20 */ /* 0x000fc60008410000 */
[----:B------:R-:W-:Y:S01]  /*79b0*/  FSETP.GTU.FTZ.AND P4, PT, R76, UR23, PT ;  /* 0x000000174c007c0b */ /* 0x000fe2000bf9c000 */
[----:B------:R-:W-:Y:S01]  /*79c0*/  FMUL.FTZ R79, R79, UR16 ;  /* 0x000000104f4f7c20 */ /* 0x000fe20008410000 */
[----:B------:R-:W-:Y:S02]  /*79d0*/  IMAD.U32 R76, R87, 0x10000, RZ ;  /* 0x00010000574c7824 */ /* 0x000fe400078e00ff */
[----:B------:R-:W-:Y:S02]  /*79e0*/  SEL R96, RZ, 0x1, P4 ;  /* 0x00000001ff607807 */ /* 0x000fe40002000000 */
[----:B------:R-:W-:-:S05]  /*79f0*/  FSEL R79, R79, RZ, !P4 ;  /* 0x000000ff4f4f7208 */ /* 0x000fca0006000000 */
[----:B------:R-:W-:-:S07]  /*7a00*/  FFMA.FTZ R115, R79, R76, R78 ;  /* 0x0000004c4f737223 */ /* 0x000fce000001004e */
.L_x_1638:
        /* <DEDUP_REMOVED lines=21> */
.L_x_1647:
        /* <DEDUP_REMOVED lines=13> */
.L_x_1649:
[----:B------:R-:W-:Y:S05]  /*7c30*/  BSYNC.RECONVERGENT B2 ;  /* 0x0000000000027941 */ /* 0x000fea0003800200 */
.L_x_1648:
        /* <DEDUP_REMOVED lines=42> */
.L_x_1646:
[----:B------:R-:W-:Y:S05]  /*7ee0*/  BSYNC.RECONVERGENT B1 ;  /* 0x0000000000017941 */ /* 0x000fea0003800200 */
.L_x_1645:
[----:B------:R-:W-:Y:S01]  /*7ef0*/  I2FP.F32.U32 R77, R78 ;  /* 0x0000004e004d7245 */ /* 0x000fe20000201000 */
[----:B------:R-:W-:Y:S01]  /*7f00*/  IMAD.MOV.U32 R78, RZ, RZ, 0x2f800000 ;  /* 0x2f800000ff4e7424 */ /* 0x000fe200078e00ff */
[----:B------:R-:W-:Y:S01]  /*7f10*/  SHF.L.U32 R79, R37, 0x10, RZ ;  /* 0x00000010254f7819 */ /* 0x000fe200000006ff */
[----:B------:R-:W-:Y:S02]  /*7f20*/  IMAD.U32 R116, R33, 0x10000, RZ ;  /* 0x0001000021747824 */ /* 0x000fe400078e00ff */
[----:B------:R-:W-:Y:S01]  /*7f30*/  FFMA.FTZ R77, R77, R78, 1.1641532182693481445e-10 ;  /* 0x2f0000004d4d7423 */ /* 0x000fe2000001004e */
[----:B------:R-:W-:Y:S02]  /*7f40*/  IMAD.U32 R78, R53, 0x10000, RZ ;  /* 0x00010000354e7824 */ /* 0x000fe400078e00ff */
[----:B------:R-:W-:Y:S02]  /*7f50*/  FMUL.FTZ R79, R79, UR17 ;  /* 0x000000114f4f7c20 */ /* 0x000fe40008410000 */
[----:B------:R-:W-:-:S02]  /*7f60*/  FSETP.GTU.FTZ.AND P4, PT, R77, UR23, PT ;  /* 0x000000174d007c0b */ /* 0x000fc4000bf9c000 */
[----:B------:R-:W-:Y:S02]  /*7f70*/  FMUL.FTZ R79, R79, UR16 ;  /* 0x000000104f4f7c20 */ /* 0x000fe40008410000 */
[----:B------:R-:W-:-:S03]  /*7f80*/  SEL R98, RZ, 0x1, P4 ;  /* 0x00000001ff627807 */ /* 0x000fc60002000000 */
[----:B------:R-:W-:-:S05]  /*7f90*/  FSEL R117, R79, RZ, !P4 ;  /* 0x000000ff4f757208 */ /* 0x000fca0006000000 */
[----:B------:R-:W-:-:S07]  /*7fa0*/  FFMA.FTZ R117, R117, R78, R116 ;  /* 0x0000004e75757223 */ /* 0x000fce0000010074 */
.L_x_1644:
        /* <DEDUP_REMOVED lines=22> */
.L_x_1653:
        /* <DEDUP_REMOVED lines=13> */
.L_x_1655:
[----:B------:R-:W-:Y:S05]  /*81e0*/  BSYNC.RECONVERGENT B2 ;  /* 0x0000000000027941 */ /* 0x000fea0003800200 */
.L_x_1654:
        /* <DEDUP_REMOVED lines=43> */
.L_x_1652:
[----:B------:R-:W-:Y:S05]  /*84a0*/  BSYNC.RECONVERGENT B1 ;  /* 0x0000000000017941 */ /* 0x000fea0003800200 */
.L_x_1651:
[----:B------:R-:W-:Y:S01]  /*84b0*/  PRMT R79, R37, 0x7632, R79 ;  /* 0x00007632254f7816 */ /* 0x000fe2000000004f */
        /* <DEDUP_REMOVED lines=8> */
[----:B------:R-:W-:Y:S01]  /*8540*/  FMUL.FTZ R79, R79, UR16 ;  /* 0x000000104f4f7c20 */ /* 0x000fe20008410000 */
[----:B------:R-:W-:-:S02]  /*8550*/  IMAD.U32 R76, R86, 0x10000, RZ ;  /* 0x00010000564c7824 */ /* 0x000fc400078e00ff */
[----:B------:R-:W-:Y:S02]  /*8560*/  SEL R100, RZ, 0x1, P4 ;  /* 0x00000001ff647807 */ /* 0x000fe40002000000 */
[----:B------:R-:W-:-:S05]  /*8570*/  FSEL R79, R79, RZ, !P4 ;  /* 0x000000ff4f4f7208 */ /* 0x000fca0006000000 */
[----:B------:R-:W-:-:S07]  /*8580*/  FFMA.FTZ R119, R79, R76, R78 ;  /* 0x0000004c4f777223 */ /* 0x000fce000001004e */
.L_x_1650:
[----:B------:R-:W-:Y:S01]  /*8590*/  F2FP.BF16.F32.PACK_AB R124, RZ, R119 ;  /* 0x00000077ff7c723e */ /* 0x000fe200000010ff */
[----:B------:R-:W-:Y:S01]  /*85a0*/  @!P0 IMAD.MOV.U32 R76, RZ, RZ, R77 ;  /* 0x000000ffff4c8224 */ /* 0x000fe200078e004d */
[----:B------:R-:W-:Y:S01]  /*85b0*/  @!P0 SHF.L.U32 R121, R34, 0x10, RZ ;  /* 0x0000001022798819 */ /* 0x000fe200000006ff */
[----:B------:R-:W-:Y:S01]  /*85c0*/  @!P0 IMAD.MOV.U32 R118, RZ, RZ, R116 ;  /* 0x000000ffff768224 */ /* 0x000fe200078e0074 */
        /* <DEDUP_REMOVED lines=17> */
.L_x_1659:
        /* <DEDUP_REMOVED lines=13> */
.L_x_1661:
[----:B------:R-:W-:Y:S05]  /*87b0*/  BSYNC.RECONVERGENT B2 ;  /* 0x0000000000027941 */ /* 0x000fea0003800200 */
.L_x_1660:
        /* <DEDUP_REMOVED lines=43> */
.L_x_1658:
[----:B------:R-:W-:Y:S05]  /*8a70*/  BSYNC.RECONVERGENT B1 ;  /* 0x0000000000017941 */ /* 0x000fea0003800200 */
.L_x_1657:
        /* <DEDUP_REMOVED lines=12> */
.L_x_1656:
        /* <DEDUP_REMOVED lines=22> */
.L_x_1665:
        /* <DEDUP_REMOVED lines=13> */
.L_x_1667:
[----:B------:R-:W-:Y:S05]  /*8d70*/  BSYNC.RECONVERGENT B2 ;  /* 0x0000000000027941 */ /* 0x000fea0003800200 */
.L_x_1666:
        /* <DEDUP_REMOVED lines=43> */
.L_x_1664:
[----:B------:R-:W-:Y:S05]  /*9030*/  BSYNC.RECONVERGENT B1 ;  /* 0x0000000000017941 */ /* 0x000fea0003800200 */
.L_x_1663:
        /* <DEDUP_REMOVED lines=14> */
.L_x_1662:
        /* <DEDUP_REMOVED lines=21> */
.L_x_1671:
        /* <DEDUP_REMOVED lines=13> */
.L_x_1673:
[----:B------:R-:W-:Y:S05]  /*9340*/  BSYNC.RECONVERGENT B2 ;  /* 0x0000000000027941 */ /* 0x000fea0003800200 */
.L_x_1672:
        /* <DEDUP_REMOVED lines=43> */
.L_x_1670:
[----:B------:R-:W-:Y:S05]  /*9600*/  BSYNC.RECONVERGENT B1 ;  /* 0x0000000000017941 */ /* 0x000fea0003800200 */
.L_x_1669:
        /* <DEDUP_REMOVED lines=12> */
.L_x_1668:
        /* <DEDUP_REMOVED lines=22> */
.L_x_1677:
        /* <DEDUP_REMOVED lines=13> */
.L_x_1679:
[----:B------:R-:W-:Y:S05]  /*9900*/  BSYNC.RECONVERGENT B2 ;  /* 0x0000000000027941 */ /* 0x000fea0003800200 */
.L_x_1678:
        /* <DEDUP_REMOVED lines=43> */
.L_x_1676:
[----:B------:R-:W-:Y:S05]  /*9bc0*/  BSYNC.RECONVERGENT B1 ;  /* 0x0000000000017941 */ /* 0x000fea0003800200 */
.L_x_1675:
[----:B------:R-:W-:Y:S01]  /*9bd0*/  PRMT R78, R39, 0x7632, R78 ;  /* 0x00007632274e7816 */ /* 0x000fe2000000004e */
[----:B------:R-:W-:Y:S01]  /*9be0*/  IMAD.U32 R127, R84, 0x10000, RZ ;  /* 0x00010000547f7824 */ /* 0x000fe200078e00ff */
[----:B------:R-:W-:Y:S01]  /*9bf0*/  I2FP.F32.U32 R76, R77 ;  /* 0x0000004d004c7245 */ /* 0x000fe20000201000 */
[----:B------:R-:W-:Y:S01]  /*9c00*/  IMAD.MOV.U32 R77, RZ, RZ, 0x2f800000 ;  /* 0x2f800000ff4d7424 */ /* 0x000fe200078e00ff */
[----:B------:R-:W-:-:S03]  /*9c10*/  SHF.L.U32 R78, R78, 0x10, RZ ;  /* 0x000000104e4e7819 */ /* 0x000fc600000006ff */
        /* <DEDUP_REMOVED lines=9> */
.L_x_1674:
[----:B------:R-:W-:Y:S02]  /*9cb0*/  F2FP.BF16.F32.PACK_AB R79, RZ, R127 ;  /* 0x0000007fff4f723e */ /* 0x000fe400000010ff */
[----:B------:R-:W-:Y:S02]  /*9cc0*/  PRMT R78, R128, 0x5410, R130 ;  /* 0x00005410804e7816 */ /* 0x000fe40000000082 */
[----:B------:R-:W-:Y:S02]  /*9cd0*/  PRMT R77, R126, 0x5410, R124 ;  /* 0x000054107e4d7816 */ /* 0x000fe4000000007c */
[----:B------:R-:W-:Y:S02]  /*9ce0*/  PRMT R76, R122, 0x5410, R120 ;  /* 0x000054107a4c7816 */ /* 0x000fe40000000078 */
[----:B------:R-:W-:Y:S01]  /*9cf0*/  PRMT R79, R118, 0x5410, R79 ;  /* 0x00005410764f7816 */ /* 0x000fe2000000004f */
[----:B------:R-:W-:Y:S06]  /*9d00*/  BRA `(.L_x_1680) ;  /* 0x0000002800ec7947 */ /* 0x000fec0003800000 */
.L_x_1631:
[----:B------:R-:W-:Y:S01]  /*9d10*/  MOV R113, RZ ;  /* 0x000000ff00717202 */ /* 0x000fe20000000f00 */
[----:B-1----:R-:W-:Y:S02]  /*9d20*/  IMAD.MOV.U32 R76, RZ, RZ, R109 ;  /* 0x000000ffff4c7224 */ /* 0x002fe400078e006d */
[----:B------:R-:W-:Y:S01]  /*9d30*/  IMAD.MOV.U32 R116, RZ, RZ, R134 ;  /* 0x000000ffff747224 */ /* 0x000fe200078e0086 */
[----:B------:R-:W-:Y:S06]  /*9d40*/  BRA.U !UP2, `(.L_x_1681) ;  /* 0x000000050a507547 */ /* 0x000fec000b800000 */
        /* <DEDUP_REMOVED lines=16> */
.L_x_1684:
        /* <DEDUP_REMOVED lines=13> */
.L_x_1686:
[----:B------:R-:W-:Y:S05]  /*9f20*/  BSYNC.RECONVERGENT B2 ;  /* 0x0000000000027941 */ /* 0x000fea0003800200 */
.L_x_1685:
        /* <DEDUP_REMOVED lines=42> */
.L_x_1683:
[----:B------:R-:W-:Y:S05]  /*a1d0*/  BSYNC.RECONVERGENT B1 ;  /* 0x0000000000017941 */ /* 0x000fea0003800200 */
.L_x_1682:
        /* <DEDUP_REMOVED lines=11> */
.L_x_1681:
        /* <DEDUP_REMOVED lines=17> */
.L_x_1690:
        /* <DEDUP_REMOVED lines=13> */
.L_x_1692:
[----:B------:R-:W-:Y:S05]  /*a470*/  BSYNC.RECONVERGENT B2 ;  /* 0x0000000000027941 */ /* 0x000fea0003800200 */
.L_x_1691:
        /* <DEDUP_REMOVED lines=43> */
.L_x_1689:
[----:B------:R-:W-:Y:S05]  /*a730*/  BSYNC.RECONVERGENT B1 ;  /* 0x0000000000017941 */ /* 0x000fea0003800200 */
.L_x_1688:
        /* <DEDUP_REMOVED lines=12> */
.L_x_1687:
        /* <DEDUP_REMOVED lines=17> */
.L_x_1696:
        /* <DEDUP_REMOVED lines=13> */
.L_x_1698:
[----:B------:R-:W-:Y:S05]  /*a9e0*/  BSYNC.RECONVERGENT B2 ;  /* 0x0000000000027941 */ /* 0x000fea0003800200 */
.L_x_1697:
        /* <DEDUP_REMOVED lines=43> */
.L_x_1695:
[----:B------:R-:W-:Y:S05]  /*aca0*/  BSYNC.RECONVERGENT B1 ;  /* 0x0000000000017941 */ /* 0x000fea0003800200 */
.L_x_1694:
        /* <DEDUP_REMOVED lines=11> */
.L_x_1693:
        /* <DEDUP_REMOVED lines=17> */
.L_x_1702:
        /* <DEDUP_REMOVED lines=13> */
.L_x_1704:
[----:B------:R-:W-:Y:S05]  /*af40*/  BSYNC.RECONVERGENT B2 ;  /* 0x0000000000027941 */ /* 0x000fea0003800200 */
.L_x_1703:
        /* <DEDUP_REMOVED lines=43> */
.L_x_1701:
[----:B------:R-:W-:Y:S05]  /*b200*/  BSYNC.RECONVERGENT B1 ;  /* 0x0000000000017941 */ /* 0x000fea0003800200 */
.L_x_1700:
        /* <DEDUP_REMOVED lines=12> */
.L_x_1699:
        /* <DEDUP_REMOVED lines=17> */
.L_x_1708:
        /* <DEDUP_REMOVED lines=13> */
.L_x_1710:
[----:B------:R-:W-:Y:S05]  /*b4b0*/  BSYNC.RECONVERGENT B2 ;  /* 0x0000000000027941 */ /* 0x000fea0003800200 */
.L_x_1709:
        /* <DEDUP_REMOVED lines=43> */
.L_x_1707:
[----:B------:R-:W-:Y:S05]  /*b770*/  BSYNC.RECONVERGENT B1 ;  /* 0x0000000000017941 */ /* 0x000fea0003800200 */
.L_x_1706:
        /* <DEDUP_REMOVED lines=11> */
.L_x_1705:
        /* <DEDUP_REMOVED lines=17> */
.L_x_1714:
        /* <DEDUP_REMOVED lines=13> */
.L_x_1716:
[----:B------:R-:W-:Y:S05]  /*ba10*/  BSYNC.RECONVERGENT B2 ;  /* 0x0000000000027941 */ /* 0x000fea0003800200 */
.L_x_1715:
        /* <DEDUP_REMOVED lines=43> */
.L_x_1713:
[----:B------:R-:W-:Y:S05]  /*bcd0*/  BSYNC.RECONVERGENT B1 ;  /* 0x0000000000017941 */ /* 0x000fea0003800200 */
.L_x_1712:
        /* <DEDUP_REMOVED lines=12> */
.L_x_1711:
        /* <DEDUP_REMOVED lines=17> */
.L_x_1720:
        /* <DEDUP_REMOVED lines=13> */
.L_x_1722:
[----:B------:R-:W-:Y:S05]  /*bf80*/  BSYNC.RECONVERGENT B2 ;  /* 0x0000000000027941 */ /* 0x000fea0003800200 */
.L_x_1721:
        /* <DEDUP_REMOVED lines=43> */
.L_x_1719:
[----:B------:R-:W-:Y:S05]  /*c240*/  BSYNC.RECONVERGENT B1 ;  /* 0x0000000000017941 */ /* 0x000fea0003800200 */
.L_x_1718:
        /* <DEDUP_REMOVED lines=11> */
.L_x_1717:
        /* <DEDUP_REMOVED lines=17> */
.L_x_1726:
        /* <DEDUP_REMOVED lines=13> */
.L_x_1728:
[----:B------:R-:W-:Y:S05]  /*c4e0*/  BSYNC.RECONVERGENT B2 ;  /* 0x0000000000027941 */ /* 0x000fea0003800200 */
.L_x_1727:
        /* <DEDUP_REMOVED lines=43> */
.L_x_1725:
[----:B------:R-:W-:Y:S05]  /*c7a0*/  BSYNC.RECONVERGENT B1 ;  /* 0x0000000000017941 */ /* 0x000fea0003800200 */
.L_x_1724:
        /* <DEDUP_REMOVED lines=12> */
.L_x_1723:
[----:B------:R-:W-:Y:S02]  /*c870*/  F2FP.BF16.F32.PACK_AB R79, RZ, R127 ;  /* 0x0000007fff4f723e */ /* 0x000fe400000010ff */
[----:B------:R-:W-:Y:S02]  /*c880*/  PRMT R78, R128, 0x5410, R130 ;  /* 0x00005410804e7816 */ /* 0x000fe40000000082 */
[----:B------:R-:W-:Y:S02]  /*c890*/  PRMT R77, R124, 0x5410, R126 ;  /* 0x000054107c4d7816 */ /* 0x000fe4000000007e */
[----:B------:R-:W-:Y:S02]  /*c8a0*/  PRMT R76, R122, 0x5410, R120 ;  /* 0x000054107a4c7816 */ /* 0x000fe40000000078 */
[----:B------:R-:W-:-:S07]  /*c8b0*/  PRMT R79, R118, 0x5410, R79 ;  /* 0x00005410764f7816 */ /* 0x000fce000000004f */
.L_x_1680:
        /* <DEDUP_REMOVED lines=25> */
.L_x_1729:
[----:B------:R-:W-:Y:S02]  /*ca50*/  VIADD R114, R114, 0x80 ;  /* 0x0000008072727836 */ /* 0x000fe40000000000 */
[----:B------:R-:W-:-:S07]  /*ca60*/  VIADD R112, R112, 0x80 ;  /* 0x0000008070707836 */ /* 0x000fce0000000000 */
.L_x_1630:
[----:B------:R-:W-:Y:S05]  /*ca70*/  BSYNC.RECONVERGENT B0 ;  /* 0x0000000000007941 */ /* 0x000fea0003800200 */
.L_x_1629:
        /* <DEDUP_REMOVED lines=34> */
.L_x_1736:
        /* <DEDUP_REMOVED lines=13> */
.L_x_1738:
[----:B------:R-:W-:Y:S05]  /*cd70*/  BSYNC.RECONVERGENT B2 ;  /* 0x0000000000027941 */ /* 0x000fea0003800200 */
.L_x_1737:
        /* <DEDUP_REMOVED lines=42> */
.L_x_1735:
[----:B------:R-:W-:Y:S05]  /*d020*/  BSYNC.RECONVERGENT B1 ;  /* 0x0000000000017941 */ /* 0x000fea0003800200 */
.L_x_1734:
        /* <DEDUP_REMOVED lines=12> */
.L_x_1733:
        /* <DEDUP_REMOVED lines=22> */
.L_x_1742:
        /* <DEDUP_REMOVED lines=13> */
.L_x_1744:
[----:B------:R-:W-:Y:S05]  /*d320*/  BSYNC.RECONVERGENT B2 ;  /* 0x0000000000027941 */ /* 0x000fea0003800200 */
.L_x_1743:
        /* <DEDUP_REMOVED lines=42> */
.L_x_1741:
[----:B------:R-:W-:Y:S05]  /*d5d0*/  BSYNC.RECONVERGENT B1 ;  /* 0x0000000000017941 */ /* 0x000fea0003800200 */
.L_x_1740:
[----:B------:R-:W-:Y:S01]  /*d5e0*/  PRMT R79, R36, 0x7632, R79 ;  /* 0x00007632244f7816 */ /* 0x000fe2000000004f */
        /* <DEDUP_REMOVED lines=13> */
.L_x_1739:
        /* <DEDUP_REMOVED lines=21> */
.L_x_1748:
        /* <DEDUP_REMOVED lines=13> */
.L_x_1750:
[----:B------:R-:W-:Y:S05]  /*d8e0*/  BSYNC.RECONVERGENT B2 ;  /* 0x0000000000027941 */ /* 0x000fea0003800200 */
.L_x_1749:
        /* <DEDUP_REMOVED lines=42> */
.L_x_1747:
[----:B------:R-:W-:Y:S05]  /*db90*/  BSYNC.RECONVERGENT B1 ;  /* 0x0000000000017941 */ /* 0x000fea0003800200 */
.L_x_1746:
        /* <DEDUP_REMOVED lines=12> */
.L_x_1745:
        /* <DEDUP_REMOVED lines=22> */
.L_x_1754:
        /* <DEDUP_REMOVED lines=13> */
.L_x_1756:
[----:B------:R-:W-:Y:S05]  /*de90*/  BSYNC.RECONVERGENT B2 ;  /* 0x0000000000027941 */ /* 0x000fea0003800200 */
.L_x_1755:
        /* <DEDUP_REMOVED lines=43> */
.L_x_1753:
[----:B------:R-:W-:Y:S05]  /*e150*/  BSYNC.RECONVERGENT B1 ;  /* 0x0000000000017941 */ /* 0x000fea0003800200 */
.L_x_1752:
        /* <DEDUP_REMOVED lines=14> */
.L_x_1751:
        /* <DEDUP_REMOVED lines=21> */
.L_x_1760:
        /* <DEDUP_REMOVED lines=13> */
.L_x_1762:
[----:B------:R-:W-:Y:S05]  /*e460*/  BSYNC.RECONVERGENT B2 ;  /* 0x0000000000027941 */ /* 0x000fea0003800200 */
.L_x_1761:
        /* <DEDUP_REMOVED lines=43> */
.L_x_1759:
[----:B------:R-:W-:Y:S05]  /*e720*/  BSYNC.RECONVERGENT B1 ;  /* 0x0000000000017941 */ /* 0x000fea0003800200 */
.L_x_1758:
        /* <DEDUP_REMOVED lines=12> */
.L_x_1757:
        /* <DEDUP_REMOVED lines=22> */
.L_x_1766:
        /* <DEDUP_REMOVED lines=13> */
.L_x_1768:
[----:B------:R-:W-:Y:S05]  /*ea20*/  BSYNC.RECONVERGENT B2 ;  /* 0x0000000000027941 */ /* 0x000fea0003800200 */
.L_x_1767:
        /* <DEDUP_REMOVED lines=41> */
[----:B------:R-:W-:Y:S01]  /*ecc0*/  IMAD.MOV.U32 R77, RZ, RZ, RZ ;  /* 0x000000ffff4d7224 */ /* 0x000fe200078e00ff */
[----:B------:R-:W-:-:S07]  /*ecd0*/  MOV R78, R126 ;  /* 0x0000007e004e7202 */ /* 0x000fce0000000f00 */
.L_x_1765:
[----:B------:R-:W-:Y:S05]  /*ece0*/  BSYNC.RECONVERGENT B1 ;  /* 0x0000000000017941 */ /* 0x000fea0003800200 */
.L_x_1764:
[----:B------:R-:W-:Y:S01]  /*ecf0*/  PRMT R79, R38, 0x7632, R79 ;  /* 0x00007632264f7816 */ /* 0x000fe2000000004f */
        /* <DEDUP_REMOVED lines=13> */
.L_x_1763:
[----:B------:R-:W-:Y:S01]  /*edd0*/  F2FP.BF16.F32.PACK_AB R130, RZ, R139 ;  /* 0x0000008bff82723e */ /* 0x000fe200000010ff */
[----:B------:R-:W-:Y:S01]  /*ede0*/  @!P0 IMAD.MOV.U32 R76, RZ, RZ, R77 ;  /* 0x000000ffff4c8224 */ /* 0x000fe200078e004d */
[----:B------:R-:W-:Y:S02]  /*edf0*/  @!P0 SHF.L.U32 R141, R35, 0x10, RZ ;  /* 0x00000010238d8819 */ /* 0x000fe400000006ff */
[----:B------:R-:W-:Y:S01]  /*ee00*/  @!P0 MOV R126, R116 ;  /* 0x00000074007e8202 */ /* 0x000fe20000000f00 */
        /* <DEDUP_REMOVED lines=10> */
[----:B------:R-:W-:Y:S01]  /*eeb0*/  @!P3 MOV R76, 0x3 ;  /* 0x00000003004cb802 */ /* 0x000fe20000000f00 */
[----:B------:R-:W-:Y:S01]  /*eec0*/  @!P3 IMAD.MOV.U32 R126, RZ, RZ, R116 ;  /* 0x000000ffff7eb224 */ /* 0x000fe200078e0074 */
[----:B------:R-:W-:Y:S01]  /*eed0*/  @!P3 MOV R78, R108 ;  /* 0x0000006c004eb202 */ /* 0x000fe20000000f00 */
[----:B------:R-:W-:Y:S01]  /*eee0*/  @P3 VIADD R76, R77, 0x1 ;  /* 0x000000014d4c3836 */ /* 0x000fe20000000000 */
[----:B------:R-:W-:Y:S01]  /*eef0*/  @P3 MOV R126, R116 ;  /* 0x00000074007e3202 */ /* 0x000fe20000000f00 */
[----:B------:R-:W-:Y:S01]  /*ef00*/  @P3 IMAD.MOV.U32 R78, RZ, RZ, R106 ;  /* 0x000000ffff4e3224 */ /* 0x000fe200078e006a */
[----:B------:R-:W-:Y:S06]  /*ef10*/  BRA `(.L_x_1771) ;  /* 0x0000000000e47947 */ /* 0x000fec0003800000 */
.L_x_1772:
        /* <DEDUP_REMOVED lines=13> */
.L_x_1774:
[----:B------:R-:W-:Y:S05]  /*eff0*/  BSYNC.RECONVERGENT B2 ;  /* 0x0000000000027941 */ /* 0x000fea0003800200 */
.L_x_1773:
        /* <DEDUP_REMOVED lines=40> */
[----:B------:R-:W-:Y:S01]  /*f280*/  HFMA2 R76, -RZ, RZ, 0, 0 ;  /* 0x00000000ff4c7431 */ /* 0x000fe200000001ff */
[----:B------:R-:W-:Y:S01]  /*f290*/  LOP3.LUT R108, R108, UR43, R77, 0x96, !PT ;  /* 0x0000002b6c6c7c12 */ /* 0x000fe2000f8e964d */
[----:B------:R-:W-:-:S07]  /*f2a0*/  IMAD.MOV.U32 R78, RZ, RZ, R116 ;  /* 0x000000ffff4e7224 */ /* 0x000fce00078e0074 */
.L_x_1771:
[----:B------:R-:W-:Y:S05]  /*f2b0*/  BSYNC.RECONVERGENT B1 ;  /* 0x0000000000017941 */ /* 0x000fea0003800200 */
.L_x_1770:
[----:B------:R-:W-:Y:S01]  /*f2c0*/  I2FP.F32.U32 R77, R78 ;  /* 0x0000004e004d7245 */ /* 0x000fe20000201000 */
[----:B------:R-:W-:Y:S01]  /*f2d0*/  IMAD.MOV.U32 R78, RZ, RZ, 0x2f800000 ;  /* 0x2f800000ff4e7424 */ /* 0x000fe200078e00ff */
[----:B------:R-:W-:Y:S02]  /*f2e0*/  SHF.L.U32 R79, R39, 0x10, RZ ;  /* 0x00000010274f7819 */ /* 0x000fe400000006ff */
[----:B------:R-:W-:Y:S01]  /*f2f0*/  SHF.L.U32 R116, R35, 0x10, RZ ;  /* 0x0000001023747819 */ /* 0x000fe200000006ff */
        /* <DEDUP_REMOVED lines=8> */
.L_x_1769:
        /* <DEDUP_REMOVED lines=9> */
[----:B------:R-:W-:Y:S01]  /*f410*/  IMAD.MOV.U32 R77, RZ, RZ, R132 ;  /* 0x000000ffff4d7224 */ /* 0x000fe200078e0084 */
[----:B------:R-:W-:-:S08]  /*f420*/  MOV R134, R126 ;  /* 0x0000007e00867202 */ /* 0x000fd00000000f00 */
        /* <DEDUP_REMOVED lines=11> */
.L_x_1778:
        /* <DEDUP_REMOVED lines=13> */
.L_x_1780:
[----:B------:R-:W-:Y:S05]  /*f5b0*/  BSYNC.RECONVERGENT B2 ;  /* 0x0000000000027941 */ /* 0x000fea0003800200 */
.L_x_1779:
        /* <DEDUP_REMOVED lines=43> */
.L_x_1777:
[----:B------:R-:W-:Y:S05]  /*f870*/  BSYNC.RECONVERGENT B1 ;  /* 0x0000000000017941 */ /* 0x000fea0003800200 */
.L_x_1776:
[----:B------:R-:W-:Y:S02]  /*f880*/  PRMT R78, R39, 0x7632, R78 ;  /* 0x00007632274e7816 */ /* 0x000fe4000000004e */
[----:B------:R-:W-:Y:S01]  /*f890*/  I2FP.F32.U32 R76, R77 ;  /* 0x0000004d004c7245 */ /* 0x000fe20000201000 */
[----:B------:R-:W-:Y:S01]  /*f8a0*/  HFMA2 R77, -RZ, RZ, 0.1171875, 0 ;  /* 0x2f800000ff4d7431 */ /* 0x000fe200000001ff */
[----:B------:R-:W-:Y:S01]  /*f8b0*/  SHF.L.U32 R143, R31, 0x10, RZ ;  /* 0x000000101f8f7819 */ /* 0x000fe200000006ff */
[----:B------:R-:W-:-:S03]  /*f8c0*/  IMAD.U32 R78, R78, 0x10000, RZ ;  /* 0x000100004e4e7824 */ /* 0x000fc600078e00ff */
[----:B------:R-:W-:Y:S01]  /*f8d0*/  FFMA.FTZ R76, R76, R77, 1.1641532182693481445e-10 ;  /* 0x2f0000004c4c7423 */ /* 0x000fe2000001004d */
[----:B------:R-:W-:Y:S01]  /*f8e0*/  FMUL.FTZ R78, R78, UR17 ;  /* 0x000000114e4e7c20 */ /* 0x000fe20008410000 */
[----:B------:R-:W-:-:S03]  /*f8f0*/  PRMT R77, R35, 0x7632, R77 ;  /* 0x00007632234d7816 */ /* 0x000fc6000000004d */
[----:B------:R-:W-:Y:S01]  /*f900*/  FMUL.FTZ R78, R78, UR16 ;  /* 0x000000104e4e7c20 */ /* 0x000fe20008410000 */
[----:B------:R-:W-:Y:S01]  /*f910*/  FSETP.GTU.FTZ.AND P0, PT, R76, UR23, PT ;  /* 0x000000174c007c0b */ /* 0x000fe2000bf1c000 */
[----:B------:R-:W-:-:S03]  /*f920*/  IMAD.U32 R77, R77, 0x10000, RZ ;  /* 0x000100004d4d7824 */ /* 0x000fc600078e00ff */
[----:B------:R-:W-:Y:S02]  /*f930*/  FSEL R78, R78, RZ, !P0 ;  /* 0x000000ff4e4e7208 */ /* 0x000fe40004000000 */
[----:B------:R-:W-:-:S03]  /*f940*/  SEL R107, RZ, 0x1, P0 ;  /* 0x00000001ff6b7807 */ /* 0x000fc60000000000 */
[----:B------:R-:W-:-:S07]  /*f950*/  FFMA.FTZ R143, R78, R143, R77 ;  /* 0x0000008f4e8f7223 */ /* 0x000fce000001004d */
.L_x_1775:
[----:B------:R-:W-:Y:S02]  /*f960*/  F2FP.BF16.F32.PACK_AB R79, RZ, R143 ;  /* 0x0000008fff4f723e */ /* 0x000fe400000010ff */
[----:B------:R-:W-:Y:S02]  /*f970*/  PRMT R78, R128, 0x5410, R130 ;  /* 0x00005410804e7816 */ /* 0x000fe40000000082 */
[----:B------:R-:W-:Y:S02]  /*f980*/  PRMT R77, R122, 0x5410, R124 ;  /* 0x000054107a4d7816 */ /* 0x000fe4000000007c */
[----:B------:R-:W-:Y:S02]  /*f990*/  PRMT R76, R120, 0x5410, R118 ;  /* 0x00005410784c7816 */ /* 0x000fe40000000076 */
[----:B------:R-:W-:Y:S01]  /*f9a0*/  PRMT R79, R116, 0x5410, R79 ;  /* 0x00005410744f7816 */ /* 0x000fe2000000004f */
[----:B------:R-:W-:Y:S06]  /*f9b0*/  BRA `(.L_x_1781) ;  /* 0x0000002800e87947 */ /* 0x000fec0003800000 */
.L_x_1732:
[----:B------:R-:W-:Y:S01]  /*f9c0*/  MOV R129, RZ ;  /* 0x000000ff00817202 */ /* 0x000fe20000000f00 */
[----:B-1----:R-:W-:Y:S01]  /*f9d0*/  IMAD.MOV.U32 R76, RZ, RZ, R109 ;  /* 0x000000ffff4c7224 */ /* 0x002fe200078e006d */
[----:B------:R-:W-:Y:S01]  /*f9e0*/  MOV R126, R134 ;  /* 0x00000086007e7202 */ /* 0x000fe20000000f00 */
        /* <DEDUP_REMOVED lines=17> */
.L_x_1785:
        /* <DEDUP_REMOVED lines=13> */
.L_x_1787:
[----:B------:R-:W-:Y:S05]  /*fbd0*/  BSYNC.RECONVERGENT B2 ;  /* 0x0000000000027941 */ /* 0x000fea0003800200 */
.L_x_1786:
        /* <DEDUP_REMOVED lines=42> */
.L_x_1784:
[----:B------:R-:W-:Y:S05]  /*fe80*/  BSYNC.RECONVERGENT B1 ;  /* 0x0000000000017941 */ /* 0x000fea0003800200 */
.L_x_1783:
[----:B------:R-:W-:Y:S01]  /*fe90*/  I2FP.F32.U32 R77, R77 ;  /* 0x0000004d004d7245 */ /* 0x000fe20000201000 */
[----:B------:R-:W-:Y:S02]  /*fea0*/  HFMA2 R78, -RZ, RZ, 0.1171875, 0 ;  /* 0x2f800000ff4e7431 */ /* 0x000fe400000001ff */
[----:B-----5:R-:W-:-:S03]  /*feb0*/  IMAD.U32 R79, R36, 0x10000, RZ ;  /* 0x00010000244f7824 */ /* 0x020fc600078e00ff */
[----:B------:R-:W-:Y:S01]  /*fec0*/  FFMA.FTZ R77, R77, R78, 1.1641532182693481445e-10 ;  /* 0x2f0000004d4d7423 */ /* 0x000fe2000001004e */
[----:B------:R-:W-:Y:S01]  /*fed0*/  FMUL.FTZ R79, R79, UR17 ;  /* 0x000000114f4f7c20 */ /* 0x000fe20008410000 */
[----:B------:R-:W-:-:S03]  /*fee0*/  SHF.L.U32 R78, R40, 0x10, RZ ;  /* 0x00000010284e7819 */ /* 0x000fc600000006ff */
[----:B------:R-:W-:Y:S01]  /*fef0*/  FMUL.FTZ R79, R79, UR16 ;  /* 0x000000104f4f7c20 */ /* 0x000fe20008410000 */
[----:B------:R-:W-:-:S04]  /*ff00*/  FSETP.GTU.FTZ.AND P0, PT, R77, UR23, PT ;  /* 0x000000174d007c0b */ /* 0x000fc8000bf1c000 */
[----:B------:R-:W-:Y:S02]  /*ff10*/  FSEL R129, R79, RZ, !P0 ;  /* 0x000000ff4f817208 */ /* 0x000fe40004000000 */
[----:B------:R-:W-:-:S03]  /*ff20*/  SEL R94, RZ, 0x1, P0 ;  /* 0x00000001ff5e7807 */ /* 0x000fc60000000000 */
[----:B------:R-:W-:-:S07]  /*ff30*/  FMUL.FTZ R129, R78, R129 ;  /* 0x000000814e817220 */ /* 0x000fce0000410000 */
.L_x_1782:
        /* <DEDUP_REMOVED lines=17> */
.L_x_1791:
        /* <DEDUP_REMOVED lines=13> */
.L_x_1793:
[----:B------:R-:W-:Y:S05]  /*10120*/  BSYNC.RECONVERGENT B2 ;  /* 0x0000000000027941 */ /* 0x000fea0003800200 */
.L_x_1792:
        /* <DEDUP_REMOVED lines=42> */
.L_x_1790:
[----:B------:R-:W-:Y:S05]  /*103d0*/  BSYNC.RECONVERGENT B1 ;  /* 0x0000000000017941 */ /* 0x000fea0003800200 */
.L_x_1789:
        /* <DEDUP_REMOVED lines=12> */
.L_x_1788:
[----:B------:R-:W-:Y:S01]  /*104a0*/  F2FP.BF16.F32.PACK_AB R118, RZ, R131 ;  /* 0x00000083ff76723e */ /* 0x000fe200000010ff */
[----:B------:R-:W-:Y:S01]  /*104b0*/  IMAD.MOV.U32 R76, RZ, RZ, R77 ;  /* 0x000000ffff4c7224 */ /* 0x000fe200078e004d */
[----:B------:R-:W-:Y:S01]  /*104c0*/  MOV R133, RZ ;  /* 0x000000ff00857202 */ /* 0x000fe20000000f00 */
        /* <DEDUP_REMOVED lines=14> */
.L_x_1797:
        /* <DEDUP_REMOVED lines=13> */
.L_x_1799:
[----:B------:R-:W-:Y:S05]  /*10680*/  BSYNC.RECONVERGENT B2 ;  /* 0x0000000000027941 */ /* 0x000fea0003800200 */
.L_x_1798:
        /* <DEDUP_REMOVED lines=42> */
.L_x_1796:
[----:B------:R-:W-:Y:S05]  /*10930*/  BSYNC.RECONVERGENT B1 ;  /* 0x0000000000017941 */ /* 0x000fea0003800200 */
.L_x_1795:
        /* <DEDUP_REMOVED lines=11> */
.L_x_1794:
        /* <DEDUP_REMOVED lines=17> */
.L_x_1803:
        /* <DEDUP_REMOVED lines=13> */
.L_x_1805:
[----:B------:R-:W-:Y:S05]  /*10bd0*/  BSYNC.RECONVERGENT B2 ;  /* 0x0000000000027941 */ /* 0x000fea0003800200 */
.L_x_1804:
        /* <DEDUP_REMOVED lines=43> */
.L_x_1802:
[----:B------:R-:W-:Y:S05]  /*10e90*/  BSYNC.RECONVERGENT B1 ;  /* 0x0000000000017941 */ /* 0x000fea0003800200 */
.L_x_1801:
        /* <DEDUP_REMOVED lines=12> */
.L_x_1800:
        /* <DEDUP_REMOVED lines=17> */
.L_x_1809:
        /* <DEDUP_REMOVED lines=13> */
.L_x_1811:
[----:B------:R-:W-:Y:S05]  /*11140*/  BSYNC.RECONVERGENT B2 ;  /* 0x0000000000027941 */ /* 0x000fea0003800200 */
.L_x_1810:
        /* <DEDUP_REMOVED lines=40> */
[----:B------:R-:W-:Y:S01]  /*113d0*/  MOV R126, R76 ;  /* 0x0000004c007e7202 */ /* 0x000fe20000000f00 */
[----:B------:R-:W-:Y:S01]  /*113e0*/  IMAD.MOV.U32 R76, RZ, RZ, RZ ;  /* 0x000000ffff4c7224 */ /* 0x000fe200078e00ff */
[----:B------:R-:W-:-:S07]  /*113f0*/  LOP3.LUT R108, R108, UR43, R77, 0x96, !PT ;  /* 0x0000002b6c6c7c12 */ /* 0x000fce000f8e964d */
.L_x_1808:
[----:B------:R-:W-:Y:S05]  /*11400*/  BSYNC.RECONVERGENT B1 ;  /* 0x0000000000017941 */ /* 0x000fea0003800200 */
.L_x_1807:
        /* <DEDUP_REMOVED lines=11> */
.L_x_1806:
        /* <DEDUP_REMOVED lines=17> */
.L_x_1815:
        /* <DEDUP_REMOVED lines=13> */
.L_x_1817:
[----:B------:R-:W-:Y:S05]  /*116a0*/  BSYNC.RECONVERGENT B2 ;  /* 0x0000000000027941 */ /* 0x000fea0003800200 */
.L_x_1816:
        /* <DEDUP_REMOVED lines=43> */
.L_x_1814:
[----:B------:R-:W-:Y:S05]  /*11960*/  BSYNC.RECONVERGENT B1 ;  /* 0x0000000000017941 */ /* 0x000fea0003800200 */
.L_x_1813:
        /* <DEDUP_REMOVED lines=12> */
.L_x_1812:
        /* <DEDUP_REMOVED lines=17> */
.L_x_1821:
        /* <DEDUP_REMOVED lines=13> */
.L_x_1823:
[----:B------:R-:W-:Y:S05]  /*11c10*/  BSYNC.RECONVERGENT B2 ;  /* 0x0000000000027941 */ /* 0x000fea0003800200 */
.L_x_1822:
        /* <DEDUP_REMOVED lines=43> */
.L_x_1820:
[----:B------:R-:W-:Y:S05]  /*11ed0*/  BSYNC.RECONVERGENT B1 ;  /* 0x0000000000017941 */ /* 0x000fea0003800200 */
.L_x_1819:
        /* <DEDUP_REMOVED lines=11> */
.L_x_1818:
        /* <DEDUP_REMOVED lines=17> */
.L_x_1827:
        /* <DEDUP_REMOVED lines=13> */
.L_x_1829:
[----:B------:R-:W-:Y:S05]  /*12170*/  BSYNC.RECONVERGENT B2 ;  /* 0x0000000000027941 */ /* 0x000fea0003800200 */
.L_x_1828:
        /* <DEDUP_REMOVED lines=43> */
.L_x_1826:
[----:B------:R-:W-:Y:S05]  /*12430*/  BSYNC.RECONVERGENT B1 ;  /* 0x0000000000017941 */ /* 0x000fea0003800200 */
.L_x_1825:
[----:B-----5:R-:W-:Y:S02]  /*12440*/  PRMT R78, R39, 0x7632, R78 ;  /* 0x00007632274e7816 */ /* 0x020fe4000000004e */
[----:B------:R-:W-:Y:S01]  /*12450*/  I2FP.F32.U32 R76, R77 ;  /* 0x0000004d004c7245 */ /* 0x000fe20000201000 */
[----:B------:R-:W-:Y:S01]  /*12460*/  HFMA2 R77, -RZ, RZ, 0.1171875, 0 ;  /* 0x2f800000ff4d7431 */ /* 0x000fe200000001ff */
[----:B------:R-:W-:Y:S01]  /*12470*/  SHF.L.U32 R143, R31, 0x10, RZ ;  /* 0x000000101f8f7819 */ /* 0x000fe200000006ff */
[----:B------:R-:W-:-:S03]  /*12480*/  IMAD.U32 R78, R78, 0x10000, RZ ;  /* 0x000100004e4e7824 */ /* 0x000fc600078e00ff */
[----:B------:R-:W-:Y:S01]  /*12490*/  FFMA.FTZ R76, R76, R77, 1.1641532182693481445e-10 ;  /* 0x2f0000004c4c7423 */ /* 0x000fe2000001004d */
[----:B------:R-:W-:-:S04]  /*124a0*/  FMUL.FTZ R78, R78, UR17 ;  /* 0x000000114e4e7c20 */ /* 0x000fc80008410000 */
[----:B------:R-:W-:Y:S01]  /*124b0*/  FMUL.FTZ R78, R78, UR16 ;  /* 0x000000104e4e7c20 */ /* 0x000fe20008410000 */
[----:B------:R-:W-:-:S04]  /*124c0*/  FSETP.GTU.FTZ.AND P0, PT, R76, UR23, PT ;  /* 0x000000174c007c0b */ /* 0x000fc8000bf1c000 */
[----:B------:R-:W-:Y:S02]  /*124d0*/  FSEL R78, R78, RZ, !P0 ;  /* 0x000000ff4e4e7208 */ /* 0x000fe40004000000 */
[----:B------:R-:W-:-:S03]  /*124e0*/  SEL R107, RZ, 0x1, P0 ;  /* 0x00000001ff6b7807 */ /* 0x000fc60000000000 */
[----:B------:R-:W-:-:S07]  /*124f0*/  FMUL.FTZ R143, R143, R78 ;  /* 0x0000004e8f8f7220 */ /* 0x000fce0000410000 */
.L_x_1824:
[----:B------:R-:W-:Y:S01]  /*12500*/  F2FP.BF16.F32.PACK_AB R79, RZ, R143 ;  /* 0x0000008fff4f723e */ /* 0x000fe200000010ff */
[----:B------:R-:W-:Y:S01]  /*12510*/  IMAD.MOV.U32 R134, RZ, RZ, R126 ;  /* 0x000000ffff867224 */ /* 0x000fe200078e007e */
[----:B------:R-:W-:Y:S02]  /*12520*/  PRMT R78, R130, 0x5410, R128 ;  /* 0x00005410824e7816 */ /* 0x000fe40000000080 */
[----:B------:R-:W-:Y:S02]  /*12530*/  PRMT R77, R122, 0x5410, R124 ;  /* 0x000054107a4d7816 */ /* 0x000fe4000000007c */
[----:B------:R-:W-:Y:S02]  /*12540*/  PRMT R76, R120, 0x5410, R118 ;  /* 0x00005410784c7816 */ /* 0x000fe40000000076 */
[----:B------:R-:W-:-:S07]  /*12550*/  PRMT R79, R116, 0x5410, R79 ;  /* 0x00005410744f7816 */ /* 0x000fce000000004f */
.L_x_1781:
        /* <DEDUP_REMOVED lines=24> */
.L_x_1731:
[----:B------:R-:W-:Y:S05]  /*126e0*/  BSYNC.RECONVERGENT B0 ;  /* 0x0000000000007941 */ /* 0x000fea0003800200 */
.L_x_1730:
[----:B0123--:R-:W-:Y:S01]  /*126f0*/  FADD.FTZ R76, RZ, R93 ;  /* 0x0000005dff4c7221 */ /* 0x00ffe20000010000 */
[C---:B------:R-:W-:Y:S01]  /*12700*/  ISETP.GT.U32.AND P3, PT, R3.reuse, 0xff, PT ;  /* 0x000000ff0300780c */ /* 0x040fe20003f64070 */
[----:B------:R-:W0:Y:S01]  /*12710*/  S2UR UR5, SR_CgaCtaId ;  /* 0x00000000000579c3 */ /* 0x000e220000008800 */
[----:B------:R-:W-:Y:S01]  /*12720*/  ISETP.GT.U32.AND P0, PT, R3, 0x17f, PT ;  /* 0x0000017f0300780c */ /* 0x000fe20003f04070 */
[----:B------:R-:W-:Y:S01]  /*12730*/  FADD.FTZ R76, R95, R76 ;  /* 0x0000004c5f4c7221 */ /* 0x000fe20000010000 */
[----:B------:R-:W-:Y:S01]  /*12740*/  UMOV UR4, 0x400 ;  /* 0x0000040000047882 */ /* 0x000fe20000000000 */
[----:B------:R-:W-:Y:S02]  /*12750*/  UISETP.GE.AND UP0, UPT, UR6, 0x1, UPT ;  /* 0x000000010600788c */ /* 0x000fe4000bf06270 */
[----:B------:R-:W-:-:S04]  /*12760*/  FADD.FTZ R76, R97, R76 ;  /* 0x0000004c614c7221 */ /* 0x000fc80000010000 */
        /* <DEDUP_REMOVED lines=94> */
[----:B------:R-:W-:-:S08]  /*12d50*/  ISETP.GT.U32.AND P3, PT, R77, 0x3, PT ;  /* 0x000000034d00780c */ /* 0x000fd00003f64070 */
[----:B------:R-:W-:-:S04]  /*12d60*/  @!P0 SHF.R.U32.HI R78, RZ, 0x2, R0 ;  /* 0x00000002ff4e8819 */ /* 0x000fc80000011600 */
[----:B------:R-:W-:Y:S01]  /*12d70*/  @!P0 LOP3.LUT R112, R78, 0x18, RZ, 0xc0, !PT ;  /* 0x000000184e708812 */ /* 0x000fe200078ec0ff */
[----:B------:R-:W-:Y:S01]  /*12d80*/  @!P3 IMAD.SHL.U32 R114, R0, 0x8, RZ ;  /* 0x000000080072b824 */ /* 0x000fe200078e00ff */
[----:B------:R-:W-:Y:S01]  /*12d90*/  CS2R R78, SRZ ;  /* 0x00000000004e7805 */ /* 0x000fe2000001ff00 */
[----:B0-----:R-:W-:-:S03]  /*12da0*/  FADD.FTZ R77, R116, R145 ;  /* 0x00000091744d7221 */ /* 0x001fc60000010000 */
[----:B------:R-:W-:Y:S02]  /*12db0*/  @!P3 LOP3.LUT R116, R114, 0xf8, RZ, 0xc0, !PT ;  /* 0x000000f87274b812 */ /* 0x000fe400078ec0ff */
[----:B------:R-:W-:Y:S01]  /*12dc0*/  MOV R114, RZ ;  /* 0x000000ff00727202 */ /* 0x000fe20000000f00 */
[----:B------:R-:W-:Y:S01]  /*12dd0*/  @!P3 IMAD.MOV.U32 R114, RZ, RZ, R6 ;  /* 0x000000ffff72b224 */ /* 0x000fe200078e0006 */
[----:B------:R0:W-:Y:S01]  /*12de0*/  @!P0 STS.64 [R112+UR4], R76 ;  /* 0x0000004c70008988 */ /* 0x0001e20008000a04 */
[----:B------:R-:W-:Y:S01]  /*12df0*/  BAR.SYNC.DEFER_BLOCKING 0x0 ;  /* 0x0000000000007b1d */ /* 0x000fe20000010000 */
[----:B------:R-:W-:-:S05]  /*12e00*/  ISETP.NE.AND P0, PT, RZ, UR24, PT ;  /* 0x00000018ff007c0c */ /* 0x000fca000bf05270 */
[----:B------:R-:W1:Y:S01]  /*12e10*/  SHFL.DOWN PT, R145, R114, 0x2, 0x1f ;  /* 0x08401f0072917f89 */ /* 0x000e6200000e0000 */
[----:B0-----:R-:W-:-:S03]  /*12e20*/  I2FP.F32.S32 R76, R114 ;  /* 0x00000072004c7245 */ /* 0x001fc60000201400 */
[----:B------:R-:W-:Y:S01]  /*12e30*/  @!P3 LDS.64 R78, [R116+UR4] ;  /* 0x00000004744eb984 */ /* 0x000fe20008000a00 */
[----:B------:R-:W-:Y:S02]  /*12e40*/  ISETP.NE.AND P3, PT, R0, RZ, PT ;  /* 0x000000ff0000720c */ /* 0x000fe40003f65270 */
[----:B-1----:R-:W-:Y:S02]  /*12e50*/  IADD3 R120, PT, PT, R145, R114, RZ ;  /* 0x0000007291787210 */ /* 0x002fe40007ffe0ff */
[----:B------:R-:W-:Y:S02]  /*12e60*/  I2FP.F32.S32 R112, R145 ;  /* 0x0000009100707245 */ /* 0x000fe40000201400 */
[----:B------:R-:W-:Y:S01]  /*12e70*/  I2FP.F32.S32 R122, R120 ;  /* 0x00000078007a7245 */ /* 0x000fe20000201400 */
[----:B------:R-:W0:Y:S03]  /*12e80*/  SHFL.DOWN PT, R145, R120, 0x1, 0x1f ;  /* 0x08201f0078917f89 */ /* 0x000e2600000e0000 */
[----:B------:R-:W1:Y:S01]  /*12e90*/  MUFU.RCP R124, R122 ;  /* 0x0000007a007c7308 */ /* 0x000e620000001000 */
[----:B0-----:R-:W-:Y:S01]  /*12ea0*/  IMAD.IADD R120, R120, 0x1, R145 ;  /* 0x0000000178787824 */ /* 0x001fe200078e0291 */
[----:B------:R-:W-:Y:S01]  /*12eb0*/  I2FP.F32.S32 R114, R145 ;  /* 0x0000009100727245 */ /* 0x000fe20000201400 */
[----:B------:R-:W0:Y:S03]  /*12ec0*/  SHFL.DOWN PT, R147, R78, 0x2, 0x1f ;  /* 0x08401f004e937f89 */ /* 0x000e2600000e0000 */
        /* <DEDUP_REMOVED lines=34> */
[----:B---3--:R-:W-:Y:S02]  /*130f0*/  @!P3 IMAD.WIDE R76, R145, 0x4, R76 ;  /* 0x00000004914cb825 */ /* 0x008fe400078e024c */
[----:B------:R-:W1:Y:S02]  /*13100*/  MUFU.RSQ R147, R112 ;  /* 0x0000007000937308 */ /* 0x000e640000001400 */
[----:B0-----:R-:W-:-:S05]  /*13110*/  @!P3 IMAD.WIDE R78, R149, 0x4, R78 ;  /* 0x00000004954eb825 */ /* 0x001fca00078e024e */
[----:B------:R0:W-:Y:S04]  /*13120*/  @!P3 STG.E desc[UR12][R78.64], R151 ;  /* 0x000000974e00b986 */ /* 0x0001e8000c10190c */
[----:B-1----:R0:W-:Y:S01]  /*13130*/  @!P3 STG.E desc[UR12][R76.64], R147 ;  /* 0x000000934c00b986 */ /* 0x0021e2000c10190c */
        /* <DEDUP_REMOVED lines=10> */
[--C-:B0-----:R-:W-:Y:S01]  /*131e0*/  FADD.FTZ R78, R97, -R112.reuse ;  /* 0x80000070614e7221 */ /* 0x101fe20000010000 */
[----:B------:R-:W-:Y:S01]  /*131f0*/  IMAD.U32 R145, R73, 0x10000, RZ ;  /* 0x0001000049917824 */ /* 0x000fe200078e00ff */
[----:B------:R-:W-:Y:S01]  /*13200*/  SHF.L.U32 R151, R69, 0x10, RZ ;  /* 0x0000001045977819 */ /* 0x000fe200000006ff */
        /* <DEDUP_REMOVED lines=45> */
.L_x_1832:
[----:B------:R-:W-:Y:S05]  /*134e0*/  BSYNC.RECONVERGENT B0 ;  /* 0x0000000000007941 */ /* 0x000fea0003800200 */
.L_x_1831:
[----:B------:R-:W-:Y:S04]  /*134f0*/  BSSY.RECONVERGENT B0, `(.L_x_1833) ;  /* 0x0000032000007945 */ /* 0x000fe80003800200 */
[----:B------:R-:W-:Y:S05]  /*13500*/  @!P2 BRA `(.L_x_1834) ;  /* 0x0000000000c0a947 */ /* 0x000fea0003800000 */
[--C-:B01----:R-:W-:Y:S01]  /*13510*/  FADD.FTZ R78, R117, -R112.reuse ;  /* 0x80000070754e7221 */ /* 0x103fe20000010000 */
        /* <DEDUP_REMOVED lines=47> */
.L_x_1834:
[----:B------:R-:W-:Y:S05]  /*13810*/  BSYNC.RECONVERGENT B0 ;  /* 0x0000000000007941 */ /* 0x000fea0003800200 */
.L_x_1833:
[----:B------:R-:W-:Y:S04]  /*13820*/  BSSY.RECONVERGENT B0, `(.L_x_1830) ;  /* 0x0000031000007945 */ /* 0x000fe80003800200 */
[----:B------:R-:W-:Y:S05]  /*13830*/  @!P4 BRA `(.L_x_1835) ;  /* 0x0000000000bcc947 */ /* 0x000fea0003800000 */
[----:B-12---:R-:W1:Y:S01]  /*13840*/  LDC.64 R144, c[0x0][0x428] ;  /* 0x00010a00ff907b82 */ /* 0x006e620000000a00 */
[--C-:B0-----:R-:W-:Y:S01]  /*13850*/  FADD.FTZ R76, R129, -R112.reuse ;  /* 0x80000070814c7221 */ /* 0x101fe20000010000 */
        /* <DEDUP_REMOVED lines=10> */
[----:B------:R-:W-:Y:S01]  /*13900*/  FMUL.FTZ R77, R147, R76 ;  /* 0x0000004c934d7220 */ /* 0x000fe20000410000 */
[----:B------:R-:W-:Y:S01]  /*13910*/  SHF.L.U32 R155, R46, 0x10, RZ ;  /* 0x000000102e9b7819 */ /* 0x000fe200000006ff */
[----:B------:R-:W-:-:S02]  /*13920*/  IMAD.U32 R79, R49, 0x10000, RZ ;  /* 0x00010000314f7824 */ /* 0x000fc400078e00ff */
[C---:B------:R-:W-:Y:S01]  /*13930*/  FMUL.FTZ R116, R147.reuse, R116 ;  /* 0x0000007493747220 */ /* 0x040fe20000410000 */
[----:B------:R-:W-:Y:S02]  /*13940*/  IMAD.U32 R153, R50, 0x10000, RZ ;  /* 0x0001000032997824 */ /* 0x000fe400078e00ff */
        /* <DEDUP_REMOVED lines=24> */
[----:B-1----:R-:W-:Y:S01]  /*13ad0*/  IMAD.WIDE.U32 R144, R149, 0x10, R144 ;  /* 0x0000001095907825 */ /* 0x002fe200078e0090 */
[----:B------:R-:W-:Y:S02]  /*13ae0*/  F2FP.BF16.F32.PACK_AB R77, R151, R116 ;  /* 0x00000074974d723e */ /* 0x000fe400000010ff */
[----:B------:R-:W-:Y:S02]  /*13af0*/  F2FP.BF16.F32.PACK_AB R79, R161, R124 ;  /* 0x0000007ca14f723e */ /* 0x000fe400000010ff */
[----:B------:R-:W-:-:S02]  /*13b00*/  F2FP.BF16.F32.PACK_AB R78, R153, R78 ;  /* 0x0000004e994e723e */ /* 0x000fc400000010ff */
[----:B------:R-:W-:-:S05]  /*13b10*/  F2FP.BF16.F32.PACK_AB R76, R147, R112 ;  /* 0x00000070934c723e */ /* 0x000fca00000010ff */
[----:B------:R3:W-:Y:S02]  /*13b20*/  STG.E.128 desc[UR12][R144.64], R76 ;  /* 0x0000004c90007986 */ /* 0x0007e4000c101d0c */
.L_x_1835:
[----:B------:R-:W-:Y:S05]  /*13b30*/  BSYNC.RECONVERGENT B0 ;  /* 0x0000000000007941 */ /* 0x000fea0003800200 */
.L_x_1830:
[----:B------:R-:W-:Y:S02]  /*13b40*/  UIADD3 UR22, UPT, UPT, UR22, UR20, URZ ;  /* 0x0000001416167290 */ /* 0x000fe4000fffe0ff */
[----:B------:R-:W-:Y:S02]  /*13b50*/  UPLOP3.LUT UP1, UPT, UPT, UPT, UP1, 0x40, 0x4 ;  /* 0x000000000004789c */ /* 0x000fe40003f2e810 */
[----:B------:R-:W-:-:S09]  /*13b60*/  UISETP.GE.AND UP0, UPT, UR22, UR21, UPT ;  /* 0x000000151600728c */ /* 0x000fd2000bf06270 */
[----:B------:R-:W-:Y:S05]  /*13b70*/  BRA.U !UP0, `(.L_x_1836) ;  /* 0xfffffed108f07547 */ /* 0x000fea000b83ffff */
[----:B------:R-:W-:Y:S05]  /*13b80*/  EXIT ;  /* 0x000000000000794d */ /* 0x000fea0003800000 */
.L_x_1837:
        /* <DEDUP_REMOVED lines=15> */
.L_x_20745:


//--------------------- .text._ZN10layer_norm13ln_fwd_kernelINS_13Kernel_traitsI13__nv_bfloat16S2_S2_S2_fjLj3072ELj1ELj1ELj4ELj16ENS_18Kernel_traits_baseILj3072ES2_S2_S2_S2_fjLj128EEEEELb1ELb1ELb1ELb1EEEvNS_9FwdParamsE --------------------------
	.section	.text._ZN10layer_norm13ln_fwd_kernelINS_13Kernel_traitsI13__nv_bfloat16S2_S2_S2_fjLj3072ELj1ELj1ELj4ELj16ENS_18Kernel_traits_baseILj3072ES2_S2_S2_S2_fjLj128EEEEELb1ELb1ELb1ELb1EEEvNS_9FwdParamsE,"ax",@progbits
	.align	128
        .global         _ZN10layer_norm13ln_fwd_kernelINS_13Kernel_traitsI13__nv_bfloat16S2_S2_S2_fjLj3072ELj1ELj1ELj4ELj16ENS_18Kernel_traits_baseILj3072ES2_S2_S2_S2_fjLj128EEEEELb1ELb1ELb1ELb1EEEvNS_9FwdParamsE
        .type           _ZN10layer_norm13ln_fwd_kernelINS_13Kernel_traitsI13__nv_bfloat16S2_S2_S2_fjLj3072ELj1ELj1ELj4ELj16ENS_18Kernel_traits_baseILj3072ES2_S2_S2_S2_fjLj128EEEEELb1ELb1ELb1ELb1EEEvNS_9FwdParamsE,@function
        .size           _ZN10layer_norm13ln_fwd_kernelINS_13Kernel_traitsI13__nv_bfloat16S2_S2_S2_fjLj3072ELj1ELj1ELj4ELj16ENS_18Kernel_traits_baseILj3072ES2_S2_S2_S2_fjLj128EEEEELb1ELb1ELb1ELb1EEEvNS_9FwdParamsE,(.L_x_20746 - _ZN10layer_norm13ln_fwd_kernelINS_13Kernel_traitsI13__nv_bfloat16S2_S2_S2_fjLj3072ELj1ELj1ELj4ELj16ENS_18Kernel_traits_baseILj3072ES2_S2_S2_S2_fjLj128EEEEELb1ELb1ELb1ELb1EEEvNS_9FwdParamsE)
        .other          _ZN10layer_norm13ln_fwd_kernelINS_13Kernel_traitsI13__nv_bfloat16S2_S2_S2_fjLj3072ELj1ELj1ELj4ELj16ENS_18Kernel_traits_baseILj3072ES2_S2_S2_S2_fjLj128EEEEELb1ELb1ELb1ELb1EEEvNS_9FwdParamsE,@"STO_CUDA_ENTRY STV_DEFAULT"
_ZN10layer_norm13ln_fwd_kernelINS_13Kernel_traitsI13__nv_bfloat16S2_S2_S2_fjLj3072ELj1ELj1ELj4ELj16ENS_18Kernel_traits_baseILj3072ES2_S2_S2_S2_fjLj128EEEEELb1ELb1ELb1ELb1EEEvNS_9FwdParamsE:
.text._ZN10layer_norm13ln_fwd_kernelINS_13Kernel_traitsI13__nv_bfloat16S2_S2_S2_fjLj3072ELj1ELj1ELj4ELj16ENS_18Kernel_traits_baseILj3072ES2_S2_S2_S2_fjLj128EEEEELb1ELb1ELb1ELb1EEEvNS_9FwdParamsE:
[----:B------:R-:W-:Y:S01]  /*0000*/  LDC R1, c[0x0][0x37c] ;  /* 0x0000df00ff017b82 */ /* 0x000fe20000000800 */
[----:B------:R-:W0:Y:S01]  /*0010*/  LDCU.U8 UR4, c[0x0][0x464] ;  /* 0x00008c80ff0477ac */ /* 0x000e220008000000 */
[----:B------:R-:W1:Y:S06]  /*0020*/  S2R R98, SR_TID.X ;  /* 0x0000000000627919 */ /* 0x000e6c0000002100 */
[----:B------:R-:W2:Y:S01]  /*0030*/  LDC R132, c[0x0][0x458] ;  /* 0x00011600ff847b82 */ /* 0x000ea20000000800 */
[----:B------:R-:W3:Y:S01]  /*0040*/  LDCU.64 UR12, c[0x0][0x358] ;  /* 0x00006b00ff0c77ac */ /* 0x000ee20008000a00 */
[----:B------:R-:W4:Y:S06]  /*0050*/  LDCU.64 UR14, c[0x0][0x450] ;  /* 0x00008a00ff0e77ac */ /* 0x000f2c0008000a00 */
[----:B------:R-:W3:Y:S01]  /*0060*/  LDC R133, c[0x0][0x45c] ;  /* 0x00011700ff857b82 */ /* 0x000ee20000000800 */
[----:B0-----:R-:W-:Y:S01]  /*0070*/  ISETP.NE.AND P1, PT, RZ, UR4, PT ;  /* 0x00000004ff007c0c */ /* 0x001fe2000bf25270 */
[----:B------:R-:W0:Y:S06]  /*0080*/  LDCU.64 UR4, c[0x0][0x438] ;  /* 0x00008700ff0477ac */ /* 0x000e2c0008000a00 */
[----:B------:R-:W1:Y:S01]  /*0090*/  LDC.64 R26, c[0x0][0x3d0] ;  /* 0x0000f400ff1a7b82 */ /* 0x000e620000000a00 */
[----:B----4-:R-:W-:-:S07]  /*00a0*/  IMAD.U32 R2, RZ, RZ, UR14 ;  /* 0x0000000eff027e24 */ /* 0x010fce000f8e00ff */
[----:B------:R-:W4:Y:S01]  /*00b0*/  S2UR UR7, SR_CTAID.X ;  /* 0x00000000000779c3 */ /* 0x000f220000002500 */
[----:B------:R-:W-:Y:S01]  /*00c0*/  IMAD.U32 R3, RZ, RZ, UR15 ;  /* 0x0000000fff037e24 */ /* 0x000fe2000f8e00ff */
[----:B--2---:R-:W-:Y:S01]  /*00d0*/  @P1 MOV R4, R132 ;  /* 0x0000008400041202 */ /* 0x004fe20000000f00 */
[----:B---3--:R-:W-:-:S04]  /*00e0*/  @P1 IMAD.MOV.U32 R5, RZ, RZ, R133 ;  /* 0x000000ffff051224 */ /* 0x008fc800078e0085 */
[----:B------:R-:W5:Y:S01]  /*00f0*/  @P1 LDG.E.64 R2, desc[UR12][R2.64] ;  /* 0x0000000c02021981 */ /* 0x000f62000c1e1b00 */
[----:B------:R-:W2:Y:S01]  /*0100*/  LDC.64 R30, c[0x0][0x3e8] ;  /* 0x0000fa00ff1e7b82 */ /* 0x000ea20000000a00 */
[----:B0-----:R-:W-:Y:S01]  /*0110*/  ISETP.NE.U32.AND P0, PT, RZ, UR4, PT ;  /* 0x00000004ff007c0c */ /* 0x001fe2000bf05070 */
[----:B------:R-:W4:Y:S01]  /*0120*/  LDCU UR4, c[0x0][0x384] ;  /* 0x00007080ff0477ac */ /* 0x000f220008000800 */
[----:B------:R-:W5:Y:S02]  /*0130*/  @P1 LDG.E.64 R24, desc[UR12][R4.64] ;  /* 0x0000000c04181981 */ /* 0x000f64000c1e1b00 */
[----:B------:R-:W-:Y:S01]  /*0140*/  ISETP.NE.AND.EX P0, PT, RZ, UR5, PT, P0 ;  /* 0x00000005ff007c0c */ /* 0x000fe2000bf05300 */
[----:B-1----:R-:W-:-:S05]  /*0150*/  IMAD.WIDE.U32 R26, R98, 0x10, R26 ;  /* 0x00000010621a7825 */ /* 0x002fca00078e001a */
[----:B------:R-:W5:Y:S04]  /*0160*/  LDG.E.128 R20, desc[UR12][R26.64] ;  /* 0x0000000c1a147981 */ /* 0x000f68000c1e1d00 */
[----:B------:R-:W5:Y:S03]  /*0170*/  LDG.E.128 R12, desc[UR12][R26.64+0x800] ;  /* 0x0008000c1a0c7981 */ /* 0x000f66000c1e1d00 */
[----:B------:R-:W0:Y:S01]  /*0180*/  @P0 LDC.64 R28, c[0x0][0x438] ;  /* 0x00010e00ff1c0b82 */ /* 0x000e220000000a00 */
[----:B----4-:R-:W-:Y:S01]  /*0190*/  UISETP.GE.AND UP0, UPT, UR7, UR4, UPT ;  /* 0x000000040700728c */ /* 0x010fe2000bf06270 */
[----:B------:R1:W5:Y:S05]  /*01a0*/  LDG.E.128 R4, desc[UR12][R26.64+0x1000] ;  /* 0x0010000c1a047981 */ /* 0x00036a000c1e1d00 */
[----:B------:R-:W-:Y:S01]  /*01b0*/  PLOP3.LUT P2, PT, PT, PT, UP0, 0x80, 0x8 ;  /* 0x000000000008781c */ /* 0x000fe20003f4f008 */
[----:B-1----:R-:W1:Y:S01]  /*01c0*/  @P1 LDC R27, c[0x0][0x460] ;  /* 0x00011800ff1b1b82 */ /* 0x002e620000000800 */
[----:B--2---:R-:W-:-:S05]  /*01d0*/  IMAD.WIDE.U32 R30, R98, 0x10, R30 ;  /* 0x00000010621e7825 */ /* 0x004fca00078e001e */
[----:B------:R2:W5:Y:S04]  /*01e0*/  LDG.E.128 R16, desc[UR12][R30.64] ;  /* 0x0000000c1e107981 */ /* 0x000568000c1e1d00 */
[----:B------:R2:W5:Y:S01]  /*01f0*/  LDG.E.128 R8, desc[UR12][R30.64+0x800] ;  /* 0x0008000c1e087981 */ /* 0x000562000c1e1d00 */
[----:B0-----:R-:W-:-:S03]  /*0200*/  @P0 IMAD.WIDE.U32 R28, R98, 0x10, R28 ;  /* 0x00000010621c0825 */ /* 0x001fc600078e001c */
[----:B------:R2:W5:Y:S04]  /*0210*/  LDG.E.128 R68, desc[UR12][R30.64+0x1000] ;  /* 0x0010000c1e447981 */ /* 0x000568000c1e1d00 */
[----:B------:R2:W5:Y:S04]  /*0220*/  @P0 LDG.E.128 R44, desc[UR12][R28.64] ;  /* 0x0000000c1c2c0981 */ /* 0x000568000c1e1d00 */
[----:B------:R2:W5:Y:S04]  /*0230*/  @P0 LDG.E.128 R40, desc[UR12][R28.64+0x800] ;  /* 0x0008000c1c280981 */ /* 0x000568000c1e1d00 */
[----:B------:R2:W5:Y:S01]  /*0240*/  @P0 LDG.E.128 R36, desc[UR12][R28.64+0x1000] ;  /* 0x0010000c1c240981 */ /* 0x000562000c1e1d00 */
[----:B-1----:R-:W-:Y:S05]  /*0250*/  @P2 EXIT ;  /* 0x000000000000294d */ /* 0x002fea0003800000 */
[----:B--2---:R-:W0:Y:S01]  /*0260*/  LDC R29, c[0x0][0x360] ;  /* 0x0000d800ff1d7b82 */ /* 0x004e220000000800 */
[----:B-----5:R-:W-:Y:S01]  /*0270*/  @P1 IADD3 R132, P2, PT, R24, R27, RZ ;  /* 0x0000001b18841210 */ /* 0x020fe20007f5e0ff */
[----:B------:R-:W-:Y:S01]  /*0280*/  @P0 IMAD.MOV.U32 R92, RZ, RZ, R22 ;  /* 0x000000ffff5c0224 */ /* 0x000fe200078e0016 */
[----:B------:R-:W-:Y:S01]  /*0290*/  @P1 R2UR UR14, R2 ;  /* 0x00000000020e12ca */ /* 0x000fe200000e0000 */
[----:B------:R-:W-:Y:S01]  /*02a0*/  @P0 IMAD.MOV.U32 R89, RZ, RZ, R17 ;  /* 0x000000ffff590224 */ /* 0x000fe200078e0011 */
[----:B------:R-:W-:Y:S01]  /*02b0*/  @P1 R2UR UR15, R3 ;  /* 0x00000000030f12ca */ /* 0x000fe200000e0000 */
[----:B------:R-:W-:Y:S01]  /*02c0*/  @P1 IMAD.X R133, RZ, RZ, R25, P2 ;  /* 0x000000ffff851224 */ /* 0x000fe200010e0619 */
[----:B------:R-:W-:Y:S01]  /*02d0*/  @P0 MOV R94, R20 ;  /* 0x00000014005e0202 */ /* 0x000fe20000000f00 */
[----:B------:R-:W-:Y:S01]  /*02e0*/  @P0 IMAD.MOV.U32 R87, RZ, RZ, R19 ;  /* 0x000000ffff570224 */ /* 0x000fe200078e0013 */
[----:B------:R-:W-:Y:S01]  /*02f0*/  @P0 MOV R90, R16 ;  /* 0x00000010005a0202 */ /* 0x000fe20000000f00 */
[----:B------:R-:W-:Y:S01]  /*0300*/  @P0 IMAD.MOV.U32 R82, RZ, RZ, R8 ;  /* 0x000000ffff520224 */ /* 0x000fe200078e0008 */
[--C-:B------:R-:W-:Y:S01]  /*0310*/  SHF.R.U64 R97, R132, 0x2, R133.reuse ;  /* 0x0000000284617819 */ /* 0x100fe20000001285 */
[----:B------:R-:W-:Y:S01]  /*0320*/  @P0 IMAD.MOV.U32 R80, RZ, RZ, R10 ;  /* 0x000000ffff500224 */ /* 0x000fe200078e000a */
[----:B------:R-:W-:Y:S01]  /*0330*/  SHF.R.U32.HI R95, RZ, 0x2, R133 ;  /* 0x00000002ff5f7819 */ /* 0x000fe20000011685 */
[----:B------:R-:W-:Y:S01]  /*0340*/  @P0 IMAD.MOV.U32 R77, RZ, RZ, R5 ;  /* 0x000000ffff4d0224 */ /* 0x000fe200078e0005 */
[----:B------:R-:W-:Y:S01]  /*0350*/  @P0 MOV R88, R18 ;  /* 0x0000001200580202 */ /* 0x000fe20000000f00 */
[C---:B------:R-:W-:Y:S01]  /*0360*/  IMAD.HI.U32 R2, R97.reuse, -0x2daee0ad, RZ ;  /* 0xd2511f5361027827 */ /* 0x040fe200078e00ff */
[----:B------:R-:W-:Y:S01]  /*0370*/  UIADD3 UR26, UPT, UPT, UR14, -0x61c88647, URZ ;  /* 0x9e3779b90e1a7890 */ /* 0x000fe2000fffe0ff */
[----:B------:R-:W-:Y:S01]  /*0380*/  @P0 MOV R85, R13 ;  /* 0x0000000d00550202 */ /* 0x000fe20000000f00 */
[----:B------:R-:W-:Y:S01]  /*0390*/  UIADD3 UR27, UPT, UPT, UR15, -0x4498517b, URZ ;  /* 0xbb67ae850f1b7890 */ /* 0x000fe2000fffe0ff */
[----:B------:R-:W-:Y:S01]  /*03a0*/  IMAD R26, R97, -0x2daee0ad, RZ ;  /* 0xd2511f53611a7824 */ /* 0x000fe200078e02ff */
[----:B------:R-:W-:Y:S01]  /*03b0*/  LOP3.LUT R2, R2, UR15, RZ, 0x3c, !PT ;  /* 0x0000000f02027c12 */ /* 0x000fe2000f8e3cff */
[----:B------:R-:W-:Y:S01]  /*03c0*/  UIADD3 UR28, UPT, UPT, UR14, 0x3c6ef372, URZ ;  /* 0x3c6ef3720e1c7890 */ /* 0x000fe2000fffe0ff */
[----:B------:R-:W-:Y:S01]  /*03d0*/  @P0 MOV R83, R15 ;  /* 0x0000000f00530202 */ /* 0x000fe20000000f00 */
[----:B0-----:R-:W-:Y:S01]  /*03e0*/  IMAD R96, R29, UR7, R98 ;  /* 0x000000071d607c24 */ /* 0x001fe2000f8e0262 */
[----:B------:R-:W-:Y:S01]  /*03f0*/  UIADD3 UR29, UPT, UPT, UR15, 0x76cf5d0a, URZ ;  /* 0x76cf5d0a0f1d7890 */ /* 0x000fe2000fffe0ff */
[----:B------:R-:W-:Y:S01]  /*0400*/  IMAD.HI.U32 R3, R2, -0x326172a9, RZ ;  /* 0xcd9e8d5702037827 */ /* 0x000fe200078e00ff */
[----:B------:R-:W-:Y:S01]  /*0410*/  UIADD3 UR30, UPT, UPT, UR14, -0x255992d5, URZ ;  /* 0xdaa66d2b0e1e7890 */ /* 0x000fe2000fffe0ff */
[----:B------:R-:W-:Y:S01]  /*0420*/  @P0 MOV R78, R4 ;  /* 0x00000004004e0202 */ /* 0x000fe20000000f00 */
[----:B------:R-:W-:Y:S01]  /*0430*/  UIADD3 UR31, UPT, UPT, UR15, 0x32370b8f, URZ ;  /* 0x32370b8f0f1f7890 */ /* 0x000fe2000fffe0ff */
[C---:B------:R-:W-:Y:S01]  /*0440*/  IMAD.HI.U32 R0, R96.reuse, -0x326172a9, RZ ;  /* 0xcd9e8d5760007827 */ /* 0x040fe200078e00ff */
[----:B------:R-:W-:Y:S01]  /*0450*/  UIADD3 UR32, UPT, UPT, UR14, 0x78dde6e4, URZ ;  /* 0x78dde6e40e207890 */ /* 0x000fe2000fffe0ff */
[----:B------:R-:W-:Y:S01]  /*0460*/  @P0 MOV R73, R69 ;  /* 0x0000004500490202 */ /* 0x000fe20000000f00 */
[----:B------:R-:W-:Y:S01]  /*0470*/  UIADD3 UR33, UPT, UPT, UR15, -0x126145ec, URZ ;  /* 0xed9eba140f217890 */ /* 0x000fe2000fffe0ff */
[----:B------:R-:W-:Y:S01]  /*0480*/  IMAD R24, R96, -0x326172a9, RZ ;  /* 0xcd9e8d5760187824 */ /* 0x000fe200078e02ff */
[----:B------:R-:W-:Y:S01]  /*0490*/  LOP3.LUT R0, R95, UR14, R0, 0x96, !PT ;  /* 0x0000000e5f007c12 */ /* 0x000fe2000f8e9600 */
[----:B------:R-:W-:Y:S01]  /*04a0*/  IMAD R27, R2, -0x326172a9, RZ ;  /* 0xcd9e8d57021b7824 */ /* 0x000fe200078e02ff */
[----:B------:R-:W-:Y:S01]  /*04b0*/  UIADD3 UR34, UPT, UPT, UR14, 0x1715609d, URZ ;  /* 0x1715609d0e227890 */ /* 0x000fe2000fffe0ff */
[----:B------:R-:W-:Y:S01]  /*04c0*/  @P0 IMAD.MOV.U32 R75, RZ, RZ, R7 ;  /* 0x000000ffff4b0224 */ /* 0x000fe200078e0007 */
[----:B------:R-:W-:Y:S01]  /*04d0*/  LOP3.LUT R3, R24, UR26, R3, 0x96, !PT ;  /* 0x0000001a18037c12 */ /* 0x000fe2000f8e9603 */
[C---:B------:R-:W-:Y:S01]  /*04e0*/  IMAD.HI.U32 R25, R0.reuse, -0x2daee0ad, RZ ;  /* 0xd2511f5300197827 */ /* 0x040fe200078e00ff */
[----:B------:R-:W-:Y:S01]  /*04f0*/  UIADD3 UR35, UPT, UPT, UR15, -0x56f99767, URZ ;  /* 0xa90668990f237890 */ /* 0x000fe2000fffe0ff */
[----:B------:R-:W-:Y:S01]  /*0500*/  @!P0 CS2R R46, SRZ ;  /* 0x00000000002e8805 */ /* 0x000fe2000001ff00 */
[----:B------:R-:W-:Y:S01]  /*0510*/  UIADD3 UR36, UPT, UPT, UR14, -0x4ab325aa, URZ ;  /* 0xb54cda560e247890 */ /* 0x000fe2000fffe0ff */
[----:B------:R-:W-:Y:S01]  /*0520*/  IMAD R29, R0, -0x2daee0ad, RZ ;  /* 0xd2511f53001d7824 */ /* 0x000fe200078e02ff */
[----:B------:R-:W-:Y:S01]  /*0530*/  LOP3.LUT R25, R26, UR27, R25, 0x96, !PT ;  /* 0x0000001b1a197c12 */ /* 0x000fe2000f8e9619 */
[----:B------:R-:W-:Y:S01]  /*0540*/  IMAD.HI.U32 R24, R3, -0x2daee0ad, RZ ;  /* 0xd2511f5303187827 */ /* 0x000fe200078e00ff */
[----:B------:R-:W-:Y:S01]  /*0550*/  UIADD3 UR37, UPT, UPT, UR15, 0x646e171e, URZ ;  /* 0x646e171e0f257890 */ /* 0x000fe2000fffe0ff */
[----:B------:R-:W-:Y:S01]  /*0560*/  @!P0 CS2R R44, SRZ ;  /* 0x00000000002c8805 */ /* 0x000fe2000001ff00 */
[----:B------:R-:W-:Y:S01]  /*0570*/  UIADD3 UR38, UPT, UPT, UR14, 0x5384540f, URZ ;  /* 0x5384540f0e267890 */ /* 0x000fe2000fffe0ff */
[----:B------:R-:W-:Y:S01]  /*0580*/  IMAD.HI.U32 R0, R25, -0x326172a9, RZ ;  /* 0xcd9e8d5719007827 */ /* 0x000fe200078e00ff */
[----:B------:R-:W-:Y:S01]  /*0590*/  LOP3.LUT R24, R29, UR29, R24, 0x96, !PT ;  /* 0x0000001d1d187c12 */ /* 0x000fe2000f8e9618 */
[----:B------:R-:W-:Y:S01]  /*05a0*/  UIADD3 UR39, UPT, UPT, UR15, 0x1fd5c5a3, URZ ;  /* 0x1fd5c5a30f277890 */ /* 0x000fe2000fffe0ff */
[----:B------:R-:W-:Y:S01]  /*05b0*/  @!P0 CS2R R42, SRZ ;  /* 0x00000000002a8805 */ /* 0x000fe2000001ff00 */
[----:B------:R-:W-:Y:S01]  /*05c0*/  IMAD R26, R3, -0x2daee0ad, RZ ;  /* 0xd2511f53031a7824 */ /* 0x000fe200078e02ff */
[----:B------:R-:W-:Y:S01]  /*05d0*/  LOP3.LUT R0, R27, UR28, R0, 0x96, !PT ;  /* 0x0000001c1b007c12 */ /* 0x000fe2000f8e9600 */
[----:B------:R-:W-:Y:S01]  /*05e0*/  IMAD R25, R25, -0x326172a9, RZ ;  /* 0xcd9e8d5719197824 */ /* 0x000fe200078e02ff */
[----:B------:R-:W-:Y:S01]  /*05f0*/  UIADD3 UR40, UPT, UPT, UR14, -0xe443238, URZ ;  /* 0xf1bbcdc80e287890 */ /* 0x000fe2000fffe0ff */
[----:B------:R-:W-:Y:S01]  /*0600*/  IMAD.HI.U32 R2, R24, -0x326172a9, RZ ;  /* 0xcd9e8d5718027827 */ /* 0x000fe200078e00ff */
[----:B------:R-:W-:Y:S01]  /*0610*/  UIADD3 UR41, UPT, UPT, UR15, -0x24c28bd8, URZ ;  /* 0xdb3d74280f297890 */ /* 0x000fe2000fffe0ff */
[----:B------:R-:W-:Y:S01]  /*0620*/  @!P0 CS2R R40, SRZ ;  /* 0x0000000000288805 */ /* 0x000fe2000001ff00 */
[----:B------:R-:W-:Y:S01]  /*0630*/  UIADD3 UR42, UPT, UPT, UR14, -0x700cb87f, URZ ;  /* 0x8ff347810e2a7890 */ /* 0x000fe2000fffe0ff */
[C---:B------:R-:W-:Y:S01]  /*0640*/  IMAD.HI.U32 R3, R0.reuse, -0x2daee0ad, RZ ;  /* 0xd2511f5300037827 */ /* 0x040fe200078e00ff */
[----:B------:R-:W-:Y:S01]  /*0650*/  LOP3.LUT R2, R25, UR30, R2, 0x96, !PT ;  /* 0x0000001e19027c12 */ /* 0x000fe2000f8e9602 */
[----:B------:R-:W-:Y:S01]  /*0660*/  UIADD3 UR43, UPT, UPT, UR15, -0x695add53, URZ ;  /* 0x96a522ad0f2b7890 */ /* 0x000fe2000fffe0ff */
[----:B------:R-:W-:Y:S01]  /*0670*/  @!P0 CS2R R38, SRZ ;  /* 0x0000000000268805 */ /* 0x000fe2000001ff00 */
[----:B------:R-:W-:Y:S01]  /*0680*/  IMAD R27, R0, -0x2daee0ad, RZ ;  /* 0xd2511f53001b7824 */ /* 0x000fe200078e02ff */
[----:B------:R-:W-:Y:S01]  /*0690*/  LOP3.LUT R3, R26, UR31, R3, 0x96, !PT ;  /* 0x0000001f1a037c12 */ /* 0x000fe2000f8e9603 */
[----:B------:R-:W-:Y:S01]  /*06a0*/  IMAD.HI.U32 R26, R2, -0x2daee0ad, RZ ;  /* 0xd2511f53021a7827 */ /* 0x000fe200078e00ff */
[----:B------:R-:W-:-:S02]  /*06b0*/  @!P0 CS2R R36, SRZ ;  /* 0x0000000000248805 */ /* 0x000fc4000001ff00 */
[-C--:B------:R-:W-:Y:S01]  /*06c0*/  @P0 MOV R76, R6.reuse ;  /* 0x00000006004c0202 */ /* 0x080fe20000000f00 */
[----:B------:R-:W-:Y:S01]  /*06d0*/  UPLOP3.LUT UP0, UPT, UPT, UPT, UPT, 0x40, 0x4 ;  /* 0x000000000004789c */ /* 0x000fe20003f0e870 */
[----:B------:R-:W-:Y:S01]  /*06e0*/  IMAD R25, R24, -0x326172a9, RZ ;  /* 0xcd9e8d5718197824 */ /* 0x000fe200078e02ff */
[----:B------:R-:W-:Y:S01]  /*06f0*/  LOP3.LUT R26, R27, UR33, R26, 0x96, !PT ;  /* 0x000000211b1a7c12 */ /* 0x000fe2000f8e961a */
[C---:B------:R-:W-:Y:S01]  /*0700*/  IMAD.HI.U32 R0, R3.reuse, -0x326172a9, RZ ;  /* 0xcd9e8d5703007827 */ /* 0x040fe200078e00ff */
[----:B------:R-:W-:Y:S01]  /*0710*/  @!P0 MOV R76, R6 ;  /* 0x00000006004c8202 */ /* 0x000fe20000000f00 */
[----:B------:R-:W0:Y:S01]  /*0720*/  LDCU UR23, c[0x0][0x404] ;  /* 0x00008080ff1777ac */ /* 0x000e220008000800 */
[----:B------:R-:W-:Y:S01]  /*0730*/  LOP3.LUT R132, R132, 0x3, RZ, 0xc0, !PT ;  /* 0x0000000384847812 */ /* 0x000fe200078ec0ff */
[----:B------:R-:W-:Y:S01]  /*0740*/  IMAD R24, R3, -0x326172a9, RZ ;  /* 0xcd9e8d5703187824 */ /* 0x000fe200078e02ff */
[----:B------:R-:W-:Y:S01]  /*0750*/  LOP3.LUT R0, R25, UR32, R0, 0x96, !PT ;  /* 0x0000002019007c12 */ /* 0x000fe2000f8e9600 */
[----:B------:R-:W-:Y:S01]  /*0760*/  IMAD R25, R2, -0x2daee0ad, RZ ;  /* 0xd2511f5302197824 */ /* 0x000fe200078e02ff */
[----:B------:R-:W-:Y:S01]  /*0770*/  PRMT R6, R40, 0x7632, R6 ;  /* 0x0000763228067816 */ /* 0x000fe20000000006 */
[----:B------:R-:W-:Y:S01]  /*0780*/  IMAD.HI.U32 R3, R26, -0x326172a9, RZ ;  /* 0xcd9e8d571a037827 */ /* 0x000fe200078e00ff */
[----:B------:R-:W1:Y:S03]  /*0790*/  LDCU UR22, c[0x0][0x388] ;  /* 0x00007100ff1677ac */ /* 0x000e660008000800 */
[----:B------:R-:W-:Y:S01]  /*07a0*/  IMAD.HI.U32 R2, R0, -0x2daee0ad, RZ ;  /* 0xd2511f5300027827 */ /* 0x000fe200078e00ff */
[----:B------:R-:W-:Y:S01]  /*07b0*/  LOP3.LUT R3, R24, UR34, R3, 0x96, !PT ;  /* 0x0000002218037c12 */ /* 0x000fe2000f8e9603 */
[----:B------:R-:W2:Y:S02]  /*07c0*/  LDCU.U8 UR24, c[0x0][0x410] ;  /* 0x00008200ff1877ac */ /* 0x000ea40008000000 */
[----:B------:R-:W-:Y:S01]  /*07d0*/  IMAD R27, R0, -0x2daee0ad, RZ ;  /* 0xd2511f53001b7824 */ /* 0x000fe200078e02ff */
[----:B------:R-:W-:Y:S01]  /*07e0*/  LOP3.LUT R2, R25, UR35, R2, 0x96, !PT ;  /* 0x0000002319027c12 */ /* 0x000fe2000f8e9602 */
[----:B------:R-:W-:Y:S01]  /*07f0*/  IMAD.HI.U32 R24, R3, -0x2daee0ad, RZ ;  /* 0xd2511f5303187827 */ /* 0x000fe200078e00ff */
[----:B------:R-:W3:Y:S03]  /*0800*/  LDCU UR25, c[0x0][0x400] ;  /* 0x00008000ff1977ac */ /* 0x000ee60008000800 */
[----:B------:R-:W-:Y:S01]  /*0810*/  IMAD R25, R26, -0x326172a9, RZ ;  /* 0xcd9e8d571a197824 */ /* 0x000fe200078e02ff */
[----:B------:R-:W-:Y:S01]  /*0820*/  LOP3.LUT R24, R27, UR37, R24, 0x96, !PT ;  /* 0x000000251b187c12 */ /* 0x000fe2000f8e9618 */
[C---:B------:R-:W-:Y:S01]  /*0830*/  IMAD.HI.U32 R0, R2.reuse, -0x326172a9, RZ ;  /* 0xcd9e8d5702007827 */ /* 0x040fe200078e00ff */
[----:B------:R-:W4:Y:S03]  /*0840*/  LDCU.64 UR16, c[0x0][0x408] ;  /* 0x00008100ff1077ac */ /* 0x000f260008000a00 */
[----:B------:R-:W-:Y:S01]  /*0850*/  IMAD R26, R3, -0x2daee0ad, RZ ;  /* 0xd2511f53031a7824 */ /* 0x000fe200078e02ff */
[----:B------:R-:W-:Y:S01]  /*0860*/  LOP3.LUT R0, R25, UR36, R0, 0x96, !PT ;  /* 0x0000002419007c12 */ /* 0x000fe2000f8e9600 */
[----:B------:R-:W-:Y:S01]  /*0870*/  IMAD R25, R2, -0x326172a9, RZ ;  /* 0xcd9e8d5702197824 */ /* 0x000fe200078e02ff */
[----:B------:R-:W0:Y:S01]  /*0880*/  LDCU.128 UR8, c[0x0][0x3f0] ;  /* 0x00007e00ff0877ac */ /* 0x000e220008000c00 */
[----:B------:R-:W-:Y:S01]  /*0890*/  IMAD.HI.U32 R2, R24, -0x326172a9, RZ ;  /* 0xcd9e8d5718027827 */ /* 0x000fe200078e00ff */
[----:B------:R-:W0:Y:S03]  /*08a0*/  LDCU.64 UR18, c[0x0][0x3a0] ;  /* 0x00007400ff1277ac */ /* 0x000e260008000a00 */
[C---:B------:R-:W-:Y:S01]  /*08b0*/  IMAD.HI.U32 R3, R0.reuse, -0x2daee0ad, RZ ;  /* 0xd2511f5300037827 */ /* 0x040fe200078e00ff */
[----:B------:R-:W-:Y:S01]  /*08c0*/  LOP3.LUT R2, R25, UR38, R2, 0x96, !PT ;  /* 0x0000002619027c12 */ /* 0x000fe2000f8e9602 */
[----:B------:R-:W0:Y:S02]  /*08d0*/  LDCU.64 UR20, c[0x0][0x380] ;  /* 0x00007000ff1477ac */ /* 0x000e240008000a00 */
[----:B------:R-:W-:Y:S01]  /*08e0*/  IMAD R27, R0, -0x2daee0ad, RZ ;  /* 0xd2511f53001b7824 */ /* 0x000fe200078e02ff */
[----:B------:R-:W-:Y:S01]  /*08f0*/  LOP3.LUT R3, R26, UR39, R3, 0x96, !PT ;  /* 0x000000271a037c12 */ /* 0x000fe2000f8e9603 */
[----:B------:R-:W-:-:S04]  /*0900*/  IMAD.HI.U32 R26, R2, -0x2daee0ad, RZ ;  /* 0xd2511f53021a7827 */ /* 0x000fc800078e00ff */
[----:B------:R-:W-:Y:S01]  /*0910*/  IMAD R25, R24, -0x326172a9, RZ ;  /* 0xcd9e8d5718197824 */ /* 0x000fe200078e02ff */
[----:B------:R-:W-:Y:S01]  /*0920*/  LOP3.LUT R124, R27, UR41, R26, 0x96, !PT ;  /* 0x000000291b7c7c12 */ /* 0x000fe2000f8e961a */
[----:B------:R-:W-:-:S04]  /*0930*/  IMAD.HI.U32 R0, R3, -0x326172a9, RZ ;  /* 0xcd9e8d5703007827 */ /* 0x000fc800078e00ff */
[----:B------:R-:W-:Y:S01]  /*0940*/  IMAD R3, R3, -0x326172a9, RZ ;  /* 0xcd9e8d5703037824 */ /* 0x000fe200078e02ff */
[----:B------:R-:W-:Y:S01]  /*0950*/  LOP3.LUT R0, R25, UR40, R0, 0x96, !PT ;  /* 0x0000002819007c12 */ /* 0x000fe2000f8e9600 */
[----:B------:R-:W-:Y:S01]  /*0960*/  IMAD R25, R2, -0x2daee0ad, RZ ;  /* 0xd2511f5302197824 */ /* 0x000fe200078e02ff */
[----:B------:R-:W-:Y:S01]  /*0970*/  PRMT R2, R36, 0x7632, R2 ;  /* 0x0000763224027816 */ /* 0x000fe20000000002 */
[----:B------:R-:W-:-:S04]  /*0980*/  IMAD.HI.U32 R122, R124, -0x326172a9, RZ ;  /* 0xcd9e8d577c7a7827 */ /* 0x000fc800078e00ff */
[----:B------:R-:W-:Y:S01]  /*0990*/  IMAD.HI.U32 R126, R0, -0x2daee0ad, RZ ;  /* 0xd2511f53007e7827 */ /* 0x000fe200078e00ff */
[----:B------:R-:W-:Y:S02]  /*09a0*/  LOP3.LUT R122, R3, UR42, R122, 0x96, !PT ;  /* 0x0000002a037a7c12 */ /* 0x000fe4000f8e967a */
[----:B------:R-:W-:Y:S01]  /*09b0*/  PRMT R3, R37, 0x7632, R3 ;  /* 0x0000763225037816 */ /* 0x000fe20000000003 */
[----:B------:R-:W-:Y:S01]  /*09c0*/  @P0 IMAD.MOV.U32 R74, RZ, RZ, R68 ;  /* 0x000000ffff4a0224 */ /* 0x000fe200078e0044 */
[----:B------:R-:W-:Y:S01]  /*09d0*/  LOP3.LUT R126, R25, UR43, R126, 0x96, !PT ;  /* 0x0000002b197e7c12 */ /* 0x000fe2000f8e967e */
[----:B------:R-:W-:Y:S01]  /*09e0*/  @P0 IMAD.MOV.U32 R93, RZ, RZ, R21 ;  /* 0x000000ffff5d0224 */ /* 0x000fe200078e0015 */
[----:B------:R-:W-:Y:S01]  /*09f0*/  @!P0 MOV R93, R21 ;  /* 0x00000015005d8202 */ /* 0x000fe20000000f00 */
[--C-:B------:R-:W-:Y:S01]  /*0a00*/  @!P0 IMAD.MOV.U32 R94, RZ, RZ, R20.reuse ;  /* 0x000000ffff5e8224 */ /* 0x100fe200078e0014 */
[----:B------:R-:W-:Y:S01]  /*0a10*/  PRMT R20, R76, 0x7632, R20 ;  /* 0x000076324c147816 */ /* 0x000fe20000000014 */
[----:B------:R-:W-:Y:S01]  /*0a20*/  @P0 IMAD.MOV.U32 R91, RZ, RZ, R23 ;  /* 0x000000ffff5b0224 */ /* 0x000fe200078e0017 */
[----:B------:R-:W-:Y:S01]  /*0a30*/  @!P0 MOV R91, R23 ;  /* 0x00000017005b8202 */ /* 0x000fe20000000f00 */
[----:B------:R-:W-:Y:S01]  /*0a40*/  @!P0 IMAD.MOV.U32 R92, RZ, RZ, R22 ;  /* 0x000000ffff5c8224 */ /* 0x000fe200078e0016 */
[----:B------:R-:W-:Y:S01]  /*0a50*/  PRMT R35, R93, 0x7632, R35 ;  /* 0x000076325d237816 */ /* 0x000fe20000000023 */
[----:B------:R-:W-:Y:S01]  /*0a60*/  @!P0 IMAD.MOV.U32 R90, RZ, RZ, R16 ;  /* 0x000000ffff5a8224 */ /* 0x000fe200078e0010 */
[----:B------:R-:W-:Y:S01]  /*0a70*/  PRMT R34, R94, 0x7632, R34 ;  /* 0x000076325e227816 */ /* 0x000fe20000000022 */
        /* <DEDUP_REMOVED lines=8> */
[----:B------:R-:W-:Y:S01]  /*0b00*/  @!P0 IMAD.MOV.U32 R85, RZ, RZ, R13 ;  /* 0x000000ffff558224 */ /* 0x000fe200078e000d */
[----:B------:R-:W-:Y:S01]  /*0b10*/  PRMT R32, R88, 0x7632, R32 ;  /* 0x0000763258207816 */ /* 0x000fe20000000020 */
[----:B------:R-:W-:Y:S01]  /*0b20*/  @P0 IMAD.MOV.U32 R84, RZ, RZ, R14 ;  /* 0x000000ffff540224 */ /* 0x000fe200078e000e */
[----:B------:R-:W-:Y:S01]  /*0b30*/  @!P0 MOV R84, R14 ;  /* 0x0000000e00548202 */ /* 0x000fe20000000f00 */
[----:B------:R-:W-:Y:S01]  /*0b40*/  @P0 IMAD.MOV.U32 R81, RZ, RZ, R9 ;  /* 0x000000ffff510224 */ /* 0x000fe200078e0009 */
[----:B------:R-:W-:Y:S01]  /*0b50*/  @!P0 MOV R81, R9 ;  /* 0x0000000900518202 */ /* 0x000fe20000000f00 */
[----:B------:R-:W-:Y:S01]  /*0b60*/  @!P0 IMAD.MOV.U32 R83, RZ, RZ, R15 ;  /* 0x000000ffff538224 */ /* 0x000fe200078e000f */
[----:B------:R-:W-:Y:S01]  /*0b70*/  PRMT R33, R87, 0x7632, R33 ;  /* 0x0000763257217816 */ /* 0x000fe20000000021 */
[----:B------:R-:W-:Y:S01]  /*0b80*/  @!P0 IMAD.MOV.U32 R82, RZ, RZ, R8 ;  /* 0x000000ffff528224 */ /* 0x000fe200078e0008 */
        /* <DEDUP_REMOVED lines=15> */
[--C-:B------:R-:W-:Y:S01]  /*0c80*/  @!P0 IMAD.MOV.U32 R73, RZ, RZ, R69.reuse ;  /* 0x000000ffff498224 */ /* 0x100fe200078e0045 */
[----:B------:R-:W-:Y:S01]  /*0c90*/  PRMT R69, R91, 0x7632, R69 ;  /* 0x000076325b457816 */ /* 0x000fe20000000045 */
[----:B------:R-:W-:Y:S01]  /*0ca0*/  IMAD.MOV.U32 R70, RZ, RZ, RZ ;  /* 0x000000ffff467224 */ /* 0x000fe200078e00ff */
[----:B------:R-:W-:Y:S01]  /*0cb0*/  PRMT R24, R80, 0x7632, R24 ;  /* 0x0000763250187816 */ /* 0x000fe20000000018 */
[----:B------:R-:W-:Y:S01]  /*0cc0*/  IMAD R124, R124, -0x326172a9, RZ ;  /* 0xcd9e8d577c7c7824 */ /* 0x000fe200078e02ff */
[----:B------:R-:W-:Y:S01]  /*0cd0*/  PRMT R23, R81, 0x7632, R23 ;  /* 0x0000763251177816 */ /* 0x000fe20000000017 */
[----:B------:R-:W-:Y:S01]  /*0ce0*/  IMAD R106, R0, -0x2daee0ad, RZ ;  /* 0xd2511f53006a7824 */ /* 0x000fe200078e02ff */
        /* <DEDUP_REMOVED lines=16> */
.L_x_2040:
[----:B------:R-:W-:-:S06]  /*0df0*/  UIMAD.WIDE UR4, UR7, 0x4, UR8 ;  /* 0x00000004070478a5 */ /* 0x000fcc000f8e0208 */
[----:B0-----:R-:W-:Y:S01]  /*0e00*/  IMAD.U32 R108, RZ, RZ, UR4 ;  /* 0x00000004ff6c7e24 */ /* 0x001fe2000f8e00ff */
[----:B------:R-:W-:-:S05]  /*0e10*/  MOV R109, UR5 ;  /* 0x00000005006d7c02 */ /* 0x000fca0008000f00 */
[----:B------:R-:W2:Y:S01]  /*0e20*/  LDG.E R108, desc[UR12][R108.64] ;  /* 0x0000000c6c6c7981 */ /* 0x000ea2000c1e1900 */
[----:B------:R-:W-:Y:S01]  /*0e30*/  UIMAD.WIDE UR4, UR7, 0x4, UR10 ;  /* 0x00000004070478a5 */ /* 0x000fe2000f8e020a */
[----:B------:R-:W-:Y:S01]  /*0e40*/  IMAD.MOV.U32 R66, RZ, RZ, RZ ;  /* 0x000000ffff427224 */ /* 0x000fe200078e00ff */
[----:B--2---:R-:W-:-:S13]  /*0e50*/  ISETP.GE.AND P1, PT, R108, 0x1, PT ;  /* 0x000000016c00780c */ /* 0x004fda0003f26270 */
[----:B-1----:R-:W0:Y:S01]  /*0e60*/  @P1 LDC.64 R58, c[0x0][0x390] ;  /* 0x0000e400ff3a1b82 */ /* 0x002e220000000a00 */
[----:B------:R-:W-:-:S04]  /*0e70*/  @P1 VIADD R56, R108, 0xffffffff ;  /* 0xffffffff6c381836 */ /* 0x000fc80000000000 */
[----:B------:R-:W-:-:S05]  /*0e80*/  @P1 IMAD R56, R56, UR22, RZ ;  /* 0x0000001638381c24 */ /* 0x000fca000f8e02ff */
[----:B------:R-:W-:-:S04]  /*0e90*/  @P1 SHF.R.S32.HI R57, RZ, 0x1f, R56 ;  /* 0x0000001fff391819 */ /* 0x000fc80000011438 */
[----:B------:R-:W-:Y:S01]  /*0ea0*/  @P1 LEA.HI R61, R57, R56, RZ, 0x3 ;  /* 0x00000038393d1211 */ /* 0x000fe200078f18ff */
[----:B------:R-:W-:Y:S01]  /*0eb0*/  IMAD.U32 R57, RZ, RZ, UR5 ;  /* 0x00000005ff397e24 */ /* 0x000fe2000f8e00ff */
[----:B------:R-:W-:Y:S02]  /*0ec0*/  MOV R56, UR4 ;  /* 0x0000000400387c02 */ /* 0x000fe40008000f00 */
[----:B------:R-:W-:-:S04]  /*0ed0*/  @P1 LEA.HI.SX32 R66, R61, R98, 0x1d ;  /* 0x000000623d421211 */ /* 0x000fc800078feaff */
[----:B------:R-:W2:Y:S01]  /*0ee0*/  LDG.E R56, desc[UR12][R56.64] ;  /* 0x0000000c38387981 */ /* 0x000ea2000c1e1900 */
[----:B0-----:R-:W-:-:S05]  /*0ef0*/  @P1 IMAD.WIDE.U32 R58, R66, 0x10, R58 ;  /* 0x00000010423a1825 */ /* 0x001fca00078e003a */
[----:B-----5:R-:W3:Y:S01]  /*0f00*/  @P1 LDG.E.128 R48, desc[UR12][R58.64] ;  /* 0x0000000c3a301981 */ /* 0x020ee2000c1e1d00 */
[----:B------:R-:W-:Y:S01]  /*0f10*/  UIMAD UR4, UR7, UR22, URZ ;  /* 0x00000016070472a4 */ /* 0x000fe2000f8e02ff */
[----:B------:R-:W-:-:S03]  /*0f20*/  ISETP.NE.U32.AND P0, PT, RZ, UR18, PT ;  /* 0x00000012ff007c0c */ /* 0x000fc6000bf05070 */
[----:B------:R-:W-:Y:S01]  /*0f30*/  USHF.R.S32.HI UR5, URZ, 0x1f, UR4 ;  /* 0x0000001fff057899 */ /* 0x000fe20008011404 */
[----:B------:R-:W-:-:S03]  /*0f40*/  ISETP.NE.AND.EX P0, PT, RZ, UR19, PT, P0 ;  /* 0x00000013ff007c0c */ /* 0x000fc6000bf05300 */
[----:B------:R-:W-:-:S06]  /*0f50*/  ULEA.HI UR5, UR5, UR4, URZ, 0x3 ;  /* 0x0000000405057291 */ /* 0x000fcc000f8f18ff */
[----:B------:R-:W-:-:S05]  /*0f60*/  IMAD.U32 R135, RZ, RZ, UR5 ;  /* 0x00000005ff877e24 */ /* 0x000fca000f8e00ff */
        /* <DEDUP_REMOVED lines=28> */
.L_x_1841:
        /* <DEDUP_REMOVED lines=12> */
.L_x_1842:
        /* <DEDUP_REMOVED lines=42> */
.L_x_1840:
        /* <DEDUP_REMOVED lines=12> */
.L_x_1839:
        /* <DEDUP_REMOVED lines=21> */
.L_x_1845:
        /* <DEDUP_REMOVED lines=12> */
.L_x_1846:
        /* <DEDUP_REMOVED lines=40> */
[----:B------:R-:W-:Y:S01]  /*19e0*/  IMAD.MOV.U32 R57, RZ, RZ, RZ ;  /* 0x000000ffff397224 */ /* 0x000fe200078e00ff */
[----:B------:R-:W-:-:S07]  /*19f0*/  MOV R106, R56 ;  /* 0x00000038006a7202 */ /* 0x000fce0000000f00 */
.L_x_1844:
[----:B------:R-:W-:Y:S01]  /*1a00*/  I2FP.F32.U32 R56, R58 ;  /* 0x0000003a00387245 */ /* 0x000fe20000201000 */
[----:B------:R-:W-:Y:S02]  /*1a10*/  HFMA2 R59, -RZ, RZ, 0.1171875, 0 ;  /* 0x2f800000ff3b7431 */ /* 0x000fe400000001ff */
[----:B------:R-:W-:Y:S01]  /*1a20*/  IMAD.U32 R64, R64, 0x10000, RZ ;  /* 0x0001000040407824 */ /* 0x000fe200078e00ff */
[----:B------:R-:W-:Y:S01]  /*1a30*/  PRMT R58, R52, 0x7632, R58 ;  /* 0x00007632343a7816 */ /* 0x000fe2000000003a */
[----:B------:R-:W-:Y:S02]  /*1a40*/  IMAD.U32 R115, R30, 0x10000, RZ ;  /* 0x000100001e737824 */ /* 0x000fe400078e00ff */
[----:B------:R-:W-:Y:S01]  /*1a50*/  FFMA.FTZ R56, R56, R59, 1.1641532182693481445e-10 ;  /* 0x2f00000038387423 */ /* 0x000fe2000001003b */
[----:B------:R-:W-:Y:S01]  /*1a60*/  FMUL.FTZ R64, R64, UR17 ;  /* 0x0000001140407c20 */ /* 0x000fe20008410000 */
[----:B------:R-:W-:-:S03]  /*1a70*/  SHF.L.U32 R59, R58, 0x10, RZ ;  /* 0x000000103a3b7819 */ /* 0x000fc600000006ff */
[----:B------:R-:W-:Y:S01]  /*1a80*/  FMUL.FTZ R64, R64, UR16 ;  /* 0x0000001040407c20 */ /* 0x000fe20008410000 */
[----:B------:R-:W-:-:S04]  /*1a90*/  FSETP.GTU.FTZ.AND P3, PT, R56, UR23, PT ;  /* 0x0000001738007c0b */ /* 0x000fc8000bf7c000 */
[----:B------:R-:W-:Y:S02]  /*1aa0*/  FSEL R64, R64, RZ, !P3 ;  /* 0x000000ff40407208 */ /* 0x000fe40005800000 */
[----:B------:R-:W-:-:S03]  /*1ab0*/  SEL R99, RZ, 0x1, P3 ;  /* 0x00000001ff637807 */ /* 0x000fc60001800000 */
[----:B------:R-:W-:-:S07]  /*1ac0*/  FFMA.FTZ R115, R64, R115, R59 ;  /* 0x0000007340737223 */ /* 0x000fce000001003b */
.L_x_1843:
        /* <DEDUP_REMOVED lines=20> */
.L_x_1849:
        /* <DEDUP_REMOVED lines=12> */
.L_x_1850:
        /* <DEDUP_REMOVED lines=41> */
[----:B------:R-:W-:-:S07]  /*1f60*/  IMAD.MOV.U32 R56, RZ, RZ, RZ ;  /* 0x000000ffff387224 */ /* 0x000fce00078e00ff */
.L_x_1848:
[----:B------:R-:W-:Y:S01]  /*1f70*/  I2FP.F32.U32 R57, R58 ;  /* 0x0000003a00397245 */ /* 0x000fe20000201000 */
[----:B------:R-:W-:Y:S01]  /*1f80*/  IMAD.MOV.U32 R60, RZ, RZ, 0x2f800000 ;  /* 0x2f800000ff3c7424 */ /* 0x000fe200078e00ff */
[----:B------:R-:W-:Y:S01]  /*1f90*/  SHF.L.U32 R58, R49, 0x10, RZ ;  /* 0x00000010313a7819 */ /* 0x000fe200000006ff */
        /* <DEDUP_REMOVED lines=9> */
.L_x_1847:
[----:B------:R-:W-:Y:S01]  /*2030*/  @!P2 PRMT R111, R53, 0x7632, R111 ;  /* 0x00007632356fa816 */ /* 0x000fe2000000006f */
[----:B------:R-:W-:Y:S01]  /*2040*/  @!P2 IMAD.MOV.U32 R105, RZ, RZ, R107 ;  /* 0x000000ffff69a224 */ /* 0x000fe200078e006b */
[----:B------:R-:W-:Y:S02]  /*2050*/  F2FP.BF16.F32.PACK_AB R106, RZ, R113 ;  /* 0x00000071ff6a723e */ /* 0x000fe400000010ff */
[----:B------:R-:W-:Y:S01]  /*2060*/  @!P2 MOV R57, R56 ;  /* 0x000000380039a202 */ /* 0x000fe20000000f00 */
[----:B------:R-:W-:Y:S01]  /*2070*/  @!P2 IMAD.U32 R111, R111, 0x10000, RZ ;  /* 0x000100006f6fa824 */ /* 0x000fe200078e00ff */
        /* <DEDUP_REMOVED lines=16> */
.L_x_1853:
        /* <DEDUP_REMOVED lines=12> */
.L_x_1854:
        /* <DEDUP_REMOVED lines=40> */
[----:B------:R-:W-:Y:S01]  /*24c0*/  LOP3.LUT R126, R126, UR43, R57, 0x96, !PT ;  /* 0x0000002b7e7e7c12 */ /* 0x000fe2000f8e9639 */
[----:B------:R-:W-:-:S07]  /*24d0*/  HFMA2 R57, -RZ, RZ, 0, 0 ;  /* 0x00000000ff397431 */ /* 0x000fce00000001ff */
.L_x_1852:
[----:B------:R-:W-:Y:S01]  /*24e0*/  I2FP.F32.U32 R56, R58 ;  /* 0x0000003a00387245 */ /* 0x000fe20000201000 */
[----:B------:R-:W-:Y:S01]  /*24f0*/  IMAD.MOV.U32 R59, RZ, RZ, 0x2f800000 ;  /* 0x2f800000ff3b7424 */ /* 0x000fe200078e00ff */
[----:B------:R-:W-:Y:S01]  /*2500*/  PRMT R58, R53, 0x7632, R58 ;  /* 0x00007632353a7816 */ /* 0x000fe2000000003a */
[----:B------:R-:W-:Y:S02]  /*2510*/  IMAD.U32 R67, R67, 0x10000, RZ ;  /* 0x0001000043437824 */ /* 0x000fe400078e00ff */
[----:B------:R-:W-:Y:S02]  /*2520*/  FFMA.FTZ R56, R56, R59, 1.1641532182693481445e-10 ;  /* 0x2f00000038387423 */ /* 0x000fe4000001003b */
[----:B------:R-:W-:Y:S01]  /*2530*/  FMUL.FTZ R67, R67, UR17 ;  /* 0x0000001143437c20 */ /* 0x000fe20008410000 */
[----:B------:R-:W-:Y:S02]  /*2540*/  IMAD.U32 R58, R58, 0x10000, RZ ;  /* 0x000100003a3a7824 */ /* 0x000fe400078e00ff */
[----:B------:R-:W-:Y:S01]  /*2550*/  FSETP.GTU.FTZ.AND P3, PT, R56, UR23, PT ;  /* 0x0000001738007c0b */ /* 0x000fe2000bf7c000 */
[----:B------:R-:W-:Y:S01]  /*2560*/  FMUL.FTZ R67, R67, UR16 ;  /* 0x0000001043437c20 */ /* 0x000fe20008410000 */
[----:B------:R-:W-:-:S02]  /*2570*/  SHF.L.U32 R56, R31, 0x10, RZ ;  /* 0x000000101f387819 */ /* 0x000fc400000006ff */
[----:B------:R-:W-:Y:S02]  /*2580*/  SEL R101, RZ, 0x1, P3 ;  /* 0x00000001ff657807 */ /* 0x000fe40001800000 */
[----:B------:R-:W-:-:S05]  /*2590*/  FSEL R67, R67, RZ, !P3 ;  /* 0x000000ff43437208 */ /* 0x000fca0005800000 */
[----:B------:R-:W-:-:S07]  /*25a0*/  FFMA.FTZ R111, R67, R56, R58 ;  /* 0x00000038436f7223 */ /* 0x000fce000001003a */
.L_x_1851:
        /* <DEDUP_REMOVED lines=20> */
.L_x_1857:
        /* <DEDUP_REMOVED lines=12> */
.L_x_1858:
        /* <DEDUP_REMOVED lines=38> */
[----:B------:R-:W-:Y:S02]  /*2a10*/  LOP3.LUT R122, R122, UR42, R125, 0x96, !PT ;  /* 0x0000002a7a7a7c12 */ /* 0x000fe4000f8e967d */
[----:B------:R-:W-:Y:S01]  /*2a20*/  MOV R67, R56 ;  /* 0x0000003800437202 */ /* 0x000fe20000000f00 */
[----:B------:R-:W-:Y:S01]  /*2a30*/  IMAD.MOV.U32 R56, RZ, RZ, RZ ;  /* 0x000000ffff387224 */ /* 0x000fe200078e00ff */
[----:B------:R-:W-:-:S07]  /*2a40*/  LOP3.LUT R126, R126, UR43, R57, 0x96, !PT ;  /* 0x0000002b7e7e7c12 */ /* 0x000fce000f8e9639 */
.L_x_1856:
[----:B------:R-:W-:Y:S01]  /*2a50*/  I2FP.F32.U32 R57, R58 ;  /* 0x0000003a00397245 */ /* 0x000fe20000201000 */
[----:B------:R-:W-:Y:S02]  /*2a60*/  HFMA2 R60, -RZ, RZ, 0.1171875, 0 ;  /* 0x2f800000ff3c7431 */ /* 0x000fe400000001ff */
[----:B------:R-:W-:Y:S02]  /*2a70*/  IMAD.U32 R58, R50, 0x10000, RZ ;  /* 0x00010000323a7824 */ /* 0x000fe400078e00ff */
[----:B------:R-:W-:Y:S02]  /*2a80*/  IMAD.U32 R109, R88, 0x10000, RZ ;  /* 0x00010000586d7824 */ /* 0x000fe400078e00ff */
[----:B------:R-:W-:Y:S01]  /*2a90*/  FFMA.FTZ R57, R57, R60, 1.1641532182693481445e-10 ;  /* 0x2f00000039397423 */ /* 0x000fe2000001003c */
[----:B------:R-:W-:-:S04]  /*2aa0*/  FMUL.FTZ R58, R58, UR17 ;  /* 0x000000113a3a7c20 */ /* 0x000fc80008410000 */
[----:B------:R-:W-:Y:S01]  /*2ab0*/  FMUL.FTZ R58, R58, UR16 ;  /* 0x000000103a3a7c20 */ /* 0x000fe20008410000 */
[----:B------:R-:W-:Y:S02]  /*2ac0*/  FSETP.GTU.FTZ.AND P3, PT, R57, UR23, PT ;  /* 0x0000001739007c0b */ /* 0x000fe4000bf7c000 */
[----:B------:R-:W-:Y:S02]  /*2ad0*/  SHF.L.U32 R57, R54, 0x10, RZ ;  /* 0x0000001036397819 */ /* 0x000fe400000006ff */
[----:B------:R-:W-:Y:S02]  /*2ae0*/  FSEL R58, R58, RZ, !P3 ;  /* 0x000000ff3a3a7208 */ /* 0x000fe40005800000 */
[----:B------:R-:W-:-:S03]  /*2af0*/  SEL R102, RZ, 0x1, P3 ;  /* 0x00000001ff667807 */ /* 0x000fc60001800000 */
[----:B------:R-:W-:-:S07]  /*2b00*/  FFMA.FTZ R109, R58, R109, R57 ;  /* 0x0000006d3a6d7223 */ /* 0x000fce0000010039 */
.L_x_1855:
        /* <DEDUP_REMOVED lines=21> */
.L_x_1861:
        /* <DEDUP_REMOVED lines=12> */
.L_x_1862:
        /* <DEDUP_REMOVED lines=42> */
.L_x_1860:
        /* <DEDUP_REMOVED lines=14> */
.L_x_1859:
[----:B------:R-:W-:Y:S01]  /*30a0*/  F2FP.BF16.F32.PACK_AB R116, RZ, R107 ;  /* 0x0000006bff74723e */ /* 0x000fe200000010ff */
[----:B------:R-:W-:Y:S01]  /*30b0*/  @!P2 IMAD.MOV.U32 R56, RZ, RZ, R57 ;  /* 0x000000ffff38a224 */ /* 0x000fe200078e0039 */
[----:B------:R-:W-:Y:S01]  /*30c0*/  @!P2 SHF.L.U32 R105, R55, 0x10, RZ ;  /* 0x000000103769a819 */ /* 0x000fe200000006ff */
[----:B------:R-:W-:Y:S01]  /*30d0*/  @!P2 IMAD.MOV.U32 R118, RZ, RZ, R112 ;  /* 0x000000ffff76a224 */ /* 0x000fe200078e0070 */
        /* <DEDUP_REMOVED lines=16> */
.L_x_1865:
        /* <DEDUP_REMOVED lines=12> */
.L_x_1866:
        /* <DEDUP_REMOVED lines=39> */
[----:B------:R-:W-:Y:S02]  /*3510*/  IMAD.MOV.U32 R118, RZ, RZ, R56 ;  /* 0x000000ffff767224 */ /* 0x000fe400078e0038 */
[----:B------:R-:W-:Y:S01]  /*3520*/  HFMA2 R56, -RZ, RZ, 0, 0 ;  /* 0x00000000ff387431 */ /* 0x000fe200000001ff */
[----:B------:R-:W-:-:S07]  /*3530*/  LOP3.LUT R126, R126, UR43, R57, 0x96, !PT ;  /* 0x0000002b7e7e7c12 */ /* 0x000fce000f8e9639 */
.L_x_1864:
        /* <DEDUP_REMOVED lines=12> */
.L_x_1863:
        /* <DEDUP_REMOVED lines=21> */
.L_x_1869:
        /* <DEDUP_REMOVED lines=12> */
.L_x_1870:
        /* <DEDUP_REMOVED lines=42> */
.L_x_1868:
[----:B------:R-:W-:Y:S01]  /*3ab0*/  PRMT R58, R51, 0x7632, R58 ;  /* 0x00007632333a7816 */ /* 0x000fe2000000003a */
[----:B------:R-:W-:Y:S01]  /*3ac0*/  IMAD.U32 R67, R33, 0x10000, RZ ;  /* 0x0001000021437824 */ /* 0x000fe200078e00ff */
[----:B------:R-:W-:Y:S01]  /*3ad0*/  I2FP.F32.U32 R56, R57 ;  /* 0x0000003900387245 */ /* 0x000fe20000201000 */
[----:B------:R-:W-:Y:S02]  /*3ae0*/  HFMA2 R57, -RZ, RZ, 0.1171875, 0 ;  /* 0x2f800000ff397431 */ /* 0x000fe400000001ff */
[----:B------:R-:W-:-:S03]  /*3af0*/  IMAD.U32 R58, R58, 0x10000, RZ ;  /* 0x000100003a3a7824 */ /* 0x000fc600078e00ff */
[----:B------:R-:W-:Y:S01]  /*3b00*/  FFMA.FTZ R56, R56, R57, 1.1641532182693481445e-10 ;  /* 0x2f00000038387423 */ /* 0x000fe20000010039 */
[----:B------:R-:W-:Y:S01]  /*3b10*/  FMUL.FTZ R58, R58, UR17 ;  /* 0x000000113a3a7c20 */ /* 0x000fe20008410000 */
[----:B------:R-:W-:-:S03]  /*3b20*/  PRMT R57, R55, 0x7632, R57 ;  /* 0x0000763237397816 */ /* 0x000fc60000000039 */
[----:B------:R-:W-:Y:S01]  /*3b30*/  FMUL.FTZ R58, R58, UR16 ;  /* 0x000000103a3a7c20 */ /* 0x000fe20008410000 */
[----:B------:R-:W-:Y:S02]  /*3b40*/  FSETP.GTU.FTZ.AND P2, PT, R56, UR23, PT ;  /* 0x0000001738007c0b */ /* 0x000fe4000bf5c000 */
[----:B------:R-:W-:Y:S02]  /*3b50*/  SHF.L.U32 R57, R57, 0x10, RZ ;  /* 0x0000001039397819 */ /* 0x000fe400000006ff */
[----:B------:R-:W-:Y:S02]  /*3b60*/  FSEL R58, R58, RZ, !P2 ;  /* 0x000000ff3a3a7208 */ /* 0x000fe40005000000 */
[----:B------:R-:W-:-:S03]  /*3b70*/  SEL R128, RZ, 0x1, P2 ;  /* 0x00000001ff807807 */ /* 0x000fc60001000000 */
[----:B------:R-:W-:-:S07]  /*3b80*/  FFMA.FTZ R67, R58, R67, R57 ;  /* 0x000000433a437223 */ /* 0x000fce0000010039 */
.L_x_1867:
[----:B------:R-:W-:Y:S02]  /*3b90*/  F2FP.BF16.F32.PACK_AB R59, RZ, R67 ;  /* 0x00000043ff3b723e */ /* 0x000fe400000010ff */
[----:B------:R-:W-:Y:S02]  /*3ba0*/  PRMT R58, R114, 0x5410, R116 ;  /* 0x00005410723a7816 */ /* 0x000fe40000000074 */
[----:B------:R-:W-:Y:S02]  /*3bb0*/  PRMT R57, R106, 0x5410, R110 ;  /* 0x000054106a397816 */ /* 0x000fe4000000006e */
[----:B------:R-:W-:Y:S02]  /*3bc0*/  PRMT R56, R65, 0x5410, R64 ;  /* 0x0000541041387816 */ /* 0x000fe40000000040 */
[----:B------:R-:W-:Y:S01]  /*3bd0*/  PRMT R59, R119, 0x5410, R59 ;  /* 0x00005410773b7816 */ /* 0x000fe2000000003b */
[----:B------:R-:W-:Y:S06]  /*3be0*/  BRA `(.L_x_1871) ;  /* 0x0000002800447947 */ /* 0x000fec0003800000 */
.L_x_1838:
        /* <DEDUP_REMOVED lines=19> */
.L_x_1874:
        /* <DEDUP_REMOVED lines=12> */
.L_x_1875:
        /* <DEDUP_REMOVED lines=39> */
[----:B------:R-:W-:-:S04]  /*4050*/  LOP3.LUT R122, R122, UR42, R125, 0x96, !PT ;  /* 0x0000002a7a7a7c12 */ /* 0x000fc8000f8e967d */
[----:B------:R-:W-:-:S07]  /*4060*/  LOP3.LUT R126, R126, UR43, R113, 0x96, !PT ;  /* 0x0000002b7e7e7c12 */ /* 0x000fce000f8e9671 */
.L_x_1873:
[----:B------:R-:W-:Y:S01]  /*4070*/  I2FP.F32.U32 R0, R0 ;  /* 0x0000000000007245 */ /* 0x000fe20000201000 */
[----:B------:R-:W-:Y:S01]  /*4080*/  IMAD.MOV.U32 R57, RZ, RZ, 0x2f800000 ;  /* 0x2f800000ff397424 */ /* 0x000fe200078e00ff */
[----:B------:R-:W-:Y:S01]  /*4090*/  SHF.L.U32 R60, R90, 0x10, RZ ;  /* 0x000000105a3c7819 */ /* 0x000fe200000006ff */
[----:B------:R-:W-:Y:S02]  /*40a0*/  IMAD.U32 R58, R48, 0x10000, RZ ;  /* 0x00010000303a7824 */ /* 0x000fe400078e00ff */
[----:B------:R-:W-:Y:S02]  /*40b0*/  FFMA.FTZ R0, R0, R57, 1.1641532182693481445e-10 ;  /* 0x2f00000000007423 */ /* 0x000fe40000010039 */
[----:B------:R-:W-:-:S03]  /*40c0*/  FMUL.FTZ R58, R58, UR17 ;  /* 0x000000113a3a7c20 */ /* 0x000fc60008410000 */
[----:B------:R-:W-:Y:S01]  /*40d0*/  FSETP.GTU.FTZ.AND P2, PT, R0, UR23, PT ;  /* 0x0000001700007c0b */ /* 0x000fe2000bf5c000 */
[----:B------:R-:W-:-:S03]  /*40e0*/  FMUL.FTZ R58, R58, UR16 ;  /* 0x000000103a3a7c20 */ /* 0x000fc60008410000 */
[----:B------:R-:W-:Y:S02]  /*40f0*/  SEL R0, RZ, 0x1, P2 ;  /* 0x00000001ff007807 */ /* 0x000fe40001000000 */
[----:B------:R-:W-:-:S05]  /*4100*/  FSEL R117, R58, RZ, !P2 ;  /* 0x000000ff3a757208 */ /* 0x000fca0005000000 */
[----:B------:R-:W-:-:S07]  /*4110*/  FMUL.FTZ R117, R117, R60 ;  /* 0x0000003c75757220 */ /* 0x000fce0000410000 */
.L_x_1872:
[----:B------:R-:W-:Y:S01]  /*4120*/  F2FP.BF16.F32.PACK_AB R65, RZ, R117 ;  /* 0x00000075ff41723e */ /* 0x000fe200000010ff */
[----:B------:R-:W-:Y:S02]  /*4130*/  IMAD.MOV.U32 R115, RZ, RZ, RZ ;  /* 0x000000ffff737224 */ /* 0x000fe400078e00ff */
[----:B------:R-:W-:Y:S01]  /*4140*/  IMAD.MOV.U32 R57, RZ, RZ, R56 ;  /* 0x000000ffff397224 */ /* 0x000fe200078e0038 */
        /* <DEDUP_REMOVED lines=13> */
.L_x_1878:
        /* <DEDUP_REMOVED lines=12> */
.L_x_1879:
        /* <DEDUP_REMOVED lines=42> */
.L_x_1877:
[----:B------:R-:W-:Y:S01]  /*4580*/  I2FP.F32.U32 R56, R58 ;  /* 0x0000003a00387245 */ /* 0x000fe20000201000 */
[----:B------:R-:W-:Y:S02]  /*4590*/  IMAD.MOV.U32 R59, RZ, RZ, 0x2f800000 ;  /* 0x2f800000ff3b7424 */ /* 0x000fe400078e00ff */
        /* <DEDUP_REMOVED lines=9> */
.L_x_1876:
        /* <DEDUP_REMOVED lines=16> */
.L_x_1882:
        /* <DEDUP_REMOVED lines=12> */
.L_x_1883:
        /* <DEDUP_REMOVED lines=42> */
.L_x_1881:
[----:B------:R-:W-:Y:S01]  /*4a90*/  I2FP.F32.U32 R57, R58 ;  /* 0x0000003a00397245 */ /* 0x000fe20000201000 */
[----:B------:R-:W-:Y:S02]  /*4aa0*/  IMAD.MOV.U32 R58, RZ, RZ, 0x2f800000 ;  /* 0x2f800000ff3a7424 */ /* 0x000fe400078e00ff */
        /* <DEDUP_REMOVED lines=9> */
.L_x_1880:
        /* <DEDUP_REMOVED lines=16> */
.L_x_1886:
        /* <DEDUP_REMOVED lines=12> */
.L_x_1887:
        /* <DEDUP_REMOVED lines=42> */
.L_x_1885:
        /* <DEDUP_REMOVED lines=11> */
.L_x_1884:
        /* <DEDUP_REMOVED lines=16> */
.L_x_1890:
        /* <DEDUP_REMOVED lines=12> */
.L_x_1891:
        /* <DEDUP_REMOVED lines=42> */
.L_x_1889:
        /* <DEDUP_REMOVED lines=11> */
.L_x_1888:
        /* <DEDUP_REMOVED lines=16> */
.L_x_1894:
        /* <DEDUP_REMOVED lines=12> */
.L_x_1895:
        /* <DEDUP_REMOVED lines=42> */
.L_x_1893:
[----:B------:R-:W-:Y:S01]  /*59c0*/  PRMT R59, R50, 0x7632, R59 ;  /* 0x00007632323b7816 */ /* 0x000fe2000000003b */
        /* <DEDUP_REMOVED lines=11> */
.L_x_1892:
        /* <DEDUP_REMOVED lines=16> */
.L_x_1898:
        /* <DEDUP_REMOVED lines=12> */
.L_x_1899:
        /* <DEDUP_REMOVED lines=42> */
.L_x_1897:
        /* <DEDUP_REMOVED lines=11> */
.L_x_1896:
        /* <DEDUP_REMOVED lines=16> */
.L_x_1902:
        /* <DEDUP_REMOVED lines=12> */
.L_x_1903:
        /* <DEDUP_REMOVED lines=39> */
[----:B------:R-:W-:Y:S01]  /*63c0*/  LOP3.LUT R126, R126, UR43, R57, 0x96, !PT ;  /* 0x0000002b7e7e7c12 */ /* 0x000fe2000f8e9639 */
[----:B------:R-:W-:Y:S02]  /*63d0*/  IMAD.MOV.U32 R57, RZ, RZ, R112 ;  /* 0x000000ffff397224 */ /* 0x000fe400078e0070 */
[----:B------:R-:W-:-:S07]  /*63e0*/  IMAD.MOV.U32 R112, RZ, RZ, R56 ;  /* 0x000000ffff707224 */ /* 0x000fce00078e0038 */
.L_x_1901:
[----:B------:R-:W-:Y:S02]  /*63f0*/  PRMT R58, R51, 0x7632, R58 ;  /* 0x00007632333a7816 */ /* 0x000fe4000000003a */
        /* <DEDUP_REMOVED lines=11> */
.L_x_1900:
[----:B------:R-:W-:Y:S02]  /*64b0*/  F2FP.BF16.F32.PACK_AB R59, RZ, R67 ;  /* 0x00000043ff3b723e */ /* 0x000fe400000010ff */
[----:B------:R-:W-:Y:S02]  /*64c0*/  PRMT R58, R114, 0x5410, R116 ;  /* 0x00005410723a7816 */ /* 0x000fe40000000074 */
[----:B------:R-:W-:Y:S02]  /*64d0*/  PRMT R57, R106, 0x5410, R110 ;  /* 0x000054106a397816 */ /* 0x000fe4000000006e */
[----:B------:R-:W-:Y:S02]  /*64e0*/  PRMT R56, R65, 0x5410, R64 ;  /* 0x0000541041387816 */ /* 0x000fe40000000040 */
[----:B------:R-:W-:-:S07]  /*64f0*/  PRMT R59, R118, 0x5410, R59 ;  /* 0x00005410763b7816 */ /* 0x000fce000000003b */
.L_x_1871:
[----:B------:R-:W0:Y:S01]  /*6500*/  LDC.64 R60, c[0x0][0x3a8] ;  /* 0x0000ea00ff3c7b82 */ /* 0x000e220000000a00 */
[----:B------:R-:W-:Y:S02]  /*6510*/  @P0 VIADD R121, R135, 0x80 ;  /* 0x0000008087790836 */ /* 0x000fe40000000000 */
[----:B------:R-:W-:-:S05]  /*6520*/  VIADD R141, R66, 0x80 ;  /* 0x00000080428d7836 */ /* 0x000fca0000000000 */
[----:B------:R-:W1:Y:S08]  /*6530*/  @P0 LDC.64 R62, c[0x0][0x3a0] ;  /* 0x0000e800ff3e0b82 */ /* 0x000e700000000a00 */
[----:B------:R-:W2:Y:S01]  /*6540*/  @P1 LDC.64 R64, c[0x0][0x390] ;  /* 0x0000e400ff401b82 */ /* 0x000ea20000000a00 */
[----:B0-----:R-:W-:-:S05]  /*6550*/  IMAD.WIDE.U32 R118, R135, 0x10, R60 ;  /* 0x0000001087767825 */ /* 0x001fca00078e003c */
[----:B------:R0:W-:Y:S01]  /*6560*/  STG.E.128 desc[UR12][R118.64], R56 ;  /* 0x0000003876007986 */ /* 0x0001e2000c101d0c */
[----:B-1----:R-:W-:-:S04]  /*6570*/  @P0 IMAD.WIDE.U32 R62, R121, 0x10, R62 ;  /* 0x00000010793e0825 */ /* 0x002fc800078e003e */
[----:B--2---:R-:W-:Y:S01]  /*6580*/  @P1 IMAD.WIDE.U32 R64, R141, 0x10, R64 ;  /* 0x000000108d401825 */ /* 0x004fe200078e0040 */
[----:B------:R-:W-:Y:S06]  /*6590*/  @!P1 BRA `(.L_x_1904) ;  /* 0x0000000000509947 */ /* 0x000fec0003800000 */
        /* <DEDUP_REMOVED lines=20> */
.L_x_1904:
[----:B------:R2:W5:Y:S04]  /*66e0*/  @P0 LDG.E.128 R52, desc[UR12][R62.64] ;  /* 0x0000000c3e340981 */ /* 0x000568000c1e1d00 */
[----:B------:R2:W5:Y:S01]  /*66f0*/  @P1 LDG.E.128 R48, desc[UR12][R64.64] ;  /* 0x0000000c40301981 */ /* 0x000562000c1e1d00 */
[----:B------:R-:W-:Y:S05]  /*6700*/  @!P0 BRA `(.L_x_1905) ;  /* 0x0000002c00108947 */ /* 0x000fea0003800000 */
[----:B------:R-:W-:-:S13]  /*6710*/  ISETP.GT.AND P2, PT, R108, RZ, PT ;  /* 0x000000ff6c00720c */ /* 0x000fda0003f44270 */
[----:B-----5:R-:W-:Y:S01]  /*6720*/  @!P2 IMAD.U32 R133, R52, 0x10000, RZ ;  /* 0x000100003485a824 */ /* 0x020fe200078e00ff */
[----:B------:R-:W-:Y:S01]  /*6730*/  @!P2 MOV R106, R112 ;  /* 0x00000070006aa202 */ /* 0x000fe20000000f00 */
[----:B01----:R-:W-:Y:S01]  /*6740*/  @!P2 IMAD.MOV.U32 R56, RZ, RZ, R123 ;  /* 0x000000ffff38a224 */ /* 0x003fe200078e007b */
        /* <DEDUP_REMOVED lines=16> */
.L_x_1908:
[----:B------:R-:W-:-:S04]  /*6850*/  VIADD R97, R97, 0x1 ;  /* 0x0000000161617836 */ /* 0x000fc80000000000 */
[C---:B--2---:R-:W-:Y:S01]  /*6860*/  IMAD.WIDE.U32 R64, R97.reuse, -0x2daee0ad, RZ ;  /* 0xd2511f5361407825 */ /* 0x044fe200078e00ff */
        /* <DEDUP_REMOVED lines=10> */
.L_x_1909:
        /* <DEDUP_REMOVED lines=42> */
.L_x_1907:
[----:B------:R-:W-:Y:S01]  /*6bb0*/  I2FP.F32.U32 R0, R0 ;  /* 0x0000000000007245 */ /* 0x000fe20000201000 */
[----:B------:R-:W-:Y:S01]  /*6bc0*/  IMAD.MOV.U32 R57, RZ, RZ, 0x2f800000 ;  /* 0x2f800000ff397424 */ /* 0x000fe200078e00ff */
[----:B------:R-:W-:Y:S01]  /*6bd0*/  SHF.L.U32 R58, R48, 0x10, RZ ;  /* 0x00000010303a7819 */ /* 0x000fe200000006ff */
[----:B--2---:R-:W-:Y:S02]  /*6be0*/  IMAD.U32 R62, R52, 0x10000, RZ ;  /* 0x00010000343e7824 */ /* 0x004fe400078e00ff */
        /* <DEDUP_REMOVED lines=8> */
.L_x_1906:
        /* <DEDUP_REMOVED lines=21> */
.L_x_1912:
[----:B------:R-:W-:-:S04]  /*6dc0*/  IADD3 R97, PT, PT, R97, 0x1, RZ ;  /* 0x0000000161617810 */ /* 0x000fc80007ffe0ff */
[C---:B------:R-:W-:Y:S01]  /*6dd0*/  ISETP.NE.AND P3, PT, R97.reuse, RZ, PT ;  /* 0x000000ff6100720c */ /* 0x040fe20003f65270 */
[----:B--2---:R-:W-:-:S12]  /*6de0*/  IMAD.WIDE.U32 R64, R97, -0x2daee0ad, RZ ;  /* 0xd2511f5361407825 */ /* 0x004fd800078e00ff */
        /* <DEDUP_REMOVED lines=9> */
.L_x_1913:
        /* <DEDUP_REMOVED lines=42> */
.L_x_1911:
[----:B------:R-:W-:Y:S01]  /*7120*/  PRMT R59, R48, 0x7632, R59 ;  /* 0x00007632303b7816 */ /* 0x000fe2000000003b */
[----:B--2---:R-:W-:Y:S01]  /*7130*/  IMAD.MOV.U32 R63, RZ, RZ, 0x2f800000 ;  /* 0x2f800000ff3f7424 */ /* 0x004fe200078e00ff */
        /* <DEDUP_REMOVED lines=12> */
.L_x_1910:
        /* <DEDUP_REMOVED lines=20> */
.L_x_1916:
[----:B------:R-:W-:-:S04]  /*7340*/  VIADD R97, R97, 0x1 ;  /* 0x0000000161617836 */ /* 0x000fc80000000000 */
[C---:B--2---:R-:W-:Y:S01]  /*7350*/  IMAD.WIDE.U32 R64, R97.reuse, -0x2daee0ad, RZ ;  /* 0xd2511f5361407825 */ /* 0x044fe200078e00ff */
        /* <DEDUP_REMOVED lines=10> */
.L_x_1917:
        /* <DEDUP_REMOVED lines=42> */
.L_x_1915:
[----:B------:R-:W-:Y:S01]  /*76a0*/  I2FP.F32.U32 R57, R58 ;  /* 0x0000003a00397245 */ /* 0x000fe20000201000 */
[----:B------:R-:W-:Y:S02]  /*76b0*/  HFMA2 R58, -RZ, RZ, 0.1171875, 0 ;  /* 0x2f800000ff3a7431 */ /* 0x000fe400000001ff */
[----:B------:R-:W-:Y:S01]  /*76c0*/  IMAD.U32 R59, R49, 0x10000, RZ ;  /* 0x00010000313b7824 */ /* 0x000fe200078e00ff */
[----:B--2---:R-:W-:Y:S02]  /*76d0*/  SHF.L.U32 R62, R53, 0x10, RZ ;  /* 0x00000010353e7819 */ /* 0x004fe400000006ff */
        /* <DEDUP_REMOVED lines=8> */
.L_x_1914:
        /* <DEDUP_REMOVED lines=21> */
.L_x_1920:
        /* <DEDUP_REMOVED lines=12> */
.L_x_1921:
        /* <DEDUP_REMOVED lines=42> */
.L_x_1919:
[----:B------:R-:W-:Y:S01]  /*7c10*/  PRMT R59, R49, 0x7632, R59 ;  /* 0x00007632313b7816 */ /* 0x000fe2000000003b */
[----:B--2---:R-:W-:Y:S01]  /*7c20*/  IMAD.MOV.U32 R63, RZ, RZ, 0x2f800000 ;  /* 0x2f800000ff3f7424 */ /* 0x004fe200078e00ff */
        /* <DEDUP_REMOVED lines=12> */
.L_x_1918:
        /* <DEDUP_REMOVED lines=20> */
.L_x_1924:
        /* <DEDUP_REMOVED lines=12> */
.L_x_1925:
        /* <DEDUP_REMOVED lines=42> */
.L_x_1923:
[----:B------:R-:W-:Y:S01]  /*8190*/  I2FP.F32.U32 R57, R58 ;  /* 0x0000003a00397245 */ /* 0x000fe20000201000 */
[----:B------:R-:W-:Y:S02]  /*81a0*/  IMAD.MOV.U32 R58, RZ, RZ, 0x2f800000 ;  /* 0x2f800000ff3a7424 */ /* 0x000fe400078e00ff */
[----:B------:R-:W-:Y:S02]  /*81b0*/  IMAD.U32 R59, R50, 0x10000, RZ ;  /* 0x00010000323b7824 */ /* 0x000fe400078e00ff */
[----:B------:R-:W-:Y:S01]  /*81c0*/  FFMA.FTZ R57, R57, R58, 1.1641532182693481445e-10 ;  /* 0x2f00000039397423 */ /* 0x000fe2000001003a */
[----:B------:R-:W-:Y:S01]  /*81d0*/  SHF.L.U32 R58, R80, 0x10, RZ ;  /* 0x00000010503a7819 */ /* 0x000fe200000006ff */
[----:B------:R-:W-:Y:S01]  /*81e0*/  FMUL.FTZ R59, R59, UR17 ;  /* 0x000000113b3b7c20 */ /* 0x000fe20008410000 */
[----:B--2---:R-:W-:Y:S02]  /*81f0*/  IMAD.U32 R62, R54, 0x10000, RZ ;  /* 0x00010000363e7824 */ /* 0x004fe400078e00ff */
[----:B------:R-:W-:Y:S01]  /*8200*/  FSETP.GTU.FTZ.AND P3, PT, R57, UR23, PT ;  /* 0x0000001739007c0b */ /* 0x000fe2000bf7c000 */
[----:B------:R-:W-:-:S03]  /*8210*/  FMUL.FTZ R59, R59, UR16 ;  /* 0x000000103b3b7c20 */ /* 0x000fc60008410000 */
[----:B------:R-:W-:Y:S02]  /*8220*/  SEL R102, RZ, 0x1, P3 ;  /* 0x00000001ff667807 */ /* 0x000fe40001800000 */
[----:B------:R-:W-:-:S05]  /*8230*/  FSEL R125, R59, RZ, !P3 ;  /* 0x000000ff3b7d7208 */ /* 0x000fca0005800000 */
[----:B------:R-:W-:-:S07]  /*8240*/  FFMA.FTZ R125, R125, R58, R62 ;  /* 0x0000003a7d7d7223 */ /* 0x000fce000001003e */
.L_x_1922:
        /* <DEDUP_REMOVED lines=21> */
.L_x_1928:
        /* <DEDUP_REMOVED lines=12> */
.L_x_1929:
        /* <DEDUP_REMOVED lines=43> */
.L_x_1927:
        /* <DEDUP_REMOVED lines=14> */
.L_x_1926:
        /* <DEDUP_REMOVED lines=20> */
.L_x_1932:
        /* <DEDUP_REMOVED lines=12> */
.L_x_1933:
        /* <DEDUP_REMOVED lines=41> */
[----:B------:R-:W-:-:S07]  /*8c80*/  IMAD.MOV.U32 R56, RZ, RZ, RZ ;  /* 0x000000ffff387224 */ /* 0x000fce00078e00ff */
.L_x_1931:
        /* <DEDUP_REMOVED lines=12> */
.L_x_1930:
        /* <DEDUP_REMOVED lines=21> */
.L_x_1936:
        /* <DEDUP_REMOVED lines=12> */
.L_x_1937:
        /* <DEDUP_REMOVED lines=43> */
.L_x_1935:
        /* <DEDUP_REMOVED lines=14> */
.L_x_1934:
[----:B------:R-:W-:Y:S02]  /*92f0*/  F2FP.BF16.F32.PACK_AB R59, RZ, R119 ;  /* 0x00000077ff3b723e */ /* 0x000fe400000010ff */
[----:B------:R-:W-:Y:S02]  /*9300*/  PRMT R58, R132, 0x5410, R130 ;  /* 0x00005410843a7816 */ /* 0x000fe40000000082 */
[----:B------:R-:W-:Y:S02]  /*9310*/  PRMT R57, R118, 0x5410, R116 ;  /* 0x0000541076397816 */ /* 0x000fe40000000074 */
[----:B------:R-:W-:Y:S02]  /*9320*/  PRMT R56, R114, 0x5410, R112 ;  /* 0x0000541072387816 */ /* 0x000fe40000000070 */
[----:B------:R-:W-:Y:S01]  /*9330*/  PRMT R59, R106, 0x5410, R59 ;  /* 0x000054106a3b7816 */ /* 0x000fe2000000003b */
[----:B------:R-:W-:Y:S06]  /*9340*/  BRA `(.L_x_1938) ;  /* 0x00000028005c7947 */ /* 0x000fec0003800000 */
.L_x_1905:
[----:B------:R-:W-:Y:S01]  /*9350*/  IMAD.MOV.U32 R133, RZ, RZ, RZ ;  /* 0x000000ffff857224 */ /* 0x000fe200078e00ff */
[----:B------:R-:W-:Y:S01]  /*9360*/  MOV R110, R112 ;  /* 0x00000070006e7202 */ /* 0x000fe20000000f00 */
[----:B01----:R-:W-:Y:S01]  /*9370*/  IMAD.MOV.U32 R56, RZ, RZ, R123 ;  /* 0x000000ffff387224 */ /* 0x003fe200078e007b */
        /* <DEDUP_REMOVED lines=16> */
.L_x_1941:
        /* <DEDUP_REMOVED lines=12> */
.L_x_1942:
        /* <DEDUP_REMOVED lines=42> */
.L_x_1940:
[----:B------:R-:W-:Y:S01]  /*97e0*/  I2FP.F32.U32 R0, R0 ;  /* 0x0000000000007245 */ /* 0x000fe20000201000 */
[----:B------:R-:W-:Y:S01]  /*97f0*/  IMAD.MOV.U32 R57, RZ, RZ, 0x2f800000 ;  /* 0x2f800000ff397424 */ /* 0x000fe200078e00ff */
[----:B-----5:R-:W-:Y:S01]  /*9800*/  SHF.L.U32 R58, R48, 0x10, RZ ;  /* 0x00000010303a7819 */ /* 0x020fe200000006ff */
[----:B--2---:R-:W-:Y:S02]  /*9810*/  IMAD.U32 R62, R82, 0x10000, RZ ;  /* 0x00010000523e7824 */ /* 0x004fe400078e00ff */
[----:B------:R-:W-:Y:S02]  /*9820*/  FFMA.FTZ R0, R0, R57, 1.1641532182693481445e-10 ;  /* 0x2f00000000007423 */ /* 0x000fe40000010039 */
[----:B------:R-:W-:-:S03]  /*9830*/  FMUL.FTZ R58, R58, UR17 ;  /* 0x000000113a3a7c20 */ /* 0x000fc60008410000 */
[----:B------:R-:W-:Y:S01]  /*9840*/  FSETP.GTU.FTZ.AND P2, PT, R0, UR23, PT ;  /* 0x0000001700007c0b */ /* 0x000fe2000bf5c000 */
[----:B------:R-:W-:-:S03]  /*9850*/  FMUL.FTZ R58, R58, UR16 ;  /* 0x000000103a3a7c20 */ /* 0x000fc60008410000 */
[----:B------:R-:W-:Y:S02]  /*9860*/  SEL R0, RZ, 0x1, P2 ;  /* 0x00000001ff007807 */ /* 0x000fe40001000000 */
[----:B------:R-:W-:-:S05]  /*9870*/  FSEL R133, R58, RZ, !P2 ;  /* 0x000000ff3a857208 */ /* 0x000fca0005000000 */
[----:B------:R-:W-:-:S07]  /*9880*/  FMUL.FTZ R133, R62, R133 ;  /* 0x000000853e857220 */ /* 0x000fce0000410000 */
.L_x_1939:
        /* <DEDUP_REMOVED lines=16> */
.L_x_1945:
        /* <DEDUP_REMOVED lines=12> */
.L_x_1946:
        /* <DEDUP_REMOVED lines=42> */
.L_x_1944:
[----:B-----5:R-:W-:Y:S01]  /*9cf0*/  PRMT R59, R48, 0x7632, R59 ;  /* 0x00007632303b7816 */ /* 0x020fe2000000003b */
[----:B--2---:R-:W-:Y:S01]  /*9d00*/  IMAD.MOV.U32 R63, RZ, RZ, 0x2f800000 ;  /* 0x2f800000ff3f7424 */ /* 0x004fe200078e00ff */
        /* <DEDUP_REMOVED lines=10> */
.L_x_1943:
        /* <DEDUP_REMOVED lines=16> */
.L_x_1949:
        /* <DEDUP_REMOVED lines=12> */
.L_x_1950:
        /* <DEDUP_REMOVED lines=42> */
.L_x_1948:
        /* <DEDUP_REMOVED lines=11> */
.L_x_1947:
        /* <DEDUP_REMOVED lines=16> */
.L_x_1953:
        /* <DEDUP_REMOVED lines=12> */
.L_x_1954:
        /* <DEDUP_REMOVED lines=42> */
.L_x_1952:
        /* <DEDUP_REMOVED lines=12> */
.L_x_1951:
        /* <DEDUP_REMOVED lines=16> */
.L_x_1957:
        /* <DEDUP_REMOVED lines=12> */
.L_x_1958:
        /* <DEDUP_REMOVED lines=42> */
.L_x_1956:
        /* <DEDUP_REMOVED lines=11> */
.L_x_1955:
        /* <DEDUP_REMOVED lines=16> */
.L_x_1961:
        /* <DEDUP_REMOVED lines=12> */
.L_x_1962:
        /* <DEDUP_REMOVED lines=43> */
.L_x_1960:
[----:B-----5:R-:W-:Y:S01]  /*b160*/  PRMT R59, R50, 0x7632, R59 ;  /* 0x00007632323b7816 */ /* 0x020fe2000000003b */
[----:B--2---:R-:W-:Y:S01]  /*b170*/  HFMA2 R63, -RZ, RZ, 0.1171875, 0 ;  /* 0x2f800000ff3f7431 */ /* 0x004fe200000001ff */
        /* <DEDUP_REMOVED lines=10> */
.L_x_1959:
        /* <DEDUP_REMOVED lines=16> */
.L_x_1965:
        /* <DEDUP_REMOVED lines=12> */
.L_x_1966:
        /* <DEDUP_REMOVED lines=43> */
.L_x_1964:
        /* <DEDUP_REMOVED lines=11> */
.L_x_1963:
        /* <DEDUP_REMOVED lines=16> */
.L_x_1969:
        /* <DEDUP_REMOVED lines=12> */
.L_x_1970:
        /* <DEDUP_REMOVED lines=43> */
.L_x_1968:
        /* <DEDUP_REMOVED lines=12> */
.L_x_1967:
[----:B------:R-:W-:Y:S02]  /*bc70*/  F2FP.BF16.F32.PACK_AB R59, RZ, R119 ;  /* 0x00000077ff3b723e */ /* 0x000fe400000010ff */
[----:B------:R-:W-:Y:S02]  /*bc80*/  PRMT R58, R130, 0x5410, R120 ;  /* 0x00005410823a7816 */ /* 0x000fe40000000078 */
[----:B------:R-:W-:Y:S02]  /*bc90*/  PRMT R57, R118, 0x5410, R116 ;  /* 0x0000541076397816 */ /* 0x000fe40000000074 */
[----:B------:R-:W-:Y:S02]  /*bca0*/  PRMT R56, R114, 0x5410, R112 ;  /* 0x0000541072387816 */ /* 0x000fe40000000070 */
[----:B------:R-:W-:-:S07]  /*bcb0*/  PRMT R59, R106, 0x5410, R59 ;  /* 0x000054106a3b7816 */ /* 0x000fce000000003b */
.L_x_1938:
[----:B--2---:R-:W0:Y:S01]  /*bcc0*/  @P1 LDC.64 R64, c[0x0][0x390] ;  /* 0x0000e400ff401b82 */ /* 0x004e220000000a00 */
[C---:B------:R-:W-:Y:S01]  /*bcd0*/  VIADD R137, R135.reuse, 0x80 ;  /* 0x0000008087897836 */ /* 0x040fe20000000000 */
[----:B------:R-:W-:Y:S01]  /*bce0*/  IADD3 R66, PT, PT, R66, 0x100, RZ ;  /* 0x0000010042427810 */ /* 0x000fe20007ffe0ff */
[----:B------:R-:W-:Y:S02]  /*bcf0*/  VIADD R135, R135, 0x100 ;  /* 0x0000010087877836 */ /* 0x000fe40000000000 */
[----:B------:R-:W-:-:S03]  /*bd00*/  IMAD.WIDE.U32 R136, R137, 0x10, R60 ;  /* 0x0000001089887825 */ /* 0x000fc600078e003c */
[----:B------:R-:W1:Y:S02]  /*bd10*/  @P0 LDC.64 R62, c[0x0][0x3a0] ;  /* 0x0000e800ff3e0b82 */ /* 0x000e640000000a00 */
[----:B------:R2:W-:Y:S01]  /*bd20*/  STG.E.128 desc[UR12][R136.64], R56 ;  /* 0x0000003888007986 */ /* 0x0005e2000c101d0c */
[----:B0-----:R-:W-:-:S04]  /*bd30*/  @P1 IMAD.WIDE.U32 R64, R66, 0x10, R64 ;  /* 0x0000001042401825 */ /* 0x001fc800078e0040 */
[----:B-1----:R-:W-:Y:S01]  /*bd40*/  @P0 IMAD.WIDE.U32 R62, R135, 0x10, R62 ;  /* 0x00000010873e0825 */ /* 0x002fe200078e003e */
[----:B--2---:R-:W-:Y:S06]  /*bd50*/  @!P1 BRA `(.L_x_1971) ;  /* 0x0000000000509947 */ /* 0x004fec0003800000 */
[----:B------:R-:W-:Y:S01]  /*bd60*/  IMAD.U32 R59, R104, 0x10000, RZ ;  /* 0x00010000683b7824 */ /* 0x000fe200078e00ff */
        /* <DEDUP_REMOVED lines=19> */
.L_x_1971:
[----:B-----5:R1:W5:Y:S04]  /*bea0*/  @P1 LDG.E.128 R48, desc[UR12][R64.64] ;  /* 0x0000000c40301981 */ /* 0x020368000c1e1d00 */
[----:B------:R1:W5:Y:S01]  /*beb0*/  @P0 LDG.E.128 R52, desc[UR12][R62.64] ;  /* 0x0000000c3e340981 */ /* 0x000362000c1e1d00 */
[----:B------:R-:W-:Y:S05]  /*bec0*/  @!P0 BRA `(.L_x_1972) ;  /* 0x0000002c00288947 */ /* 0x000fea0003800000 */
[----:B------:R-:W-:-:S13]  /*bed0*/  ISETP.GT.AND P0, PT, R108, RZ, PT ;  /* 0x000000ff6c00720c */ /* 0x000fda0003f04270 */
[----:B-----5:R-:W-:Y:S01]  /*bee0*/  @!P0 SHF.L.U32 R137, R52, 0x10, RZ ;  /* 0x0000001034898819 */ /* 0x020fe200000006ff */
[----:B0-----:R-:W-:Y:S02]  /*bef0*/  @!P0 IMAD.MOV.U32 R56, RZ, RZ, R134 ;  /* 0x000000ffff388224 */ /* 0x001fe400078e0086 */
        /* <DEDUP_REMOVED lines=17> */
.L_x_1975:
[----:B------:R-:W-:-:S04]  /*c010*/  IADD3 R97, PT, PT, R97, 0x1, RZ ;  /* 0x0000000161617810 */ /* 0x000fc80007ffe0ff */
[C---:B------:R-:W-:Y:S01]  /*c020*/  ISETP.NE.AND P2, PT, R97.reuse, RZ, PT ;  /* 0x000000ff6100720c */ /* 0x040fe20003f45270 */
[----:B-1----:R-:W-:-:S12]  /*c030*/  IMAD.WIDE.U32 R64, R97, -0x2daee0ad, RZ ;  /* 0xd2511f5361407825 */ /* 0x002fd800078e00ff */
        /* <DEDUP_REMOVED lines=9> */
.L_x_1976:
        /* <DEDUP_REMOVED lines=43> */
.L_x_1974:
[----:B------:R-:W-:Y:S01]  /*c380*/  I2FP.F32.U32 R0, R0 ;  /* 0x0000000000007245 */ /* 0x000fe20000201000 */
[----:B------:R-:W-:Y:S01]  /*c390*/  IMAD.MOV.U32 R57, RZ, RZ, 0x2f800000 ;  /* 0x2f800000ff397424 */ /* 0x000fe200078e00ff */
[----:B------:R-:W-:Y:S01]  /*c3a0*/  SHF.L.U32 R58, R48, 0x10, RZ ;  /* 0x00000010303a7819 */ /* 0x000fe200000006ff */
[----:B-1----:R-:W-:Y:S02]  /*c3b0*/  IMAD.U32 R62, R52, 0x10000, RZ ;  /* 0x00010000343e7824 */ /* 0x002fe400078e00ff */
        /* <DEDUP_REMOVED lines=8> */
.L_x_1973:
        /* <DEDUP_REMOVED lines=21> */
.L_x_1979:
        /* <DEDUP_REMOVED lines=12> */
.L_x_1980:
        /* <DEDUP_REMOVED lines=43> */
.L_x_1978:
[----:B------:R-:W-:Y:S01]  /*c900*/  PRMT R59, R48, 0x7632, R59 ;  /* 0x00007632303b7816 */ /* 0x000fe2000000003b */
[----:B-1----:R-:W-:Y:S01]  /*c910*/  IMAD.MOV.U32 R63, RZ, RZ, 0x2f800000 ;  /* 0x2f800000ff3f7424 */ /* 0x002fe200078e00ff */
        /* <DEDUP_REMOVED lines=12> */
.L_x_1977:
        /* <DEDUP_REMOVED lines=20> */
.L_x_1983:
        /* <DEDUP_REMOVED lines=12> */
.L_x_1984:
        /* <DEDUP_REMOVED lines=43> */
.L_x_1982:
[----:B------:R-:W-:Y:S01]  /*ce90*/  I2FP.F32.U32 R57, R58 ;  /* 0x0000003a00397245 */ /* 0x000fe20000201000 */
[----:B------:R-:W-:Y:S01]  /*cea0*/  IMAD.MOV.U32 R58, RZ, RZ, 0x2f800000 ;  /* 0x2f800000ff3a7424 */ /* 0x000fe200078e00ff */
[----:B------:R-:W-:Y:S01]  /*ceb0*/  SHF.L.U32 R59, R49, 0x10, RZ ;  /* 0x00000010313b7819 */ /* 0x000fe200000006ff */
[----:B-1----:R-:W-:Y:S02]  /*cec0*/  IMAD.U32 R62, R53, 0x10000, RZ ;  /* 0x00010000353e7824 */ /* 0x002fe400078e00ff */
        /* <DEDUP_REMOVED lines=8> */
.L_x_1981:
        /* <DEDUP_REMOVED lines=17> */
[----:B------:R-:W-:Y:S01]  /*d060*/  @!P2 IMAD.MOV.U32 R58, RZ, RZ, R126 ;  /* 0x000000ffff3aa224 */ /* 0x000fe200078e007e */
[----:B------:R-:W-:Y:S01]  /*d070*/  @P2 MOV R58, R122 ;  /* 0x0000007a003a2202 */ /* 0x000fe20000000f00 */
[----:B------:R-:W-:Y:S01]  /*d080*/  @P2 IMAD.MOV.U32 R106, RZ, RZ, R108 ;  /* 0x000000ffff6a2224 */ /* 0x000fe200078e006c */
[----:B------:R-:W-:Y:S06]  /*d090*/  BRA `(.L_x_1986) ;  /* 0x0000000000dc7947 */ /* 0x000fec0003800000 */
.L_x_1987:
[----:B------:R-:W-:-:S04]  /*d0a0*/  VIADD R97, R97, 0x1 ;  /* 0x0000000161617836 */ /* 0x000fc80000000000 */
[C---:B-1----:R-:W-:Y:S01]  /*d0b0*/  IMAD.WIDE.U32 R64, R97.reuse, -0x2daee0ad, RZ ;  /* 0xd2511f5361407825 */ /* 0x042fe200078e00ff */
        /* <DEDUP_REMOVED lines=10> */
.L_x_1988:
        /* <DEDUP_REMOVED lines=41> */
[----:B------:R-:W-:Y:S01]  /*d3f0*/  IMAD.MOV.U32 R57, RZ, RZ, RZ ;  /* 0x000000ffff397224 */ /* 0x000fe200078e00ff */
[----:B------:R-:W-:-:S07]  /*d400*/  MOV R58, R108 ;  /* 0x0000006c003a7202 */ /* 0x000fce0000000f00 */
.L_x_1986:
[----:B------:R-:W-:Y:S02]  /*d410*/  PRMT R59, R49, 0x7632, R59 ;  /* 0x00007632313b7816 */ /* 0x000fe4000000003b */
[----:B------:R-:W-:Y:S02]  /*d420*/  I2FP.F32.U32 R56, R58 ;  /* 0x0000003a00387245 */ /* 0x000fe40000201000 */
[----:B-1----:R-:W-:Y:S01]  /*d430*/  MOV R63, 0x2f800000 ;  /* 0x2f800000003f7802 */ /* 0x002fe20000000f00 */
[----:B------:R-:W-:Y:S01]  /*d440*/  IMAD.U32 R59, R59, 0x10000, RZ ;  /* 0x000100003b3b7824 */ /* 0x000fe200078e00ff */
[----:B------:R-:W-:-:S03]  /*d450*/  PRMT R58, R53, 0x7632, R58 ;  /* 0x00007632353a7816 */ /* 0x000fc6000000003a */
[----:B------:R-:W-:Y:S01]  /*d460*/  FFMA.FTZ R56, R56, R63, 1.1641532182693481445e-10 ;  /* 0x2f00000038387423 */ /* 0x000fe2000001003f */
[----:B------:R-:W-:Y:S01]  /*d470*/  FMUL.FTZ R59, R59, UR17 ;  /* 0x000000113b3b7c20 */ /* 0x000fe20008410000 */
[----:B------:R-:W-:-:S03]  /*d480*/  IMAD.U32 R58, R58, 0x10000, RZ ;  /* 0x000100003a3a7824 */ /* 0x000fc600078e00ff */
[----:B------:R-:W-:Y:S01]  /*d490*/  FMUL.FTZ R59, R59, UR16 ;  /* 0x000000103b3b7c20 */ /* 0x000fe20008410000 */
[----:B------:R-:W-:Y:S02]  /*d4a0*/  FSETP.GTU.FTZ.AND P2, PT, R56, UR23, PT ;  /* 0x0000001738007c0b */ /* 0x000fe4000bf5c000 */
[----:B------:R-:W-:Y:S02]  /*d4b0*/  SHF.L.U32 R56, R15, 0x10, RZ ;  /* 0x000000100f387819 */ /* 0x000fe400000006ff */
[----:B------:R-:W-:Y:S02]  /*d4c0*/  FSEL R59, R59, RZ, !P2 ;  /* 0x000000ff3b3b7208 */ /* 0x000fe40005000000 */
[----:B------:R-:W-:-:S03]  /*d4d0*/  SEL R101, RZ, 0x1, P2 ;  /* 0x00000001ff657807 */ /* 0x000fc60001000000 */
[----:B------:R-:W-:-:S07]  /*d4e0*/  FFMA.FTZ R143, R59, R56, R58 ;  /* 0x000000383b8f7223 */ /* 0x000fce000001003a */
.L_x_1985:
[----:B------:R-:W-:Y:S01]  /*d4f0*/  F2FP.BF16.F32.PACK_AB R116, RZ, R143 ;  /* 0x0000008fff74723e */ /* 0x000fe200000010ff */
[----:B------:R-:W-:Y:S01]  /*d500*/  @!P0 IMAD.MOV.U32 R56, RZ, RZ, R57 ;  /* 0x000000ffff388224 */ /* 0x000fe200078e0039 */
[----:B------:R-:W-:Y:S02]  /*d510*/  @!P0 SHF.L.U32 R145, R54, 0x10, RZ ;  /* 0x0000001036918819 */ /* 0x000fe400000006ff */
[----:B------:R-:W-:Y:S01]  /*d520*/  @!P0 MOV R108, R106 ;  /* 0x0000006a006c8202 */ /* 0x000fe20000000f00 */
        /* <DEDUP_REMOVED lines=16> */
.L_x_1991:
[----:B------:R-:W-:-:S04]  /*d630*/  IADD3 R97, PT, PT, R97, 0x1, RZ ;  /* 0x0000000161617810 */ /* 0x000fc80007ffe0ff */
[C---:B------:R-:W-:Y:S01]  /*d640*/  ISETP.NE.AND P2, PT, R97.reuse, RZ, PT ;  /* 0x000000ff6100720c */ /* 0x040fe20003f45270 */
[----:B-1----:R-:W-:-:S12]  /*d650*/  IMAD.WIDE.U32 R64, R97, -0x2daee0ad, RZ ;  /* 0xd2511f5361407825 */ /* 0x002fd800078e00ff */
        /* <DEDUP_REMOVED lines=9> */
.L_x_1992:
        /* <DEDUP_REMOVED lines=43> */
.L_x_1990:
[----:B------:R-:W-:Y:S01]  /*d9a0*/  I2FP.F32.U32 R57, R58 ;  /* 0x0000003a00397245 */ /* 0x000fe20000201000 */
[----:B------:R-:W-:Y:S01]  /*d9b0*/  IMAD.MOV.U32 R58, RZ, RZ, 0x2f800000 ;  /* 0x2f800000ff3a7424 */ /* 0x000fe200078e00ff */
[----:B------:R-:W-:Y:S02]  /*d9c0*/  SHF.L.U32 R59, R50, 0x10, RZ ;  /* 0x00000010323b7819 */ /* 0x000fe400000006ff */
[----:B-1----:R-:W-:Y:S01]  /*d9d0*/  SHF.L.U32 R62, R54, 0x10, RZ ;  /* 0x00000010363e7819 */ /* 0x002fe200000006ff */
        /* <DEDUP_REMOVED lines=8> */
.L_x_1989:
        /* <DEDUP_REMOVED lines=8> */
[----:B------:R-:W-:Y:S01]  /*dae0*/  IMAD.MOV.U32 R58, RZ, RZ, R124 ;  /* 0x000000ffff3a7224 */ /* 0x000fe200078e007c */
        /* <DEDUP_REMOVED lines=12> */
.L_x_1995:
        /* <DEDUP_REMOVED lines=12> */
.L_x_1996:
        /* <DEDUP_REMOVED lines=43> */
.L_x_1994:
        /* <DEDUP_REMOVED lines=14> */
.L_x_1993:
        /* <DEDUP_REMOVED lines=20> */
.L_x_1999:
        /* <DEDUP_REMOVED lines=12> */
.L_x_2000:
        /* <DEDUP_REMOVED lines=43> */
.L_x_1998:
        /* <DEDUP_REMOVED lines=12> */
.L_x_1997:
[----:B-1----:R-:W-:Y:S01]  /*e570*/  @!P0 PRMT R65, R55, 0x7632, R65 ;  /* 0x0000763237418816 */ /* 0x002fe20000000041 */
        /* <DEDUP_REMOVED lines=20> */
.L_x_2003:
        /* <DEDUP_REMOVED lines=12> */
.L_x_2004:
        /* <DEDUP_REMOVED lines=43> */
.L_x_2002:
[----:B------:R-:W-:Y:S02]  /*ea30*/  PRMT R58, R51, 0x7632, R58 ;  /* 0x00007632333a7816 */ /* 0x000fe4000000003a */
[----:B------:R-:W-:Y:S02]  /*ea40*/  I2FP.F32.U32 R56, R57 ;  /* 0x0000003900387245 */ /* 0x000fe40000201000 */
[----:B------:R-:W-:Y:S01]  /*ea50*/  MOV R57, 0x2f800000 ;  /* 0x2f80000000397802 */ /* 0x000fe20000000f00 */
[----:B------:R-:W-:Y:S01]  /*ea60*/  IMAD.U32 R58, R58, 0x10000, RZ ;  /* 0x000100003a3a7824 */ /* 0x000fe200078e00ff */
[----:B------:R-:W-:-:S03]  /*ea70*/  SHF.L.U32 R65, R17, 0x10, RZ ;  /* 0x0000001011417819 */ /* 0x000fc600000006ff */
        /* <DEDUP_REMOVED lines=9> */
.L_x_2001:
[----:B------:R-:W-:Y:S02]  /*eb10*/  F2FP.BF16.F32.PACK_AB R59, RZ, R65 ;  /* 0x00000041ff3b723e */ /* 0x000fe400000010ff */
[----:B------:R-:W-:Y:S02]  /*eb20*/  PRMT R58, R120, 0x5410, R130 ;  /* 0x00005410783a7816 */ /* 0x000fe40000000082 */
[----:B------:R-:W-:Y:S02]  /*eb30*/  PRMT R57, R114, 0x5410, R116 ;  /* 0x0000541072397816 */ /* 0x000fe40000000074 */
[----:B------:R-:W-:Y:S02]  /*eb40*/  PRMT R56, R112, 0x5410, R110 ;  /* 0x0000541070387816 */ /* 0x000fe4000000006e */
[----:B------:R-:W-:Y:S01]  /*eb50*/  PRMT R59, R108, 0x5410, R59 ;  /* 0x000054106c3b7816 */ /* 0x000fe2000000003b */
[----:B------:R-:W-:Y:S06]  /*eb60*/  BRA `(.L_x_2005) ;  /* 0x0000002800707947 */ /* 0x000fec0003800000 */
.L_x_1972:
[----:B------:R-:W-:Y:S02]  /*eb70*/  HFMA2 R137, -RZ, RZ, 0, 0 ;  /* 0x00000000ff897431 */ /* 0x000fe400000001ff */
[----:B0-----:R-:W-:Y:S01]  /*eb80*/  IMAD.MOV.U32 R56, RZ, RZ, R134 ;  /* 0x000000ffff387224 */ /* 0x001fe200078e0086 */
[----:B------:R-:W-:Y:S01]  /*eb90*/  MOV R106, R110 ;  /* 0x0000006e006a7202 */ /* 0x000fe20000000f00 */
        /* <DEDUP_REMOVED lines=16> */
.L_x_2008:
        /* <DEDUP_REMOVED lines=12> */
.L_x_2009:
        /* <DEDUP_REMOVED lines=42> */
[----:B------:R-:W-:-:S07]  /*f000*/  LOP3.LUT R126, R58, UR43, R57, 0x96, !PT ;  /* 0x0000002b3a7e7c12 */ /* 0x000fce000f8e9639 */
.L_x_2007:
[----:B------:R-:W-:Y:S01]  /*f010*/  I2FP.F32.U32 R0, R0 ;  /* 0x0000000000007245 */ /* 0x000fe20000201000 */
[----:B------:R-:W-:Y:S01]  /*f020*/  IMAD.MOV.U32 R57, RZ, RZ, 0x2f800000 ;  /* 0x2f800000ff397424 */ /* 0x000fe200078e00ff */
[----:B-----5:R-:W-:Y:S01]  /*f030*/  SHF.L.U32 R58, R48, 0x10, RZ ;  /* 0x00000010303a7819 */ /* 0x020fe200000006ff */
[----:B-1----:R-:W-:Y:S02]  /*f040*/  IMAD.U32 R62, R74, 0x10000, RZ ;  /* 0x000100004a3e7824 */ /* 0x002fe400078e00ff */
[----:B------:R-:W-:Y:S02]  /*f050*/  FFMA.FTZ R0, R0, R57, 1.1641532182693481445e-10 ;  /* 0x2f00000000007423 */ /* 0x000fe40000010039 */
[----:B------:R-:W-:-:S03]  /*f060*/  FMUL.FTZ R58, R58, UR17 ;  /* 0x000000113a3a7c20 */ /* 0x000fc60008410000 */
[----:B------:R-:W-:Y:S01]  /*f070*/  FSETP.GTU.FTZ.AND P0, PT, R0, UR23, PT ;  /* 0x0000001700007c0b */ /* 0x000fe2000bf1c000 */
[----:B------:R-:W-:-:S03]  /*f080*/  FMUL.FTZ R58, R58, UR16 ;  /* 0x000000103a3a7c20 */ /* 0x000fc60008410000 */
[----:B------:R-:W-:Y:S02]  /*f090*/  SEL R0, RZ, 0x1, P0 ;  /* 0x00000001ff007807 */ /* 0x000fe40000000000 */
[----:B------:R-:W-:-:S05]  /*f0a0*/  FSEL R137, R58, RZ, !P0 ;  /* 0x000000ff3a897208 */ /* 0x000fca0004000000 */
[----:B------:R-:W-:-:S07]  /*f0b0*/  FMUL.FTZ R137, R62, R137 ;  /* 0x000000893e897220 */ /* 0x000fce0000410000 */
.L_x_2006:
        /* <DEDUP_REMOVED lines=16> */
.L_x_2012:
        /* <DEDUP_REMOVED lines=12> */
.L_x_2013:
        /* <DEDUP_REMOVED lines=43> */
.L_x_2011:
[----:B-----5:R-:W-:Y:S01]  /*f530*/  PRMT R59, R48, 0x7632, R59 ;  /* 0x00007632303b7816 */ /* 0x020fe2000000003b */
[----:B-1----:R-:W-:Y:S01]  /*f540*/  IMAD.MOV.U32 R63, RZ, RZ, 0x2f800000 ;  /* 0x2f800000ff3f7424 */ /* 0x002fe200078e00ff */
        /* <DEDUP_REMOVED lines=10> */
.L_x_2010:
[----:B------:R-:W-:Y:S01]  /*f5f0*/  F2FP.BF16.F32.PACK_AB R110, RZ, R139 ;  /* 0x0000008bff6e723e */ /* 0x000fe200000010ff */
[----:B------:R-:W-:Y:S01]  /*f600*/  IMAD.MOV.U32 R56, RZ, RZ, R57 ;  /* 0x000000ffff387224 */ /* 0x000fe200078e0039 */
[----:B------:R-:W-:Y:S01]  /*f610*/  MOV R141, RZ ;  /* 0x000000ff008d7202 */ /* 0x000fe20000000f00 */
        /* <DEDUP_REMOVED lines=13> */
.L_x_2016:
        /* <DEDUP_REMOVED lines=12> */
.L_x_2017:
        /* <DEDUP_REMOVED lines=43> */
.L_x_2015:
        /* <DEDUP_REMOVED lines=11> */
.L_x_2014:
        /* <DEDUP_REMOVED lines=16> */
.L_x_2020:
        /* <DEDUP_REMOVED lines=12> */
.L_x_2021:
        /* <DEDUP_REMOVED lines=43> */
.L_x_2019:
        /* <DEDUP_REMOVED lines=12> */
.L_x_2018:
        /* <DEDUP_REMOVED lines=16> */
.L_x_2024:
        /* <DEDUP_REMOVED lines=12> */
.L_x_2025:
        /* <DEDUP_REMOVED lines=43> */
.L_x_2023:
        /* <DEDUP_REMOVED lines=11> */
.L_x_2022:
        /* <DEDUP_REMOVED lines=16> */
.L_x_2028:
        /* <DEDUP_REMOVED lines=12> */
.L_x_2029:
        /* <DEDUP_REMOVED lines=43> */
.L_x_2027:
        /* <DEDUP_REMOVED lines=12> */
.L_x_2026:
        /* <DEDUP_REMOVED lines=16> */
.L_x_2032:
        /* <DEDUP_REMOVED lines=12> */
.L_x_2033:
        /* <DEDUP_REMOVED lines=43> */
.L_x_2031:
        /* <DEDUP_REMOVED lines=11> */
.L_x_2030:
[----:B------:R-:W-:Y:S01]  /*10fb0*/  F2FP.BF16.F32.PACK_AB R108, RZ, R149 ;  /* 0x00000095ff6c723e */ /* 0x000fe200000010ff */
[----:B------:R-:W-:Y:S01]  /*10fc0*/  IMAD.MOV.U32 R132, RZ, RZ, R56 ;  /* 0x000000ffff847224 */ /* 0x000fe200078e0038 */
[----:B-1----:R-:W-:Y:S01]  /*10fd0*/  MOV R65, RZ ;  /* 0x000000ff00417202 */ /* 0x002fe20000000f00 */
        /* <DEDUP_REMOVED lines=13> */
.L_x_2036:
        /* <DEDUP_REMOVED lines=12> */
.L_x_2037:
        /* <DEDUP_REMOVED lines=43> */
.L_x_2035:
        /* <DEDUP_REMOVED lines=12> */
.L_x_2034:
[----:B------:R-:W-:Y:S02]  /*114e0*/  F2FP.BF16.F32.PACK_AB R59, RZ, R65 ;  /* 0x00000041ff3b723e */ /* 0x000fe400000010ff */
[----:B------:R-:W-:Y:S02]  /*114f0*/  PRMT R58, R120, 0x5410, R118 ;  /* 0x00005410783a7816 */ /* 0x000fe40000000076 */
[----:B------:R-:W-:Y:S02]  /*11500*/  PRMT R57, R116, 0x5410, R114 ;  /* 0x0000541074397816 */ /* 0x000fe40000000072 */
[----:B------:R-:W-:Y:S02]  /*11510*/  PRMT R56, R112, 0x5410, R110 ;  /* 0x0000541070387816 */ /* 0x000fe4000000006e */
[----:B------:R-:W-:-:S07]  /*11520*/  PRMT R59, R108, 0x5410, R59 ;  /* 0x000054106c3b7816 */ /* 0x000fce000000003b */
.L_x_2005:
        /* <DEDUP_REMOVED lines=47> */
.L_x_2038:
[----:B0-----:R-:W0:Y:S01]  /*11820*/  SHFL.BFLY PT, R57, R64, 0x1, 0x1f ;  /* 0x0c201f0040397f89 */ /* 0x001e2200000e0000 */
[----:B------:R-:W1:Y:S01]  /*11830*/  S2UR UR5, SR_CgaCtaId ;  /* 0x00000000000579c3 */ /* 0x000e620000008800 */
[----:B------:R-:W-:Y:S01]  /*11840*/  UMOV UR4, 0x400 ;  /* 0x0000040000047882 */ /* 0x000fe20000000000 */
[----:B------:R-:W-:Y:S01]  /*11850*/  IMAD.U32 R151, RZ, RZ, UR7 ;  /* 0x00000007ff977e24 */ /* 0x000fe2000f8e00ff */
[----:B------:R-:W-:Y:S01]  /*11860*/  UISETP.GE.AND UP1, UPT, UR6, 0x1, UPT ;  /* 0x000000010600788c */ /* 0x000fe2000bf26270 */
[----:B0-----:R-:W-:Y:S01]  /*11870*/  FADD.FTZ R58, R64, R57 ;  /* 0x00000039403a7221 */ /* 0x001fe20000010000 */
[----:B-1----:R-:W-:-:S04]  /*11880*/  ULEA UR4, UR5, UR4, 0x18 ;  /* 0x0000000405047291 */ /* 0x002fc8000f8ec0ff */
[----:B------:R-:W0:Y:S01]  /*11890*/  SHFL.BFLY PT, R57, R58, 0x2, 0x1f ;  /* 0x0c401f003a397f89 */ /* 0x000e2200000e0000 */
[----:B------:R-:W-:Y:S01]  /*118a0*/  @UP0 UIADD3 UR4, UPT, UPT, UR4, 0x20, URZ ;  /* 0x0000002004040890 */ /* 0x000fe2000fffe0ff */
        /* <DEDUP_REMOVED lines=70> */
[----:B------:R-:W-:-:S04]  /*11d10*/  CS2R R58, SRZ ;  /* 0x00000000003a7805 */ /* 0x000fc8000001ff00 */
[----:B------:R-:W-:Y:S01]  /*11d20*/  @!P1 LOP3.LUT R62, R62, 0xf8, RZ, 0xc0, !PT ;  /* 0x000000f83e3e9812 */ /* 0x000fe200078ec0ff */
[----:B0-----:R-:W-:Y:S01]  /*11d30*/  FADD.FTZ R57, R61, R64 ;  /* 0x000000403d397221 */ /* 0x001fe20000010000 */
[----:B------:R-:W-:Y:S01]  /*11d40*/  MOV R61, RZ ;  /* 0x000000ff003d7202 */ /* 0x000fe20000000f00 */
[----:B------:R-:W-:-:S03]  /*11d50*/  @!P1 IMAD.MOV.U32 R61, RZ, RZ, 0x300 ;  /* 0x00000300ff3d9424 */ /* 0x000fc600078e00ff */
[----:B------:R0:W-:Y:S01]  /*11d60*/  @!P0 STS.64 [R60+UR4], R56 ;  /* 0x000000383c008988 */ /* 0x0001e20008000a04 */
[----:B------:R-:W-:Y:S01]  /*11d70*/  BAR.SYNC.DEFER_BLOCKING 0x0 ;  /* 0x0000000000007b1d */ /* 0x000fe20000010000 */
[----:B------:R-:W-:-:S05]  /*11d80*/  ISETP.NE.AND P0, PT, RZ, UR24, PT ;  /* 0x00000018ff007c0c */ /* 0x000fca000bf05270 */
[----:B------:R-:W1:Y:S01]  /*11d90*/  SHFL.DOWN PT, R64, R61, 0x2, 0x1f ;  /* 0x08401f003d407f89 */ /* 0x000e6200000e0000 */
[----:B0-----:R-:W-:-:S03]  /*11da0*/  I2FP.F32.U32 R56, R61 ;  /* 0x0000003d00387245 */ /* 0x001fc60000201000 */
[----:B------:R0:W-:Y:S01]  /*11db0*/  @!P1 LDS.64 R58, [R62+UR4] ;  /* 0x000000043e3a9984 */ /* 0x0001e20008000a00 */
[----:B------:R-:W-:Y:S02]  /*11dc0*/  ISETP.NE.AND P1, PT, R98, RZ, PT ;  /* 0x000000ff6200720c */ /* 0x000fe40003f25270 */
[----:B-1----:R-:W-:Y:S01]  /*11dd0*/  IADD3 R108, PT, PT, R64, R61, RZ ;  /* 0x0000003d406c7210 */ /* 0x002fe20007ffe0ff */
[----:B0-----:R-:W0:Y:S01]  /*11de0*/  LDC R62, c[0x0][0x448] ;  /* 0x00011200ff3e7b82 */ /* 0x001e220000000800 */
[----:B------:R-:W-:Y:S02]  /*11df0*/  I2FP.F32.S32 R64, R64 ;  /* 0x0000004000407245 */ /* 0x000fe40000201400 */
[----:B------:R-:W-:Y:S01]  /*11e00*/  I2FP.F32.S32 R110, R108 ;  /* 0x0000006c006e7245 */ /* 0x000fe20000201400 */
[----:B------:R-:W1:Y:S03]  /*11e10*/  SHFL.DOWN PT, R135, R108, 0x1, 0x1f ;  /* 0x08201f006c877f89 */ /* 0x000e6600000e0000 */
[----:B------:R-:W2:Y:S01]  /*11e20*/  MUFU.RCP R112, R110 ;  /* 0x0000006e00707308 */ /* 0x000ea20000001000 */
[----:B-1----:R-:W-:Y:S01]  /*11e30*/  IMAD.IADD R108, R108, 0x1, R135 ;  /* 0x000000016c6c7824 */ /* 0x002fe200078e0287 */
[----:B------:R-:W-:Y:S01]  /*11e40*/  I2FP.F32.S32 R135, R135 ;  /* 0x0000008700877245 */ /* 0x000fe20000201400 */
[----:B------:R-:W1:Y:S03]  /*11e50*/  SHFL.DOWN PT, R63, R58, 0x2, 0x1f ;  /* 0x08401f003a3f7f89 */ /* 0x000e6600000e0000 */
[----:B------:R-:W-:Y:S01]  /*11e60*/  I2FP.F32.S32 R108, R108 ;  /* 0x0000006c006c7245 */ /* 0x000fe20000201400 */
[----:B------:R-:W3:Y:S05]  /*11e70*/  SHFL.DOWN PT, R66, R59, 0x2, 0x1f ;  /* 0x08401f003b427f89 */ /* 0x000eea00000e0000 */
[----:B------:R-:W4:Y:S01]  /*11e80*/  MUFU.RCP R108, R108 ;  /* 0x0000006c006c7308 */ /* 0x000f220000001000 */
[C---:B-1----:R-:W-:Y:S01]  /*11e90*/  FMUL.FTZ R57, R63.reuse, R64 ;  /* 0x000000403f397220 */ /* 0x042fe20000410000 */
[----:B------:R-:W-:-:S03]  /*11ea0*/  FADD.FTZ R63, -R63, R58 ;  /* 0x0000003a3f3f7221 */ /* 0x000fc60000010100 */
[----:B------:R-:W-:Y:S01]  /*11eb0*/  FFMA.FTZ R57, R56, R58, R57 ;  /* 0x0000003a38397223 */ /* 0x000fe20000010039 */
[----:B------:R-:W-:Y:S01]  /*11ec0*/  FMUL.FTZ R63, R63, R63 ;  /* 0x0000003f3f3f7220 */ /* 0x000fe20000410000 */
[----:B---3--:R-:W-:Y:S02]  /*11ed0*/  FADD.FTZ R59, R66, R59 ;  /* 0x0000003b423b7221 */ /* 0x008fe40000010000 */
[----:B--2---:R-:W-:Y:S01]  /*11ee0*/  FMUL.FTZ R57, R112, R57 ;  /* 0x0000003970397220 */ /* 0x004fe20000410000 */
[----:B------:R-:W-:-:S04]  /*11ef0*/  FMUL.FTZ R63, R63, R56 ;  /* 0x000000383f3f7220 */ /* 0x000fc80000410000 */
[----:B------:R-:W1:Y:S01]  /*11f00*/  SHFL.DOWN PT, R56, R57, 0x1, 0x1f ;  /* 0x08201f0039387f89 */ /* 0x000e6200000e0000 */
[----:B------:R-:W-:-:S04]  /*11f10*/  FMUL.FTZ R63, R63, R64 ;  /* 0x000000403f3f7220 */ /* 0x000fc80000410000 */
[----:B------:R-:W-:-:S05]  /*11f20*/  FFMA.FTZ R59, R112, R63, R59 ;  /* 0x0000003f703b7223 */ /* 0x000fca000001003b */
[----:B------:R-:W2:Y:S01]  /*11f30*/  SHFL.DOWN PT, R58, R59, 0x1, 0x1f ;  /* 0x08201f003b3a7f89 */ /* 0x000ea200000e0000 */
[----:B-1----:R-:W-:Y:S01]  /*11f40*/  FADD.FTZ R60, R57, -R56 ;  /* 0x80000038393c7221 */ /* 0x002fe20000010000 */
[----:B------:R-:W-:-:S03]  /*11f50*/  FMUL.FTZ R63, R56, R135 ;  /* 0x00000087383f7220 */ /* 0x000fc60000410000 */
[----:B------:R-:W-:Y:S01]  /*11f60*/  FMUL.FTZ R61, R60, R60 ;  /* 0x0000003c3c3d7220 */ /* 0x000fe20000410000 */
[----:B------:R-:W-:-:S03]  /*11f70*/  FFMA.FTZ R63, R110, R57, R63 ;  /* 0x000000396e3f7223 */ /* 0x000fc6000001003f */
[----:B------:R-:W-:Y:S01]  /*11f80*/  FMUL.FTZ R61, R110, R61 ;  /* 0x0000003d6e3d7220 */ /* 0x000fe20000410000 */
[C---:B----4-:R-:W-:Y:S01]  /*11f90*/  FMUL.FTZ R63, R108.reuse, R63 ;  /* 0x0000003f6c3f7220 */ /* 0x050fe20000410000 */
[----:B--2---:R-:W-:Y:S02]  /*11fa0*/  FADD.FTZ R57, R59, R58 ;  /* 0x0000003a3b397221 */ /* 0x004fe40000010000 */
[----:B------:R-:W-:Y:S01]  /*11fb0*/  FMUL.FTZ R61, R61, R135 ;  /* 0x000000873d3d7220 */ /* 0x000fe20000410000 */
[----:B------:R-:W1:Y:S02]  /*11fc0*/  @!P1 LDC.64 R58, c[0x0][0x3c0] ;  /* 0x0000f000ff3a9b82 */ /* 0x000e640000000a00 */
[----:B------:R-:W2:Y:S01]  /*11fd0*/  SHFL.IDX PT, R63, R63, RZ, 0x1f ;  /* 0x00001fff3f3f7589 */ /* 0x000ea200000e0000 */
[----:B------:R-:W-:-:S05]  /*11fe0*/  FFMA.FTZ R108, R108, R61, R57 ;  /* 0x0000003d6c6c7223 */ /* 0x000fca0000010039 */
[----:B------:R-:W0:Y:S01]  /*11ff0*/  SHFL.IDX PT, R135, R108, RZ, 0x1f ;  /* 0x00001fff6c877589 */ /* 0x000e2200000e0000 */
[----:B------:R-:W3:Y:S01]  /*12000*/  @!P1 LDC.64 R56, c[0x0][0x3c8] ;  /* 0x0000f200ff389b82 */ /* 0x000ee20000000a00 */
[----:B--2---:R-:W-:-:S05]  /*12010*/  FMUL.FTZ R60, R63, R63 ;  /* 0x0000003f3f3c7220 */ /* 0x004fca0000410000 */
[----:B------:R-:W-:Y:S01]  /*12020*/  FSEL R61, R60, RZ, P0 ;  /* 0x000000ff3c3d7208 */ /* 0x000fe20000000000 */
[----:B0-----:R-:W-:Y:S01]  /*12030*/  FFMA.FTZ R60, R135, UR25, R62 ;  /* 0x00000019873c7c23 */ /* 0x001fe2000801003e */
[----:B------:R-:W-:Y:S01]  /*12040*/  MOV R135, UR7 ;  /* 0x0000000700877c02 */ /* 0x000fe20008000f00 */
[----:B---3--:R-:W-:-:S04]  /*12050*/  @!P1 IMAD.WIDE R56, R151, 0x4, R56 ;  /* 0x0000000497389825 */ /* 0x008fc800078e0238 */
[----:B------:R-:W-:Y:S01]  /*12060*/  FADD.FTZ R61, R60, R61 ;  /* 0x0000003d3c3d7221 */ /* 0x000fe20000010000 */
[----:B-1----:R-:W-:-:S05]  /*12070*/  @!P1 IMAD.WIDE R58, R135, 0x4, R58 ;  /* 0x00000004873a9825 */ /* 0x002fca00078e023a */
[----:B------:R-:W0:Y:S01]  /*12080*/  MUFU.RSQ R61, R61 ;  /* 0x0000003d003d7308 */ /* 0x000e220000001400 */
[----:B------:R1:W-:Y:S04]  /*12090*/  @!P1 STG.E desc[UR12][R58.64], R63 ;  /* 0x0000003f3a009986 */ /* 0x0003e8000c10190c */
[----:B0-----:R1:W-:Y:S01]  /*120a0*/  @!P1 STG.E desc[UR12][R56.64], R61 ;  /* 0x0000003d38009986 */ /* 0x0013e2000c10190c */
[----:B------:R-:W-:Y:S05]  /*120b0*/  BRA.U !UP1, `(.L_x_2039) ;  /* 0x0000000909507547 */ /* 0x000fea000b800000 */
[----:B-1----:R-:W-:Y:S01]  /*120c0*/  FSEL R56, R63, RZ, !P0 ;  /* 0x000000ff3f387208 */ /* 0x002fe20004000000 */
[----:B------:R-:W-:-:S04]  /*120d0*/  UIADD3 UR4, UPT, UPT, UR6, -0x1, URZ ;  /* 0xffffffff06047890 */ /* 0x000fc8000fffe0ff */
        /* <DEDUP_REMOVED lines=24> */
[----:B------:R-:W-:Y:S01]  /*12260*/  SHF.L.U32 R67, R94, 0x10, RZ ;  /* 0x000000105e437819 */ /* 0x000fe200000006ff */
[----:B------:R-:W-:Y:S01]  /*12270*/  IMAD.U32 R113, R44, 0x10000, RZ ;  /* 0x000100002c717824 */ /* 0x000fe200078e00ff */
[----:B------:R-:W-:Y:S01]  /*12280*/  SHF.L.U32 R115, R34, 0x10, RZ ;  /* 0x0000001022737819 */ /* 0x000fe200000006ff */
[----:B------:R-:W-:Y:S01]  /*12290*/  FMUL.FTZ R56, R61, R58 ;  /* 0x0000003a3d387220 */ /* 0x000fe20000410000 */
        /* <DEDUP_REMOVED lines=40> */
[----:B------:R-:W-:Y:S01]  /*12520*/  SHF.L.U32 R113, R69, 0x10, RZ ;  /* 0x0000001045717819 */ /* 0x000fe200000006ff */
[----:B------:R-:W-:Y:S01]  /*12530*/  IMAD.U32 R121, R13, 0x10000, RZ ;  /* 0x000100000d797824 */ /* 0x000fe200078e00ff */
[----:B------:R-:W-:Y:S01]  /*12540*/  SHF.L.U32 R123, R86, 0x10, RZ ;  /* 0x00000010567b7819 */ /* 0x000fe200000006ff */
[----:B------:R-:W-:Y:S01]  /*12550*/  FFMA.FTZ R117, R127, R136, R138 ;  /* 0x000000887f757223 */ /* 0x000fe2000001008a */
[----:B------:R-:W-:Y:S01]  /*12560*/  SHF.L.U32 R130, R27, 0x10, RZ ;  /* 0x000000101b827819 */ /* 0x000fe200000006ff */
[----:B------:R-:W-:Y:S01]  /*12570*/  IMAD.U32 R125, R40, 0x10000, RZ ;  /* 0x00010000287d7824 */ /* 0x000fe200078e00ff */
[----:B------:R-:W-:Y:S01]  /*12580*/  SHF.L.U32 R112, R26, 0x10, RZ ;  /* 0x000000101a707819 */ /* 0x000fe200000006ff */
[----:B------:R-:W-:Y:S01]  /*12590*/  IMAD.U32 R134, R7, 0x10000, RZ ;  /* 0x0001000007867824 */ /* 0x000fe200078e00ff */
[----:B------:R-:W-:Y:S01]  /*125a0*/  SHF.L.U32 R127, R85, 0x10, RZ ;  /* 0x00000010557f7819 */ /* 0x000fe200000006ff */
[----:B------:R-:W-:-:S02]  /*125b0*/  IMAD.U32 R120, R6, 0x10000, RZ ;  /* 0x0001000006787824 */ /* 0x000fc400078e00ff */
[----:B------:R-:W-:Y:S01]  /*125c0*/  FFMA.FTZ R118, R118, R113, R121 ;  /* 0x0000007176767223 */ /* 0x000fe20000010079 */
[----:B------:R-:W-:Y:S02]  /*125d0*/  IMAD.U32 R129, R41, 0x10000, RZ ;  /* 0x0001000029817824 */ /* 0x000fe400078e00ff */
[----:B------:R-:W-:Y:S01]  /*125e0*/  FFMA.FTZ R116, R116, R123, R125 ;  /* 0x0000007b74747223 */ /* 0x000fe2000001007d */
[----:B------:R-:W-:Y:S01]  /*125f0*/  FFMA.FTZ R121, R111, R130, R134 ;  /* 0x000000826f797223 */ /* 0x000fe20000010086 */
[----:B------:R-:W-:Y:S01]  /*12600*/  FFMA.FTZ R119, R119, R112, R120 ;  /* 0x0000007077777223 */ /* 0x000fe20000010078 */
[----:B------:R-:W-:Y:S01]  /*12610*/  SHF.L.U32 R130, R83, 0x10, RZ ;  /* 0x0000001053827819 */ /* 0x000fe200000006ff */
[----:B------:R-:W-:Y:S01]  /*12620*/  FFMA.FTZ R120, R110, R127, R129 ;  /* 0x0000007f6e787223 */ /* 0x000fe20000010081 */
[----:B------:R-:W-:Y:S01]  /*12630*/  SHF.L.U32 R123, R29, 0x10, RZ ;  /* 0x000000101d7b7819 */ /* 0x000fe200000006ff */
[----:B------:R-:W-:Y:S01]  /*12640*/  IMAD.U32 R134, R43, 0x10000, RZ ;  /* 0x000100002b867824 */ /* 0x000fe200078e00ff */
[----:B------:R-:W-:Y:S01]  /*12650*/  SHF.L.U32 R110, R84, 0x10, RZ ;  /* 0x00000010546e7819 */ /* 0x000fe200000006ff */
[----:B------:R-:W-:Y:S01]  /*12660*/  IMAD.U32 R125, R9, 0x10000, RZ ;  /* 0x00010000097d7824 */ /* 0x000fe200078e00ff */
[----:B------:R-:W-:Y:S01]  /*12670*/  UIMAD UR4, UR4, UR22, URZ ;  /* 0x00000016040472a4 */ /* 0x000fe2000f8e02ff */
[----:B------:R-:W-:Y:S01]  /*12680*/  IMAD.U32 R112, R42, 0x10000, RZ ;  /* 0x000100002a707824 */ /* 0x000fe200078e00ff */
[----:B------:R-:W-:Y:S01]  /*12690*/  SHF.L.U32 R136, R78, 0x10, RZ ;  /* 0x000000104e887819 */ /* 0x000fe200000006ff */
[----:B------:R-:W-:Y:S01]  /*126a0*/  IMAD.U32 R138, R36, 0x10000, RZ ;  /* 0x00010000248a7824 */ /* 0x000fe200078e00ff */
[----:B------:R-:W-:Y:S01]  /*126b0*/  SHF.L.U32 R111, R28, 0x10, RZ ;  /* 0x000000101c6f7819 */ /* 0x000fe200000006ff */
[----:B------:R-:W-:-:S02]  /*126c0*/  IMAD.U32 R113, R8, 0x10000, RZ ;  /* 0x0001000008717824 */ /* 0x000fc400078e00ff */
[----:B------:R-:W-:Y:S01]  /*126d0*/  FFMA.FTZ R130, R109, R130, R134 ;  /* 0x000000826d827223 */ /* 0x000fe20000010086 */
[----:B------:R-:W-:Y:S01]  /*126e0*/  FFMA.FTZ R123, R108, R123, R125 ;  /* 0x0000007b6c7b7223 */ /* 0x000fe2000001007d */
[----:B------:R-:W-:Y:S01]  /*126f0*/  USHF.R.S32.HI UR5, URZ, 0x1f, UR4 ;  /* 0x0000001fff057899 */ /* 0x000fe20008011404 */
[----:B------:R-:W0:Y:S01]  /*12700*/  LDC.64 R108, c[0x0][0x428] ;  /* 0x00010a00ff6c7b82 */ /* 0x000e220000000a00 */
[----:B------:R-:W-:Y:S01]  /*12710*/  FFMA.FTZ R105, R105, R110, R112 ;  /* 0x0000006e69697223 */ /* 0x000fe20000010070 */
[----:B------:R-:W-:Y:S01]  /*12720*/  FFMA.FTZ R107, R107, R136, R138 ;  /* 0x000000886b6b7223 */ /* 0x000fe2000001008a */
[----:B------:R-:W-:Y:S01]  /*12730*/  SHF.L.U32 R110, R18, 0x10, RZ ;  /* 0x00000010126e7819 */ /* 0x000fe200000006ff */
[----:B------:R-:W-:Y:S01]  /*12740*/  FFMA.FTZ R66, R66, R111, R113 ;  /* 0x0000006f42427223 */ /* 0x000fe20000010071 */
[----:B------:R-:W-:Y:S01]  /*12750*/  IMAD.U32 R112, R2, 0x10000, RZ ;  /* 0x0001000002707824 */ /* 0x000fe200078e00ff */
[----:B------:R-:W-:Y:S01]  /*12760*/  SHF.L.U32 R136, R77, 0x10, RZ ;  /* 0x000000104d887819 */ /* 0x000fe200000006ff */
[----:B------:R-:W-:Y:S01]  /*12770*/  IMAD.U32 R138, R37, 0x10000, RZ ;  /* 0x00010000258a7824 */ /* 0x000fe200078e00ff */
[----:B------:R-:W-:Y:S01]  /*12780*/  SHF.L.U32 R111, R19, 0x10, RZ ;  /* 0x00000010136f7819 */ /* 0x000fe200000006ff */
[----:B------:R-:W-:Y:S01]  /*12790*/  ULEA.HI UR5, UR5, UR4, URZ, 0x3 ;  /* 0x0000000405057291 */ /* 0x000fe2000f8f18ff */
[----:B------:R-:W-:-:S02]  /*127a0*/  IMAD.U32 R113, R3, 0x10000, RZ ;  /* 0x0001000003717824 */ /* 0x000fc400078e00ff */
[----:B------:R-:W-:Y:S01]  /*127b0*/  FFMA.FTZ R134, R65, R110, R112 ;  /* 0x0000006e41867223 */ /* 0x000fe20000010070 */
[----:B------:R-:W-:Y:S01]  /*127c0*/  FFMA.FTZ R65, R63, R136, R138 ;  /* 0x000000883f417223 */ /* 0x000fe2000001008a */
[----:B------:R-:W-:Y:S01]  /*127d0*/  SHF.L.U32 R125, R76, 0x10, RZ ;  /* 0x000000104c7d7819 */ /* 0x000fe200000006ff */
[----:B------:R-:W-:Y:S01]  /*127e0*/  FFMA.FTZ R136, R60, R111, R113 ;  /* 0x0000006f3c887223 */ /* 0x000fe20000010071 */
[----:B------:R-:W-:Y:S01]  /*127f0*/  IMAD.U32 R113, RZ, RZ, UR5 ;  /* 0x00000005ff717e24 */ /* 0x000fe2000f8e00ff */
[----:B------:R-:W-:Y:S01]  /*12800*/  SHF.L.U32 R63, R20, 0x10, RZ ;  /* 0x00000010143f7819 */ /* 0x000fe200000006ff */
[----:B------:R-:W-:Y:S01]  /*12810*/  IMAD.U32 R127, R38, 0x10000, RZ ;  /* 0x00010000267f7824 */ /* 0x000fe200078e00ff */
[----:B------:R-:W-:Y:S01]  /*12820*/  SHF.L.U32 R111, R4, 0x10, RZ ;  /* 0x00000010046f7819 */ /* 0x000fe200000006ff */
[----:B------:R-:W-:Y:S01]  /*12830*/  IMAD.U32 R60, R75, 0x10000, RZ ;  /* 0x000100004b3c7824 */ /* 0x000fe200078e00ff */
[----:B------:R-:W-:Y:S01]  /*12840*/  LEA.HI.SX32 R113, R113, R98, 0x1d ;  /* 0x0000006271717211 */ /* 0x000fe200078feaff */
[----:B------:R-:W-:Y:S01]  /*12850*/  FFMA.FTZ R125, R62, R125, R127 ;  /* 0x0000007d3e7d7223 */ /* 0x000fe2000001007f */
[----:B------:R-:W-:Y:S01]  /*12860*/  SHF.L.U32 R62, R39, 0x10, RZ ;  /* 0x00000010273e7819 */ /* 0x000fe200000006ff */
[----:B------:R-:W-:Y:S01]  /*12870*/  IMAD.U32 R110, R21, 0x10000, RZ ;  /* 0x00010000156e7824 */ /* 0x000fe200078e00ff */
[----:B------:R-:W-:Y:S01]  /*12880*/  SHF.L.U32 R112, R5, 0x10, RZ ;  /* 0x0000001005707819 */ /* 0x000fe200000006ff */
[----:B------:R-:W-:Y:S01]  /*12890*/  FFMA.FTZ R138, R58, R63, R111 ;  /* 0x0000003f3a8a7223 */ /* 0x000fe2000001006f */
[C---:B------:R-:W-:Y:S01]  /*128a0*/  VIADD R111, R113.reuse, 0x80 ;  /* 0x00000080716f7836 */ /* 0x040fe20000000000 */
        /* <DEDUP_REMOVED lines=21> */
.L_x_2039:
[----:B------:R-:W-:Y:S02]  /*12a00*/  UIADD3 UR7, UPT, UPT, UR7, UR20, URZ ;  /* 0x0000001407077290 */ /* 0x000fe4000fffe0ff */
[----:B------:R-:W-:Y:S02]  /*12a10*/  UPLOP3.LUT UP0, UPT, UPT, UPT, UP0, 0x40, 0x4 ;  /* 0x000000000004789c */ /* 0x000fe40003f0e800 */
[----:B------:R-:W-:-:S09]  /*12a20*/  UISETP.GE.AND UP1, UPT, UR7, UR21, UPT ;  /* 0x000000150700728c */ /* 0x000fd2000bf26270 */
[----:B------:R-:W-:Y:S05]  /*12a30*/  BRA.U !UP1, `(.L_x_2040) ;  /* 0xfffffee109ec7547 */ /* 0x000fea000b83ffff */
[----:B------:R-:W-:Y:S05]  /*12a40*/  EXIT ;  /* 0x000000000000794d */ /* 0x000fea0003800000 */
.L_x_2041:
        /* <DEDUP_REMOVED lines=11> */
.L_x_20746:


//--------------------- .text._ZN10layer_norm13ln_fwd_kernelINS_13Kernel_traitsI6__halfS2_S2_S2_fjLj3072ELj1ELj1ELj4ELj16ENS_18Kernel_traits_baseILj3072ES2_S2_S2_S2_fjLj128EEEEELb0ELb0ELb0ELb0EEEvNS_9FwdParamsE --------------------------
	.section	.text._ZN10layer_norm13ln_fwd_kernelINS_13Kernel_traitsI6__halfS2_S2_S2_fjLj3072ELj1ELj1ELj4ELj16ENS_18Kernel_traits_baseILj3072ES2_S2_S2_S2_fjLj128EEEEELb0ELb0ELb0ELb0EEEvNS_9FwdParamsE,"ax",@progbits
	.align	128
        .global         _ZN10layer_norm13ln_fwd_kernelINS_13Kernel_traitsI6__halfS2_S2_S2_fjLj3072ELj1ELj1ELj4ELj16ENS_18Kernel_traits_baseILj3072ES2_S2_S2_S2_fjLj128EEEEELb0ELb0ELb0ELb0EEEvNS_9FwdParamsE
        .type           _ZN10layer_norm13ln_fwd_kernelINS_13Kernel_traitsI6__halfS2_S2_S2_fjLj3072ELj1ELj1ELj4ELj16ENS_18Kernel_traits_baseILj3072ES2_S2_S2_S2_fjLj128EEEEELb0ELb0ELb0ELb0EEEvNS_9FwdParamsE,@function
        .size           _ZN10layer_norm13ln_fwd_kernelINS_13Kernel_traitsI6__halfS2_S2_S2_fjLj3072ELj1ELj1ELj4ELj16ENS_18Kernel_traits_baseILj3072ES2_S2_S2_S2_fjLj128EEEEELb0ELb0ELb0ELb0EEEvNS_9FwdParamsE,(.L_x_20747 - _ZN10layer_norm13ln_fwd_kernelINS_13Kernel_traitsI6__halfS2_S2_S2_fjLj3072ELj1ELj1ELj4ELj16ENS_18Kernel_traits_baseILj3072ES2_S2_S2_S2_fjLj128EEEEELb0ELb0ELb0ELb0EEEvNS_9FwdParamsE)
        .other          _ZN10layer_norm13ln_fwd_kernelINS_13Kernel_traitsI6__halfS2_S2_S2_fjLj3072ELj1ELj1ELj4ELj16ENS_18Kernel_traits_baseILj3072ES2_S2_S2_S2_fjLj128EEEEELb0ELb0ELb0ELb0EEEvNS_9FwdParamsE,@"STO_CUDA_ENTRY STV_DEFAULT"
_ZN10layer_norm13ln_fwd_kernelINS_13Kernel_traitsI6__halfS2_S2_S2_fjLj3072ELj1ELj1ELj4ELj16ENS_18Kernel_traits_baseILj3072ES2_S2_S2_S2_fjLj128EEEEELb0ELb0ELb0ELb0EEEvNS_9FwdParamsE:
.text._ZN10layer_norm13ln_fwd_kernelINS_13Kernel_traitsI6__halfS2_S2_S2_fjLj3072ELj1ELj1ELj4ELj16ENS_18Kernel_traits_baseILj3072ES2_S2_S2_S2_fjLj128EEEEELb0ELb0ELb0ELb0EEEvNS_9FwdParamsE:
        /* <DEDUP_REMOVED lines=46> */
.L_x_2043:
        /* <DEDUP_REMOVED lines=19> */
[----:B------:R-:W-:-:S02]  /*0410*/  @P2 CS2R R16, SRZ ;  /* 0x0000000000102805 */ /* 0x000fc4000001ff00 */
[----:B------:R-:W-:Y:S02]  /*0420*/  @P0 MOV R35, RZ ;  /* 0x000000ff00230202 */ /* 0x000fe40000000f00 */
[----:B0-----:R-:W-:-:S07]  /*0430*/  @P1 MOV R27, RZ ;  /* 0x000000ff001b1202 */ /* 0x001fce0000000f00 */
.L_x_2044:
[----:B------:R-:W-:Y:S05]  /*0440*/  BSYNC.RECONVERGENT B0 ;  /* 0x0000000000007941 */ /* 0x000fea0003800200 */
.L_x_2042:
[----:B------:R-:W0:Y:S02]  /*0450*/  LDCU UR4, c[0x0][0x384] ;  /* 0x00007080ff0477ac */ /* 0x000e240008000800 */
[----:B0-----:R-:W-:-:S06]  /*0460*/  UISETP.GE.AND UP1, UPT, UR6, UR4, UPT ;  /* 0x000000040600728c */ /* 0x001fcc000bf26270 */
[----:B------:R-:W-:-:S13]  /*0470*/  PLOP3.LUT P0, PT, PT, PT, UP1, 0x80, 0x8 ;  /* 0x000000000008781c */ /* 0x000fda0003f0f018 */
[----:B------:R-:W-:Y:S05]  /*0480*/  @P0 EXIT ;  /* 0x000000000000094d */ /* 0x000fea0003800000 */
[----:B------:R-:W-:Y:S01]  /*0490*/  SHF.R.S32.HI R3, RZ, 0x3, R3 ;  /* 0x00000003ff037819 */ /* 0x000fe20000011403 */
[----:B------:R-:W-:Y:S01]  /*04a0*/  UISETP.NE.U32.AND UP1, UPT, UR10, URZ, UPT ;  /* 0x000000ff0a00728c */ /* 0x000fe2000bf25070 */
[----:B------:R-:W0:Y:S02]  /*04b0*/  LDCU UR13, c[0x0][0x388] ;  /* 0x00007100ff0d77ac */ /* 0x000e240008000800 */
[C---:B------:R-:W-:Y:S02]  /*04c0*/  LOP3.LUT R5, R3.reuse, 0x7f, RZ, 0xc0, !PT ;  /* 0x0000007f03057812 */ /* 0x040fe400078ec0ff */
[----:B------:R-:W-:Y:S01]  /*04d0*/  SHF.L.U32 R3, R3, 0x1, RZ ;  /* 0x0000000103037819 */ /* 0x000fe200000006ff */
[----:B------:R-:W-:Y:S01]  /*04e0*/  UISETP.NE.AND.EX UP1, UPT, UR11, URZ, UPT, UP1 ;  /* 0x000000ff0b00728c */ /* 0x000fe2000bf25310 */
[----:B------:R-:W-:Y:S01]  /*04f0*/  VIADDMNMX R2, R5, -R2, RZ, !PT ;  /* 0x8000000205027246 */ /* 0x000fe200078001ff */
[----:B------:R-:W-:Y:S01]  /*0500*/  IMAD R0, R0, -0x20, R5 ;  /* 0xffffffe000007824 */ /* 0x000fe200078e0205 */
[----:B------:R-:W-:Y:S01]  /*0510*/  LOP3.LUT R7, R3, 0xffffff00, RZ, 0xc0, !PT ;  /* 0xffffff0003077812 */ /* 0x000fe200078ec0ff */
[----:B------:R-:W1:Y:S01]  /*0520*/  LDCU.U8 UR7, c[0x0][0x410] ;  /* 0x00008200ff0777ac */ /* 0x000e620008000000 */
[----:B------:R-:W-:-:S02]  /*0530*/  VIMNMX R2, PT, PT, R2, 0x20, PT ;  /* 0x0000002002027848 */ /* 0x000fc40003fe0100 */
[----:B------:R-:W-:Y:S01]  /*0540*/  VIMNMX R0, PT, PT, RZ, R0, !PT ;  /* 0x00000000ff007248 */ /* 0x000fe20007fe0100 */
[----:B------:R-:W2:Y:S01]  /*0550*/  LDCU UR12, c[0x0][0x400] ;  /* 0x00008000ff0c77ac */ /* 0x000ea20008000800 */
[-C--:B------:R-:W-:Y:S02]  /*0560*/  LEA R2, R2, R7.reuse, 0x3 ;  /* 0x0000000702027211 */ /* 0x080fe400078e18ff */
[----:B------:R-:W-:Y:S01]  /*0570*/  VIMNMX R0, PT, PT, R0, 0x20, PT ;  /* 0x0000002000007848 */ /* 0x000fe20003fe0100 */
[----:B------:R-:W3:Y:S01]  /*0580*/  LDCU.64 UR16, c[0x0][0x3a0] ;  /* 0x00007400ff1077ac */ /* 0x000ee20008000a00 */
[----:B------:R-:W-:Y:S02]  /*0590*/  I2FP.F32.U32 R3, R2 ;  /* 0x0000000200037245 */ /* 0x000fe40000201000 */
[----:B------:R-:W-:Y:S01]  /*05a0*/  PLOP3.LUT P0, PT, PT, PT, UP1, 0x80, 0x8 ;  /* 0x000000000008781c */ /* 0x000fe20003f0f018 */
[----:B------:R-:W4:Y:S01]  /*05b0*/  LDCU.64 UR18, c[0x0][0x3e0] ;  /* 0x00007c00ff1277ac */ /* 0x000f220008000a00 */
[----:B------:R-:W-:-:S02]  /*05c0*/  LEA R2, R0, R7, 0x3 ;  /* 0x0000000700027211 */ /* 0x000fc400078e18ff */
[----:B------:R-:W0:Y:S01]  /*05d0*/  MUFU.RCP R3, R3 ;  /* 0x0000000300037308 */ /* 0x000e220000001000 */
[----:B------:R-:W0:Y:S01]  /*05e0*/  LDCU.64 UR14, c[0x0][0x380] ;  /* 0x00007000ff0e77ac */ /* 0x000e220008000a00 */
[----:B------:R-:W-:-:S11]  /*05f0*/  UPLOP3.LUT UP2, UPT, UPT, UPT, UPT, 0x40, 0x4 ;  /* 0x000000000004789c */ /* 0x000fd60003f4e870 */
.L_x_2070:
[----:B0123--:R-:W1:Y:S01]  /*0600*/  @P0 LDC.64 R40, c[0x0][0x3e0] ;  /* 0x0000f800ff280b82 */ /* 0x00fe620000000a00 */
[----:B------:R-:W-:-:S05]  /*0610*/  MOV R43, UR6 ;  /* 0x00000006002b7c02 */ /* 0x000fca0008000f00 */
[----:B-1----:R-:W-:-:S06]  /*0620*/  @P0 IMAD.WIDE R40, R43, 0x2, R40 ;  /* 0x000000022b280825 */ /* 0x002fcc00078e0228 */
[----:B------:R-:W2:Y:S01]  /*0630*/  @P0 LDG.E.U16 R40, desc[UR8][R40.64] ;  /* 0x0000000828280981 */ /* 0x000ea2000c1e1500 */
[----:B0-----:R-:W-:Y:S01]  /*0640*/  UIMAD UR4, UR6, UR13, URZ ;  /* 0x0000000d060472a4 */ /* 0x001fe2000f8e02ff */
        /* <DEDUP_REMOVED lines=8> */
[----:B------:R-:W-:Y:S01]  /*06d0*/  MOV R63, R0 ;  /* 0x00000000003f7202 */ /* 0x000fe20000000f00 */
[----:B--2---:R-:W-:Y:S01]  /*06e0*/  @P0 HADD2.F32 R62, -RZ, R40.H0_H0 ;  /* 0x20000028ff3e0230 */ /* 0x004fe20000004100 */
[----:B------:R-:W-:Y:S06]  /*06f0*/  @!P1 BRA `(.L_x_2046) ;  /* 0x0000000400589947 */ /* 0x000fec0003800000 */
[----:B------:R-:W0:Y:S02]  /*0700*/  LDC.64 R8, c[0x0][0x390] ;  /* 0x0000e400ff087b82 */ /* 0x000e240000000a00 */
[----:B0-----:R-:W-:-:S06]  /*0710*/  IMAD.WIDE.U32 R8, R0, 0x10, R8 ;  /* 0x0000001000087825 */ /* 0x001fcc00078e0008 */
[----:B------:R-:W5:Y:S01]  /*0720*/  LDG.E.128 R8, desc[UR8][R8.64] ;  /* 0x0000000808087981 */ /* 0x000f62000c1e1d00 */
[----:B---3--:R-:W-:-:S04]  /*0730*/  UISETP.NE.U32.AND UP1, UPT, UR16, URZ, UPT ;  /* 0x000000ff1000728c */ /* 0x008fc8000bf25070 */
[----:B------:R-:W-:-:S09]  /*0740*/  UISETP.NE.AND.EX UP1, UPT, UR17, URZ, UPT, UP1 ;  /* 0x000000ff1100728c */ /* 0x000fd2000bf25310 */
[----:B------:R-:W-:Y:S05]  /*0750*/  BRA.U !UP1, `(.L_x_2047) ;  /* 0x0000000109807547 */ /* 0x000fea000b800000 */
[----:B------:R-:W0:Y:S02]  /*0760*/  LDC.64 R12, c[0x0][0x3a0] ;  /* 0x0000e800ff0c7b82 */ /* 0x000e240000000a00 */
[----:B0-----:R-:W-:-:S06]  /*0770*/  IMAD.WIDE.U32 R12, R0, 0x10, R12 ;  /* 0x00000010000c7825 */ /* 0x001fcc00078e000c */
[----:B------:R-:W2:Y:S01]  /*0780*/  LDG.E.128 R12, desc[UR8][R12.64] ;  /* 0x000000080c0c7981 */ /* 0x000ea2000c1e1d00 */
[--C-:B-----5:R-:W-:Y:S02]  /*0790*/  HADD2.F32 R67, -RZ, R8.reuse.H0_H0 ;  /* 0x20000008ff437230 */ /* 0x120fe40000004100 */
[----:B------:R-:W-:Y:S02]  /*07a0*/  HADD2.F32 R41, -RZ, R8.H1_H1 ;  /* 0x30000008ff297230 */ /* 0x000fe40000004100 */
[----:B------:R-:W-:Y:S02]  /*07b0*/  HADD2.F32 R69, -RZ, R9.H0_H0 ;  /* 0x20000009ff457230 */ /* 0x000fe40000004100 */
[--C-:B------:R-:W-:Y:S02]  /*07c0*/  HADD2.F32 R53, -RZ, R11.reuse.H0_H0 ;  /* 0x2000000bff357230 */ /* 0x100fe40000004100 */
[----:B------:R-:W-:Y:S02]  /*07d0*/  HADD2.F32 R65, -RZ, R11.H1_H1 ;  /* 0x3000000bff417230 */ /* 0x000fe40000004100 */
[----:B------:R-:W-:-:S02]  /*07e0*/  HADD2.F32 R43, -RZ, R9.H1_H1 ;  /* 0x30000009ff2b7230 */ /* 0x000fc40000004100 */
[--C-:B------:R-:W-:Y:S02]  /*07f0*/  HADD2.F32 R51, -RZ, R10.reuse.H0_H0 ;  /* 0x2000000aff337230 */ /* 0x100fe40000004100 */
[----:B------:R-:W-:Y:S02]  /*0800*/  HADD2.F32 R63, -RZ, R10.H1_H1 ;  /* 0x3000000aff3f7230 */ /* 0x000fe40000004100 */
[--C-:B--2---:R-:W-:Y:S02]  /*0810*/  HADD2.F32 R8, -RZ, R12.reuse.H0_H0 ;  /* 0x2000000cff087230 */ /* 0x104fe40000004100 */
[----:B------:R-:W-:Y:S02]  /*0820*/  HADD2.F32 R40, -RZ, R13.H0_H0 ;  /* 0x2000000dff287230 */ /* 0x000fe40000004100 */
[----:B------:R-:W-:Y:S02]  /*0830*/  HADD2.F32 R46, -RZ, R15.H1_H1 ;  /* 0x3000000fff2e7230 */ /* 0x000fe40000004100 */
[----:B------:R-:W-:Y:S01]  /*0840*/  FFMA.FTZ R11, R67, R62, R8 ;  /* 0x0000003e430b7223 */ /* 0x000fe20000010008 */
[----:B------:R-:W-:-:S02]  /*0850*/  HADD2.F32 R8, -RZ, R12.H1_H1 ;  /* 0x3000000cff087230 */ /* 0x000fc40000004100 */
[-C--:B------:R-:W-:Y:S01]  /*0860*/  FFMA.FTZ R9, R69, R62.reuse, R40 ;  /* 0x0000003e45097223 */ /* 0x080fe20000010028 */
[--C-:B------:R-:W-:Y:S02]  /*0870*/  HADD2.F32 R12, -RZ, R14.reuse.H0_H0 ;  /* 0x2000000eff0c7230 */ /* 0x100fe40000004100 */
[-C--:B------:R-:W-:Y:S01]  /*0880*/  FFMA.FTZ R46, R65, R62.reuse, R46 ;  /* 0x0000003e412e7223 */ /* 0x080fe2000001002e */
[----:B------:R-:W-:Y:S02]  /*0890*/  HADD2.F32 R40, -RZ, R15.H0_H0 ;  /* 0x2000000fff287230 */ /* 0x000fe40000004100 */
[-C--:B------:R-:W-:Y:S01]  /*08a0*/  FFMA.FTZ R8, R41, R62.reuse, R8 ;  /* 0x0000003e29087223 */ /* 0x080fe20000010008 */
[----:B------:R-:W-:Y:S02]  /*08b0*/  HADD2.F32 R14, -RZ, R14.H1_H1 ;  /* 0x3000000eff0e7230 */ /* 0x000fe40000004100 */
[----:B------:R-:W-:Y:S01]  /*08c0*/  FFMA.FTZ R51, R51, R62, R12 ;  /* 0x0000003e33337223 */ /* 0x000fe2000001000c */
[----:B------:R-:W-:-:S02]  /*08d0*/  HADD2.F32 R10, -RZ, R13.H1_H1 ;  /* 0x3000000dff0a7230 */ /* 0x000fc40000004100 */
[-C--:B------:R-:W-:Y:S01]  /*08e0*/  FFMA.FTZ R53, R53, R62.reuse, R40 ;  /* 0x0000003e35357223 */ /* 0x080fe20000010028 */
[----:B------:R-:W-:Y:S01]  /*08f0*/  F2FP.F16.F32.PACK_AB R12, R8, R11 ;  /* 0x0000000b080c723e */ /* 0x000fe200000000ff */
[-C--:B------:R-:W-:Y:S01]  /*0900*/  FFMA.FTZ R44, R63, R62.reuse, R14 ;  /* 0x0000003e3f2c7223 */ /* 0x080fe2000001000e */
[----:B------:R-:W-:Y:S02]  /*0910*/  FFMA.FTZ R10, R43, R62, R10 ;  /* 0x0000003e2b0a7223 */ /* 0x000fe4000001000a */
[----:B------:R-:W-:Y:S02]  /*0920*/  F2FP.F16.F32.PACK_AB R15, R46, R53 ;  /* 0x000000352e0f723e */ /* 0x000fe400000000ff */
[----:B------:R-:W-:Y:S02]  /*0930*/  F2FP.F16.F32.PACK_AB R14, R44, R51 ;  /* 0x000000332c0e723e */ /* 0x000fe400000000ff */
[----:B------:R-:W-:Y:S01]  /*0940*/  F2FP.F16.F32.PACK_AB R13, R10, R9 ;  /* 0x000000090a0d723e */ /* 0x000fe200000000ff */
[----:B------:R-:W-:Y:S06]  /*0950*/  BRA `(.L_x_2048) ;  /* 0x0000000000a47947 */ /* 0x000fec0003800000 */
.L_x_2047:
[----:B----4-:R-:W-:-:S04]  /*0960*/  UISETP.NE.U32.AND UP1, UPT, UR18, URZ, UPT ;  /* 0x000000ff1200728c */ /* 0x010fc8000bf25070 */
[----:B------:R-:W-:-:S06]  /*0970*/  UISETP.NE.AND.EX UP1, UPT, UR19, URZ, UPT, UP1 ;  /* 0x000000ff1300728c */ /* 0x000fcc000bf25310 */
[----:B------:R-:W-:-:S13]  /*0980*/  PLOP3.LUT P0, PT, PT, PT, UP1, 0x80, 0x8 ;  /* 0x000000000008781c */ /* 0x000fda0003f0f018 */
[----:B------:R-:W-:Y:S05]  /*0990*/  @!P0 BRA `(.L_x_2049) ;  /* 0x0000000000548947 */ /* 0x000fea0003800000 */
[--C-:B-----5:R-:W-:Y:S02]  /*09a0*/  HADD2.F32 R13, -RZ, R8.reuse.H0_H0 ;  /* 0x20000008ff0d7230 */ /* 0x120fe40000004100 */
[----:B------:R-:W-:Y:S02]  /*09b0*/  HADD2.F32 R15, -RZ, R8.H1_H1 ;  /* 0x30000008ff0f7230 */ /* 0x000fe40000004100 */
[--C-:B------:R-:W-:Y:S02]  /*09c0*/  HADD2.F32 R41, -RZ, R9.reuse.H0_H0 ;  /* 0x20000009ff297230 */ /* 0x100fe40000004100 */
[----:B------:R-:W-:Y:S02]  /*09d0*/  HADD2.F32 R43, -RZ, R9.H1_H1 ;  /* 0x30000009ff2b7230 */ /* 0x000fe40000004100 */
[-C--:B------:R-:W-:Y:S01]  /*09e0*/  FMUL.FTZ R8, R15, R62.reuse ;  /* 0x0000003e0f087220 */ /* 0x080fe20000410000 */
[--C-:B------:R-:W-:Y:S02]  /*09f0*/  HADD2.F32 R51, -RZ, R10.reuse.H0_H0 ;  /* 0x2000000aff337230 */ /* 0x100fe40000004100 */
[----:B------:R-:W-:Y:S01]  /*0a00*/  FMUL.FTZ R9, R41, R62 ;  /* 0x0000003e29097220 */ /* 0x000fe20000410000 */
[----:B------:R-:W-:-:S02]  /*0a10*/  HADD2.F32 R63, -RZ, R10.H1_H1 ;  /* 0x3000000aff3f7230 */ /* 0x000fc40000004100 */
[-C--:B------:R-:W-:Y:S01]  /*0a20*/  FMUL.FTZ R10, R43, R62.reuse ;  /* 0x0000003e2b0a7220 */ /* 0x080fe20000410000 */
[--C-:B------:R-:W-:Y:S02]  /*0a30*/  HADD2.F32 R53, -RZ, R11.reuse.H0_H0 ;  /* 0x2000000bff357230 */ /* 0x100fe40000004100 */
[-C--:B------:R-:W-:Y:S01]  /*0a40*/  FMUL.FTZ R51, R51, R62.reuse ;  /* 0x0000003e33337220 */ /* 0x080fe20000410000 */
[----:B------:R-:W-:Y:S02]  /*0a50*/  HADD2.F32 R65, -RZ, R11.H1_H1 ;  /* 0x3000000bff417230 */ /* 0x000fe40000004100 */
[-C--:B------:R-:W-:Y:S01]  /*0a60*/  FMUL.FTZ R11, R13, R62.reuse ;  /* 0x0000003e0d0b7220 */ /* 0x080fe20000410000 */
[-C--:B------:R-:W-:Y:S01]  /*0a70*/  FMUL.FTZ R44, R63, R62.reuse ;  /* 0x0000003e3f2c7220 */ /* 0x080fe20000410000 */
[-C--:B------:R-:W-:Y:S01]  /*0a80*/  FMUL.FTZ R53, R53, R62.reuse ;  /* 0x0000003e35357220 */ /* 0x080fe20000410000 */
[----:B------:R-:W-:Y:S01]  /*0a90*/  F2FP.F16.F32.PACK_AB R13, R10, R9 ;  /* 0x000000090a0d723e */ /* 0x000fe200000000ff */
[----:B------:R-:W-:Y:S01]  /*0aa0*/  FMUL.FTZ R46, R65, R62 ;  /* 0x0000003e412e7220 */ /* 0x000fe20000410000 */
[----:B------:R-:W-:-:S02]  /*0ab0*/  F2FP.F16.F32.PACK_AB R12, R8, R11 ;  /* 0x0000000b080c723e */ /* 0x000fc400000000ff */
[----:B------:R-:W-:Y:S02]  /*0ac0*/  F2FP.F16.F32.PACK_AB R14, R44, R51 ;  /* 0x000000332c0e723e */ /* 0x000fe400000000ff */
[----:B------:R-:W-:Y:S01]  /*0ad0*/  F2FP.F16.F32.PACK_AB R15, R46, R53 ;  /* 0x000000352e0f723e */ /* 0x000fe200000000ff */
[----:B------:R-:W-:Y:S06]  /*0ae0*/  BRA `(.L_x_2048) ;  /* 0x0000000000407947 */ /* 0x000fec0003800000 */
.L_x_2049:
[--C-:B-----5:R-:W-:Y:S02]  /*0af0*/  HADD2.F32 R51, -RZ, R9.reuse.H0_H0 ;  /* 0x20000009ff337230 */ /* 0x120fe40000004100 */
[----:B------:R-:W-:Y:S02]  /*0b00*/  HADD2.F32 R53, -RZ, R9.H1_H1 ;  /* 0x30000009ff357230 */ /* 0x000fe40000004100 */
[--C-:B------:R-:W-:Y:S02]  /*0b10*/  HADD2.F32 R41, -RZ, R8.reuse.H0_H0 ;  /* 0x20000008ff297230 */ /* 0x100fe40000004100 */
[----:B------:R-:W-:Y:S01]  /*0b20*/  FMUL.FTZ R9, R51, R62 ;  /* 0x0000003e33097220 */ /* 0x000fe20000410000 */
[----:B------:R-:W-:Y:S02]  /*0b30*/  HADD2.F32 R43, -RZ, R8.H1_H1 ;  /* 0x30000008ff2b7230 */ /* 0x000fe40000004100 */
[--C-:B------:R-:W-:Y:S02]  /*0b40*/  HADD2.F32 R63, -RZ, R10.reuse.H0_H0 ;  /* 0x2000000aff3f7230 */ /* 0x100fe40000004100 */
        /* <DEDUP_REMOVED lines=8> */
[-C--:B------:R-:W-:Y:S01]  /*0bd0*/  FMUL.FTZ R53, R67, R62.reuse ;  /* 0x0000003e43357220 */ /* 0x080fe20000410000 */
[----:B------:R-:W-:-:S07]  /*0be0*/  FMUL.FTZ R46, R69, R62 ;  /* 0x0000003e452e7220 */ /* 0x000fce0000410000 */
.L_x_2048:
[----:B------:R-:W0:Y:S01]  /*0bf0*/  @UP0 LDCU.64 UR4, c[0x0][0x3a8] ;  /* 0x00007500ff0407ac */ /* 0x000e220008000a00 */
[----:B------:R-:W-:Y:S01]  /*0c00*/  PLOP3.LUT P2, PT, PT, PT, UP0, 0x80, 0x8 ;  /* 0x000000000008781c */ /* 0x000fe20003f4f008 */
[----:B------:R-:W-:Y:S01]  /*0c10*/  HFMA2 R41, -RZ, RZ, 0, 9.5367431640625e-07 ;  /* 0x00000010ff297431 */ /* 0x000fe200000001ff */
[----:B------:R-:W-:Y:S02]  /*0c20*/  PLOP3.LUT P3, PT, PT, PT, UP0, 0x80, 0x8 ;  /* 0x000000000008781c */ /* 0x000fe40003f6f008 */
[----:B------:R-:W-:-:S09]  /*0c30*/  IADD3 R63, PT, PT, R0, 0x80, RZ ;  /* 0x00000080003f7810 */ /* 0x000fd20007ffe0ff */
[----:B0-----:R-:W-:-:S05]  /*0c40*/  @P2 IMAD.WIDE.U32 R40, R0, R41, UR4 ;  /* 0x0000000400282e25 */ /* 0x001fca000f8e0029 */
[----:B------:R0:W-:Y:S02]  /*0c50*/  @P3 STG.E.128 desc[UR8][R40.64], R12 ;  /* 0x0000000c28003986 */ /* 0x0001e4000c101d08 */
.L_x_2046:
[----:B---34-:R-:W-:Y:S05]  /*0c60*/  BSYNC.RECONVERGENT B0 ;  /* 0x0000000000007941 */ /* 0x018fea0003800200 */
.L_x_2045:
        /* <DEDUP_REMOVED lines=15> */
[----:B------:R-:W-:Y:S02]  /*0d60*/  HADD2.F32 R47, -RZ, R42.H0_H0 ;  /* 0x2000002aff2f7230 */ /* 0x000fe40000004100 */
[----:B------:R-:W-:Y:S02]  /*0d70*/  HADD2.F32 R55, -RZ, R43.H0_H0 ;  /* 0x2000002bff377230 */ /* 0x000fe40000004100 */
[----:B------:R-:W-:-:S02]  /*0d80*/  HADD2.F32 R41, -RZ, R41.H1_H1 ;  /* 0x30000029ff297230 */ /* 0x000fc40000004100 */
[----:B------:R-:W-:Y:S02]  /*0d90*/  HADD2.F32 R67, -RZ, R42.H1_H1 ;  /* 0x3000002aff437230 */ /* 0x000fe40000004100 */
[----:B------:R-:W-:Y:S02]  /*0da0*/  HADD2.F32 R43, -RZ, R43.H1_H1 ;  /* 0x3000002bff2b7230 */ /* 0x000fe40000004100 */
[----:B--2---:R-:W-:Y:S02]  /*0db0*/  HADD2.F32 R50, -RZ, R13.H0_H0 ;  /* 0x2000000dff327230 */ /* 0x004fe40000004100 */
[----:B------:R-:W-:Y:S02]  /*0dc0*/  HADD2.F32 R40, -RZ, R14.H0_H0 ;  /* 0x2000000eff287230 */ /* 0x000fe40000004100 */
[----:B------:R-:W-:Y:S02]  /*0dd0*/  HADD2.F32 R48, -RZ, R12.H0_H0 ;  /* 0x2000000cff307230 */ /* 0x000fe40000004100 */
[----:B------:R-:W-:Y:S01]  /*0de0*/  FFMA.FTZ R7, R7, R62, R50 ;  /* 0x0000003e07077223 */ /* 0x000fe20000010032 */
[----:B------:R-:W-:-:S02]  /*0df0*/  HADD2.F32 R54, -RZ, R15.H1_H1 ;  /* 0x3000000fff367230 */ /* 0x000fc40000004100 */
[-C--:B------:R-:W-:Y:S01]  /*0e00*/  FFMA.FTZ R47, R47, R62.reuse, R40 ;  /* 0x0000003e2f2f7223 */ /* 0x080fe20000010028 */
[----:B------:R-:W-:Y:S02]  /*0e10*/  HADD2.F32 R40, -RZ, R15.H0_H0 ;  /* 0x2000000fff287230 */ /* 0x000fe40000004100 */
[-C--:B------:R-:W-:Y:S01]  /*0e20*/  FFMA.FTZ R5, R5, R62.reuse, R48 ;  /* 0x0000003e05057223 */ /* 0x080fe20000010030 */
[----:B------:R-:W-:Y:S02]  /*0e30*/  HADD2.F32 R14, -RZ, R14.H1_H1 ;  /* 0x3000000eff0e7230 */ /* 0x000fe40000004100 */
[-C--:B------:R-:W-:Y:S01]  /*0e40*/  FFMA.FTZ R54, R43, R62.reuse, R54 ;  /* 0x0000003e2b367223 */ /* 0x080fe20000010036 */
[----:B------:R-:W-:Y:S02]  /*0e50*/  HADD2.F32 R50, -RZ, R13.H1_H1 ;  /* 0x3000000dff327230 */ /* 0x000fe40000004100 */
[----:B------:R-:W-:Y:S01]  /*0e60*/  FFMA.FTZ R55, R55, R62, R40 ;  /* 0x0000003e37377223 */ /* 0x000fe20000010028 */
[----:B------:R-:W-:-:S02]  /*0e70*/  HADD2.F32 R12, -RZ, R12.H1_H1 ;  /* 0x3000000cff0c7230 */ /* 0x000fc40000004100 */
[-C--:B------:R-:W-:Y:S01]  /*0e80*/  FFMA.FTZ R52, R67, R62.reuse, R14 ;  /* 0x0000003e43347223 */ /* 0x080fe2000001000e */
[-C--:B------:R-:W-:Y:S01]  /*0e90*/  FFMA.FTZ R50, R41, R62.reuse, R50 ;  /* 0x0000003e29327223 */ /* 0x080fe20000010032 */
[----:B------:R-:W-:Y:S01]  /*0ea0*/  F2FP.F16.F32.PACK_AB R15, R54, R55 ;  /* 0x00000037360f723e */ /* 0x000fe200000000ff */
[----:B------:R-:W-:Y:S02]  /*0eb0*/  FFMA.FTZ R48, R65, R62, R12 ;  /* 0x0000003e41307223 */ /* 0x000fe4000001000c */
[----:B------:R-:W-:Y:S02]  /*0ec0*/  F2FP.F16.F32.PACK_AB R14, R52, R47 ;  /* 0x0000002f340e723e */ /* 0x000fe400000000ff */
[----:B------:R-:W-:Y:S02]  /*0ed0*/  F2FP.F16.F32.PACK_AB R13, R50, R7 ;  /* 0x00000007320d723e */ /* 0x000fe400000000ff */
[----:B------:R-:W-:Y:S01]  /*0ee0*/  F2FP.F16.F32.PACK_AB R12, R48, R5 ;  /* 0x00000005300c723e */ /* 0x000fe200000000ff */
[----:B------:R-:W-:Y:S06]  /*0ef0*/  BRA `(.L_x_2053) ;  /* 0x0000000000a07947 */ /* 0x000fec0003800000 */
.L_x_2052:
[----:B------:R-:W-:-:S04]  /*0f00*/  UISETP.NE.U32.AND UP1, UPT, UR18, URZ, UPT ;  /* 0x000000ff1200728c */ /* 0x000fc8000bf25070 */
[----:B------:R-:W-:-:S09]  /*0f10*/  UISETP.NE.AND.EX UP1, UPT, UR19, URZ, UPT, UP1 ;  /* 0x000000ff1300728c */ /* 0x000fd2000bf25310 */
[----:B------:R-:W-:Y:S05]  /*0f20*/  BRA.U UP1, `(.L_x_2054) ;  /* 0x0000000101447547 */ /* 0x000fea000b800000 */
[----:B-----5:R-:W-:Y:S02]  /*0f30*/  HADD2.F32 R7, -RZ, R40.H1_H1 ;  /* 0x30000028ff077230 */ /* 0x020fe40000004100 */
[----:B------:R-:W-:Y:S02]  /*0f40*/  HADD2.F32 R47, -RZ, R41.H0_H0 ;  /* 0x20000029ff2f7230 */ /* 0x000fe40000004100 */
[----:B------:R-:W-:Y:S02]  /*0f50*/  HADD2.F32 R55, -RZ, R42.H0_H0 ;  /* 0x2000002aff377230 */ /* 0x000fe40000004100 */
[-C--:B------:R-:W-:Y:S01]  /*0f60*/  FMUL.FTZ R48, R7, R62.reuse ;  /* 0x0000003e07307220 */ /* 0x080fe20000410000 */
[----:B------:R-:W-:Y:S02]  /*0f70*/  HADD2.F32 R67, -RZ, R43.H0_H0 ;  /* 0x2000002bff437230 */ /* 0x000fe40000004100 */
[----:B------:R-:W-:Y:S01]  /*0f80*/  FMUL.FTZ R7, R47, R62 ;  /* 0x0000003e2f077220 */ /* 0x000fe20000410000 */
[----:B------:R-:W-:-:S02]  /*0f90*/  HADD2.F32 R5, -RZ, R40.H0_H0 ;  /* 0x20000028ff057230 */ /* 0x000fc40000004100 */
[-C--:B------:R-:W-:Y:S01]  /*0fa0*/  FMUL.FTZ R47, R55, R62.reuse ;  /* 0x0000003e372f7220 */ /* 0x080fe20000410000 */
[----:B------:R-:W-:Y:S02]  /*0fb0*/  HADD2.F32 R41, -RZ, R41.H1_H1 ;  /* 0x30000029ff297230 */ /* 0x000fe40000004100 */
[-C--:B------:R-:W-:Y:S01]  /*0fc0*/  FMUL.FTZ R55, R67, R62.reuse ;  /* 0x0000003e43377220 */ /* 0x080fe20000410000 */
[----:B------:R-:W-:Y:S02]  /*0fd0*/  HADD2.F32 R65, -RZ, R42.H1_H1 ;  /* 0x3000002aff417230 */ /* 0x000fe40000004100 */
[-C--:B------:R-:W-:Y:S01]  /*0fe0*/  FMUL.FTZ R5, R5, R62.reuse ;  /* 0x0000003e05057220 */ /* 0x080fe20000410000 */
[----:B------:R-:W-:Y:S02]  /*0ff0*/  HADD2.F32 R43, -RZ, R43.H1_H1 ;  /* 0x3000002bff2b7230 */ /* 0x000fe40000004100 */
[-C--:B------:R-:W-:Y:S01]  /*1000*/  FMUL.FTZ R50, R41, R62.reuse ;  /* 0x0000003e29327220 */ /* 0x080fe20000410000 */
[----:B------:R-:W-:-:S02]  /*1010*/  FMUL.FTZ R52, R65, R62 ;  /* 0x0000003e41347220 */ /* 0x000fc40000410000 */
[----:B------:R-:W-:Y:S01]  /*1020*/  FMUL.FTZ R54, R43, R62 ;  /* 0x0000003e2b367220 */ /* 0x000fe20000410000 */
[----:B------:R-:W-:Y:S06]  /*1030*/  BRA `(.L_x_2053) ;  /* 0x0000000000507947 */ /* 0x000fec0003800000 */
.L_x_2054:
[----:B-----5:R-:W-:Y:S02]  /*1040*/  HADD2.F32 R7, -RZ, R41.H0_H0 ;  /* 0x20000029ff077230 */ /* 0x020fe40000004100 */
[----:B------:R-:W-:Y:S02]  /*1050*/  HADD2.F32 R55, -RZ, R43.H0_H0 ;  /* 0x2000002bff377230 */ /* 0x000fe40000004100 */
[--C-:B------:R-:W-:Y:S02]  /*1060*/  HADD2.F32 R5, -RZ, R40.reuse.H0_H0 ;  /* 0x20000028ff057230 */ /* 0x100fe40000004100 */
[-C--:B------:R-:W-:Y:S01]  /*1070*/  FMUL.FTZ R7, R7, R62.reuse ;  /* 0x0000003e07077220 */ /* 0x080fe20000410000 */
[----:B------:R-:W-:Y:S02]  /*1080*/  HADD2.F32 R13, -RZ, R40.H1_H1 ;  /* 0x30000028ff0d7230 */ /* 0x000fe40000004100 */
[----:B------:R-:W-:Y:S01]  /*1090*/  FMUL.FTZ R55, R55, R62 ;  /* 0x0000003e37377220 */ /* 0x000fe20000410000 */
[----:B------:R-:W-:-:S02]  /*10a0*/  HADD2.F32 R41, -RZ, R41.H1_H1 ;  /* 0x30000029ff297230 */ /* 0x000fc40000004100 */
[-C--:B------:R-:W-:Y:S01]  /*10b0*/  FMUL.FTZ R5, R5, R62.reuse ;  /* 0x0000003e05057220 */ /* 0x080fe20000410000 */
[--C-:B------:R-:W-:Y:S02]  /*10c0*/  HADD2.F32 R47, -RZ, R42.reuse.H0_H0 ;  /* 0x2000002aff2f7230 */ /* 0x100fe40000004100 */
[-C--:B------:R-:W-:Y:S01]  /*10d0*/  FMUL.FTZ R48, R13, R62.reuse ;  /* 0x0000003e0d307220 */ /* 0x080fe20000410000 */
[----:B------:R-:W-:Y:S02]  /*10e0*/  HADD2.F32 R15, -RZ, R42.H1_H1 ;  /* 0x3000002aff0f7230 */ /* 0x000fe40000004100 */
[-C--:B------:R-:W-:Y:S01]  /*10f0*/  FMUL.FTZ R50, R41, R62.reuse ;  /* 0x0000003e29327220 */ /* 0x080fe20000410000 */
[----:B------:R-:W-:Y:S02]  /*1100*/  HADD2.F32 R43, -RZ, R43.H1_H1 ;  /* 0x3000002bff2b7230 */ /* 0x000fe40000004100 */
[-C--:B------:R-:W-:Y:S01]  /*1110*/  FMUL.FTZ R47, R47, R62.reuse ;  /* 0x0000003e2f2f7220 */ /* 0x080fe20000410000 */
[----:B------:R-:W-:Y:S01]  /*1120*/  F2FP.F16.F32.PACK_AB R12, R48, R5 ;  /* 0x00000005300c723e */ /* 0x000fe200000000ff */
[-C--:B------:R-:W-:Y:S01]  /*1130*/  FMUL.FTZ R52, R15, R62.reuse ;  /* 0x0000003e0f347220 */ /* 0x080fe20000410000 */
[----:B------:R-:W-:Y:S01]  /*1140*/  F2FP.F16.F32.PACK_AB R13, R50, R7 ;  /* 0x00000007320d723e */ /* 0x000fe200000000ff */
[----:B------:R-:W-:-:S03]  /*1150*/  FMUL.FTZ R54, R43, R62 ;  /* 0x0000003e2b367220 */ /* 0x000fc60000410000 */
[----:B------:R-:W-:Y:S02]  /*1160*/  F2FP.F16.F32.PACK_AB R14, R52, R47 ;  /* 0x0000002f340e723e */ /* 0x000fe400000000ff */
[----:B------:R-:W-:-:S07]  /*1170*/  F2FP.F16.F32.PACK_AB R15, R54, R55 ;  /* 0x00000037360f723e */ /* 0x000fce00000000ff */
.L_x_2053:
[----:B------:R-:W0:Y:S01]  /*1180*/  @UP0 LDCU.64 UR4, c[0x0][0x3a8] ;  /* 0x00007500ff0407ac */ /* 0x000e220008000a00 */
[----:B------:R-:W-:Y:S02]  /*1190*/  PLOP3.LUT P3, PT, PT, PT, UP0, 0x80, 0x8 ;  /* 0x000000000008781c */ /* 0x000fe40003f6f008 */
[----:B------:R-:W-:Y:S02]  /*11a0*/  PLOP3.LUT P4, PT, PT, PT, UP0, 0x80, 0x8 ;  /* 0x000000000008781c */ /* 0x000fe40003f8f008 */
[----:B------:R-:W-:-:S09]  /*11b0*/  MOV R40, 0x10 ;  /* 0x0000001000287802 */ /* 0x000fd20000000f00 */
[C---:B0-----:R-:W-:Y:S01]  /*11c0*/  @P3 IMAD.WIDE.U32 R40, R63.reuse, R40, UR4 ;  /* 0x000000043f283e25 */ /* 0x041fe2000f8e0028 */
[----:B------:R-:W-:-:S04]  /*11d0*/  IADD3 R63, PT, PT, R63, 0x80, RZ ;  /* 0x000000803f3f7810 */ /* 0x000fc80007ffe0ff */
[----:B------:R1:W-:Y:S03]  /*11e0*/  @P4 STG.E.128 desc[UR8][R40.64], R12 ;  /* 0x0000000c28004986 */ /* 0x0003e6000c101d08 */
.L_x_2051:
[----:B------:R-:W-:Y:S05]  /*11f0*/  BSYNC.RECONVERGENT B0 ;  /* 0x0000000000007941 */ /* 0x000fea0003800200 */
.L_x_2050:
        /* <DEDUP_REMOVED lines=14> */
[--C-:B------:R-:W-:Y:S02]  /*12e0*/  HADD2.F32 R49, -RZ, R40.reuse.H0_H0 ;  /* 0x20000028ff317230 */ /* 0x100fe40000004100 */
[----:B------:R-:W-:Y:S02]  /*12f0*/  HADD2.F32 R43, -RZ, R40.H1_H1 ;  /* 0x30000028ff2b7230 */ /* 0x000fe40000004100 */
[----:B------:R-:W-:Y:S02]  /*1300*/  HADD2.F32 R59, -RZ, R42.H0_H0 ;  /* 0x2000002aff3b7230 */ /* 0x000fe40000004100 */
[----:B------:R-:W-:-:S02]  /*1310*/  HADD2.F32 R57, -RZ, R41.H0_H0 ;  /* 0x20000029ff397230 */ /* 0x000fc40000004100 */
[----:B------:R-:W-:Y:S02]  /*1320*/  HADD2.F32 R41, -RZ, R41.H1_H1 ;  /* 0x30000029ff297230 */ /* 0x000fe40000004100 */
[----:B--2---:R-:W-:Y:S02]  /*1330*/  HADD2.F32 R6, -RZ, R15.H0_H0 ;  /* 0x2000000fff067230 */ /* 0x004fe40000004100 */
[----:B------:R-:W-:Y:S02]  /*1340*/  HADD2.F32 R40, -RZ, R12.H0_H0 ;  /* 0x2000000cff287230 */ /* 0x000fe40000004100 */
[----:B------:R-:W-:Y:S02]  /*1350*/  HADD2.F32 R58, -RZ, R13.H1_H1 ;  /* 0x3000000dff3a7230 */ /* 0x000fe40000004100 */
[-C--:B------:R-:W-:Y:S01]  /*1360*/  FFMA.FTZ R45, R45, R62.reuse, R6 ;  /* 0x0000003e2d2d7223 */ /* 0x080fe20000010006 */
[----:B------:R-:W-:Y:S02]  /*1370*/  HADD2.F32 R6, -RZ, R15.H1_H1 ;  /* 0x3000000fff067230 */ /* 0x000fe40000004100 */
[----:B------:R-:W-:Y:S01]  /*1380*/  FFMA.FTZ R49, R49, R62, R40 ;  /* 0x0000003e31317223 */ /* 0x000fe20000010028 */
[----:B------:R-:W-:-:S02]  /*1390*/  HADD2.F32 R15, -RZ, R42.H1_H1 ;  /* 0x3000002aff0f7230 */ /* 0x000fc40000004100 */
[-C--:B------:R-:W-:Y:S01]  /*13a0*/  FFMA.FTZ R58, R41, R62.reuse, R58 ;  /* 0x0000003e293a7223 */ /* 0x080fe2000001003a */
[--C-:B------:R-:W-:Y:S02]  /*13b0*/  HADD2.F32 R42, -RZ, R14.reuse.H0_H0 ;  /* 0x2000000eff2a7230 */ /* 0x100fe40000004100 */
[-C--:B------:R-:W-:Y:S01]  /*13c0*/  FFMA.FTZ R6, R65, R62.reuse, R6 ;  /* 0x0000003e41067223 */ /* 0x080fe20000010006 */
[----:B------:R-:W-:Y:S02]  /*13d0*/  HADD2.F32 R40, -RZ, R13.H0_H0 ;  /* 0x2000000dff287230 */ /* 0x000fe40000004100 */
[----:B------:R-:W-:Y:S02]  /*13e0*/  HADD2.F32 R14, -RZ, R14.H1_H1 ;  /* 0x3000000eff0e7230 */ /* 0x000fe40000004100 */
[-C--:B------:R-:W-:Y:S01]  /*13f0*/  FFMA.FTZ R59, R59, R62.reuse, R42 ;  /* 0x0000003e3b3b7223 */ /* 0x080fe2000001002a */
[----:B------:R-:W-:Y:S02]  /*1400*/  HADD2.F32 R12, -RZ, R12.H1_H1 ;  /* 0x3000000cff0c7230 */ /* 0x000fe40000004100 */
[-C--:B------:R-:W-:Y:S01]  /*1410*/  FFMA.FTZ R57, R57, R62.reuse, R40 ;  /* 0x0000003e39397223 */ /* 0x080fe20000010028 */
[-C--:B------:R-:W-:Y:S01]  /*1420*/  FFMA.FTZ R60, R15, R62.reuse, R14 ;  /* 0x0000003e0f3c7223 */ /* 0x080fe2000001000e */
[----:B------:R-:W-:Y:S01]  /*1430*/  F2FP.F16.F32.PACK_AB R15, R6, R45 ;  /* 0x0000002d060f723e */ /* 0x000fe200000000ff */
[----:B------:R-:W-:-:S02]  /*1440*/  FFMA.FTZ R56, R43, R62, R12 ;  /* 0x0000003e2b387223 */ /* 0x000fc4000001000c */
[----:B------:R-:W-:Y:S02]  /*1450*/  F2FP.F16.F32.PACK_AB R13, R58, R57 ;  /* 0x000000393a0d723e */ /* 0x000fe400000000ff */
[----:B------:R-:W-:Y:S02]  /*1460*/  F2FP.F16.F32.PACK_AB R14, R60, R59 ;  /* 0x0000003b3c0e723e */ /* 0x000fe400000000ff */
[----:B------:R-:W-:Y:S01]  /*1470*/  F2FP.F16.F32.PACK_AB R12, R56, R49 ;  /* 0x00000031380c723e */ /* 0x000fe200000000ff */
[----:B------:R-:W-:Y:S06]  /*1480*/  BRA `(.L_x_2058) ;  /* 0x0000000000a07947 */ /* 0x000fec0003800000 */
.L_x_2057:
[----:B------:R-:W-:-:S04]  /*1490*/  UISETP.NE.U32.AND UP1, UPT, UR18, URZ, UPT ;  /* 0x000000ff1200728c */ /* 0x000fc8000bf25070 */
[----:B------:R-:W-:-:S09]  /*14a0*/  UISETP.NE.AND.EX UP1, UPT, UR19, URZ, UPT, UP1 ;  /* 0x000000ff1300728c */ /* 0x000fd2000bf25310 */
[----:B------:R-:W-:Y:S05]  /*14b0*/  BRA.U UP1, `(.L_x_2059) ;  /* 0x0000000101447547 */ /* 0x000fea000b800000 */
[--C-:B-----5:R-:W-:Y:S02]  /*14c0*/  HADD2.F32 R45, -RZ, R43.reuse.H0_H0 ;  /* 0x2000002bff2d7230 */ /* 0x120fe40000004100 */
[----:B------:R-:W-:Y:S02]  /*14d0*/  HADD2.F32 R67, -RZ, R43.H1_H1 ;  /* 0x3000002bff437230 */ /* 0x000fe40000004100 */
[----:B------:R-:W-:Y:S02]  /*14e0*/  HADD2.F32 R57, -RZ, R41.H0_H0 ;  /* 0x20000029ff397230 */ /* 0x000fe40000004100 */
[-C--:B------:R-:W-:Y:S01]  /*14f0*/  FMUL.FTZ R45, R45, R62.reuse ;  /* 0x0000003e2d2d7220 */ /* 0x080fe20000410000 */
[--C-:B------:R-:W-:Y:S02]  /*1500*/  HADD2.F32 R49, -RZ, R40.reuse.H0_H0 ;  /* 0x20000028ff317230 */ /* 0x100fe40000004100 */
[----:B------:R-:W-:Y:S01]  /*1510*/  FMUL.FTZ R6, R67, R62 ;  /* 0x0000003e43067220 */ /* 0x000fe20000410000 */
[----:B------:R-:W-:-:S02]  /*1520*/  HADD2.F32 R43, -RZ, R40.H1_H1 ;  /* 0x30000028ff2b7230 */ /* 0x000fc40000004100 */
[-C--:B------:R-:W-:Y:S01]  /*1530*/  FMUL.FTZ R57, R57, R62.reuse ;  /* 0x0000003e39397220 */ /* 0x080fe20000410000 */
[----:B------:R-:W-:Y:S02]  /*1540*/  HADD2.F32 R41, -RZ, R41.H1_H1 ;  /* 0x30000029ff297230 */ /* 0x000fe40000004100 */
[-C--:B------:R-:W-:Y:S01]  /*1550*/  FMUL.FTZ R49, R49, R62.reuse ;  /* 0x0000003e31317220 */ /* 0x080fe20000410000 */
[--C-:B------:R-:W-:Y:S02]  /*1560*/  HADD2.F32 R59, -RZ, R42.reuse.H0_H0 ;  /* 0x2000002aff3b7230 */ /* 0x100fe40000004100 */
[-C--:B------:R-:W-:Y:S01]  /*1570*/  FMUL.FTZ R56, R43, R62.reuse ;  /* 0x0000003e2b387220 */ /* 0x080fe20000410000 */
[----:B------:R-:W-:Y:S02]  /*1580*/  HADD2.F32 R65, -RZ, R42.H1_H1 ;  /* 0x3000002aff417230 */ /* 0x000fe40000004100 */
[-C--:B------:R-:W-:Y:S01]  /*1590*/  FMUL.FTZ R58, R41, R62.reuse ;  /* 0x0000003e293a7220 */ /* 0x080fe20000410000 */
[----:B------:R-:W-:-:S02]  /*15a0*/  FMUL.FTZ R59, R59, R62 ;  /* 0x0000003e3b3b7220 */ /* 0x000fc40000410000 */
[----:B------:R-:W-:Y:S01]  /*15b0*/  FMUL.FTZ R60, R65, R62 ;  /* 0x0000003e413c7220 */ /* 0x000fe20000410000 */
[----:B------:R-:W-:Y:S06]  /*15c0*/  BRA `(.L_x_2058) ;  /* 0x0000000000507947 */ /* 0x000fec0003800000 */
.L_x_2059:
[----:B-----5:R-:W-:Y:S02]  /*15d0*/  HADD2.F32 R45, -RZ, R43.H0_H0 ;  /* 0x2000002bff2d7230 */ /* 0x020fe40000004100 */
[----:B------:R-:W-:Y:S02]  /*15e0*/  HADD2.F32 R57, -RZ, R41.H0_H0 ;  /* 0x20000029ff397230 */ /* 0x000fe40000004100 */
[----:B------:R-:W-:Y:S02]  /*15f0*/  HADD2.F32 R43, -RZ, R43.H1_H1 ;  /* 0x3000002bff2b7230 */ /* 0x000fe40000004100 */
        /* <DEDUP_REMOVED lines=11> */
[-C--:B------:R-:W-:Y:S01]  /*16b0*/  FMUL.FTZ R59, R59, R62.reuse ;  /* 0x0000003e3b3b7220 */ /* 0x080fe20000410000 */
[----:B------:R-:W-:Y:S01]  /*16c0*/  F2FP.F16.F32.PACK_AB R12, R56, R49 ;  /* 0x00000031380c723e */ /* 0x000fe200000000ff */
[----:B------:R-:W-:Y:S01]  /*16d0*/  FMUL.FTZ R60, R15, R62 ;  /* 0x0000003e0f3c7220 */ /* 0x000fe20000410000 */
[----:B------:R-:W-:-:S02]  /*16e0*/  F2FP.F16.F32.PACK_AB R15, R6, R45 ;  /* 0x0000002d060f723e */ /* 0x000fc400000000ff */
[----:B------:R-:W-:Y:S02]  /*16f0*/  F2FP.F16.F32.PACK_AB R13, R58, R57 ;  /* 0x000000393a0d723e */ /* 0x000fe400000000ff */
[----:B------:R-:W-:-:S07]  /*1700*/  F2FP.F16.F32.PACK_AB R14, R60, R59 ;  /* 0x0000003b3c0e723e */ /* 0x000fce00000000ff */
.L_x_2058:
[----:B------:R-:W0:Y:S01]  /*1710*/  @UP0 LDCU.64 UR4, c[0x0][0x3a8] ;  /* 0x00007500ff0407ac */ /* 0x000e220008000a00 */
[----:B------:R-:W-:Y:S01]  /*1720*/  PLOP3.LUT P4, PT, PT, PT, UP0, 0x80, 0x8 ;  /* 0x000000000008781c */ /* 0x000fe20003f8f008 */
[----:B------:R-:W-:Y:S01]  /*1730*/  HFMA2 R40, -RZ, RZ, 0, 9.5367431640625e-07 ;  /* 0x00000010ff287431 */ /* 0x000fe200000001ff */
[----:B------:R-:W-:-:S11]  /*1740*/  PLOP3.LUT P5, PT, PT, PT, UP0, 0x80, 0x8 ;  /* 0x000000000008781c */ /* 0x000fd60003faf008 */
[----:B0-----:R-:W-:-:S05]  /*1750*/  @P4 IMAD.WIDE.U32 R40, R63, R40, UR4 ;  /* 0x000000043f284e25 */ /* 0x001fca000f8e0028 */
[----:B------:R2:W-:Y:S02]  /*1760*/  @P5 STG.E.128 desc[UR8][R40.64], R12 ;  /* 0x0000000c28005986 */ /* 0x0005e4000c101d08 */
.L_x_2056:
[----:B------:R-:W-:Y:S05]  /*1770*/  BSYNC.RECONVERGENT B0 ;  /* 0x0000000000007941 */ /* 0x000fea0003800200 */
.L_x_2055:
[----:B012---:R-:W-:Y:S01]  /*1780*/  FADD.FTZ R41, RZ, R11 ;  /* 0x0000000bff297221 */ /* 0x007fe20000010000 */
        /* <DEDUP_REMOVED lines=40> */
[----:B------:R-:W-:Y:S02]  /*1a10*/  FADD.FTZ R43, R48, -R40 ;  /* 0x80000028302b7221 */ /* 0x000fe40000010000 */
[----:B------:R-:W-:-:S04]  /*1a20*/  FFMA.FTZ R41, R41, R41, RZ ;  /* 0x0000002929297223 */ /* 0x000fc800000100ff */
[----:B------:R-:W-:Y:S01]  /*1a30*/  FFMA.FTZ R41, R42, R42, R41 ;  /* 0x0000002a2a297223 */ /* 0x000fe20000010029 */
[----:B------:R-:W-:-:S04]  /*1a40*/  FADD.FTZ R42, R9, -R40 ;  /* 0x80000028092a7221 */ /* 0x000fc80000010000 */
        /* <DEDUP_REMOVED lines=12> */
[----:B------:R-:W-:-:S05]  /*1b10*/  FSEL R41, R41, RZ, P1 ;  /* 0x000000ff29297208 */ /* 0x000fca0000800000 */
[----:B------:R-:W-:-:S04]  /*1b20*/  FFMA.FTZ R42, R42, R42, R41 ;  /* 0x0000002a2a2a7223 */ /* 0x000fc80000010029 */
        /* <DEDUP_REMOVED lines=12> */
[----:B------:R-:W-:Y:S01]  /*1bf0*/  @P5 FFMA.FTZ R41, R43, R43, R42 ;  /* 0x0000002b2b295223 */ /* 0x000fe2000001002a */
[--C-:B------:R-:W-:Y:S01]  /*1c00*/  FADD.FTZ R42, R49, -R40.reuse ;  /* 0x80000028312a7221 */ /* 0x100fe20000010000 */
[----:B------:R-:W-:-:S03]  /*1c10*/  FADD.FTZ R43, R56, -R40 ;  /* 0x80000028382b7221 */ /* 0x000fc60000010000 */
        /* <DEDUP_REMOVED lines=24> */
[----:B------:R-:W-:Y:S02]  /*1da0*/  ISETP.GT.U32.AND P5, PT, R42, 0x3, PT ;  /* 0x000000032a00780c */ /* 0x000fe40003fa4070 */
[----:B------:R-:W-:Y:S01]  /*1db0*/  MOV R42, RZ ;  /* 0x000000ff002a7202 */ /* 0x000fe20000000f00 */
[----:B0-----:R-:W-:-:S05]  /*1dc0*/  FADD.FTZ R41, R64, R65 ;  /* 0x0000004140297221 */ /* 0x001fca0000010000 */
        /* <DEDUP_REMOVED lines=8> */
.L_x_2061:
[----:B------:R-:W-:Y:S05]  /*1e50*/  BSYNC.RECONVERGENT B0 ;  /* 0x0000000000007941 */ /* 0x000fea0003800200 */
.L_x_2060:
        /* <DEDUP_REMOVED lines=12> */
.L_x_2063:
[----:B------:R-:W-:Y:S05]  /*1f20*/  BSYNC.RECONVERGENT B0 ;  /* 0x0000000000007941 */ /* 0x000fea0003800200 */
.L_x_2062:
[----:B------:R-:W1:Y:S01]  /*1f30*/  SHFL.DOWN PT, R43, R42, 0x2, 0x1f ;  /* 0x08401f002a2b7f89 */ /* 0x000e6200000e0000 */
[-C--:B------:R-:W-:Y:S01]  /*1f40*/  I2FP.F32.S32 R65, R42.reuse ;  /* 0x0000002a00417245 */ /* 0x080fe20000201400 */
[----:B------:R-:W-:Y:S01]  /*1f50*/  BSSY.RECONVERGENT B0, `(.L_x_2064) ;  /* 0x0000064000007945 */ /* 0x000fe20003800200 */
[----:B------:R-:W-:Y:S01]  /*1f60*/  ISETP.NE.AND P4, PT, R61, RZ, PT ;  /* 0x000000ff3d00720c */ /* 0x000fe20003f85270 */
[----:B0-----:R-:W0:Y:S01]  /*1f70*/  SHFL.DOWN PT, R62, R40, 0x2, 0x1f ;  /* 0x08401f00283e7f89 */ /* 0x001e2200000e0000 */
[----:B------:R-:W-:Y:S02]  /*1f80*/  ISETP.NE.AND P5, PT, RZ, UR7, PT ;  /* 0x00000007ff007c0c */ /* 0x000fe4000bfa5270 */
[----:B-1----:R-:W-:Y:S02]  /*1f90*/  I2FP.F32.S32 R63, R43 ;  /* 0x0000002b003f7245 */ /* 0x002fe40000201400 */
[----:B------:R-:W-:Y:S01]  /*1fa0*/  IADD3 R43, PT, PT, R43, R42, RZ ;  /* 0x0000002a2b2b7210 */ /* 0x000fe20007ffe0ff */
[----:B0-----:R-:W-:-:S02]  /*1fb0*/  FADD.FTZ R64, -R62, R40 ;  /* 0x000000283e407221 */ /* 0x001fc40000010100 */
[----:B------:R-:W-:Y:S02]  /*1fc0*/  FMUL.FTZ R62, R62, R63 ;  /* 0x0000003f3e3e7220 */ /* 0x000fe40000410000 */
[----:B------:R-:W-:Y:S02]  /*1fd0*/  FMUL.FTZ R64, R64, R64 ;  /* 0x0000004040407220 */ /* 0x000fe40000410000 */
[----:B------:R-:W-:Y:S01]  /*1fe0*/  FFMA.FTZ R67, R65, R40, R62 ;  /* 0x0000002841437223 */ /* 0x000fe2000001003e */
[----:B------:R-:W-:Y:S01]  /*1ff0*/  I2FP.F32.S32 R62, R43 ;  /* 0x0000002b003e7245 */ /* 0x000fe20000201400 */
[----:B------:R-:W0:Y:S01]  /*2000*/  SHFL.DOWN PT, R40, R43, 0x1, 0x1f ;  /* 0x08201f002b287f89 */ /* 0x000e2200000e0000 */
[----:B------:R-:W-:Y:S02]  /*2010*/  FMUL.FTZ R66, R64, R65 ;  /* 0x0000004140427220 */ /* 0x000fe40000410000 */
[----:B------:R-:W1:Y:S01]  /*2020*/  MUFU.RCP R42, R62 ;  /* 0x0000003e002a7308 */ /* 0x000e620000001000 */
[----:B------:R-:W2:Y:S01]  /*2030*/  SHFL.DOWN PT, R64, R41, 0x2, 0x1f ;  /* 0x08401f0029407f89 */ /* 0x000ea200000e0000 */
[----:B------:R-:W-:Y:S01]  /*2040*/  FMUL.FTZ R66, R66, R63 ;  /* 0x0000003f42427220 */ /* 0x000fe20000410000 */
[----:B-1----:R-:W-:Y:S01]  /*2050*/  FMUL.FTZ R63, R42, R67 ;  /* 0x000000432a3f7220 */ /* 0x002fe20000410000 */
[----:B0-----:R-:W-:Y:S01]  /*2060*/  I2FP.F32.S32 R67, R40 ;  /* 0x0000002800437245 */ /* 0x001fe20000201400 */
[----:B--2---:R-:W-:-:S03]  /*2070*/  FADD.FTZ R65, R64, R41 ;  /* 0x0000002940417221 */ /* 0x004fc60000010000 */
[----:B------:R-:W0:Y:S01]  /*2080*/  SHFL.DOWN PT, R64, R63, 0x1, 0x1f ;  /* 0x08201f003f407f89 */ /* 0x000e2200000e0000 */
[----:B------:R-:W-:Y:S01]  /*2090*/  FFMA.FTZ R42, R42, R66, R65 ;  /* 0x000000422a2a7223 */ /* 0x000fe20000010041 */
[----:B------:R-:W-:-:S04]  /*20a0*/  IADD3 R66, PT, PT, R43, R40, RZ ;  /* 0x000000282b427210 */ /* 0x000fc80007ffe0ff */
[----:B------:R-:W1:Y:S01]  /*20b0*/  SHFL.DOWN PT, R65, R42, 0x1, 0x1f ;  /* 0x08201f002a417f89 */ /* 0x000e6200000e0000 */
[----:B------:R-:W-:-:S04]  /*20c0*/  I2FP.F32.S32 R66, R66 ;  /* 0x0000004200427245 */ /* 0x000fc80000201400 */
[----:B------:R-:W2:Y:S01]  /*20d0*/  MUFU.RCP R41, R66 ;  /* 0x0000004200297308 */ /* 0x000ea20000001000 */
[----:B0-----:R-:W-:Y:S01]  /*20e0*/  FADD.FTZ R40, R63, -R64 ;  /* 0x800000403f287221 */ /* 0x001fe20000010000 */
[----:B------:R-:W-:-:S03]  /*20f0*/  FMUL.FTZ R69, R64, R67 ;  /* 0x0000004340457220 */ /* 0x000fc60000410000 */
[----:B------:R-:W-:Y:S01]  /*2100*/  FMUL.FTZ R43, R40, R40 ;  /* 0x00000028282b7220 */ /* 0x000fe20000410000 */
[----:B-1----:R-:W-:-:S03]  /*2110*/  FADD.FTZ R40, R42, R65 ;  /* 0x000000412a287221 */ /* 0x002fc60000010000 */
[C---:B------:R-:W-:Y:S01]  /*2120*/  FMUL.FTZ R43, R62.reuse, R43 ;  /* 0x0000002b3e2b7220 */ /* 0x040fe20000410000 */
[----:B------:R-:W-:Y:S01]  /*2130*/  FFMA.FTZ R62, R62, R63, R69 ;  /* 0x0000003f3e3e7223 */ /* 0x000fe20000010045 */
[----:B------:R-:W-:Y:S02]  /*2140*/  MOV R65, UR6 ;  /* 0x0000000600417c02 */ /* 0x000fe40008000f00 */
[----:B------:R-:W-:Y:S01]  /*2150*/  FMUL.FTZ R43, R43, R67 ;  /* 0x000000432b2b7220 */ /* 0x000fe20000410000 */
[----:B--2---:R-:W-:-:S03]  /*2160*/  FMUL.FTZ R63, R41, R62 ;  /* 0x0000003e293f7220 */ /* 0x004fc60000410000 */
[----:B------:R-:W-:Y:S02]  /*2170*/  FFMA.FTZ R62, R41, R43, R40 ;  /* 0x0000002b293e7223 */ /* 0x000fe40000010028 */
[----:B------:R-:W0:Y:S01]  /*2180*/  LDC R41, c[0x0][0x448] ;  /* 0x00011200ff297b82 */ /* 0x000e220000000800 */
[----:B------:R-:W1:Y:S04]  /*2190*/  SHFL.IDX PT, R63, R63, RZ, 0x1f ;  /* 0x00001fff3f3f7589 */ /* 0x000e6800000e0000 */
[----:B------:R-:W0:Y:S03]  /*21a0*/  SHFL.IDX PT, R62, R62, RZ, 0x1f ;  /* 0x00001fff3e3e7589 */ /* 0x000e2600000e0000 */
[----:B------:R-:W2:Y:S01]  /*21b0*/  @!P4 LDC.64 R42, c[0x0][0x3c0] ;  /* 0x0000f000ff2acb82 */ /* 0x000ea20000000a00 */
[----:B-1----:R-:W-:Y:S01]  /*21c0*/  FMUL.FTZ R40, R63, R63 ;  /* 0x0000003f3f287220 */ /* 0x002fe20000410000 */
[----:B0-----:R-:W-:-:S04]  /*21d0*/  FFMA.FTZ R61, R62, UR12, R41 ;  /* 0x0000000c3e3d7c23 */ /* 0x001fc80008010029 */
[----:B------:R-:W-:Y:S02]  /*21e0*/  FSEL R64, R40, RZ, P5 ;  /* 0x000000ff28407208 */ /* 0x000fe40002800000 */
[----:B------:R-:W0:Y:S03]  /*21f0*/  @!P4 LDC.64 R40, c[0x0][0x3c8] ;  /* 0x0000f200ff28cb82 */ /* 0x000e260000000a00 */
[----:B------:R-:W-:Y:S01]  /*2200*/  FADD.FTZ R64, R61, R64 ;  /* 0x000000403d407221 */ /* 0x000fe20000010000 */
[----:B------:R-:W-:-:S05]  /*2210*/  MOV R61, UR6 ;  /* 0x00000006003d7c02 */ /* 0x000fca0008000f00 */
[----:B------:R-:W1:Y:S01]  /*2220*/  MUFU.RSQ R64, R64 ;  /* 0x0000004000407308 */ /* 0x000e620000001400 */
[----:B--2---:R-:W-:Y:S01]  /*2230*/  @!P4 IMAD.WIDE R42, R61, 0x4, R42 ;  /* 0x000000043d2ac825 */ /* 0x004fe200078e022a */
[----:B------:R-:W-:-:S04]  /*2240*/  FSEL R61, R63, RZ, !P5 ;  /* 0x000000ff3f3d7208 */ /* 0x000fc80006800000 */
[----:B------:R2:W-:Y:S01]  /*2250*/  @!P4 STG.E desc[UR8][R42.64], R63 ;  /* 0x0000003f2a00c986 */ /* 0x0005e2000c101908 */
[----:B0-----:R-:W-:-:S05]  /*2260*/  @!P4 IMAD.WIDE R40, R65, 0x4, R40 ;  /* 0x000000044128c825 */ /* 0x001fca00078e0228 */
[----:B-1----:R2:W-:Y:S01]  /*2270*/  @!P4 STG.E desc[UR8][R40.64], R64 ;  /* 0x000000402800c986 */ /* 0x0025e2000c101908 */
[----:B------:R-:W-:Y:S05]  /*2280*/  @!P1 BRA `(.L_x_2065) ;  /* 0x0000000000c09947 */ /* 0x000fea0003800000 */
[--C-:B--2---:R-:W-:Y:S01]  /*2290*/  FADD.FTZ R41, R11, -R61.reuse ;  /* 0x8000003d0b297221 */ /* 0x104fe20000010000 */
[----:B-----5:R-:W-:Y:S02]  /*22a0*/  HADD2.F32 R40, -RZ, R36.H0_H0 ;  /* 0x20000024ff287230 */ /* 0x020fe40000004100 */
[--C-:B------:R-:W-:Y:S01]  /*22b0*/  FADD.FTZ R43, R8, -R61.reuse ;  /* 0x8000003d082b7221 */ /* 0x100fe20000010000 */
[----:B------:R-:W-:Y:S02]  /*22c0*/  HADD2.F32 R42, -RZ, R32.H0_H0 ;  /* 0x20000020ff2a7230 */ /* 0x000fe40000004100 */
[----:B------:R-:W-:Y:S01]  /*22d0*/  FMUL.FTZ R41, R64, R41 ;  /* 0x0000002940297220 */ /* 0x000fe20000410000 */
[----:B------:R-:W-:Y:S02]  /*22e0*/  HADD2.F32 R62, -RZ, R33.H0_H0 ;  /* 0x20000021ff3e7230 */ /* 0x000fe40000004100 */
[----:B------:R-:W-:Y:S01]  /*22f0*/  FADD.FTZ R67, R46, -R61 ;  /* 0x8000003d2e437221 */ /* 0x000fe20000010000 */
[----:B------:R-:W-:-:S02]  /*2300*/  HADD2.F32 R63, -RZ, R34.H0_H0 ;  /* 0x20000022ff3f7230 */ /* 0x000fc40000004100 */
[----:B------:R-:W-:Y:S01]  /*2310*/  FFMA.FTZ R65, R41, R40, R42 ;  /* 0x0000002829417223 */ /* 0x000fe2000001002a */
[C---:B------:R-:W-:Y:S01]  /*2320*/  FMUL.FTZ R40, R64.reuse, R43 ;  /* 0x0000002b40287220 */ /* 0x040fe20000410000 */
[----:B------:R-:W-:Y:S02]  /*2330*/  HADD2.F32 R41, -RZ, R36.H1_H1 ;  /* 0x30000024ff297230 */ /* 0x000fe40000004100 */
[----:B------:R-:W-:Y:S01]  /*2340*/  FMUL.FTZ R67, R64, R67 ;  /* 0x0000004340437220 */ /* 0x000fe20000410000 */
[----:B------:R-:W-:Y:S02]  /*2350*/  HADD2.F32 R43, -RZ, R32.H1_H1 ;  /* 0x30000020ff2b7230 */ /* 0x000fe40000004100 */
[----:B------:R-:W-:Y:S02]  /*2360*/  HADD2.F32 R42, -RZ, R37.H0_H0 ;  /* 0x20000025ff2a7230 */ /* 0x000fe40000004100 */
[----:B------:R-:W-:Y:S02]  /*2370*/  HADD2.F32 R66, -RZ, R38.H1_H1 ;  /* 0x30000026ff427230 */ /* 0x000fe40000004100 */
[----:B------:R-:W-:Y:S01]  /*2380*/  FFMA.FTZ R40, R40, R41, R43 ;  /* 0x0000002928287223 */ /* 0x000fe2000001002b */
[--C-:B------:R-:W-:Y:S01]  /*2390*/  FADD.FTZ R41, R9, -R61.reuse ;  /* 0x8000003d09297221 */ /* 0x100fe20000010000 */
[----:B------:R-:W-:Y:S01]  /*23a0*/  FADD.FTZ R43, R10, -R61 ;  /* 0x8000003d0a2b7221 */ /* 0x000fe20000010000 */
[----:B------:R-:W-:-:S02]  /*23b0*/  HADD2.F32 R68, -RZ, R34.H1_H1 ;  /* 0x30000022ff447230 */ /* 0x000fc40000004100 */
[C---:B------:R-:W-:Y:S01]  /*23c0*/  FMUL.FTZ R41, R64.reuse, R41 ;  /* 0x0000002940297220 */ /* 0x040fe20000410000 */
[----:B------:R-:W-:Y:S01]  /*23d0*/  FMUL.FTZ R43, R64, R43 ;  /* 0x0000002b402b7220 */ /* 0x000fe20000410000 */
[----:B------:R-:W-:Y:S02]  /*23e0*/  F2FP.F16.F32.PACK_AB R40, R40, R65 ;  /* 0x000000412828723e */ /* 0x000fe400000000ff */
[----:B------:R-:W-:Y:S01]  /*23f0*/  FFMA.FTZ R41, R41, R42, R62 ;  /* 0x0000002a29297223 */ /* 0x000fe2000001003e */
[----:B------:R-:W-:Y:S02]  /*2400*/  HADD2.F32 R62, -RZ, R37.H1_H1 ;  /* 0x30000025ff3e7230 */ /* 0x000fe40000004100 */
[----:B------:R-:W-:-:S05]  /*2410*/  HADD2.F32 R42, -RZ, R33.H1_H1 ;  /* 0x30000021ff2a7230 */ /* 0x000fca0000004100 */
[----:B------:R-:W-:Y:S01]  /*2420*/  FFMA.FTZ R62, R43, R62, R42 ;  /* 0x0000003e2b3e7223 */ /* 0x000fe2000001002a */
[----:B------:R-:W-:-:S04]  /*2430*/  FADD.FTZ R43, R51, -R61 ;  /* 0x8000003d332b7221 */ /* 0x000fc80000010000 */
[----:B------:R-:W-:Y:S01]  /*2440*/  FMUL.FTZ R42, R64, R43 ;  /* 0x0000002b402a7220 */ /* 0x000fe20000410000 */
[----:B------:R-:W-:Y:S01]  /*2450*/  HADD2.F32 R43, -RZ, R38.H0_H0 ;  /* 0x20000026ff2b7230 */ /* 0x000fe20000004100 */
[----:B------:R-:W-:-:S04]  /*2460*/  F2FP.F16.F32.PACK_AB R41, R62, R41 ;  /* 0x000000293e29723e */ /* 0x000fc800000000ff */
[----:B------:R-:W-:Y:S01]  /*2470*/  FFMA.FTZ R42, R42, R43, R63 ;  /* 0x0000002b2a2a7223 */ /* 0x000fe2000001003f */
[----:B------:R-:W-:-:S04]  /*2480*/  FADD.FTZ R43, R44, -R61 ;  /* 0x8000003d2c2b7221 */ /* 0x000fc80000010000 */
[----:B------:R-:W-:-:S04]  /*2490*/  FMUL.FTZ R43, R64, R43 ;  /* 0x0000002b402b7220 */ /* 0x000fc80000410000 */
[----:B------:R-:W-:Y:S01]  /*24a0*/  FFMA.FTZ R63, R43, R66, R68 ;  /* 0x000000422b3f7223 */ /* 0x000fe20000010044 */
[----:B------:R-:W-:Y:S01]  /*24b0*/  FADD.FTZ R43, R53, -R61 ;  /* 0x8000003d352b7221 */ /* 0x000fe20000010000 */
[----:B------:R-:W-:Y:S02]  /*24c0*/  HADD2.F32 R66, -RZ, R39.H0_H0 ;  /* 0x20000027ff427230 */ /* 0x000fe40000004100 */
[----:B------:R-:W-:Y:S01]  /*24d0*/  HADD2.F32 R68, -RZ, R35.H0_H0 ;  /* 0x20000023ff447230 */ /* 0x000fe20000004100 */
[----:B------:R-:W-:Y:S01]  /*24e0*/  F2FP.F16.F32.PACK_AB R42, R63, R42 ;  /* 0x0000002a3f2a723e */ /* 0x000fe200000000ff */
[----:B------:R-:W-:Y:S01]  /*24f0*/  FMUL.FTZ R43, R64, R43 ;  /* 0x0000002b402b7220 */ /* 0x000fe20000410000 */
[----:B------:R-:W0:Y:S03]  /*2500*/  LDC.64 R62, c[0x0][0x428] ;  /* 0x00010a00ff3e7b82 */ /* 0x000e260000000a00 */
[----:B------:R-:W-:Y:S01]  /*2510*/  FFMA.FTZ R43, R43, R66, R68 ;  /* 0x000000422b2b7223 */ /* 0x000fe20000010044 */
[----:B------:R-:W-:-:S02]  /*2520*/  HADD2.F32 R66, -RZ, R39.H1_H1 ;  /* 0x30000027ff427230 */ /* 0x000fc40000004100 */
[----:B------:R-:W-:-:S05]  /*2530*/  HADD2.F32 R68, -RZ, R35.H1_H1 ;  /* 0x30000023ff447230 */ /* 0x000fca0000004100 */
[----:B------:R-:W-:-:S05]  /*2540*/  FFMA.FTZ R66, R67, R66, R68 ;  /* 0x0000004243427223 */ /* 0x000fca0000010044 */
[----:B------:R-:W-:Y:S01]  /*2550*/  F2FP.F16.F32.PACK_AB R43, R66, R43 ;  /* 0x0000002b422b723e */ /* 0x000fe200000000ff */
[C---:B0-----:R-:W-:Y:S01]  /*2560*/  IMAD.WIDE.U32 R62, R0.reuse, 0x10, R62 ;  /* 0x00000010003e7825 */ /* 0x041fe200078e003e */
[----:B------:R-:W-:-:S04]  /*2570*/  IADD3 R0, PT, PT, R0, 0x80, RZ ;  /* 0x0000008000007810 */ /* 0x000fc80007ffe0ff */
[----:B------:R0:W-:Y:S03]  /*2580*/  STG.E.128 desc[UR8][R62.64], R40 ;  /* 0x000000283e007986 */ /* 0x0001e6000c101d08 */
.L_x_2065:
[----:B------:R-:W-:Y:S05]  /*2590*/  BSYNC.RECONVERGENT B0 ;  /* 0x0000000000007941 */ /* 0x000fea0003800200 */
.L_x_2064:
[----:B------:R-:W-:Y:S04]  /*25a0*/  BSSY.RECONVERGENT B0, `(.L_x_2066) ;  /* 0x0000032000007945 */ /* 0x000fe80003800200 */
[----:B------:R-:W-:Y:S05]  /*25b0*/  @!P2 BRA `(.L_x_2067) ;  /* 0x0000000000c0a947 */ /* 0x000fea0003800000 */
[--C-:B0-2---:R-:W-:Y:S01]  /*25c0*/  FADD.FTZ R41, R5, -R61.reuse ;  /* 0x8000003d05297221 */ /* 0x105fe20000010000 */
        /* <DEDUP_REMOVED lines=47> */
.L_x_2067:
[----:B------:R-:W-:Y:S05]  /*28c0*/  BSYNC.RECONVERGENT B0 ;  /* 0x0000000000007941 */ /* 0x000fea0003800200 */
.L_x_2066:
[----:B------:R-:W-:Y:S04]  /*28d0*/  BSSY.RECONVERGENT B0, `(.L_x_2068) ;  /* 0x0000031000007945 */ /* 0x000fe80003800200 */
[----:B------:R-:W-:Y:S05]  /*28e0*/  @!P3 BRA `(.L_x_2069) ;  /* 0x0000000000bcb947 */ /* 0x000fea0003800000 */
[--C-:B012---:R-:W-:Y:S01]  /*28f0*/  FADD.FTZ R41, R49, -R61.reuse ;  /* 0x8000003d31297221 */ /* 0x107fe20000010000 */
[----:B-----5:R-:W-:Y:S02]  /*2900*/  HADD2.F32 R40, -RZ, R20.H0_H0 ;  /* 0x20000014ff287230 */ /* 0x020fe40000004100 */
[----:B------:R-:W-:Y:S01]  /*2910*/  FADD.FTZ R43, R56, -R61 ;  /* 0x8000003d382b7221 */ /* 0x000fe20000010000 */
[----:B------:R-:W-:Y:S02]  /*2920*/  HADD2.F32 R42, -RZ, R16.H0_H0 ;  /* 0x20000010ff2a7230 */ /* 0x000fe40000004100 */
[C---:B------:R-:W-:Y:S01]  /*2930*/  FMUL.FTZ R41, R64.reuse, R41 ;  /* 0x0000002940297220 */ /* 0x040fe20000410000 */
[----:B------:R-:W-:Y:S02]  /*2940*/  HADD2.F32 R62, -RZ, R17.H0_H0 ;  /* 0x20000011ff3e7230 */ /* 0x000fe40000004100 */
[----:B------:R-:W-:Y:S02]  /*2950*/  HADD2.F32 R66, -RZ, R21.H1_H1 ;  /* 0x30000015ff427230 */ /* 0x000fe40000004100 */
[----:B------:R-:W-:Y:S01]  /*2960*/  FFMA.FTZ R65, R41, R40, R42 ;  /* 0x0000002829417223 */ /* 0x000fe2000001002a */
[----:B------:R-:W-:Y:S01]  /*2970*/  FMUL.FTZ R40, R64, R43 ;  /* 0x0000002b40287220 */ /* 0x000fe20000410000 */
[----:B------:R-:W-:-:S02]  /*2980*/  HADD2.F32 R41, -RZ, R20.H1_H1 ;  /* 0x30000014ff297230 */ /* 0x000fc40000004100 */
[----:B------:R-:W-:Y:S02]  /*2990*/  HADD2.F32 R43, -RZ, R16.H1_H1 ;  /* 0x30000010ff2b7230 */ /* 0x000fe40000004100 */
[----:B------:R-:W-:Y:S02]  /*29a0*/  HADD2.F32 R42, -RZ, R21.H0_H0 ;  /* 0x20000015ff2a7230 */ /* 0x000fe40000004100 */
[--C-:B------:R-:W-:Y:S02]  /*29b0*/  HADD2.F32 R63, -RZ, R18.reuse.H0_H0 ;  /* 0x20000012ff3f7230 */ /* 0x100fe40000004100 */
[----:B------:R-:W-:Y:S01]  /*29c0*/  FFMA.FTZ R40, R40, R41, R43 ;  /* 0x0000002928287223 */ /* 0x000fe2000001002b */
[--C-:B------:R-:W-:Y:S01]  /*29d0*/  FADD.FTZ R41, R57, -R61.reuse ;  /* 0x8000003d39297221 */ /* 0x100fe20000010000 */
[----:B------:R-:W-:Y:S01]  /*29e0*/  FADD.FTZ R43, R58, -R61 ;  /* 0x8000003d3a2b7221 */ /* 0x000fe20000010000 */
[----:B------:R-:W-:Y:S02]  /*29f0*/  HADD2.F32 R68, -RZ, R18.H1_H1 ;  /* 0x30000012ff447230 */ /* 0x000fe40000004100 */
[C---:B------:R-:W-:Y:S01]  /*2a00*/  FMUL.FTZ R41, R64.reuse, R41 ;  /* 0x0000002940297220 */ /* 0x040fe20000410000 */
[----:B------:R-:W-:Y:S01]  /*2a10*/  FMUL.FTZ R43, R64, R43 ;  /* 0x0000002b402b7220 */ /* 0x000fe20000410000 */
[----:B------:R-:W-:-:S02]  /*2a20*/  F2FP.F16.F32.PACK_AB R40, R40, R65 ;  /* 0x000000412828723e */ /* 0x000fc400000000ff */
[----:B------:R-:W-:Y:S01]  /*2a30*/  FFMA.FTZ R41, R41, R42, R62 ;  /* 0x0000002a29297223 */ /* 0x000fe2000001003e */
[----:B------:R-:W-:Y:S02]  /*2a40*/  HADD2.F32 R42, -RZ, R17.H1_H1 ;  /* 0x30000011ff2a7230 */ /* 0x000fe40000004100 */
[----:B------:R-:W-:-:S03]  /*2a50*/  HADD2.F32 R62, -RZ, R22.H1_H1 ;  /* 0x30000016ff3e7230 */ /* 0x000fc60000004100 */
        /* <DEDUP_REMOVED lines=9> */
[--C-:B------:R-:W-:Y:S01]  /*2af0*/  FADD.FTZ R43, R45, -R61.reuse ;  /* 0x8000003d2d2b7221 */ /* 0x100fe20000010000 */
[----:B------:R-:W-:Y:S02]  /*2b00*/  HADD2.F32 R62, -RZ, R23.H0_H0 ;  /* 0x20000017ff3e7230 */ /* 0x000fe40000004100 */
[----:B------:R-:W-:Y:S01]  /*2b10*/  FADD.FTZ R61, R6, -R61 ;  /* 0x8000003d063d7221 */ /* 0x000fe20000010000 */
[--C-:B------:R-:W-:Y:S02]  /*2b20*/  HADD2.F32 R68, -RZ, R19.reuse.H0_H0 ;  /* 0x20000013ff447230 */ /* 0x100fe40000004100 */
[C---:B------:R-:W-:Y:S01]  /*2b30*/  FMUL.FTZ R43, R64.reuse, R43 ;  /* 0x0000002b402b7220 */ /* 0x040fe20000410000 */
[----:B------:R-:W-:Y:S01]  /*2b40*/  F2FP.F16.F32.PACK_AB R42, R67, R42 ;  /* 0x0000002a432a723e */ /* 0x000fe200000000ff */
[----:B------:R-:W-:Y:S01]  /*2b50*/  FMUL.FTZ R61, R64, R61 ;  /* 0x0000003d403d7220 */ /* 0x000fe20000410000 */
[----:B------:R-:W-:-:S02]  /*2b60*/  HADD2.F32 R64, -RZ, R19.H1_H1 ;  /* 0x30000013ff407230 */ /* 0x000fc40000004100 */
[----:B------:R-:W-:Y:S01]  /*2b70*/  FFMA.FTZ R43, R43, R62, R68 ;  /* 0x0000003e2b2b7223 */ /* 0x000fe20000010044 */
[----:B------:R-:W-:-:S05]  /*2b80*/  HADD2.F32 R62, -RZ, R23.H1_H1 ;  /* 0x30000017ff3e7230 */ /* 0x000fca0000004100 */
[----:B------:R-:W-:-:S05]  /*2b90*/  FFMA.FTZ R62, R61, R62, R64 ;  /* 0x0000003e3d3e7223 */ /* 0x000fca0000010040 */
[----:B------:R-:W-:Y:S02]  /*2ba0*/  F2FP.F16.F32.PACK_AB R43, R62, R43 ;  /* 0x0000002b3e2b723e */ /* 0x000fe400000000ff */
[----:B------:R-:W0:Y:S02]  /*2bb0*/  LDC.64 R62, c[0x0][0x428] ;  /* 0x00010a00ff3e7b82 */ /* 0x000e240000000a00 */
[----:B0-----:R-:W-:-:S05]  /*2bc0*/  IMAD.WIDE.U32 R62, R0, 0x10, R62 ;  /* 0x00000010003e7825 */ /* 0x001fca00078e003e */
[----:B------:R3:W-:Y:S02]  /*2bd0*/  STG.E.128 desc[UR8][R62.64], R40 ;  /* 0x000000283e007986 */ /* 0x0007e4000c101d08 */
.L_x_2069:
[----:B------:R-:W-:Y:S05]  /*2be0*/  BSYNC.RECONVERGENT B0 ;  /* 0x0000000000007941 */ /* 0x000fea0003800200 */
.L_x_2068:
[----:B------:R-:W-:Y:S02]  /*2bf0*/  UIADD3 UR6, UPT, UPT, UR6, UR14, URZ ;  /* 0x0000000e06067290 */ /* 0x000fe4000fffe0ff */
[----:B------:R-:W-:Y:S02]  /*2c00*/  UPLOP3.LUT UP2, UPT, UPT, UPT, UP2, 0x40, 0x4 ;  /* 0x000000000004789c */ /* 0x000fe40003f4e820 */
[----:B------:R-:W-:-:S09]  /*2c10*/  UISETP.GE.AND UP1, UPT, UR6, UR15, UPT ;  /* 0x0000000f0600728c */ /* 0x000fd2000bf26270 */
[----:B------:R-:W-:Y:S05]  /*2c20*/  BRA.U !UP1, `(.L_x_2070) ;  /* 0xffffffd909747547 */ /* 0x000fea000b83ffff */
[----:B------:R-:W-:Y:S05]  /*2c30*/  EXIT ;  /* 0x000000000000794d */ /* 0x000fea0003800000 */
.L_x_2071:
        /* <DEDUP_REMOVED lines=12> */
.L_x_20747:


//--------------------- .text._ZN10layer_norm13ln_fwd_kernelINS_13Kernel_traitsI6__halfS2_S2_S2_fjLj3072ELj1ELj1ELj4ELj16ENS_18Kernel_traits_baseILj3072ES2_S2_S2_S2_fjLj128EEEEELb0ELb0ELb0ELb1EEEvNS_9FwdParamsE --------------------------
	.section	.text._ZN10layer_norm13ln_fwd_kernelINS_13Kernel_traitsI6__halfS2_S2_S2_fjLj3072ELj1ELj1ELj4ELj16ENS_18Kernel_traits_baseILj3072ES2_S2_S2_S2_fjLj128EEEEELb0ELb0ELb0ELb1EEEvNS_9FwdParamsE,"ax",@progbits
	.align	128
        .global         _ZN10layer_norm13ln_fwd_kernelINS_13Kernel_traitsI6__halfS2_S2_S2_fjLj3072ELj1ELj1ELj4ELj16ENS_18Kernel_traits_baseILj3072ES2_S2_S2_S2_fjLj128EEEEELb0ELb0ELb0ELb1EEEvNS_9FwdParamsE
        .type           _ZN10layer_norm13ln_fwd_kernelINS_13Kernel_traitsI6__halfS2_S2_S2_fjLj3072ELj1ELj1ELj4ELj16ENS_18Kernel_traits_baseILj3072ES2_S2_S2_S2_fjLj128EEEEELb0ELb0ELb0ELb1EEEvNS_9FwdParamsE,@function
        .size           _ZN10layer_norm13ln_fwd_kernelINS_13Kernel_traitsI6__halfS2_S2_S2_fjLj3072ELj1ELj1ELj4ELj16ENS_18Kernel_traits_baseILj3072ES2_S2_S2_S2_fjLj128EEEEELb0ELb0ELb0ELb1EEEvNS_9FwdParamsE,(.L_x_20748 - _ZN10layer_norm13ln_fwd_kernelINS_13Kernel_traitsI6__halfS2_S2_S2_fjLj3072ELj1ELj1ELj4ELj16ENS_18Kernel_traits_baseILj3072ES2_S2_S2_S2_fjLj128EEEEELb0ELb0ELb0ELb1EEEvNS_9FwdParamsE)
        .other          _ZN10layer_norm13ln_fwd_kernelINS_13Kernel_traitsI6__halfS2_S2_S2_fjLj3072ELj1ELj1ELj4ELj16ENS_18Kernel_traits_baseILj3072ES2_S2_S2_S2_fjLj128EEEEELb0ELb0ELb0ELb1EEEvNS_9FwdParamsE,@"STO_CUDA_ENTRY STV_DEFAULT"
_ZN10layer_norm13ln_fwd_kernelINS_13Kernel_traitsI6__halfS2_S2_S2_fjLj3072ELj1ELj1ELj4ELj16ENS_18Kernel_traits_baseILj3072ES2_S2_S2_S2_fjLj128EEEEELb0ELb0ELb0ELb1EEEvNS_9FwdParamsE:
.text._ZN10layer_norm13ln_fwd_kernelINS_13Kernel_traitsI6__halfS2_S2_S2_fjLj3072ELj1ELj1ELj4ELj16ENS_18Kernel_traits_baseILj3072ES2_S2_S2_S2_fjLj128EEEEELb0ELb0ELb0ELb1EEEvNS_9FwdParamsE:
        /* <DEDUP_REMOVED lines=15> */
[----:B------:R-:W4:Y:S01]  /*00f0*/  LDG.E.128 R12, desc[UR8][R2.64+0x1000] ;  /* 0x00100008020c7981 */ /* 0x000f22000c1e1d00 */
[----:B-1----:R-:W-:-:S05]  /*0100*/  @P0 IMAD.WIDE.U32 R8, R18, 0x10, R8 ;  /* 0x0000001012080825 */ /* 0x002fca00078e0008 */
[----:B------:R1:W5:Y:S04]  /*0110*/  @P0 LDG.E.128 R4, desc[UR8][R8.64+0x800] ;  /* 0x0008000808040981 */ /* 0x000368000c1e1d00 */
[----:B------:R1:W5:Y:S04]  /*0120*/  @P0 LDG.E.128 R24, desc[UR8][R8.64+0x1000] ;  /* 0x0010000808180981 */ /* 0x000368000c1e1d00 */
[----:B------:R1:W5:Y:S01]  /*0130*/  @P0 LDG.E.128 R20, desc[UR8][R8.64] ;  /* 0x0000000808140981 */ /* 0x000362000c1e1d00 */
[----:B---3--:R-:W-:-:S06]  /*0140*/  UISETP.GE.AND UP0, UPT, UR6, UR7, UPT ;  /* 0x000000070600728c */ /* 0x008fcc000bf06270 */
[----:B------:R-:W-:Y:S02]  /*0150*/  PLOP3.LUT P1, PT, PT, PT, UP0, 0x80, 0x8 ;  /* 0x000000000008781c */ /* 0x000fe40003f2f008 */
[----:B0-----:R-:W-:Y:S02]  /*0160*/  LOP3.LUT P2, RZ, R10, UR4, RZ, 0xfc, !PT ;  /* 0x000000040aff7c12 */ /* 0x001fe4000f84fcff */
[-C--:B--2---:R-:W-:Y:S02]  /*0170*/  @P0 MOV R51, R53.reuse ;  /* 0x0000003500330202 */ /* 0x084fe40000000f00 */
[----:B------:R-:W-:Y:S02]  /*0180*/  @!P0 MOV R51, R53 ;  /* 0x0000003500338202 */ /* 0x000fe40000000f00 */
[----:B----4-:R-:W-:Y:S02]  /*0190*/  @P0 MOV R67, R44 ;  /* 0x0000002c00430202 */ /* 0x010fe40000000f00 */
[----:B------:R-:W-:-:S02]  /*01a0*/  @P0 MOV R41, R45 ;  /* 0x0000002d00290202 */ /* 0x000fc40000000f00 */
[----:B------:R-:W-:Y:S02]  /*01b0*/  @P0 MOV R43, R46 ;  /* 0x0000002e002b0202 */ /* 0x000fe40000000f00 */
[----:B------:R-:W-:Y:S02]  /*01c0*/  @P0 MOV R49, R52 ;  /* 0x0000003400310202 */ /* 0x000fe40000000f00 */
[----:B------:R-:W-:Y:S02]  /*01d0*/  @P0 MOV R53, R54 ;  /* 0x0000003600350202 */ /* 0x000fe40000000f00 */
[----:B------:R-:W-:Y:S02]  /*01e0*/  @P0 MOV R59, R12 ;  /* 0x0000000c003b0202 */ /* 0x000fe40000000f00 */
[----:B------:R-:W-:Y:S02]  /*01f0*/  @P0 MOV R61, R13 ;  /* 0x0000000d003d0202 */ /* 0x000fe40000000f00 */
[----:B------:R-:W-:-:S02]  /*0200*/  @!P0 MOV R67, R44 ;  /* 0x0000002c00438202 */ /* 0x000fc40000000f00 */
[----:B------:R-:W-:Y:S02]  /*0210*/  @!P0 MOV R41, R45 ;  /* 0x0000002d00298202 */ /* 0x000fe40000000f00 */
[----:B------:R-:W-:Y:S02]  /*0220*/  @!P0 MOV R43, R46 ;  /* 0x0000002e002b8202 */ /* 0x000fe40000000f00 */
[----:B------:R-:W-:Y:S02]  /*0230*/  @!P0 MOV R49, R52 ;  /* 0x0000003400318202 */ /* 0x000fe40000000f00 */
[----:B------:R-:W-:Y:S02]  /*0240*/  @!P0 MOV R53, R54 ;  /* 0x0000003600358202 */ /* 0x000fe40000000f00 */
[----:B------:R-:W-:Y:S02]  /*0250*/  @!P0 MOV R59, R12 ;  /* 0x0000000c003b8202 */ /* 0x000fe40000000f00 */
[----:B------:R-:W-:-:S02]  /*0260*/  @!P0 MOV R61, R13 ;  /* 0x0000000d003d8202 */ /* 0x000fc40000000f00 */
[----:B------:R-:W-:Y:S02]  /*0270*/  @P0 MOV R63, R14 ;  /* 0x0000000e003f0202 */ /* 0x000fe40000000f00 */
[----:B------:R-:W-:Y:S01]  /*0280*/  @P0 MOV R65, R15 ;  /* 0x0000000f00410202 */ /* 0x000fe20000000f00 */
[----:B-1----:R-:W-:Y:S06]  /*0290*/  @P1 EXIT ;  /* 0x000000000000194d */ /* 0x002fec0003800000 */
[----:B------:R-:W-:Y:S02]  /*02a0*/  ISETP.NE.U32.AND P1, PT, R10, RZ, PT ;  /* 0x000000ff0a00720c */ /* 0x000fe40003f25070 */
[----:B-----5:R-:W-:Y:S02]  /*02b0*/  @!P0 CS2R R6, SRZ ;  /* 0x0000000000068805 */ /* 0x020fe4000001ff00 */
[----:B------:R-:W-:Y:S02]  /*02c0*/  @!P0 CS2R R4, SRZ ;  /* 0x0000000000048805 */ /* 0x000fe4000001ff00 */
[----:B------:R-:W-:Y:S02]  /*02d0*/  @!P0 MOV R63, R14 ;  /* 0x0000000e003f8202 */ /* 0x000fe40000000f00 */
[----:B------:R-:W-:Y:S02]  /*02e0*/  @!P0 CS2R R26, SRZ ;  /* 0x00000000001a8805 */ /* 0x000fe4000001ff00 */
[----:B------:R-:W-:-:S02]  /*02f0*/  ISETP.NE.AND.EX P1, PT, R11, RZ, PT, P1 ;  /* 0x000000ff0b00720c */ /* 0x000fc40003f25310 */
[----:B------:R-:W-:Y:S02]  /*0300*/  @!P0 CS2R R24, SRZ ;  /* 0x0000000000188805 */ /* 0x000fe4000001ff00 */
[----:B------:R-:W-:Y:S02]  /*0310*/  @!P0 MOV R65, R15 ;  /* 0x0000000f00418202 */ /* 0x000fe40000000f00 */
[----:B------:R-:W-:Y:S02]  /*0320*/  @!P0 CS2R R22, SRZ ;  /* 0x0000000000168805 */ /* 0x000fe4000001ff00 */
[----:B------:R-:W-:Y:S02]  /*0330*/  @!P0 CS2R R20, SRZ ;  /* 0x0000000000148805 */ /* 0x000fe4000001ff00 */
[----:B------:R-:W-:Y:S01]  /*0340*/  LOP3.LUT P2, RZ, R11, UR5, RZ, 0xfc, P2 ;  /* 0x000000050bff7c12 */ /* 0x000fe2000904fcff */
[--C-:B------:R-:W-:Y:S01]  /*0350*/  HADD2.F32 R17, -RZ, R7.reuse.H0_H0 ;  /* 0x20000007ff117230 */ /* 0x100fe20000004100 */
[----:B------:R-:W-:Y:S01]  /*0360*/  UPLOP3.LUT UP2, UPT, UPT, UPT, UPT, 0x40, 0x4 ;  /* 0x000000000004789c */ /* 0x000fe20003f4e870 */
[----:B------:R-:W-:Y:S01]  /*0370*/  HADD2.F32 R16, -RZ, R7.H1_H1 ;  /* 0x30000007ff107230 */ /* 0x000fe20000004100 */
[----:B------:R-:W0:Y:S01]  /*0380*/  LDCU UR10, c[0x0][0x388] ;  /* 0x00007100ff0a77ac */ /* 0x000e220008000800 */
[----:B------:R-:W-:-:S02]  /*0390*/  HADD2.F32 R15, -RZ, R6.H0_H0 ;  /* 0x20000006ff0f7230 */ /* 0x000fc40000004100 */
[----:B------:R-:W-:Y:S01]  /*03a0*/  HADD2.F32 R14, -RZ, R6.H1_H1 ;  /* 0x30000006ff0e7230 */ /* 0x000fe20000004100 */
[----:B------:R-:W1:Y:S01]  /*03b0*/  LDCU.U8 UR16, c[0x0][0x410] ;  /* 0x00008200ff1077ac */ /* 0x000e620008000000 */
[--C-:B------:R-:W-:Y:S02]  /*03c0*/  HADD2.F32 R13, -RZ, R5.reuse.H0_H0 ;  /* 0x20000005ff0d7230 */ /* 0x100fe40000004100 */
[----:B------:R-:W-:Y:S01]  /*03d0*/  HADD2.F32 R12, -RZ, R5.H1_H1 ;  /* 0x30000005ff0c7230 */ /* 0x000fe20000004100 */
[----:B------:R-:W2:Y:S01]  /*03e0*/  LDCU UR11, c[0x0][0x400] ;  /* 0x00008000ff0b77ac */ /* 0x000ea20008000800 */
[--C-:B------:R-:W-:Y:S02]  /*03f0*/  HADD2.F32 R11, -RZ, R4.reuse.H0_H0 ;  /* 0x20000004ff0b7230 */ /* 0x100fe40000004100 */
[----:B------:R-:W-:Y:S01]  /*0400*/  HADD2.F32 R10, -RZ, R4.H1_H1 ;  /* 0x30000004ff0a7230 */ /* 0x000fe20000004100 */
[----:B------:R-:W3:Y:S01]  /*0410*/  LDCU.64 UR14, c[0x0][0x3e0] ;  /* 0x00007c00ff0e77ac */ /* 0x000ee20008000a00 */
[----:B------:R-:W-:-:S02]  /*0420*/  HADD2.F32 R66, -RZ, R67.H0_H0 ;  /* 0x20000043ff427230 */ /* 0x000fc40000004100 */
[----:B------:R-:W-:Y:S01]  /*0430*/  HADD2.F32 R62, -RZ, R41.H0_H0 ;  /* 0x20000029ff3e7230 */ /* 0x000fe20000004100 */
[----:B------:R-:W4:Y:S01]  /*0440*/  LDCU.64 UR12, c[0x0][0x3a0] ;  /* 0x00007400ff0c77ac */ /* 0x000f220008000a00 */
[----:B------:R-:W-:Y:S02]  /*0450*/  HADD2.F32 R42, -RZ, R43.H0_H0 ;  /* 0x2000002bff2a7230 */ /* 0x000fe40000004100 */
[----:B------:R-:W-:Y:S01]  /*0460*/  HADD2.F32 R45, -RZ, R47.H0_H0 ;  /* 0x2000002fff2d7230 */ /* 0x000fe20000004100 */
[----:B------:R-:W-:Y:S01]  /*0470*/  VOTEU.ANY UP3, P1 ;  /* 0x0000000000ff7886 */ /* 0x000fe20000860100 */
[----:B------:R-:W-:Y:S02]  /*0480*/  HADD2.F32 R44, -RZ, R49.H0_H0 ;  /* 0x20000031ff2c7230 */ /* 0x000fe40000004100 */
[----:B------:R-:W-:Y:S02]  /*0490*/  HADD2.F32 R46, -RZ, R51.H0_H0 ;  /* 0x20000033ff2e7230 */ /* 0x000fe40000004100 */
[----:B------:R-:W-:-:S02]  /*04a0*/  HADD2.F32 R48, -RZ, R53.H0_H0 ;  /* 0x20000035ff307230 */ /* 0x000fc40000004100 */
[----:B------:R-:W-:Y:S02]  /*04b0*/  HADD2.F32 R50, -RZ, R55.H0_H0 ;  /* 0x20000037ff327230 */ /* 0x000fe40000004100 */
[----:B------:R-:W-:Y:S02]  /*04c0*/  HADD2.F32 R52, -RZ, R59.H0_H0 ;  /* 0x2000003bff347230 */ /* 0x000fe40000004100 */
[----:B------:R-:W-:Y:S02]  /*04d0*/  HADD2.F32 R54, -RZ, R61.H0_H0 ;  /* 0x2000003dff367230 */ /* 0x000fe40000004100 */
[----:B------:R-:W-:Y:S02]  /*04e0*/  HADD2.F32 R58, -RZ, R63.H0_H0 ;  /* 0x2000003fff3a7230 */ /* 0x000fe40000004100 */
[----:B------:R-:W-:Y:S02]  /*04f0*/  HADD2.F32 R60, -RZ, R65.H0_H0 ;  /* 0x20000041ff3c7230 */ /* 0x000fe40000004100 */
[----:B------:R-:W-:-:S02]  /*0500*/  HADD2.F32 R9, -RZ, R27.H0_H0 ;  /* 0x2000001bff097230 */ /* 0x000fc40000004100 */
[----:B------:R-:W-:Y:S02]  /*0510*/  HADD2.F32 R8, -RZ, R27.H1_H1 ;  /* 0x3000001bff087230 */ /* 0x000fe40000004100 */
[--C-:B------:R-:W-:Y:S02]  /*0520*/  HADD2.F32 R7, -RZ, R26.reuse.H0_H0 ;  /* 0x2000001aff077230 */ /* 0x100fe40000004100 */
[----:B------:R-:W-:Y:S02]  /*0530*/  HADD2.F32 R6, -RZ, R26.H1_H1 ;  /* 0x3000001aff067230 */ /* 0x000fe40000004100 */
[--C-:B------:R-:W-:Y:S02]  /*0540*/  HADD2.F32 R5, -RZ, R25.reuse.H0_H0 ;  /* 0x20000019ff057230 */ /* 0x100fe40000004100 */
[----:B------:R-:W-:Y:S02]  /*0550*/  HADD2.F32 R4, -RZ, R25.H1_H1 ;  /* 0x30000019ff047230 */ /* 0x000fe40000004100 */
        /* <DEDUP_REMOVED lines=10> */
[----:B------:R-:W-:Y:S02]  /*0600*/  HADD2.F32 R67, -RZ, R67.H1_H1 ;  /* 0x30000043ff437230 */ /* 0x000fe40000004100 */
[----:B------:R-:W-:Y:S02]  /*0610*/  HADD2.F32 R41, -RZ, R41.H1_H1 ;  /* 0x30000029ff297230 */ /* 0x000fe40000004100 */
[----:B------:R-:W-:-:S02]  /*0620*/  HADD2.F32 R43, -RZ, R43.H1_H1 ;  /* 0x3000002bff2b7230 */ /* 0x000fc40000004100 */
[----:B------:R-:W-:Y:S02]  /*0630*/  HADD2.F32 R47, -RZ, R47.H1_H1 ;  /* 0x3000002fff2f7230 */ /* 0x000fe40000004100 */
[----:B------:R-:W-:Y:S02]  /*0640*/  HADD2.F32 R49, -RZ, R49.H1_H1 ;  /* 0x30000031ff317230 */ /* 0x000fe40000004100 */
[----:B------:R-:W-:Y:S02]  /*0650*/  HADD2.F32 R51, -RZ, R51.H1_H1 ;  /* 0x30000033ff337230 */ /* 0x000fe40000004100 */
[----:B------:R-:W-:Y:S02]  /*0660*/  HADD2.F32 R53, -RZ, R53.H1_H1 ;  /* 0x30000035ff357230 */ /* 0x000fe40000004100 */
[----:B------:R-:W-:Y:S02]  /*0670*/  HADD2.F32 R55, -RZ, R55.H1_H1 ;  /* 0x30000037ff377230 */ /* 0x000fe40000004100 */
[----:B------:R-:W-:-:S02]  /*0680*/  HADD2.F32 R59, -RZ, R59.H1_H1 ;  /* 0x3000003bff3b7230 */ /* 0x000fc40000004100 */
[----:B------:R-:W-:Y:S02]  /*0690*/  HADD2.F32 R61, -RZ, R61.H1_H1 ;  /* 0x3000003dff3d7230 */ /* 0x000fe40000004100 */
[----:B------:R-:W-:Y:S02]  /*06a0*/  HADD2.F32 R63, -RZ, R63.H1_H1 ;  /* 0x3000003fff3f7230 */ /* 0x000fe40000004100 */
[----:B01234-:R-:W-:-:S07]  /*06b0*/  HADD2.F32 R65, -RZ, R65.H1_H1 ;  /* 0x30000041ff417230 */ /* 0x01ffce0000004100 */
.L_x_2085:
        /* <DEDUP_REMOVED lines=17> */
[----:B--2---:R-:W-:-:S08]  /*07d0*/  @P0 HADD2.F32 R30, -RZ, R28.H0_H0 ;  /* 0x2000001cff1e0230 */ /* 0x004fd00000004100 */
        /* <DEDUP_REMOVED lines=9> */
[----:B------:R-:W-:-:S02]  /*0870*/  HADD2.F32 R69, -RZ, R27.H0_H0 ;  /* 0x2000001bff457230 */ /* 0x000fc40000004100 */
[----:B------:R-:W-:Y:S02]  /*0880*/  HADD2.F32 R25, -RZ, R25.H1_H1 ;  /* 0x30000019ff197230 */ /* 0x000fe40000004100 */
[----:B------:R-:W-:Y:S02]  /*0890*/  HADD2.F32 R27, -RZ, R27.H1_H1 ;  /* 0x3000001bff1b7230 */ /* 0x000fe40000004100 */
[--C-:B--2---:R-:W-:Y:S02]  /*08a0*/  HADD2.F32 R56, -RZ, R20.reuse.H0_H0 ;  /* 0x20000014ff387230 */ /* 0x104fe40000004100 */
[----:B------:R-:W-:Y:S02]  /*08b0*/  HADD2.F32 R24, -RZ, R20.H1_H1 ;  /* 0x30000014ff187230 */ /* 0x000fe40000004100 */
[----:B------:R-:W-:Y:S02]  /*08c0*/  HADD2.F32 R34, -RZ, R21.H0_H0 ;  /* 0x20000015ff227230 */ /* 0x000fe40000004100 */
[----:B------:R-:W-:Y:S01]  /*08d0*/  FFMA.FTZ R56, R29, R30, R56 ;  /* 0x0000001e1d387223 */ /* 0x000fe20000010038 */
[----:B------:R-:W-:-:S02]  /*08e0*/  HADD2.F32 R32, -RZ, R22.H0_H0 ;  /* 0x20000016ff207230 */ /* 0x000fc40000004100 */
        /* <DEDUP_REMOVED lines=8> */
[----:B------:R-:W-:Y:S01]  /*0970*/  FFMA.FTZ R35, R25, R30, R20 ;  /* 0x0000001e19237223 */ /* 0x000fe20000010014 */
[----:B------:R-:W-:Y:S01]  /*0980*/  F2FP.F16.F32.PACK_AB R20, R33, R56 ;  /* 0x000000382114723e */ /* 0x000fe200000000ff */
[-C--:B------:R-:W-:Y:S01]  /*0990*/  FFMA.FTZ R57, R71, R30.reuse, R22 ;  /* 0x0000001e47397223 */ /* 0x080fe20000010016 */
[----:B------:R-:W-:Y:S02]  /*09a0*/  FFMA.FTZ R69, R27, R30, R26 ;  /* 0x0000001e1b457223 */ /* 0x000fe4000001001a */
[----:B------:R-:W-:Y:S02]  /*09b0*/  F2FP.F16.F32.PACK_AB R21, R35, R34 ;  /* 0x000000222315723e */ /* 0x000fe400000000ff */
[----:B------:R-:W-:Y:S02]  /*09c0*/  F2FP.F16.F32.PACK_AB R22, R57, R32 ;  /* 0x000000203916723e */ /* 0x000fe400000000ff */
[----:B------:R-:W-:Y:S01]  /*09d0*/  F2FP.F16.F32.PACK_AB R23, R69, R28 ;  /* 0x0000001c4517723e */ /* 0x000fe200000000ff */
[----:B------:R-:W-:Y:S06]  /*09e0*/  BRA `(.L_x_2073) ;  /* 0x0000000000a87947 */ /* 0x000fec0003800000 */
.L_x_2072:
[----:B------:R-:W0:Y:S02]  /*09f0*/  LDC.64 R28, c[0x0][0x3e0] ;  /* 0x0000f800ff1c7b82 */ /* 0x000e240000000a00 */
[----:B0-----:R-:W-:-:S04]  /*0a00*/  ISETP.NE.U32.AND P0, PT, R28, RZ, PT ;  /* 0x000000ff1c00720c */ /* 0x001fc80003f05070 */
[----:B------:R-:W-:-:S13]  /*0a10*/  ISETP.NE.AND.EX P0, PT, R29, RZ, PT, P0 ;  /* 0x000000ff1d00720c */ /* 0x000fda0003f05300 */
[----:B------:R-:W-:Y:S02]  /*0a20*/  VOTEU.ANY UP3, P0 ;  /* 0x0000000000ff7886 */ /* 0x000fe40000060100 */
[----:B------:R-:W-:Y:S05]  /*0a30*/  BRA.U !UP3, `(.L_x_2074) ;  /* 0x000000010b547547 */ /* 0x000fea000b800000 */
        /* <DEDUP_REMOVED lines=13> */
[----:B------:R-:W-:Y:S01]  /*0b10*/  FMUL.FTZ R32, R29, R30 ;  /* 0x0000001e1d207220 */ /* 0x000fe20000410000 */
[----:B------:R-:W-:Y:S01]  /*0b20*/  F2FP.F16.F32.PACK_AB R20, R33, R56 ;  /* 0x000000382114723e */ /* 0x000fe200000000ff */
[----:B------:R-:W-:Y:S01]  /*0b30*/  FMUL.FTZ R57, R57, R30 ;  /* 0x0000001e39397220 */ /* 0x000fe20000410000 */
[----:B------:R-:W-:Y:S01]  /*0b40*/  F2FP.F16.F32.PACK_AB R21, R35, R34 ;  /* 0x000000222315723e */ /* 0x000fe200000000ff */
[----:B------:R-:W-:-:S03]  /*0b50*/  FMUL.FTZ R69, R27, R30 ;  /* 0x0000001e1b457220 */ /* 0x000fc60000410000 */
[----:B------:R-:W-:Y:S02]  /*0b60*/  F2FP.F16.F32.PACK_AB R22, R57, R32 ;  /* 0x000000203916723e */ /* 0x000fe400000000ff */
[----:B------:R-:W-:Y:S01]  /*0b70*/  F2FP.F16.F32.PACK_AB R23, R69, R28 ;  /* 0x0000001c4517723e */ /* 0x000fe200000000ff */
[----:B------:R-:W-:Y:S06]  /*0b80*/  BRA `(.L_x_2073) ;  /* 0x0000000000407947 */ /* 0x000fec0003800000 */
.L_x_2074:
[--C-:B-----5:R-:W-:Y:S02]  /*0b90*/  HADD2.F32 R57, -RZ, R26.reuse.H0_H0 ;  /* 0x2000001aff397230 */ /* 0x120fe40000004100 */
[----:B------:R-:W-:Y:S02]  /*0ba0*/  HADD2.F32 R35, -RZ, R25.H0_H0 ;  /* 0x20000019ff237230 */ /* 0x000fe40000004100 */
[----:B------:R-:W-:Y:S02]  /*0bb0*/  HADD2.F32 R69, -RZ, R26.H1_H1 ;  /* 0x3000001aff457230 */ /* 0x000fe40000004100 */
        /* <DEDUP_REMOVED lines=12> */
[----:B------:R-:W-:-:S07]  /*0c80*/  FMUL.FTZ R69, R27, R30 ;  /* 0x0000001e1b457220 */ /* 0x000fce0000410000 */
.L_x_2073:
[----:B------:R-:W0:Y:S01]  /*0c90*/  @P2 LDC.64 R70, c[0x0][0x3a8] ;  /* 0x0000ea00ff462b82 */ /* 0x000e220000000a00 */
[----:B------:R-:W-:-:S05]  /*0ca0*/  IADD3 R29, PT, PT, R31, 0x80, RZ ;  /* 0x000000801f1d7810 */ /* 0x000fca0007ffe0ff */
[----:B------:R-:W-:-:S04]  /*0cb0*/  IMAD.WIDE.U32 R24, R29, 0x10, R80 ;  /* 0x000000101d187825 */ /* 0x000fc800078e0050 */
[----:B0-----:R-:W-:-:S05]  /*0cc0*/  @P2 IMAD.WIDE.U32 R70, R31, 0x10, R70 ;  /* 0x000000101f462825 */ /* 0x001fca00078e0046 */
[----:B------:R0:W-:Y:S04]  /*0cd0*/  @P2 STG.E.128 desc[UR8][R70.64], R20 ;  /* 0x0000001446002986 */ /* 0x0001e8000c101d08 */
[----:B------:R-:W5:Y:S01]  /*0ce0*/  LDG.E.128 R24, desc[UR8][R24.64] ;  /* 0x0000000818187981 */ /* 0x000f62000c1e1d00 */
[----:B------:R-:W-:Y:S05]  /*0cf0*/  BRA.U !UP0, `(.L_x_2075) ;  /* 0x0000000108807547 */ /* 0x000fea000b800000 */
[----:B0-----:R-:W0:Y:S02]  /*0d00*/  LDC.64 R20, c[0x0][0x3a0] ;  /* 0x0000e800ff147b82 */ /* 0x001e240000000a00 */
        /* <DEDUP_REMOVED lines=31> */
.L_x_2075:
[----:B------:R-:W-:-:S04]  /*0f00*/  UISETP.NE.U32.AND UP1, UPT, UR14, URZ, UPT ;  /* 0x000000ff0e00728c */ /* 0x000fc8000bf25070 */
[----:B------:R-:W-:-:S09]  /*0f10*/  UISETP.NE.AND.EX UP1, UPT, UR15, URZ, UPT, UP1 ;  /* 0x000000ff0f00728c */ /* 0x000fd2000bf25310 */
[----:B------:R-:W-:Y:S05]  /*0f20*/  BRA.U UP1, `(.L_x_2077) ;  /* 0x0000000101447547 */ /* 0x000fea000b800000 */
[--C-:B-----5:R-:W-:Y:S02]  /*0f30*/  HADD2.F32 R77, -RZ, R26.reuse.H0_H0 ;  /* 0x2000001aff4d7230 */ /* 0x120fe40000004100 */
[----:B------:R-:W-:Y:S02]  /*0f40*/  HADD2.F32 R75, -RZ, R25.H0_H0 ;  /* 0x20000019ff4b7230 */ /* 0x000fe40000004100 */
[----:B------:R-:W-:Y:S02]  /*0f50*/  HADD2.F32 R79, -RZ, R26.H1_H1 ;  /* 0x3000001aff4f7230 */ /* 0x000fe40000004100 */
[-C--:B0-----:R-:W-:Y:S01]  /*0f60*/  FMUL.FTZ R70, R77, R30.reuse ;  /* 0x0000001e4d467220 */ /* 0x081fe20000410000 */
        /* <DEDUP_REMOVED lines=13> */
.L_x_2077:
[----:B0----5:R-:W-:Y:S02]  /*1040*/  HADD2.F32 R23, -RZ, R25.H0_H0 ;  /* 0x20000019ff177230 */ /* 0x021fe40000004100 */
        /* <DEDUP_REMOVED lines=18> */
[----:B------:R-:W-:-:S07]  /*1170*/  F2FP.F16.F32.PACK_AB R23, R79, R68 ;  /* 0x000000444f17723e */ /* 0x000fce00000000ff */
.L_x_2076:
[----:B------:R-:W0:Y:S01]  /*1180*/  @P2 LDC.64 R24, c[0x0][0x3a8] ;  /* 0x0000ea00ff182b82 */ /* 0x000e220000000a00 */
[----:B------:R-:W-:Y:S01]  /*1190*/  IADD3 R71, PT, PT, R31, 0x100, RZ ;  /* 0x000001001f477810 */ /* 0x000fe20007ffe0ff */
[----:B0-----:R-:W-:-:S04]  /*11a0*/  @P2 IMAD.WIDE.U32 R82, R29, 0x10, R24 ;  /* 0x000000101d522825 */ /* 0x001fc800078e0018 */
[----:B------:R-:W-:Y:S01]  /*11b0*/  IMAD.WIDE.U32 R24, R71, 0x10, R80 ;  /* 0x0000001047187825 */ /* 0x000fe200078e0050 */
[----:B------:R0:W-:Y:S05]  /*11c0*/  @P2 STG.E.128 desc[UR8][R82.64], R20 ;  /* 0x0000001452002986 */ /* 0x0001ea000c101d08 */
[----:B------:R-:W5:Y:S01]  /*11d0*/  LDG.E.128 R24, desc[UR8][R24.64] ;  /* 0x0000000818187981 */ /* 0x000f62000c1e1d00 */
[----:B------:R-:W-:Y:S05]  /*11e0*/  BRA.U !UP0, `(.L_x_2078) ;  /* 0x0000000108807547 */ /* 0x000fea000b800000 */
[----:B0-----:R-:W0:Y:S02]  /*11f0*/  LDC.64 R20, c[0x0][0x3a0] ;  /* 0x0000e800ff147b82 */ /* 0x001e240000000a00 */
[----:B0-----:R-:W-:-:S06]  /*1200*/  IMAD.WIDE.U32 R20, R71, 0x10, R20 ;  /* 0x0000001047147825 */ /* 0x001fcc00078e0014 */
[----:B------:R-:W2:Y:S01]  /*1210*/  LDG.E.128 R20, desc[UR8][R20.64] ;  /* 0x0000000814147981 */ /* 0x000ea2000c1e1d00 */
[--C-:B-----5:R-:W-:Y:S02]  /*1220*/  HADD2.F32 R89, -RZ, R27.reuse.H0_H0 ;  /* 0x2000001bff597230 */ /* 0x120fe40000004100 */
[----:B------:R-:W-:Y:S02]  /*1230*/  HADD2.F32 R27, -RZ, R27.H1_H1 ;  /* 0x3000001bff1b7230 */ /* 0x000fe40000004100 */
[--C-:B------:R-:W-:Y:S02]  /*1240*/  HADD2.F32 R83, -RZ, R24.reuse.H0_H0 ;  /* 0x20000018ff537230 */ /* 0x100fe40000004100 */
[----:B------:R-:W-:Y:S02]  /*1250*/  HADD2.F32 R85, -RZ, R24.H1_H1 ;  /* 0x30000018ff557230 */ /* 0x000fe40000004100 */
[----:B------:R-:W-:Y:S02]  /*1260*/  HADD2.F32 R87, -RZ, R26.H1_H1 ;  /* 0x3000001aff577230 */ /* 0x000fe40000004100 */
[----:B------:R-:W-:-:S02]  /*1270*/  HADD2.F32 R81, -RZ, R25.H0_H0 ;  /* 0x20000019ff517230 */ /* 0x000fc40000004100 */
[----:B------:R-:W-:Y:S02]  /*1280*/  HADD2.F32 R25, -RZ, R25.H1_H1 ;  /* 0x30000019ff197230 */ /* 0x000fe40000004100 */
[--C-:B--2---:R-:W-:Y:S02]  /*1290*/  HADD2.F32 R76, -RZ, R23.reuse.H1_H1 ;  /* 0x30000017ff4c7230 */ /* 0x104fe40000004100 */
[----:B------:R-:W-:Y:S02]  /*12a0*/  HADD2.F32 R24, -RZ, R23.H0_H0 ;  /* 0x20000017ff187230 */ /* 0x000fe40000004100 */
[----:B------:R-:W-:Y:S02]  /*12b0*/  HADD2.F32 R23, -RZ, R26.H0_H0 ;  /* 0x2000001aff177230 */ /* 0x000fe40000004100 */
[-C--:B------:R-:W-:Y:S01]  /*12c0*/  FFMA.FTZ R27, R27, R30.reuse, R76 ;  /* 0x0000001e1b1b7223 */ /* 0x080fe2000001004c */
[----:B------:R-:W-:Y:S02]  /*12d0*/  HADD2.F32 R76, -RZ, R20.H0_H0 ;  /* 0x20000014ff4c7230 */ /* 0x000fe40000004100 */
[----:B------:R-:W-:Y:S01]  /*12e0*/  FFMA.FTZ R26, R89, R30, R24 ;  /* 0x0000001e591a7223 */ /* 0x000fe20000010018 */
[----:B------:R-:W-:-:S02]  /*12f0*/  HADD2.F32 R80, -RZ, R22.H0_H0 ;  /* 0x20000016ff507230 */ /* 0x000fc40000004100 */
[----:B------:R-:W-:Y:S02]  /*1300*/  HADD2.F32 R20, -RZ, R20.H1_H1 ;  /* 0x30000014ff147230 */ /* 0x000fe40000004100 */
[-C--:B------:R-:W-:Y:S01]  /*1310*/  FFMA.FTZ R76, R83, R30.reuse, R76 ;  /* 0x0000001e534c7223 */ /* 0x080fe2000001004c */
[--C-:B------:R-:W-:Y:S02]  /*1320*/  HADD2.F32 R24, -RZ, R21.reuse.H0_H0 ;  /* 0x20000015ff187230 */ /* 0x100fe40000004100 */
[-C--:B------:R-:W-:Y:S01]  /*1330*/  FFMA.FTZ R80, R23, R30.reuse, R80 ;  /* 0x0000001e17507223 */ /* 0x080fe20000010050 */
[----:B------:R-:W-:Y:S02]  /*1340*/  HADD2.F32 R22, -RZ, R22.H1_H1 ;  /* 0x30000016ff167230 */ /* 0x000fe40000004100 */
[-C--:B------:R-:W-:Y:S01]  /*1350*/  FFMA.FTZ R85, R85, R30.reuse, R20 ;  /* 0x0000001e55557223 */ /* 0x080fe20000010014 */
[----:B------:R-:W-:Y:S02]  /*1360*/  HADD2.F32 R78, -RZ, R21.H1_H1 ;  /* 0x30000015ff4e7230 */ /* 0x000fe40000004100 */
[----:B------:R-:W-:Y:S01]  /*1370*/  FFMA.FTZ R81, R81, R30, R24 ;  /* 0x0000001e51517223 */ /* 0x000fe20000010018 */
[----:B------:R-:W-:Y:S01]  /*1380*/  F2FP.F16.F32.PACK_AB R23, R27, R26 ;  /* 0x0000001a1b17723e */ /* 0x000fe200000000ff */
[----:B------:R-:W-:Y:S01]  /*1390*/  FFMA.FTZ R83, R87, R30, R22 ;  /* 0x0000001e57537223 */ /* 0x000fe20000010016 */
[----:B------:R-:W-:Y:S01]  /*13a0*/  F2FP.F16.F32.PACK_AB R20, R85, R76 ;  /* 0x0000004c5514723e */ /* 0x000fe200000000ff */
[----:B------:R-:W-:-:S03]  /*13b0*/  FFMA.FTZ R78, R25, R30, R78 ;  /* 0x0000001e194e7223 */ /* 0x000fc6000001004e */
[----:B------:R-:W-:Y:S02]  /*13c0*/  F2FP.F16.F32.PACK_AB R22, R83, R80 ;  /* 0x000000505316723e */ /* 0x000fe400000000ff */
[----:B------:R-:W-:Y:S01]  /*13d0*/  F2FP.F16.F32.PACK_AB R21, R78, R81 ;  /* 0x000000514e15723e */ /* 0x000fe200000000ff */
[----:B------:R-:W-:Y:S06]  /*13e0*/  BRA `(.L_x_2079) ;  /* 0x0000000000a07947 */ /* 0x000fec0003800000 */
.L_x_2078:
[----:B------:R-:W-:-:S04]  /*13f0*/  UISETP.NE.U32.AND UP0, UPT, UR14, URZ, UPT ;  /* 0x000000ff0e00728c */ /* 0x000fc8000bf05070 */
[----:B------:R-:W-:-:S09]  /*1400*/  UISETP.NE.AND.EX UP0, UPT, UR15, URZ, UPT, UP0 ;  /* 0x000000ff0f00728c */ /* 0x000fd2000bf05300 */
[----:B------:R-:W-:Y:S05]  /*1410*/  BRA.U UP0, `(.L_x_2080) ;  /* 0x0000000100447547 */ /* 0x000fea000b800000 */
[--C-:B-----5:R-:W-:Y:S02]  /*1420*/  HADD2.F32 R81, -RZ, R24.reuse.H0_H0 ;  /* 0x20000018ff517230 */ /* 0x120fe40000004100 */
[----:B------:R-:W-:Y:S02]  /*1430*/  HADD2.F32 R91, -RZ, R27.H0_H0 ;  /* 0x2000001bff5b7230 */ /* 0x000fe40000004100 */
[----:B0-----:R-:W-:Y:S02]  /*1440*/  HADD2.F32 R83, -RZ, R25.H0_H0 ;  /* 0x20000019ff537230 */ /* 0x001fe40000004100 */
[-C--:B------:R-:W-:Y:S01]  /*1450*/  FMUL.FTZ R76, R81, R30.reuse ;  /* 0x0000001e514c7220 */ /* 0x080fe20000410000 */
[----:B------:R-:W-:Y:S02]  /*1460*/  HADD2.F32 R27, -RZ, R27.H1_H1 ;  /* 0x3000001bff1b7230 */ /* 0x000fe40000004100 */
        /* <DEDUP_REMOVED lines=10> */
[----:B------:R-:W-:Y:S01]  /*1510*/  FMUL.FTZ R83, R89, R30 ;  /* 0x0000001e59537220 */ /* 0x000fe20000410000 */
[----:B------:R-:W-:Y:S06]  /*1520*/  BRA `(.L_x_2079) ;  /* 0x0000000000507947 */ /* 0x000fec0003800000 */
.L_x_2080:
[----:B-----5:R-:W-:Y:S02]  /*1530*/  HADD2.F32 R87, -RZ, R27.H0_H0 ;  /* 0x2000001bff577230 */ /* 0x020fe40000004100 */
[----:B------:R-:W-:Y:S02]  /*1540*/  HADD2.F32 R81, -RZ, R25.H0_H0 ;  /* 0x20000019ff517230 */ /* 0x000fe40000004100 */
[----:B------:R-:W-:Y:S02]  /*1550*/  HADD2.F32 R27, -RZ, R27.H1_H1 ;  /* 0x3000001bff1b7230 */ /* 0x000fe40000004100 */
[--C-:B0-----:R-:W-:Y:S02]  /*1560*/  HADD2.F32 R21, -RZ, R24.reuse.H0_H0 ;  /* 0x20000018ff157230 */ /* 0x101fe40000004100 */
        /* <DEDUP_REMOVED lines=10> */
[----:B------:R-:W-:Y:S01]  /*1610*/  FMUL.FTZ R80, R23, R30 ;  /* 0x0000001e17507220 */ /* 0x000fe20000410000 */
[----:B------:R-:W-:Y:S01]  /*1620*/  F2FP.F16.F32.PACK_AB R20, R85, R76 ;  /* 0x0000004c5514723e */ /* 0x000fe200000000ff */
[----:B------:R-:W-:Y:S01]  /*1630*/  FMUL.FTZ R83, R83, R30 ;  /* 0x0000001e53537220 */ /* 0x000fe20000410000 */
[----:B------:R-:W-:-:S02]  /*1640*/  F2FP.F16.F32.PACK_AB R23, R27, R26 ;  /* 0x0000001a1b17723e */ /* 0x000fc400000000ff */
[----:B------:R-:W-:Y:S02]  /*1650*/  F2FP.F16.F32.PACK_AB R21, R78, R81 ;  /* 0x000000514e15723e */ /* 0x000fe400000000ff */
[----:B------:R-:W-:-:S07]  /*1660*/  F2FP.F16.F32.PACK_AB R22, R83, R80 ;  /* 0x000000505316723e */ /* 0x000fce00000000ff */
.L_x_2079:
        /* <DEDUP_REMOVED lines=95> */
[----:B------:R-:W-:Y:S04]  /*1c60*/  @P2 STG.E.128 desc[UR8][R86.64], R20 ;  /* 0x0000001456002986 */ /* 0x000fe8000c101d08 */
        /* <DEDUP_REMOVED lines=10> */
.L_x_2082:
[----:B------:R-:W-:Y:S05]  /*1d10*/  BSYNC.RECONVERGENT B0 ;  /* 0x0000000000007941 */ /* 0x000fea0003800200 */
.L_x_2081:
        /* <DEDUP_REMOVED lines=14> */
.L_x_2084:
[----:B------:R-:W-:Y:S05]  /*1e00*/  BSYNC.RECONVERGENT B0 ;  /* 0x0000000000007941 */ /* 0x000fea0003800200 */
.L_x_2083:
[----:B------:R-:W1:Y:S01]  /*1e10*/  SHFL.DOWN PT, R87, R88, 0x2, 0x1f ;  /* 0x08401f0058577f89 */ /* 0x000e6200000e0000 */
[----:B------:R-:W-:Y:S01]  /*1e20*/  ISETP.NE.AND P0, PT, R18, RZ, PT ;  /* 0x000000ff1200720c */ /* 0x000fe20003f05270 */
[----:B------:R-:W-:Y:S01]  /*1e30*/  UPLOP3.LUT UP2, UPT, UPT, UPT, UP2, 0x40, 0x4 ;  /* 0x000000000004789c */ /* 0x000fe20003f4e820 */
[----:B------:R-:W-:Y:S01]  /*1e40*/  ISETP.NE.AND P1, PT, RZ, UR16, PT ;  /* 0x00000010ff007c0c */ /* 0x000fe2000bf25270 */
[----:B0-----:R-:W0:Y:S01]  /*1e50*/  SHFL.DOWN PT, R89, R24, 0x2, 0x1f ;  /* 0x08401f0018597f89 */ /* 0x001e2200000e0000 */
[----:B-1----:R-:W-:Y:S02]  /*1e60*/  I2FP.F32.S32 R84, R87 ;  /* 0x0000005700547245 */ /* 0x002fe40000201400 */
[CC--:B------:R-:W-:Y:S02]  /*1e70*/  IADD3 R30, PT, PT, R87.reuse, R88.reuse, RZ ;  /* 0x00000058571e7210 */ /* 0x0c0fe40007ffe0ff */
[----:B------:R-:W-:Y:S01]  /*1e80*/  IADD3 R82, PT, PT, R87, R88, RZ ;  /* 0x0000005857527210 */ /* 0x000fe20007ffe0ff */
[C---:B0-----:R-:W-:Y:S01]  /*1e90*/  FMUL.FTZ R86, R89.reuse, R84 ;  /* 0x0000005459567220 */ /* 0x041fe20000410000 */
[----:B------:R-:W-:Y:S01]  /*1ea0*/  I2FP.F32.U32 R87, R88 ;  /* 0x0000005800577245 */ /* 0x000fe20000201000 */
[----:B------:R-:W-:Y:S01]  /*1eb0*/  FADD.FTZ R89, -R89, R24 ;  /* 0x0000001859597221 */ /* 0x000fe20000010100 */
[----:B------:R-:W-:Y:S01]  /*1ec0*/  I2FP.F32.S32 R30, R30 ;  /* 0x0000001e001e7245 */ /* 0x000fe20000201400 */
[----:B------:R-:W0:Y:S02]  /*1ed0*/  SHFL.DOWN PT, R88, R25, 0x2, 0x1f ;  /* 0x08401f0019587f89 */ /* 0x000e2400000e0000 */
[----:B------:R-:W-:Y:S01]  /*1ee0*/  FFMA.FTZ R93, R87, R24, R86 ;  /* 0x00000018575d7223 */ /* 0x000fe20000010056 */
[----:B------:R-:W-:Y:S01]  /*1ef0*/  FMUL.FTZ R24, R89, R89 ;  /* 0x0000005959187220 */ /* 0x000fe20000410000 */
[----:B------:R-:W1:Y:S03]  /*1f00*/  MUFU.RCP R86, R30 ;  /* 0x0000001e00567308 */ /* 0x000e660000001000 */
[----:B------:R-:W-:-:S02]  /*1f10*/  FMUL.FTZ R91, R24, R87 ;  /* 0x00000057185b7220 */ /* 0x000fc40000410000 */
[----:B------:R-:W2:Y:S02]  /*1f20*/  SHFL.DOWN PT, R87, R82, 0x1, 0x1f ;  /* 0x08201f0052577f89 */ /* 0x000ea400000e0000 */
[----:B------:R-:W-:Y:S01]  /*1f30*/  FMUL.FTZ R84, R91, R84 ;  /* 0x000000545b547220 */ /* 0x000fe20000410000 */
[----:B-1----:R-:W-:Y:S01]  /*1f40*/  FMUL.FTZ R89, R86, R93 ;  /* 0x0000005d56597220 */ /* 0x002fe20000410000 */
[----:B0-----:R-:W-:Y:S02]  /*1f50*/  FADD.FTZ R91, R88, R25 ;  /* 0x00000019585b7221 */ /* 0x001fe40000010000 */
[----:B------:R-:W0:Y:S02]  /*1f60*/  LDC R88, c[0x0][0x448] ;  /* 0x00011200ff587b82 */ /* 0x000e240000000800 */
[----:B------:R-:W1:Y:S01]  /*1f70*/  SHFL.DOWN PT, R24, R89, 0x1, 0x1f ;  /* 0x08201f0059187f89 */ /* 0x000e6200000e0000 */
[----:B------:R-:W-:Y:S01]  /*1f80*/  FFMA.FTZ R91, R86, R84, R91 ;  /* 0x00000054565b7223 */ /* 0x000fe2000001005b */
[----:B--2---:R-:W-:-:S04]  /*1f90*/  IADD3 R86, PT, PT, R82, R87, RZ ;  /* 0x0000005752567210 */ /* 0x004fc80007ffe0ff */
[----:B------:R-:W2:Y:S01]  /*1fa0*/  SHFL.DOWN PT, R84, R91, 0x1, 0x1f ;  /* 0x08201f005b547f89 */ /* 0x000ea200000e0000 */
[----:B------:R-:W-:Y:S02]  /*1fb0*/  I2FP.F32.S32 R82, R87 ;  /* 0x0000005700527245 */ /* 0x000fe40000201400 */
[----:B------:R-:W-:-:S06]  /*1fc0*/  I2FP.F32.S32 R25, R86 ;  /* 0x0000005600197245 */ /* 0x000fcc0000201400 */
[----:B------:R-:W3:Y:S01]  /*1fd0*/  MUFU.RCP R25, R25 ;  /* 0x0000001900197308 */ /* 0x000ee20000001000 */
[----:B-1----:R-:W-:Y:S01]  /*1fe0*/  FADD.FTZ R86, R89, -R24 ;  /* 0x8000001859567221 */ /* 0x002fe20000010000 */
[----:B------:R-:W-:-:S03]  /*1ff0*/  FMUL.FTZ R93, R24, R82 ;  /* 0x00000052185d7220 */ /* 0x000fc60000410000 */
[----:B------:R-:W-:Y:S01]  /*2000*/  FMUL.FTZ R87, R86, R86 ;  /* 0x0000005656577220 */ /* 0x000fe20000410000 */
[----:B--2---:R-:W-:-:S03]  /*2010*/  FADD.FTZ R84, R91, R84 ;  /* 0x000000545b547221 */ /* 0x004fc60000010000 */
[C---:B------:R-:W-:Y:S01]  /*2020*/  FMUL.FTZ R87, R30.reuse, R87 ;  /* 0x000000571e577220 */ /* 0x040fe20000410000 */
[----:B------:R-:W-:-:S03]  /*2030*/  FFMA.FTZ R30, R30, R89, R93 ;  /* 0x000000591e1e7223 */ /* 0x000fc6000001005d */
[----:B------:R-:W-:Y:S01]  /*2040*/  FMUL.FTZ R87, R87, R82 ;  /* 0x0000005257577220 */ /* 0x000fe20000410000 */
[----:B---3--:R-:W-:-:S03]  /*2050*/  FMUL.FTZ R82, R25, R30 ;  /* 0x0000001e19527220 */ /* 0x008fc60000410000 */
[----:B------:R-:W-:Y:S01]  /*2060*/  FFMA.FTZ R84, R25, R87, R84 ;  /* 0x0000005719547223 */ /* 0x000fe20000010054 */
[----:B------:R-:W-:Y:S01]  /*2070*/  MOV R87, UR6 ;  /* 0x0000000600577c02 */ /* 0x000fe20008000f00 */
[----:B------:R-:W1:Y:S01]  /*2080*/  SHFL.IDX PT, R89, R82, RZ, 0x1f ;  /* 0x00001fff52597589 */ /* 0x000e6200000e0000 */
[----:B------:R-:W2:Y:S03]  /*2090*/  @!P0 LDC.64 R24, c[0x0][0x3c0] ;  /* 0x0000f000ff188b82 */ /* 0x000ea60000000a00 */
[----:B------:R-:W0:Y:S01]  /*20a0*/  SHFL.IDX PT, R91, R84, RZ, 0x1f ;  /* 0x00001fff545b7589 */ /* 0x000e2200000e0000 */
[----:B-1----:R-:W-:Y:S01]  /*20b0*/  FMUL.FTZ R86, R89, R89 ;  /* 0x0000005959567220 */ /* 0x002fe20000410000 */
[----:B--2---:R-:W-:Y:S01]  /*20c0*/  @!P0 IMAD.WIDE R24, R87, 0x4, R24 ;  /* 0x0000000457188825 */ /* 0x004fe200078e0218 */
[----:B------:R-:W-:-:S03]  /*20d0*/  FSEL R30, R89, RZ, !P1 ;  /* 0x000000ff591e7208 */ /* 0x000fc60004800000 */
[----:B------:R-:W-:Y:S01]  /*20e0*/  FSEL R87, R86, RZ, P1 ;  /* 0x000000ff56577208 */ /* 0x000fe20000800000 */
[----:B0-----:R-:W-:Y:S01]  /*20f0*/  FFMA.FTZ R86, R91, UR11, R88 ;  /* 0x0000000b5b567c23 */ /* 0x001fe20008010058 */
[C---:B------:R-:W-:Y:S01]  /*2100*/  FADD.FTZ R92, -R30.reuse, R69 ;  /* 0x000000451e5c7221 */ /* 0x040fe20000010100 */
[----:B------:R0:W-:Y:S01]  /*2110*/  @!P0 STG.E desc[UR8][R24.64], R89 ;  /* 0x0000005918008986 */ /* 0x0001e2000c101908 */
[----:B------:R-:W-:Y:S01]  /*2120*/  FADD.FTZ R88, -R30, R28 ;  /* 0x0000001c1e587221 */ /* 0x000fe20000010100 */
[----:B------:R-:W-:Y:S01]  /*2130*/  FADD.FTZ R87, R86, R87 ;  /* 0x0000005756577221 */ /* 0x000fe20000010000 */
        /* <DEDUP_REMOVED lines=9> */
[----:B0-----:R-:W0:Y:S01]  /*21d0*/  LDC.64 R24, c[0x0][0x428] ;  /* 0x00010a00ff187b82 */ /* 0x001e220000000a00 */
        /* <DEDUP_REMOVED lines=11> */
[C---:B-1----:R-:W-:Y:S01]  /*2290*/  FMUL.FTZ R57, R69.reuse, R88 ;  /* 0x0000005845397220 */ /* 0x042fe20000410000 */
[C---:B------:R-:W-:Y:S01]  /*22a0*/  FMUL.FTZ R32, R69.reuse, R32 ;  /* 0x0000002045207220 */ /* 0x040fe20000410000 */
[----:B------:R-:W-:Y:S01]  /*22b0*/  FMUL.FTZ R27, R69, R86 ;  /* 0x00000056451b7220 */ /* 0x000fe20000410000 */
[C---:B------:R-:W-:Y:S01]  /*22c0*/  FADD.FTZ R80, -R30.reuse, R80 ;  /* 0x000000501e507221 */ /* 0x040fe20000010100 */
[C---:B------:R-:W-:Y:S01]  /*22d0*/  FADD.FTZ R83, -R30.reuse, R83 ;  /* 0x000000531e537221 */ /* 0x040fe20000010100 */
[----:B------:R-:W-:Y:S01]  /*22e0*/  FADD.FTZ R35, -R30, R26 ;  /* 0x0000001a1e237221 */ /* 0x000fe20000010100 */
[----:B------:R-:W-:Y:S01]  /*22f0*/  FFMA.FTZ R30, R57, R45, R0 ;  /* 0x0000002d391e7223 */ /* 0x000fe20000010000 */
[----:B------:R-:W-:Y:S01]  /*2300*/  FFMA.FTZ R26, R32, R42, R19 ;  /* 0x0000002a201a7223 */ /* 0x000fe20000010013 */
[----:B------:R-:W-:Y:S01]  /*2310*/  FFMA.FTZ R57, R27, R43, R38 ;  /* 0x0000002b1b397223 */ /* 0x000fe20000010026 */
[C---:B------:R-:W-:Y:S01]  /*2320*/  FMUL.FTZ R75, R69.reuse, R92 ;  /* 0x0000005c454b7220 */ /* 0x040fe20000410000 */
[C---:B------:R-:W-:Y:S01]  /*2330*/  FMUL.FTZ R34, R69.reuse, R34 ;  /* 0x0000002245227220 */ /* 0x040fe20000410000 */
[----:B------:R-:W-:Y:S01]  /*2340*/  FMUL.FTZ R79, R69, R79 ;  /* 0x0000004f454f7220 */ /* 0x000fe20000410000 */
[----:B0-----:R-:W-:Y:S01]  /*2350*/  IMAD.WIDE.U32 R86, R31, 0x10, R24 ;  /* 0x000000101f567825 */ /* 0x001fe200078e0018 */
[----:B------:R-:W-:-:S03]  /*2360*/  F2FP.F16.F32.PACK_AB R26, R57, R26 ;  /* 0x0000001a391a723e */ /* 0x000fc600000000ff */
[C---:B------:R-:W-:Y:S01]  /*2370*/  FMUL.FTZ R56, R69.reuse, R56 ;  /* 0x0000003845387220 */ /* 0x040fe20000410000 */
[----:B------:R-:W-:Y:S01]  /*2380*/  FMUL.FTZ R57, R69, R90 ;  /* 0x0000005a45397220 */ /* 0x000fe20000410000 */
[----:B------:R-:W-:-:S04]  /*2390*/  IMAD.WIDE.U32 R88, R29, 0x10, R24 ;  /* 0x000000101d587825 */ /* 0x000fc800078e0018 */
[----:B------:R-:W-:Y:S01]  /*23a0*/  FMUL.FTZ R77, R69, R77 ;  /* 0x0000004d454d7220 */ /* 0x000fe20000410000 */
[----:B------:R-:W-:Y:S01]  /*23b0*/  FFMA.FTZ R75, R75, R47, R36 ;  /* 0x0000002f4b4b7223 */ /* 0x000fe20000010024 */
[----:B------:R-:W-:Y:S01]  /*23c0*/  FMUL.FTZ R31, R69, R84 ;  /* 0x00000054451f7220 */ /* 0x000fe20000410000 */
[----:B------:R-:W-:-:S04]  /*23d0*/  IMAD.WIDE.U32 R92, R71, 0x10, R24 ;  /* 0x00000010475c7825 */ /* 0x000fc800078e0018 */
[C---:B------:R-:W-:Y:S01]  /*23e0*/  FMUL.FTZ R25, R69.reuse, R82 ;  /* 0x0000005245197220 */ /* 0x040fe20000410000 */
[----:B------:R-:W-:Y:S01]  /*23f0*/  FMUL.FTZ R82, R69, R33 ;  /* 0x0000002145527220 */ /* 0x000fe20000410000 */
[----:B------:R-:W-:Y:S01]  /*2400*/  FFMA.FTZ R24, R56, R66, R39 ;  /* 0x0000004238187223 */ /* 0x000fe20000010027 */
[----:B------:R-:W0:Y:S01]  /*2410*/  @!P0 LDC.64 R32, c[0x0][0x3c8] ;  /* 0x0000f200ff208b82 */ /* 0x000e220000000a00 */
[----:B------:R-:W-:Y:S01]  /*2420*/  FFMA.FTZ R29, R25, R67, R64 ;  /* 0x00000043191d7223 */ /* 0x000fe20000010040 */
[----:B------:R-:W-:Y:S01]  /*2430*/  FFMA.FTZ R25, R34, R62, R37 ;  /* 0x0000003e22197223 */ /* 0x000fe20000010025 */
[----:B------:R-:W-:Y:S01]  /*2440*/  FFMA.FTZ R34, R79, R55, R16 ;  /* 0x000000374f227223 */ /* 0x000fe20000010010 */
[----:B------:R-:W-:Y:S01]  /*2450*/  FFMA.FTZ R79, R77, R53, R14 ;  /* 0x000000354d4f7223 */ /* 0x000fe2000001000e */
[----:B------:R-:W-:Y:S01]  /*2460*/  FFMA.FTZ R77, R57, R51, R12 ;  /* 0x00000033394d7223 */ /* 0x000fe2000001000c */
[----:B------:R-:W-:Y:S01]  /*2470*/  FMUL.FTZ R72, R69, R72 ;  /* 0x0000004845487220 */ /* 0x000fe20000410000 */
[----:B------:R-:W-:Y:S01]  /*2480*/  F2FP.F16.F32.PACK_AB R24, R29, R24 ;  /* 0x000000181d18723e */ /* 0x000fe200000000ff */
[----:B------:R-:W1:Y:S01]  /*2490*/  LDC.64 R56, c[0x0][0x380] ;  /* 0x0000e000ff387b82 */ /* 0x000e620000000a00 */
[----:B------:R-:W-:Y:S01]  /*24a0*/  F2FP.F16.F32.PACK_AB R27, R75, R30 ;  /* 0x0000001e4b1b723e */ /* 0x000fe200000000ff */
[C---:B------:R-:W-:Y:S01]  /*24b0*/  FMUL.FTZ R74, R69.reuse, R74 ;  /* 0x0000004a454a7220 */ /* 0x040fe20000410000 */
[----:B------:R-:W-:Y:S01]  /*24c0*/  FMUL.FTZ R29, R69, R28 ;  /* 0x0000001c451d7220 */ /* 0x000fe20000410000 */
[----:B------:R-:W-:Y:S01]  /*24d0*/  FFMA.FTZ R30, R31, R41, R40 ;  /* 0x000000291f1e7223 */ /* 0x000fe20000010028 */
[----:B------:R-:W-:Y:S01]  /*24e0*/  FFMA.FTZ R72, R72, R46, R13 ;  /* 0x0000002e48487223 */ /* 0x000fe2000001000d */
[----:B------:R-:W-:Y:S01]  /*24f0*/  MOV R71, UR6 ;  /* 0x0000000600477c02 */ /* 0x000fe20008000f00 */
[----:B------:R-:W-:Y:S01]  /*2500*/  FMUL.FTZ R70, R69, R70 ;  /* 0x0000004645467220 */ /* 0x000fe20000410000 */
[----:B------:R-:W-:Y:S01]  /*2510*/  FFMA.FTZ R28, R74, R44, R11 ;  /* 0x0000002c4a1c7223 */ /* 0x000fe2000001000b */
[----:B------:R-:W-:Y:S01]  /*2520*/  FFMA.FTZ R75, R29, R49, R10 ;  /* 0x000000311d4b7223 */ /* 0x000fe2000001000a */
[----:B------:R-:W-:Y:S01]  /*2530*/  F2FP.F16.F32.PACK_AB R25, R30, R25 ;  /* 0x000000191e19723e */ /* 0x000fe200000000ff */
[----:B------:R-:W-:Y:S01]  /*2540*/  FFMA.FTZ R30, R70, R48, R15 ;  /* 0x00000030461e7223 */ /* 0x000fe2000001000f */
[----:B------:R-:W-:Y:S01]  /*2550*/  F2FP.F16.F32.PACK_AB R29, R77, R72 ;  /* 0x000000484d1d723e */ /* 0x000fe200000000ff */
[----:B------:R-:W-:Y:S01]  /*2560*/  FFMA.FTZ R31, R82, R50, R17 ;  /* 0x00000032521f7223 */ /* 0x000fe20000010011 */
[----:B------:R-:W-:Y:S01]  /*2570*/  FMUL.FTZ R72, R69, R35 ;  /* 0x0000002345487220 */ /* 0x000fe20000410000 */
[----:B------:R-:W-:Y:S01]  /*2580*/  F2FP.F16.F32.PACK_AB R28, R75, R28 ;  /* 0x0000001c4b1c723e */ /* 0x000fe200000000ff */
[----:B0-----:R-:W-:-:S04]  /*2590*/  @!P0 IMAD.WIDE R70, R71, 0x4, R32 ;  /* 0x0000000447468825 */ /* 0x001fc800078e0220 */
        /* <DEDUP_REMOVED lines=8> */
[----:B-1----:R-:W-:Y:S01]  /*2620*/  IADD3 R56, PT, PT, R56, UR6, RZ ;  /* 0x0000000638387c10 */ /* 0x002fe2000fffe0ff */
[----:B------:R-:W-:Y:S01]  /*2630*/  FFMA.FTZ R68, R32, R54, R5 ;  /* 0x0000003620447223 */ /* 0x000fe20000010005 */
[----:B------:R-:W-:Y:S01]  /*2640*/  F2FP.F16.F32.PACK_AB R31, R34, R31 ;  /* 0x0000001f221f723e */ /* 0x000fe200000000ff */
        /* <DEDUP_REMOVED lines=8> */
[----:B------:R-:W-:-:S02]  /*26d0*/  F2FP.F16.F32.PACK_AB R30, R79, R30 ;  /* 0x0000001e4f1e723e */ /* 0x000fc400000000ff */
[----:B------:R-:W-:Y:S01]  /*26e0*/  F2FP.F16.F32.PACK_AB R35, R72, R35 ;  /* 0x000000234823723e */ /* 0x000fe200000000ff */
[----:B------:R0:W-:Y:S01]  /*26f0*/  STG.E.128 desc[UR8][R86.64], R24 ;  /* 0x0000001856007986 */ /* 0x0001e2000c101d08 */
[----:B------:R-:W-:Y:S02]  /*2700*/  F2FP.F16.F32.PACK_AB R34, R83, R34 ;  /* 0x000000225322723e */ /* 0x000fe400000000ff */
[----:B------:R-:W-:Y:S01]  /*2710*/  F2FP.F16.F32.PACK_AB R33, R75, R68 ;  /* 0x000000444b21723e */ /* 0x000fe200000000ff */
[----:B------:R0:W-:Y:S01]  /*2720*/  STG.E.128 desc[UR8][R88.64], R28 ;  /* 0x0000001c58007986 */ /* 0x0001e2000c101d08 */
[----:B------:R-:W-:-:S03]  /*2730*/  F2FP.F16.F32.PACK_AB R32, R73, R32 ;  /* 0x000000204920723e */ /* 0x000fc600000000ff */
[----:B------:R-:W-:Y:S02]  /*2740*/  ISETP.LE.AND P0, PT, R57, UR6, PT ;  /* 0x0000000639007c0c */ /* 0x000fe4000bf03270 */
[----:B------:R0:W-:Y:S11]  /*2750*/  STG.E.128 desc[UR8][R92.64], R32 ;  /* 0x000000205c007986 */ /* 0x0001f6000c101d08 */
[----:B------:R-:W-:Y:S05]  /*2760*/  @!P0 BRA `(.L_x_2085) ;  /* 0xffffffdc00d48947 */ /* 0x000fea000383ffff */
[----:B------:R-:W-:Y:S05]  /*2770*/  EXIT ;  /* 0x000000000000794d */ /* 0x000fea0003800000 */
.L_x_2086:
        /* <DEDUP_REMOVED lines=16> */
.L_x_20748:


//--------------------- .text._ZN10layer_norm13ln_fwd_kernelINS_13Kernel_traitsI6__halfS2_S2_S2_fjLj3072ELj1ELj1ELj4ELj16ENS_18Kernel_traits_baseILj3072ES2_S2_S2_S2_fjLj128EEEEELb0ELb0ELb1ELb0EEEvNS_9FwdParamsE --------------------------
	.section	.text._ZN10layer_norm13ln_fwd_kernelINS_13Kernel_traitsI6__halfS2_S2_S2_fjLj3072ELj1ELj1ELj4ELj16ENS_18Kernel_traits_baseILj3072ES2_S2_S2_S2_fjLj128EEEEELb0ELb0ELb1ELb0EEEvNS_9FwdParamsE,"ax",@progbits
	.align	128
        .global         _ZN10layer_norm13ln_fwd_kernelINS_13Kernel_traitsI6__halfS2_S2_S2_fjLj3072ELj1ELj1ELj4ELj16ENS_18Kernel_traits_baseILj3072ES2_S2_S2_S2_fjLj128EEEEELb0ELb0ELb1ELb0EEEvNS_9FwdParamsE
        .type           _ZN10layer_norm13ln_fwd_kernelINS_13Kernel_traitsI6__halfS2_S2_S2_fjLj3072ELj1ELj1ELj4ELj16ENS_18Kernel_traits_baseILj3072ES2_S2_S2_S2_fjLj128EEEEELb0ELb0ELb1ELb0EEEvNS_9FwdParamsE,@function
        .size           _ZN10layer_norm13ln_fwd_kernelINS_13Kernel_traitsI6__halfS2_S2_S2_fjLj3072ELj1ELj1ELj4ELj16ENS_18Kernel_traits_baseILj3072ES2_S2_S2_S2_fjLj128EEEEELb0ELb0ELb1ELb0EEEvNS_9FwdParamsE,(.L_x_20749 - _ZN10layer_norm13ln_fwd_kernelINS_13Kernel_traitsI6__halfS2_S2_S2_fjLj3072ELj1ELj1ELj4ELj16ENS_18Kernel_traits_baseILj3072ES2_S2_S2_S2_fjLj128EEEEELb0ELb0ELb1ELb0EEEvNS_9FwdParamsE)
        .other          _ZN10layer_norm13ln_fwd_kernelINS_13Kernel_traitsI6__halfS2_S2_S2_fjLj3072ELj1ELj1ELj4ELj16ENS_18Kernel_traits_baseILj3072ES2_S2_S2_S2_fjLj128EEEEELb0ELb0ELb1ELb0EEEvNS_9FwdParamsE,@"STO_CUDA_ENTRY STV_DEFAULT"
_ZN10layer_norm13ln_fwd_kernelINS_13Kernel_traitsI6__halfS2_S2_S2_fjLj3072ELj1ELj1ELj4ELj16ENS_18Kernel_traits_baseILj3072ES2_S2_S2_S2_fjLj128EEEEELb0ELb0ELb1ELb0EEEvNS_9FwdParamsE:
.text._ZN10layer_norm13ln_fwd_kernelINS_13Kernel_traitsI6__halfS2_S2_S2_fjLj3072ELj1ELj1ELj4ELj16ENS_18Kernel_traits_baseILj3072ES2_S2_S2_S2_fjLj128EEEEELb0ELb0ELb1ELb0EEEvNS_9FwdParamsE:
        /* <DEDUP_REMOVED lines=33> */
[----:B------:R-:W-:Y:S02]  /*0210*/  ISETP.GE.U32.AND P0, PT, R10, 0x180, PT ;  /* 0x000001800a00780c */ /* 0x000fe40003f06070 */
[----:B------:R-:W-:-:S11]  /*0220*/  @P1 IADD3 R15, PT, PT, R15, 0x80, RZ ;  /* 0x000000800f0f1810 */ /* 0x000fd60007ffe0ff */
        /* <DEDUP_REMOVED lines=8> */
.L_x_2088:
        /* <DEDUP_REMOVED lines=8> */
[C---:B0-----:R-:W-:Y:S01]  /*0330*/  @P1 IMAD.WIDE.U32 R4, R15.reuse, 0x10, R4 ;  /* 0x000000100f041825 */ /* 0x041fe200078e0004 */
[----:B------:R-:W-:-:S04]  /*0340*/  @P1 IADD3 R15, PT, PT, R15, 0x80, RZ ;  /* 0x000000800f0f1810 */ /* 0x000fc80007ffe0ff */
[----:B------:R0:W5:Y:S01]  /*0350*/  @P1 LDG.E.128 R28, desc[UR12][R4.64] ;  /* 0x0000000c041c1981 */ /* 0x000162000c1e1d00 */
[----:B-1----:R-:W-:-:S05]  /*0360*/  @P0 IMAD.WIDE.U32 R8, R11, 0x10, R6 ;  /* 0x000000100b080825 */ /* 0x002fca00078e0006 */
        /* <DEDUP_REMOVED lines=11> */
.L_x_2089:
[----:B------:R-:W-:Y:S05]  /*0420*/  BSYNC.RECONVERGENT B0 ;  /* 0x0000000000007941 */ /* 0x000fea0003800200 */
.L_x_2087:
[----:B------:R-:W0:Y:S02]  /*0430*/  LDCU UR4, c[0x0][0x384] ;  /* 0x00007080ff0477ac */ /* 0x000e240008000800 */
[----:B0-----:R-:W-:-:S06]  /*0440*/  UISETP.GE.AND UP0, UPT, UR18, UR4, UPT ;  /* 0x000000041200728c */ /* 0x001fcc000bf06270 */
[----:B------:R-:W-:-:S13]  /*0450*/  PLOP3.LUT P0, PT, PT, PT, UP0, 0x80, 0x8 ;  /* 0x000000000008781c */ /* 0x000fda0003f0f008 */
[----:B------:R-:W-:Y:S05]  /*0460*/  @P0 EXIT ;  /* 0x000000000000094d */ /* 0x000fea0003800000 */
[----:B------:R-:W-:Y:S01]  /*0470*/  SHF.R.S32.HI R14, RZ, 0x3, R14 ;  /* 0x00000003ff0e7819 */ /* 0x000fe2000001140e */
[----:B------:R-:W0:Y:S03]  /*0480*/  LDCU UR22, c[0x0][0x388] ;  /* 0x00007100ff1677ac */ /* 0x000e260008000800 */
[C---:B------:R-:W-:Y:S01]  /*0490*/  LOP3.LUT R4, R14.reuse, 0x7f, RZ, 0xc0, !PT ;  /* 0x0000007f0e047812 */ /* 0x040fe200078ec0ff */
[----:B------:R-:W1:Y:S01]  /*04a0*/  LDCU.U8 UR19, c[0x0][0x410] ;  /* 0x00008200ff1377ac */ /* 0x000e620008000000 */
[----:B------:R-:W-:Y:S02]  /*04b0*/  SHF.L.U32 R14, R14, 0x1, RZ ;  /* 0x000000010e0e7819 */ /* 0x000fe400000006ff */
[----:B------:R-:W-:Y:S01]  /*04c0*/  VIADDMNMX R3, R4, -R3, RZ, !PT ;  /* 0x8000000304037246 */ /* 0x000fe200078001ff */
[----:B------:R-:W-:Y:S01]  /*04d0*/  IMAD R2, R2, -0x20, R4 ;  /* 0xffffffe002027824 */ /* 0x000fe200078e0204 */
[----:B------:R-:W-:Y:S01]  /*04e0*/  LOP3.LUT R14, R14, 0xffffff00, RZ, 0xc0, !PT ;  /* 0xffffff000e0e7812 */ /* 0x000fe200078ec0ff */
[----:B------:R-:W2:Y:S01]  /*04f0*/  LDCU UR20, c[0x0][0x400] ;  /* 0x00008000ff1477ac */ /* 0x000ea20008000800 */
[----:B------:R-:W-:-:S02]  /*0500*/  VIMNMX R3, PT, PT, R3, 0x20, PT ;  /* 0x0000002003037848 */ /* 0x000fc40003fe0100 */
[----:B------:R-:W-:Y:S01]  /*0510*/  VIMNMX R2, PT, PT, RZ, R2, !PT ;  /* 0x00000002ff027248 */ /* 0x000fe20007fe0100 */
[----:B------:R-:W3:Y:S01]  /*0520*/  LDCU.64 UR14, c[0x0][0x3a0] ;  /* 0x00007400ff0e77ac */ /* 0x000ee20008000a00 */
[-C--:B------:R-:W-:Y:S02]  /*0530*/  LEA R3, R3, R14.reuse, 0x3 ;  /* 0x0000000e03037211 */ /* 0x080fe400078e18ff */
[----:B------:R-:W-:Y:S01]  /*0540*/  VIMNMX R5, PT, PT, R2, 0x20, PT ;  /* 0x0000002002057848 */ /* 0x000fe20003fe0100 */
[----:B------:R-:W4:Y:S01]  /*0550*/  LDCU.128 UR8, c[0x0][0x3f0] ;  /* 0x00007e00ff0877ac */ /* 0x000f220008000c00 */
[----:B------:R-:W-:Y:S02]  /*0560*/  I2FP.F32.U32 R3, R3 ;  /* 0x0000000300037245 */ /* 0x000fe40000201000 */
[----:B------:R-:W-:Y:S01]  /*0570*/  LEA R2, R5, R14, 0x3 ;  /* 0x0000000e05027211 */ /* 0x000fe200078e18ff */
[----:B------:R-:W0:Y:S01]  /*0580*/  LDCU.64 UR16, c[0x0][0x380] ;  /* 0x00007000ff1077ac */ /* 0x000e220008000a00 */
[----:B------:R0:W0:Y:S01]  /*0590*/  MUFU.RCP R9, R3 ;  /* 0x0000000300097308 */ /* 0x0000220000001000 */
[----:B-1----:R-:W-:-:S11]  /*05a0*/  UPLOP3.LUT UP1, UPT, UPT, UPT, UPT, 0x40, 0x4 ;  /* 0x000000000004789c */ /* 0x002fd60003f2e870 */
.L_x_2115:
[----:B----4-:R-:W-:-:S06]  /*05b0*/  UIMAD.WIDE UR4, UR18, 0x4, UR8 ;  /* 0x00000004120478a5 */ /* 0x010fcc000f8e0208 */
[----:B012---:R-:W-:Y:S02]  /*05c0*/  MOV R40, UR4 ;  /* 0x0000000400287c02 */ /* 0x007fe40008000f00 */
[----:B------:R-:W-:-:S05]  /*05d0*/  MOV R41, UR5 ;  /* 0x0000000500297c02 */ /* 0x000fca0008000f00 */
[----:B------:R1:W4:Y:S01]  /*05e0*/  LDG.E R42, desc[UR12][R40.64] ;  /* 0x0000000c282a7981 */ /* 0x000322000c1e1900 */
[----:B------:R-:W-:-:S06]  /*05f0*/  UIMAD.WIDE UR4, UR18, 0x4, UR10 ;  /* 0x00000004120478a5 */ /* 0x000fcc000f8e020a */
[----:B-1----:R-:W-:Y:S02]  /*0600*/  MOV R40, UR4 ;  /* 0x0000000400287c02 */ /* 0x002fe40008000f00 */
[----:B------:R-:W-:-:S05]  /*0610*/  MOV R41, UR5 ;  /* 0x0000000500297c02 */ /* 0x000fca0008000f00 */
[----:B------:R-:W2:Y:S01]  /*0620*/  LDG.E R61, desc[UR12][R40.64] ;  /* 0x0000000c283d7981 */ /* 0x000ea2000c1e1900 */
[----:B0-----:R-:W-:Y:S01]  /*0630*/  UIMAD UR4, UR18, UR22, URZ ;  /* 0x00000016120472a4 */ /* 0x001fe2000f8e02ff */
[----:B------:R-:W-:Y:S01]  /*0640*/  ISETP.GE.U32.AND P0, PT, R10, 0x80, PT ;  /* 0x000000800a00780c */ /* 0x000fe20003f06070 */
[----:B------:R-:W-:Y:S01]  /*0650*/  BSSY.RECONVERGENT B0, `(.L_x_2090) ;  /* 0x000007e000007945 */ /* 0x000fe20003800200 */
[----:B------:R-:W-:Y:S01]  /*0660*/  LOP3.LUT R43, R0, 0x60, RZ, 0xc0, !PT ;  /* 0x00000060002b7812 */ /* 0x000fe200078ec0ff */
[----:B------:R-:W-:-:S03]  /*0670*/  HFMA2 R62, -RZ, RZ, 0, 0 ;  /* 0x00000000ff3e7431 */ /* 0x000fc600000001ff */
[----:B------:R-:W-:Y:S02]  /*0680*/  LOP3.LUT R43, R43, 0x1f, R0, 0xf8, !PT ;  /* 0x0000001f2b2b7812 */ /* 0x000fe400078ef800 */
[----:B----4-:R-:W-:-:S13]  /*0690*/  R2UR UR21, R42 ;  /* 0x000000002a1572ca */ /* 0x010fda00000e0000 */
        /* <DEDUP_REMOVED lines=8> */
[----:B--2---:R-:W-:-:S03]  /*0720*/  R2UR UR6, R61 ;  /* 0x000000003d0672ca */ /* 0x004fc600000e0000 */
[----:B------:R-:W-:Y:S02]  /*0730*/  MOV R40, UR5 ;  /* 0x0000000500287c02 */ /* 0x000fe40008000f00 */
[----:B------:R-:W-:Y:S02]  /*0740*/  MOV R42, UR7 ;  /* 0x00000007002a7c02 */ /* 0x000fe40008000f00 */
[-C--:B------:R-:W-:Y:S02]  /*0750*/  LEA.HI.SX32 R61, R40, R43.reuse, 0x1d ;  /* 0x0000002b283d7211 */ /* 0x080fe400078feaff */
[----:B------:R-:W-:Y:S01]  /*0760*/  @P3 LEA.HI.SX32 R62, R42, R43, 0x1d ;  /* 0x0000002b2a3e3211 */ /* 0x000fe200078feaff */
[----:B------:R-:W-:Y:S06]  /*0770*/  @!P0 BRA `(.L_x_2091) ;  /* 0x0000000400ac8947 */ /* 0x000fec0003800000 */
[----:B---3--:R-:W-:-:S04]  /*0780*/  UISETP.NE.U32.AND UP0, UPT, UR14, URZ, UPT ;  /* 0x000000ff0e00728c */ /* 0x008fc8000bf05070 */
[----:B------:R-:W-:Y:S01]  /*0790*/  UISETP.NE.AND.EX UP0, UPT, UR15, URZ, UPT, UP0 ;  /* 0x000000ff0f00728c */ /* 0x000fe2000bf05300 */
[----:B------:R-:W-:Y:S10]  /*07a0*/  BRA.U !UP2, `(.L_x_2092) ;  /* 0x000000010a0c7547 */ /* 0x000ff4000b800000 */
[----:B------:R-:W0:Y:S02]  /*07b0*/  LDC.64 R12, c[0x0][0x390] ;  /* 0x0000e400ff0c7b82 */ /* 0x000e240000000a00 */
[----:B0-----:R-:W-:-:S06]  /*07c0*/  IMAD.WIDE.U32 R12, R62, 0x10, R12 ;  /* 0x000000103e0c7825 */ /* 0x001fcc00078e000c */
[----:B------:R-:W5:Y:S02]  /*07d0*/  LDG.E.128 R12, desc[UR12][R12.64] ;  /* 0x0000000c0c0c7981 */ /* 0x000f64000c1e1d00 */
.L_x_2092:
[----:B------:R-:W-:Y:S05]  /*07e0*/  BRA.U !UP0, `(.L_x_2093) ;  /* 0x0000000108cc7547 */ /* 0x000fea000b800000 */
[----:B------:R-:W0:Y:S02]  /*07f0*/  LDC.64 R40, c[0x0][0x3a0] ;  /* 0x0000e800ff287b82 */ /* 0x000e240000000a00 */
[----:B0-----:R-:W-:-:S06]  /*0800*/  IMAD.WIDE.U32 R40, R61, 0x10, R40 ;  /* 0x000000103d287825 */ /* 0x001fcc00078e0028 */
[----:B------:R-:W2:Y:S01]  /*0810*/  LDG.E.128 R40, desc[UR12][R40.64] ;  /* 0x0000000c28287981 */ /* 0x000ea2000c1e1d00 */
[----:B------:R-:W-:-:S13]  /*0820*/  ISETP.LT.AND P1, PT, RZ, UR21, PT ;  /* 0x00000015ff007c0c */ /* 0x000fda000bf21270 */
[----:B------:R-:W0:Y:S01]  /*0830*/  @P1 LDC R44, c[0x0][0x40c] ;  /* 0x00010300ff2c1b82 */ /* 0x000e220000000800 */
[----:B-----5:R-:W-:-:S07]  /*0840*/  @P1 HADD2.F32 R4, -RZ, R12.H1_H1 ;  /* 0x3000000cff041230 */ /* 0x020fce0000004100 */
[----:B------:R-:W1:Y:S08]  /*0850*/  @P1 LDC R49, c[0x0][0x40c] ;  /* 0x00010300ff311b82 */ /* 0x000e700000000800 */
[----:B------:R-:W3:Y:S08]  /*0860*/  @P1 LDC R50, c[0x0][0x40c] ;  /* 0x00010300ff321b82 */ /* 0x000ef00000000800 */
[----:B------:R-:W4:Y:S08]  /*0870*/  @P1 LDC R55, c[0x0][0x40c] ;  /* 0x00010300ff371b82 */ /* 0x000f300000000800 */
[----:B------:R-:W4:Y:S01]  /*0880*/  @P1 LDC R63, c[0x0][0x40c] ;  /* 0x00010300ff3f1b82 */ /* 0x000f220000000800 */
[----:B--2---:R-:W-:-:S02]  /*0890*/  HADD2.F32 R3, -RZ, R40.H1_H1 ;  /* 0x30000028ff037230 */ /* 0x004fc40000004100 */
[--C-:B------:R-:W-:Y:S02]  /*08a0*/  HADD2.F32 R11, -RZ, R41.reuse.H0_H0 ;  /* 0x20000029ff0b7230 */ /* 0x100fe40000004100 */
[----:B------:R-:W-:Y:S02]  /*08b0*/  HADD2.F32 R41, -RZ, R41.H1_H1 ;  /* 0x30000029ff297230 */ /* 0x000fe40000004100 */
[----:B0-----:R-:W-:Y:S01]  /*08c0*/  @P1 FFMA.FTZ R3, R4, R44, R3 ;  /* 0x0000002c04031223 */ /* 0x001fe20000010003 */
[----:B------:R-:W-:Y:S01]  /*08d0*/  @P1 HADD2.F32 R44, -RZ, R13.H0_H0 ;  /* 0x2000000dff2c1230 */ /* 0x000fe20000004100 */
[----:B------:R-:W-:Y:S01]  /*08e0*/  @!P1 MOV R4, R11 ;  /* 0x0000000b00049202 */ /* 0x000fe20000000f00 */
[----:B------:R-:W-:-:S03]  /*08f0*/  HADD2.F32 R58, -RZ, R43.H1_H1 ;  /* 0x3000002bff3a7230 */ /* 0x000fc60000004100 */
[----:B-1----:R-:W-:Y:S01]  /*0900*/  @P1 FFMA.FTZ R4, R44, R49, R11 ;  /* 0x000000312c041223 */ /* 0x002fe2000001000b */
[----:B------:R-:W-:Y:S01]  /*0910*/  @P1 HADD2.F32 R44, -RZ, R13.H1_H1 ;  /* 0x3000000dff2c1230 */ /* 0x000fe20000004100 */
[----:B------:R-:W-:Y:S01]  /*0920*/  @!P1 MOV R11, R41 ;  /* 0x00000029000b9202 */ /* 0x000fe20000000f00 */
[----:B------:R-:W-:-:S03]  /*0930*/  HADD2.F32 R49, -RZ, R42.H1_H1 ;  /* 0x3000002aff317230 */ /* 0x000fc60000004100 */
[----:B---3--:R-:W-:Y:S01]  /*0940*/  @P1 FFMA.FTZ R11, R44, R50, R41 ;  /* 0x000000322c0b1223 */ /* 0x008fe20000010029 */
[----:B------:R-:W-:Y:S01]  /*0950*/  HADD2.F32 R44, -RZ, R42.H0_H0 ;  /* 0x2000002aff2c7230 */ /* 0x000fe20000004100 */
[----:B------:R-:W0:Y:S01]  /*0960*/  @P1 LDC R50, c[0x0][0x40c] ;  /* 0x00010300ff321b82 */ /* 0x000e220000000800 */
[--C-:B------:R-:W-:Y:S02]  /*0970*/  @P1 HADD2.F32 R41, -RZ, R14.reuse.H0_H0 ;  /* 0x2000000eff291230 */ /* 0x100fe40000004100 */
[----:B------:R-:W-:-:S03]  /*0980*/  @P1 HADD2.F32 R42, -RZ, R14.H1_H1 ;  /* 0x3000000eff2a1230 */ /* 0x000fc60000004100 */
[----:B----4-:R-:W-:Y:S01]  /*0990*/  @P1 FFMA.FTZ R44, R41, R55, R44 ;  /* 0x00000037292c1223 */ /* 0x010fe2000001002c */
[----:B------:R-:W-:Y:S01]  /*09a0*/  @P1 HADD2.F32 R41, -RZ, R15.H0_H0 ;  /* 0x2000000fff291230 */ /* 0x000fe20000004100 */
[----:B------:R-:W1:Y:S03]  /*09b0*/  @P1 LDC R55, c[0x0][0x40c] ;  /* 0x00010300ff371b82 */ /* 0x000e660000000800 */
[----:B------:R-:W-:Y:S01]  /*09c0*/  F2FP.F16.F32.PACK_AB R64, RZ, R44 ;  /* 0x0000002cff40723e */ /* 0x000fe200000000ff */
[----:B0-----:R-:W-:Y:S01]  /*09d0*/  @P1 FFMA.FTZ R49, R42, R50, R49 ;  /* 0x000000322a311223 */ /* 0x001fe20000010031 */
[----:B------:R-:W-:-:S03]  /*09e0*/  HADD2.F32 R50, -RZ, R43.H0_H0 ;  /* 0x2000002bff327230 */ /* 0x000fc60000004100 */
[----:B------:R-:W0:Y:S01]  /*09f0*/  @P1 LDC R42, c[0x0][0x40c] ;  /* 0x00010300ff2a1b82 */ /* 0x000e220000000800 */
[----:B------:R-:W-:Y:S01]  /*0a00*/  F2FP.F16.F32.PACK_AB R65, RZ, R49 ;  /* 0x00000031ff41723e */ /* 0x000fe200000000ff */
[----:B-1----:R-:W-:Y:S01]  /*0a10*/  @P1 FFMA.FTZ R50, R41, R55, R50 ;  /* 0x0000003729321223 */ /* 0x002fe20000010032 */
[----:B------:R-:W-:Y:S02]  /*0a20*/  HADD2.F32 R55, -RZ, R40.H0_H0 ;  /* 0x20000028ff377230 */ /* 0x000fe40000004100 */
[----:B------:R-:W-:Y:S02]  /*0a30*/  @P1 HADD2.F32 R40, -RZ, R12.H0_H0 ;  /* 0x2000000cff281230 */ /* 0x000fe40000004100 */
[----:B------:R-:W-:Y:S01]  /*0a40*/  @P1 HADD2.F32 R41, -RZ, R15.H1_H1 ;  /* 0x3000000fff291230 */ /* 0x000fe20000004100 */
[----:B------:R-:W-:-:S04]  /*0a50*/  F2FP.F16.F32.PACK_AB R66, RZ, R50 ;  /* 0x00000032ff42723e */ /* 0x000fc800000000ff */
[----:B------:R-:W-:Y:S01]  /*0a60*/  @P1 FFMA.FTZ R58, R41, R63, R58 ;  /* 0x0000003f293a1223 */ /* 0x000fe2000001003a */
[----:B------:R-:W-:Y:S02]  /*0a70*/  F2FP.F16.F32.PACK_AB R41, RZ, R4 ;  /* 0x00000004ff29723e */ /* 0x000fe400000000ff */
[----:B------:R-:W-:Y:S02]  /*0a80*/  F2FP.F16.F32.PACK_AB R63, RZ, R3 ;  /* 0x00000003ff3f723e */ /* 0x000fe400000000ff */
[----:B------:R-:W-:Y:S01]  /*0a90*/  F2FP.F16.F32.PACK_AB R43, RZ, R58 ;  /* 0x0000003aff2b723e */ /* 0x000fe200000000ff */
[----:B0-----:R-:W-:Y:S01]  /*0aa0*/  @P1 FFMA.FTZ R55, R40, R42, R55 ;  /* 0x0000002a28371223 */ /* 0x001fe20000010037 */
[----:B------:R-:W-:Y:S02]  /*0ab0*/  F2FP.F16.F32.PACK_AB R42, RZ, R11 ;  /* 0x0000000bff2a723e */ /* 0x000fe400000000ff */
[----:B------:R-:W-:Y:S02]  /*0ac0*/  PRMT R43, R66, 0x5410, R43 ;  /* 0x00005410422b7816 */ /* 0x000fe4000000002b */
[----:B------:R-:W-:-:S02]  /*0ad0*/  F2FP.F16.F32.PACK_AB R40, RZ, R55 ;  /* 0x00000037ff28723e */ /* 0x000fc400000000ff */
[----:B------:R-:W-:Y:S02]  /*0ae0*/  PRMT R41, R41, 0x5410, R42 ;  /* 0x0000541029297816 */ /* 0x000fe4000000002a */
[----:B------:R-:W-:Y:S02]  /*0af0*/  PRMT R42, R64, 0x5410, R65 ;  /* 0x00005410402a7816 */ /* 0x000fe40000000041 */
[----:B------:R-:W-:Y:S01]  /*0b00*/  PRMT R40, R40, 0x5410, R63 ;  /* 0x0000541028287816 */ /* 0x000fe2000000003f */
[----:B------:R-:W-:Y:S06]  /*0b10*/  BRA `(.L_x_2094) ;  /* 0x0000000000b07947 */ /* 0x000fec0003800000 */
.L_x_2093:
[----:B------:R-:W0:Y:S01]  /*0b20*/  @UP2 LDCU UR5, c[0x0][0x40c] ;  /* 0x00008180ff0527ac */ /* 0x000e220008000800 */
[--C-:B-----5:R-:W-:Y:S01]  /*0b30*/  @P3 HADD2.F32 R40, -RZ, R12.reuse.H1_H1 ;  /* 0x3000000cff283230 */ /* 0x120fe20000004100 */
[----:B------:R-:W-:Y:S01]  /*0b40*/  MOV R3, RZ ;  /* 0x000000ff00037202 */ /* 0x000fe20000000f00 */
[----:B------:R-:W-:Y:S01]  /*0b50*/  @P3 HADD2.F32 R41, -RZ, R13.H0_H0 ;  /* 0x2000000dff293230 */ /* 0x000fe20000004100 */
[----:B------:R-:W1:Y:S01]  /*0b60*/  @UP2 LDCU UR7, c[0x0][0x40c] ;  /* 0x00008180ff0727ac */ /* 0x000e620008000800 */
[--C-:B------:R-:W-:Y:S02]  /*0b70*/  @P3 HADD2.F32 R42, -RZ, R15.reuse.H0_H0 ;  /* 0x2000000fff2a3230 */ /* 0x100fe40000004100 */
[----:B------:R-:W-:Y:S02]  /*0b80*/  HFMA2 R4, -RZ, RZ, 0, 0 ;  /* 0x00000000ff047431 */ /* 0x000fe400000001ff */
[----:B------:R-:W-:Y:S01]  /*0b90*/  @P3 HADD2.F32 R11, -RZ, R12.H0_H0 ;  /* 0x2000000cff0b3230 */ /* 0x000fe20000004100 */
[----:B------:R-:W2:Y:S01]  /*0ba0*/  @UP2 LDCU UR26, c[0x0][0x40c] ;  /* 0x00008180ff1a27ac */ /* 0x000ea20008000800 */
[----:B------:R-:W-:Y:S01]  /*0bb0*/  MOV R50, RZ ;  /* 0x000000ff00327202 */ /* 0x000fe20000000f00 */
[----:B------:R-:W-:-:S02]  /*0bc0*/  @P3 HADD2.F32 R43, -RZ, R15.H1_H1 ;  /* 0x3000000fff2b3230 */ /* 0x000fc40000004100 */
[----:B------:R-:W-:Y:S01]  /*0bd0*/  HFMA2 R55, -RZ, RZ, 0, 0 ;  /* 0x00000000ff377431 */ /* 0x000fe200000001ff */
[----:B------:R-:W3:Y:S01]  /*0be0*/  @UP2 LDCU UR4, c[0x0][0x40c] ;  /* 0x00008180ff0427ac */ /* 0x000ee20008000800 */
[----:B------:R-:W-:Y:S01]  /*0bf0*/  HFMA2 R58, -RZ, RZ, 0, 0 ;  /* 0x00000000ff3a7431 */ /* 0x000fe200000001ff */
[----:B------:R-:W-:Y:S01]  /*0c00*/  MOV R49, RZ ;  /* 0x000000ff00317202 */ /* 0x000fe20000000f00 */
[----:B------:R-:W-:Y:S01]  /*0c10*/  HFMA2 R44, -RZ, RZ, 0, 0 ;  /* 0x00000000ff2c7431 */ /* 0x000fe200000001ff */
[----:B------:R-:W4:Y:S01]  /*0c20*/  @UP2 LDCU UR23, c[0x0][0x40c] ;  /* 0x00008180ff1727ac */ /* 0x000f220008000800 */
[----:B0-----:R-:W-:Y:S01]  /*0c30*/  @P3 FMUL.FTZ R3, R40, UR5 ;  /* 0x0000000528033c20 */ /* 0x001fe20008410000 */
[----:B------:R-:W-:Y:S01]  /*0c40*/  @P3 HADD2.F32 R40, -RZ, R13.H1_H1 ;  /* 0x3000000dff283230 */ /* 0x000fe20000004100 */
[----:B------:R-:W0:Y:S01]  /*0c50*/  @UP2 LDCU UR24, c[0x0][0x40c] ;  /* 0x00008180ff1827ac */ /* 0x000e220008000800 */
[----:B-1----:R-:W-:Y:S01]  /*0c60*/  @P3 FMUL.FTZ R4, R41, UR7 ;  /* 0x0000000729043c20 */ /* 0x002fe20008410000 */
[--C-:B------:R-:W-:Y:S01]  /*0c70*/  @P3 HADD2.F32 R41, -RZ, R14.reuse.H0_H0 ;  /* 0x2000000eff293230 */ /* 0x100fe20000004100 */
[----:B------:R-:W1:Y:S01]  /*0c80*/  @UP2 LDCU UR27, c[0x0][0x40c] ;  /* 0x00008180ff1b27ac */ /* 0x000e620008000800 */
[----:B--2---:R-:W-:Y:S01]  /*0c90*/  @P3 FMUL.FTZ R50, R42, UR26 ;  /* 0x0000001a2a323c20 */ /* 0x004fe20008410000 */
[----:B------:R-:W-:Y:S01]  /*0ca0*/  @P3 HADD2.F32 R42, -RZ, R14.H1_H1 ;  /* 0x3000000eff2a3230 */ /* 0x000fe20000004100 */
[----:B------:R-:W2:Y:S01]  /*0cb0*/  @UP2 LDCU UR25, c[0x0][0x40c] ;  /* 0x00008180ff1927ac */ /* 0x000ea20008000800 */
[----:B---3--:R-:W-:Y:S01]  /*0cc0*/  @P3 FMUL.FTZ R55, R11, UR4 ;  /* 0x000000040b373c20 */ /* 0x008fe20008410000 */
[----:B------:R-:W-:Y:S01]  /*0cd0*/  MOV R11, RZ ;  /* 0x000000ff000b7202 */ /* 0x000fe20000000f00 */
[----:B----4-:R-:W-:-:S03]  /*0ce0*/  @P3 FMUL.FTZ R11, R40, UR23 ;  /* 0x00000017280b3c20 */ /* 0x010fc60008410000 */
[----:B------:R-:W-:Y:S01]  /*0cf0*/  F2FP.F16.F32.PACK_AB R40, RZ, R55 ;  /* 0x00000037ff28723e */ /* 0x000fe200000000ff */
[----:B0-----:R-:W-:Y:S01]  /*0d00*/  @P3 FMUL.FTZ R44, R41, UR24 ;  /* 0x00000018292c3c20 */ /* 0x001fe20008410000 */
[----:B------:R-:W-:Y:S02]  /*0d10*/  F2FP.F16.F32.PACK_AB R41, RZ, R3 ;  /* 0x00000003ff29723e */ /* 0x000fe400000000ff */
[----:B------:R-:W-:Y:S01]  /*0d20*/  F2FP.F16.F32.PACK_AB R63, RZ, R11 ;  /* 0x0000000bff3f723e */ /* 0x000fe200000000ff */
[----:B-1----:R-:W-:Y:S01]  /*0d30*/  @P3 FMUL.FTZ R58, R43, UR27 ;  /* 0x0000001b2b3a3c20 */ /* 0x002fe20008410000 */
[----:B------:R-:W-:Y:S02]  /*0d40*/  F2FP.F16.F32.PACK_AB R43, RZ, R50 ;  /* 0x00000032ff2b723e */ /* 0x000fe400000000ff */
[----:B------:R-:W-:Y:S01]  /*0d50*/  F2FP.F16.F32.PACK_AB R64, RZ, R44 ;  /* 0x0000002cff40723e */ /* 0x000fe200000000ff */
[----:B--2---:R-:W-:Y:S01]  /*0d60*/  @P3 FMUL.FTZ R49, R42, UR25 ;  /* 0x000000192a313c20 */ /* 0x004fe20008410000 */
[----:B------:R-:W-:-:S02]  /*0d70*/  F2FP.F16.F32.PACK_AB R42, RZ, R4 ;  /* 0x00000004ff2a723e */ /* 0x000fc400000000ff */
[----:B------:R-:W-:Y:S02]  /*0d80*/  F2FP.F16.F32.PACK_AB R66, RZ, R58 ;  /* 0x0000003aff42723e */ /* 0x000fe400000000ff */
[----:B------:R-:W-:Y:S02]  /*0d90*/  F2FP.F16.F32.PACK_AB R65, RZ, R49 ;  /* 0x00000031ff41723e */ /* 0x000fe400000000ff */
[----:B------:R-:W-:Y:S02]  /*0da0*/  PRMT R40, R40, 0x5410, R41 ;  /* 0x0000541028287816 */ /* 0x000fe40000000029 */
[----:B------:R-:W-:Y:S02]  /*0db0*/  PRMT R41, R42, 0x5410, R63 ;  /* 0x000054102a297816 */ /* 0x000fe4000000003f */
[----:B------:R-:W-:Y:S02]  /*0dc0*/  PRMT R43, R43, 0x5410, R66 ;  /* 0x000054102b2b7816 */ /* 0x000fe40000000042 */
[----:B------:R-:W-:-:S07]  /*0dd0*/  PRMT R42, R64, 0x5410, R65 ;  /* 0x00005410402a7816 */ /* 0x000fce0000000041 */
.L_x_2094:
[----:B------:R-:W0:Y:S01]  /*0de0*/  LDC.64 R64, c[0x0][0x3a8] ;  /* 0x0000ea00ff407b82 */ /* 0x000e220000000a00 */
[----:B------:R-:W-:Y:S01]  /*0df0*/  IADD3 R62, PT, PT, R62, 0x80, RZ ;  /* 0x000000803e3e7810 */ /* 0x000fe20007ffe0ff */
[C---:B0-----:R-:W-:Y:S01]  /*0e00*/  IMAD.WIDE.U32 R64, R61.reuse, 0x10, R64 ;  /* 0x000000103d407825 */ /* 0x041fe200078e0040 */
[----:B------:R-:W-:-:S04]  /*0e10*/  IADD3 R61, PT, PT, R61, 0x80, RZ ;  /* 0x000000803d3d7810 */ /* 0x000fc80007ffe0ff */
[----:B------:R0:W-:Y:S03]  /*0e20*/  STG.E.128 desc[UR12][R64.64], R40 ;  /* 0x0000002840007986 */ /* 0x0001e6000c101d0c */
.L_x_2091:
[----:B---3--:R-:W-:Y:S05]  /*0e30*/  BSYNC.RECONVERGENT B0 ;  /* 0x0000000000007941 */ /* 0x008fea0003800200 */
.L_x_2090:
        /* <DEDUP_REMOVED lines=9> */
.L_x_2097:
[----:B------:R-:W-:Y:S05]  /*0ed0*/  BRA.U !UP0, `(.L_x_2098) ;  /* 0x0000000108c47547 */ /* 0x000fea000b800000 */
[----:B0-----:R-:W0:Y:S02]  /*0ee0*/  LDC.64 R40, c[0x0][0x3a0] ;  /* 0x0000e800ff287b82 */ /* 0x001e240000000a00 */
[----:B0-----:R-:W-:-:S06]  /*0ef0*/  IMAD.WIDE.U32 R40, R61, 0x10, R40 ;  /* 0x000000103d287825 */ /* 0x001fcc00078e0028 */
[----:B------:R-:W2:Y:S01]  /*0f00*/  LDG.E.128 R40, desc[UR12][R40.64] ;  /* 0x0000000c28287981 */ /* 0x000ea2000c1e1d00 */
[----:B------:R-:W-:-:S13]  /*0f10*/  ISETP.LT.AND P2, PT, RZ, UR21, PT ;  /* 0x00000015ff007c0c */ /* 0x000fda000bf41270 */
[----:B------:R-:W0:Y:S01]  /*0f20*/  @P2 LDC R52, c[0x0][0x40c] ;  /* 0x00010300ff342b82 */ /* 0x000e220000000800 */
[----:B-----5:R-:W-:Y:S02]  /*0f30*/  @P2 HADD2.F32 R51, -RZ, R13.H0_H0 ;  /* 0x2000000dff332230 */ /* 0x020fe40000004100 */
[----:B------:R-:W-:-:S05]  /*0f40*/  @P2 HADD2.F32 R46, -RZ, R12.H1_H1 ;  /* 0x3000000cff2e2230 */ /* 0x000fca0000004100 */
[----:B------:R-:W1:Y:S08]  /*0f50*/  @P2 LDC R45, c[0x0][0x40c] ;  /* 0x00010300ff2d2b82 */ /* 0x000e700000000800 */
[----:B------:R-:W3:Y:S08]  /*0f60*/  @P2 LDC R56, c[0x0][0x40c] ;  /* 0x00010300ff382b82 */ /* 0x000ef00000000800 */
[----:B------:R-:W4:Y:S08]  /*0f70*/  @P2 LDC R59, c[0x0][0x40c] ;  /* 0x00010300ff3b2b82 */ /* 0x000f300000000800 */
[----:B------:R-:W4:Y:S01]  /*0f80*/  @P2 LDC R63, c[0x0][0x40c] ;  /* 0x00010300ff3f2b82 */ /* 0x000f220000000800 */
[----:B--2---:R-:W-:-:S02]  /*0f90*/  HADD2.F32 R6, -RZ, R41.H0_H0 ;  /* 0x20000029ff067230 */ /* 0x004fc40000004100 */
[----:B------:R-:W-:-:S03]  /*0fa0*/  HADD2.F32 R5, -RZ, R40.H1_H1 ;  /* 0x30000028ff057230 */ /* 0x000fc60000004100 */
[----:B0-----:R-:W-:Y:S01]  /*0fb0*/  @P2 FFMA.FTZ R6, R51, R52, R6 ;  /* 0x0000003433062223 */ /* 0x001fe20000010006 */
[----:B------:R-:W-:Y:S01]  /*0fc0*/  HADD2.F32 R51, -RZ, R42.H1_H1 ;  /* 0x3000002aff337230 */ /* 0x000fe20000004100 */
[----:B------:R-:W0:Y:S01]  /*0fd0*/  @P2 LDC R52, c[0x0][0x40c] ;  /* 0x00010300ff342b82 */ /* 0x000e220000000800 */
[----:B-1----:R-:W-:Y:S01]  /*0fe0*/  @P2 FFMA.FTZ R5, R46, R45, R5 ;  /* 0x0000002d2e052223 */ /* 0x002fe20000010005 */
[----:B------:R-:W-:Y:S02]  /*0ff0*/  HADD2.F32 R45, -RZ, R41.H1_H1 ;  /* 0x30000029ff2d7230 */ /* 0x000fe40000004100 */
[----:B------:R-:W-:Y:S02]  /*1000*/  @P2 HADD2.F32 R46, -RZ, R13.H1_H1 ;  /* 0x3000000dff2e2230 */ /* 0x000fe40000004100 */
[----:B------:R-:W-:-:S03]  /*1010*/  @P2 HADD2.F32 R41, -RZ, R14.H0_H0 ;  /* 0x2000000eff292230 */ /* 0x000fc60000004100 */
[----:B---3--:R-:W-:Y:S01]  /*1020*/  @P2 FFMA.FTZ R45, R46, R56, R45 ;  /* 0x000000382e2d2223 */ /* 0x008fe2000001002d */
[----:B------:R-:W-:Y:S01]  /*1030*/  HADD2.F32 R46, -RZ, R42.H0_H0 ;  /* 0x2000002aff2e7230 */ /* 0x000fe20000004100 */
[----:B------:R-:W1:Y:S01]  /*1040*/  @P2 LDC R56, c[0x0][0x40c] ;  /* 0x00010300ff382b82 */ /* 0x000e620000000800 */
[----:B------:R-:W-:-:S03]  /*1050*/  @P2 HADD2.F32 R42, -RZ, R14.H1_H1 ;  /* 0x3000000eff2a2230 */ /* 0x000fc60000004100 */
[----:B----4-:R-:W-:Y:S01]  /*1060*/  @P2 FFMA.FTZ R46, R41, R59, R46 ;  /* 0x0000003b292e2223 */ /* 0x010fe2000001002e */
[----:B------:R-:W-:Y:S02]  /*1070*/  @P2 HADD2.F32 R41, -RZ, R15.H0_H0 ;  /* 0x2000000fff292230 */ /* 0x000fe40000004100 */
[--C-:B------:R-:W-:Y:S02]  /*1080*/  HADD2.F32 R59, -RZ, R43.reuse.H1_H1 ;  /* 0x3000002bff3b7230 */ /* 0x100fe40000004100 */
[----:B------:R-:W-:Y:S01]  /*1090*/  F2FP.F16.F32.PACK_AB R64, RZ, R46 ;  /* 0x0000002eff40723e */ /* 0x000fe200000000ff */
[----:B0-----:R-:W-:Y:S01]  /*10a0*/  @P2 FFMA.FTZ R51, R42, R52, R51 ;  /* 0x000000342a332223 */ /* 0x001fe20000010033 */
[----:B------:R-:W-:Y:S01]  /*10b0*/  HADD2.F32 R52, -RZ, R43.H0_H0 ;  /* 0x2000002bff347230 */ /* 0x000fe20000004100 */
[----:B------:R-:W0:Y:S03]  /*10c0*/  @P2 LDC R42, c[0x0][0x40c] ;  /* 0x00010300ff2a2b82 */ /* 0x000e260000000800 */
[----:B------:R-:W-:Y:S01]  /*10d0*/  F2FP.F16.F32.PACK_AB R65, RZ, R51 ;  /* 0x00000033ff41723e */ /* 0x000fe200000000ff */
[----:B-1----:R-:W-:Y:S01]  /*10e0*/  @P2 FFMA.FTZ R52, R41, R56, R52 ;  /* 0x0000003829342223 */ /* 0x002fe20000010034 */
[----:B------:R-:W-:-:S02]  /*10f0*/  HADD2.F32 R56, -RZ, R40.H0_H0 ;  /* 0x20000028ff387230 */ /* 0x000fc40000004100 */
[----:B------:R-:W-:Y:S02]  /*1100*/  @P2 HADD2.F32 R41, -RZ, R12.H0_H0 ;  /* 0x2000000cff292230 */ /* 0x000fe40000004100 */
[----:B------:R-:W-:Y:S01]  /*1110*/  @P2 HADD2.F32 R40, -RZ, R15.H1_H1 ;  /* 0x3000000fff282230 */ /* 0x000fe20000004100 */
[----:B------:R-:W-:-:S04]  /*1120*/  F2FP.F16.F32.PACK_AB R66, RZ, R52 ;  /* 0x00000034ff42723e */ /* 0x000fc800000000ff */
[----:B------:R-:W-:Y:S01]  /*1130*/  @P2 FFMA.FTZ R59, R40, R63, R59 ;  /* 0x0000003f283b2223 */ /* 0x000fe2000001003b */
[----:B------:R-:W-:Y:S01]  /*1140*/  F2FP.F16.F32.PACK_AB R63, RZ, R5 ;  /* 0x00000005ff3f723e */ /* 0x000fe200000000ff */
[----:B0-----:R-:W-:Y:S01]  /*1150*/  @P2 FFMA.FTZ R56, R41, R42, R56 ;  /* 0x0000002a29382223 */ /* 0x001fe20000010038 */
[----:B------:R-:W-:Y:S02]  /*1160*/  F2FP.F16.F32.PACK_AB R41, RZ, R6 ;  /* 0x00000006ff29723e */ /* 0x000fe400000000ff */
[----:B------:R-:W-:Y:S02]  /*1170*/  F2FP.F16.F32.PACK_AB R42, RZ, R45 ;  /* 0x0000002dff2a723e */ /* 0x000fe400000000ff */
[----:B------:R-:W-:Y:S02]  /*1180*/  F2FP.F16.F32.PACK_AB R40, RZ, R56 ;  /* 0x00000038ff28723e */ /* 0x000fe400000000ff */
[----:B------:R-:W-:Y:S02]  /*1190*/  F2FP.F16.F32.PACK_AB R43, RZ, R59 ;  /* 0x0000003bff2b723e */ /* 0x000fe400000000ff */
[----:B------:R-:W-:-:S02]  /*11a0*/  PRMT R41, R41, 0x5410, R42 ;  /* 0x0000541029297816 */ /* 0x000fc4000000002a */
[----:B------:R-:W-:Y:S02]  /*11b0*/  PRMT R42, R64, 0x5410, R65 ;  /* 0x00005410402a7816 */ /* 0x000fe40000000041 */
[----:B------:R-:W-:Y:S02]  /*11c0*/  PRMT R40, R40, 0x5410, R63 ;  /* 0x0000541028287816 */ /* 0x000fe4000000003f */
[----:B------:R-:W-:Y:S01]  /*11d0*/  PRMT R43, R66, 0x5410, R43 ;  /* 0x00005410422b7816 */ /* 0x000fe2000000002b */
[----:B------:R-:W-:Y:S06]  /*11e0*/  BRA `(.L_x_2099) ;  /* 0x0000000000b07947 */ /* 0x000fec0003800000 */
.L_x_2098:
[----:B------:R-:W1:Y:S01]  /*11f0*/  @UP2 LDCU UR4, c[0x0][0x40c] ;  /* 0x00008180ff0427ac */ /* 0x000e620008000800 */
[--C-:B0----5:R-:W-:Y:S02]  /*1200*/  @P3 HADD2.F32 R40, -RZ, R12.reuse.H0_H0 ;  /* 0x2000000cff283230 */ /* 0x121fe40000004100 */
[----:B------:R-:W-:Y:S02]  /*1210*/  HFMA2 R56, -RZ, RZ, 0, 0 ;  /* 0x00000000ff387431 */ /* 0x000fe400000001ff */
[----:B------:R-:W-:Y:S01]  /*1220*/  @P3 HADD2.F32 R41, -RZ, R12.H1_H1 ;  /* 0x3000000cff293230 */ /* 0x000fe20000004100 */
[----:B------:R-:W0:Y:S01]  /*1230*/  @UP2 LDCU UR5, c[0x0][0x40c] ;  /* 0x00008180ff0527ac */ /* 0x000e220008000800 */
[----:B------:R-:W-:Y:S01]  /*1240*/  @P3 HADD2.F32 R42, -RZ, R13.H0_H0 ;  /* 0x2000000dff2a3230 */ /* 0x000fe20000004100 */
[----:B------:R-:W-:Y:S01]  /*1250*/  MOV R5, RZ ;  /* 0x000000ff00057202 */ /* 0x000fe20000000f00 */
[----:B------:R-:W-:Y:S01]  /*1260*/  @P3 HADD2.F32 R45, -RZ, R15.H1_H1 ;  /* 0x3000000fff2d3230 */ /* 0x000fe20000004100 */
[----:B------:R-:W2:Y:S01]  /*1270*/  @UP2 LDCU UR7, c[0x0][0x40c] ;  /* 0x00008180ff0727ac */ /* 0x000ea20008000800 */
[----:B------:R-:W-:-:S02]  /*1280*/  HFMA2 R6, -RZ, RZ, 0, 0 ;  /* 0x00000000ff067431 */ /* 0x000fc400000001ff */
[----:B------:R-:W-:Y:S02]  /*1290*/  @P3 HADD2.F32 R43, -RZ, R15.H0_H0 ;  /* 0x2000000fff2b3230 */ /* 0x000fe40000004100 */
[----:B------:R-:W-:Y:S01]  /*12a0*/  HFMA2 R59, -RZ, RZ, 0, 0 ;  /* 0x00000000ff3b7431 */ /* 0x000fe200000001ff */
[----:B------:R-:W3:Y:S01]  /*12b0*/  @UP2 LDCU UR27, c[0x0][0x40c] ;  /* 0x00008180ff1b27ac */ /* 0x000ee20008000800 */
[----:B------:R-:W-:Y:S01]  /*12c0*/  MOV R52, RZ ;  /* 0x000000ff00347202 */ /* 0x000fe20000000f00 */
[----:B------:R-:W-:Y:S01]  /*12d0*/  HFMA2 R46, -RZ, RZ, 0, 0 ;  /* 0x00000000ff2e7431 */ /* 0x000fe200000001ff */
[----:B------:R-:W-:Y:S01]  /*12e0*/  MOV R51, RZ ;  /* 0x000000ff00337202 */ /* 0x000fe20000000f00 */
[----:B------:R-:W4:Y:S01]  /*12f0*/  @UP2 LDCU UR23, c[0x0][0x40c] ;  /* 0x00008180ff1727ac */ /* 0x000f220008000800 */
[----:B-1----:R-:W-:Y:S01]  /*1300*/  @P3 FMUL.FTZ R56, R40, UR4 ;  /* 0x0000000428383c20 */ /* 0x002fe20008410000 */
[----:B------:R-:W-:Y:S01]  /*1310*/  @P3 HADD2.F32 R40, -RZ, R13.H1_H1 ;  /* 0x3000000dff283230 */ /* 0x000fe20000004100 */
[----:B------:R-:W1:Y:S01]  /*1320*/  @UP2 LDCU UR24, c[0x0][0x40c] ;  /* 0x00008180ff1827ac */ /* 0x000e620008000800 */
[----:B0-----:R-:W-:Y:S01]  /*1330*/  @P3 FMUL.FTZ R5, R41, UR5 ;  /* 0x0000000529053c20 */ /* 0x001fe20008410000 */
[--C-:B------:R-:W-:Y:S01]  /*1340*/  @P3 HADD2.F32 R41, -RZ, R14.reuse.H0_H0 ;  /* 0x2000000eff293230 */ /* 0x100fe20000004100 */
[----:B------:R-:W0:Y:S01]  /*1350*/  @UP2 LDCU UR26, c[0x0][0x40c] ;  /* 0x00008180ff1a27ac */ /* 0x000e220008000800 */
[----:B--2---:R-:W-:Y:S01]  /*1360*/  @P3 FMUL.FTZ R6, R42, UR7 ;  /* 0x000000072a063c20 */ /* 0x004fe20008410000 */
[----:B------:R-:W-:Y:S01]  /*1370*/  @P3 HADD2.F32 R42, -RZ, R14.H1_H1 ;  /* 0x3000000eff2a3230 */ /* 0x000fe20000004100 */
[----:B------:R-:W2:Y:S01]  /*1380*/  @UP2 LDCU UR25, c[0x0][0x40c] ;  /* 0x00008180ff1927ac */ /* 0x000ea20008000800 */
[----:B---3--:R-:W-:Y:S01]  /*1390*/  @P3 FMUL.FTZ R59, R45, UR27 ;  /* 0x0000001b2d3b3c20 */ /* 0x008fe20008410000 */
[----:B------:R-:W-:Y:S01]  /*13a0*/  MOV R45, RZ ;  /* 0x000000ff002d7202 */ /* 0x000fe20000000f00 */
[----:B----4-:R-:W-:Y:S01]  /*13b0*/  @P3 FMUL.FTZ R45, R40, UR23 ;  /* 0x00000017282d3c20 */ /* 0x010fe20008410000 */
[----:B------:R-:W-:-:S02]  /*13c0*/  F2FP.F16.F32.PACK_AB R40, RZ, R56 ;  /* 0x00000038ff28723e */ /* 0x000fc400000000ff */
[----:B------:R-:W-:Y:S01]  /*13d0*/  F2FP.F16.F32.PACK_AB R66, RZ, R59 ;  /* 0x0000003bff42723e */ /* 0x000fe200000000ff */
[----:B-1----:R-:W-:Y:S01]  /*13e0*/  @P3 FMUL.FTZ R46, R41, UR24 ;  /* 0x00000018292e3c20 */ /* 0x002fe20008410000 */
[----:B------:R-:W-:Y:S02]  /*13f0*/  F2FP.F16.F32.PACK_AB R41, RZ, R5 ;  /* 0x00000005ff29723e */ /* 0x000fe400000000ff */
[----:B------:R-:W-:Y:S01]  /*1400*/  F2FP.F16.F32.PACK_AB R63, RZ, R45 ;  /* 0x0000002dff3f723e */ /* 0x000fe200000000ff */
[----:B0-----:R-:W-:Y:S01]  /*1410*/  @P3 FMUL.FTZ R52, R43, UR26 ;  /* 0x0000001a2b343c20 */ /* 0x001fe20008410000 */
[----:B------:R-:W-:Y:S02]  /*1420*/  F2FP.F16.F32.PACK_AB R64, RZ, R46 ;  /* 0x0000002eff40723e */ /* 0x000fe400000000ff */
[----:B------:R-:W-:Y:S01]  /*1430*/  PRMT R40, R40, 0x5410, R41 ;  /* 0x0000541028287816 */ /* 0x000fe20000000029 */
[----:B--2---:R-:W-:Y:S01]  /*1440*/  @P3 FMUL.FTZ R51, R42, UR25 ;  /* 0x000000192a333c20 */ /* 0x004fe20008410000 */
[----:B------:R-:W-:-:S02]  /*1450*/  F2FP.F16.F32.PACK_AB R42, RZ, R6 ;  /* 0x00000006ff2a723e */ /* 0x000fc400000000ff */
[----:B------:R-:W-:Y:S02]  /*1460*/  F2FP.F16.F32.PACK_AB R43, RZ, R52 ;  /* 0x00000034ff2b723e */ /* 0x000fe400000000ff */
[----:B------:R-:W-:Y:S02]  /*1470*/  F2FP.F16.F32.PACK_AB R65, RZ, R51 ;  /* 0x00000033ff41723e */ /* 0x000fe400000000ff */
[----:B------:R-:W-:Y:S02]  /*1480*/  PRMT R41, R42, 0x5410, R63 ;  /* 0x000054102a297816 */ /* 0x000fe4000000003f */
[----:B------:R-:W-:Y:S02]  /*1490*/  PRMT R43, R43, 0x5410, R66 ;  /* 0x000054102b2b7816 */ /* 0x000fe40000000042 */
[----:B------:R-:W-:-:S07]  /*14a0*/  PRMT R42, R64, 0x5410, R65 ;  /* 0x00005410402a7816 */ /* 0x000fce0000000041 */
.L_x_2099:
[----:B------:R-:W0:Y:S01]  /*14b0*/  LDC.64 R64, c[0x0][0x3a8] ;  /* 0x0000ea00ff407b82 */ /* 0x000e220000000a00 */
[----:B------:R-:W-:Y:S01]  /*14c0*/  IADD3 R62, PT, PT, R62, 0x80, RZ ;  /* 0x000000803e3e7810 */ /* 0x000fe20007ffe0ff */
[C---:B0-----:R-:W-:Y:S01]  /*14d0*/  IMAD.WIDE.U32 R64, R61.reuse, 0x10, R64 ;  /* 0x000000103d407825 */ /* 0x041fe200078e0040 */
[----:B------:R-:W-:-:S04]  /*14e0*/  IADD3 R61, PT, PT, R61, 0x80, RZ ;  /* 0x000000803d3d7810 */ /* 0x000fc80007ffe0ff */
[----:B------:R1:W-:Y:S03]  /*14f0*/  STG.E.128 desc[UR12][R64.64], R40 ;  /* 0x0000002840007986 */ /* 0x0003e6000c101d0c */
.L_x_2096:
[----:B------:R-:W-:Y:S05]  /*1500*/  BSYNC.RECONVERGENT B0 ;  /* 0x0000000000007941 */ /* 0x000fea0003800200 */
.L_x_2095:
        /* <DEDUP_REMOVED lines=9> */
.L_x_2102:
[----:B------:R-:W-:Y:S05]  /*15a0*/  BRA.U !UP0, `(.L_x_2103) ;  /* 0x0000000108c87547 */ /* 0x000fea000b800000 */
[----:B01----:R-:W0:Y:S02]  /*15b0*/  LDC.64 R40, c[0x0][0x3a0] ;  /* 0x0000e800ff287b82 */ /* 0x003e240000000a00 */
[----:B0-----:R-:W-:-:S06]  /*15c0*/  IMAD.WIDE.U32 R40, R61, 0x10, R40 ;  /* 0x000000103d287825 */ /* 0x001fcc00078e0028 */
[----:B------:R-:W2:Y:S01]  /*15d0*/  LDG.E.128 R40, desc[UR12][R40.64] ;  /* 0x0000000c28287981 */ /* 0x000ea2000c1e1d00 */
[----:B------:R-:W-:-:S13]  /*15e0*/  ISETP.LT.AND P3, PT, RZ, UR21, PT ;  /* 0x00000015ff007c0c */ /* 0x000fda000bf61270 */
[----:B------:R-:W0:Y:S01]  /*15f0*/  @P3 LDC R47, c[0x0][0x40c] ;  /* 0x00010300ff2f3b82 */ /* 0x000e220000000800 */
[----:B-----5:R-:W-:Y:S02]  /*1600*/  @P3 HADD2.F32 R48, -RZ, R12.H1_H1 ;  /* 0x3000000cff303230 */ /* 0x020fe40000004100 */
[----:B------:R-:W-:-:S05]  /*1610*/  @P3 HADD2.F32 R57, -RZ, R13.H0_H0 ;  /* 0x2000000dff393230 */ /* 0x000fca0000004100 */
[----:B------:R-:W1:Y:S08]  /*1620*/  @P3 LDC R54, c[0x0][0x40c] ;  /* 0x00010300ff363b82 */ /* 0x000e700000000800 */
[----:B------:R-:W3:Y:S08]  /*1630*/  @P3 LDC R60, c[0x0][0x40c] ;  /* 0x00010300ff3c3b82 */ /* 0x000ef00000000800 */
[----:B------:R-:W4:Y:S08]  /*1640*/  @P3 LDC R53, c[0x0][0x40c] ;  /* 0x00010300ff353b82 */ /* 0x000f300000000800 */
[----:B------:R-:W4:Y:S01]  /*1650*/  @P3 LDC R62, c[0x0][0x40c] ;  /* 0x00010300ff3e3b82 */ /* 0x000f220000000800 */
[----:B--2---:R-:W-:-:S02]  /*1660*/  HADD2.F32 R7, -RZ, R40.H1_H1 ;  /* 0x30000028ff077230 */ /* 0x004fc40000004100 */
[----:B------:R-:W-:-:S03]  /*1670*/  HADD2.F32 R8, -RZ, R41.H0_H0 ;  /* 0x20000029ff087230 */ /* 0x000fc60000004100 */
[----:B0-----:R-:W-:Y:S01]  /*1680*/  @P3 FFMA.FTZ R7, R48, R47, R7 ;  /* 0x0000002f30073223 */ /* 0x001fe20000010007 */
[----:B------:R-:W-:Y:S02]  /*1690*/  HADD2.F32 R47, -RZ, R41.H1_H1 ;  /* 0x30000029ff2f7230 */ /* 0x000fe40000004100 */
[----:B-1----:R-:W-:Y:S01]  /*16a0*/  @P3 FFMA.FTZ R8, R57, R54, R8 ;  /* 0x0000003639083223 */ /* 0x002fe20000010008 */
[----:B------:R-:W0:Y:S01]  /*16b0*/  @P3 LDC R41, c[0x0][0x40c] ;  /* 0x00010300ff293b82 */ /* 0x000e220000000800 */
[----:B------:R-:W-:Y:S02]  /*16c0*/  @P3 HADD2.F32 R54, -RZ, R13.H1_H1 ;  /* 0x3000000dff363230 */ /* 0x000fe40000004100 */
[----:B------:R-:W-:Y:S02]  /*16d0*/  HADD2.F32 R48, -RZ, R42.H0_H0 ;  /* 0x2000002aff307230 */ /* 0x000fe40000004100 */
[----:B------:R-:W-:Y:S02]  /*16e0*/  @P3 HADD2.F32 R57, -RZ, R14.H0_H0 ;  /* 0x2000000eff393230 */ /* 0x000fe40000004100 */
[----:B---3--:R-:W-:Y:S01]  /*16f0*/  @P3 FFMA.FTZ R47, R54, R60, R47 ;  /* 0x0000003c362f3223 */ /* 0x008fe2000001002f */
[----:B------:R-:W-:Y:S01]  /*1700*/  HADD2.F32 R42, -RZ, R42.H1_H1 ;  /* 0x3000002aff2a7230 */ /* 0x000fe20000004100 */
[----:B------:R-:W1:Y:S01]  /*1710*/  @P3 LDC R60, c[0x0][0x40c] ;  /* 0x00010300ff3c3b82 */ /* 0x000e620000000800 */
[----:B------:R-:W-:-:S02]  /*1720*/  HADD2.F32 R54, -RZ, R43.H0_H0 ;  /* 0x2000002bff367230 */ /* 0x000fc40000004100 */
[----:B----4-:R-:W-:Y:S01]  /*1730*/  @P3 FFMA.FTZ R48, R57, R53, R48 ;  /* 0x0000003539303223 */ /* 0x010fe20000010030 */
[----:B------:R-:W-:Y:S01]  /*1740*/  @P3 HADD2.F32 R57, -RZ, R14.H1_H1 ;  /* 0x3000000eff393230 */ /* 0x000fe20000004100 */
[----:B------:R-:W-:-:S03]  /*1750*/  @!P3 MOV R53, R42 ;  /* 0x0000002a0035b202 */ /* 0x000fc60000000f00 */
[----:B------:R-:W-:Y:S01]  /*1760*/  F2FP.F16.F32.PACK_AB R63, RZ, R48 ;  /* 0x00000030ff3f723e */ /* 0x000fe200000000ff */
[----:B0-----:R-:W-:Y:S01]  /*1770*/  @P3 FFMA.FTZ R53, R57, R41, R42 ;  /* 0x0000002939353223 */ /* 0x001fe2000001002a */
[----:B------:R-:W-:Y:S01]  /*1780*/  @P3 HADD2.F32 R41, -RZ, R15.H0_H0 ;  /* 0x2000000fff293230 */ /* 0x000fe20000004100 */
[----:B------:R-:W0:Y:S01]  /*1790*/  @P3 LDC R42, c[0x0][0x40c] ;  /* 0x00010300ff2a3b82 */ /* 0x000e220000000800 */
[----:B------:R-:W-:Y:S02]  /*17a0*/  HADD2.F32 R57, -RZ, R40.H0_H0 ;  /* 0x20000028ff397230 */ /* 0x000fe40000004100 */
[----:B------:R-:W-:Y:S01]  /*17b0*/  @P3 HADD2.F32 R40, -RZ, R12.H0_H0 ;  /* 0x2000000cff283230 */ /* 0x000fe20000004100 */
[----:B------:R-:W-:Y:S01]  /*17c0*/  F2FP.F16.F32.PACK_AB R64, RZ, R53 ;  /* 0x00000035ff40723e */ /* 0x000fe200000000ff */
[----:B-1----:R-:W-:Y:S01]  /*17d0*/  @P3 FFMA.FTZ R54, R41, R60, R54 ;  /* 0x0000003c29363223 */ /* 0x002fe20000010036 */
[----:B------:R-:W-:Y:S02]  /*17e0*/  HADD2.F32 R60, -RZ, R43.H1_H1 ;  /* 0x3000002bff3c7230 */ /* 0x000fe40000004100 */
[----:B------:R-:W-:Y:S01]  /*17f0*/  @P3 FFMA.FTZ R57, R40, R62, R57 ;  /* 0x0000003e28393223 */ /* 0x000fe20000010039 */
[----:B------:R-:W-:Y:S01]  /*1800*/  @P3 HADD2.F32 R41, -RZ, R15.H1_H1 ;  /* 0x3000000fff293230 */ /* 0x000fe20000004100 */
[----:B------:R-:W-:-:S02]  /*1810*/  F2FP.F16.F32.PACK_AB R62, RZ, R7 ;  /* 0x00000007ff3e723e */ /* 0x000fc400000000ff */
[----:B------:R-:W-:Y:S02]  /*1820*/  F2FP.F16.F32.PACK_AB R65, RZ, R54 ;  /* 0x00000036ff41723e */ /* 0x000fe400000000ff */
[----:B------:R-:W-:-:S04]  /*1830*/  F2FP.F16.F32.PACK_AB R40, RZ, R57 ;  /* 0x00000039ff28723e */ /* 0x000fc800000000ff */
[----:B------:R-:W-:Y:S01]  /*1840*/  PRMT R40, R40, 0x5410, R62 ;  /* 0x0000541028287816 */ /* 0x000fe2000000003e */
[----:B0-----:R-:W-:Y:S01]  /*1850*/  @P3 FFMA.FTZ R60, R41, R42, R60 ;  /* 0x0000002a293c3223 */ /* 0x001fe2000001003c */
[----:B------:R-:W-:Y:S02]  /*1860*/  F2FP.F16.F32.PACK_AB R41, RZ, R8 ;  /* 0x00000008ff29723e */ /* 0x000fe400000000ff */
[----:B------:R-:W-:Y:S02]  /*1870*/  F2FP.F16.F32.PACK_AB R42, RZ, R47 ;  /* 0x0000002fff2a723e */ /* 0x000fe400000000ff */
[----:B------:R-:W-:Y:S02]  /*1880*/  F2FP.F16.F32.PACK_AB R43, RZ, R60 ;  /* 0x0000003cff2b723e */ /* 0x000fe400000000ff */
[----:B------:R-:W-:Y:S02]  /*1890*/  PRMT R41, R41, 0x5410, R42 ;  /* 0x0000541029297816 */ /* 0x000fe4000000002a */
[----:B------:R-:W-:-:S02]  /*18a0*/  PRMT R42, R63, 0x5410, R64 ;  /* 0x000054103f2a7816 */ /* 0x000fc40000000040 */
[----:B------:R-:W-:Y:S01]  /*18b0*/  PRMT R43, R65, 0x5410, R43 ;  /* 0x00005410412b7816 */ /* 0x000fe2000000002b */
[----:B------:R-:W-:Y:S06]  /*18c0*/  BRA `(.L_x_2104) ;  /* 0x0000000000b07947 */ /* 0x000fec0003800000 */
.L_x_2103:
[----:B------:R-:W2:Y:S01]  /*18d0*/  @UP2 LDCU UR4, c[0x0][0x40c] ;  /* 0x00008180ff0427ac */ /* 0x000ea20008000800 */
[--C-:B01---5:R-:W-:Y:S02]  /*18e0*/  @P3 HADD2.F32 R40, -RZ, R12.reuse.H0_H0 ;  /* 0x2000000cff283230 */ /* 0x123fe40000004100 */
[----:B------:R-:W-:Y:S02]  /*18f0*/  HFMA2 R57, -RZ, RZ, 0, 0 ;  /* 0x00000000ff397431 */ /* 0x000fe400000001ff */
[----:B------:R-:W-:Y:S01]  /*1900*/  @P3 HADD2.F32 R41, -RZ, R12.H1_H1 ;  /* 0x3000000cff293230 */ /* 0x000fe20000004100 */
[----:B------:R-:W0:Y:S01]  /*1910*/  @UP2 LDCU UR5, c[0x0][0x40c] ;  /* 0x00008180ff0527ac */ /* 0x000e220008000800 */
[----:B------:R-:W-:Y:S01]  /*1920*/  @P3 HADD2.F32 R42, -RZ, R13.H0_H0 ;  /* 0x2000000dff2a3230 */ /* 0x000fe20000004100 */
[----:B------:R-:W-:Y:S01]  /*1930*/  MOV R7, RZ ;  /* 0x000000ff00077202 */ /* 0x000fe20000000f00 */
[----:B------:R-:W-:Y:S01]  /*1940*/  @P3 HADD2.F32 R43, -RZ, R15.H0_H0 ;  /* 0x2000000fff2b3230 */ /* 0x000fe20000004100 */
[----:B------:R-:W1:Y:S01]  /*1950*/  @UP2 LDCU UR7, c[0x0][0x40c] ;  /* 0x00008180ff0727ac */ /* 0x000e620008000800 */
[----:B------:R-:W-:Y:S01]  /*1960*/  HFMA2 R8, -RZ, RZ, 0, 0 ;  /* 0x00000000ff087431 */ /* 0x000fe200000001ff */
[----:B------:R-:W-:Y:S01]  /*1970*/  MOV R54, RZ ;  /* 0x000000ff00367202 */ /* 0x000fe20000000f00 */
[----:B------:R-:W-:Y:S01]  /*1980*/  HFMA2 R47, -RZ, RZ, 0, 0 ;  /* 0x00000000ff2f7431 */ /* 0x000fe200000001ff */
[----:B------:R-:W3:Y:S01]  /*1990*/  @UP2 LDCU UR26, c[0x0][0x40c] ;  /* 0x00008180ff1a27ac */ /* 0x000ee20008000800 */
[----:B------:R-:W-:Y:S01]  /*19a0*/  MOV R48, RZ ;  /* 0x000000ff00307202 */ /* 0x000fe20000000f00 */
[----:B------:R-:W-:Y:S01]  /*19b0*/  HFMA2 R60, -RZ, RZ, 0, 0 ;  /* 0x00000000ff3c7431 */ /* 0x000fe200000001ff */
[----:B------:R-:W-:Y:S01]  /*19c0*/  MOV R53, RZ ;  /* 0x000000ff00357202 */ /* 0x000fe20000000f00 */
[----:B------:R-:W4:Y:S01]  /*19d0*/  @UP2 LDCU UR23, c[0x0][0x40c] ;  /* 0x00008180ff1727ac */ /* 0x000f220008000800 */
[----:B--2---:R-:W-:Y:S01]  /*19e0*/  @P3 FMUL.FTZ R57, R40, UR4 ;  /* 0x0000000428393c20 */ /* 0x004fe20008410000 */
[----:B------:R-:W-:Y:S01]  /*19f0*/  @P3 HADD2.F32 R40, -RZ, R13.H1_H1 ;  /* 0x3000000dff283230 */ /* 0x000fe20000004100 */
[----:B------:R-:W2:Y:S01]  /*1a00*/  @UP2 LDCU UR24, c[0x0][0x40c] ;  /* 0x00008180ff1827ac */ /* 0x000ea20008000800 */
[----:B0-----:R-:W-:Y:S01]  /*1a10*/  @P3 FMUL.FTZ R7, R41, UR5 ;  /* 0x0000000529073c20 */ /* 0x001fe20008410000 */
[--C-:B------:R-:W-:Y:S01]  /*1a20*/  @P3 HADD2.F32 R41, -RZ, R14.reuse.H0_H0 ;  /* 0x2000000eff293230 */ /* 0x100fe20000004100 */
[----:B------:R-:W0:Y:S01]  /*1a30*/  @UP2 LDCU UR25, c[0x0][0x40c] ;  /* 0x00008180ff1927ac */ /* 0x000e220008000800 */
[----:B-1----:R-:W-:Y:S01]  /*1a40*/  @P3 FMUL.FTZ R8, R42, UR7 ;  /* 0x000000072a083c20 */ /* 0x002fe20008410000 */
[----:B------:R-:W-:Y:S01]  /*1a50*/  @P3 HADD2.F32 R42, -RZ, R14.H1_H1 ;  /* 0x3000000eff2a3230 */ /* 0x000fe20000004100 */
[----:B------:R-:W1:Y:S01]  /*1a60*/  @UP2 LDCU UR27, c[0x0][0x40c] ;  /* 0x00008180ff1b27ac */ /* 0x000e620008000800 */
[----:B---3--:R-:W-:Y:S01]  /*1a70*/  @P3 FMUL.FTZ R54, R43, UR26 ;  /* 0x0000001a2b363c20 */ /* 0x008fe20008410000 */
[----:B------:R-:W-:-:S02]  /*1a80*/  @P3 HADD2.F32 R43, -RZ, R15.H1_H1 ;  /* 0x3000000fff2b3230 */ /* 0x000fc40000004100 */
[----:B----4-:R-:W-:Y:S01]  /*1a90*/  @P3 FMUL.FTZ R47, R40, UR23 ;  /* 0x00000017282f3c20 */ /* 0x010fe20008410000 */
[----:B------:R-:W-:Y:S01]  /*1aa0*/  F2FP.F16.F32.PACK_AB R40, RZ, R57 ;  /* 0x00000039ff28723e */ /* 0x000fe200000000ff */
[----:B--2---:R-:W-:Y:S01]  /*1ab0*/  @P3 FMUL.FTZ R48, R41, UR24 ;  /* 0x0000001829303c20 */ /* 0x004fe20008410000 */
[----:B------:R-:W-:Y:S02]  /*1ac0*/  F2FP.F16.F32.PACK_AB R41, RZ, R7 ;  /* 0x00000007ff29723e */ /* 0x000fe400000000ff */
[----:B------:R-:W-:Y:S01]  /*1ad0*/  F2FP.F16.F32.PACK_AB R62, RZ, R47 ;  /* 0x0000002fff3e723e */ /* 0x000fe200000000ff */
[----:B0-----:R-:W-:Y:S01]  /*1ae0*/  @P3 FMUL.FTZ R53, R42, UR25 ;  /* 0x000000192a353c20 */ /* 0x001fe20008410000 */
[----:B------:R-:W-:Y:S02]  /*1af0*/  F2FP.F16.F32.PACK_AB R42, RZ, R8 ;  /* 0x00000008ff2a723e */ /* 0x000fe400000000ff */
[----:B------:R-:W-:Y:S01]  /*1b00*/  F2FP.F16.F32.PACK_AB R63, RZ, R48 ;  /* 0x00000030ff3f723e */ /* 0x000fe200000000ff */
[----:B-1----:R-:W-:Y:S01]  /*1b10*/  @P3 FMUL.FTZ R60, R43, UR27 ;  /* 0x0000001b2b3c3c20 */ /* 0x002fe20008410000 */
[----:B------:R-:W-:-:S02]  /*1b20*/  F2FP.F16.F32.PACK_AB R43, RZ, R54 ;  /* 0x00000036ff2b723e */ /* 0x000fc400000000ff */
[----:B------:R-:W-:Y:S02]  /*1b30*/  F2FP.F16.F32.PACK_AB R64, RZ, R53 ;  /* 0x00000035ff40723e */ /* 0x000fe400000000ff */
[----:B------:R-:W-:Y:S02]  /*1b40*/  F2FP.F16.F32.PACK_AB R65, RZ, R60 ;  /* 0x0000003cff41723e */ /* 0x000fe400000000ff */
[----:B------:R-:W-:Y:S02]  /*1b50*/  PRMT R40, R40, 0x5410, R41 ;  /* 0x0000541028287816 */ /* 0x000fe40000000029 */
[----:B------:R-:W-:Y:S02]  /*1b60*/  PRMT R41, R42, 0x5410, R62 ;  /* 0x000054102a297816 */ /* 0x000fe4000000003e */
[----:B------:R-:W-:Y:S02]  /*1b70*/  PRMT R43, R43, 0x5410, R65 ;  /* 0x000054102b2b7816 */ /* 0x000fe40000000041 */
[----:B------:R-:W-:-:S07]  /*1b80*/  PRMT R42, R63, 0x5410, R64 ;  /* 0x000054103f2a7816 */ /* 0x000fce0000000040 */
.L_x_2104:
[----:B------:R-:W0:Y:S02]  /*1b90*/  LDC.64 R62, c[0x0][0x3a8] ;  /* 0x0000ea00ff3e7b82 */ /* 0x000e240000000a00 */
[----:B0-----:R-:W-:-:S05]  /*1ba0*/  IMAD.WIDE.U32 R62, R61, 0x10, R62 ;  /* 0x000000103d3e7825 */ /* 0x001fca00078e003e */
[----:B------:R2:W-:Y:S02]  /*1bb0*/  STG.E.128 desc[UR12][R62.64], R40 ;  /* 0x000000283e007986 */ /* 0x0005e4000c101d0c */
.L_x_2101:
[----:B------:R-:W-:Y:S05]  /*1bc0*/  BSYNC.RECONVERGENT B0 ;  /* 0x0000000000007941 */ /* 0x000fea0003800200 */
.L_x_2100:
        /* <DEDUP_REMOVED lines=44> */
[----:B------:R-:W-:-:S03]  /*1e90*/  FADD.FTZ R43, R5, -R40 ;  /* 0x80000028052b7221 */ /* 0x000fc60000010000 */
        /* <DEDUP_REMOVED lines=11> */
[----:B------:R-:W-:-:S05]  /*1f50*/  FFMA.FTZ R41, R62, R62, R41 ;  /* 0x0000003e3e297223 */ /* 0x000fca0000010029 */
        /* <DEDUP_REMOVED lines=36> */
[----:B0-----:R-:W-:Y:S01]  /*21a0*/  FADD.FTZ R63, R62, R43 ;  /* 0x0000002b3e3f7221 */ /* 0x001fe20000010000 */
[----:B------:R-:W-:-:S04]  /*21b0*/  HFMA2 R43, -RZ, RZ, 0, 0 ;  /* 0x00000000ff2b7431 */ /* 0x000fc800000001ff */
        /* <DEDUP_REMOVED lines=14> */
.L_x_2106:
[----:B------:R-:W-:Y:S05]  /*22a0*/  BSYNC.RECONVERGENT B0 ;  /* 0x0000000000007941 */ /* 0x000fea0003800200 */
.L_x_2105:
        /* <DEDUP_REMOVED lines=12> */
.L_x_2108:
[----:B------:R-:W-:Y:S05]  /*2370*/  BSYNC.RECONVERGENT B0 ;  /* 0x0000000000007941 */ /* 0x000fea0003800200 */
.L_x_2107:
[----:B------:R-:W1:Y:S01]  /*2380*/  SHFL.DOWN PT, R42, R43, 0x2, 0x1f ;  /* 0x08401f002b2a7f89 */ /* 0x000e6200000e0000 */
[-C--:B------:R-:W-:Y:S01]  /*2390*/  I2FP.F32.S32 R64, R43.reuse ;  /* 0x0000002b00407245 */ /* 0x080fe20000201400 */
[----:B------:R-:W-:Y:S01]  /*23a0*/  UISETP.GE.AND UP0, UPT, UR6, 0x1, UPT ;  /* 0x000000010600788c */ /* 0x000fe2000bf06270 */
[----:B------:R-:W-:Y:S01]  /*23b0*/  ISETP.NE.AND P4, PT, R0, RZ, PT ;  /* 0x000000ff0000720c */ /* 0x000fe20003f85270 */
[----:B0-----:R-:W0:Y:S01]  /*23c0*/  SHFL.DOWN PT, R62, R40, 0x2, 0x1f ;  /* 0x08401f00283e7f89 */ /* 0x001e2200000e0000 */
[----:B------:R-:W-:Y:S02]  /*23d0*/  ISETP.NE.AND P3, PT, RZ, UR19, PT ;  /* 0x00000013ff007c0c */ /* 0x000fe4000bf65270 */
[----:B-1----:R-:W-:Y:S02]  /*23e0*/  I2FP.F32.S32 R61, R42 ;  /* 0x0000002a003d7245 */ /* 0x002fe40000201400 */
[----:B------:R-:W-:Y:S01]  /*23f0*/  IADD3 R42, PT, PT, R42, R43, RZ ;  /* 0x0000002b2a2a7210 */ /* 0x000fe20007ffe0ff */
[----:B0-----:R-:W-:-:S02]  /*2400*/  FADD.FTZ R63, -R62, R40 ;  /* 0x000000283e3f7221 */ /* 0x001fc40000010100 */
[----:B------:R-:W-:Y:S01]  /*2410*/  FMUL.FTZ R65, R62, R61 ;  /* 0x0000003d3e417220 */ /* 0x000fe20000410000 */
[----:B------:R-:W-:Y:S01]  /*2420*/  I2FP.F32.S32 R62, R42 ;  /* 0x0000002a003e7245 */ /* 0x000fe20000201400 */
[----:B------:R-:W-:Y:S01]  /*2430*/  SHFL.DOWN PT, R43, R42, 0x1, 0x1f ;  /* 0x08201f002a2b7f89 */ /* 0x000fe200000e0000 */
[----:B------:R-:W-:Y:S01]  /*2440*/  FMUL.FTZ R63, R63, R63 ;  /* 0x0000003f3f3f7220 */ /* 0x000fe20000410000 */
[----:B------:R-:W-:Y:S02]  /*2450*/  FFMA.FTZ R68, R64, R40, R65 ;  /* 0x0000002840447223 */ /* 0x000fe40000010041 */
[----:B------:R-:W0:Y:S01]  /*2460*/  MUFU.RCP R65, R62 ;  /* 0x0000003e00417308 */ /* 0x000e220000001000 */
[----:B------:R-:W-:Y:S02]  /*2470*/  FMUL.FTZ R66, R63, R64 ;  /* 0x000000403f427220 */ /* 0x000fe40000410000 */
[----:B------:R-:W1:Y:S02]  /*2480*/  SHFL.DOWN PT, R64, R41, 0x2, 0x1f ;  /* 0x08401f0029407f89 */ /* 0x000e6400000e0000 */
[----:B------:R-:W-:Y:S01]  /*2490*/  FMUL.FTZ R61, R66, R61 ;  /* 0x0000003d423d7220 */ /* 0x000fe20000410000 */
[----:B0-----:R-:W-:-:S05]  /*24a0*/  FMUL.FTZ R63, R65, R68 ;  /* 0x00000044413f7220 */ /* 0x001fca0000410000 */
[----:B------:R-:W0:Y:S01]  /*24b0*/  SHFL.DOWN PT, R40, R63, 0x1, 0x1f ;  /* 0x08201f003f287f89 */ /* 0x000e2200000e0000 */
[----:B-1----:R-:W-:-:S04]  /*24c0*/  FADD.FTZ R64, R64, R41 ;  /* 0x0000002940407221 */ /* 0x002fc80000010000 */
        /* <DEDUP_REMOVED lines=10> */
[----:B------:R-:W-:Y:S02]  /*2570*/  FMUL.FTZ R41, R62, R41 ;  /* 0x000000293e297220 */ /* 0x000fe40000410000 */
[----:B------:R-:W0:Y:S02]  /*2580*/  LDC R62, c[0x0][0x448] ;  /* 0x00011200ff3e7b82 */ /* 0x000e240000000800 */
[----:B------:R-:W-:Y:S01]  /*2590*/  FMUL.FTZ R43, R41, R43 ;  /* 0x0000002b292b7220 */ /* 0x000fe20000410000 */
[----:B--2---:R-:W-:Y:S01]  /*25a0*/  FMUL.FTZ R65, R64, R65 ;  /* 0x0000004140417220 */ /* 0x004fe20000410000 */
[----:B-1----:R-:W-:-:S04]  /*25b0*/  FADD.FTZ R41, R61, R66 ;  /* 0x000000423d297221 */ /* 0x002fc80000010000 */
[----:B------:R-:W-:Y:S01]  /*25c0*/  FFMA.FTZ R61, R64, R43, R41 ;  /* 0x0000002b403d7223 */ /* 0x000fe20000010029 */
[----:B------:R-:W1:Y:S01]  /*25d0*/  SHFL.IDX PT, R65, R65, RZ, 0x1f ;  /* 0x00001fff41417589 */ /* 0x000e6200000e0000 */
[----:B------:R-:W2:Y:S04]  /*25e0*/  @!P4 LDC.64 R42, c[0x0][0x3c0] ;  /* 0x0000f000ff2acb82 */ /* 0x000ea80000000a00 */
[----:B------:R-:W0:Y:S01]  /*25f0*/  SHFL.IDX PT, R61, R61, RZ, 0x1f ;  /* 0x00001fff3d3d7589 */ /* 0x000e2200000e0000 */
[----:B-1----:R-:W-:-:S05]  /*2600*/  FMUL.FTZ R40, R65, R65 ;  /* 0x0000004141287220 */ /* 0x002fca0000410000 */
[----:B------:R-:W-:Y:S01]  /*2610*/  FSEL R63, R40, RZ, P3 ;  /* 0x000000ff283f7208 */ /* 0x000fe20001800000 */
[----:B0-----:R-:W-:Y:S01]  /*2620*/  FFMA.FTZ R62, R61, UR20, R62 ;  /* 0x000000143d3e7c23 */ /* 0x001fe2000801003e */
[----:B------:R-:W0:Y:S01]  /*2630*/  @!P4 LDC.64 R40, c[0x0][0x3c8] ;  /* 0x0000f200ff28cb82 */ /* 0x000e220000000a00 */
[----:B------:R-:W-:Y:S02]  /*2640*/  MOV R61, UR18 ;  /* 0x00000012003d7c02 */ /* 0x000fe40008000f00 */
[----:B------:R-:W-:Y:S01]  /*2650*/  FADD.FTZ R62, R62, R63 ;  /* 0x0000003f3e3e7221 */ /* 0x000fe20000010000 */
[----:B------:R-:W-:-:S03]  /*2660*/  MOV R63, UR18 ;  /* 0x00000012003f7c02 */ /* 0x000fc60008000f00 */
[----:B------:R-:W1:Y:S02]  /*2670*/  MUFU.RSQ R64, R62 ;  /* 0x0000003e00407308 */ /* 0x000e640000001400 */
[----:B--2---:R-:W-:-:S05]  /*2680*/  @!P4 IMAD.WIDE R42, R63, 0x4, R42 ;  /* 0x000000043f2ac825 */ /* 0x004fca00078e022a */
[----:B------:R2:W-:Y:S01]  /*2690*/  @!P4 STG.E desc[UR12][R42.64], R65 ;  /* 0x000000412a00c986 */ /* 0x0005e2000c10190c */
[----:B0-----:R-:W-:-:S05]  /*26a0*/  @!P4 IMAD.WIDE R40, R61, 0x4, R40 ;  /* 0x000000043d28c825 */ /* 0x001fca00078e0228 */
[----:B-1----:R2:W-:Y:S01]  /*26b0*/  @!P4 STG.E desc[UR12][R40.64], R64 ;  /* 0x000000402800c986 */ /* 0x0025e2000c10190c */
[----:B------:R-:W-:Y:S05]  /*26c0*/  BRA.U !UP0, `(.L_x_2109) ;  /* 0x0000000908847547 */ /* 0x000fea000b800000 */
[----:B------:R-:W-:Y:S01]  /*26d0*/  UIADD3 UR4, UPT, UPT, UR6, -0x1, URZ ;  /* 0xffffffff06047890 */ /* 0x000fe2000fffe0ff */
[----:B--2---:R-:W-:Y:S01]  /*26e0*/  LOP3.LUT R41, R0, 0x60, RZ, 0xc0, !PT ;  /* 0x0000006000297812 */ /* 0x004fe200078ec0ff */
[----:B------:R-:W-:Y:S01]  /*26f0*/  BSSY.RECONVERGENT B0, `(.L_x_2110) ;  /* 0x0000039000007945 */ /* 0x000fe20003800200 */
[----:B------:R-:W-:Y:S01]  /*2700*/  FSEL R65, R65, RZ, !P3 ;  /* 0x000000ff41417208 */ /* 0x000fe20005800000 */
[----:B------:R-:W-:Y:S01]  /*2710*/  UIMAD UR4, UR4, UR22, URZ ;  /* 0x00000016040472a4 */ /* 0x000fe2000f8e02ff */
[----:B------:R-:W-:-:S03]  /*2720*/  LOP3.LUT R41, R41, 0x1f, R0, 0xf8, !PT ;  /* 0x0000001f29297812 */ /* 0x000fc600078ef800 */
[----:B------:R-:W-:-:S04]  /*2730*/  USHF.R.S32.HI UR5, URZ, 0x1f, UR4 ;  /* 0x0000001fff057899 */ /* 0x000fc80008011404 */
[----:B------:R-:W-:-:S06]  /*2740*/  ULEA.HI UR5, UR5, UR4, URZ, 0x3 ;  /* 0x0000000405057291 */ /* 0x000fcc000f8f18ff */
[----:B------:R-:W-:-:S04]  /*2750*/  MOV R40, UR5 ;  /* 0x0000000500287c02 */ /* 0x000fc80008000f00 */
[----:B------:R-:W-:Y:S01]  /*2760*/  LEA.HI.SX32 R61, R40, R41, 0x1d ;  /* 0x00000029283d7211 */ /* 0x000fe200078feaff */
[----:B------:R-:W-:Y:S06]  /*2770*/  @!P0 BRA `(.L_x_2111) ;  /* 0x0000000000c08947 */ /* 0x000fec0003800000 */
[--C-:B------:R-:W-:Y:S01]  /*2780*/  FADD.FTZ R41, R55, -R65.reuse ;  /* 0x8000004137297221 */ /* 0x100fe20000010000 */
[----:B-----5:R-:W-:Y:S02]  /*2790*/  HADD2.F32 R43, -RZ, R32.H0_H0 ;  /* 0x20000020ff2b7230 */ /* 0x020fe40000004100 */
[----:B------:R-:W-:Y:S01]  /*27a0*/  FADD.FTZ R69, R58, -R65 ;  /* 0x800000413a457221 */ /* 0x000fe20000010000 */
[--C-:B------:R-:W-:Y:S02]  /*27b0*/  HADD2.F32 R42, -RZ, R36.reuse.H1_H1 ;  /* 0x30000024ff2a7230 */ /* 0x100fe40000004100 */
[C---:B------:R-:W-:Y:S01]  /*27c0*/  FMUL.FTZ R40, R64.reuse, R41 ;  /* 0x0000002940287220 */ /* 0x040fe20000410000 */
[----:B------:R-:W-:Y:S02]  /*27d0*/  HADD2.F32 R41, -RZ, R36.H0_H0 ;  /* 0x20000024ff297230 */ /* 0x000fe40000004100 */
[----:B------:R-:W-:Y:S01]  /*27e0*/  FMUL.FTZ R69, R64, R69 ;  /* 0x0000004540457220 */ /* 0x000fe20000410000 */
[----:B------:R-:W-:-:S02]  /*27f0*/  HADD2.F32 R62, -RZ, R32.H1_H1 ;  /* 0x30000020ff3e7230 */ /* 0x000fc40000004100 */
[----:B------:R-:W-:Y:S02]  /*2800*/  HADD2.F32 R67, -RZ, R34.H0_H0 ;  /* 0x20000022ff437230 */ /* 0x000fe40000004100 */
[----:B------:R-:W-:Y:S01]  /*2810*/  FFMA.FTZ R40, R40, R41, R43 ;  /* 0x0000002928287223 */ /* 0x000fe2000001002b */
[--C-:B------:R-:W-:Y:S01]  /*2820*/  FADD.FTZ R41, R3, -R65.reuse ;  /* 0x8000004103297221 */ /* 0x100fe20000010000 */
[--C-:B------:R-:W-:Y:S01]  /*2830*/  FADD.FTZ R43, R11, -R65.reuse ;  /* 0x800000410b2b7221 */ /* 0x100fe20000010000 */
[----:B------:R-:W-:Y:S02]  /*2840*/  HADD2.F32 R66, -RZ, R38.H1_H1 ;  /* 0x30000026ff427230 */ /* 0x000fe40000004100 */
[C---:B------:R-:W-:Y:S01]  /*2850*/  FMUL.FTZ R41, R64.reuse, R41 ;  /* 0x0000002940297220 */ /* 0x040fe20000410000 */
[----:B------:R-:W-:Y:S01]  /*2860*/  FMUL.FTZ R43, R64, R43 ;  /* 0x0000002b402b7220 */ /* 0x000fe20000410000 */
[----:B------:R-:W-:Y:S02]  /*2870*/  HADD2.F32 R68, -RZ, R34.H1_H1 ;  /* 0x30000022ff447230 */ /* 0x000fe40000004100 */
[----:B------:R-:W-:Y:S01]  /*2880*/  FFMA.FTZ R63, R41, R42, R62 ;  /* 0x0000002a293f7223 */ /* 0x000fe2000001003e */
[----:B------:R-:W-:Y:S01]  /*2890*/  FADD.FTZ R41, R4, -R65 ;  /* 0x8000004104297221 */ /* 0x000fe20000010000 */
[----:B------:R-:W-:-:S02]  /*28a0*/  HADD2.F32 R42, -RZ, R37.H0_H0 ;  /* 0x20000025ff2a7230 */ /* 0x000fc40000004100 */
[----:B------:R-:W-:Y:S02]  /*28b0*/  HADD2.F32 R62, -RZ, R33.H0_H0 ;  /* 0x20000021ff3e7230 */ /* 0x000fe40000004100 */
[----:B------:R-:W-:Y:S01]  /*28c0*/  FMUL.FTZ R41, R64, R41 ;  /* 0x0000002940297220 */ /* 0x000fe20000410000 */
[----:B------:R-:W-:-:S03]  /*28d0*/  F2FP.F16.F32.PACK_AB R40, R63, R40 ;  /* 0x000000283f28723e */ /* 0x000fc600000000ff */
[----:B------:R-:W-:Y:S01]  /*28e0*/  FFMA.FTZ R41, R41, R42, R62 ;  /* 0x0000002a29297223 */ /* 0x000fe2000001003e */
[----:B------:R-:W-:Y:S02]  /*28f0*/  HADD2.F32 R62, -RZ, R37.H1_H1 ;  /* 0x30000025ff3e7230 */ /* 0x000fe40000004100 */
[----:B------:R-:W-:-:S05]  /*2900*/  HADD2.F32 R42, -RZ, R33.H1_H1 ;  /* 0x30000021ff2a7230 */ /* 0x000fca0000004100 */
[----:B------:R-:W-:Y:S01]  /*2910*/  FFMA.FTZ R62, R43, R62, R42 ;  /* 0x0000003e2b3e7223 */ /* 0x000fe2000001002a */
[----:B------:R-:W-:-:S04]  /*2920*/  FADD.FTZ R43, R44, -R65 ;  /* 0x800000412c2b7221 */ /* 0x000fc80000010000 */
[----:B------:R-:W-:Y:S01]  /*2930*/  FMUL.FTZ R42, R64, R43 ;  /* 0x0000002b402a7220 */ /* 0x000fe20000410000 */
[----:B------:R-:W-:Y:S01]  /*2940*/  HADD2.F32 R43, -RZ, R38.H0_H0 ;  /* 0x20000026ff2b7230 */ /* 0x000fe20000004100 */
[----:B------:R-:W-:Y:S02]  /*2950*/  F2FP.F16.F32.PACK_AB R41, R62, R41 ;  /* 0x000000293e29723e */ /* 0x000fe400000000ff */
[----:B------:R-:W0:Y:S02]  /*2960*/  LDC.64 R62, c[0x0][0x428] ;  /* 0x00010a00ff3e7b82 */ /* 0x000e240000000a00 */
[----:B------:R-:W-:Y:S01]  /*2970*/  FFMA.FTZ R42, R42, R43, R67 ;  /* 0x0000002b2a2a7223 */ /* 0x000fe20000010043 */
[----:B------:R-:W-:-:S04]  /*2980*/  FADD.FTZ R43, R49, -R65 ;  /* 0x80000041312b7221 */ /* 0x000fc80000010000 */
[----:B------:R-:W-:-:S04]  /*2990*/  FMUL.FTZ R43, R64, R43 ;  /* 0x0000002b402b7220 */ /* 0x000fc80000410000 */
[----:B------:R-:W-:Y:S01]  /*29a0*/  FFMA.FTZ R67, R43, R66, R68 ;  /* 0x000000422b437223 */ /* 0x000fe20000010044 */
[----:B------:R-:W-:Y:S01]  /*29b0*/  FADD.FTZ R43, R50, -R65 ;  /* 0x80000041322b7221 */ /* 0x000fe20000010000 */
[----:B------:R-:W-:Y:S02]  /*29c0*/  HADD2.F32 R66, -RZ, R39.H0_H0 ;  /* 0x20000027ff427230 */ /* 0x000fe40000004100 */
[----:B------:R-:W-:Y:S02]  /*29d0*/  HADD2.F32 R68, -RZ, R35.H0_H0 ;  /* 0x20000023ff447230 */ /* 0x000fe40000004100 */
[----:B------:R-:W-:Y:S01]  /*29e0*/  FMUL.FTZ R43, R64, R43 ;  /* 0x0000002b402b7220 */ /* 0x000fe20000410000 */
[----:B------:R-:W-:-:S03]  /*29f0*/  F2FP.F16.F32.PACK_AB R42, R67, R42 ;  /* 0x0000002a432a723e */ /* 0x000fc600000000ff */
[----:B------:R-:W-:Y:S01]  /*2a00*/  FFMA.FTZ R43, R43, R66, R68 ;  /* 0x000000422b2b7223 */ /* 0x000fe20000010044 */
[----:B------:R-:W-:Y:S02]  /*2a10*/  HADD2.F32 R66, -RZ, R39.H1_H1 ;  /* 0x30000027ff427230 */ /* 0x000fe40000004100 */
[----:B------:R-:W-:Y:S02]  /*2a20*/  HADD2.F32 R68, -RZ, R35.H1_H1 ;  /* 0x30000023ff447230 */ /* 0x000fe40000004100 */
[C---:B0-----:R-:W-:Y:S01]  /*2a30*/  IMAD.WIDE.U32 R62, R61.reuse, 0x10, R62 ;  /* 0x000000103d3e7825 */ /* 0x041fe200078e003e */
[----:B------:R-:W-:-:S03]  /*2a40*/  IADD3 R61, PT, PT, R61, 0x80, RZ ;  /* 0x000000803d3d7810 */ /* 0x000fc60007ffe0ff */
[----:B------:R-:W-:-:S05]  /*2a50*/  FFMA.FTZ R66, R69, R66, R68 ;  /* 0x0000004245427223 */ /* 0x000fca0000010044 */
[----:B------:R-:W-:-:S05]  /*2a60*/  F2FP.F16.F32.PACK_AB R43, R66, R43 ;  /* 0x0000002b422b723e */ /* 0x000fca00000000ff */
[----:B------:R0:W-:Y:S02]  /*2a70*/  STG.E.128 desc[UR12][R62.64], R40 ;  /* 0x000000283e007986 */ /* 0x0001e4000c101d0c */
.L_x_2111:
[----:B------:R-:W-:Y:S05]  /*2a80*/  BSYNC.RECONVERGENT B0 ;  /* 0x0000000000007941 */ /* 0x000fea0003800200 */
.L_x_2110:
[----:B------:R-:W-:Y:S04]  /*2a90*/  BSSY.RECONVERGENT B0, `(.L_x_2112) ;  /* 0x0000032000007945 */ /* 0x000fe80003800200 */
[----:B------:R-:W-:Y:S05]  /*2aa0*/  @!P1 BRA `(.L_x_2113) ;  /* 0x0000000000c09947 */ /* 0x000fea0003800000 */
[--C-:B0-----:R-:W-:Y:S01]  /*2ab0*/  FADD.FTZ R41, R56, -R65.reuse ;  /* 0x8000004138297221 */ /* 0x101fe20000010000 */
        /* <DEDUP_REMOVED lines=47> */
.L_x_2113:
[----:B------:R-:W-:Y:S05]  /*2db0*/  BSYNC.RECONVERGENT B0 ;  /* 0x0000000000007941 */ /* 0x000fea0003800200 */
.L_x_2112:
[----:B------:R-:W-:Y:S04]  /*2dc0*/  BSSY.RECONVERGENT B0, `(.L_x_2109) ;  /* 0x0000031000007945 */ /* 0x000fe80003800200 */
[----:B------:R-:W-:Y:S05]  /*2dd0*/  @!P2 BRA `(.L_x_2114) ;  /* 0x0000000000bca947 */ /* 0x000fea0003800000 */
[--C-:B01----:R-:W-:Y:S01]  /*2de0*/  FADD.FTZ R41, R57, -R65.reuse ;  /* 0x8000004139297221 */ /* 0x103fe20000010000 */
[----:B-----5:R-:W-:Y:S02]  /*2df0*/  HADD2.F32 R40, -RZ, R20.H0_H0 ;  /* 0x20000014ff287230 */ /* 0x020fe40000004100 */
[--C-:B------:R-:W-:Y:S02]  /*2e00*/  HADD2.F32 R42, -RZ, R16.reuse.H0_H0 ;  /* 0x20000010ff2a7230 */ /* 0x100fe40000004100 */
[----:B------:R-:W-:Y:S01]  /*2e10*/  FMUL.FTZ R41, R64, R41 ;  /* 0x0000002940297220 */ /* 0x000fe20000410000 */
[----:B------:R-:W-:Y:S02]  /*2e20*/  HADD2.F32 R43, -RZ, R16.H1_H1 ;  /* 0x30000010ff2b7230 */ /* 0x000fe40000004100 */
[----:B------:R-:W-:Y:S02]  /*2e30*/  HADD2.F32 R66, -RZ, R21.H0_H0 ;  /* 0x20000015ff427230 */ /* 0x000fe40000004100 */
[----:B------:R-:W-:Y:S01]  /*2e40*/  FFMA.FTZ R67, R41, R40, R42 ;  /* 0x0000002829437223 */ /* 0x000fe2000001002a */
[----:B------:R-:W-:Y:S01]  /*2e50*/  FADD.FTZ R41, R7, -R65 ;  /* 0x8000004107297221 */ /* 0x000fe20000010000 */
[----:B------:R-:W-:-:S02]  /*2e60*/  HADD2.F32 R42, -RZ, R17.H0_H0 ;  /* 0x20000011ff2a7230 */ /* 0x000fc40000004100 */
[----:B------:R-:W-:Y:S02]  /*2e70*/  HADD2.F32 R62, -RZ, R17.H1_H1 ;  /* 0x30000011ff3e7230 */ /* 0x000fe40000004100 */
[----:B------:R-:W-:Y:S01]  /*2e80*/  FMUL.FTZ R40, R64, R41 ;  /* 0x0000002940287220 */ /* 0x000fe20000410000 */
[----:B------:R-:W-:Y:S02]  /*2e90*/  HADD2.F32 R41, -RZ, R20.H1_H1 ;  /* 0x30000014ff297230 */ /* 0x000fe40000004100 */
[--C-:B------:R-:W-:Y:S02]  /*2ea0*/  HADD2.F32 R63, -RZ, R18.reuse.H0_H0 ;  /* 0x20000012ff3f7230 */ /* 0x100fe40000004100 */
[----:B------:R-:W-:Y:S02]  /*2eb0*/  HADD2.F32 R68, -RZ, R18.H1_H1 ;  /* 0x30000012ff447230 */ /* 0x000fe40000004100 */
[----:B------:R-:W-:Y:S01]  /*2ec0*/  FFMA.FTZ R40, R40, R41, R43 ;  /* 0x0000002928287223 */ /* 0x000fe2000001002b */
[--C-:B------:R-:W-:Y:S01]  /*2ed0*/  FADD.FTZ R41, R8, -R65.reuse ;  /* 0x8000004108297221 */ /* 0x100fe20000010000 */
[----:B------:R-:W-:-:S03]  /*2ee0*/  FADD.FTZ R43, R48, -R65 ;  /* 0x80000041302b7221 */ /* 0x000fc60000010000 */
[----:B------:R-:W-:Y:S01]  /*2ef0*/  FMUL.FTZ R41, R64, R41 ;  /* 0x0000002940297220 */ /* 0x000fe20000410000 */
[----:B------:R-:W-:-:S03]  /*2f00*/  F2FP.F16.F32.PACK_AB R40, R40, R67 ;  /* 0x000000432828723e */ /* 0x000fc600000000ff */
[----:B------:R-:W-:Y:S01]  /*2f10*/  FFMA.FTZ R66, R41, R66, R42 ;  /* 0x0000004229427223 */ /* 0x000fe2000001002a */
[----:B------:R-:W-:Y:S01]  /*2f20*/  FADD.FTZ R41, R47, -R65 ;  /* 0x800000412f297221 */ /* 0x000fe20000010000 */
[----:B------:R-:W-:-:S03]  /*2f30*/  HADD2.F32 R42, -RZ, R21.H1_H1 ;  /* 0x30000015ff2a7230 */ /* 0x000fc60000004100 */
[----:B------:R-:W-:-:S04]  /*2f40*/  FMUL.FTZ R41, R64, R41 ;  /* 0x0000002940297220 */ /* 0x000fc80000410000 */
[----:B------:R-:W-:Y:S01]  /*2f50*/  FFMA.FTZ R41, R41, R42, R62 ;  /* 0x0000002a29297223 */ /* 0x000fe2000001003e */
[----:B------:R-:W-:Y:S01]  /*2f60*/  FMUL.FTZ R42, R64, R43 ;  /* 0x0000002b402a7220 */ /* 0x000fe20000410000 */
[--C-:B------:R-:W-:Y:S02]  /*2f70*/  HADD2.F32 R43, -RZ, R22.reuse.H0_H0 ;  /* 0x20000016ff2b7230 */ /* 0x100fe40000004100 */
[----:B------:R-:W-:Y:S01]  /*2f80*/  HADD2.F32 R62, -RZ, R22.H1_H1 ;  /* 0x30000016ff3e7230 */ /* 0x000fe20000004100 */
[----:B------:R-:W-:Y:S02]  /*2f90*/  F2FP.F16.F32.PACK_AB R41, R41, R66 ;  /* 0x000000422929723e */ /* 0x000fe400000000ff */
        /* <DEDUP_REMOVED lines=19> */
.L_x_2114:
[----:B------:R-:W-:Y:S05]  /*30d0*/  BSYNC.RECONVERGENT B0 ;  /* 0x0000000000007941 */ /* 0x000fea0003800200 */
.L_x_2109:
[----:B------:R-:W-:Y:S02]  /*30e0*/  UIADD3 UR18, UPT, UPT, UR18, UR16, URZ ;  /* 0x0000001012127290 */ /* 0x000fe4000fffe0ff */
[----:B------:R-:W-:Y:S02]  /*30f0*/  UPLOP3.LUT UP1, UPT, UPT, UPT, UP1, 0x40, 0x4 ;  /* 0x000000000004789c */ /* 0x000fe40003f2e810 */
[----:B------:R-:W-:-:S09]  /*3100*/  UISETP.GE.AND UP0, UPT, UR18, UR17, UPT ;  /* 0x000000111200728c */ /* 0x000fd2000bf06270 */
[----:B------:R-:W-:Y:S05]  /*3110*/  BRA.U !UP0, `(.L_x_2115) ;  /* 0xffffffd508247547 */ /* 0x000fea000b83ffff */
[----:B------:R-:W-:Y:S05]  /*3120*/  EXIT ;  /* 0x000000000000794d */ /* 0x000fea0003800000 */
.L_x_2116:
        /* <DEDUP_REMOVED lines=13> */
.L_x_20749:


//--------------------- .text._ZN10layer_norm13ln_fwd_kernelINS_13Kernel_traitsI6__halfS2_S2_S2_fjLj3072ELj1ELj1ELj4ELj16ENS_18Kernel_traits_baseILj3072ES2_S2_S2_S2_fjLj128EEEEELb0ELb0ELb1ELb1EEEvNS_9FwdParamsE --------------------------
	.section	.text._ZN10layer_norm13ln_fwd_kernelINS_13Kernel_traitsI6__halfS2_S2_S2_fjLj3072ELj1ELj1ELj4ELj16ENS_18Kernel_traits_baseILj3072ES2_S2_S2_S2_fjLj128EEEEELb0ELb0ELb1ELb1EEEvNS_9FwdParamsE,"ax",@progbits
	.align	128
        .global         _ZN10layer_norm13ln_fwd_kernelINS_13Kernel_traitsI6__halfS2_S2_S2_fjLj3072ELj1ELj1ELj4ELj16ENS_18Kernel_traits_baseILj3072ES2_S2_S2_S2_fjLj128EEEEELb0ELb0ELb1ELb1EEEvNS_9FwdParamsE
        .type           _ZN10layer_norm13ln_fwd_kernelINS_13Kernel_traitsI6__halfS2_S2_S2_fjLj3072ELj1ELj1ELj4ELj16ENS_18Kernel_traits_baseILj3072ES2_S2_S2_S2_fjLj128EEEEELb0ELb0ELb1ELb1EEEvNS_9FwdParamsE,@function
        .size           _ZN10layer_norm13ln_fwd_kernelINS_13Kernel_traitsI6__halfS2_S2_S2_fjLj3072ELj1ELj1ELj4ELj16ENS_18Kernel_traits_baseILj3072ES2_S2_S2_S2_fjLj128EEEEELb0ELb0ELb1ELb1EEEvNS_9FwdParamsE,(.L_x_20750 - _ZN10layer_norm13ln_fwd_kernelINS_13Kernel_traitsI6__halfS2_S2_S2_fjLj3072ELj1ELj1ELj4ELj16ENS_18Kernel_traits_baseILj3072ES2_S2_S2_S2_fjLj128EEEEELb0ELb0ELb1ELb1EEEvNS_9FwdParamsE)
        .other          _ZN10layer_norm13ln_fwd_kernelINS_13Kernel_traitsI6__halfS2_S2_S2_fjLj3072ELj1ELj1ELj4ELj16ENS_18Kernel_traits_baseILj3072ES2_S2_S2_S2_fjLj128EEEEELb0ELb0ELb1ELb1EEEvNS_9FwdParamsE,@"STO_CUDA_ENTRY STV_DEFAULT"
_ZN10layer_norm13ln_fwd_kernelINS_13Kernel_traitsI6__halfS2_S2_S2_fjLj3072ELj1ELj1ELj4ELj16ENS_18Kernel_traits_baseILj3072ES2_S2_S2_S2_fjLj128EEEEELb0ELb0ELb1ELb1EEEvNS_9FwdParamsE:
.text._ZN10layer_norm13ln_fwd_kernelINS_13Kernel_traitsI6__halfS2_S2_S2_fjLj3072ELj1ELj1ELj4ELj16ENS_18Kernel_traits_baseILj3072ES2_S2_S2_S2_fjLj128EEEEELb0ELb0ELb1ELb1EEEvNS_9FwdParamsE:
[----:B------:R-:W-:Y:S01]  /*0000*/  LDC R1, c[0x0][0x37c] ;  /* 0x0000df00ff017b82 */ /* 0x000fe20000000800 */
[----:B------:R-:W0:Y:S01]  /*0010*/  LDCU.64 UR4, c[0x0][0x438] ;  /* 0x00008700ff0477ac */ /* 0x000e220008000a00 */
[----:B------:R-:W1:Y:S06]  /*0020*/  S2R R10, SR_TID.X ;  /* 0x00000000000a7919 */ /* 0x000e6c0000002100 */
[----:B------:R-:W1:Y:S01]  /*0030*/  LDC.64 R2, c[0x0][0x3d0] ;  /* 0x0000f400ff027b82 */ /* 0x000e620000000a00 */
[----:B------:R-:W2:Y:S01]  /*0040*/  LDCU.64 UR6, c[0x0][0x358] ;  /* 0x00006b00ff0677ac */ /* 0x000ea20008000a00 */
[----:B0-----:R-:W-:-:S04]  /*0050*/  ISETP.NE.U32.AND P0, PT, RZ, UR4, PT ;  /* 0x00000004ff007c0c */ /* 0x001fc8000bf05070 */
[----:B------:R-:W-:Y:S01]  /*0060*/  ISETP.NE.AND.EX P0, PT, RZ, UR5, PT, P0 ;  /* 0x00000005ff007c0c */ /* 0x000fe2000bf05300 */
[C---:B-1----:R-:W-:Y:S01]  /*0070*/  IMAD.WIDE.U32 R2, R10.reuse, 0x10, R2 ;  /* 0x000000100a027825 */ /* 0x042fe200078e0002 */
[----:B------:R-:W0:Y:S01]  /*0080*/  S2UR UR4, SR_CTAID.X ;  /* 0x00000000000479c3 */ /* 0x000e220000002500 */
[----:B------:R-:W1:Y:S03]  /*0090*/  LDCU UR5, c[0x0][0x384] ;  /* 0x00007080ff0577ac */ /* 0x000e660008000800 */
[----:B--2---:R-:W2:Y:S07]  /*00a0*/  LDG.E.128 R32, desc[UR6][R2.64] ;  /* 0x0000000602207981 */ /* 0x004eae000c1e1d00 */
[----:B------:R-:W3:Y:S01]  /*00b0*/  @P0 LDC.64 R36, c[0x0][0x438] ;  /* 0x00010e00ff240b82 */ /* 0x000ee20000000a00 */
[----:B------:R-:W4:Y:S04]  /*00c0*/  LDG.E.128 R28, desc[UR6][R2.64+0x800] ;  /* 0x00080006021c7981 */ /* 0x000f28000c1e1d00 */
[----:B------:R4:W4:Y:S01]  /*00d0*/  LDG.E.128 R24, desc[UR6][R2.64+0x1000] ;  /* 0x0010000602187981 */ /* 0x000922000c1e1d00 */
[----:B---3--:R-:W-:-:S05]  /*00e0*/  @P0 IMAD.WIDE.U32 R36, R10, 0x10, R36 ;  /* 0x000000100a240825 */ /* 0x008fca00078e0024 */
[----:B------:R3:W5:Y:S04]  /*00f0*/  @P0 LDG.E.128 R12, desc[UR6][R36.64] ;  /* 0x00000006240c0981 */ /* 0x000768000c1e1d00 */
[----:B------:R3:W5:Y:S04]  /*0100*/  @P0 LDG.E.128 R16, desc[UR6][R36.64+0x800] ;  /* 0x0008000624100981 */ /* 0x000768000c1e1d00 */
[----:B------:R3:W5:Y:S01]  /*0110*/  @P0 LDG.E.128 R20, desc[UR6][R36.64+0x1000] ;  /* 0x0010000624140981 */ /* 0x000762000c1e1d00 */
[----:B0-----:R-:W-:-:S04]  /*0120*/  MOV R7, UR4 ;  /* 0x0000000400077c02 */ /* 0x001fc80008000f00 */
[----:B-1----:R-:W-:Y:S02]  /*0130*/  ISETP.GE.AND P1, PT, R7, UR5, PT ;  /* 0x0000000507007c0c */ /* 0x002fe4000bf26270 */
[----:B--2---:R-:W-:Y:S02]  /*0140*/  @P0 MOV R9, R32 ;  /* 0x0000002000090202 */ /* 0x004fe40000000f00 */
[----:B------:R-:W-:Y:S02]  /*0150*/  @P0 MOV R8, R33 ;  /* 0x0000002100080202 */ /* 0x000fe40000000f00 */
[----:B------:R-:W-:Y:S02]  /*0160*/  @P0 MOV R6, R34 ;  /* 0x0000002200060202 */ /* 0x000fe40000000f00 */
[----:B------:R-:W-:Y:S02]  /*0170*/  @P0 MOV R5, R35 ;  /* 0x0000002300050202 */ /* 0x000fe40000000f00 */
[----:B----4-:R-:W-:-:S02]  /*0180*/  @P0 MOV R4, R28 ;  /* 0x0000001c00040202 */ /* 0x010fc40000000f00 */
[----:B------:R-:W-:Y:S02]  /*0190*/  @P0 MOV R3, R29 ;  /* 0x0000001d00030202 */ /* 0x000fe40000000f00 */
[----:B------:R-:W-:Y:S02]  /*01a0*/  @!P0 MOV R9, R32 ;  /* 0x0000002000098202 */ /* 0x000fe40000000f00 */
[----:B------:R-:W-:Y:S02]  /*01b0*/  @!P0 MOV R8, R33 ;  /* 0x0000002100088202 */ /* 0x000fe40000000f00 */
[----:B------:R-:W-:Y:S02]  /*01c0*/  @!P0 MOV R6, R34 ;  /* 0x0000002200068202 */ /* 0x000fe40000000f00 */
[----:B------:R-:W-:Y:S02]  /*01d0*/  @!P0 MOV R5, R35 ;  /* 0x0000002300058202 */ /* 0x000fe40000000f00 */
[----:B------:R-:W-:-:S02]  /*01e0*/  @!P0 MOV R4, R28 ;  /* 0x0000001c00048202 */ /* 0x000fc40000000f00 */
[----:B------:R-:W-:Y:S02]  /*01f0*/  @!P0 MOV R3, R29 ;  /* 0x0000001d00038202 */ /* 0x000fe40000000f00 */
[----:B------:R-:W-:Y:S02]  /*0200*/  @P0 MOV R2, R30 ;  /* 0x0000001e00020202 */ /* 0x000fe40000000f00 */
[----:B------:R-:W-:Y:S02]  /*0210*/  @P0 MOV R0, R31 ;  /* 0x0000001f00000202 */ /* 0x000fe40000000f00 */
[----:B------:R-:W-:Y:S01]  /*0220*/  @P0 MOV R11, R24 ;  /* 0x00000018000b0202 */ /* 0x000fe20000000f00 */
[----:B---3--:R-:W-:Y:S06]  /*0230*/  @P1 EXIT ;  /* 0x000000000000194d */ /* 0x008fec0003800000 */
[----:B------:R-:W-:Y:S02]  /*0240*/  @P0 MOV R42, R25 ;  /* 0x00000019002a0202 */ /* 0x000fe40000000f00 */
[----:B-----5:R-:W-:Y:S02]  /*0250*/  @!P0 CS2R R14, SRZ ;  /* 0x00000000000e8805 */ /* 0x020fe4000001ff00 */
[----:B------:R-:W-:Y:S02]  /*0260*/  @P0 MOV R41, R26 ;  /* 0x0000001a00290202 */ /* 0x000fe40000000f00 */
[----:B------:R-:W-:Y:S02]  /*0270*/  @!P0 CS2R R12, SRZ ;  /* 0x00000000000c8805 */ /* 0x000fe4000001ff00 */
[----:B------:R-:W-:Y:S02]  /*0280*/  @P0 MOV R40, R27 ;  /* 0x0000001b00280202 */ /* 0x000fe40000000f00 */
[----:B------:R-:W-:-:S02]  /*0290*/  @!P0 CS2R R18, SRZ ;  /* 0x0000000000128805 */ /* 0x000fc4000001ff00 */
[----:B------:R-:W-:Y:S02]  /*02a0*/  @!P0 MOV R2, R30 ;  /* 0x0000001e00028202 */ /* 0x000fe40000000f00 */
[----:B------:R-:W-:Y:S02]  /*02b0*/  @!P0 CS2R R16, SRZ ;  /* 0x0000000000108805 */ /* 0x000fe4000001ff00 */
[----:B------:R-:W-:Y:S02]  /*02c0*/  @!P0 MOV R0, R31 ;  /* 0x0000001f00008202 */ /* 0x000fe40000000f00 */
[----:B------:R-:W-:Y:S02]  /*02d0*/  @!P0 CS2R R22, SRZ ;  /* 0x0000000000168805 */ /* 0x000fe4000001ff00 */
[----:B------:R-:W-:Y:S02]  /*02e0*/  @!P0 MOV R11, R24 ;  /* 0x00000018000b8202 */ /* 0x000fe40000000f00 */
[----:B------:R-:W-:-:S02]  /*02f0*/  @!P0 CS2R R20, SRZ ;  /* 0x0000000000148805 */ /* 0x000fc4000001ff00 */
[----:B------:R-:W-:Y:S01]  /*0300*/  @!P0 MOV R42, R25 ;  /* 0x00000019002a8202 */ /* 0x000fe20000000f00 */
[----:B------:R-:W-:Y:S01]  /*0310*/  UPLOP3.LUT UP1, UPT, UPT, UPT, UPT, 0x40, 0x4 ;  /* 0x000000000004789c */ /* 0x000fe20003f2e870 */
[----:B------:R-:W-:Y:S01]  /*0320*/  @!P0 MOV R41, R26 ;  /* 0x0000001a00298202 */ /* 0x000fe20000000f00 */
[----:B------:R-:W0:Y:S01]  /*0330*/  LDCU.U8 UR10, c[0x0][0x410] ;  /* 0x00008200ff0a77ac */ /* 0x000e220008000000 */
[----:B------:R-:W-:Y:S01]  /*0340*/  @!P0 MOV R40, R27 ;  /* 0x0000001b00288202 */ /* 0x000fe20000000f00 */
[----:B------:R-:W1:Y:S01]  /*0350*/  LDCU UR11, c[0x0][0x400] ;  /* 0x00008000ff0b77ac */ /* 0x000e620008000800 */
[----:B------:R-:W2:Y:S06]  /*0360*/  LDCU.64 UR8, c[0x0][0x3a0] ;  /* 0x00007400ff0877ac */ /* 0x000eac0008000a00 */
.L_x_2128:
[----:B------:R-:W3:Y:S08]  /*0370*/  LDC.64 R46, c[0x0][0x3f0] ;  /* 0x0000fc00ff2e7b82 */ /* 0x000ef00000000a00 */
[----:B------:R-:W4:Y:S08]  /*0380*/  LDC R33, c[0x0][0x388] ;  /* 0x0000e200ff217b82 */ /* 0x000f300000000800 */
[----:B------:R-:W0:Y:S01]  /*0390*/  LDC.64 R28, c[0x0][0x3f8] ;  /* 0x0000fe00ff1c7b82 */ /* 0x000e220000000a00 */
[----:B---3--:R-:W-:-:S06]  /*03a0*/  IMAD.WIDE R46, R7, 0x4, R46 ;  /* 0x00000004072e7825 */ /* 0x008fcc00078e022e */
[----:B------:R-:W3:Y:S01]  /*03b0*/  LDG.E R46, desc[UR6][R46.64] ;  /* 0x000000062e2e7981 */ /* 0x000ee2000c1e1900 */
[----:B------:R-:W-:Y:S02]  /*03c0*/  HFMA2 R57, -RZ, RZ, 0, 0 ;  /* 0x00000000ff397431 */ /* 0x000fe400000001ff */
[----:B0-----:R-:W-:Y:S01]  /*03d0*/  IMAD.WIDE R28, R7, 0x4, R28 ;  /* 0x00000004071c7825 */ /* 0x001fe200078e021c */
[----:B---3--:R-:W-:-:S13]  /*03e0*/  ISETP.GE.AND P0, PT, R46, 0x1, PT ;  /* 0x000000012e00780c */ /* 0x008fda0003f06270 */
[----:B------:R-:W0:Y:S01]  /*03f0*/  @P0 LDC.64 R30, c[0x0][0x390] ;  /* 0x0000e400ff1e0b82 */ /* 0x000e220000000a00 */
[----:B------:R-:W-:-:S05]  /*0400*/  @P0 IADD3 R32, PT, PT, R46, -0x1, RZ ;  /* 0xffffffff2e200810 */ /* 0x000fca0007ffe0ff */
[----:B----4-:R-:W-:-:S05]  /*0410*/  @P0 IMAD R32, R32, R33, RZ ;  /* 0x0000002120200224 */ /* 0x010fca00078e02ff */
[----:B------:R-:W-:-:S04]  /*0420*/  @P0 SHF.R.S32.HI R35, RZ, 0x1f, R32 ;  /* 0x0000001fff230819 */ /* 0x000fc80000011420 */
[----:B------:R-:W-:Y:S02]  /*0430*/  @P0 LEA.HI R35, R35, R32, RZ, 0x3 ;  /* 0x0000002023230211 */ /* 0x000fe400078f18ff */
[----:B------:R3:W5:Y:S02]  /*0440*/  LDG.E R32, desc[UR6][R28.64] ;  /* 0x000000061c207981 */ /* 0x000764000c1e1900 */
[----:B------:R-:W-:-:S05]  /*0450*/  @P0 LEA.HI.SX32 R57, R35, R10, 0x1d ;  /* 0x0000000a23390211 */ /* 0x000fca00078feaff */
[----:B0-----:R-:W-:-:S05]  /*0460*/  @P0 IMAD.WIDE.U32 R30, R57, 0x10, R30 ;  /* 0x00000010391e0825 */ /* 0x001fca00078e001e */
[----:B------:R3:W5:Y:S01]  /*0470*/  @P0 LDG.E.128 R24, desc[UR6][R30.64] ;  /* 0x000000061e180981 */ /* 0x000762000c1e1d00 */
[----:B--2---:R-:W-:Y:S01]  /*0480*/  UISETP.NE.U32.AND UP0, UPT, UR8, URZ, UPT ;  /* 0x000000ff0800728c */ /* 0x004fe2000bf05070 */
[----:B------:R-:W-:-:S03]  /*0490*/  IMAD R34, R7, R33, RZ ;  /* 0x0000002107227224 */ /* 0x000fc600078e02ff */
[----:B------:R-:W-:Y:S02]  /*04a0*/  UISETP.NE.AND.EX UP0, UPT, UR9, URZ, UPT, UP0 ;  /* 0x000000ff0900728c */ /* 0x000fe4000bf05300 */
[----:B------:R-:W-:-:S04]  /*04b0*/  SHF.R.S32.HI R35, RZ, 0x1f, R34 ;  /* 0x0000001fff237819 */ /* 0x000fc80000011422 */
[----:B------:R-:W-:-:S04]  /*04c0*/  LEA.HI R35, R35, R34, RZ, 0x3 ;  /* 0x0000002223237211 */ /* 0x000fc800078f18ff */
[----:B------:R-:W-:Y:S01]  /*04d0*/  LEA.HI.SX32 R47, R35, R10, 0x1d ;  /* 0x0000000a232f7211 */ /* 0x000fe200078feaff */
[----:B---3--:R-:W-:Y:S06]  /*04e0*/  BRA.U !UP0, `(.L_x_2117) ;  /* 0x0000000108d07547 */ /* 0x008fec000b800000 */
[----:B------:R-:W0:Y:S02]  /*04f0*/  LDC.64 R28, c[0x0][0x3a0] ;  /* 0x0000e800ff1c7b82 */ /* 0x000e240000000a00 */
[----:B0-----:R-:W-:-:S06]  /*0500*/  IMAD.WIDE.U32 R28, R47, 0x10, R28 ;  /* 0x000000102f1c7825 */ /* 0x001fcc00078e001c */
[----:B------:R-:W2:Y:S01]  /*0510*/  LDG.E.128 R28, desc[UR6][R28.64] ;  /* 0x000000061c1c7981 */ /* 0x000ea2000c1e1d00 */
[----:B------:R-:W-:-:S13]  /*0520*/  ISETP.GT.AND P1, PT, R46, RZ, PT ;  /* 0x000000ff2e00720c */ /* 0x000fda0003f24270 */
[----:B------:R-:W0:Y:S01]  /*0530*/  @P1 LDC R53, c[0x0][0x40c] ;  /* 0x00010300ff351b82 */ /* 0x000e220000000800 */
[----:B-----5:R-:W-:Y:S02]  /*0540*/  @P1 HADD2.F32 R39, -RZ, R24.H1_H1 ;  /* 0x30000018ff271230 */ /* 0x020fe40000004100 */
[--C-:B------:R-:W-:Y:S02]  /*0550*/  @P1 HADD2.F32 R45, -RZ, R25.reuse.H1_H1 ;  /* 0x30000019ff2d1230 */ /* 0x100fe40000004100 */
[----:B------:R-:W-:Y:S02]  /*0560*/  @P1 HADD2.F32 R44, -RZ, R25.H0_H0 ;  /* 0x20000019ff2c1230 */ /* 0x000fe40000004100 */
[----:B------:R-:W-:Y:S01]  /*0570*/  @P1 HADD2.F32 R59, -RZ, R27.H1_H1 ;  /* 0x3000001bff3b1230 */ /* 0x000fe20000004100 */
[----:B------:R-:W3:Y:S08]  /*0580*/  @P1 LDC R55, c[0x0][0x40c] ;  /* 0x00010300ff371b82 */ /* 0x000ef00000000800 */
[----:B------:R-:W4:Y:S08]  /*0590*/  @P1 LDC R54, c[0x0][0x40c] ;  /* 0x00010300ff361b82 */ /* 0x000f300000000800 */
[----:B------:R-:W1:Y:S08]  /*05a0*/  @P1 LDC R34, c[0x0][0x40c] ;  /* 0x00010300ff221b82 */ /* 0x000e700000000800 */
[----:B------:R-:W1:Y:S08]  /*05b0*/  @P1 LDC R35, c[0x0][0x40c] ;  /* 0x00010300ff231b82 */ /* 0x000e700000000800 */
[----:B------:R-:W1:Y:S08]  /*05c0*/  @P1 LDC R49, c[0x0][0x40c] ;  /* 0x00010300ff311b82 */ /* 0x000e700000000800 */
[----:B------:R-:W1:Y:S08]  /*05d0*/  @P1 LDC R50, c[0x0][0x40c] ;  /* 0x00010300ff321b82 */ /* 0x000e700000000800 */
[----:B------:R-:W1:Y:S01]  /*05e0*/  @P1 LDC R51, c[0x0][0x40c] ;  /* 0x00010300ff331b82 */ /* 0x000e620000000800 */
[----:B--2---:R-:W-:-:S02]  /*05f0*/  HADD2.F32 R38, -RZ, R28.H1_H1 ;  /* 0x3000001cff267230 */ /* 0x004fc40000004100 */
[--C-:B------:R-:W-:Y:S02]  /*0600*/  HADD2.F32 R36, -RZ, R29.reuse.H1_H1 ;  /* 0x3000001dff247230 */ /* 0x100fe40000004100 */
[----:B------:R-:W-:Y:S02]  /*0610*/  HADD2.F32 R43, -RZ, R28.H0_H0 ;  /* 0x2000001cff2b7230 */ /* 0x000fe40000004100 */
[----:B0-----:R-:W-:Y:S01]  /*0620*/  @P1 FFMA.FTZ R38, R39, R53, R38 ;  /* 0x0000003527261223 */ /* 0x001fe20000010026 */
[----:B------:R-:W-:Y:S02]  /*0630*/  HADD2.F32 R37, -RZ, R29.H0_H0 ;  /* 0x2000001dff257230 */ /* 0x000fe40000004100 */
[----:B---3--:R-:W-:Y:S01]  /*0640*/  @P1 FFMA.FTZ R36, R45, R55, R36 ;  /* 0x000000372d241223 */ /* 0x008fe20000010024 */
[--C-:B------:R-:W-:Y:S02]  /*0650*/  HADD2.F32 R48, -RZ, R30.reuse.H0_H0 ;  /* 0x2000001eff307230 */ /* 0x100fe40000004100 */
[----:B------:R-:W-:-:S02]  /*0660*/  HADD2.F32 R30, -RZ, R30.H1_H1 ;  /* 0x3000001eff1e7230 */ /* 0x000fc40000004100 */
[----:B----4-:R-:W-:Y:S01]  /*0670*/  @P1 FFMA.FTZ R37, R44, R54, R37 ;  /* 0x000000362c251223 */ /* 0x010fe20000010025 */
[--C-:B------:R-:W-:Y:S02]  /*0680*/  HADD2.F32 R28, -RZ, R31.reuse.H0_H0 ;  /* 0x2000001fff1c7230 */ /* 0x100fe40000004100 */
[----:B------:R-:W-:Y:S01]  /*0690*/  HADD2.F32 R52, -RZ, R31.H1_H1 ;  /* 0x3000001fff347230 */ /* 0x000fe20000004100 */
[----:B------:R-:W-:Y:S01]  /*06a0*/  @!P1 MOV R45, R30 ;  /* 0x0000001e002d9202 */ /* 0x000fe20000000f00 */
[--C-:B------:R-:W-:Y:S01]  /*06b0*/  @P1 HADD2.F32 R31, -RZ, R26.reuse.H0_H0 ;  /* 0x2000001aff1f1230 */ /* 0x100fe20000004100 */
[----:B------:R-:W-:Y:S01]  /*06c0*/  @!P1 MOV R44, R28 ;  /* 0x0000001c002c9202 */ /* 0x000fe20000000f00 */
[----:B------:R-:W-:Y:S01]  /*06d0*/  @P1 HADD2.F32 R53, -RZ, R26.H1_H1 ;  /* 0x3000001aff351230 */ /* 0x000fe20000004100 */
[----:B------:R-:W-:Y:S01]  /*06e0*/  @!P1 MOV R39, R52 ;  /* 0x0000003400279202 */ /* 0x000fe20000000f00 */
[----:B------:R-:W-:Y:S02]  /*06f0*/  @P1 HADD2.F32 R55, -RZ, R27.H0_H0 ;  /* 0x2000001bff371230 */ /* 0x000fe40000004100 */
[----:B-1----:R-:W-:Y:S01]  /*0700*/  @P1 FFMA.FTZ R48, R31, R34, R48 ;  /* 0x000000221f301223 */ /* 0x002fe20000010030 */
[----:B------:R-:W-:-:S02]  /*0710*/  @P1 HADD2.F32 R29, -RZ, R24.H0_H0 ;  /* 0x20000018ff1d1230 */ /* 0x000fc40000004100 */
[----:B------:R-:W-:Y:S01]  /*0720*/  @P1 FFMA.FTZ R45, R53, R35, R30 ;  /* 0x00000023352d1223 */ /* 0x000fe2000001001e */
[----:B------:R-:W-:Y:S01]  /*0730*/  @P1 FFMA.FTZ R39, R59, R51, R52 ;  /* 0x000000333b271223 */ /* 0x000fe20000010034 */
[----:B------:R-:W-:Y:S01]  /*0740*/  @P1 FFMA.FTZ R44, R55, R49, R28 ;  /* 0x00000031372c1223 */ /* 0x000fe2000001001c */
[----:B------:R-:W-:Y:S01]  /*0750*/  F2FP.F16.F32.PACK_AB R30, RZ, R36 ;  /* 0x00000024ff1e723e */ /* 0x000fe200000000ff */
[----:B------:R-:W-:Y:S01]  /*0760*/  @P1 FFMA.FTZ R43, R29, R50, R43 ;  /* 0x000000321d2b1223 */ /* 0x000fe2000001002b */
[----:B------:R-:W-:Y:S02]  /*0770*/  F2FP.F16.F32.PACK_AB R29, RZ, R37 ;  /* 0x00000025ff1d723e */ /* 0x000fe400000000ff */
[----:B------:R-:W-:Y:S02]  /*0780*/  F2FP.F16.F32.PACK_AB R34, RZ, R38 ;  /* 0x00000026ff22723e */ /* 0x000fe400000000ff */
[----:B------:R-:W-:Y:S02]  /*0790*/  F2FP.F16.F32.PACK_AB R35, RZ, R48 ;  /* 0x00000030ff23723e */ /* 0x000fe400000000ff */
[----:B------:R-:W-:-:S02]  /*07a0*/  F2FP.F16.F32.PACK_AB R49, RZ, R45 ;  /* 0x0000002dff31723e */ /* 0x000fc400000000ff */
[----:B------:R-:W-:Y:S02]  /*07b0*/  F2FP.F16.F32.PACK_AB R50, RZ, R44 ;  /* 0x0000002cff32723e */ /* 0x000fe400000000ff */
[----:B------:R-:W-:Y:S02]  /*07c0*/  F2FP.F16.F32.PACK_AB R28, RZ, R43 ;  /* 0x0000002bff1c723e */ /* 0x000fe400000000ff */
[----:B------:R-:W-:Y:S02]  /*07d0*/  F2FP.F16.F32.PACK_AB R31, RZ, R39 ;  /* 0x00000027ff1f723e */ /* 0x000fe400000000ff */
[----:B------:R-:W-:Y:S02]  /*07e0*/  PRMT R29, R29, 0x5410, R30 ;  /* 0x000054101d1d7816 */ /* 0x000fe4000000001e */
[----:B------:R-:W-:Y:S02]  /*07f0*/  PRMT R30, R35, 0x5410, R49 ;  /* 0x00005410231e7816 */ /* 0x000fe40000000031 */
[----:B------:R-:W-:-:S02]  /*0800*/  PRMT R28, R28, 0x5410, R34 ;  /* 0x000054101c1c7816 */ /* 0x000fc40000000022 */
[----:B------:R-:W-:Y:S01]  /*0810*/  PRMT R31, R50, 0x5410, R31 ;  /* 0x00005410321f7816 */ /* 0x000fe2000000001f */
[----:B------:R-:W-:Y:S06]  /*0820*/  BRA `(.L_x_2118) ;  /* 0x0000000000a47947 */ /* 0x000fec0003800000 */
.L_x_2117:
[----:B------:R-:W0:Y:S01]  /*0830*/  @P0 LDC R29, c[0x0][0x40c] ;  /* 0x00010300ff1d0b82 */ /* 0x000e220000000800 */
[--C-:B-----5:R-:W-:Y:S01]  /*0840*/  @P0 HADD2.F32 R28, -RZ, R24.reuse.H0_H0 ;  /* 0x20000018ff1c0230 */ /* 0x120fe20000004100 */
[----:B------:R-:W-:Y:S01]  /*0850*/  MOV R43, RZ ;  /* 0x000000ff002b7202 */ /* 0x000fe20000000f00 */
[----:B------:R-:W-:Y:S01]  /*0860*/  @P0 HADD2.F32 R30, -RZ, R24.H1_H1 ;  /* 0x30000018ff1e0230 */ /* 0x000fe20000004100 */
[----:B------:R-:W-:Y:S01]  /*0870*/  CS2R R38, SRZ ;  /* 0x0000000000267805 */ /* 0x000fe2000001ff00 */
[----:B------:R-:W-:Y:S01]  /*0880*/  @P0 HADD2.F32 R34, -RZ, R25.H0_H0 ;  /* 0x20000019ff220230 */ /* 0x000fe20000004100 */
[----:B------:R-:W-:Y:S02]  /*0890*/  CS2R R36, SRZ ;  /* 0x0000000000247805 */ /* 0x000fe4000001ff00 */
[----:B------:R-:W-:Y:S01]  /*08a0*/  CS2R R44, SRZ ;  /* 0x00000000002c7805 */ /* 0x000fe2000001ff00 */
[----:B------:R-:W2:Y:S01]  /*08b0*/  @P0 LDC R31, c[0x0][0x40c] ;  /* 0x00010300ff1f0b82 */ /* 0x000ea20000000800 */
[----:B------:R-:W-:-:S07]  /*08c0*/  MOV R48, RZ ;  /* 0x000000ff00307202 */ /* 0x000fce0000000f00 */
[----:B------:R-:W3:Y:S08]  /*08d0*/  @P0 LDC R35, c[0x0][0x40c] ;  /* 0x00010300ff230b82 */ /* 0x000ef00000000800 */
[----:B------:R-:W4:Y:S01]  /*08e0*/  @P0 LDC R49, c[0x0][0x40c] ;  /* 0x00010300ff310b82 */ /* 0x000f220000000800 */
[----:B0-----:R-:W-:Y:S01]  /*08f0*/  @P0 FMUL.FTZ R43, R28, R29 ;  /* 0x0000001d1c2b0220 */ /* 0x001fe20000410000 */
[----:B------:R-:W-:-:S02]  /*0900*/  @P0 HADD2.F32 R28, -RZ, R25.H1_H1 ;  /* 0x30000019ff1c0230 */ /* 0x000fc40000004100 */
[----:B------:R-:W-:-:S04]  /*0910*/  @P0 HADD2.F32 R29, -RZ, R26.H0_H0 ;  /* 0x2000001aff1d0230 */ /* 0x000fc80000004100 */
[----:B------:R-:W0:Y:S01]  /*0920*/  @P0 LDC R50, c[0x0][0x40c] ;  /* 0x00010300ff320b82 */ /* 0x000e220000000800 */
[----:B--2---:R-:W-:Y:S01]  /*0930*/  @P0 FMUL.FTZ R38, R30, R31 ;  /* 0x0000001f1e260220 */ /* 0x004fe20000410000 */
[----:B------:R-:W-:Y:S02]  /*0940*/  @P0 HADD2.F32 R30, -RZ, R26.H1_H1 ;  /* 0x3000001aff1e0230 */ /* 0x000fe40000004100 */
[----:B------:R-:W-:-:S04]  /*0950*/  @P0 HADD2.F32 R31, -RZ, R27.H0_H0 ;  /* 0x2000001bff1f0230 */ /* 0x000fc80000004100 */
[----:B------:R-:W2:Y:S01]  /*0960*/  @P0 LDC R51, c[0x0][0x40c] ;  /* 0x00010300ff330b82 */ /* 0x000ea20000000800 */
[----:B---3--:R-:W-:Y:S01]  /*0970*/  @P0 FMUL.FTZ R37, R34, R35 ;  /* 0x0000002322250220 */ /* 0x008fe20000410000 */
[----:B------:R-:W-:-:S06]  /*0980*/  @P0 HADD2.F32 R34, -RZ, R27.H1_H1 ;  /* 0x3000001bff220230 */ /* 0x000fcc0000004100 */
[----:B------:R-:W3:Y:S01]  /*0990*/  @P0 LDC R52, c[0x0][0x40c] ;  /* 0x00010300ff340b82 */ /* 0x000ee20000000800 */
[----:B----4-:R-:W-:Y:S01]  /*09a0*/  @P0 FMUL.FTZ R36, R28, R49 ;  /* 0x000000311c240220 */ /* 0x010fe20000410000 */
[----:B------:R-:W-:-:S06]  /*09b0*/  F2FP.F16.F32.PACK_AB R28, RZ, R43 ;  /* 0x0000002bff1c723e */ /* 0x000fcc00000000ff */
[----:B------:R-:W4:Y:S01]  /*09c0*/  @P0 LDC R53, c[0x0][0x40c] ;  /* 0x00010300ff350b82 */ /* 0x000f220000000800 */
[----:B0-----:R-:W-:Y:S01]  /*09d0*/  @P0 FMUL.FTZ R48, R29, R50 ;  /* 0x000000321d300220 */ /* 0x001fe20000410000 */
[----:B------:R-:W-:-:S04]  /*09e0*/  F2FP.F16.F32.PACK_AB R29, RZ, R38 ;  /* 0x00000026ff1d723e */ /* 0x000fc800000000ff */
[----:B------:R-:W-:Y:S01]  /*09f0*/  PRMT R28, R28, 0x5410, R29 ;  /* 0x000054101c1c7816 */ /* 0x000fe2000000001d */
[----:B--2---:R-:W-:Y:S01]  /*0a00*/  @P0 FMUL.FTZ R45, R30, R51 ;  /* 0x000000331e2d0220 */ /* 0x004fe20000410000 */
[----:B------:R-:W-:-:S04]  /*0a10*/  F2FP.F16.F32.PACK_AB R30, RZ, R37 ;  /* 0x00000025ff1e723e */ /* 0x000fc800000000ff */
[----:B------:R-:W-:Y:S01]  /*0a20*/  F2FP.F16.F32.PACK_AB R35, RZ, R45 ;  /* 0x0000002dff23723e */ /* 0x000fe200000000ff */
[----:B---3--:R-:W-:Y:S01]  /*0a30*/  @P0 FMUL.FTZ R44, R31, R52 ;  /* 0x000000341f2c0220 */ /* 0x008fe20000410000 */
[----:B------:R-:W-:-:S04]  /*0a40*/  F2FP.F16.F32.PACK_AB R31, RZ, R36 ;  /* 0x00000024ff1f723e */ /* 0x000fc800000000ff */
[----:B------:R-:W-:Y:S02]  /*0a50*/  F2FP.F16.F32.PACK_AB R49, RZ, R44 ;  /* 0x0000002cff31723e */ /* 0x000fe400000000ff */
[----:B------:R-:W-:Y:S01]  /*0a60*/  PRMT R29, R30, 0x5410, R31 ;  /* 0x000054101e1d7816 */ /* 0x000fe2000000001f */
[----:B----4-:R-:W-:Y:S01]  /*0a70*/  @P0 FMUL.FTZ R39, R34, R53 ;  /* 0x0000003522270220 */ /* 0x010fe20000410000 */
[----:B------:R-:W-:-:S04]  /*0a80*/  F2FP.F16.F32.PACK_AB R34, RZ, R48 ;  /* 0x00000030ff22723e */ /* 0x000fc800000000ff */
[----:B------:R-:W-:Y:S02]  /*0a90*/  F2FP.F16.F32.PACK_AB R50, RZ, R39 ;  /* 0x00000027ff32723e */ /* 0x000fe400000000ff */
[----:B------:R-:W-:Y:S02]  /*0aa0*/  PRMT R30, R34, 0x5410, R35 ;  /* 0x00005410221e7816 */ /* 0x000fe40000000023 */
[----:B------:R-:W-:-:S07]  /*0ab0*/  PRMT R31, R49, 0x5410, R50 ;  /* 0x00005410311f7816 */ /* 0x000fce0000000032 */
.L_x_2118:
[----:B------:R-:W0:Y:S01]  /*0ac0*/  LDC.64 R34, c[0x0][0x3a8] ;  /* 0x0000ea00ff227b82 */ /* 0x000e220000000a00 */
[----:B------:R-:W-:-:S07]  /*0ad0*/  @P0 IADD3 R49, PT, PT, R57, 0x80, RZ ;  /* 0x0000008039310810 */ /* 0x000fce0007ffe0ff */
[----:B------:R-:W2:Y:S01]  /*0ae0*/  @P0 LDC.64 R50, c[0x0][0x390] ;  /* 0x0000e400ff320b82 */ /* 0x000ea20000000a00 */
[----:B0-----:R-:W-:-:S05]  /*0af0*/  IMAD.WIDE.U32 R52, R47, 0x10, R34 ;  /* 0x000000102f347825 */ /* 0x001fca00078e0022 */
[----:B------:R0:W-:Y:S01]  /*0b00*/  STG.E.128 desc[UR6][R52.64], R28 ;  /* 0x0000001c34007986 */ /* 0x0001e2000c101d06 */
[----:B--2---:R-:W-:-:S05]  /*0b10*/  @P0 IMAD.WIDE.U32 R50, R49, 0x10, R50 ;  /* 0x0000001031320825 */ /* 0x004fca00078e0032 */
[----:B------:R0:W5:Y:S01]  /*0b20*/  @P0 LDG.E.128 R24, desc[UR6][R50.64] ;  /* 0x0000000632180981 */ /* 0x000162000c1e1d00 */
[----:B------:R-:W-:Y:S05]  /*0b30*/  BRA.U !UP0, `(.L_x_2119) ;  /* 0x0000000108c87547 */ /* 0x000fea000b800000 */
[----:B0-----:R-:W0:Y:S01]  /*0b40*/  LDC.64 R28, c[0x0][0x3a0] ;  /* 0x0000e800ff1c7b82 */ /* 0x001e220000000a00 */
[----:B------:R-:W-:-:S05]  /*0b50*/  IADD3 R31, PT, PT, R47, 0x80, RZ ;  /* 0x000000802f1f7810 */ /* 0x000fca0007ffe0ff */
[----:B0-----:R-:W-:-:S06]  /*0b60*/  IMAD.WIDE.U32 R28, R31, 0x10, R28 ;  /* 0x000000101f1c7825 */ /* 0x001fcc00078e001c */
[----:B------:R-:W2:Y:S01]  /*0b70*/  LDG.E.128 R28, desc[UR6][R28.64] ;  /* 0x000000061c1c7981 */ /* 0x000ea2000c1e1d00 */
[----:B------:R-:W-:-:S13]  /*0b80*/  ISETP.GT.AND P1, PT, R46, RZ, PT ;  /* 0x000000ff2e00720c */ /* 0x000fda0003f24270 */
[----:B------:R-:W0:Y:S01]  /*0b90*/  @P1 LDC R51, c[0x0][0x40c] ;  /* 0x00010300ff331b82 */ /* 0x000e220000000800 */
[----:B-----5:R-:W-:Y:S02]  /*0ba0*/  @P1 HADD2.F32 R50, -RZ, R24.H1_H1 ;  /* 0x30000018ff321230 */ /* 0x020fe40000004100 */
[--C-:B------:R-:W-:Y:S02]  /*0bb0*/  @P1 HADD2.F32 R59, -RZ, R25.reuse.H0_H0 ;  /* 0x20000019ff3b1230 */ /* 0x100fe40000004100 */
[----:B------:R-:W-:Y:S02]  /*0bc0*/  @P1 HADD2.F32 R56, -RZ, R25.H1_H1 ;  /* 0x30000019ff381230 */ /* 0x000fe40000004100 */
[----:B------:R-:W-:Y:S01]  /*0bd0*/  @P1 HADD2.F32 R61, -RZ, R26.H0_H0 ;  /* 0x2000001aff3d1230 */ /* 0x000fe20000004100 */
[----:B------:R-:W3:Y:S08]  /*0be0*/  @P1 LDC R54, c[0x0][0x40c] ;  /* 0x00010300ff361b82 */ /* 0x000ef00000000800 */
[----:B------:R-:W4:Y:S08]  /*0bf0*/  @P1 LDC R58, c[0x0][0x40c] ;  /* 0x00010300ff3a1b82 */ /* 0x000f300000000800 */
[----:B------:R-:W1:Y:S08]  /*0c00*/  @P1 LDC R53, c[0x0][0x40c] ;  /* 0x00010300ff351b82 */ /* 0x000e700000000800 */
[----:B------:R-:W1:Y:S01]  /*0c10*/  @P1 LDC R55, c[0x0][0x40c] ;  /* 0x00010300ff371b82 */ /* 0x000e620000000800 */
[----:B--2---:R-:W-:-:S02]  /*0c20*/  HADD2.F32 R49, -RZ, R28.H1_H1 ;  /* 0x3000001cff317230 */ /* 0x004fc40000004100 */
[----:B------:R-:W-:-:S03]  /*0c30*/  HADD2.F32 R52, -RZ, R29.H0_H0 ;  /* 0x2000001dff347230 */ /* 0x000fc60000004100 */
[----:B0-----:R-:W-:Y:S01]  /*0c40*/  @P1 FFMA.FTZ R49, R50, R51, R49 ;  /* 0x0000003332311223 */ /* 0x001fe20000010031 */
[----:B------:R-:W-:Y:S02]  /*0c50*/  HADD2.F32 R51, -RZ, R29.H1_H1 ;  /* 0x3000001dff337230 */ /* 0x000fe40000004100 */
[----:B---3--:R-:W-:Y:S01]  /*0c60*/  @P1 FFMA.FTZ R52, R59, R54, R52 ;  /* 0x000000363b341223 */ /* 0x008fe20000010034 */
[----:B------:R-:W0:Y:S01]  /*0c70*/  @P1 LDC R29, c[0x0][0x40c] ;  /* 0x00010300ff1d1b82 */ /* 0x000e220000000800 */
[--C-:B------:R-:W-:Y:S02]  /*0c80*/  HADD2.F32 R50, -RZ, R30.reuse.H0_H0 ;  /* 0x2000001eff327230 */ /* 0x100fe40000004100 */
[----:B----4-:R-:W-:Y:S01]  /*0c90*/  @P1 FFMA.FTZ R51, R56, R58, R51 ;  /* 0x0000003a38331223 */ /* 0x010fe20000010033 */
[----:B------:R-:W-:Y:S02]  /*0ca0*/  HADD2.F32 R54, -RZ, R30.H1_H1 ;  /* 0x3000001eff367230 */ /* 0x000fe40000004100 */
[----:B-1----:R-:W-:Y:S01]  /*0cb0*/  @P1 FFMA.FTZ R50, R61, R53, R50 ;  /* 0x000000353d321223 */ /* 0x002fe20000010032 */
[----:B------:R-:W-:Y:S01]  /*0cc0*/  HADD2.F32 R53, -RZ, R31.H0_H0 ;  /* 0x2000001fff357230 */ /* 0x000fe20000004100 */
[----:B------:R-:W1:Y:S01]  /*0cd0*/  @P1 LDC R58, c[0x0][0x40c] ;  /* 0x00010300ff3a1b82 */ /* 0x000e620000000800 */
[----:B------:R-:W-:-:S02]  /*0ce0*/  @P1 HADD2.F32 R61, -RZ, R26.H1_H1 ;  /* 0x3000001aff3d1230 */ /* 0x000fc40000004100 */
[----:B------:R-:W-:Y:S02]  /*0cf0*/  @P1 HADD2.F32 R30, -RZ, R27.H0_H0 ;  /* 0x2000001bff1e1230 */ /* 0x000fe40000004100 */
[----:B------:R-:W-:Y:S02]  /*0d00*/  HADD2.F32 R56, -RZ, R28.H0_H0 ;  /* 0x2000001cff387230 */ /* 0x000fe40000004100 */
[----:B------:R-:W-:Y:S01]  /*0d10*/  @P1 FFMA.FTZ R54, R61, R55, R54 ;  /* 0x000000373d361223 */ /* 0x000fe20000010036 */
[----:B------:R-:W-:Y:S01]  /*0d20*/  HADD2.F32 R55, -RZ, R31.H1_H1 ;  /* 0x3000001fff377230 */ /* 0x000fe20000004100 */
[----:B------:R-:W2:Y:S01]  /*0d30*/  @P1 LDC R59, c[0x0][0x40c] ;  /* 0x00010300ff3b1b82 */ /* 0x000ea20000000800 */
[----:B------:R-:W-:Y:S02]  /*0d40*/  @P1 HADD2.F32 R28, -RZ, R27.H1_H1 ;  /* 0x3000001bff1c1230 */ /* 0x000fe40000004100 */
[----:B------:R-:W-:Y:S01]  /*0d50*/  F2FP.F16.F32.PACK_AB R60, RZ, R54 ;  /* 0x00000036ff3c723e */ /* 0x000fe200000000ff */
[----:B0-----:R-:W-:Y:S01]  /*0d60*/  @P1 FFMA.FTZ R53, R30, R29, R53 ;  /* 0x0000001d1e351223 */ /* 0x001fe20000010035 */
[----:B------:R-:W-:Y:S01]  /*0d70*/  @P1 HADD2.F32 R29, -RZ, R24.H0_H0 ;  /* 0x20000018ff1d1230 */ /* 0x000fe20000004100 */
[----:B------:R-:W-:-:S03]  /*0d80*/  F2FP.F16.F32.PACK_AB R30, RZ, R51 ;  /* 0x00000033ff1e723e */ /* 0x000fc600000000ff */
[----:B------:R-:W-:Y:S01]  /*0d90*/  F2FP.F16.F32.PACK_AB R61, RZ, R53 ;  /* 0x00000035ff3d723e */ /* 0x000fe200000000ff */
[----:B-1----:R-:W-:Y:S01]  /*0da0*/  @P1 FFMA.FTZ R56, R29, R58, R56 ;  /* 0x0000003a1d381223 */ /* 0x002fe20000010038 */
[----:B------:R-:W-:Y:S02]  /*0db0*/  F2FP.F16.F32.PACK_AB R29, RZ, R52 ;  /* 0x00000034ff1d723e */ /* 0x000fe400000000ff */
[----:B------:R-:W-:Y:S02]  /*0dc0*/  F2FP.F16.F32.PACK_AB R58, RZ, R49 ;  /* 0x00000031ff3a723e */ /* 0x000fe400000000ff */
[----:B------:R-:W-:Y:S01]  /*0dd0*/  PRMT R29, R29, 0x5410, R30 ;  /* 0x000054101d1d7816 */ /* 0x000fe2000000001e */
[----:B--2---:R-:W-:Y:S01]  /*0de0*/  @P1 FFMA.FTZ R55, R28, R59, R55 ;  /* 0x0000003b1c371223 */ /* 0x004fe20000010037 */
[----:B------:R-:W-:Y:S02]  /*0df0*/  F2FP.F16.F32.PACK_AB R59, RZ, R50 ;  /* 0x00000032ff3b723e */ /* 0x000fe400000000ff */
[----:B------:R-:W-:-:S02]  /*0e00*/  F2FP.F16.F32.PACK_AB R28, RZ, R56 ;  /* 0x00000038ff1c723e */ /* 0x000fc400000000ff */
[----:B------:R-:W-:Y:S02]  /*0e10*/  F2FP.F16.F32.PACK_AB R31, RZ, R55 ;  /* 0x00000037ff1f723e */ /* 0x000fe400000000ff */
[----:B------:R-:W-:Y:S02]  /*0e20*/  PRMT R30, R59, 0x5410, R60 ;  /* 0x000054103b1e7816 */ /* 0x000fe4000000003c */
[----:B------:R-:W-:Y:S02]  /*0e30*/  PRMT R28, R28, 0x5410, R58 ;  /* 0x000054101c1c7816 */ /* 0x000fe4000000003a */
[----:B------:R-:W-:Y:S01]  /*0e40*/  PRMT R31, R61, 0x5410, R31 ;  /* 0x000054103d1f7816 */ /* 0x000fe2000000001f */
[----:B------:R-:W-:Y:S06]  /*0e50*/  BRA `(.L_x_2120) ;  /* 0x0000000000ac7947 */ /* 0x000fec0003800000 */
.L_x_2119:
[----:B0-----:R-:W0:Y:S01]  /*0e60*/  @P0 LDC R29, c[0x0][0x40c] ;  /* 0x00010300ff1d0b82 */ /* 0x001e220000000800 */
[--C-:B-----5:R-:W-:Y:S01]  /*0e70*/  @P0 HADD2.F32 R28, -RZ, R24.reuse.H0_H0 ;  /* 0x20000018ff1c0230 */ /* 0x120fe20000004100 */
[----:B------:R-:W-:Y:S01]  /*0e80*/  MOV R56, RZ ;  /* 0x000000ff00387202 */ /* 0x000fe20000000f00 */
[----:B------:R-:W-:Y:S02]  /*0e90*/  @P0 HADD2.F32 R30, -RZ, R24.H1_H1 ;  /* 0x30000018ff1e0230 */ /* 0x000fe40000004100 */
[----:B------:R-:W-:Y:S02]  /*0ea0*/  HFMA2 R49, -RZ, RZ, 0, 0 ;  /* 0x00000000ff317431 */ /* 0x000fe400000001ff */
[--C-:B------:R-:W-:Y:S02]  /*0eb0*/  @P0 HADD2.F32 R54, -RZ, R25.reuse.H1_H1 ;  /* 0x30000019ff360230 */ /* 0x100fe40000004100 */
[----:B------:R-:W-:Y:S02]  /*0ec0*/  HFMA2 R51, -RZ, RZ, 0, 0 ;  /* 0x00000000ff337431 */ /* 0x000fe400000001ff */
[----:B------:R-:W-:Y:S01]  /*0ed0*/  @P0 HADD2.F32 R50, -RZ, R25.H0_H0 ;  /* 0x20000019ff320230 */ /* 0x000fe20000004100 */
[----:B------:R-:W2:Y:S01]  /*0ee0*/  @P0 LDC R31, c[0x0][0x40c] ;  /* 0x00010300ff1f0b82 */ /* 0x000ea20000000800 */
[----:B------:R-:W-:-:S07]  /*0ef0*/  MOV R52, RZ ;  /* 0x000000ff00347202 */ /* 0x000fce0000000f00 */
[----:B------:R-:W3:Y:S08]  /*0f00*/  @P0 LDC R55, c[0x0][0x40c] ;  /* 0x00010300ff370b82 */ /* 0x000ef00000000800 */
[----:B------:R-:W4:Y:S01]  /*0f10*/  @P0 LDC R53, c[0x0][0x40c] ;  /* 0x00010300ff350b82 */ /* 0x000f220000000800 */
[----:B0-----:R-:W-:Y:S01]  /*0f20*/  @P0 FMUL.FTZ R56, R28, R29 ;  /* 0x0000001d1c380220 */ /* 0x001fe20000410000 */
[----:B------:R-:W-:-:S02]  /*0f30*/  @P0 HADD2.F32 R28, -RZ, R26.H0_H0 ;  /* 0x2000001aff1c0230 */ /* 0x000fc40000004100 */
[----:B------:R-:W-:-:S04]  /*0f40*/  @P0 HADD2.F32 R29, -RZ, R26.H1_H1 ;  /* 0x3000001aff1d0230 */ /* 0x000fc80000004100 */
[----:B------:R-:W0:Y:S01]  /*0f50*/  @P0 LDC R59, c[0x0][0x40c] ;  /* 0x00010300ff3b0b82 */ /* 0x000e220000000800 */
[----:B--2---:R-:W-:Y:S01]  /*0f60*/  @P0 FMUL.FTZ R49, R30, R31 ;  /* 0x0000001f1e310220 */ /* 0x004fe20000410000 */
[--C-:B------:R-:W-:Y:S02]  /*0f70*/  @P0 HADD2.F32 R30, -RZ, R27.reuse.H0_H0 ;  /* 0x2000001bff1e0230 */ /* 0x100fe40000004100 */
[----:B------:R-:W-:-:S04]  /*0f80*/  @P0 HADD2.F32 R31, -RZ, R27.H1_H1 ;  /* 0x3000001bff1f0230 */ /* 0x000fc80000004100 */
[----:B------:R-:W2:Y:S01]  /*0f90*/  @P0 LDC R58, c[0x0][0x40c] ;  /* 0x00010300ff3a0b82 */ /* 0x000ea20000000800 */
[----:B---3--:R-:W-:Y:S01]  /*0fa0*/  @P0 FMUL.FTZ R51, R54, R55 ;  /* 0x0000003736330220 */ /* 0x008fe20000410000 */
[----:B------:R-:W-:-:S06]  /*0fb0*/  CS2R R54, SRZ ;  /* 0x0000000000367805 */ /* 0x000fcc000001ff00 */
[----:B------:R-:W3:Y:S01]  /*0fc0*/  @P0 LDC R61, c[0x0][0x40c] ;  /* 0x00010300ff3d0b82 */ /* 0x000ee20000000800 */
[----:B----4-:R-:W-:Y:S01]  /*0fd0*/  @P0 FMUL.FTZ R52, R50, R53 ;  /* 0x0000003532340220 */ /* 0x010fe20000410000 */
[----:B------:R-:W-:Y:S01]  /*0fe0*/  MOV R50, RZ ;  /* 0x000000ff00327202 */ /* 0x000fe20000000f00 */
[----:B------:R-:W-:-:S05]  /*0ff0*/  HFMA2 R53, -RZ, RZ, 0, 0 ;  /* 0x00000000ff357431 */ /* 0x000fca00000001ff */
[----:B------:R-:W4:Y:S01]  /*1000*/  @P0 LDC R60, c[0x0][0x40c] ;  /* 0x00010300ff3c0b82 */ /* 0x000f220000000800 */
[----:B0-----:R-:W-:Y:S01]  /*1010*/  @P0 FMUL.FTZ R50, R28, R59 ;  /* 0x0000003b1c320220 */ /* 0x001fe20000410000 */
[----:B------:R-:W-:Y:S01]  /*1020*/  F2FP.F16.F32.PACK_AB R28, RZ, R56 ;  /* 0x00000038ff1c723e */ /* 0x000fe200000000ff */
[----:B--2---:R-:W-:Y:S01]  /*1030*/  @P0 FMUL.FTZ R54, R29, R58 ;  /* 0x0000003a1d360220 */ /* 0x004fe20000410000 */
[----:B------:R-:W-:Y:S02]  /*1040*/  F2FP.F16.F32.PACK_AB R29, RZ, R49 ;  /* 0x00000031ff1d723e */ /* 0x000fe400000000ff */
[----:B------:R-:W-:Y:S02]  /*1050*/  F2FP.F16.F32.PACK_AB R58, RZ, R50 ;  /* 0x00000032ff3a723e */ /* 0x000fe400000000ff */
[----:B------:R-:W-:Y:S02]  /*1060*/  F2FP.F16.F32.PACK_AB R59, RZ, R54 ;  /* 0x00000036ff3b723e */ /* 0x000fe400000000ff */
[----:B------:R-:W-:Y:S01]  /*1070*/  PRMT R28, R28, 0x5410, R29 ;  /* 0x000054101c1c7816 */ /* 0x000fe2000000001d */
[----:B---3--:R-:W-:Y:S01]  /*1080*/  @P0 FMUL.FTZ R53, R30, R61 ;  /* 0x0000003d1e350220 */ /* 0x008fe20000410000 */
[----:B------:R-:W-:Y:S01]  /*1090*/  F2FP.F16.F32.PACK_AB R30, RZ, R52 ;  /* 0x00000034ff1e723e */ /* 0x000fe200000000ff */
[----:B----4-:R-:W-:Y:S01]  /*10a0*/  @P0 FMUL.FTZ R55, R31, R60 ;  /* 0x0000003c1f370220 */ /* 0x010fe20000410000 */
[----:B------:R-:W-:-:S02]  /*10b0*/  F2FP.F16.F32.PACK_AB R31, RZ, R51 ;  /* 0x00000033ff1f723e */ /* 0x000fc400000000ff */
[----:B------:R-:W-:Y:S02]  /*10c0*/  F2FP.F16.F32.PACK_AB R60, RZ, R53 ;  /* 0x00000035ff3c723e */ /* 0x000fe400000000ff */
[----:B------:R-:W-:Y:S02]  /*10d0*/  F2FP.F16.F32.PACK_AB R61, RZ, R55 ;  /* 0x00000037ff3d723e */ /* 0x000fe400000000ff */
[----:B------:R-:W-:Y:S02]  /*10e0*/  PRMT R29, R30, 0x5410, R31 ;  /* 0x000054101e1d7816 */ /* 0x000fe4000000001f */
[----:B------:R-:W-:Y:S02]  /*10f0*/  PRMT R30, R58, 0x5410, R59 ;  /* 0x000054103a1e7816 */ /* 0x000fe4000000003b */
[----:B------:R-:W-:-:S07]  /*1100*/  PRMT R31, R60, 0x5410, R61 ;  /* 0x000054103c1f7816 */ /* 0x000fce000000003d */
.L_x_2120:
[----:B------:R-:W0:Y:S01]  /*1110*/  @P0 LDC.64 R58, c[0x0][0x390] ;  /* 0x0000e400ff3a0b82 */ /* 0x000e220000000a00 */
[----:B------:R-:W-:Y:S02]  /*1120*/  IADD3 R61, PT, PT, R47, 0x80, RZ ;  /* 0x000000802f3d7810 */ /* 0x000fe40007ffe0ff */
[----:B------:R-:W-:-:S03]  /*1130*/  @P0 IADD3 R57, PT, PT, R57, 0x100, RZ ;  /* 0x0000010039390810 */ /* 0x000fc60007ffe0ff */
[----:B------:R-:W-:-:S05]  /*1140*/  IMAD.WIDE.U32 R60, R61, 0x10, R34 ;  /* 0x000000103d3c7825 */ /* 0x000fca00078e0022 */
[----:B------:R2:W-:Y:S01]  /*1150*/  STG.E.128 desc[UR6][R60.64], R28 ;  /* 0x0000001c3c007986 */ /* 0x0005e2000c101d06 */
[----:B0-----:R-:W-:-:S05]  /*1160*/  @P0 IMAD.WIDE.U32 R58, R57, 0x10, R58 ;  /* 0x00000010393a0825 */ /* 0x001fca00078e003a */
[----:B------:R2:W5:Y:S01]  /*1170*/  @P0 LDG.E.128 R24, desc[UR6][R58.64] ;  /* 0x000000063a180981 */ /* 0x000562000c1e1d00 */
[----:B------:R-:W-:Y:S01]  /*1180*/  IADD3 R47, PT, PT, R47, 0x100, RZ ;  /* 0x000001002f2f7810 */ /* 0x000fe20007ffe0ff */
[----:B------:R-:W-:Y:S06]  /*1190*/  BRA.U !UP0, `(.L_x_2121) ;  /* 0x0000000108c47547 */ /* 0x000fec000b800000 */
[----:B--2---:R-:W0:Y:S02]  /*11a0*/  LDC.64 R28, c[0x0][0x3a0] ;  /* 0x0000e800ff1c7b82 */ /* 0x004e240000000a00 */
[----:B0-----:R-:W-:-:S06]  /*11b0*/  IMAD.WIDE.U32 R28, R47, 0x10, R28 ;  /* 0x000000102f1c7825 */ /* 0x001fcc00078e001c */
[----:B------:R-:W2:Y:S01]  /*11c0*/  LDG.E.128 R28, desc[UR6][R28.64] ;  /* 0x000000061c1c7981 */ /* 0x000ea2000c1e1d00 */
[----:B------:R-:W-:-:S13]  /*11d0*/  ISETP.GT.AND P0, PT, R46, RZ, PT ;  /* 0x000000ff2e00720c */ /* 0x000fda0003f04270 */
[----:B------:R-:W0:Y:S01]  /*11e0*/  @P0 LDC R58, c[0x0][0x40c] ;  /* 0x00010300ff3a0b82 */ /* 0x000e220000000800 */
[----:B-----5:R-:W-:Y:S02]  /*11f0*/  @P0 HADD2.F32 R46, -RZ, R25.H0_H0 ;  /* 0x20000019ff2e0230 */ /* 0x020fe40000004100 */
[----:B------:R-:W-:-:S05]  /*1200*/  @P0 HADD2.F32 R63, -RZ, R24.H1_H1 ;  /* 0x30000018ff3f0230 */ /* 0x000fca0000004100 */
[----:B------:R-:W3:Y:S08]  /*1210*/  @P0 LDC R60, c[0x0][0x40c] ;  /* 0x00010300ff3c0b82 */ /* 0x000ef00000000800 */
[----:B------:R-:W4:Y:S08]  /*1220*/  @P0 LDC R61, c[0x0][0x40c] ;  /* 0x00010300ff3d0b82 */ /* 0x000f300000000800 */
[----:B------:R-:W1:Y:S01]  /*1230*/  @P0 LDC R62, c[0x0][0x40c] ;  /* 0x00010300ff3e0b82 */ /* 0x000e620000000800 */
[----:B--2---:R-:W-:-:S02]  /*1240*/  HADD2.F32 R57, -RZ, R29.H0_H0 ;  /* 0x2000001dff397230 */ /* 0x004fc40000004100 */
[----:B------:R-:W-:Y:S02]  /*1250*/  HADD2.F32 R59, -RZ, R29.H1_H1 ;  /* 0x3000001dff3b7230 */ /* 0x000fe40000004100 */
[----:B------:R-:W-:Y:S02]  /*1260*/  @P0 HADD2.F32 R29, -RZ, R26.H0_H0 ;  /* 0x2000001aff1d0230 */ /* 0x000fe40000004100 */
[----:B0-----:R-:W-:Y:S01]  /*1270*/  @P0 FFMA.FTZ R57, R46, R58, R57 ;  /* 0x0000003a2e390223 */ /* 0x001fe20000010039 */
[----:B------:R-:W-:Y:S02]  /*1280*/  @P0 HADD2.F32 R46, -RZ, R25.H1_H1 ;  /* 0x30000019ff2e0230 */ /* 0x000fe40000004100 */
[--C-:B------:R-:W-:Y:S02]  /*1290*/  HADD2.F32 R58, -RZ, R30.reuse.H0_H0 ;  /* 0x2000001eff3a7230 */ /* 0x100fe40000004100 */
[--C-:B------:R-:W-:Y:S02]  /*12a0*/  HADD2.F32 R64, -RZ, R31.reuse.H1_H1 ;  /* 0x3000001fff407230 */ /* 0x100fe40000004100 */
[----:B---3--:R-:W-:Y:S01]  /*12b0*/  @P0 FFMA.FTZ R59, R46, R60, R59 ;  /* 0x0000003c2e3b0223 */ /* 0x008fe2000001003b */
[----:B------:R-:W-:Y:S01]  /*12c0*/  HADD2.F32 R60, -RZ, R31.H0_H0 ;  /* 0x2000001fff3c7230 */ /* 0x000fe20000004100 */
[----:B------:R-:W0:Y:S01]  /*12d0*/  @P0 LDC R46, c[0x0][0x40c] ;  /* 0x00010300ff2e0b82 */ /* 0x000e220000000800 */
[----:B----4-:R-:W-:Y:S01]  /*12e0*/  @P0 FFMA.FTZ R58, R29, R61, R58 ;  /* 0x0000003d1d3a0223 */ /* 0x010fe2000001003a */
[----:B------:R-:W-:-:S02]  /*12f0*/  HADD2.F32 R61, -RZ, R30.H1_H1 ;  /* 0x3000001eff3d7230 */ /* 0x000fc40000004100 */
[----:B------:R-:W-:Y:S02]  /*1300*/  @P0 HADD2.F32 R30, -RZ, R26.H1_H1 ;  /* 0x3000001aff1e0230 */ /* 0x000fe40000004100 */
[----:B------:R-:W-:Y:S01]  /*1310*/  @P0 HADD2.F32 R29, -RZ, R27.H0_H0 ;  /* 0x2000001bff1d0230 */ /* 0x000fe20000004100 */
[----:B------:R-:W-:-:S04]  /*1320*/  F2FP.F16.F32.PACK_AB R66, RZ, R58 ;  /* 0x0000003aff42723e */ /* 0x000fc800000000ff */
[----:B-1----:R-:W-:Y:S01]  /*1330*/  @P0 FFMA.FTZ R60, R29, R62, R60 ;  /* 0x0000003e1d3c0223 */ /* 0x002fe2000001003c */
[----:B------:R-:W-:Y:S01]  /*1340*/  HADD2.F32 R62, -RZ, R28.H1_H1 ;  /* 0x3000001cff3e7230 */ /* 0x000fe20000004100 */
[----:B------:R-:W1:Y:S03]  /*1350*/  @P0 LDC R29, c[0x0][0x40c] ;  /* 0x00010300ff1d0b82 */ /* 0x000e660000000800 */
[----:B------:R-:W-:Y:S01]  /*1360*/  F2FP.F16.F32.PACK_AB R31, RZ, R60 ;  /* 0x0000003cff1f723e */ /* 0x000fe200000000ff */
[----:B0-----:R-:W-:-:S04]  /*1370*/  @P0 FFMA.FTZ R61, R30, R46, R61 ;  /* 0x0000002e1e3d0223 */ /* 0x001fc8000001003d */
[----:B------:R-:W0:Y:S01]  /*1380*/  @P0 LDC R30, c[0x0][0x40c] ;  /* 0x00010300ff1e0b82 */ /* 0x000e220000000800 */
[----:B------:R-:W-:Y:S01]  /*1390*/  F2FP.F16.F32.PACK_AB R67, RZ, R61 ;  /* 0x0000003dff43723e */ /* 0x000fe200000000ff */
[----:B0-----:R-:W-:Y:S01]  /*13a0*/  @P0 FFMA.FTZ R62, R63, R30, R62 ;  /* 0x0000001e3f3e0223 */ /* 0x001fe2000001003e */
[----:B------:R-:W-:-:S05]  /*13b0*/  HADD2.F32 R63, -RZ, R28.H0_H0 ;  /* 0x2000001cff3f7230 */ /* 0x000fca0000004100 */
[----:B------:R-:W0:Y:S01]  /*13c0*/  @P0 LDC R30, c[0x0][0x40c] ;  /* 0x00010300ff1e0b82 */ /* 0x000e220000000800 */
[----:B------:R-:W-:Y:S01]  /*13d0*/  @P0 HADD2.F32 R28, -RZ, R24.H0_H0 ;  /* 0x20000018ff1c0230 */ /* 0x000fe20000004100 */
[----:B------:R-:W-:-:S04]  /*13e0*/  F2FP.F16.F32.PACK_AB R65, RZ, R62 ;  /* 0x0000003eff41723e */ /* 0x000fc800000000ff */
[----:B-1----:R-:W-:Y:S01]  /*13f0*/  @P0 FFMA.FTZ R63, R28, R29, R63 ;  /* 0x0000001d1c3f0223 */ /* 0x002fe2000001003f */
[----:B------:R-:W-:-:S04]  /*1400*/  @P0 HADD2.F32 R29, -RZ, R27.H1_H1 ;  /* 0x3000001bff1d0230 */ /* 0x000fc80000004100 */
        /* <DEDUP_REMOVED lines=10> */
.L_x_2121:
[----:B--2---:R-:W0:Y:S01]  /*14b0*/  @P0 LDC R29, c[0x0][0x40c] ;  /* 0x00010300ff1d0b82 */ /* 0x004e220000000800 */
[----:B-----5:R-:W-:Y:S01]  /*14c0*/  @P0 HADD2.F32 R28, -RZ, R24.H0_H0 ;  /* 0x20000018ff1c0230 */ /* 0x020fe20000004100 */
[----:B------:R-:W-:Y:S02]  /*14d0*/  CS2R R62, SRZ ;  /* 0x00000000003e7805 */ /* 0x000fe4000001ff00 */
[----:B------:R-:W-:Y:S02]  /*14e0*/  MOV R57, RZ ;  /* 0x000000ff00397202 */ /* 0x000fe40000000f00 */
[----:B------:R-:W-:Y:S01]  /*14f0*/  CS2R R58, SRZ ;  /* 0x00000000003a7805 */ /* 0x000fe2000001ff00 */
[----:B------:R-:W-:Y:S01]  /*1500*/  HFMA2 R64, -RZ, RZ, 0, 0 ;  /* 0x00000000ff407431 */ /* 0x000fe200000001ff */
[----:B------:R-:W2:Y:S08]  /*1510*/  @P0 LDC R30, c[0x0][0x40c] ;  /* 0x00010300ff1e0b82 */ /* 0x000eb00000000800 */
[----:B------:R-:W3:Y:S08]  /*1520*/  @P0 LDC R31, c[0x0][0x40c] ;  /* 0x00010300ff1f0b82 */ /* 0x000ef00000000800 */
[----:B------:R-:W4:Y:S01]  /*1530*/  @P0 LDC R61, c[0x0][0x40c] ;  /* 0x00010300ff3d0b82 */ /* 0x000f220000000800 */
[----:B0-----:R-:W-:Y:S01]  /*1540*/  @P0 FMUL.FTZ R63, R28, R29 ;  /* 0x0000001d1c3f0220 */ /* 0x001fe20000410000 */
[----:B------:R-:W-:-:S02]  /*1550*/  @P0 HADD2.F32 R29, -RZ, R25.H0_H0 ;  /* 0x20000019ff1d0230 */ /* 0x000fc40000004100 */
[----:B------:R-:W-:-:S04]  /*1560*/  @P0 HADD2.F32 R28, -RZ, R24.H1_H1 ;  /* 0x30000018ff1c0230 */ /* 0x000fc80000004100 */
[----:B------:R-:W0:Y:S01]  /*1570*/  @P0 LDC R65, c[0x0][0x40c] ;  /* 0x00010300ff410b82 */ /* 0x000e220000000800 */
[----:B--2---:R-:W-:-:S05]  /*1580*/  @P0 FMUL.FTZ R57, R29, R30 ;  /* 0x0000001e1d390220 */ /* 0x004fca0000410000 */
[----:B------:R-:W-:Y:S02]  /*1590*/  F2FP.F16.F32.PACK_AB R30, RZ, R57 ;  /* 0x00000039ff1e723e */ /* 0x000fe400000000ff */
[----:B------:R-:W2:Y:S01]  /*15a0*/  @P0 LDC R67, c[0x0][0x40c] ;  /* 0x00010300ff430b82 */ /* 0x000ea20000000800 */
[----:B---3--:R-:W-:Y:S01]  /*15b0*/  @P0 FMUL.FTZ R62, R28, R31 ;  /* 0x0000001f1c3e0220 */ /* 0x008fe20000410000 */
[----:B------:R-:W-:-:S06]  /*15c0*/  @P0 HADD2.F32 R28, -RZ, R25.H1_H1 ;  /* 0x30000019ff1c0230 */ /* 0x000fcc0000004100 */
[----:B------:R-:W3:Y:S01]  /*15d0*/  @P0 LDC R29, c[0x0][0x40c] ;  /* 0x00010300ff1d0b82 */ /* 0x000ee20000000800 */
[----:B----4-:R-:W-:Y:S01]  /*15e0*/  @P0 FMUL.FTZ R59, R28, R61 ;  /* 0x0000003d1c3b0220 */ /* 0x010fe20000410000 */
[----:B------:R-:W-:Y:S01]  /*15f0*/  @P0 HADD2.F32 R28, -RZ, R26.H0_H0 ;  /* 0x2000001aff1c0230 */ /* 0x000fe20000004100 */
[----:B------:R-:W-:-:S05]  /*1600*/  CS2R R60, SRZ ;  /* 0x00000000003c7805 */ /* 0x000fca000001ff00 */
[----:B------:R-:W4:Y:S01]  /*1610*/  @P0 LDC R31, c[0x0][0x40c] ;  /* 0x00010300ff1f0b82 */ /* 0x000f220000000800 */
[----:B0-----:R-:W-:Y:S01]  /*1620*/  @P0 FMUL.FTZ R58, R28, R65 ;  /* 0x000000411c3a0220 */ /* 0x001fe20000410000 */
[----:B------:R-:W-:Y:S01]  /*1630*/  @P0 HADD2.F32 R28, -RZ, R26.H1_H1 ;  /* 0x3000001aff1c0230 */ /* 0x000fe20000004100 */
[----:B------:R-:W-:-:S03]  /*1640*/  F2FP.F16.F32.PACK_AB R65, RZ, R59 ;  /* 0x0000003bff41723e */ /* 0x000fc600000000ff */
[----:B------:R-:W-:Y:S01]  /*1650*/  F2FP.F16.F32.PACK_AB R66, RZ, R58 ;  /* 0x0000003aff42723e */ /* 0x000fe200000000ff */
[----:B--2---:R-:W-:Y:S01]  /*1660*/  @P0 FMUL.FTZ R61, R28, R67 ;  /* 0x000000431c3d0220 */ /* 0x004fe20000410000 */
[----:B------:R-:W-:-:S04]  /*1670*/  @P0 HADD2.F32 R28, -RZ, R27.H0_H0 ;  /* 0x2000001bff1c0230 */ /* 0x000fc80000004100 */
[----:B------:R-:W-:Y:S01]  /*1680*/  F2FP.F16.F32.PACK_AB R67, RZ, R61 ;  /* 0x0000003dff43723e */ /* 0x000fe200000000ff */
[----:B---3--:R-:W-:Y:S01]  /*1690*/  @P0 FMUL.FTZ R60, R28, R29 ;  /* 0x0000001d1c3c0220 */ /* 0x008fe20000410000 */
[----:B------:R-:W-:Y:S01]  /*16a0*/  @P0 HADD2.F32 R28, -RZ, R27.H1_H1 ;  /* 0x3000001bff1c0230 */ /* 0x000fe20000004100 */
[----:B------:R-:W-:-:S04]  /*16b0*/  F2FP.F16.F32.PACK_AB R29, RZ, R62 ;  /* 0x0000003eff1d723e */ /* 0x000fc800000000ff */
[----:B----4-:R-:W-:Y:S01]  /*16c0*/  @P0 FMUL.FTZ R64, R28, R31 ;  /* 0x0000001f1c400220 */ /* 0x010fe20000410000 */
[----:B------:R-:W-:Y:S02]  /*16d0*/  F2FP.F16.F32.PACK_AB R28, RZ, R63 ;  /* 0x0000003fff1c723e */ /* 0x000fe400000000ff */
[----:B------:R-:W-:Y:S02]  /*16e0*/  F2FP.F16.F32.PACK_AB R31, RZ, R60 ;  /* 0x0000003cff1f723e */ /* 0x000fe400000000ff */
[----:B------:R-:W-:Y:S02]  /*16f0*/  F2FP.F16.F32.PACK_AB R46, RZ, R64 ;  /* 0x00000040ff2e723e */ /* 0x000fe400000000ff */
[----:B------:R-:W-:Y:S02]  /*1700*/  PRMT R28, R28, 0x5410, R29 ;  /* 0x000054101c1c7816 */ /* 0x000fe4000000001d */
[----:B------:R-:W-:Y:S02]  /*1710*/  PRMT R29, R30, 0x5410, R65 ;  /* 0x000054101e1d7816 */ /* 0x000fe40000000041 */
[----:B------:R-:W-:-:S02]  /*1720*/  PRMT R30, R66, 0x5410, R67 ;  /* 0x00005410421e7816 */ /* 0x000fc40000000043 */
[----:B------:R-:W-:-:S07]  /*1730*/  PRMT R31, R31, 0x5410, R46 ;  /* 0x000054101f1f7816 */ /* 0x000fce000000002e */
.L_x_2122:
        /* <DEDUP_REMOVED lines=107> */
.L_x_2124:
[----:B-1----:R-:W-:Y:S05]  /*1df0*/  BSYNC.RECONVERGENT B0 ;  /* 0x0000000000007941 */ /* 0x002fea0003800200 */
.L_x_2123:
[----:B------:R-:W-:Y:S01]  /*1e00*/  BAR.SYNC.DEFER_BLOCKING 0x0 ;  /* 0x0000000000007b1d */ /* 0x000fe20000010000 */
[----:B------:R-:W-:Y:S02]  /*1e10*/  MOV R35, RZ ;  /* 0x000000ff00237202 */ /* 0x000fe40000000f00 */
[----:B0-----:R-:W-:-:S03]  /*1e20*/  CS2R R28, SRZ ;  /* 0x00000000001c7805 */ /* 0x001fc6000001ff00 */
[----:B------:R-:W-:Y:S04]  /*1e30*/  BSSY.RECONVERGENT B0, `(.L_x_2125) ;  /* 0x000000a000007945 */ /* 0x000fe80003800200 */
        /* <DEDUP_REMOVED lines=9> */
.L_x_2126:
[----:B------:R-:W-:Y:S05]  /*1ed0*/  BSYNC.RECONVERGENT B0 ;  /* 0x0000000000007941 */ /* 0x000fea0003800200 */
.L_x_2125:
[----:B------:R-:W1:Y:S01]  /*1ee0*/  SHFL.DOWN PT, R30, R35, 0x2, 0x1f ;  /* 0x08401f00231e7f89 */ /* 0x000e6200000e0000 */
[-C--:B------:R-:W-:Y:S02]  /*1ef0*/  I2FP.F32.U32 R47, R35.reuse ;  /* 0x00000023002f7245 */ /* 0x080fe40000201000 */
[----:B------:R-:W-:Y:S01]  /*1f00*/  ISETP.NE.AND P1, PT, R10, RZ, PT ;  /* 0x000000ff0a00720c */ /* 0x000fe20003f25270 */
[----:B0-----:R-:W0:Y:S01]  /*1f10*/  SHFL.DOWN PT, R34, R28, 0x2, 0x1f ;  /* 0x08401f001c227f89 */ /* 0x001e2200000e0000 */
[----:B------:R-:W-:Y:S02]  /*1f20*/  ISETP.NE.AND P0, PT, RZ, UR10, PT ;  /* 0x0000000aff007c0c */ /* 0x000fe4000bf05270 */
[----:B-1----:R-:W-:Y:S02]  /*1f30*/  I2FP.F32.S32 R31, R30 ;  /* 0x0000001e001f7245 */ /* 0x002fe40000201400 */
[----:B------:R-:W-:Y:S01]  /*1f40*/  IADD3 R30, PT, PT, R30, R35, RZ ;  /* 0x000000231e1e7210 */ /* 0x000fe20007ffe0ff */
[----:B0-----:R-:W-:-:S02]  /*1f50*/  FADD.FTZ R46, -R34, R28 ;  /* 0x0000001c222e7221 */ /* 0x001fc40000010100 */
[----:B------:R-:W-:Y:S02]  /*1f60*/  FMUL.FTZ R34, R34, R31 ;  /* 0x0000001f22227220 */ /* 0x000fe40000410000 */
[----:B------:R-:W-:Y:S01]  /*1f70*/  SHFL.DOWN PT, R35, R30, 0x1, 0x1f ;  /* 0x08201f001e237f89 */ /* 0x000fe200000e0000 */
[----:B------:R-:W-:Y:S01]  /*1f80*/  FMUL.FTZ R46, R46, R46 ;  /* 0x0000002e2e2e7220 */ /* 0x000fe20000410000 */
[----:B------:R-:W-:Y:S01]  /*1f90*/  FFMA.FTZ R68, R47, R28, R34 ;  /* 0x0000001c2f447223 */ /* 0x000fe20000010022 */
[----:B------:R-:W-:Y:S02]  /*1fa0*/  I2FP.F32.S32 R34, R30 ;  /* 0x0000001e00227245 */ /* 0x000fe40000201400 */
[----:B------:R-:W-:Y:S02]  /*1fb0*/  FMUL.FTZ R66, R46, R47 ;  /* 0x0000002f2e427220 */ /* 0x000fe40000410000 */
[----:B------:R-:W0:Y:S01]  /*1fc0*/  MUFU.RCP R65, R34 ;  /* 0x0000002200417308 */ /* 0x000e220000001000 */
[----:B------:R-:W1:Y:S01]  /*1fd0*/  SHFL.DOWN PT, R46, R29, 0x2, 0x1f ;  /* 0x08401f001d2e7f89 */ /* 0x000e6200000e0000 */
[----:B------:R-:W-:Y:S01]  /*1fe0*/  FMUL.FTZ R31, R66, R31 ;  /* 0x0000001f421f7220 */ /* 0x000fe20000410000 */
[----:B0-----:R-:W-:-:S05]  /*1ff0*/  FMUL.FTZ R47, R65, R68 ;  /* 0x00000044412f7220 */ /* 0x001fca0000410000 */
[----:B------:R-:W0:Y:S01]  /*2000*/  SHFL.DOWN PT, R28, R47, 0x1, 0x1f ;  /* 0x08201f002f1c7f89 */ /* 0x000e2200000e0000 */
[----:B-1----:R-:W-:-:S04]  /*2010*/  FADD.FTZ R46, R46, R29 ;  /* 0x0000001d2e2e7221 */ /* 0x002fc80000010000 */
[----:B------:R-:W-:Y:S01]  /*2020*/  FFMA.FTZ R31, R65, R31, R46 ;  /* 0x0000001f411f7223 */ /* 0x000fe2000001002e */
[-C--:B------:R-:W-:Y:S02]  /*2030*/  IADD3 R46, PT, PT, R30, R35.reuse, RZ ;  /* 0x000000231e2e7210 */ /* 0x080fe40007ffe0ff */
[----:B------:R-:W-:Y:S01]  /*2040*/  I2FP.F32.S32 R35, R35 ;  /* 0x0000002300237245 */ /* 0x000fe20000201400 */
[----:B------:R-:W1:Y:S01]  /*2050*/  LDC R30, c[0x0][0x448] ;  /* 0x00011200ff1e7b82 */ /* 0x000e620000000800 */
        /* <DEDUP_REMOVED lines=8> */
[----:B---3--:R-:W-:-:S03]  /*20e0*/  FMUL.FTZ R47, R46, R65 ;  /* 0x000000412e2f7220 */ /* 0x008fc60000410000 */
[----:B------:R-:W-:Y:S01]  /*20f0*/  FMUL.FTZ R35, R29, R35 ;  /* 0x000000231d237220 */ /* 0x000fe20000410000 */
[----:B--2---:R-:W-:Y:S02]  /*2100*/  FADD.FTZ R29, R31, R66 ;  /* 0x000000421f1d7221 */ /* 0x004fe40000010000 */
[----:B------:R-:W0:Y:S02]  /*2110*/  SHFL.IDX PT, R47, R47, RZ, 0x1f ;  /* 0x00001fff2f2f7589 */ /* 0x000e2400000e0000 */
[----:B------:R-:W-:Y:S02]  /*2120*/  FFMA.FTZ R46, R46, R35, R29 ;  /* 0x000000232e2e7223 */ /* 0x000fe4000001001d */
[----:B------:R-:W2:Y:S03]  /*2130*/  @!P1 LDC.64 R34, c[0x0][0x3c0] ;  /* 0x0000f000ff229b82 */ /* 0x000ea60000000a00 */
[----:B------:R-:W1:Y:S01]  /*2140*/  SHFL.IDX PT, R31, R46, RZ, 0x1f ;  /* 0x00001fff2e1f7589 */ /* 0x000e6200000e0000 */
[----:B0-----:R-:W-:Y:S01]  /*2150*/  FMUL.FTZ R28, R47, R47 ;  /* 0x0000002f2f1c7220 */ /* 0x001fe20000410000 */
[----:B--2---:R-:W-:-:S04]  /*2160*/  @!P1 IMAD.WIDE R34, R7, 0x4, R34 ;  /* 0x0000000407229825 */ /* 0x004fc800078e0222 */
[----:B------:R-:W-:Y:S01]  /*2170*/  FSEL R29, R28, RZ, P0 ;  /* 0x000000ff1c1d7208 */ /* 0x000fe20000000000 */
[----:B-1----:R-:W-:Y:S02]  /*2180*/  FFMA.FTZ R28, R31, UR11, R30 ;  /* 0x0000000b1f1c7c23 */ /* 0x002fe4000801001e */
[----:B------:R-:W0:Y:S01]  /*2190*/  @!P1 LDC.64 R30, c[0x0][0x3c8] ;  /* 0x0000f200ff1e9b82 */ /* 0x000e220000000a00 */
[----:B------:R1:W-:Y:S01]  /*21a0*/  @!P1 STG.E desc[UR6][R34.64], R47 ;  /* 0x0000002f22009986 */ /* 0x0003e2000c101906 */
[----:B------:R-:W-:-:S06]  /*21b0*/  FADD.FTZ R29, R28, R29 ;  /* 0x0000001d1c1d7221 */ /* 0x000fcc0000010000 */
[----:B------:R-:W2:Y:S01]  /*21c0*/  MUFU.RSQ R29, R29 ;  /* 0x0000001d001d7308 */ /* 0x000ea20000001400 */
[----:B0-----:R-:W-:-:S05]  /*21d0*/  @!P1 IMAD.WIDE R30, R7, 0x4, R30 ;  /* 0x00000004071e9825 */ /* 0x001fca00078e021e */
[----:B--2---:R1:W-:Y:S01]  /*21e0*/  @!P1 STG.E desc[UR6][R30.64], R29 ;  /* 0x0000001d1e009986 */ /* 0x0043e2000c101906 */
[----:B------:R-:W-:-:S13]  /*21f0*/  ISETP.GE.AND P1, PT, R32, 0x1, PT ;  /* 0x000000012000780c */ /* 0x000fda0003f26270 */
[----:B-1----:R-:W-:Y:S05]  /*2200*/  @!P1 BRA `(.L_x_2127) ;  /* 0x00000008004c9947 */ /* 0x002fea0003800000 */
[----:B------:R-:W-:Y:S01]  /*2210*/  FSEL R30, R47, RZ, !P0 ;  /* 0x000000ff2f1e7208 */ /* 0x000fe20004000000 */
[----:B------:R-:W-:Y:S01]  /*2220*/  HADD2.F32 R31, -RZ, R9.H0_H0 ;  /* 0x20000009ff1f7230 */ /* 0x000fe20000004100 */
[----:B------:R-:W-:Y:S01]  /*2230*/  IADD3 R32, PT, PT, R32, -0x1, RZ ;  /* 0xffffffff20207810 */ /* 0x000fe20007ffe0ff */
[----:B------:R-:W-:Y:S02]  /*2240*/  HADD2.F32 R35, -RZ, R12.H0_H0 ;  /* 0x2000000cff237230 */ /* 0x000fe40000004100 */
[C---:B------:R-:W-:Y:S01]  /*2250*/  FADD.FTZ R28, -R30.reuse, R43 ;  /* 0x0000002b1e1c7221 */ /* 0x040fe20000010100 */
[C---:B------:R-:W-:Y:S01]  /*2260*/  FADD.FTZ R38, -R30.reuse, R38 ;  /* 0x000000261e267221 */ /* 0x040fe20000010100 */
[C---:B------:R-:W-:Y:S01]  /*2270*/  FADD.FTZ R46, -R30.reuse, R36 ;  /* 0x000000241e2e7221 */ /* 0x040fe20000010100 */
[----:B------:R-:W-:Y:S02]  /*2280*/  HADD2.F32 R43, -RZ, R13.H1_H1 ;  /* 0x3000000dff2b7230 */ /* 0x000fe40000004100 */
[C---:B------:R-:W-:Y:S01]  /*2290*/  FMUL.FTZ R28, R29.reuse, R28 ;  /* 0x0000001c1d1c7220 */ /* 0x040fe20000410000 */
[----:B------:R-:W-:Y:S01]  /*22a0*/  FMUL.FTZ R34, R29, R38 ;  /* 0x000000261d227220 */ /* 0x000fe20000410000 */
[----:B------:R-:W-:Y:S01]  /*22b0*/  FADD.FTZ R38, -R30, R37 ;  /* 0x000000251e267221 */ /* 0x000fe20000010100 */
[----:B------:R-:W-:-:S02]  /*22c0*/  HADD2.F32 R37, -RZ, R8.H1_H1 ;  /* 0x30000008ff257230 */ /* 0x000fc40000004100 */
[----:B------:R-:W-:Y:S01]  /*22d0*/  FFMA.FTZ R28, R28, R31, R35 ;  /* 0x0000001f1c1c7223 */ /* 0x000fe20000010023 */
[----:B------:R-:W-:Y:S02]  /*22e0*/  HADD2.F32 R31, -RZ, R9.H1_H1 ;  /* 0x30000009ff1f7230 */ /* 0x000fe40000004100 */
[C---:B------:R-:W-:Y:S01]  /*22f0*/  FMUL.FTZ R36, R29.reuse, R38 ;  /* 0x000000261d247220 */ /* 0x040fe20000410000 */
[----:B------:R-:W-:Y:S02]  /*2300*/  HADD2.F32 R35, -RZ, R12.H1_H1 ;  /* 0x3000000cff237230 */ /* 0x000fe40000004100 */
[----:B------:R-:W-:Y:S01]  /*2310*/  FMUL.FTZ R46, R29, R46 ;  /* 0x0000002e1d2e7220 */ /* 0x000fe20000410000 */
[C---:B------:R-:W-:Y:S01]  /*2320*/  FADD.FTZ R38, -R30.reuse, R45 ;  /* 0x0000002d1e267221 */ /* 0x040fe20000010100 */
[----:B------:R-:W-:Y:S01]  /*2330*/  FADD.FTZ R48, -R30, R48 ;  /* 0x000000301e307221 */ /* 0x000fe20000010100 */
[----:B------:R-:W-:Y:S02]  /*2340*/  HADD2.F32 R45, -RZ, R14.H1_H1 ;  /* 0x3000000eff2d7230 */ /* 0x000fe40000004100 */
[----:B------:R-:W-:Y:S01]  /*2350*/  FFMA.FTZ R34, R34, R31, R35 ;  /* 0x0000001f22227223 */ /* 0x000fe20000010023 */
[----:B------:R-:W-:-:S02]  /*2360*/  HADD2.F32 R31, -RZ, R8.H0_H0 ;  /* 0x20000008ff1f7230 */ /* 0x000fc40000004100 */
[----:B------:R-:W-:Y:S01]  /*2370*/  FMUL.FTZ R38, R29, R38 ;  /* 0x000000261d267220 */ /* 0x000fe20000410000 */
[----:B------:R-:W-:Y:S02]  /*2380*/  HADD2.F32 R35, -RZ, R13.H0_H0 ;  /* 0x2000000dff237230 */ /* 0x000fe40000004100 */
[C---:B------:R-:W-:Y:S01]  /*2390*/  FADD.FTZ R44, -R30.reuse, R44 ;  /* 0x0000002c1e2c7221 */ /* 0x040fe20000010100 */
[----:B------:R-:W-:Y:S02]  /*23a0*/  HADD2.F32 R65, -RZ, R5.H0_H0 ;  /* 0x20000005ff417230 */ /* 0x000fe40000004100 */
[C---:B------:R-:W-:Y:S01]  /*23b0*/  FADD.FTZ R56, -R30.reuse, R56 ;  /* 0x000000381e387221 */ /* 0x040fe20000010100 */
[----:B------:R-:W-:Y:S01]  /*23c0*/  FADD.FTZ R52, -R30, R52 ;  /* 0x000000341e347221 */ /* 0x000fe20000010100 */
[----:B------:R-:W-:Y:S01]  /*23d0*/  FFMA.FTZ R36, R36, R31, R35 ;  /* 0x0000001f24247223 */ /* 0x000fe20000010023 */
[----:B------:R-:W-:Y:S01]  /*23e0*/  FFMA.FTZ R35, R46, R37, R43 ;  /* 0x000000252e237223 */ /* 0x000fe2000001002b */
[----:B------:R-:W-:-:S02]  /*23f0*/  HADD2.F32 R43, -RZ, R6.H1_H1 ;  /* 0x30000006ff2b7230 */ /* 0x000fc40000004100 */
[C---:B------:R-:W-:Y:S01]  /*2400*/  FMUL.FTZ R46, R29.reuse, R48 ;  /* 0x000000301d2e7220 */ /* 0x040fe20000410000 */
[----:B------:R-:W-:Y:S02]  /*2410*/  HADD2.F32 R31, -RZ, R6.H0_H0 ;  /* 0x20000006ff1f7230 */ /* 0x000fe40000004100 */
[----:B------:R-:W-:Y:S01]  /*2420*/  FMUL.FTZ R44, R29, R44 ;  /* 0x0000002c1d2c7220 */ /* 0x000fe20000410000 */
[----:B------:R-:W-:Y:S02]  /*2430*/  HADD2.F32 R37, -RZ, R14.H0_H0 ;  /* 0x2000000eff257230 */ /* 0x000fe40000004100 */
[----:B------:R-:W-:Y:S01]  /*2440*/  FFMA.FTZ R43, R38, R43, R45 ;  /* 0x0000002b262b7223 */ /* 0x000fe2000001002d */
[C---:B------:R-:W-:Y:S01]  /*2450*/  FADD.FTZ R38, -R30.reuse, R39 ;  /* 0x000000271e267221 */ /* 0x040fe20000010100 */
[--C-:B------:R-:W-:Y:S02]  /*2460*/  HADD2.F32 R39, -RZ, R15.reuse.H1_H1 ;  /* 0x3000000fff277230 */ /* 0x100fe40000004100 */
[----:B------:R-:W-:Y:S01]  /*2470*/  FADD.FTZ R48, -R30, R49 ;  /* 0x000000311e307221 */ /* 0x000fe20000010100 */
[----:B------:R-:W-:Y:S01]  /*2480*/  FFMA.FTZ R46, R46, R31, R37 ;  /* 0x0000001f2e2e7223 */ /* 0x000fe20000010025 */
[----:B------:R-:W-:-:S02]  /*2490*/  HADD2.F32 R31, -RZ, R15.H0_H0 ;  /* 0x2000000fff1f7230 */ /* 0x000fc40000004100 */
[C---:B------:R-:W-:Y:S01]  /*24a0*/  FMUL.FTZ R38, R29.reuse, R38 ;  /* 0x000000261d267220 */ /* 0x040fe20000410000 */
[----:B------:R-:W-:Y:S02]  /*24b0*/  HADD2.F32 R37, -RZ, R5.H1_H1 ;  /* 0x30000005ff257230 */ /* 0x000fe40000004100 */
[----:B------:R-:W-:Y:S01]  /*24c0*/  FMUL.FTZ R48, R29, R48 ;  /* 0x000000301d307220 */ /* 0x000fe20000410000 */
[--C-:B------:R-:W-:Y:S02]  /*24d0*/  HADD2.F32 R45, -RZ, R16.reuse.H1_H1 ;  /* 0x30000010ff2d7230 */ /* 0x100fe40000004100 */
[----:B------:R-:W-:Y:S01]  /*24e0*/  FFMA.FTZ R65, R44, R65, R31 ;  /* 0x000000412c417223 */ /* 0x000fe2000001001f */
[----:B------:R-:W-:Y:S02]  /*24f0*/  HADD2.F32 R44, -RZ, R16.H0_H0 ;  /* 0x20000010ff2c7230 */ /* 0x000fe40000004100 */
[----:B------:R-:W-:Y:S01]  /*2500*/  FFMA.FTZ R31, R38, R37, R39 ;  /* 0x00000025261f7223 */ /* 0x000fe20000010027 */
[----:B------:R-:W-:-:S02]  /*2510*/  HADD2.F32 R38, -RZ, R4.H0_H0 ;  /* 0x20000004ff267230 */ /* 0x000fc40000004100 */
[C---:B------:R-:W-:Y:S01]  /*2520*/  FMUL.FTZ R37, R29.reuse, R56 ;  /* 0x000000381d257220 */ /* 0x040fe20000410000 */
[----:B------:R-:W-:Y:S02]  /*2530*/  HADD2.F32 R39, -RZ, R4.H1_H1 ;  /* 0x30000004ff277230 */ /* 0x000fe40000004100 */
[----:B------:R-:W-:Y:S01]  /*2540*/  FADD.FTZ R50, -R30, R50 ;  /* 0x000000321e327221 */ /* 0x000fe20000010100 */
[----:B------:R-:W-:Y:S01]  /*2550*/  FMUL.FTZ R47, R29, R52 ;  /* 0x000000341d2f7220 */ /* 0x000fe20000410000 */
[----:B------:R-:W-:Y:S01]  /*2560*/  FFMA.FTZ R37, R37, R38, R44 ;  /* 0x0000002625257223 */ /* 0x000fe2000001002c */
[----:B------:R-:W-:Y:S02]  /*2570*/  HADD2.F32 R44, -RZ, R3.H0_H0 ;  /* 0x20000003ff2c7230 */ /* 0x000fe40000004100 */
[----:B------:R-:W-:Y:S01]  /*2580*/  FFMA.FTZ R38, R48, R39, R45 ;  /* 0x0000002730267223 */ /* 0x000fe2000001002d */
[----:B------:R-:W-:Y:S02]  /*2590*/  HADD2.F32 R48, -RZ, R17.H0_H0 ;  /* 0x20000011ff307230 */ /* 0x000fe40000004100 */
[C---:B------:R-:W-:Y:S01]  /*25a0*/  FADD.FTZ R56, -R30.reuse, R51 ;  /* 0x000000331e387221 */ /* 0x040fe20000010100 */
[----:B------:R-:W-:Y:S01]  /*25b0*/  FADD.FTZ R54, -R30, R54 ;  /* 0x000000361e367221 */ /* 0x000fe20000010100 */
[----:B------:R-:W-:-:S02]  /*25c0*/  HADD2.F32 R51, -RZ, R2.H0_H0 ;  /* 0x20000002ff337230 */ /* 0x000fc40000004100 */
[----:B------:R-:W-:Y:S01]  /*25d0*/  FMUL.FTZ R50, R29, R50 ;  /* 0x000000321d327220 */ /* 0x000fe20000410000 */
[----:B------:R-:W-:Y:S02]  /*25e0*/  HADD2.F32 R45, -RZ, R18.H0_H0 ;  /* 0x20000012ff2d7230 */ /* 0x000fe40000004100 */
[----:B------:R-:W-:Y:S01]  /*25f0*/  FFMA.FTZ R47, R47, R44, R48 ;  /* 0x0000002c2f2f7223 */ /* 0x000fe20000010030 */
[----:B------:R-:W-:Y:S02]  /*2600*/  HADD2.F32 R49, -RZ, R2.H1_H1 ;  /* 0x30000002ff317230 */ /* 0x000fe40000004100 */
[----:B------:R-:W-:Y:S01]  /*2610*/  FADD.FTZ R44, -R30, R53 ;  /* 0x000000351e2c7221 */ /* 0x000fe20000010100 */
[----:B------:R-:W-:Y:S02]  /*2620*/  HADD2.F32 R67, -RZ, R18.H1_H1 ;  /* 0x30000012ff437230 */ /* 0x000fe40000004100 */
[----:B------:R-:W-:Y:S01]  /*2630*/  FMUL.FTZ R54, R29, R54 ;  /* 0x000000361d367220 */ /* 0x000fe20000410000 */
[----:B------:R-:W-:Y:S01]  /*2640*/  FFMA.FTZ R51, R50, R51, R45 ;  /* 0x0000003332337223 */ /* 0x000fe2000001002d */
[----:B------:R-:W-:Y:S01]  /*2650*/  FADD.FTZ R48, -R30, R55 ;  /* 0x000000371e307221 */ /* 0x000fe20000010100 */
[----:B------:R-:W-:-:S02]  /*2660*/  HADD2.F32 R55, -RZ, R0.H0_H0 ;  /* 0x20000000ff377230 */ /* 0x000fc40000004100 */
[C---:B------:R-:W-:Y:S01]  /*2670*/  FMUL.FTZ R44, R29.reuse, R44 ;  /* 0x0000002c1d2c7220 */ /* 0x040fe20000410000 */
[--C-:B------:R-:W-:Y:S02]  /*2680*/  HADD2.F32 R45, -RZ, R19.reuse.H0_H0 ;  /* 0x20000013ff2d7230 */ /* 0x100fe40000004100 */
[----:B------:R-:W-:Y:S01]  /*2690*/  FFMA.FTZ R50, R54, R49, R67 ;  /* 0x0000003136327223 */ /* 0x000fe20000010043 */
[----:B------:R-:W-:Y:S02]  /*26a0*/  HADD2.F32 R49, -RZ, R0.H1_H1 ;  /* 0x30000000ff317230 */ /* 0x000fe40000004100 */
[C---:B------:R-:W-:Y:S01]  /*26b0*/  FMUL.FTZ R48, R29.reuse, R48 ;  /* 0x000000301d307220 */ /* 0x040fe20000410000 */
[----:B------:R-:W-:Y:S02]  /*26c0*/  HADD2.F32 R53, -RZ, R19.H1_H1 ;  /* 0x30000013ff357230 */ /* 0x000fe40000004100 */
[----:B------:R-:W-:Y:S01]  /*26d0*/  FFMA.FTZ R55, R44, R55, R45 ;  /* 0x000000372c377223 */ /* 0x000fe2000001002d */
[C---:B------:R-:W-:Y:S01]  /*26e0*/  FADD.FTZ R44, -R30.reuse, R63 ;  /* 0x0000003f1e2c7221 */ /* 0x040fe20000010100 */
[----:B------:R-:W-:Y:S01]  /*26f0*/  FMUL.FTZ R39, R29, R56 ;  /* 0x000000381d277220 */ /* 0x000fe20000410000 */
[----:B------:R-:W-:Y:S01]  /*2700*/  FADD.FTZ R62, -R30, R62 ;  /* 0x0000003e1e3e7221 */ /* 0x000fe20000010100 */
[----:B------:R-:W-:Y:S01]  /*2710*/  FFMA.FTZ R54, R48, R49, R53 ;  /* 0x0000003130367223 */ /* 0x000fe20000010035 */
[----:B------:R-:W-:-:S02]  /*2720*/  HADD2.F32 R49, -RZ, R11.H0_H0 ;  /* 0x2000000bff317230 */ /* 0x000fc40000004100 */
[C---:B------:R-:W-:Y:S01]  /*2730*/  FMUL.FTZ R44, R29.reuse, R44 ;  /* 0x0000002c1d2c7220 */ /* 0x040fe20000410000 */
[----:B------:R-:W-:Y:S02]  /*2740*/  HADD2.F32 R45, -RZ, R20.H0_H0 ;  /* 0x20000014ff2d7230 */ /* 0x000fe40000004100 */
[----:B------:R-:W-:Y:S01]  /*2750*/  FMUL.FTZ R48, R29, R62 ;  /* 0x0000003e1d307220 */ /* 0x000fe20000410000 */
[----:B------:R-:W-:Y:S02]  /*2760*/  HADD2.F32 R52, -RZ, R3.H1_H1 ;  /* 0x30000003ff347230 */ /* 0x000fe40000004100 */
[----:B------:R-:W-:Y:S01]  /*2770*/  FADD.FTZ R58, -R30, R58 ;  /* 0x0000003a1e3a7221 */ /* 0x000fe20000010100 */
[----:B------:R-:W-:Y:S02]  /*2780*/  HADD2.F32 R56, -RZ, R17.H1_H1 ;  /* 0x30000011ff387230 */ /* 0x000fe40000004100 */
[----:B------:R-:W-:Y:S01]  /*2790*/  FFMA.FTZ R49, R44, R49, R45 ;  /* 0x000000312c317223 */ /* 0x000fe2000001002d */
[----:B------:R-:W-:-:S02]  /*27a0*/  HADD2.F32 R53, -RZ, R11.H1_H1 ;  /* 0x3000000bff357230 */ /* 0x000fc40000004100 */
[C---:B------:R-:W-:Y:S01]  /*27b0*/  FADD.FTZ R44, -R30.reuse, R57 ;  /* 0x000000391e2c7221 */ /* 0x040fe20000010100 */
[----:B------:R-:W-:Y:S02]  /*27c0*/  HADD2.F32 R63, -RZ, R20.H1_H1 ;  /* 0x30000014ff3f7230 */ /* 0x000fe40000004100 */
[----:B------:R-:W-:Y:S01]  /*27d0*/  FFMA.FTZ R39, R39, R52, R56 ;  /* 0x0000003427277223 */ /* 0x000fe20000010038 */
[----:B------:R-:W-:Y:S01]  /*27e0*/  FADD.FTZ R52, -R30, R59 ;  /* 0x0000003b1e347221 */ /* 0x000fe20000010100 */
[--C-:B------:R-:W-:Y:S02]  /*27f0*/  HADD2.F32 R45, -RZ, R42.reuse.H0_H0 ;  /* 0x2000002aff2d7230 */ /* 0x100fe40000004100 */
[C---:B------:R-:W-:Y:S01]  /*2800*/  FMUL.FTZ R44, R29.reuse, R44 ;  /* 0x0000002c1d2c7220 */ /* 0x040fe20000410000 */
[----:B------:R-:W-:Y:S01]  /*2810*/  FFMA.FTZ R48, R48, R53, R63 ;  /* 0x0000003530307223 */ /* 0x000fe2000001003f */
[----:B------:R-:W-:Y:S02]  /*2820*/  HADD2.F32 R53, -RZ, R21.H0_H0 ;  /* 0x20000015ff357230 */ /* 0x000fe40000004100 */
[----:B------:R-:W-:Y:S01]  /*2830*/  FMUL.FTZ R56, R29, R52 ;  /* 0x000000341d387220 */ /* 0x000fe20000410000 */
[----:B------:R-:W-:-:S02]  /*2840*/  HADD2.F32 R57, -RZ, R42.H1_H1 ;  /* 0x3000002aff397230 */ /* 0x000fc40000004100 */
[----:B------:R-:W-:Y:S01]  /*2850*/  FMUL.FTZ R58, R29, R58 ;  /* 0x0000003a1d3a7220 */ /* 0x000fe20000410000 */
[----:B------:R-:W-:Y:S02]  /*2860*/  HADD2.F32 R59, -RZ, R21.H1_H1 ;  /* 0x30000015ff3b7230 */ /* 0x000fe40000004100 */
[----:B------:R-:W-:Y:S01]  /*2870*/  FFMA.FTZ R52, R44, R45, R53 ;  /* 0x0000002d2c347223 */ /* 0x000fe20000010035 */
[----:B------:R-:W-:Y:S02]  /*2880*/  HADD2.F32 R45, -RZ, R22.H0_H0 ;  /* 0x20000016ff2d7230 */ /* 0x000fe40000004100 */
[----:B------:R-:W-:Y:S01]  /*2890*/  FADD.FTZ R44, -R30, R61 ;  /* 0x0000003d1e2c7221 */ /* 0x000fe20000010100 */
[----:B------:R-:W-:Y:S02]  /*28a0*/  IMAD R32, R32, R33, RZ ;  /* 0x0000002120207224 */ /* 0x000fe400078e02ff */
[----:B------:R-:W-:Y:S01]  /*28b0*/  FFMA.FTZ R53, R56, R57, R59 ;  /* 0x0000003938357223 */ /* 0x000fe2000001003b */
[----:B------:R-:W-:-:S02]  /*28c0*/  HADD2.F32 R59, -RZ, R41.H0_H0 ;  /* 0x20000029ff3b7230 */ /* 0x000fc40000004100 */
[C---:B------:R-:W-:Y:S01]  /*28d0*/  FADD.FTZ R60, -R30.reuse, R60 ;  /* 0x0000003c1e3c7221 */ /* 0x040fe20000010100 */
[----:B------:R-:W-:Y:S02]  /*28e0*/  HADD2.F32 R33, -RZ, R41.H1_H1 ;  /* 0x30000029ff217230 */ /* 0x000fe40000004100 */
[----:B------:R-:W-:Y:S01]  /*28f0*/  FADD.FTZ R30, -R30, R64 ;  /* 0x000000401e1e7221 */ /* 0x000fe20000010100 */
[----:B------:R-:W-:Y:S02]  /*2900*/  HADD2.F32 R57, -RZ, R22.H1_H1 ;  /* 0x30000016ff397230 */ /* 0x000fe40000004100 */
[----:B------:R-:W-:Y:S01]  /*2910*/  FFMA.FTZ R59, R58, R59, R45 ;  /* 0x0000003b3a3b7223 */ /* 0x000fe2000001002d */
[C---:B------:R-:W-:Y:S01]  /*2920*/  FMUL.FTZ R58, R29.reuse, R44 ;  /* 0x0000002c1d3a7220 */ /* 0x040fe20000410000 */
[----:B------:R-:W-:Y:S01]  /*2930*/  HADD2.F32 R61, -RZ, R23.H0_H0 ;  /* 0x20000017ff3d7230 */ /* 0x000fe20000004100 */
[----:B------:R-:W0:Y:S01]  /*2940*/  LDC.64 R44, c[0x0][0x428] ;  /* 0x00010a00ff2c7b82 */ /* 0x000e220000000a00 */
[----:B------:R-:W-:Y:S01]  /*2950*/  FMUL.FTZ R60, R29, R60 ;  /* 0x0000003c1d3c7220 */ /* 0x000fe20000410000 */
[----:B------:R-:W-:Y:S01]  /*2960*/  FFMA.FTZ R58, R58, R33, R57 ;  /* 0x000000213a3a7223 */ /* 0x000fe20000010039 */
[----:B------:R-:W-:Y:S01]  /*2970*/  SHF.R.S32.HI R33, RZ, 0x1f, R32 ;  /* 0x0000001fff217819 */ /* 0x000fe20000011420 */
[----:B------:R-:W-:-:S02]  /*2980*/  HADD2.F32 R57, -RZ, R40.H0_H0 ;  /* 0x20000028ff397230 */ /* 0x000fc40000004100 */
[----:B------:R-:W-:Y:S01]  /*2990*/  FMUL.FTZ R30, R29, R30 ;  /* 0x0000001e1d1e7220 */ /* 0x000fe20000410000 */
[----:B------:R-:W-:Y:S01]  /*29a0*/  HADD2.F32 R63, -RZ, R40.H1_H1 ;  /* 0x30000028ff3f7230 */ /* 0x000fe20000004100 */
[----:B------:R-:W-:Y:S01]  /*29b0*/  LEA.HI R33, R33, R32, RZ, 0x3 ;  /* 0x0000002021217211 */ /* 0x000fe200078f18ff */
[----:B------:R-:W-:Y:S01]  /*29c0*/  FFMA.FTZ R62, R60, R57, R61 ;  /* 0x000000393c3e7223 */ /* 0x000fe2000001003d */
[----:B------:R-:W-:Y:S02]  /*29d0*/  HADD2.F32 R61, -RZ, R23.H1_H1 ;  /* 0x30000017ff3d7230 */ /* 0x000fe40000004100 */
[----:B------:R-:W-:Y:S02]  /*29e0*/  LEA.HI.SX32 R33, R33, R10, 0x1d ;  /* 0x0000000a21217211 */ /* 0x000fe400078feaff */
[----:B------:R-:W-:Y:S02]  /*29f0*/  F2FP.F16.F32.PACK_AB R31, R31, R65 ;  /* 0x000000411f1f723e */ /* 0x000fe400000000ff */
[C---:B------:R-:W-:Y:S01]  /*2a00*/  IADD3 R57, PT, PT, R33.reuse, 0x80, RZ ;  /* 0x0000008021397810 */ /* 0x040fe20007ffe0ff */
[----:B------:R-:W-:Y:S01]  /*2a10*/  FFMA.FTZ R63, R30, R63, R61 ;  /* 0x0000003f1e3f7223 */ /* 0x000fe2000001003d */
[----:B------:R-:W-:-:S02]  /*2a20*/  IADD3 R29, PT, PT, R33, 0x100, RZ ;  /* 0x00000100211d7810 */ /* 0x000fc40007ffe0ff */
[----:B------:R-:W-:Y:S02]  /*2a30*/  F2FP.F16.F32.PACK_AB R30, R43, R46 ;  /* 0x0000002e2b1e723e */ /* 0x000fe400000000ff */
[----:B------:R-:W-:Y:S02]  /*2a40*/  F2FP.F16.F32.PACK_AB R28, R34, R28 ;  /* 0x0000001c221c723e */ /* 0x000fe400000000ff */
[----:B------:R-:W-:Y:S01]  /*2a50*/  F2FP.F16.F32.PACK_AB R34, R50, R51 ;  /* 0x000000333222723e */ /* 0x000fe200000000ff */
[--C-:B0-----:R-:W-:Y:S01]  /*2a60*/  IMAD.WIDE.U32 R60, R33, 0x10, R44.reuse ;  /* 0x00000010213c7825 */ /* 0x101fe200078e002c */
[----:B------:R-:W-:Y:S02]  /*2a70*/  F2FP.F16.F32.PACK_AB R33, R39, R47 ;  /* 0x0000002f2721723e */ /* 0x000fe400000000ff */
[----:B------:R-:W-:Y:S01]  /*2a80*/  F2FP.F16.F32.PACK_AB R32, R38, R37 ;  /* 0x000000252620723e */ /* 0x000fe200000000ff */
[----:B------:R-:W-:Y:S01]  /*2a90*/  IMAD.WIDE.U32 R56, R57, 0x10, R44 ;  /* 0x0000001039387825 */ /* 0x000fe200078e002c */
[----:B------:R-:W-:-:S02]  /*2aa0*/  F2FP.F16.F32.PACK_AB R39, R63, R62 ;  /* 0x0000003e3f27723e */ /* 0x000fc400000000ff */
[----:B------:R-:W-:Y:S01]  /*2ab0*/  F2FP.F16.F32.PACK_AB R38, R58, R59 ;  /* 0x0000003b3a26723e */ /* 0x000fe200000000ff */
[----:B------:R-:W-:Y:S01]  /*2ac0*/  IMAD.WIDE.U32 R44, R29, 0x10, R44 ;  /* 0x000000101d2c7825 */ /* 0x000fe200078e002c */
[----:B------:R-:W-:Y:S02]  /*2ad0*/  F2FP.F16.F32.PACK_AB R29, R35, R36 ;  /* 0x00000024231d723e */ /* 0x000fe400000000ff */
[----:B------:R-:W-:Y:S02]  /*2ae0*/  F2FP.F16.F32.PACK_AB R35, R54, R55 ;  /* 0x000000373623723e */ /* 0x000fe400000000ff */
[----:B------:R-:W-:Y:S01]  /*2af0*/  F2FP.F16.F32.PACK_AB R37, R53, R52 ;  /* 0x000000343525723e */ /* 0x000fe200000000ff */
[----:B------:R0:W-:Y:S01]  /*2b00*/  STG.E.128 desc[UR6][R60.64], R28 ;  /* 0x0000001c3c007986 */ /* 0x0001e2000c101d06 */
[----:B------:R-:W-:-:S03]  /*2b10*/  F2FP.F16.F32.PACK_AB R36, R48, R49 ;  /* 0x000000313024723e */ /* 0x000fc600000000ff */
[----:B------:R0:W-:Y:S04]  /*2b20*/  STG.E.128 desc[UR6][R56.64], R32 ;  /* 0x0000002038007986 */ /* 0x0001e8000c101d06 */
[----:B------:R0:W-:Y:S02]  /*2b30*/  STG.E.128 desc[UR6][R44.64], R36 ;  /* 0x000000242c007986 */ /* 0x0001e4000c101d06 */
.L_x_2127:
[----:B0-----:R-:W0:Y:S01]  /*2b40*/  LDC.64 R28, c[0x0][0x380] ;  /* 0x0000e000ff1c7b82 */ /* 0x001e220000000a00 */
[----:B------:R-:W-:Y:S01]  /*2b50*/  UPLOP3.LUT UP1, UPT, UPT, UPT, UP1, 0x40, 0x4 ;  /* 0x000000000004789c */ /* 0x000fe20003f2e810 */
[----:B0-----:R-:W-:-:S04]  /*2b60*/  IADD3 R7, PT, PT, R7, R28, RZ ;  /* 0x0000001c07077210 */ /* 0x001fc80007ffe0ff */
[----:B------:R-:W-:-:S13]  /*2b70*/  ISETP.GE.AND P0, PT, R7, R29, PT ;  /* 0x0000001d0700720c */ /* 0x000fda0003f06270 */
[----:B------:R-:W-:Y:S05]  /*2b80*/  @!P0 BRA `(.L_x_2128) ;  /* 0xffffffd400f88947 */ /* 0x000fea000383ffff */
[----:B------:R-:W-:Y:S05]  /*2b90*/  EXIT ;  /* 0x000000000000794d */ /* 0x000fea0003800000 */
.L_x_2129:
        /* <DEDUP_REMOVED lines=14> */
.L_x_20750:


//--------------------- .text._ZN10layer_norm13ln_fwd_kernelINS_13Kernel_traitsI6__halfS2_S2_S2_fjLj3072ELj1ELj1ELj4ELj16ENS_18Kernel_traits_baseILj3072ES2_S2_S2_S2_fjLj128EEEEELb0ELb1ELb0ELb0EEEvNS_9FwdParamsE --------------------------
	.section	.text._ZN10layer_norm13ln_fwd_kernelINS_13Kernel_traitsI6__halfS2_S2_S2_fjLj3072ELj1ELj1ELj4ELj16ENS_18Kernel_traits_baseILj3072ES2_S2_S2_S2_fjLj128EEEEELb0ELb1ELb0ELb0EEEvNS_9FwdParamsE,"ax",@progbits
	.align	128
        .global         _ZN10layer_norm13ln_fwd_kernelINS_13Kernel_traitsI6__halfS2_S2_S2_fjLj3072ELj1ELj1ELj4ELj16ENS_18Kernel_traits_baseILj3072ES2_S2_S2_S2_fjLj128EEEEELb0ELb1ELb0ELb0EEEvNS_9FwdParamsE
        .type           _ZN10layer_norm13ln_fwd_kernelINS_13Kernel_traitsI6__halfS2_S2_S2_fjLj3072ELj1ELj1ELj4ELj16ENS_18Kernel_traits_baseILj3072ES2_S2_S2_S2_fjLj128EEEEELb0ELb1ELb0ELb0EEEvNS_9FwdParamsE,@function
        .size           _ZN10layer_norm13ln_fwd_kernelINS_13Kernel_traitsI6__halfS2_S2_S2_fjLj3072ELj1ELj1ELj4ELj16ENS_18Kernel_traits_baseILj3072ES2_S2_S2_S2_fjLj128EEEEELb0ELb1ELb0ELb0EEEvNS_9FwdParamsE,(.L_x_20751 - _ZN10layer_norm13ln_fwd_kernelINS_13Kernel_traitsI6__halfS2_S2_S2_fjLj3072ELj1ELj1ELj4ELj16ENS_18Kernel_traits_baseILj3072ES2_S2_S2_S2_fjLj128EEEEELb0ELb1ELb0ELb0EEEvNS_9FwdParamsE)
        .other          _ZN10layer_norm13ln_fwd_kernelINS_13Kernel_traitsI6__halfS2_S2_S2_fjLj3072ELj1ELj1ELj4ELj16ENS_18Kernel_traits_baseILj3072ES2_S2_S2_S2_fjLj128EEEEELb0ELb1ELb0ELb0EEEvNS_9FwdParamsE,@"STO_CUDA_ENTRY STV_DEFAULT"
_ZN10layer_norm13ln_fwd_kernelINS_13Kernel_traitsI6__halfS2_S2_S2_fjLj3072ELj1ELj1ELj4ELj16ENS_18Kernel_traits_baseILj3072ES2_S2_S2_S2_fjLj128EEEEELb0ELb1ELb0ELb0EEEvNS_9FwdParamsE:
.text._ZN10layer_norm13ln_fwd_kernelINS_13Kernel_traitsI6__halfS2_S2_S2_fjLj3072ELj1ELj1ELj4ELj16ENS_18Kernel_traits_baseILj3072ES2_S2_S2_S2_fjLj128EEEEELb0ELb1ELb0ELb0EEEvNS_9FwdParamsE:
        /* <DEDUP_REMOVED lines=52> */
.L_x_2131:
        /* <DEDUP_REMOVED lines=32> */
.L_x_2132:
[----:B------:R-:W-:Y:S05]  /*0540*/  BSYNC.RECONVERGENT B0 ;  /* 0x0000000000007941 */ /* 0x000fea0003800200 */
.L_x_2130:
[----:B------:R-:W0:Y:S02]  /*0550*/  LDCU UR4, c[0x0][0x384] ;  /* 0x00007080ff0477ac */ /* 0x000e240008000800 */
[----:B0-----:R-:W-:-:S06]  /*0560*/  UISETP.GE.AND UP0, UPT, UR6, UR4, UPT ;  /* 0x000000040600728c */ /* 0x001fcc000bf06270 */
[----:B------:R-:W-:-:S13]  /*0570*/  PLOP3.LUT P0, PT, PT, PT, UP0, 0x80, 0x8 ;  /* 0x000000000008781c */ /* 0x000fda0003f0f008 */
[----:B------:R-:W-:Y:S05]  /*0580*/  @P0 EXIT ;  /* 0x000000000000094d */ /* 0x000fea0003800000 */
[----:B------:R-:W-:Y:S01]  /*0590*/  SHF.R.S32.HI R0, RZ, 0x3, R0 ;  /* 0x00000003ff007819 */ /* 0x000fe20000011400 */
[----:B------:R-:W0:Y:S03]  /*05a0*/  LDCU.64 UR4, c[0x0][0x3e0] ;  /* 0x00007c00ff0477ac */ /* 0x000e260008000a00 */
[C---:B------:R-:W-:Y:S01]  /*05b0*/  LOP3.LUT R2, R0.reuse, 0x7f, RZ, 0xc0, !PT ;  /* 0x0000007f00027812 */ /* 0x040fe200078ec0ff */
[----:B------:R-:W1:Y:S01]  /*05c0*/  LDCU UR16, c[0x0][0x388] ;  /* 0x00007100ff1077ac */ /* 0x000e620008000800 */
[----:B------:R-:W-:Y:S02]  /*05d0*/  SHF.L.U32 R0, R0, 0x1, RZ ;  /* 0x0000000100007819 */ /* 0x000fe400000006ff */
[----:B------:R-:W-:Y:S01]  /*05e0*/  VIADDMNMX R7, R2, -R7, RZ, !PT ;  /* 0x8000000702077246 */ /* 0x000fe200078001ff */
[----:B------:R-:W-:Y:S01]  /*05f0*/  IMAD R8, R4, -0x20, R2 ;  /* 0xffffffe004087824 */ /* 0x000fe200078e0202 */
[----:B------:R-:W-:Y:S01]  /*0600*/  LOP3.LUT R0, R0, 0xffffff00, RZ, 0xc0, !PT ;  /* 0xffffff0000007812 */ /* 0x000fe200078ec0ff */
[----:B------:R-:W2:Y:S01]  /*0610*/  LDCU.U8 UR12, c[0x0][0x410] ;  /* 0x00008200ff0c77ac */ /* 0x000ea20008000000 */
[----:B------:R-:W-:-:S02]  /*0620*/  VIMNMX R7, PT, PT, R7, 0x20, PT ;  /* 0x0000002007077848 */ /* 0x000fc40003fe0100 */
[----:B------:R-:W-:Y:S01]  /*0630*/  VIMNMX R8, PT, PT, RZ, R8, !PT ;  /* 0x00000008ff087248 */ /* 0x000fe20007fe0100 */
[----:B------:R-:W3:Y:S01]  /*0640*/  LDCU UR13, c[0x0][0x400] ;  /* 0x00008000ff0d77ac */ /* 0x000ee20008000800 */
[-C--:B------:R-:W-:Y:S02]  /*0650*/  LEA R7, R7, R0.reuse, 0x3 ;  /* 0x0000000007077211 */ /* 0x080fe400078e18ff */
[----:B------:R-:W-:Y:S01]  /*0660*/  VIMNMX R9, PT, PT, R8, 0x20, PT ;  /* 0x0000002008097848 */ /* 0x000fe20003fe0100 */
[----:B0-----:R-:W-:Y:S01]  /*0670*/  UISETP.NE.U32.AND UP0, UPT, UR4, URZ, UPT ;  /* 0x000000ff0400728c */ /* 0x001fe2000bf05070 */
[----:B------:R-:W-:Y:S01]  /*0680*/  I2FP.F32.U32 R7, R7 ;  /* 0x0000000700077245 */ /* 0x000fe20000201000 */
[----:B------:R-:W0:Y:S01]  /*0690*/  LDCU.64 UR10, c[0x0][0x3a0] ;  /* 0x00007400ff0a77ac */ /* 0x000e220008000a00 */
[----:B------:R-:W-:Y:S02]  /*06a0*/  LEA R0, R9, R0, 0x3 ;  /* 0x0000000009007211 */ /* 0x000fe400078e18ff */
[----:B------:R4:W0:Y:S01]  /*06b0*/  MUFU.RCP R2, R7 ;  /* 0x0000000700027308 */ /* 0x0008220000001000 */
[----:B------:R-:W0:Y:S01]  /*06c0*/  LDCU.64 UR14, c[0x0][0x380] ;  /* 0x00007000ff0e77ac */ /* 0x000e220008000a00 */
[----:B------:R-:W-:-:S02]  /*06d0*/  UISETP.NE.AND.EX UP0, UPT, UR5, URZ, UPT, UP0 ;  /* 0x000000ff0500728c */ /* 0x000fc4000bf05300 */
[----:B-1----:R-:W-:-:S11]  /*06e0*/  UPLOP3.LUT UP2, UPT, UPT, UPT, UPT, 0x40, 0x4 ;  /* 0x000000000004789c */ /* 0x002fd60003f4e870 */
.L_x_2153:
[----:B-1----:R-:W1:Y:S01]  /*06f0*/  @UP0 LDCU.64 UR4, c[0x0][0x3e0] ;  /* 0x00007c00ff0407ac */ /* 0x002e620008000a00 */
[----:B------:R-:W-:Y:S01]  /*0700*/  PLOP3.LUT P0, PT, PT, PT, UP0, 0x80, 0x8 ;  /* 0x000000000008781c */ /* 0x000fe20003f0f008 */
[----:B-1----:R-:W-:-:S06]  /*0710*/  @UP0 UIMAD.WIDE UR4, UR6, 0x2, UR4 ;  /* 0x00000002060408a5 */ /* 0x002fcc000f8e0204 */
[----:B0-23--:R-:W-:Y:S02]  /*0720*/  MOV R56, UR4 ;  /* 0x0000000400387c02 */ /* 0x00dfe40008000f00 */
[----:B------:R-:W-:-:S05]  /*0730*/  MOV R57, UR5 ;  /* 0x0000000500397c02 */ /* 0x000fca0008000f00 */
[----:B------:R-:W2:Y:S01]  /*0740*/  @P0 LDG.E.U16 R56, desc[UR8][R56.64] ;  /* 0x0000000838380981 */ /* 0x000ea2000c1e1500 */
[----:B------:R-:W-:Y:S01]  /*0750*/  UIMAD UR4, UR6, UR16, URZ ;  /* 0x00000010060472a4 */ /* 0x000fe2000f8e02ff */
[----:B------:R-:W-:Y:S01]  /*0760*/  ISETP.GE.U32.AND P2, PT, R3, 0x80, PT ;  /* 0x000000800300780c */ /* 0x000fe20003f46070 */
[----:B------:R-:W-:Y:S02]  /*0770*/  BSSY.RECONVERGENT B0, `(.L_x_2133) ;  /* 0x0000069000007945 */ /* 0x000fe40003800200 */
[----:B------:R-:W-:-:S04]  /*0780*/  USHF.R.S32.HI UR5, URZ, 0x1f, UR4 ;  /* 0x0000001fff057899 */ /* 0x000fc80008011404 */
[----:B------:R-:W-:-:S03]  /*0790*/  ULEA.HI UR5, UR5, UR4, URZ, 0x3 ;  /* 0x0000000405057291 */ /* 0x000fc6000f8f18ff */
[----:B------:R-:W-:Y:S01]  /*07a0*/  UMOV UR4, 0x3f800000 ;  /* 0x3f80000000047882 */ /* 0x000fe20000000000 */
[----:B--2---:R-:W-:-:S05]  /*07b0*/  @P0 HADD2.F32 R58, -RZ, R56.H0_H0 ;  /* 0x20000038ff3a0230 */ /* 0x004fca0000004100 */
[----:B------:R-:W-:Y:S02]  /*07c0*/  @P0 R2UR UR7, R58 ;  /* 0x000000003a0702ca */ /* 0x000fe400000e0000 */
[----:B------:R-:W-:-:S04]  /*07d0*/  MOV R58, UR5 ;  /* 0x00000005003a7c02 */ /* 0x000fc80008000f00 */
[----:B------:R-:W-:-:S04]  /*07e0*/  LEA.HI.SX32 R75, R58, R5, 0x1d ;  /* 0x000000053a4b7211 */ /* 0x000fc800078feaff */
[----:B------:R-:W-:-:S03]  /*07f0*/  MOV R79, R75 ;  /* 0x0000004b004f7202 */ /* 0x000fc60000000f00 */
[----:B------:R-:W-:Y:S01]  /*0800*/  @UP0 UMOV UR4, UR7 ;  /* 0x0000000700040c82 */ /* 0x000fe20008000000 */
[----:B------:R-:W-:Y:S05]  /*0810*/  @!P2 BRA `(.L_x_2134) ;  /* 0x000000040078a947 */ /* 0x000fea0003800000 */
[----:B------:R-:W1:Y:S02]  /*0820*/  LDC.64 R8, c[0x0][0x390] ;  /* 0x0000e400ff087b82 */ /* 0x000e640000000a00 */
[----:B-1----:R-:W-:-:S06]  /*0830*/  IMAD.WIDE.U32 R8, R75, 0x10, R8 ;  /* 0x000000104b087825 */ /* 0x002fcc00078e0008 */
[----:B------:R-:W5:Y:S01]  /*0840*/  LDG.E.128 R8, desc[UR8][R8.64] ;  /* 0x0000000808087981 */ /* 0x000f62000c1e1d00 */
[----:B0-----:R-:W-:-:S04]  /*0850*/  UISETP.NE.U32.AND UP1, UPT, UR10, URZ, UPT ;  /* 0x000000ff0a00728c */ /* 0x001fc8000bf25070 */
[----:B------:R-:W-:-:S09]  /*0860*/  UISETP.NE.AND.EX UP1, UPT, UR11, URZ, UPT, UP1 ;  /* 0x000000ff0b00728c */ /* 0x000fd2000bf25310 */
[----:B------:R-:W-:Y:S05]  /*0870*/  BRA.U !UP1, `(.L_x_2135) ;  /* 0x0000000109c07547 */ /* 0x000fea000b800000 */
[----:B------:R-:W0:Y:S02]  /*0880*/  LDC.64 R16, c[0x0][0x3a0] ;  /* 0x0000e800ff107b82 */ /* 0x000e240000000a00 */
[----:B0-----:R-:W-:-:S06]  /*0890*/  IMAD.WIDE.U32 R16, R75, 0x10, R16 ;  /* 0x000000104b107825 */ /* 0x001fcc00078e0010 */
[----:B------:R-:W2:Y:S01]  /*08a0*/  LDG.E.128 R16, desc[UR8][R16.64] ;  /* 0x0000000810107981 */ /* 0x000ea2000c1e1d00 */
[--C-:B-----5:R-:W-:Y:S02]  /*08b0*/  HADD2.F32 R12, -RZ, R8.reuse.H0_H0 ;  /* 0x20000008ff0c7230 */ /* 0x120fe40000004100 */
[----:B----4-:R-:W-:Y:S02]  /*08c0*/  HADD2.F32 R7, -RZ, R8.H1_H1 ;  /* 0x30000008ff077230 */ /* 0x010fe40000004100 */
[----:B------:R-:W-:Y:S02]  /*08d0*/  HADD2.F32 R8, -RZ, R9.H0_H0 ;  /* 0x20000009ff087230 */ /* 0x000fe40000004100 */
[----:B------:R-:W-:Y:S01]  /*08e0*/  FMUL.FTZ R12, R12, UR4 ;  /* 0x000000040c0c7c20 */ /* 0x000fe20008410000 */
[----:B------:R-:W-:Y:S02]  /*08f0*/  HADD2.F32 R56, -RZ, R11.H0_H0 ;  /* 0x2000000bff387230 */ /* 0x000fe40000004100 */
[----:B------:R-:W-:Y:S01]  /*0900*/  FMUL.FTZ R7, R7, UR4 ;  /* 0x0000000407077c20 */ /* 0x000fe20008410000 */
[----:B------:R-:W-:-:S02]  /*0910*/  HADD2.F32 R58, -RZ, R9.H1_H1 ;  /* 0x30000009ff3a7230 */ /* 0x000fc40000004100 */
[----:B------:R-:W-:Y:S01]  /*0920*/  FMUL.FTZ R8, R8, UR4 ;  /* 0x0000000408087c20 */ /* 0x000fe20008410000 */
[----:B------:R-:W-:Y:S02]  /*0930*/  HADD2.F32 R14, -RZ, R10.H0_H0 ;  /* 0x2000000aff0e7230 */ /* 0x000fe40000004100 */
[----:B------:R-:W-:Y:S01]  /*0940*/  FMUL.FTZ R56, R56, UR4 ;  /* 0x0000000438387c20 */ /* 0x000fe20008410000 */
[----:B------:R-:W-:Y:S02]  /*0950*/  HADD2.F32 R82, -RZ, R11.H1_H1 ;  /* 0x3000000bff527230 */ /* 0x000fe40000004100 */
[----:B------:R-:W-:Y:S02]  /*0960*/  HADD2.F32 R9, -RZ, R44.H0_H0 ;  /* 0x2000002cff097230 */ /* 0x000fe40000004100 */
[----:B------:R-:W-:Y:S02]  /*0970*/  HADD2.F32 R13, -RZ, R45.H0_H0 ;  /* 0x2000002dff0d7230 */ /* 0x000fe40000004100 */
[----:B------:R-:W-:-:S02]  /*0980*/  HADD2.F32 R78, -RZ, R10.H1_H1 ;  /* 0x3000000aff4e7230 */ /* 0x000fc40000004100 */
[----:B------:R-:W-:Y:S01]  /*0990*/  FMUL.FTZ R10, R14, UR4 ;  /* 0x000000040e0a7c20 */ /* 0x000fe20008410000 */
[----:B------:R-:W-:Y:S02]  /*09a0*/  HADD2.F32 R79, -RZ, R47.H0_H0 ;  /* 0x2000002fff4f7230 */ /* 0x000fe40000004100 */
[--C-:B------:R-:W-:Y:S02]  /*09b0*/  HADD2.F32 R59, -RZ, R46.reuse.H0_H0 ;  /* 0x2000002eff3b7230 */ /* 0x100fe40000004100 */
[----:B------:R-:W-:Y:S02]  /*09c0*/  HADD2.F32 R76, -RZ, R45.H1_H1 ;  /* 0x3000002dff4c7230 */ /* 0x000fe40000004100 */
[----:B------:R-:W-:Y:S02]  /*09d0*/  HADD2.F32 R80, -RZ, R46.H1_H1 ;  /* 0x3000002eff507230 */ /* 0x000fe40000004100 */
[----:B------:R-:W-:Y:S02]  /*09e0*/  HADD2.F32 R84, -RZ, R47.H1_H1 ;  /* 0x3000002fff547230 */ /* 0x000fe40000004100 */
[----:B--2---:R-:W-:-:S02]  /*09f0*/  HADD2.F32 R11, -RZ, R16.H0_H0 ;  /* 0x20000010ff0b7230 */ /* 0x004fc40000004100 */
[----:B------:R-:W-:Y:S02]  /*0a00*/  HADD2.F32 R57, -RZ, R17.H0_H0 ;  /* 0x20000011ff397230 */ /* 0x000fe40000004100 */
[----:B------:R-:W-:Y:S02]  /*0a10*/  HADD2.F32 R81, -RZ, R19.H0_H0 ;  /* 0x20000013ff517230 */ /* 0x000fe40000004100 */
[----:B------:R-:W-:Y:S01]  /*0a20*/  FFMA.FTZ R14, R12, R9, R11 ;  /* 0x000000090c0e7223 */ /* 0x000fe2000001000b */
[----:B------:R-:W-:Y:S01]  /*0a30*/  FMUL.FTZ R9, R58, UR4 ;  /* 0x000000043a097c20 */ /* 0x000fe20008410000 */
[----:B------:R-:W-:Y:S01]  /*0a40*/  FFMA.FTZ R12, R8, R13, R57 ;  /* 0x0000000d080c7223 */ /* 0x000fe20000010039 */
[----:B------:R-:W-:Y:S01]  /*0a50*/  FMUL.FTZ R11, R78, UR4 ;  /* 0x000000044e0b7c20 */ /* 0x000fe20008410000 */
[----:B------:R-:W-:Y:S01]  /*0a60*/  FFMA.FTZ R8, R56, R79, R81 ;  /* 0x0000004f38087223 */ /* 0x000fe20000010051 */
[----:B------:R-:W-:Y:S01]  /*0a70*/  FMUL.FTZ R13, R82, UR4 ;  /* 0x00000004520d7c20 */ /* 0x000fe20008410000 */
[----:B------:R-:W-:-:S02]  /*0a80*/  HADD2.F32 R77, -RZ, R18.H0_H0 ;  /* 0x20000012ff4d7230 */ /* 0x000fc40000004100 */
[----:B------:R-:W-:Y:S02]  /*0a90*/  HADD2.F32 R56, -RZ, R44.H1_H1 ;  /* 0x3000002cff387230 */ /* 0x000fe40000004100 */
[----:B------:R-:W-:Y:S02]  /*0aa0*/  HADD2.F32 R86, -RZ, R19.H1_H1 ;  /* 0x30000013ff567230 */ /* 0x000fe40000004100 */
[----:B------:R-:W-:Y:S01]  /*0ab0*/  FFMA.FTZ R10, R10, R59, R77 ;  /* 0x0000003b0a0a7223 */ /* 0x000fe2000001004d */
[----:B------:R-:W-:Y:S02]  /*0ac0*/  HADD2.F32 R82, -RZ, R18.H1_H1 ;  /* 0x30000012ff527230 */ /* 0x000fe40000004100 */
[----:B------:R-:W-:Y:S02]  /*0ad0*/  HADD2.F32 R78, -RZ, R17.H1_H1 ;  /* 0x30000011ff4e7230 */ /* 0x000fe40000004100 */
[----:B------:R-:W-:Y:S01]  /*0ae0*/  FFMA.FTZ R13, R13, R84, R86 ;  /* 0x000000540d0d7223 */ /* 0x000fe20000010056 */
[----:B------:R-:W-:-:S02]  /*0af0*/  HADD2.F32 R58, -RZ, R16.H1_H1 ;  /* 0x30000010ff3a7230 */ /* 0x000fc40000004100 */
[----:B------:R-:W-:Y:S01]  /*0b00*/  FFMA.FTZ R11, R11, R80, R82 ;  /* 0x000000500b0b7223 */ /* 0x000fe20000010052 */
[----:B------:R-:W-:Y:S01]  /*0b10*/  FFMA.FTZ R9, R9, R76, R78 ;  /* 0x0000004c09097223 */ /* 0x000fe2000001004e */
[----:B------:R-:W-:Y:S01]  /*0b20*/  F2FP.F16.F32.PACK_AB R59, R13, R8 ;  /* 0x000000080d3b723e */ /* 0x000fe200000000ff */
[----:B------:R-:W-:Y:S02]  /*0b30*/  FFMA.FTZ R7, R7, R56, R58 ;  /* 0x0000003807077223 */ /* 0x000fe4000001003a */
[----:B------:R-:W-:Y:S02]  /*0b40*/  F2FP.F16.F32.PACK_AB R58, R11, R10 ;  /* 0x0000000a0b3a723e */ /* 0x000fe400000000ff */
[----:B------:R-:W-:Y:S02]  /*0b50*/  F2FP.F16.F32.PACK_AB R57, R9, R12 ;  /* 0x0000000c0939723e */ /* 0x000fe400000000ff */
[----:B------:R-:W-:Y:S01]  /*0b60*/  F2FP.F16.F32.PACK_AB R56, R7, R14 ;  /* 0x0000000e0738723e */ /* 0x000fe200000000ff */
[----:B------:R-:W-:Y:S06]  /*0b70*/  BRA `(.L_x_2136) ;  /* 0x0000000000907947 */ /* 0x000fec0003800000 */
.L_x_2135:
[--C-:B----45:R-:W-:Y:S02]  /*0b80*/  HADD2.F32 R7, -RZ, R8.reuse.H0_H0 ;  /* 0x20000008ff077230 */ /* 0x130fe40000004100 */
[----:B------:R-:W-:Y:S02]  /*0b90*/  HADD2.F32 R13, -RZ, R8.H1_H1 ;  /* 0x30000008ff0d7230 */ /* 0x000fe40000004100 */
[----:B------:R-:W-:Y:S02]  /*0ba0*/  HADD2.F32 R8, -RZ, R9.H0_H0 ;  /* 0x20000009ff087230 */ /* 0x000fe40000004100 */
[----:B------:R-:W-:Y:S01]  /*0bb0*/  FMUL.FTZ R7, R7, UR4 ;  /* 0x0000000407077c20 */ /* 0x000fe20008410000 */
[----:B------:R-:W-:Y:S02]  /*0bc0*/  HADD2.F32 R56, -RZ, R11.H0_H0 ;  /* 0x2000000bff387230 */ /* 0x000fe40000004100 */
[----:B------:R-:W-:Y:S02]  /*0bd0*/  HADD2.F32 R57, -RZ, R9.H1_H1 ;  /* 0x30000009ff397230 */ /* 0x000fe40000004100 */
[----:B------:R-:W-:Y:S01]  /*0be0*/  FMUL.FTZ R8, R8, UR4 ;  /* 0x0000000408087c20 */ /* 0x000fe20008410000 */
[----:B------:R-:W-:-:S02]  /*0bf0*/  HADD2.F32 R12, -RZ, R10.H0_H0 ;  /* 0x2000000aff0c7230 */ /* 0x000fc40000004100 */
[----:B------:R-:W-:Y:S01]  /*0c00*/  FMUL.FTZ R56, R56, UR4 ;  /* 0x0000000438387c20 */ /* 0x000fe20008410000 */
[----:B------:R-:W-:Y:S02]  /*0c10*/  HADD2.F32 R9, -RZ, R45.H0_H0 ;  /* 0x2000002dff097230 */ /* 0x000fe40000004100 */
[----:B------:R-:W-:Y:S01]  /*0c20*/  FMUL.FTZ R57, R57, UR4 ;  /* 0x0000000439397c20 */ /* 0x000fe20008410000 */
[----:B------:R-:W-:Y:S02]  /*0c30*/  HADD2.F32 R77, -RZ, R47.H0_H0 ;  /* 0x2000002fff4d7230 */ /* 0x000fe40000004100 */
[----:B------:R-:W-:Y:S02]  /*0c40*/  HADD2.F32 R78, -RZ, R11.H1_H1 ;  /* 0x3000000bff4e7230 */ /* 0x000fe40000004100 */
[----:B------:R-:W-:Y:S02]  /*0c50*/  HADD2.F32 R14, -RZ, R44.H0_H0 ;  /* 0x2000002cff0e7230 */ /* 0x000fe40000004100 */
[----:B------:R-:W-:-:S02]  /*0c60*/  HADD2.F32 R59, -RZ, R10.H1_H1 ;  /* 0x3000000aff3b7230 */ /* 0x000fc40000004100 */
[----:B------:R-:W-:Y:S01]  /*0c70*/  FMUL.FTZ R10, R12, UR4 ;  /* 0x000000040c0a7c20 */ /* 0x000fe20008410000 */
[----:B------:R-:W-:Y:S01]  /*0c80*/  FMUL.FTZ R12, R8, R9 ;  /* 0x00000009080c7220 */ /* 0x000fe20000410000 */
[----:B------:R-:W-:Y:S02]  /*0c90*/  HADD2.F32 R11, -RZ, R46.H0_H0 ;  /* 0x2000002eff0b7230 */ /* 0x000fe40000004100 */
[----:B------:R-:W-:Y:S01]  /*0ca0*/  FMUL.FTZ R8, R56, R77 ;  /* 0x0000004d38087220 */ /* 0x000fe20000410000 */
[----:B------:R-:W-:Y:S02]  /*0cb0*/  HADD2.F32 R9, -RZ, R47.H1_H1 ;  /* 0x3000002fff097230 */ /* 0x000fe40000004100 */
[----:B------:R-:W-:Y:S01]  /*0cc0*/  FMUL.FTZ R14, R7, R14 ;  /* 0x0000000e070e7220 */ /* 0x000fe20000410000 */
[----:B------:R-:W-:Y:S02]  /*0cd0*/  HADD2.F32 R56, -RZ, R44.H1_H1 ;  /* 0x3000002cff387230 */ /* 0x000fe40000004100 */
[----:B------:R-:W-:Y:S01]  /*0ce0*/  FMUL.FTZ R78, R78, UR4 ;  /* 0x000000044e4e7c20 */ /* 0x000fe20008410000 */
[----:B------:R-:W-:-:S02]  /*0cf0*/  HADD2.F32 R58, -RZ, R45.H1_H1 ;  /* 0x3000002dff3a7230 */ /* 0x000fc40000004100 */
[----:B------:R-:W-:Y:S01]  /*0d00*/  FMUL.FTZ R59, R59, UR4 ;  /* 0x000000043b3b7c20 */ /* 0x000fe20008410000 */
[----:B------:R-:W-:Y:S02]  /*0d10*/  HADD2.F32 R76, -RZ, R46.H1_H1 ;  /* 0x3000002eff4c7230 */ /* 0x000fe40000004100 */
[----:B------:R-:W-:Y:S01]  /*0d20*/  FMUL.FTZ R7, R13, UR4 ;  /* 0x000000040d077c20 */ /* 0x000fe20008410000 */
[----:B------:R-:W-:Y:S01]  /*0d30*/  FMUL.FTZ R10, R10, R11 ;  /* 0x0000000b0a0a7220 */ /* 0x000fe20000410000 */
[----:B------:R-:W-:Y:S01]  /*0d40*/  FMUL.FTZ R13, R78, R9 ;  /* 0x000000094e0d7220 */ /* 0x000fe20000410000 */
[----:B------:R-:W-:Y:S01]  /*0d50*/  FMUL.FTZ R9, R57, R58 ;  /* 0x0000003a39097220 */ /* 0x000fe20000410000 */
[----:B------:R-:W-:Y:S01]  /*0d60*/  FMUL.FTZ R11, R59, R76 ;  /* 0x0000004c3b0b7220 */ /* 0x000fe20000410000 */
[----:B------:R-:W-:Y:S02]  /*0d70*/  FMUL.FTZ R7, R7, R56 ;  /* 0x0000003807077220 */ /* 0x000fe40000410000 */
[----:B------:R-:W-:-:S02]  /*0d80*/  F2FP.F16.F32.PACK_AB R59, R13, R8 ;  /* 0x000000080d3b723e */ /* 0x000fc400000000ff */
[----:B------:R-:W-:Y:S02]  /*0d90*/  F2FP.F16.F32.PACK_AB R58, R11, R10 ;  /* 0x0000000a0b3a723e */ /* 0x000fe400000000ff */
[----:B------:R-:W-:Y:S02]  /*0da0*/  F2FP.F16.F32.PACK_AB R57, R9, R12 ;  /* 0x0000000c0939723e */ /* 0x000fe400000000ff */
[----:B------:R-:W-:-:S07]  /*0db0*/  F2FP.F16.F32.PACK_AB R56, R7, R14 ;  /* 0x0000000e0738723e */ /* 0x000fce00000000ff */
.L_x_2136:
[----:B------:R-:W0:Y:S01]  /*0dc0*/  LDC.64 R76, c[0x0][0x3a8] ;  /* 0x0000ea00ff4c7b82 */ /* 0x000e220000000a00 */
[C---:B------:R-:W-:Y:S01]  /*0dd0*/  IADD3 R79, PT, PT, R75.reuse, 0x80, RZ ;  /* 0x000000804b4f7810 */ /* 0x040fe20007ffe0ff */
[----:B0-----:R-:W-:-:S05]  /*0de0*/  IMAD.WIDE.U32 R76, R75, 0x10, R76 ;  /* 0x000000104b4c7825 */ /* 0x001fca00078e004c */
[----:B------:R1:W-:Y:S02]  /*0df0*/  STG.E.128 desc[UR8][R76.64], R56 ;  /* 0x000000384c007986 */ /* 0x0003e4000c101d08 */
.L_x_2134:
[----:B0--3--:R-:W-:Y:S05]  /*0e00*/  BSYNC.RECONVERGENT B0 ;  /* 0x0000000000007941 */ /* 0x009fea0003800200 */
.L_x_2133:
[----:B------:R-:W-:Y:S01]  /*0e10*/  ISETP.GE.U32.AND P1, PT, R3, 0x100, PT ;  /* 0x000001000300780c */ /* 0x000fe20003f26070 */
[----:B------:R-:W-:-:S12]  /*0e20*/  BSSY.RECONVERGENT B0, `(.L_x_2137) ;  /* 0x0000060000007945 */ /* 0x000fd80003800200 */
[----:B------:R-:W-:Y:S05]  /*0e30*/  @!P1 BRA `(.L_x_2138) ;  /* 0x0000000400789947 */ /* 0x000fea0003800000 */
[----:B------:R-:W-:Y:S01]  /*0e40*/  ISETP.NE.U32.AND P0, PT, RZ, UR10, PT ;  /* 0x0000000aff007c0c */ /* 0x000fe2000bf05070 */
[----:B-1----:R-:W0:Y:S03]  /*0e50*/  LDC.64 R56, c[0x0][0x390] ;  /* 0x0000e400ff387b82 */ /* 0x002e260000000a00 */
[----:B------:R-:W-:-:S13]  /*0e60*/  ISETP.NE.AND.EX P0, PT, RZ, UR11, PT, P0 ;  /* 0x0000000bff007c0c */ /* 0x000fda000bf05300 */
[----:B------:R-:W1:Y:S01]  /*0e70*/  @P0 LDC.64 R60, c[0x0][0x3a0] ;  /* 0x0000e800ff3c0b82 */ /* 0x000e620000000a00 */
[----:B0-----:R-:W-:-:S06]  /*0e80*/  IMAD.WIDE.U32 R56, R79, 0x10, R56 ;  /* 0x000000104f387825 */ /* 0x001fcc00078e0038 */
[----:B------:R-:W5:Y:S01]  /*0e90*/  LDG.E.128 R56, desc[UR8][R56.64] ;  /* 0x0000000838387981 */ /* 0x000f62000c1e1d00 */
[----:B-1----:R-:W-:-:S05]  /*0ea0*/  @P0 IMAD.WIDE.U32 R60, R79, 0x10, R60 ;  /* 0x000000104f3c0825 */ /* 0x002fca00078e003c */
[----:B------:R0:W5:Y:S01]  /*0eb0*/  @P0 LDG.E.128 R16, desc[UR8][R60.64] ;  /* 0x000000083c100981 */ /* 0x000162000c1e1d00 */
[----:B------:R-:W-:Y:S05]  /*0ec0*/  @!P0 BRA `(.L_x_2139) ;  /* 0x0000000000b48947 */ /* 0x000fea0003800000 */
[----:B-----5:R-:W-:Y:S02]  /*0ed0*/  HADD2.F32 R15, -RZ, R56.H0_H0 ;  /* 0x20000038ff0f7230 */ /* 0x020fe40000004100 */
[----:B0-----:R-:W-:Y:S02]  /*0ee0*/  HADD2.F32 R61, -RZ, R57.H0_H0 ;  /* 0x20000039ff3d7230 */ /* 0x001fe40000004100 */
[----:B------:R-:W-:Y:S02]  /*0ef0*/  HADD2.F32 R63, -RZ, R58.H0_H0 ;  /* 0x2000003aff3f7230 */ /* 0x000fe40000004100 */
[----:B------:R-:W-:Y:S01]  /*0f00*/  FMUL.FTZ R15, R15, UR4 ;  /* 0x000000040f0f7c20 */ /* 0x000fe20008410000 */
[----:B------:R-:W-:Y:S02]  /*0f10*/  HADD2.F32 R65, -RZ, R59.H0_H0 ;  /* 0x2000003bff417230 */ /* 0x000fe40000004100 */
[----:B------:R-:W-:Y:S01]  /*0f20*/  FMUL.FTZ R61, R61, UR4 ;  /* 0x000000043d3d7c20 */ /* 0x000fe20008410000 */
[----:B------:R-:W-:-:S02]  /*0f30*/  HADD2.F32 R60, -RZ, R32.H0_H0 ;  /* 0x20000020ff3c7230 */ /* 0x000fc40000004100 */
[----:B------:R-:W-:Y:S01]  /*0f40*/  FMUL.FTZ R76, R63, UR4 ;  /* 0x000000043f4c7c20 */ /* 0x000fe20008410000 */
[----:B------:R-:W-:Y:S02]  /*0f50*/  HADD2.F32 R62, -RZ, R16.H0_H0 ;  /* 0x20000010ff3e7230 */ /* 0x000fe40000004100 */
[----:B------:R-:W-:Y:S01]  /*0f60*/  FMUL.FTZ R78, R65, UR4 ;  /* 0x00000004414e7c20 */ /* 0x000fe20008410000 */
[----:B------:R-:W-:Y:S02]  /*0f70*/  HADD2.F32 R64, -RZ, R33.H0_H0 ;  /* 0x20000021ff407230 */ /* 0x000fe40000004100 */
[----:B------:R-:W-:Y:S02]  /*0f80*/  HADD2.F32 R66, -RZ, R17.H0_H0 ;  /* 0x20000011ff427230 */ /* 0x000fe40000004100 */
[----:B------:R-:W-:Y:S01]  /*0f90*/  FFMA.FTZ R65, R15, R60, R62 ;  /* 0x0000003c0f417223 */ /* 0x000fe2000001003e */
[----:B------:R-:W-:Y:S02]  /*0fa0*/  HADD2.F32 R77, -RZ, R34.H0_H0 ;  /* 0x20000022ff4d7230 */ /* 0x000fe40000004100 */
[----:B------:R-:W-:-:S02]  /*0fb0*/  HADD2.F32 R81, -RZ, R18.H0_H0 ;  /* 0x20000012ff517230 */ /* 0x000fc40000004100 */
[----:B------:R-:W-:Y:S01]  /*0fc0*/  FFMA.FTZ R63, R61, R64, R66 ;  /* 0x000000403d3f7223 */ /* 0x000fe20000010042 */
[----:B------:R-:W-:Y:S02]  /*0fd0*/  HADD2.F32 R83, -RZ, R35.H0_H0 ;  /* 0x20000023ff537230 */ /* 0x000fe40000004100 */
[----:B------:R-:W-:Y:S02]  /*0fe0*/  HADD2.F32 R85, -RZ, R19.H0_H0 ;  /* 0x20000013ff557230 */ /* 0x000fe40000004100 */
[----:B------:R-:W-:Y:S01]  /*0ff0*/  FFMA.FTZ R61, R76, R77, R81 ;  /* 0x0000004d4c3d7223 */ /* 0x000fe20000010051 */
[----:B------:R-:W-:Y:S02]  /*1000*/  HADD2.F32 R57, -RZ, R57.H1_H1 ;  /* 0x30000039ff397230 */ /* 0x000fe40000004100 */
[----:B------:R-:W-:Y:S02]  /*1010*/  HADD2.F32 R59, -RZ, R59.H1_H1 ;  /* 0x3000003bff3b7230 */ /* 0x000fe40000004100 */
[----:B------:R-:W-:Y:S01]  /*1020*/  FFMA.FTZ R15, R78, R83, R85 ;  /* 0x000000534e0f7223 */ /* 0x000fe20000010055 */
[----:B------:R-:W-:-:S02]  /*1030*/  HADD2.F32 R56, -RZ, R56.H1_H1 ;  /* 0x30000038ff387230 */ /* 0x000fc40000004100 */
[----:B------:R-:W-:Y:S01]  /*1040*/  FMUL.FTZ R57, R57, UR4 ;  /* 0x0000000439397c20 */ /* 0x000fe20008410000 */
[----:B------:R-:W-:Y:S02]  /*1050*/  HADD2.F32 R58, -RZ, R58.H1_H1 ;  /* 0x3000003aff3a7230 */ /* 0x000fe40000004100 */
[----:B------:R-:W-:Y:S01]  /*1060*/  FMUL.FTZ R59, R59, UR4 ;  /* 0x000000043b3b7c20 */ /* 0x000fe20008410000 */
[----:B------:R-:W-:Y:S02]  /*1070*/  HADD2.F32 R62, -RZ, R33.H1_H1 ;  /* 0x30000021ff3e7230 */ /* 0x000fe40000004100 */
[----:B------:R-:W-:Y:S01]  /*1080*/  FMUL.FTZ R56, R56, UR4 ;  /* 0x0000000438387c20 */ /* 0x000fe20008410000 */
[----:B------:R-:W-:Y:S02]  /*1090*/  HADD2.F32 R64, -RZ, R17.H1_H1 ;  /* 0x30000011ff407230 */ /* 0x000fe40000004100 */
[----:B------:R-:W-:Y:S01]  /*10a0*/  FMUL.FTZ R58, R58, UR4 ;  /* 0x000000043a3a7c20 */ /* 0x000fe20008410000 */
[----:B------:R-:W-:-:S02]  /*10b0*/  HADD2.F32 R66, -RZ, R35.H1_H1 ;  /* 0x30000023ff427230 */ /* 0x000fc40000004100 */
[----:B------:R-:W-:Y:S02]  /*10c0*/  HADD2.F32 R60, -RZ, R19.H1_H1 ;  /* 0x30000013ff3c7230 */ /* 0x000fe40000004100 */
[----:B------:R-:W-:Y:S01]  /*10d0*/  FFMA.FTZ R62, R57, R62, R64 ;  /* 0x0000003e393e7223 */ /* 0x000fe20000010040 */
[----:B------:R-:W-:Y:S02]  /*10e0*/  HADD2.F32 R77, -RZ, R32.H1_H1 ;  /* 0x30000020ff4d7230 */ /* 0x000fe40000004100 */
[----:B------:R-:W-:Y:S02]  /*10f0*/  HADD2.F32 R81, -RZ, R16.H1_H1 ;  /* 0x30000010ff517230 */ /* 0x000fe40000004100 */
[----:B------:R-:W-:Y:S01]  /*1100*/  FFMA.FTZ R66, R59, R66, R60 ;  /* 0x000000423b427223 */ /* 0x000fe2000001003c */
[----:B------:R-:W-:Y:S01]  /*1110*/  HADD2.F32 R83, -RZ, R34.H1_H1 ;  /* 0x30000022ff537230 */ /* 0x000fe20000004100 */
[----:B------:R-:W-:Y:S01]  /*1120*/  F2FP.F16.F32.PACK_AB R57, R62, R63 ;  /* 0x0000003f3e39723e */ /* 0x000fe200000000ff */
[----:B------:R-:W-:-:S02]  /*1130*/  HADD2.F32 R85, -RZ, R18.H1_H1 ;  /* 0x30000012ff557230 */ /* 0x000fc40000004100 */
[----:B------:R-:W-:Y:S01]  /*1140*/  FFMA.FTZ R64, R56, R77, R81 ;  /* 0x0000004d38407223 */ /* 0x000fe20000010051 */
[----:B------:R-:W-:Y:S02]  /*1150*/  F2FP.F16.F32.PACK_AB R59, R66, R15 ;  /* 0x0000000f423b723e */ /* 0x000fe400000000ff */
[----:B------:R-:W-:Y:S02]  /*1160*/  FFMA.FTZ R60, R58, R83, R85 ;  /* 0x000000533a3c7223 */ /* 0x000fe40000010055 */
[----:B------:R-:W-:-:S03]  /*1170*/  F2FP.F16.F32.PACK_AB R56, R64, R65 ;  /* 0x000000414038723e */ /* 0x000fc600000000ff */
[----:B------:R-:W-:Y:S01]  /*1180*/  F2FP.F16.F32.PACK_AB R58, R60, R61 ;  /* 0x0000003d3c3a723e */ /* 0x000fe200000000ff */
[----:B------:R-:W-:Y:S06]  /*1190*/  BRA `(.L_x_2140) ;  /* 0x0000000000907947 */ /* 0x000fec0003800000 */
.L_x_2139:
[----:B-----5:R-:W-:Y:S02]  /*11a0*/  HADD2.F32 R15, -RZ, R56.H0_H0 ;  /* 0x20000038ff0f7230 */ /* 0x020fe40000004100 */
[--C-:B0-----:R-:W-:Y:S02]  /*11b0*/  HADD2.F32 R60, -RZ, R57.reuse.H0_H0 ;  /* 0x20000039ff3c7230 */ /* 0x101fe40000004100 */
[----:B------:R-:W-:Y:S02]  /*11c0*/  HADD2.F32 R62, -RZ, R57.H1_H1 ;  /* 0x30000039ff3e7230 */ /* 0x000fe40000004100 */
[----:B------:R-:W-:Y:S01]  /*11d0*/  FMUL.FTZ R15, R15, UR4 ;  /* 0x000000040f0f7c20 */ /* 0x000fe20008410000 */
[----:B------:R-:W-:Y:S02]  /*11e0*/  HADD2.F32 R57, -RZ, R58.H0_H0 ;  /* 0x2000003aff397230 */ /* 0x000fe40000004100 */
[----:B------:R-:W-:Y:S01]  /*11f0*/  FMUL.FTZ R60, R60, UR4 ;  /* 0x000000043c3c7c20 */ /* 0x000fe20008410000 */
[----:B------:R-:W-:-:S02]  /*1200*/  HADD2.F32 R61, -RZ, R59.H0_H0 ;  /* 0x2000003bff3d7230 */ /* 0x000fc40000004100 */
[----:B------:R-:W-:Y:S01]  /*1210*/  FMUL.FTZ R62, R62, UR4 ;  /* 0x000000043e3e7c20 */ /* 0x000fe20008410000 */
[----:B------:R-:W-:Y:S02]  /*1220*/  HADD2.F32 R66, -RZ, R58.H1_H1 ;  /* 0x3000003aff427230 */ /* 0x000fe40000004100 */
[----:B------:R-:W-:Y:S01]  /*1230*/  FMUL.FTZ R57, R57, UR4 ;  /* 0x0000000439397c20 */ /* 0x000fe20008410000 */
[----:B------:R-:W-:Y:S02]  /*1240*/  HADD2.F32 R58, -RZ, R32.H0_H0 ;  /* 0x20000020ff3a7230 */ /* 0x000fe40000004100 */
[----:B------:R-:W-:Y:S02]  /*1250*/  HADD2.F32 R78, -RZ, R59.H1_H1 ;  /* 0x3000003bff4e7230 */ /* 0x000fe40000004100 */
[----:B------:R-:W-:Y:S01]  /*1260*/  FMUL.FTZ R59, R61, UR4 ;  /* 0x000000043d3b7c20 */ /* 0x000fe20008410000 */
[----:B------:R-:W-:Y:S02]  /*1270*/  HADD2.F32 R64, -RZ, R34.H0_H0 ;  /* 0x20000022ff407230 */ /* 0x000fe40000004100 */
[----:B------:R-:W-:Y:S01]  /*1280*/  FMUL.FTZ R65, R15, R58 ;  /* 0x0000003a0f417220 */ /* 0x000fe20000410000 */
[----:B------:R-:W-:-:S02]  /*1290*/  HADD2.F32 R76, -RZ, R35.H0_H0 ;  /* 0x20000023ff4c7230 */ /* 0x000fc40000004100 */
[----:B------:R-:W-:Y:S01]  /*12a0*/  FMUL.FTZ R78, R78, UR4 ;  /* 0x000000044e4e7c20 */ /* 0x000fe20008410000 */
[--C-:B------:R-:W-:Y:S02]  /*12b0*/  HADD2.F32 R63, -RZ, R33.reuse.H0_H0 ;  /* 0x20000021ff3f7230 */ /* 0x100fe40000004100 */
[----:B------:R-:W-:Y:S01]  /*12c0*/  FMUL.FTZ R61, R57, R64 ;  /* 0x00000040393d7220 */ /* 0x000fe20000410000 */
[----:B------:R-:W-:Y:S02]  /*12d0*/  HADD2.F32 R56, -RZ, R56.H1_H1 ;  /* 0x30000038ff387230 */ /* 0x000fe40000004100 */
[----:B------:R-:W-:Y:S01]  /*12e0*/  FMUL.FTZ R15, R59, R76 ;  /* 0x0000004c3b0f7220 */ /* 0x000fe20000410000 */
[----:B------:R-:W-:Y:S02]  /*12f0*/  HADD2.F32 R57, -RZ, R32.H1_H1 ;  /* 0x30000020ff397230 */ /* 0x000fe40000004100 */
[----:B------:R-:W-:Y:S01]  /*1300*/  FMUL.FTZ R63, R60, R63 ;  /* 0x0000003f3c3f7220 */ /* 0x000fe20000410000 */
[----:B------:R-:W-:-:S02]  /*1310*/  HADD2.F32 R59, -RZ, R33.H1_H1 ;  /* 0x30000021ff3b7230 */ /* 0x000fc40000004100 */
[----:B------:R-:W-:Y:S01]  /*1320*/  FMUL.FTZ R60, R66, UR4 ;  /* 0x00000004423c7c20 */ /* 0x000fe20008410000 */
[----:B------:R-:W-:Y:S02]  /*1330*/  HADD2.F32 R77, -RZ, R34.H1_H1 ;  /* 0x30000022ff4d7230 */ /* 0x000fe40000004100 */
[----:B------:R-:W-:Y:S01]  /*1340*/  FMUL.FTZ R56, R56, UR4 ;  /* 0x0000000438387c20 */ /* 0x000fe20008410000 */
[----:B------:R-:W-:Y:S02]  /*1350*/  HADD2.F32 R81, -RZ, R35.H1_H1 ;  /* 0x30000023ff517230 */ /* 0x000fe40000004100 */
        /* <DEDUP_REMOVED lines=8> */
.L_x_2140:
[----:B------:R-:W0:Y:S02]  /*13e0*/  LDC.64 R76, c[0x0][0x3a8] ;  /* 0x0000ea00ff4c7b82 */ /* 0x000e240000000a00 */
[C---:B0-----:R-:W-:Y:S01]  /*13f0*/  IMAD.WIDE.U32 R76, R79.reuse, 0x10, R76 ;  /* 0x000000104f4c7825 */ /* 0x041fe200078e004c */
[----:B------:R-:W-:-:S04]  /*1400*/  IADD3 R79, PT, PT, R79, 0x80, RZ ;  /* 0x000000804f4f7810 */ /* 0x000fc80007ffe0ff */
[----:B------:R0:W-:Y:S03]  /*1410*/  STG.E.128 desc[UR8][R76.64], R56 ;  /* 0x000000384c007986 */ /* 0x0001e6000c101d08 */
.L_x_2138:
[----:B------:R-:W-:Y:S05]  /*1420*/  BSYNC.RECONVERGENT B0 ;  /* 0x0000000000007941 */ /* 0x000fea0003800200 */
.L_x_2137:
        /* <DEDUP_REMOVED lines=57> */
.L_x_2143:
[--C-:B0----5:R-:W-:Y:S02]  /*17c0*/  HADD2.F32 R68, -RZ, R57.reuse.H0_H0 ;  /* 0x20000039ff447230 */ /* 0x121fe40000004100 */
[----:B------:R-:W-:Y:S02]  /*17d0*/  HADD2.F32 R70, -RZ, R57.H1_H1 ;  /* 0x30000039ff467230 */ /* 0x000fe40000004100 */
[----:B------:R-:W-:Y:S02]  /*17e0*/  HADD2.F32 R57, -RZ, R58.H0_H0 ;  /* 0x2000003aff397230 */ /* 0x000fe40000004100 */
[----:B------:R-:W-:Y:S01]  /*17f0*/  FMUL.FTZ R68, R68, UR4 ;  /* 0x0000000444447c20 */ /* 0x000fe20008410000 */
[----:B------:R-:W-:Y:S02]  /*1800*/  HADD2.F32 R71, -RZ, R59.H0_H0 ;  /* 0x2000003bff477230 */ /* 0x000fe40000004100 */
[----:B------:R-:W-:Y:S01]  /*1810*/  FMUL.FTZ R70, R70, UR4 ;  /* 0x0000000446467c20 */ /* 0x000fe20008410000 */
[----:B------:R-:W-:-:S02]  /*1820*/  HADD2.F32 R72, -RZ, R22.H0_H0 ;  /* 0x20000016ff487230 */ /* 0x000fc40000004100 */
[----:B------:R-:W-:Y:S01]  /*1830*/  FMUL.FTZ R57, R57, UR4 ;  /* 0x0000000439397c20 */ /* 0x000fe20008410000 */
[--C-:B------:R-:W-:Y:S02]  /*1840*/  HADD2.F32 R67, -RZ, R56.reuse.H0_H0 ;  /* 0x20000038ff437230 */ /* 0x100fe40000004100 */
[----:B------:R-:W-:Y:S01]  /*1850*/  FMUL.FTZ R73, R71, UR4 ;  /* 0x0000000447497c20 */ /* 0x000fe20008410000 */
[----:B------:R-:W-:Y:S02]  /*1860*/  HADD2.F32 R56, -RZ, R56.H1_H1 ;  /* 0x30000038ff387230 */ /* 0x000fe40000004100 */
[----:B------:R-:W-:Y:S01]  /*1870*/  FMUL.FTZ R71, R57, R72 ;  /* 0x0000004839477220 */ /* 0x000fe20000410000 */
[----:B------:R-:W-:Y:S02]  /*1880*/  HADD2.F32 R74, -RZ, R58.H1_H1 ;  /* 0x3000003aff4a7230 */ /* 0x000fe40000004100 */
[----:B------:R-:W-:Y:S01]  /*1890*/  FMUL.FTZ R67, R67, UR4 ;  /* 0x0000000443437c20 */ /* 0x000fe20008410000 */
[----:B------:R-:W-:-:S02]  /*18a0*/  HADD2.F32 R78, -RZ, R59.H1_H1 ;  /* 0x3000003bff4e7230 */ /* 0x000fc40000004100 */
[----:B------:R-:W-:Y:S01]  /*18b0*/  FMUL.FTZ R56, R56, UR4 ;  /* 0x0000000438387c20 */ /* 0x000fe20008410000 */
[----:B------:R-:W-:Y:S02]  /*18c0*/  HADD2.F32 R69, -RZ, R21.H0_H0 ;  /* 0x20000015ff457230 */ /* 0x000fe40000004100 */
[----:B------:R-:W-:Y:S01]  /*18d0*/  FMUL.FTZ R72, R74, UR4 ;  /* 0x000000044a487c20 */ /* 0x000fe20008410000 */
[--C-:B------:R-:W-:Y:S02]  /*18e0*/  HADD2.F32 R58, -RZ, R20.reuse.H0_H0 ;  /* 0x20000014ff3a7230 */ /* 0x100fe40000004100 */
[----:B------:R-:W-:Y:S01]  /*18f0*/  FMUL.FTZ R78, R78, UR4 ;  /* 0x000000044e4e7c20 */ /* 0x000fe20008410000 */
[----:B------:R-:W-:Y:S02]  /*1900*/  HADD2.F32 R76, -RZ, R23.H0_H0 ;  /* 0x20000017ff4c7230 */ /* 0x000fe40000004100 */
[----:B------:R-:W-:Y:S01]  /*1910*/  FMUL.FTZ R69, R68, R69 ;  /* 0x0000004544457220 */ /* 0x000fe20000410000 */
[----:B------:R-:W-:-:S02]  /*1920*/  HADD2.F32 R57, -RZ, R20.H1_H1 ;  /* 0x30000014ff397230 */ /* 0x000fc40000004100 */
[----:B------:R-:W-:Y:S01]  /*1930*/  FMUL.FTZ R67, R67, R58 ;  /* 0x0000003a43437220 */ /* 0x000fe20000410000 */
[----:B------:R-:W-:Y:S02]  /*1940*/  HADD2.F32 R59, -RZ, R21.H1_H1 ;  /* 0x30000015ff3b7230 */ /* 0x000fe40000004100 */
[----:B------:R-:W-:Y:S01]  /*1950*/  FMUL.FTZ R73, R73, R76 ;  /* 0x0000004c49497220 */ /* 0x000fe20000410000 */
[----:B------:R-:W-:Y:S02]  /*1960*/  HADD2.F32 R77, -RZ, R22.H1_H1 ;  /* 0x30000016ff4d7230 */ /* 0x000fe40000004100 */
[----:B------:R-:W-:Y:S01]  /*1970*/  FMUL.FTZ R68, R56, R57 ;  /* 0x0000003938447220 */ /* 0x000fe20000410000 */
[----:B------:R-:W-:Y:S02]  /*1980*/  HADD2.F32 R81, -RZ, R23.H1_H1 ;  /* 0x30000017ff517230 */ /* 0x000fe40000004100 */
[----:B------:R-:W-:Y:S01]  /*1990*/  FMUL.FTZ R70, R70, R59 ;  /* 0x0000003b46467220 */ /* 0x000fe20000410000 */
[----:B------:R-:W-:Y:S01]  /*19a0*/  FMUL.FTZ R72, R72, R77 ;  /* 0x0000004d48487220 */ /* 0x000fe20000410000 */
[----:B------:R-:W-:Y:S01]  /*19b0*/  F2FP.F16.F32.PACK_AB R56, R68, R67 ;  /* 0x000000434438723e */ /* 0x000fe200000000ff */
[----:B------:R-:W-:-:S02]  /*19c0*/  FMUL.FTZ R74, R78, R81 ;  /* 0x000000514e4a7220 */ /* 0x000fc40000410000 */
[----:B------:R-:W-:Y:S02]  /*19d0*/  F2FP.F16.F32.PACK_AB R57, R70, R69 ;  /* 0x000000454639723e */ /* 0x000fe400000000ff */
[----:B------:R-:W-:Y:S02]  /*19e0*/  F2FP.F16.F32.PACK_AB R58, R72, R71 ;  /* 0x00000047483a723e */ /* 0x000fe400000000ff */
[----:B------:R-:W-:-:S07]  /*19f0*/  F2FP.F16.F32.PACK_AB R59, R74, R73 ;  /* 0x000000494a3b723e */ /* 0x000fce00000000ff */
.L_x_2144:
[----:B------:R-:W0:Y:S02]  /*1a00*/  LDC.64 R76, c[0x0][0x3a8] ;  /* 0x0000ea00ff4c7b82 */ /* 0x000e240000000a00 */
[----:B0-----:R-:W-:-:S05]  /*1a10*/  IMAD.WIDE.U32 R76, R79, 0x10, R76 ;  /* 0x000000104f4c7825 */ /* 0x001fca00078e004c */
[----:B------:R2:W-:Y:S02]  /*1a20*/  STG.E.128 desc[UR8][R76.64], R56 ;  /* 0x000000384c007986 */ /* 0x0005e4000c101d08 */
.L_x_2142:
[----:B------:R-:W-:Y:S05]  /*1a30*/  BSYNC.RECONVERGENT B0 ;  /* 0x0000000000007941 */ /* 0x000fea0003800200 */
.L_x_2141:
        /* <DEDUP_REMOVED lines=98> */
[----:B-1----:R-:W-:-:S04]  /*2060*/  @!P0 LEA R79, R79, R56, 0x18 ;  /* 0x000000384f4f8211 */ /* 0x002fc800078ec0ff */
[----:B------:R-:W-:-:S04]  /*2070*/  @P4 IADD3 R79, PT, PT, R79, 0x20, RZ ;  /* 0x000000204f4f4810 */ /* 0x000fc80007ffe0ff */
        /* <DEDUP_REMOVED lines=17> */
.L_x_2146:
[----:B------:R-:W-:Y:S05]  /*2190*/  BSYNC.RECONVERGENT B0 ;  /* 0x0000000000007941 */ /* 0x000fea0003800200 */
.L_x_2145:
[----:B------:R-:W-:Y:S01]  /*21a0*/  BAR.SYNC.DEFER_BLOCKING 0x0 ;  /* 0x0000000000007b1d */ /* 0x000fe20000010000 */
[----:B0-----:R-:W-:Y:S01]  /*21b0*/  HFMA2 R76, -RZ, RZ, 0, 0 ;  /* 0x00000000ff4c7431 */ /* 0x001fe200000001ff */
[----:B------:R-:W-:Y:S02]  /*21c0*/  @!P0 MOV R76, R0 ;  /* 0x00000000004c8202 */ /* 0x000fe40000000f00 */
[----:B------:R-:W-:Y:S02]  /*21d0*/  ISETP.NE.AND P4, PT, R6, RZ, PT ;  /* 0x000000ff0600720c */ /* 0x000fe40003f85270 */
[----:B------:R-:W-:Y:S01]  /*21e0*/  BSSY.RECONVERGENT B0, `(.L_x_2147) ;  /* 0x0000066000007945 */ /* 0x000fe20003800200 */
[----:B------:R-:W0:Y:S04]  /*21f0*/  SHFL.DOWN PT, R59, R76, 0x2, 0x1f ;  /* 0x08401f004c3b7f89 */ /* 0x000e2800000e0000 */
[----:B------:R1:W-:Y:S01]  /*2200*/  @!P0 LDS.64 R56, [R79] ;  /* 0x000000004f388984 */ /* 0x0003e20000000a00 */
[----:B------:R-:W-:-:S02]  /*2210*/  ISETP.NE.AND P0, PT, RZ, UR12, PT ;  /* 0x0000000cff007c0c */ /* 0x000fc4000bf05270 */
[----:B0-----:R-:W-:Y:S02]  /*2220*/  IADD3 R80, PT, PT, R59, R76, RZ ;  /* 0x0000004c3b507210 */ /* 0x001fe40007ffe0ff */
[----:B------:R-:W-:Y:S02]  /*2230*/  I2FP.F32.S32 R82, R59 ;  /* 0x0000003b00527245 */ /* 0x000fe40000201400 */
[----:B------:R-:W-:Y:S01]  /*2240*/  I2FP.F32.S32 R58, R80 ;  /* 0x00000050003a7245 */ /* 0x000fe20000201400 */
[----:B------:R-:W0:Y:S01]  /*2250*/  SHFL.DOWN PT, R59, R80, 0x1, 0x1f ;  /* 0x08201f00503b7f89 */ /* 0x000e2200000e0000 */
[----:B-1----:R-:W-:Y:S02]  /*2260*/  I2FP.F32.S32 R79, R76 ;  /* 0x0000004c004f7245 */ /* 0x002fe40000201400 */
[----:B------:R-:W1:Y:S01]  /*2270*/  MUFU.RCP R81, R58 ;  /* 0x0000003a00517308 */ /* 0x000e620000001000 */
[----:B0-----:R-:W-:Y:S01]  /*2280*/  IADD3 R80, PT, PT, R80, R59, RZ ;  /* 0x0000003b50507210 */ /* 0x001fe20007ffe0ff */
        /* <DEDUP_REMOVED lines=13> */
[----:B------:R-:W-:Y:S01]  /*2360*/  FFMA.FTZ R56, R81, R56, R78 ;  /* 0x0000003851387223 */ /* 0x000fe2000001004e */
[----:B------:R-:W-:-:S04]  /*2370*/  I2FP.F32.S32 R78, R59 ;  /* 0x0000003b004e7245 */ /* 0x000fc80000201400 */
[----:B------:R-:W1:Y:S01]  /*2380*/  SHFL.DOWN PT, R57, R56, 0x1, 0x1f ;  /* 0x08201f0038397f89 */ /* 0x000e6200000e0000 */
[----:B0-----:R-:W-:Y:S01]  /*2390*/  FADD.FTZ R59, R77, -R76 ;  /* 0x8000004c4d3b7221 */ /* 0x001fe20000010000 */
[----:B------:R-:W-:-:S03]  /*23a0*/  FMUL.FTZ R79, R76, R78 ;  /* 0x0000004e4c4f7220 */ /* 0x000fc60000410000 */
[----:B------:R-:W-:Y:S01]  /*23b0*/  FMUL.FTZ R59, R59, R59 ;  /* 0x0000003b3b3b7220 */ /* 0x000fe20000410000 */
[----:B------:R-:W-:-:S03]  /*23c0*/  FFMA.FTZ R79, R58, R77, R79 ;  /* 0x0000004d3a4f7223 */ /* 0x000fc6000001004f */
[----:B------:R-:W-:Y:S01]  /*23d0*/  FMUL.FTZ R59, R58, R59 ;  /* 0x0000003b3a3b7220 */ /* 0x000fe20000410000 */
[----:B---3--:R-:W-:Y:S01]  /*23e0*/  FMUL.FTZ R79, R80, R79 ;  /* 0x0000004f504f7220 */ /* 0x008fe20000410000 */
[----:B-1----:R-:W-:Y:S02]  /*23f0*/  FADD.FTZ R57, R56, R57 ;  /* 0x0000003938397221 */ /* 0x002fe40000010000 */
[----:B------:R-:W-:Y:S02]  /*2400*/  FMUL.FTZ R59, R59, R78 ;  /* 0x0000004e3b3b7220 */ /* 0x000fe40000410000 */
[----:B------:R0:W1:Y:S01]  /*2410*/  SHFL.IDX PT, R81, R79, RZ, 0x1f ;  /* 0x00001fff4f517589 */ /* 0x00006200000e0000 */
[----:B------:R-:W2:Y:S01]  /*2420*/  LDC R78, c[0x0][0x448] ;  /* 0x00011200ff4e7b82 */ /* 0x000ea20000000800 */
[----:B------:R-:W-:-:S05]  /*2430*/  FFMA.FTZ R80, R80, R59, R57 ;  /* 0x0000003b50507223 */ /* 0x000fca0000010039 */
[----:B------:R-:W2:Y:S01]  /*2440*/  SHFL.IDX PT, R83, R80, RZ, 0x1f ;  /* 0x00001fff50537589 */ /* 0x000ea200000e0000 */
[----:B0-----:R-:W-:Y:S01]  /*2450*/  MOV R79, UR6 ;  /* 0x00000006004f7c02 */ /* 0x001fe20008000f00 */
[----:B------:R-:W0:Y:S08]  /*2460*/  @!P4 LDC.64 R58, c[0x0][0x3c0] ;  /* 0x0000f000ff3acb82 */ /* 0x000e300000000a00 */
[----:B------:R-:W3:Y:S01]  /*2470*/  @!P4 LDC.64 R56, c[0x0][0x3c8] ;  /* 0x0000f200ff38cb82 */ /* 0x000ee20000000a00 */
[----:B-1----:R-:W-:-:S05]  /*2480*/  FMUL.FTZ R76, R81, R81 ;  /* 0x00000051514c7220 */ /* 0x002fca0000410000 */
[----:B------:R-:W-:Y:S01]  /*2490*/  FSEL R77, R76, RZ, P0 ;  /* 0x000000ff4c4d7208 */ /* 0x000fe20000000000 */
[----:B--2---:R-:W-:-:S04]  /*24a0*/  FFMA.FTZ R76, R83, UR13, R78 ;  /* 0x0000000d534c7c23 */ /* 0x004fc8000801004e */
[----:B------:R-:W-:Y:S01]  /*24b0*/  FADD.FTZ R76, R76, R77 ;  /* 0x0000004d4c4c7221 */ /* 0x000fe20000010000 */
[----:B------:R-:W-:-:S03]  /*24c0*/  MOV R77, UR6 ;  /* 0x00000006004d7c02 */ /* 0x000fc60008000f00 */
[----:B------:R-:W1:Y:S02]  /*24d0*/  MUFU.RSQ R78, R76 ;  /* 0x0000004c004e7308 */ /* 0x000e640000001400 */
[----:B0-----:R-:W-:-:S04]  /*24e0*/  @!P4 IMAD.WIDE R58, R77, 0x4, R58 ;  /* 0x000000044d3ac825 */ /* 0x001fc800078e023a */
[----:B---3--:R-:W-:Y:S01]  /*24f0*/  @!P4 IMAD.WIDE R56, R79, 0x4, R56 ;  /* 0x000000044f38c825 */ /* 0x008fe200078e0238 */
[----:B------:R0:W-:Y:S01]  /*2500*/  @!P4 STG.E desc[UR8][R58.64], R81 ;  /* 0x000000513a00c986 */ /* 0x0001e2000c101908 */
[----:B------:R-:W-:-:S03]  /*2510*/  FSEL R79, R81, RZ, !P0 ;  /* 0x000000ff514f7208 */ /* 0x000fc60004000000 */
[----:B-1----:R0:W-:Y:S01]  /*2520*/  @!P4 STG.E desc[UR8][R56.64], R78 ;  /* 0x0000004e3800c986 */ /* 0x0021e2000c101908 */
[----:B------:R-:W-:Y:S05]  /*2530*/  @!P2 BRA `(.L_x_2148) ;  /* 0x0000000000c0a947 */ /* 0x000fea0003800000 */
[--C-:B0-----:R-:W-:Y:S01]  /*2540*/  FADD.FTZ R57, R14, -R79.reuse ;  /* 0x8000004f0e397221 */ /* 0x101fe20000010000 */
[----:B-----5:R-:W-:Y:S02]  /*2550*/  HADD2.F32 R59, -RZ, R52.H0_H0 ;  /* 0x20000034ff3b7230 */ /* 0x020fe40000004100 */
[----:B------:R-:W-:Y:S01]  /*2560*/  FADD.FTZ R81, R12, -R79 ;  /* 0x8000004f0c517221 */ /* 0x000fe20000010000 */
[----:B------:R-:W-:Y:S02]  /*2570*/  HADD2.F32 R77, -RZ, R48.H0_H0 ;  /* 0x20000030ff4d7230 */ /* 0x000fe40000004100 */
[C---:B------:R-:W-:Y:S01]  /*2580*/  FMUL.FTZ R56, R78.reuse, R57 ;  /* 0x000000394e387220 */ /* 0x040fe20000410000 */
[----:B------:R-:W-:Y:S02]  /*2590*/  HADD2.F32 R58, -RZ, R53.H0_H0 ;  /* 0x20000035ff3a7230 */ /* 0x000fe40000004100 */
[----:B------:R-:W-:Y:S01]  /*25a0*/  FMUL.FTZ R57, R78, R81 ;  /* 0x000000514e397220 */ /* 0x000fe20000410000 */
[----:B------:R-:W-:-:S02]  /*25b0*/  HADD2.F32 R76, -RZ, R49.H0_H0 ;  /* 0x20000031ff4c7230 */ /* 0x000fc40000004100 */
[----:B------:R-:W-:Y:S01]  /*25c0*/  FFMA.FTZ R56, R56, R59, R77 ;  /* 0x0000003b38387223 */ /* 0x000fe2000001004d */
[--C-:B------:R-:W-:Y:S01]  /*25d0*/  FADD.FTZ R59, R9, -R79.reuse ;  /* 0x8000004f093b7221 */ /* 0x100fe20000010000 */
[--C-:B------:R-:W-:Y:S01]  /*25e0*/  FADD.FTZ R77, R10, -R79.reuse ;  /* 0x8000004f0a4d7221 */ /* 0x100fe20000010000 */
[----:B------:R-:W-:Y:S02]  /*25f0*/  HADD2.F32 R80, -RZ, R53.H1_H1 ;  /* 0x30000035ff507230 */ /* 0x000fe40000004100 */
[----:B------:R-:W-:Y:S01]  /*2600*/  FFMA.FTZ R57, R57, R58, R76 ;  /* 0x0000003a39397223 */ /* 0x000fe2000001004c */
[----:B------:R-:W-:Y:S02]  /*2610*/  HADD2.F32 R58, -RZ, R49.H1_H1 ;  /* 0x30000031ff3a7230 */ /* 0x000fe40000004100 */
[----:B------:R-:W-:Y:S01]  /*2620*/  FADD.FTZ R81, R11, -R79 ;  /* 0x8000004f0b517221 */ /* 0x000fe20000010000 */
[----:B------:R-:W-:Y:S02]  /*2630*/  HADD2.F32 R76, -RZ, R54.H0_H0 ;  /* 0x20000036ff4c7230 */ /* 0x000fe40000004100 */
[----:B------:R-:W-:Y:S01]  /*2640*/  FMUL.FTZ R59, R78, R59 ;  /* 0x0000003b4e3b7220 */ /* 0x000fe20000410000 */
[----:B------:R-:W-:-:S02]  /*2650*/  HADD2.F32 R82, -RZ, R50.H0_H0 ;  /* 0x20000032ff527230 */ /* 0x000fc40000004100 */
[C---:B------:R-:W-:Y:S01]  /*2660*/  FMUL.FTZ R77, R78.reuse, R77 ;  /* 0x0000004d4e4d7220 */ /* 0x040fe20000410000 */
[----:B------:R-:W-:Y:S02]  /*2670*/  HADD2.F32 R84, -RZ, R54.H1_H1 ;  /* 0x30000036ff547230 */ /* 0x000fe40000004100 */
[----:B------:R-:W-:Y:S01]  /*2680*/  FMUL.FTZ R81, R78, R81 ;  /* 0x000000514e517220 */ /* 0x000fe20000410000 */
[----:B------:R-:W-:Y:S02]  /*2690*/  HADD2.F32 R86, -RZ, R50.H1_H1 ;  /* 0x30000032ff567230 */ /* 0x000fe40000004100 */
[----:B------:R-:W-:Y:S01]  /*26a0*/  FFMA.FTZ R80, R59, R80, R58 ;  /* 0x000000503b507223 */ /* 0x000fe2000001003a */
[----:B------:R-:W-:Y:S01]  /*26b0*/  FFMA.FTZ R58, R77, R76, R82 ;  /* 0x0000004c4d3a7223 */ /* 0x000fe20000010052 */
[----:B------:R-:W-:Y:S01]  /*26c0*/  FADD.FTZ R59, R8, -R79 ;  /* 0x8000004f083b7221 */ /* 0x000fe20000010000 */
[----:B------:R-:W0:Y:S01]  /*26d0*/  LDC.64 R76, c[0x0][0x428] ;  /* 0x00010a00ff4c7b82 */ /* 0x000e220000000a00 */
[----:B------:R-:W-:Y:S01]  /*26e0*/  FFMA.FTZ R81, R81, R84, R86 ;  /* 0x0000005451517223 */ /* 0x000fe20000010056 */
[----:B------:R-:W-:-:S02]  /*26f0*/  HADD2.F32 R82, -RZ, R55.H0_H0 ;  /* 0x20000037ff527230 */ /* 0x000fc40000004100 */
[----:B------:R-:W-:Y:S01]  /*2700*/  FMUL.FTZ R59, R78, R59 ;  /* 0x0000003b4e3b7220 */ /* 0x000fe20000410000 */
[----:B------:R-:W-:Y:S02]  /*2710*/  HADD2.F32 R84, -RZ, R51.H0_H0 ;  /* 0x20000033ff547230 */ /* 0x000fe40000004100 */
[----:B------:R-:W-:Y:S01]  /*2720*/  FADD.FTZ R83, R13, -R79 ;  /* 0x8000004f0d537221 */ /* 0x000fe20000010000 */
[----:B------:R-:W-:Y:S02]  /*2730*/  F2FP.F16.F32.PACK_AB R58, R81, R58 ;  /* 0x0000003a513a723e */ /* 0x000fe400000000ff */
[----:B------:R-:W-:Y:S01]  /*2740*/  F2FP.F16.F32.PACK_AB R57, R80, R57 ;  /* 0x000000395039723e */ /* 0x000fe200000000ff */
[----:B------:R-:W-:Y:S01]  /*2750*/  FFMA.FTZ R85, R59, R82, R84 ;  /* 0x000000523b557223 */ /* 0x000fe20000010054 */
[----:B------:R-:W-:Y:S02]  /*2760*/  HADD2.F32 R82, -RZ, R55.H1_H1 ;  /* 0x30000037ff527230 */ /* 0x000fe40000004100 */
[----:B------:R-:W-:Y:S01]  /*2770*/  FMUL.FTZ R83, R78, R83 ;  /* 0x000000534e537220 */ /* 0x000fe20000410000 */
[----:B------:R-:W-:-:S02]  /*2780*/  HADD2.F32 R84, -RZ, R51.H1_H1 ;  /* 0x30000033ff547230 */ /* 0x000fc40000004100 */
[----:B------:R-:W-:-:S03]  /*2790*/  FADD.FTZ R59, R7, -R79 ;  /* 0x8000004f073b7221 */ /* 0x000fc60000010000 */
[----:B------:R-:W-:Y:S01]  /*27a0*/  FFMA.FTZ R86, R83, R82, R84 ;  /* 0x0000005253567223 */ /* 0x000fe20000010054 */
[----:B------:R-:W-:Y:S02]  /*27b0*/  HADD2.F32 R82, -RZ, R52.H1_H1 ;  /* 0x30000034ff527230 */ /* 0x000fe40000004100 */
[----:B------:R-:W-:Y:S01]  /*27c0*/  FMUL.FTZ R59, R78, R59 ;  /* 0x0000003b4e3b7220 */ /* 0x000fe20000410000 */
[----:B------:R-:W-:Y:S02]  /*27d0*/  HADD2.F32 R84, -RZ, R48.H1_H1 ;  /* 0x30000030ff547230 */ /* 0x000fe40000004100 */
[----:B0-----:R-:W-:-:S04]  /*27e0*/  IMAD.WIDE.U32 R76, R75, 0x10, R76 ;  /* 0x000000104b4c7825 */ /* 0x001fc800078e004c */
[----:B------:R-:W-:Y:S01]  /*27f0*/  FFMA.FTZ R83, R59, R82, R84 ;  /* 0x000000523b537223 */ /* 0x000fe20000010054 */
[----:B------:R-:W-:Y:S02]  /*2800*/  F2FP.F16.F32.PACK_AB R59, R86, R85 ;  /* 0x00000055563b723e */ /* 0x000fe400000000ff */
[----:B------:R-:W-:Y:S02]  /*2810*/  IADD3 R75, PT, PT, R75, 0x80, RZ ;  /* 0x000000804b4b7810 */ /* 0x000fe40007ffe0ff */
[----:B------:R-:W-:-:S05]  /*2820*/  F2FP.F16.F32.PACK_AB R56, R83, R56 ;  /* 0x000000385338723e */ /* 0x000fca00000000ff */
[----:B------:R1:W-:Y:S02]  /*2830*/  STG.E.128 desc[UR8][R76.64], R56 ;  /* 0x000000384c007986 */ /* 0x0003e4000c101d08 */
.L_x_2148:
[----:B------:R-:W-:Y:S05]  /*2840*/  BSYNC.RECONVERGENT B0 ;  /* 0x0000000000007941 */ /* 0x000fea0003800200 */
.L_x_2147:
[----:B------:R-:W-:Y:S04]  /*2850*/  BSSY.RECONVERGENT B0, `(.L_x_2149) ;  /* 0x0000032000007945 */ /* 0x000fe80003800200 */
[----:B------:R-:W-:Y:S05]  /*2860*/  @!P1 BRA `(.L_x_2150) ;  /* 0x0000000000c09947 */ /* 0x000fea0003800000 */
[--C-:B01----:R-:W-:Y:S01]  /*2870*/  FADD.FTZ R57, R65, -R79.reuse ;  /* 0x8000004f41397221 */ /* 0x103fe20000010000 */
        /* <DEDUP_REMOVED lines=47> */
.L_x_2150:
[----:B------:R-:W-:Y:S05]  /*2b70*/  BSYNC.RECONVERGENT B0 ;  /* 0x0000000000007941 */ /* 0x000fea0003800200 */
.L_x_2149:
[----:B------:R-:W-:Y:S04]  /*2b80*/  BSSY.RECONVERGENT B0, `(.L_x_2151) ;  /* 0x0000031000007945 */ /* 0x000fe80003800200 */
[----:B------:R-:W-:Y:S05]  /*2b90*/  @!P3 BRA `(.L_x_2152) ;  /* 0x0000000000bcb947 */ /* 0x000fea0003800000 */
[--C-:B012---:R-:W-:Y:S01]  /*2ba0*/  FADD.FTZ R57, R67, -R79.reuse ;  /* 0x8000004f43397221 */ /* 0x107fe20000010000 */
[----:B-----5:R-:W-:Y:S02]  /*2bb0*/  HADD2.F32 R80, -RZ, R28.H0_H0 ;  /* 0x2000001cff507230 */ /* 0x020fe40000004100 */
[--C-:B------:R-:W-:Y:S01]  /*2bc0*/  FADD.FTZ R59, R69, -R79.reuse ;  /* 0x8000004f453b7221 */ /* 0x100fe20000010000 */
[----:B------:R-:W-:Y:S02]  /*2bd0*/  HADD2.F32 R56, -RZ, R24.H0_H0 ;  /* 0x20000018ff387230 */ /* 0x000fe40000004100 */
[C---:B------:R-:W-:Y:S01]  /*2be0*/  FMUL.FTZ R57, R78.reuse, R57 ;  /* 0x000000394e397220 */ /* 0x040fe20000410000 */
[--C-:B------:R-:W-:Y:S01]  /*2bf0*/  FADD.FTZ R77, R71, -R79.reuse ;  /* 0x8000004f474d7221 */ /* 0x100fe20000010000 */
[----:B------:R-:W-:Y:S02]  /*2c00*/  HADD2.F32 R58, -RZ, R29.H0_H0 ;  /* 0x2000001dff3a7230 */ /* 0x000fe40000004100 */
[----:B------:R-:W-:Y:S01]  /*2c10*/  FMUL.FTZ R59, R78, R59 ;  /* 0x0000003b4e3b7220 */ /* 0x000fe20000410000 */
[----:B------:R-:W-:Y:S01]  /*2c20*/  FFMA.FTZ R80, R57, R80, R56 ;  /* 0x0000005039507223 */ /* 0x000fe20000010038 */
[----:B------:R-:W-:Y:S01]  /*2c30*/  FADD.FTZ R57, R72, -R79 ;  /* 0x8000004f48397221 */ /* 0x000fe20000010000 */
[----:B------:R-:W-:-:S02]  /*2c40*/  HADD2.F32 R76, -RZ, R25.H0_H0 ;  /* 0x20000019ff4c7230 */ /* 0x000fc40000004100 */
[C---:B------:R-:W-:Y:S01]  /*2c50*/  FMUL.FTZ R77, R78.reuse, R77 ;  /* 0x0000004d4e4d7220 */ /* 0x040fe20000410000 */
[----:B------:R-:W-:Y:S02]  /*2c60*/  HADD2.F32 R82, -RZ, R30.H0_H0 ;  /* 0x2000001eff527230 */ /* 0x000fe40000004100 */
[----:B------:R-:W-:Y:S01]  /*2c70*/  FMUL.FTZ R83, R78, R57 ;  /* 0x000000394e537220 */ /* 0x000fe20000410000 */
[----:B------:R-:W-:Y:S02]  /*2c80*/  HADD2.F32 R84, -RZ, R26.H0_H0 ;  /* 0x2000001aff547230 */ /* 0x000fe40000004100 */
[----:B------:R-:W-:Y:S01]  /*2c90*/  FFMA.FTZ R81, R59, R58, R76 ;  /* 0x0000003a3b517223 */ /* 0x000fe2000001004c */
[----:B------:R-:W0:Y:S01]  /*2ca0*/  LDC.64 R56, c[0x0][0x428] ;  /* 0x00010a00ff387b82 */ /* 0x000e220000000a00 */
[----:B------:R-:W-:Y:S02]  /*2cb0*/  HADD2.F32 R76, -RZ, R30.H1_H1 ;  /* 0x3000001eff4c7230 */ /* 0x000fe40000004100 */
[----:B------:R-:W-:Y:S01]  /*2cc0*/  FADD.FTZ R59, R73, -R79 ;  /* 0x8000004f493b7221 */ /* 0x000fe20000010000 */
[----:B------:R-:W-:Y:S01]  /*2cd0*/  FFMA.FTZ R58, R77, R82, R84 ;  /* 0x000000524d3a7223 */ /* 0x000fe20000010054 */
[----:B------:R-:W-:-:S02]  /*2ce0*/  HADD2.F32 R82, -RZ, R26.H1_H1 ;  /* 0x3000001aff527230 */ /* 0x000fc40000004100 */
[--C-:B------:R-:W-:Y:S01]  /*2cf0*/  FADD.FTZ R85, R74, -R79.reuse ;  /* 0x8000004f4a557221 */ /* 0x100fe20000010000 */
[----:B------:R-:W-:Y:S02]  /*2d00*/  HADD2.F32 R84, -RZ, R31.H0_H0 ;  /* 0x2000001fff547230 */ /* 0x000fe40000004100 */
[----:B------:R-:W-:Y:S01]  /*2d10*/  FMUL.FTZ R59, R78, R59 ;  /* 0x0000003b4e3b7220 */ /* 0x000fe20000410000 */
[----:B------:R-:W-:Y:S02]  /*2d20*/  HADD2.F32 R86, -RZ, R27.H0_H0 ;  /* 0x2000001bff567230 */ /* 0x000fe40000004100 */
[----:B------:R-:W-:Y:S01]  /*2d30*/  FFMA.FTZ R83, R83, R76, R82 ;  /* 0x0000004c53537223 */ /* 0x000fe20000010052 */
[----:B------:R-:W-:Y:S02]  /*2d40*/  HADD2.F32 R76, -RZ, R31.H1_H1 ;  /* 0x3000001fff4c7230 */ /* 0x000fe40000004100 */
[----:B------:R-:W-:Y:S01]  /*2d50*/  FADD.FTZ R77, R68, -R79 ;  /* 0x8000004f444d7221 */ /* 0x000fe20000010000 */
[----:B------:R-:W-:-:S02]  /*2d60*/  HADD2.F32 R82, -RZ, R27.H1_H1 ;  /* 0x3000001bff527230 */ /* 0x000fc40000004100 */
[----:B------:R-:W-:Y:S01]  /*2d70*/  FMUL.FTZ R85, R78, R85 ;  /* 0x000000554e557220 */ /* 0x000fe20000410000 */
[----:B------:R-:W-:Y:S01]  /*2d80*/  FADD.FTZ R79, R70, -R79 ;  /* 0x8000004f464f7221 */ /* 0x000fe20000010000 */
[----:B------:R-:W-:Y:S01]  /*2d90*/  FFMA.FTZ R59, R59, R84, R86 ;  /* 0x000000543b3b7223 */ /* 0x000fe20000010056 */
[C---:B------:R-:W-:Y:S01]  /*2da0*/  FMUL.FTZ R77, R78.reuse, R77 ;  /* 0x0000004d4e4d7220 */ /* 0x040fe20000410000 */
[----:B------:R-:W-:Y:S01]  /*2db0*/  FFMA.FTZ R86, R85, R76, R82 ;  /* 0x0000004c55567223 */ /* 0x000fe20000010052 */
[----:B------:R-:W-:Y:S01]  /*2dc0*/  FMUL.FTZ R79, R78, R79 ;  /* 0x0000004f4e4f7220 */ /* 0x000fe20000410000 */
[----:B------:R-:W-:Y:S01]  /*2dd0*/  HADD2.F32 R82, -RZ, R29.H1_H1 ;  /* 0x3000001dff527230 */ /* 0x000fe20000004100 */
[----:B------:R-:W-:Y:S01]  /*2de0*/  F2FP.F16.F32.PACK_AB R58, R83, R58 ;  /* 0x0000003a533a723e */ /* 0x000fe200000000ff */
[----:B------:R-:W-:Y:S01]  /*2df0*/  HADD2.F32 R84, -RZ, R25.H1_H1 ;  /* 0x30000019ff547230 */ /* 0x000fe20000004100 */
[----:B------:R-:W-:Y:S01]  /*2e00*/  F2FP.F16.F32.PACK_AB R59, R86, R59 ;  /* 0x0000003b563b723e */ /* 0x000fe200000000ff */
[----:B------:R-:W-:-:S02]  /*2e10*/  HADD2.F32 R76, -RZ, R28.H1_H1 ;  /* 0x3000001cff4c7230 */ /* 0x000fc40000004100 */
[----:B------:R-:W-:Y:S02]  /*2e20*/  HADD2.F32 R78, -RZ, R24.H1_H1 ;  /* 0x30000018ff4e7230 */ /* 0x000fe40000004100 */
[----:B------:R-:W-:-:S03]  /*2e30*/  FFMA.FTZ R82, R79, R82, R84 ;  /* 0x000000524f527223 */ /* 0x000fc60000010054 */
[----:B------:R-:W-:Y:S01]  /*2e40*/  FFMA.FTZ R79, R77, R76, R78 ;  /* 0x0000004c4d4f7223 */ /* 0x000fe2000001004e */
[----:B0-----:R-:W-:Y:S01]  /*2e50*/  IMAD.WIDE.U32 R76, R75, 0x10, R56 ;  /* 0x000000104b4c7825 */ /* 0x001fe200078e0038 */
[----:B------:R-:W-:-:S03]  /*2e60*/  F2FP.F16.F32.PACK_AB R57, R82, R81 ;  /* 0x000000515239723e */ /* 0x000fc600000000ff */
[----:B------:R-:W-:-:S05]  /*2e70*/  F2FP.F16.F32.PACK_AB R56, R79, R80 ;  /* 0x000000504f38723e */ /* 0x000fca00000000ff */
[----:B------:R3:W-:Y:S02]  /*2e80*/  STG.E.128 desc[UR8][R76.64], R56 ;  /* 0x000000384c007986 */ /* 0x0007e4000c101d08 */
.L_x_2152:
[----:B------:R-:W-:Y:S05]  /*2e90*/  BSYNC.RECONVERGENT B0 ;  /* 0x0000000000007941 */ /* 0x000fea0003800200 */
.L_x_2151:
[----:B------:R-:W-:Y:S02]  /*2ea0*/  UIADD3 UR6, UPT, UPT, UR6, UR14, URZ ;  /* 0x0000000e06067290 */ /* 0x000fe4000fffe0ff */
[----:B------:R-:W-:Y:S02]  /*2eb0*/  UPLOP3.LUT UP2, UPT, UPT, UPT, UP2, 0x40, 0x4 ;  /* 0x000000000004789c */ /* 0x000fe40003f4e820 */
[----:B------:R-:W-:-:S09]  /*2ec0*/  UISETP.GE.AND UP1, UPT, UR6, UR15, UPT ;  /* 0x0000000f0600728c */ /* 0x000fd2000bf26270 */
[----:B------:R-:W-:Y:S05]  /*2ed0*/  BRA.U !UP1, `(.L_x_2153) ;  /* 0xffffffd909047547 */ /* 0x000fea000b83ffff */
[----:B------:R-:W-:Y:S05]  /*2ee0*/  EXIT ;  /* 0x000000000000794d */ /* 0x000fea0003800000 */
.L_x_2154:
        /* <DEDUP_REMOVED lines=9> */
.L_x_20751:


//--------------------- .text._ZN10layer_norm13ln_fwd_kernelINS_13Kernel_traitsI6__halfS2_S2_S2_fjLj3072ELj1ELj1ELj4ELj16ENS_18Kernel_traits_baseILj3072ES2_S2_S2_S2_fjLj128EEEEELb0ELb1ELb0ELb1EEEvNS_9FwdParamsE --------------------------
	.section	.text._ZN10layer_norm13ln_fwd_kernelINS_13Kernel_traitsI6__halfS2_S2_S2_fjLj3072ELj1ELj1ELj4ELj16ENS_18Kernel_traits_baseILj3072ES2_S2_S2_S2_fjLj128EEEEELb0ELb1ELb0ELb1EEEvNS_9FwdParamsE,"ax",@progbits
	.align	128
        .global         _ZN10layer_norm13ln_fwd_kernelINS_13Kernel_traitsI6__halfS2_S2_S2_fjLj3072ELj1ELj1ELj4ELj16ENS_18Kernel_traits_baseILj3072ES2_S2_S2_S2_fjLj128EEEEELb0ELb1ELb0ELb1EEEvNS_9FwdParamsE
        .type           _ZN10layer_norm13ln_fwd_kernelINS_13Kernel_traitsI6__halfS2_S2_S2_fjLj3072ELj1ELj1ELj4ELj16ENS_18Kernel_traits_baseILj3072ES2_S2_S2_S2_fjLj128EEEEELb0ELb1ELb0ELb1EEEvNS_9FwdParamsE,@function
        .size           _ZN10layer_norm13ln_fwd_kernelINS_13Kernel_traitsI6__halfS2_S2_S2_fjLj3072ELj1ELj1ELj4ELj16ENS_18Kernel_traits_baseILj3072ES2_S2_S2_S2_fjLj128EEEEELb0ELb1ELb0ELb1EEEvNS_9FwdParamsE,(.L_x_20752 - _ZN10layer_norm13ln_fwd_kernelINS_13Kernel_traitsI6__halfS2_S2_S2_fjLj3072ELj1ELj1ELj4ELj16ENS_18Kernel_traits_baseILj3072ES2_S2_S2_S2_fjLj128EEEEELb0ELb1ELb0ELb1EEEvNS_9FwdParamsE)
        .other          _ZN10layer_norm13ln_fwd_kernelINS_13Kernel_traitsI6__halfS2_S2_S2_fjLj3072ELj1ELj1ELj4ELj16ENS_18Kernel_traits_baseILj3072ES2_S2_S2_S2_fjLj128EEEEELb0ELb1ELb0ELb1EEEvNS_9FwdParamsE,@"STO_CUDA_ENTRY STV_DEFAULT"
_ZN10layer_norm13ln_fwd_kernelINS_13Kernel_traitsI6__halfS2_S2_S2_fjLj3072ELj1ELj1ELj4ELj16ENS_18Kernel_traits_baseILj3072ES2_S2_S2_S2_fjLj128EEEEELb0ELb1ELb0ELb1EEEvNS_9FwdParamsE:
.text._ZN10layer_norm13ln_fwd_kernelINS_13Kernel_traitsI6__halfS2_S2_S2_fjLj3072ELj1ELj1ELj4ELj16ENS_18Kernel_traits_baseILj3072ES2_S2_S2_S2_fjLj128EEEEELb0ELb1ELb0ELb1EEEvNS_9FwdParamsE:
        /* <DEDUP_REMOVED lines=10> */
[----:B------:R-:W4:Y:S04]  /*00a0*/  LDG.E.128 R8, desc[UR6][R2.64+0x1000] ;  /* 0x0010000602087981 */ /* 0x000f28000c1e1d00 */
[----:B------:R-:W4:Y:S01]  /*00b0*/  LDG.E.128 R36, desc[UR6][R18.64] ;  /* 0x0000000612247981 */ /* 0x000f22000c1e1d00 */
[----:B--2---:R-:W-:-:S03]  /*00c0*/  ISETP.NE.U32.AND P0, PT, RZ, UR4, PT ;  /* 0x00000004ff007c0c */ /* 0x004fc6000bf05070 */
[----:B------:R-:W2:Y:S01]  /*00d0*/  LDG.E.128 R40, desc[UR6][R2.64+0x800] ;  /* 0x0008000602287981 */ /* 0x000ea2000c1e1d00 */
[----:B------:R-:W-:-:S03]  /*00e0*/  ISETP.NE.AND.EX P0, PT, RZ, UR5, PT, P0 ;  /* 0x00000005ff007c0c */ /* 0x000fc6000bf05300 */
[----:B------:R-:W2:Y:S01]  /*00f0*/  LDG.E.128 R4, desc[UR6][R18.64+0x1000] ;  /* 0x0010000612047981 */ /* 0x000ea2000c1e1d00 */
[----:B------:R-:W0:Y:S01]  /*0100*/  S2UR UR4, SR_CTAID.X ;  /* 0x00000000000479c3 */ /* 0x000e220000002500 */
[----:B------:R-:W1:Y:S08]  /*0110*/  LDCU UR5, c[0x0][0x384] ;  /* 0x00007080ff0577ac */ /* 0x000e700008000800 */
[----:B------:R-:W1:Y:S02]  /*0120*/  @P0 LDC.64 R16, c[0x0][0x438] ;  /* 0x00010e00ff100b82 */ /* 0x000e640000000a00 */
[----:B-1----:R-:W-:-:S05]  /*0130*/  @P0 IMAD.WIDE.U32 R16, R23, 0x10, R16 ;  /* 0x0000001017100825 */ /* 0x002fca00078e0010 */
[----:B------:R-:W5:Y:S04]  /*0140*/  @P0 LDG.E.128 R24, desc[UR6][R16.64] ;  /* 0x0000000610180981 */ /* 0x000f68000c1e1d00 */
[----:B------:R-:W5:Y:S04]  /*0150*/  @P0 LDG.E.128 R28, desc[UR6][R16.64+0x800] ;  /* 0x00080006101c0981 */ /* 0x000f68000c1e1d00 */
[----:B------:R3:W5:Y:S02]  /*0160*/  @P0 LDG.E.128 R32, desc[UR6][R16.64+0x1000] ;  /* 0x0010000610200981 */ /* 0x000764000c1e1d00 */
[----:B---3--:R-:W-:-:S02]  /*0170*/  @P0 MOV R16, R14 ;  /* 0x0000000e00100202 */ /* 0x008fc40000000f00 */
[----:B------:R-:W-:Y:S02]  /*0180*/  @!P0 MOV R16, R14 ;  /* 0x0000000e00108202 */ /* 0x000fe40000000f00 */
[----:B0-----:R-:W-:-:S04]  /*0190*/  MOV R14, UR4 ;  /* 0x00000004000e7c02 */ /* 0x001fc80008000f00 */
[----:B------:R-:W-:Y:S02]  /*01a0*/  ISETP.GE.AND P1, PT, R14, UR5, PT ;  /* 0x000000050e007c0c */ /* 0x000fe4000bf26270 */
[----:B----4-:R-:W-:Y:S02]  /*01b0*/  @P0 MOV R87, R81 ;  /* 0x0000005100570202 */ /* 0x010fe40000000f00 */
[----:B------:R-:W-:Y:S02]  /*01c0*/  @P0 MOV R18, R12 ;  /* 0x0000000c00120202 */ /* 0x000fe40000000f00 */
[----:B------:R-:W-:Y:S02]  /*01d0*/  @P0 MOV R17, R13 ;  /* 0x0000000d00110202 */ /* 0x000fe40000000f00 */
[----:B------:R-:W-:Y:S02]  /*01e0*/  @P0 MOV R56, R10 ;  /* 0x0000000a00380202 */ /* 0x000fe40000000f00 */
[----:B------:R-:W-:-:S02]  /*01f0*/  @P0 MOV R54, R11 ;  /* 0x0000000b00360202 */ /* 0x000fc40000000f00 */
[----:B------:R-:W-:Y:S02]  /*0200*/  @!P0 MOV R87, R81 ;  /* 0x0000005100578202 */ /* 0x000fe40000000f00 */
[----:B------:R-:W-:Y:S02]  /*0210*/  @!P0 MOV R18, R12 ;  /* 0x0000000c00128202 */ /* 0x000fe40000000f00 */
[----:B------:R-:W-:Y:S02]  /*0220*/  @!P0 MOV R17, R13 ;  /* 0x0000000d00118202 */ /* 0x000fe40000000f00 */
[----:B------:R-:W-:Y:S02]  /*0230*/  @!P0 MOV R56, R10 ;  /* 0x0000000a00388202 */ /* 0x000fe40000000f00 */
[----:B------:R-:W-:Y:S02]  /*0240*/  @!P0 MOV R54, R11 ;  /* 0x0000000b00368202 */ /* 0x000fe40000000f00 */
[----:B------:R-:W-:-:S02]  /*0250*/  @P0 MOV R89, R80 ;  /* 0x0000005000590202 */ /* 0x000fc40000000f00 */
[----:B------:R-:W-:Y:S02]  /*0260*/  @P0 MOV R85, R82 ;  /* 0x0000005200550202 */ /* 0x000fe40000000f00 */
[----:B------:R-:W-:Y:S02]  /*0270*/  @P0 MOV R22, R36 ;  /* 0x0000002400160202 */ /* 0x000fe40000000f00 */
[----:B------:R-:W-:Y:S02]  /*0280*/  @P0 MOV R21, R37 ;  /* 0x0000002500150202 */ /* 0x000fe40000000f00 */
[----:B------:R-:W-:Y:S02]  /*0290*/  @P0 MOV R20, R38 ;  /* 0x0000002600140202 */ /* 0x000fe40000000f00 */
[----:B------:R-:W-:Y:S02]  /*02a0*/  @P0 MOV R19, R39 ;  /* 0x0000002700130202 */ /* 0x000fe40000000f00 */
[----:B--2---:R-:W-:-:S02]  /*02b0*/  @P0 MOV R78, R40 ;  /* 0x00000028004e0202 */ /* 0x004fc40000000f00 */
[----:B------:R-:W-:Y:S02]  /*02c0*/  @P0 MOV R81, R41 ;  /* 0x0000002900510202 */ /* 0x000fe40000000f00 */
[----:B------:R-:W-:Y:S02]  /*02d0*/  @P0 MOV R65, R42 ;  /* 0x0000002a00410202 */ /* 0x000fe40000000f00 */
[----:B------:R-:W-:Y:S02]  /*02e0*/  @P0 MOV R62, R43 ;  /* 0x0000002b003e0202 */ /* 0x000fe40000000f00 */
[----:B------:R-:W-:Y:S02]  /*02f0*/  @P0 MOV R60, R8 ;  /* 0x00000008003c0202 */ /* 0x000fe40000000f00 */
[----:B------:R-:W-:Y:S02]  /*0300*/  @P0 MOV R58, R9 ;  /* 0x00000009003a0202 */ /* 0x000fe40000000f00 */
[----:B------:R-:W-:-:S02]  /*0310*/  @P0 MOV R13, R4 ;  /* 0x00000004000d0202 */ /* 0x000fc40000000f00 */
[----:B------:R-:W-:Y:S02]  /*0320*/  @P0 MOV R12, R5 ;  /* 0x00000005000c0202 */ /* 0x000fe40000000f00 */
[----:B------:R-:W-:Y:S02]  /*0330*/  @P0 MOV R11, R6 ;  /* 0x00000006000b0202 */ /* 0x000fe40000000f00 */
[----:B------:R-:W-:Y:S02]  /*0340*/  @P0 MOV R10, R7 ;  /* 0x00000007000a0202 */ /* 0x000fe40000000f00 */
        /* <DEDUP_REMOVED lines=24> */
[----:B------:R-:W-:Y:S01]  /*04d0*/  @!P0 CS2R R32, SRZ ;  /* 0x0000000000208805 */ /* 0x000fe2000001ff00 */
[--C-:B------:R-:W-:Y:S01]  /*04e0*/  HADD2.F32 R9, -RZ, R27.reuse.H0_H0 ;  /* 0x2000001bff097230 */ /* 0x100fe20000004100 */
[----:B------:R-:W-:Y:S01]  /*04f0*/  LOP3.LUT R90, R23, 0x1f, RZ, 0xc0, !PT ;  /* 0x0000001f175a7812 */ /* 0x000fe200078ec0ff */
[----:B------:R-:W-:Y:S01]  /*0500*/  HADD2.F32 R8, -RZ, R27.H1_H1 ;  /* 0x3000001bff087230 */ /* 0x000fe20000004100 */
[----:B------:R-:W-:Y:S01]  /*0510*/  UPLOP3.LUT UP0, UPT, UPT, UPT, UPT, 0x40, 0x4 ;  /* 0x000000000004789c */ /* 0x000fe20003f0e870 */
[--C-:B------:R-:W-:Y:S01]  /*0520*/  HADD2.F32 R7, -RZ, R26.reuse.H0_H0 ;  /* 0x2000001aff077230 */ /* 0x100fe20000004100 */
[----:B------:R-:W2:Y:S01]  /*0530*/  LDCU UR10, c[0x0][0x388] ;  /* 0x00007100ff0a77ac */ /* 0x000ea20008000800 */
[----:B------:R-:W-:Y:S02]  /*0540*/  HADD2.F32 R6, -RZ, R26.H1_H1 ;  /* 0x3000001aff067230 */ /* 0x000fe40000004100 */
[--C-:B------:R-:W-:Y:S01]  /*0550*/  HADD2.F32 R5, -RZ, R25.reuse.H0_H0 ;  /* 0x20000019ff057230 */ /* 0x100fe20000004100 */
[----:B------:R-:W3:Y:S01]  /*0560*/  LDCU UR11, c[0x0][0x400] ;  /* 0x00008000ff0b77ac */ /* 0x000ee20008000800 */
[----:B------:R-:W-:Y:S01]  /*0570*/  HADD2.F32 R4, -RZ, R25.H1_H1 ;  /* 0x30000019ff047230 */ /* 0x000fe20000004100 */
[----:B-1----:R-:W-:Y:S01]  /*0580*/  ISETP.NE.AND P2, PT, RZ, UR4, PT ;  /* 0x00000004ff007c0c */ /* 0x002fe2000bf45270 */
[--C-:B------:R-:W-:Y:S01]  /*0590*/  HADD2.F32 R3, -RZ, R24.reuse.H0_H0 ;  /* 0x20000018ff037230 */ /* 0x100fe20000004100 */
[----:B------:R-:W1:Y:S01]  /*05a0*/  LDCU.64 UR8, c[0x0][0x3a0] ;  /* 0x00007400ff0877ac */ /* 0x000e620008000a00 */
[----:B------:R-:W-:Y:S01]  /*05b0*/  HADD2.F32 R2, -RZ, R24.H1_H1 ;  /* 0x30000018ff027230 */ /* 0x000fe20000004100 */
[----:B0-----:R-:W-:Y:S01]  /*05c0*/  ISETP.NE.U32.AND P1, PT, R36, RZ, PT ;  /* 0x000000ff2400720c */ /* 0x001fe20003f25070 */
[----:B------:R-:W-:-:S02]  /*05d0*/  HADD2.F32 R88, -RZ, R89.H0_H0 ;  /* 0x20000059ff587230 */ /* 0x000fc40000004100 */
[----:B------:R-:W-:Y:S01]  /*05e0*/  HADD2.F32 R86, -RZ, R87.H0_H0 ;  /* 0x20000057ff567230 */ /* 0x000fe20000004100 */
[----:B------:R-:W-:Y:S01]  /*05f0*/  ISETP.NE.AND.EX P0, PT, R37, RZ, PT, P1 ;  /* 0x000000ff2500720c */ /* 0x000fe20003f05310 */
[----:B------:R-:W-:Y:S02]  /*0600*/  HADD2.F32 R84, -RZ, R85.H0_H0 ;  /* 0x20000055ff547230 */ /* 0x000fe40000004100 */
[----:B------:R-:W-:Y:S02]  /*0610*/  HADD2.F32 R82, -RZ, R83.H0_H0 ;  /* 0x20000053ff527230 */ /* 0x000fe40000004100 */
        /* <DEDUP_REMOVED lines=35> */
[----:B-123--:R-:W-:-:S07]  /*0850*/  HADD2.F32 R54, -RZ, R54.H1_H1 ;  /* 0x30000036ff367230 */ /* 0x00efce0000004100 */
.L_x_2163:
[----:B0-----:R-:W0:Y:S01]  /*0860*/  @P0 LDC.64 R36, c[0x0][0x3e0] ;  /* 0x0000f800ff240b82 */ /* 0x001e220000000a00 */
[----:B------:R-:W-:Y:S01]  /*0870*/  IMAD R32, R14, UR10, RZ ;  /* 0x0000000a0e207c24 */ /* 0x000fe2000f8e02ff */
[----:B------:R-:W-:-:S04]  /*0880*/  LOP3.LUT R34, R23, 0x60, RZ, 0xc0, !PT ;  /* 0x0000006017227812 */ /* 0x000fc800078ec0ff */
[----:B------:R-:W-:Y:S02]  /*0890*/  SHF.R.S32.HI R33, RZ, 0x1f, R32 ;  /* 0x0000001fff217819 */ /* 0x000fe40000011420 */
[----:B------:R-:W1:Y:S01]  /*08a0*/  LDC.64 R42, c[0x0][0x390] ;  /* 0x0000e400ff2a7b82 */ /* 0x000e620000000a00 */
[----:B------:R-:W-:Y:S02]  /*08b0*/  LOP3.LUT R34, R34, 0x1f, R23, 0xf8, !PT ;  /* 0x0000001f22227812 */ /* 0x000fe400078ef817 */
[----:B------:R-:W-:-:S04]  /*08c0*/  LEA.HI R33, R33, R32, RZ, 0x3 ;  /* 0x0000002021217211 */ /* 0x000fc800078f18ff */
[----:B------:R-:W-:Y:S01]  /*08d0*/  LEA.HI.SX32 R73, R33, R34, 0x1d ;  /* 0x0000002221497211 */ /* 0x000fe200078feaff */
[----:B0-----:R-:W-:-:S06]  /*08e0*/  @P0 IMAD.WIDE R36, R14, 0x2, R36 ;  /* 0x000000020e240825 */ /* 0x001fcc00078e0224 */
[----:B------:R-:W2:Y:S01]  /*08f0*/  @P0 LDG.E.U16 R36, desc[UR6][R36.64] ;  /* 0x0000000624240981 */ /* 0x000ea2000c1e1500 */
[----:B-1----:R-:W-:-:S06]  /*0900*/  IMAD.WIDE.U32 R32, R73, 0x10, R42 ;  /* 0x0000001049207825 */ /* 0x002fcc00078e002a */
[----:B------:R-:W5:Y:S01]  /*0910*/  LDG.E.128 R32, desc[UR6][R32.64] ;  /* 0x0000000620207981 */ /* 0x000f62000c1e1d00 */
[----:B------:R-:W-:Y:S01]  /*0920*/  ISETP.NE.U32.AND P1, PT, RZ, UR8, PT ;  /* 0x00000008ff007c0c */ /* 0x000fe2000bf25070 */
[----:B------:R-:W-:-:S03]  /*0930*/  HFMA2 R70, -RZ, RZ, 1.875, 0 ;  /* 0x3f800000ff467431 */ /* 0x000fc600000001ff */
[----:B------:R-:W-:Y:S01]  /*0940*/  ISETP.NE.AND.EX P1, PT, RZ, UR9, PT, P1 ;  /* 0x00000009ff007c0c */ /* 0x000fe2000bf25310 */
[----:B--2---:R-:W-:-:S12]  /*0950*/  @P0 HADD2.F32 R70, -RZ, R36.H0_H0 ;  /* 0x20000024ff460230 */ /* 0x004fd80000004100 */
[----:B------:R-:W-:Y:S05]  /*0960*/  @!P1 BRA `(.L_x_2155) ;  /* 0x0000000000c09947 */ /* 0x000fea0003800000 */
[----:B------:R-:W0:Y:S02]  /*0970*/  LDC.64 R28, c[0x0][0x3a0] ;  /* 0x0000e800ff1c7b82 */ /* 0x000e240000000a00 */
[----:B0-----:R-:W-:-:S06]  /*0980*/  IMAD.WIDE.U32 R28, R73, 0x10, R28 ;  /* 0x00000010491c7825 */ /* 0x001fcc00078e001c */
[----:B------:R-:W2:Y:S01]  /*0990*/  LDG.E.128 R28, desc[UR6][R28.64] ;  /* 0x000000061c1c7981 */ /* 0x000ea2000c1e1d00 */
[--C-:B-----5:R-:W-:Y:S02]  /*09a0*/  HADD2.F32 R37, -RZ, R32.reuse.H0_H0 ;  /* 0x20000020ff257230 */ /* 0x120fe40000004100 */
[----:B------:R-:W-:Y:S02]  /*09b0*/  HADD2.F32 R41, -RZ, R33.H0_H0 ;  /* 0x20000021ff297230 */ /* 0x000fe40000004100 */
[----:B------:R-:W-:Y:S02]  /*09c0*/  HADD2.F32 R71, -RZ, R35.H0_H0 ;  /* 0x20000023ff477230 */ /* 0x000fe40000004100 */
[-C--:B------:R-:W-:Y:S01]  /*09d0*/  FMUL.FTZ R37, R37, R70.reuse ;  /* 0x0000004625257220 */ /* 0x080fe20000410000 */
[----:B------:R-:W-:Y:S02]  /*09e0*/  HADD2.F32 R39, -RZ, R32.H1_H1 ;  /* 0x30000020ff277230 */ /* 0x000fe40000004100 */
[----:B------:R-:W-:Y:S01]  /*09f0*/  FMUL.FTZ R41, R41, R70 ;  /* 0x0000004629297220 */ /* 0x000fe20000410000 */
[----:B------:R-:W-:-:S02]  /*0a00*/  HADD2.F32 R67, -RZ, R34.H0_H0 ;  /* 0x20000022ff437230 */ /* 0x000fc40000004100 */
[-C--:B------:R-:W-:Y:S01]  /*0a10*/  FMUL.FTZ R71, R71, R70.reuse ;  /* 0x0000004647477220 */ /* 0x080fe20000410000 */
[----:B------:R-:W-:Y:S02]  /*0a20*/  HADD2.F32 R69, -RZ, R34.H1_H1 ;  /* 0x30000022ff457230 */ /* 0x000fe40000004100 */
[-C--:B------:R-:W-:Y:S01]  /*0a30*/  FMUL.FTZ R39, R39, R70.reuse ;  /* 0x0000004627277220 */ /* 0x080fe20000410000 */
[----:B------:R-:W-:Y:S02]  /*0a40*/  HADD2.F32 R32, -RZ, R22.H0_H0 ;  /* 0x20000016ff207230 */ /* 0x000fe40000004100 */
[-C--:B------:R-:W-:Y:S01]  /*0a50*/  FMUL.FTZ R67, R67, R70.reuse ;  /* 0x0000004643437220 */ /* 0x080fe20000410000 */
[----:B------:R-:W-:Y:S02]  /*0a60*/  HADD2.F32 R36, -RZ, R21.H0_H0 ;  /* 0x20000015ff247230 */ /* 0x000fe40000004100 */
[----:B------:R-:W-:Y:S01]  /*0a70*/  FMUL.FTZ R69, R69, R70 ;  /* 0x0000004645457220 */ /* 0x000fe20000410000 */
[----:B------:R-:W-:-:S02]  /*0a80*/  HADD2.F32 R68, -RZ, R19.H0_H0 ;  /* 0x20000013ff447230 */ /* 0x000fc40000004100 */
[----:B------:R-:W-:Y:S02]  /*0a90*/  HADD2.F32 R33, -RZ, R33.H1_H1 ;  /* 0x30000021ff217230 */ /* 0x000fe40000004100 */
[----:B------:R-:W-:Y:S02]  /*0aa0*/  HADD2.F32 R35, -RZ, R35.H1_H1 ;  /* 0x30000023ff237230 */ /* 0x000fe40000004100 */
[----:B------:R-:W-:Y:S02]  /*0ab0*/  HADD2.F32 R40, -RZ, R20.H0_H0 ;  /* 0x20000014ff287230 */ /* 0x000fe40000004100 */
[-C--:B------:R-:W-:Y:S01]  /*0ac0*/  FMUL.FTZ R33, R33, R70.reuse ;  /* 0x0000004621217220 */ /* 0x080fe20000410000 */
[----:B------:R-:W-:Y:S02]  /*0ad0*/  HADD2.F32 R92, -RZ, R22.H1_H1 ;  /* 0x30000016ff5c7230 */ /* 0x000fe40000004100 */
[----:B------:R-:W-:Y:S01]  /*0ae0*/  FMUL.FTZ R35, R35, R70 ;  /* 0x0000004623237220 */ /* 0x000fe20000410000 */
[----:B------:R-:W-:-:S02]  /*0af0*/  HADD2.F32 R76, -RZ, R21.H1_H1 ;  /* 0x30000015ff4c7230 */ /* 0x000fc40000004100 */
[----:B------:R-:W-:Y:S02]  /*0b00*/  HADD2.F32 R74, -RZ, R20.H1_H1 ;  /* 0x30000014ff4a7230 */ /* 0x000fe40000004100 */
[----:B--2---:R-:W-:Y:S02]  /*0b10*/  HADD2.F32 R34, -RZ, R28.H0_H0 ;  /* 0x2000001cff227230 */ /* 0x004fe40000004100 */
[----:B------:R-:W-:Y:S02]  /*0b20*/  HADD2.F32 R38, -RZ, R29.H0_H0 ;  /* 0x2000001dff267230 */ /* 0x000fe40000004100 */
[--C-:B------:R-:W-:Y:S02]  /*0b30*/  HADD2.F32 R72, -RZ, R31.reuse.H0_H0 ;  /* 0x2000001fff487230 */ /* 0x100fe40000004100 */
[----:B------:R-:W-:Y:S01]  /*0b40*/  FFMA.FTZ R77, R37, R32, R34 ;  /* 0x00000020254d7223 */ /* 0x000fe20000010022 */
[----:B------:R-:W-:Y:S02]  /*0b50*/  HADD2.F32 R66, -RZ, R30.H0_H0 ;  /* 0x2000001eff427230 */ /* 0x000fe40000004100 */
[----:B------:R-:W-:Y:S01]  /*0b60*/  FFMA.FTZ R93, R41, R36, R38 ;  /* 0x00000024295d7223 */ /* 0x000fe20000010026 */
[----:B------:R-:W-:-:S02]  /*0b70*/  HADD2.F32 R38, -RZ, R31.H1_H1 ;  /* 0x3000001fff267230 */ /* 0x000fc40000004100 */
[----:B------:R-:W-:Y:S01]  /*0b80*/  FFMA.FTZ R97, R71, R68, R72 ;  /* 0x0000004447617223 */ /* 0x000fe20000010048 */
[----:B------:R-:W-:Y:S02]  /*0b90*/  HADD2.F32 R72, -RZ, R19.H1_H1 ;  /* 0x30000013ff487230 */ /* 0x000fe40000004100 */
[----:B------:R-:W-:Y:S01]  /*0ba0*/  FFMA.FTZ R95, R67, R40, R66 ;  /* 0x00000028435f7223 */ /* 0x000fe20000010042 */
[----:B------:R-:W-:Y:S02]  /*0bb0*/  HADD2.F32 R36, -RZ, R30.H1_H1 ;  /* 0x3000001eff247230 */ /* 0x000fe40000004100 */
[----:B------:R-:W-:Y:S02]  /*0bc0*/  HADD2.F32 R34, -RZ, R29.H1_H1 ;  /* 0x3000001dff227230 */ /* 0x000fe40000004100 */
[----:B------:R-:W-:Y:S01]  /*0bd0*/  FFMA.FTZ R72, R35, R72, R38 ;  /* 0x0000004823487223 */ /* 0x000fe20000010026 */
[----:B------:R-:W-:Y:S02]  /*0be0*/  HADD2.F32 R32, -RZ, R28.H1_H1 ;  /* 0x3000001cff207230 */ /* 0x000fe40000004100 */
[----:B------:R-:W-:Y:S01]  /*0bf0*/  FFMA.FTZ R74, R69, R74, R36 ;  /* 0x0000004a454a7223 */ /* 0x000fe20000010024 */
[----:B------:R-:W-:Y:S01]  /*0c00*/  FFMA.FTZ R76, R33, R76, R34 ;  /* 0x0000004c214c7223 */ /* 0x000fe20000010022 */
[----:B------:R-:W-:Y:S01]  /*0c10*/  F2FP.F16.F32.PACK_AB R35, R72, R97 ;  /* 0x000000614823723e */ /* 0x000fe200000000ff */
[----:B------:R-:W-:-:S02]  /*0c20*/  FFMA.FTZ R92, R39, R92, R32 ;  /* 0x0000005c275c7223 */ /* 0x000fc40000010020 */
[----:B------:R-:W-:Y:S02]  /*0c30*/  F2FP.F16.F32.PACK_AB R34, R74, R95 ;  /* 0x0000005f4a22723e */ /* 0x000fe400000000ff */
[----:B------:R-:W-:Y:S02]  /*0c40*/  F2FP.F16.F32.PACK_AB R33, R76, R93 ;  /* 0x0000005d4c21723e */ /* 0x000fe400000000ff */
[----:B------:R-:W-:Y:S01]  /*0c50*/  F2FP.F16.F32.PACK_AB R32, R92, R77 ;  /* 0x0000004d5c20723e */ /* 0x000fe200000000ff */
[----:B------:R-:W-:Y:S06]  /*0c60*/  BRA `(.L_x_2156) ;  /* 0x0000000000907947 */ /* 0x000fec0003800000 */
.L_x_2155:
        /* <DEDUP_REMOVED lines=14> */
[----:B------:R-:W-:-:S02]  /*0d50*/  HADD2.F32 R32, -RZ, R22.H0_H0 ;  /* 0x20000016ff207230 */ /* 0x000fc40000004100 */
[-C--:B------:R-:W-:Y:S01]  /*0d60*/  FMUL.FTZ R69, R69, R70.reuse ;  /* 0x0000004645457220 */ /* 0x080fe20000410000 */
[----:B------:R-:W-:Y:S02]  /*0d70*/  HADD2.F32 R34, -RZ, R21.H0_H0 ;  /* 0x20000015ff227230 */ /* 0x000fe40000004100 */
[----:B------:R-:W-:Y:S01]  /*0d80*/  FMUL.FTZ R35, R35, R70 ;  /* 0x0000004623237220 */ /* 0x000fe20000410000 */
[----:B------:R-:W-:Y:S02]  /*0d90*/  HADD2.F32 R36, -RZ, R20.H0_H0 ;  /* 0x20000014ff247230 */ /* 0x000fe40000004100 */
[----:B------:R-:W-:Y:S01]  /*0da0*/  FMUL.FTZ R77, R37, R32 ;  /* 0x00000020254d7220 */ /* 0x000fe20000410000 */
        /* <DEDUP_REMOVED lines=16> */
.L_x_2156:
        /* <DEDUP_REMOVED lines=10> */
[----:B0----5:R-:W-:Y:S02]  /*0f50*/  HADD2.F32 R33, -RZ, R36.H0_H0 ;  /* 0x20000024ff217230 */ /* 0x021fe40000004100 */
[----:B------:R-:W-:Y:S02]  /*0f60*/  HADD2.F32 R67, -RZ, R37.H0_H0 ;  /* 0x20000025ff437230 */ /* 0x000fe40000004100 */
[----:B------:R-:W-:Y:S02]  /*0f70*/  HADD2.F32 R69, -RZ, R38.H0_H0 ;  /* 0x20000026ff457230 */ /* 0x000fe40000004100 */
[-C--:B------:R-:W-:Y:S01]  /*0f80*/  FMUL.FTZ R33, R33, R70.reuse ;  /* 0x0000004621217220 */ /* 0x080fe20000410000 */
[----:B------:R-:W-:Y:S02]  /*0f90*/  HADD2.F32 R99, -RZ, R39.H0_H0 ;  /* 0x20000027ff637230 */ /* 0x000fe40000004100 */
[----:B------:R-:W-:Y:S01]  /*0fa0*/  FMUL.FTZ R67, R67, R70 ;  /* 0x0000004643437220 */ /* 0x000fe20000410000 */
[----:B------:R-:W-:-:S02]  /*0fb0*/  HADD2.F32 R35, -RZ, R36.H1_H1 ;  /* 0x30000024ff237230 */ /* 0x000fc40000004100 */
        /* <DEDUP_REMOVED lines=8> */
[----:B------:R-:W-:Y:S02]  /*1040*/  HADD2.F32 R34, -RZ, R29.H0_H0 ;  /* 0x2000001dff227230 */ /* 0x000fe40000004100 */
[----:B------:R-:W-:Y:S01]  /*1050*/  FFMA.FTZ R100, R33, R100, R32 ;  /* 0x0000006421647223 */ /* 0x000fe20000010020 */
[----:B------:R-:W-:Y:S02]  /*1060*/  HADD2.F32 R96, -RZ, R16.H0_H0 ;  /* 0x20000010ff607230 */ /* 0x000fe40000004100 */
[----:B------:R-:W-:Y:S02]  /*1070*/  HADD2.F32 R36, -RZ, R30.H0_H0 ;  /* 0x2000001eff247230 */ /* 0x000fe40000004100 */
[----:B------:R-:W-:Y:S01]  /*1080*/  FFMA.FTZ R98, R67, R98, R34 ;  /* 0x0000006243627223 */ /* 0x000fe20000010022 */
[----:B------:R-:W-:Y:S02]  /*1090*/  HADD2.F32 R94, -RZ, R15.H0_H0 ;  /* 0x2000000fff5e7230 */ /* 0x000fe40000004100 */
[----:B------:R-:W-:-:S02]  /*10a0*/  HADD2.F32 R38, -RZ, R31.H0_H0 ;  /* 0x2000001fff267230 */ /* 0x000fc40000004100 */
[----:B------:R-:W-:Y:S01]  /*10b0*/  FFMA.FTZ R96, R69, R96, R36 ;  /* 0x0000006045607223 */ /* 0x000fe20000010024 */
[----:B------:R-:W-:Y:S02]  /*10c0*/  HADD2.F32 R37, -RZ, R37.H1_H1 ;  /* 0x30000025ff257230 */ /* 0x000fe40000004100 */
[----:B------:R-:W-:Y:S02]  /*10d0*/  HADD2.F32 R39, -RZ, R39.H1_H1 ;  /* 0x30000027ff277230 */ /* 0x000fe40000004100 */
[----:B------:R-:W-:Y:S01]  /*10e0*/  FFMA.FTZ R94, R99, R94, R38 ;  /* 0x0000005e635e7223 */ /* 0x000fe20000010026 */
[----:B------:R-:W-:Y:S02]  /*10f0*/  HADD2.F32 R32, -RZ, R18.H1_H1 ;  /* 0x30000012ff207230 */ /* 0x000fe40000004100 */
[-C--:B------:R-:W-:Y:S01]  /*1100*/  FMUL.FTZ R37, R37, R70.reuse ;  /* 0x0000004625257220 */ /* 0x080fe20000410000 */
[----:B------:R-:W-:Y:S02]  /*1110*/  HADD2.F32 R34, -RZ, R28.H1_H1 ;  /* 0x3000001cff227230 */ /* 0x000fe40000004100 */
[----:B------:R-:W-:Y:S01]  /*1120*/  FMUL.FTZ R39, R39, R70 ;  /* 0x0000004627277220 */ /* 0x000fe20000410000 */
        /* <DEDUP_REMOVED lines=15> */
.L_x_2157:
        /* <DEDUP_REMOVED lines=36> */
.L_x_2158:
[----:B------:R-:W0:Y:S01]  /*1460*/  @P1 LDC.64 R36, c[0x0][0x3a0] ;  /* 0x0000e800ff241b82 */ /* 0x000e220000000a00 */
[----:B------:R-:W-:Y:S01]  /*1470*/  IADD3 R99, PT, PT, R73, 0x100, RZ ;  /* 0x0000010049637810 */ /* 0x000fe20007ffe0ff */
[----:B------:R-:W-:-:S05]  /*1480*/  IMAD.WIDE.U32 R66, R75, 0x10, R40 ;  /* 0x000000104b427825 */ /* 0x000fca00078e0028 */
[----:B------:R1:W-:Y:S01]  /*1490*/  STG.E.128 desc[UR6][R66.64], R32 ;  /* 0x0000002042007986 */ /* 0x0003e2000c101d06 */
[----:B0-----:R-:W-:-:S04]  /*14a0*/  @P1 IMAD.WIDE.U32 R68, R99, 0x10, R36 ;  /* 0x0000001063441825 */ /* 0x001fc800078e0024 */
[----:B------:R-:W-:Y:S01]  /*14b0*/  IMAD.WIDE.U32 R36, R99, 0x10, R42 ;  /* 0x0000001063247825 */ /* 0x000fe200078e002a */
[----:B------:R1:W5:Y:S05]  /*14c0*/  @P1 LDG.E.128 R28, desc[UR6][R68.64] ;  /* 0x00000006441c1981 */ /* 0x00036a000c1e1d00 */
[----:B------:R-:W5:Y:S01]  /*14d0*/  LDG.E.128 R36, desc[UR6][R36.64] ;  /* 0x0000000624247981 */ /* 0x000f62000c1e1d00 */
[----:B------:R-:W-:Y:S05]  /*14e0*/  @!P1 BRA `(.L_x_2159) ;  /* 0x0000000000b49947 */ /* 0x000fea0003800000 */
[----:B-----5:R-:W-:Y:S02]  /*14f0*/  HADD2.F32 R43, -RZ, R38.H0_H0 ;  /* 0x20000026ff2b7230 */ /* 0x020fe40000004100 */
[--C-:B-1----:R-:W-:Y:S02]  /*1500*/  HADD2.F32 R33, -RZ, R36.reuse.H0_H0 ;  /* 0x20000024ff217230 */ /* 0x102fe40000004100 */
[----:B------:R-:W-:Y:S02]  /*1510*/  HADD2.F32 R35, -RZ, R37.H0_H0 ;  /* 0x20000025ff237230 */ /* 0x000fe40000004100 */
[-C--:B------:R-:W-:Y:S01]  /*1520*/  FMUL.FTZ R43, R43, R70.reuse ;  /* 0x000000462b2b7220 */ /* 0x080fe20000410000 */
[----:B------:R-:W-:Y:S02]  /*1530*/  HADD2.F32 R69, -RZ, R36.H1_H1 ;  /* 0x30000024ff457230 */ /* 0x000fe40000004100 */
[----:B------:R-:W-:Y:S01]  /*1540*/  FMUL.FTZ R33, R33, R70 ;  /* 0x0000004621217220 */ /* 0x000fe20000410000 */
[----:B------:R-:W-:-:S02]  /*1550*/  HADD2.F32 R71, -RZ, R39.H0_H0 ;  /* 0x20000027ff477230 */ /* 0x000fc40000004100 */
[-C--:B------:R-:W-:Y:S01]  /*1560*/  FMUL.FTZ R35, R35, R70.reuse ;  /* 0x0000004623237220 */ /* 0x080fe20000410000 */
[----:B------:R-:W-:Y:S02]  /*1570*/  HADD2.F32 R42, -RZ, R11.H0_H0 ;  /* 0x2000000bff2a7230 */ /* 0x000fe40000004100 */
[-C--:B------:R-:W-:Y:S01]  /*1580*/  FMUL.FTZ R69, R69, R70.reuse ;  /* 0x0000004645457220 */ /* 0x080fe20000410000 */
[----:B------:R-:W-:Y:S02]  /*1590*/  HADD2.F32 R36, -RZ, R30.H0_H0 ;  /* 0x2000001eff247230 */ /* 0x000fe40000004100 */
[----:B------:R-:W-:Y:S01]  /*15a0*/  FMUL.FTZ R71, R71, R70 ;  /* 0x0000004647477220 */ /* 0x000fe20000410000 */
[----:B------:R-:W-:Y:S02]  /*15b0*/  HADD2.F32 R37, -RZ, R37.H1_H1 ;  /* 0x30000025ff257230 */ /* 0x000fe40000004100 */
[----:B------:R-:W-:Y:S02]  /*15c0*/  HADD2.F32 R67, -RZ, R38.H1_H1 ;  /* 0x30000026ff437230 */ /* 0x000fe40000004100 */
[----:B------:R-:W-:Y:S01]  /*15d0*/  FFMA.FTZ R42, R43, R42, R36 ;  /* 0x0000002a2b2a7223 */ /* 0x000fe20000010024 */
[----:B------:R-:W-:-:S02]  /*15e0*/  HADD2.F32 R39, -RZ, R39.H1_H1 ;  /* 0x30000027ff277230 */ /* 0x000fc40000004100 */
[-C--:B------:R-:W-:Y:S01]  /*15f0*/  FMUL.FTZ R37, R37, R70.reuse ;  /* 0x0000004625257220 */ /* 0x080fe20000410000 */
[----:B------:R-:W-:Y:S02]  /*1600*/  HADD2.F32 R68, -RZ, R13.H0_H0 ;  /* 0x2000000dff447230 */ /* 0x000fe40000004100 */
[-C--:B------:R-:W-:Y:S01]  /*1610*/  FMUL.FTZ R67, R67, R70.reuse ;  /* 0x0000004643437220 */ /* 0x080fe20000410000 */
[----:B------:R-:W-:Y:S02]  /*1620*/  HADD2.F32 R32, -RZ, R28.H0_H0 ;  /* 0x2000001cff207230 */ /* 0x000fe40000004100 */
[----:B------:R-:W-:Y:S01]  /*1630*/  FMUL.FTZ R39, R39, R70 ;  /* 0x0000004627277220 */ /* 0x000fe20000410000 */
[----:B------:R-:W-:Y:S02]  /*1640*/  HADD2.F32 R66, -RZ, R12.H0_H0 ;  /* 0x2000000cff427230 */ /* 0x000fe40000004100 */
[----:B------:R-:W-:Y:S02]  /*1650*/  HADD2.F32 R34, -RZ, R29.H0_H0 ;  /* 0x2000001dff227230 */ /* 0x000fe40000004100 */
[----:B------:R-:W-:Y:S01]  /*1660*/  FFMA.FTZ R68, R33, R68, R32 ;  /* 0x0000004421447223 */ /* 0x000fe20000010020 */
[----:B------:R-:W-:-:S02]  /*1670*/  HADD2.F32 R36, -RZ, R11.H1_H1 ;  /* 0x3000000bff247230 */ /* 0x000fc40000004100 */
[----:B------:R-:W-:Y:S02]  /*1680*/  HADD2.F32 R106, -RZ, R30.H1_H1 ;  /* 0x3000001eff6a7230 */ /* 0x000fe40000004100 */
[----:B------:R-:W-:Y:S01]  /*1690*/  FFMA.FTZ R66, R35, R66, R34 ;  /* 0x0000004223427223 */ /* 0x000fe20000010022 */
[----:B------:R-:W-:Y:S02]  /*16a0*/  HADD2.F32 R32, -RZ, R13.H1_H1 ;  /* 0x3000000dff207230 */ /* 0x000fe40000004100 */
[----:B------:R-:W-:Y:S02]  /*16b0*/  HADD2.F32 R34, -RZ, R12.H1_H1 ;  /* 0x3000000cff227230 */ /* 0x000fe40000004100 */
[----:B------:R-:W-:Y:S01]  /*16c0*/  FFMA.FTZ R43, R67, R36, R106 ;  /* 0x00000024432b7223 */ /* 0x000fe2000001006a */
[----:B------:R-:W-:Y:S02]  /*16d0*/  HADD2.F32 R38, -RZ, R10.H0_H0 ;  /* 0x2000000aff267230 */ /* 0x000fe40000004100 */
[----:B------:R-:W-:-:S02]  /*16e0*/  HADD2.F32 R108, -RZ, R31.H0_H0 ;  /* 0x2000001fff6c7230 */ /* 0x000fc40000004100 */
[----:B------:R-:W-:Y:S02]  /*16f0*/  HADD2.F32 R70, -RZ, R10.H1_H1 ;  /* 0x3000000aff467230 */ /* 0x000fe40000004100 */
[----:B------:R-:W-:Y:S02]  /*1700*/  HADD2.F32 R110, -RZ, R31.H1_H1 ;  /* 0x3000001fff6e7230 */ /* 0x000fe40000004100 */
[----:B------:R-:W-:Y:S01]  /*1710*/  FFMA.FTZ R38, R71, R38, R108 ;  /* 0x0000002647267223 */ /* 0x000fe2000001006c */
[----:B------:R-:W-:Y:S02]  /*1720*/  HADD2.F32 R104, -RZ, R29.H1_H1 ;  /* 0x3000001dff687230 */ /* 0x000fe40000004100 */
        /* <DEDUP_REMOVED lines=9> */
.L_x_2159:
[----:B-----5:R-:W-:Y:S02]  /*17c0*/  HADD2.F32 R43, -RZ, R37.H0_H0 ;  /* 0x20000025ff2b7230 */ /* 0x020fe40000004100 */
[----:B------:R-:W-:Y:S02]  /*17d0*/  HADD2.F32 R71, -RZ, R39.H0_H0 ;  /* 0x20000027ff477230 */ /* 0x000fe40000004100 */
[--C-:B-1----:R-:W-:Y:S02]  /*17e0*/  HADD2.F32 R33, -RZ, R36.reuse.H0_H0 ;  /* 0x20000024ff217230 */ /* 0x102fe40000004100 */
        /* <DEDUP_REMOVED lines=13> */
[--C-:B------:R-:W-:Y:S02]  /*18c0*/  HADD2.F32 R42, -RZ, R11.reuse.H0_H0 ;  /* 0x2000000bff2a7230 */ /* 0x100fe40000004100 */
[----:B------:R-:W-:Y:S01]  /*18d0*/  FMUL.FTZ R39, R39, R70 ;  /* 0x0000004627277220 */ /* 0x000fe20000410000 */
[----:B------:R-:W-:Y:S02]  /*18e0*/  HADD2.F32 R36, -RZ, R11.H1_H1 ;  /* 0x3000000bff247230 */ /* 0x000fe40000004100 */
[----:B------:R-:W-:Y:S01]  /*18f0*/  FMUL.FTZ R66, R43, R66 ;  /* 0x000000422b427220 */ /* 0x000fe20000410000 */
[----:B------:R-:W-:Y:S02]  /*1900*/  HADD2.F32 R68, -RZ, R13.H0_H0 ;  /* 0x2000000dff447230 */ /* 0x000fe40000004100 */
[----:B------:R-:W-:Y:S01]  /*1910*/  FMUL.FTZ R42, R67, R42 ;  /* 0x0000002a432a7220 */ /* 0x000fe20000410000 */
[----:B------:R-:W-:-:S02]  /*1920*/  HADD2.F32 R38, -RZ, R10.H0_H0 ;  /* 0x2000000aff267230 */ /* 0x000fc40000004100 */
        /* <DEDUP_REMOVED lines=13> */
.L_x_2160:
        /* <DEDUP_REMOVED lines=105> */
.L_x_2162:
[----:B------:R-:W-:Y:S05]  /*2090*/  BSYNC.RECONVERGENT B0 ;  /* 0x0000000000007941 */ /* 0x000fea0003800200 */
.L_x_2161:
[----:B------:R-:W-:Y:S01]  /*20a0*/  BAR.SYNC.DEFER_BLOCKING 0x0 ;  /* 0x0000000000007b1d */ /* 0x000fe20000010000 */
[----:B------:R-:W-:Y:S01]  /*20b0*/  ISETP.GT.U32.AND P1, PT, R90, 0x3, PT ;  /* 0x000000035a00780c */ /* 0x000fe20003f24070 */
[----:B------:R-:W-:Y:S01]  /*20c0*/  HFMA2 R34, -RZ, RZ, 0, 0 ;  /* 0x00000000ff227431 */ /* 0x000fe200000001ff */
[----:B------:R-:W-:Y:S01]  /*20d0*/  PLOP3.LUT P4, PT, PT, PT, UP0, 0x80, 0x8 ;  /* 0x000000000008781c */ /* 0x000fe20003f8f008 */
[----:B------:R-:W-:Y:S01]  /*20e0*/  UPLOP3.LUT UP0, UPT, UPT, UPT, UP0, 0x40, 0x4 ;  /* 0x000000000004789c */ /* 0x000fe20003f0e800 */
[----:B------:R-:W-:-:S09]  /*20f0*/  PLOP3.LUT P3, PT, PT, PT, PT, 0x8, 0x80 ;  /* 0x000000000080781c */ /* 0x000fd20003f6e170 */
[----:B------:R-:W1:Y:S01]  /*2100*/  @!P1 S2R R33, SR_CgaCtaId ;  /* 0x0000000000219919 */ /* 0x000e620000008800 */
[----:B------:R-:W-:Y:S02]  /*2110*/  @!P1 PLOP3.LUT P3, PT, P4, PT, PT, 0x80, 0x8 ;  /* 0x000000000008981c */ /* 0x000fe4000276f070 */
[----:B0-----:R-:W-:Y:S02]  /*2120*/  @!P1 MOV R32, 0x400 ;  /* 0x0000040000209802 */ /* 0x001fe40000000f00 */
[----:B------:R-:W-:-:S05]  /*2130*/  @!P1 MOV R34, 0x300 ;  /* 0x0000030000229802 */ /* 0x000fca0000000f00 */
[----:B------:R-:W0:Y:S01]  /*2140*/  SHFL.DOWN PT, R37, R34, 0x2, 0x1f ;  /* 0x08401f0022257f89 */ /* 0x000e2200000e0000 */
[----:B-1----:R-:W-:Y:S02]  /*2150*/  @!P1 LEA R35, R33, R32, 0x18 ;  /* 0x0000002021239211 */ /* 0x002fe400078ec0ff */
[----:B------:R-:W-:Y:S02]  /*2160*/  CS2R R32, SRZ ;  /* 0x0000000000207805 */ /* 0x000fe4000001ff00 */
[----:B0-----:R-:W-:Y:S02]  /*2170*/  IADD3 R40, PT, PT, R37, R34, RZ ;  /* 0x0000002225287210 */ /* 0x001fe40007ffe0ff */
[----:B------:R-:W-:Y:S02]  /*2180*/  @P3 IADD3 R35, PT, PT, R35, 0x20, RZ ;  /* 0x0000002023233810 */ /* 0x000fe40007ffe0ff */
[----:B------:R-:W-:Y:S01]  /*2190*/  I2FP.F32.S32 R70, R40 ;  /* 0x0000002800467245 */ /* 0x000fe20000201400 */
[----:B------:R-:W0:Y:S01]  /*21a0*/  SHFL.DOWN PT, R109, R40, 0x1, 0x1f ;  /* 0x08201f00286d7f89 */ /* 0x000e2200000e0000 */
[----:B------:R-:W-:-:S02]  /*21b0*/  @!P1 LEA R35, R90, R35, 0x3 ;  /* 0x000000235a239211 */ /* 0x000fc400078e18ff */
[----:B------:R-:W1:Y:S01]  /*21c0*/  MUFU.RCP R71, R70 ;  /* 0x0000004600477308 */ /* 0x000e620000001000 */
[----:B------:R-:W-:Y:S02]  /*21d0*/  I2FP.F32.S32 R102, R37 ;  /* 0x0000002500667245 */ /* 0x000fe40000201400 */
[----:B------:R2:W3:Y:S01]  /*21e0*/  @!P1 LDS.64 R32, [R35] ;  /* 0x0000000023209984 */ /* 0x0004e20000000a00 */
[----:B------:R-:W-:Y:S02]  /*21f0*/  ISETP.NE.AND P1, PT, R23, RZ, PT ;  /* 0x000000ff1700720c */ /* 0x000fe40003f25270 */
[----:B--2---:R-:W-:Y:S02]  /*2200*/  I2FP.F32.U32 R35, R34 ;  /* 0x0000002200237245 */ /* 0x004fe40000201000 */
[-C--:B0-----:R-:W-:Y:S02]  /*2210*/  IADD3 R40, PT, PT, R40, R109.reuse, RZ ;  /* 0x0000006d28287210 */ /* 0x081fe40007ffe0ff */
[----:B------:R-:W-:-:S02]  /*2220*/  I2FP.F32.S32 R109, R109 ;  /* 0x0000006d006d7245 */ /* 0x000fc40000201400 */
[----:B------:R-:W-:-:S06]  /*2230*/  I2FP.F32.S32 R40, R40 ;  /* 0x0000002800287245 */ /* 0x000fcc0000201400 */
[----:B------:R-:W0:Y:S01]  /*2240*/  MUFU.RCP R40, R40 ;  /* 0x0000002800287308 */ /* 0x000e220000001000 */
[----:B---3--:R-:W2:Y:S04]  /*2250*/  SHFL.DOWN PT, R41, R32, 0x2, 0x1f ;  /* 0x08401f0020297f89 */ /* 0x008ea800000e0000 */
[----:B------:R-:W3:Y:S01]  /*2260*/  SHFL.DOWN PT, R36, R33, 0x2, 0x1f ;  /* 0x08401f0021247f89 */ /* 0x000ee200000e0000 */
[C---:B--2---:R-:W-:Y:S01]  /*2270*/  FMUL.FTZ R104, R41.reuse, R102 ;  /* 0x0000006629687220 */ /* 0x044fe20000410000 */
[----:B------:R-:W-:-:S03]  /*2280*/  FADD.FTZ R41, -R41, R32 ;  /* 0x0000002029297221 */ /* 0x000fc60000010100 */
[----:B------:R-:W-:Y:S01]  /*2290*/  FFMA.FTZ R104, R35, R32, R104 ;  /* 0x0000002023687223 */ /* 0x000fe20000010068 */
[----:B------:R-:W-:Y:S01]  /*22a0*/  FMUL.FTZ R41, R41, R41 ;  /* 0x0000002929297220 */ /* 0x000fe20000410000 */
[----:B---3--:R-:W-:Y:S02]  /*22b0*/  FADD.FTZ R36, R36, R33 ;  /* 0x0000002124247221 */ /* 0x008fe40000010000 */
[----:B-1----:R-:W-:Y:S01]  /*22c0*/  FMUL.FTZ R37, R71, R104 ;  /* 0x0000006847257220 */ /* 0x002fe20000410000 */
        /* <DEDUP_REMOVED lines=14> */
[----:B------:R-:W0:Y:S01]  /*23b0*/  SHFL.IDX PT, R109, R41, RZ, 0x1f ;  /* 0x00001fff296d7589 */ /* 0x000e2200000e0000 */
[----:B------:R-:W2:Y:S01]  /*23c0*/  LDC.64 R70, c[0x0][0x428] ;  /* 0x00010a00ff467b82 */ /* 0x000ea20000000a00 */
[----:B------:R-:W-:-:S06]  /*23d0*/  FFMA.FTZ R35, R40, R35, R33 ;  /* 0x0000002328237223 */ /* 0x000fcc0000010021 */
[----:B------:R-:W1:Y:S01]  /*23e0*/  SHFL.IDX PT, R35, R35, RZ, 0x1f ;  /* 0x00001fff23237589 */ /* 0x000e6200000e0000 */
[C---:B0-----:R-:W-:Y:S01]  /*23f0*/  FMUL.FTZ R32, R109.reuse, R109 ;  /* 0x0000006d6d207220 */ /* 0x041fe20000410000 */
[----:B------:R-:W-:-:S04]  /*2400*/  FSEL R33, R109, RZ, !P2 ;  /* 0x000000ff6d217208 */ /* 0x000fc80005000000 */
[----:B------:R-:W-:Y:S01]  /*2410*/  FSEL R37, R32, RZ, P2 ;  /* 0x000000ff20257208 */ /* 0x000fe20001000000 */
[C---:B------:R-:W-:Y:S01]  /*2420*/  FADD.FTZ R102, -R33.reuse, R93 ;  /* 0x0000005d21667221 */ /* 0x040fe20000010100 */
[----:B------:R-:W-:Y:S01]  /*2430*/  FADD.FTZ R118, -R33, R72 ;  /* 0x0000004821767221 */ /* 0x000fe20000010100 */
[----:B-1----:R-:W-:Y:S01]  /*2440*/  FFMA.FTZ R34, R35, UR11, R34 ;  /* 0x0000000b23227c23 */ /* 0x002fe20008010022 */
[C---:B------:R-:W-:Y:S01]  /*2450*/  FADD.FTZ R76, -R33.reuse, R76 ;  /* 0x0000004c214c7221 */ /* 0x040fe20000010100 */
[C---:B------:R-:W-:Y:S01]  /*2460*/  FADD.FTZ R116, -R33.reuse, R97 ;  /* 0x0000006121747221 */ /* 0x040fe20000010100 */
[C---:B------:R-:W-:Y:S01]  /*2470*/  FADD.FTZ R120, -R33.reuse, R39 ;  /* 0x0000002721787221 */ /* 0x040fe20000010100 */
[----:B------:R-:W-:Y:S01]  /*2480*/  FADD.FTZ R37, R34, R37 ;  /* 0x0000002522257221 */ /* 0x000fe20000010000 */
[C---:B------:R-:W-:Y:S01]  /*2490*/  FADD.FTZ R74, -R33.reuse, R74 ;  /* 0x0000004a214a7221 */ /* 0x040fe20000010100 */
[C---:B------:R-:W-:Y:S01]  /*24a0*/  FADD.FTZ R32, -R33.reuse, R77 ;  /* 0x0000004d21207221 */ /* 0x040fe20000010100 */
[C---:B------:R-:W-:Y:S01]  /*24b0*/  FADD.FTZ R34, -R33.reuse, R92 ;  /* 0x0000005c21227221 */ /* 0x040fe20000010100 */
[----:B------:R-:W0:Y:S01]  /*24c0*/  MUFU.RSQ R93, R37 ;  /* 0x00000025005d7308 */ /* 0x000e220000001400 */
        /* <DEDUP_REMOVED lines=16> */
[----:B--2---:R-:W-:-:S04]  /*25d0*/  IMAD.WIDE.U32 R66, R73, 0x10, R70 ;  /* 0x0000001049427825 */ /* 0x004fc800078e0046 */
[C---:B0-----:R-:W-:Y:S01]  /*25e0*/  FMUL.FTZ R39, R93.reuse, R118 ;  /* 0x000000765d277220 */ /* 0x041fe20000410000 */
[C---:B------:R-:W-:Y:S01]  /*25f0*/  FMUL.FTZ R102, R93.reuse, R102 ;  /* 0x000000665d667220 */ /* 0x040fe20000410000 */
[C---:B------:R-:W-:Y:S01]  /*2600*/  FMUL.FTZ R35, R93.reuse, R76 ;  /* 0x0000004c5d237220 */ /* 0x040fe20000410000 */
[C---:B------:R-:W-:Y:S01]  /*2610*/  FMUL.FTZ R116, R93.reuse, R116 ;  /* 0x000000745d747220 */ /* 0x040fe20000410000 */
[----:B------:R-:W-:Y:S01]  /*2620*/  FMUL.FTZ R37, R93, R74 ;  /* 0x0000004a5d257220 */ /* 0x000fe20000410000 */
[----:B------:R-:W-:Y:S01]  /*2630*/  FFMA.FTZ R43, R39, R83, R8 ;  /* 0x00000053272b7223 */ /* 0x000fe20000010008 */
        /* <DEDUP_REMOVED lines=8> */
[----:B------:R-:W-:Y:S01]  /*26c0*/  IMAD.WIDE.U32 R68, R75, 0x10, R70 ;  /* 0x000000104b447825 */ /* 0x000fe200078e0046 */
[----:B------:R-:W-:Y:S01]  /*26d0*/  F2FP.F16.F32.PACK_AB R35, R43, R116 ;  /* 0x000000742b23723e */ /* 0x000fe200000000ff */
[----:B------:R-:W0:Y:S01]  /*26e0*/  @!P1 LDC.64 R74, c[0x0][0x3c0] ;  /* 0x0000f000ff4a9b82 */ /* 0x000e220000000a00 */
[----:B------:R-:W-:Y:S01]  /*26f0*/  F2FP.F16.F32.PACK_AB R33, R39, R102 ;  /* 0x000000662721723e */ /* 0x000fe200000000ff */
[C---:B------:R-:W-:Y:S01]  /*2700*/  FMUL.FTZ R98, R93.reuse, R98 ;  /* 0x000000625d627220 */ /* 0x040fe20000410000 */
[C---:B------:R-:W-:Y:S01]  /*2710*/  FMUL.FTZ R39, R93.reuse, R72 ;  /* 0x000000485d277220 */ /* 0x040fe20000410000 */
[C---:B------:R-:W-:Y:S01]  /*2720*/  FMUL.FTZ R43, R93.reuse, R96 ;  /* 0x000000605d2b7220 */ /* 0x040fe20000410000 */
[C---:B------:R-:W-:Y:S01]  /*2730*/  FMUL.FTZ R73, R93.reuse, R106 ;  /* 0x0000006a5d497220 */ /* 0x040fe20000410000 */
[----:B------:R-:W-:Y:S01]  /*2740*/  FMUL.FTZ R114, R93, R114 ;  /* 0x000000725d727220 */ /* 0x000fe20000410000 */
[----:B------:R-:W-:Y:S01]  /*2750*/  F2FP.F16.F32.PACK_AB R32, R37, R32 ;  /* 0x000000202520723e */ /* 0x000fe200000000ff */
[----:B------:R-:W1:Y:S01]  /*2760*/  @!P1 LDC.64 R76, c[0x0][0x3c8] ;  /* 0x0000f200ff4c9b82 */ /* 0x000e620000000a00 */
[----:B------:R-:W-:Y:S01]  /*2770*/  FMUL.FTZ R97, R93, R38 ;  /* 0x000000265d617220 */ /* 0x000fe20000410000 */
[----:B------:R-:W-:Y:S01]  /*2780*/  FFMA.FTZ R37, R98, R64, R27 ;  /* 0x0000004062257223 */ /* 0x000fe2000001001b */
[----:B------:R-:W-:Y:S01]  /*2790*/  FFMA.FTZ R38, R43, R79, R24 ;  /* 0x0000004f2b267223 */ /* 0x000fe20000010018 */
[----:B------:R-:W-:Y:S01]  /*27a0*/  FFMA.FTZ R73, R73, R65, R26 ;  /* 0x0000004149497223 */ /* 0x000fe2000001001a */
[----:B------:R-:W-:Y:S01]  /*27b0*/  FFMA.FTZ R72, R39, R81, R44 ;  /* 0x0000005127487223 */ /* 0x000fe2000001002c */
[----:B------:R-:W-:Y:S01]  /*27c0*/  FFMA.FTZ R34, R114, R84, R7 ;  /* 0x0000005472227223 */ /* 0x000fe20000010007 */
[C---:B------:R-:W-:Y:S01]  /*27d0*/  FMUL.FTZ R100, R93.reuse, R100 ;  /* 0x000000645d647220 */ /* 0x040fe20000410000 */
[C---:B------:R-:W-:Y:S01]  /*27e0*/  FMUL.FTZ R102, R93.reuse, R36 ;  /* 0x000000245d667220 */ /* 0x040fe20000410000 */
[C---:B------:R-:W-:Y:S01]  /*27f0*/  FMUL.FTZ R95, R93.reuse, R110 ;  /* 0x0000006e5d5f7220 */ /* 0x040fe20000410000 */
[----:B------:R-:W-:Y:S01]  /*2800*/  FMUL.FTZ R112, R93, R112 ;  /* 0x000000705d707220 */ /* 0x000fe20000410000 */
[----:B------:R-:W-:Y:S01]  /*2810*/  F2FP.F16.F32.PACK_AB R38, R73, R38 ;  /* 0x000000264926723e */ /* 0x000fe200000000ff */
[----:B------:R-:W-:Y:S01]  /*2820*/  FFMA.FTZ R36, R100, R80, R45 ;  /* 0x0000005064247223 */ /* 0x000fe2000001002d */
[----:B------:R-:W-:Y:S01]  /*2830*/  F2FP.F16.F32.PACK_AB R37, R72, R37 ;  /* 0x000000254825723e */ /* 0x000fe200000000ff */
[----:B------:R-:W-:Y:S01]  /*2840*/  FFMA.FTZ R95, R95, R63, R0 ;  /* 0x0000003f5f5f7223 */ /* 0x000fe20000010000 */
[----:B------:R-:W-:Y:S01]  /*2850*/  F2FP.F16.F32.PACK_AB R34, R41, R34 ;  /* 0x000000222922723e */ /* 0x000fe200000000ff */
[----:B------:R-:W2:Y:S01]  /*2860*/  LDC.64 R72, c[0x0][0x380] ;  /* 0x0000e000ff487b82 */ /* 0x000ea20000000a00 */
[----:B------:R-:W-:Y:S01]  /*2870*/  FFMA.FTZ R41, R102, R78, R47 ;  /* 0x0000004e66297223 */ /* 0x000fe2000001002f */
[----:B------:R-:W-:Y:S01]  /*2880*/  FFMA.FTZ R112, R112, R62, R25 ;  /* 0x0000003e70707223 */ /* 0x000fe20000010019 */
[----:B------:R-:W-:Y:S01]  /*2890*/  FFMA.FTZ R43, R97, R55, R46 ;  /* 0x00000037612b7223 */ /* 0x000fe2000001002e */
[C---:B------:R-:W-:Y:S01]  /*28a0*/  FMUL.FTZ R97, R93.reuse, R42 ;  /* 0x0000002a5d617220 */ /* 0x040fe20000410000 */
[----:B------:R-:W-:Y:S01]  /*28b0*/  FMUL.FTZ R120, R93, R120 ;  /* 0x000000785d787220 */ /* 0x000fe20000410000 */
[----:B------:R-:W-:Y:S01]  /*28c0*/  F2FP.F16.F32.PACK_AB R36, R41, R36 ;  /* 0x000000242924723e */ /* 0x000fe200000000ff */
[C---:B------:R-:W-:Y:S01]  /*28d0*/  FMUL.FTZ R41, R93.reuse, R40 ;  /* 0x000000285d297220 */ /* 0x040fe20000410000 */
[----:B------:R-:W-:Y:S01]  /*28e0*/  F2FP.F16.F32.PACK_AB R39, R112, R95 ;  /* 0x0000005f7027723e */ /* 0x000fe200000000ff */
        /* <DEDUP_REMOVED lines=11> */
[----:B0-----:R-:W-:Y:S01]  /*29a0*/  @!P1 IMAD.WIDE R74, R14, 0x4, R74 ;  /* 0x000000040e4a9825 */ /* 0x001fe200078e024a */
[----:B------:R-:W-:-:S02]  /*29b0*/  F2FP.F16.F32.PACK_AB R43, R120, R43 ;  /* 0x0000002b782b723e */ /* 0x000fc400000000ff */
[----:B------:R-:W-:Y:S01]  /*29c0*/  F2FP.F16.F32.PACK_AB R42, R97, R42 ;  /* 0x0000002a612a723e */ /* 0x000fe200000000ff */
[----:B-1----:R-:W-:Y:S01]  /*29d0*/  @!P1 IMAD.WIDE R76, R14, 0x4, R76 ;  /* 0x000000040e4c9825 */ /* 0x002fe200078e024c */
[----:B------:R-:W-:Y:S01]  /*29e0*/  F2FP.F16.F32.PACK_AB R41, R104, R41 ;  /* 0x000000296829723e */ /* 0x000fe200000000ff */
[----:B------:R0:W-:Y:S01]  /*29f0*/  @!P1 STG.E desc[UR6][R74.64], R109 ;  /* 0x0000006d4a009986 */ /* 0x0001e2000c101906 */
[----:B------:R-:W-:Y:S01]  /*2a00*/  F2FP.F16.F32.PACK_AB R40, R95, R40 ;  /* 0x000000285f28723e */ /* 0x000fe200000000ff */
[----:B------:R-:W-:Y:S01]  /*2a10*/  IMAD.WIDE.U32 R70, R99, 0x10, R70 ;  /* 0x0000001063467825 */ /* 0x000fe200078e0046 */
        /* <DEDUP_REMOVED lines=8> */
.L_x_2164:
        /* <DEDUP_REMOVED lines=14> */
.L_x_20752:


//--------------------- .text._ZN10layer_norm13ln_fwd_kernelINS_13Kernel_traitsI6__halfS2_S2_S2_fjLj3072ELj1ELj1ELj4ELj16ENS_18Kernel_traits_baseILj3072ES2_S2_S2_S2_fjLj128EEEEELb0ELb1ELb1ELb0EEEvNS_9FwdParamsE --------------------------
	.section	.text._ZN10layer_norm13ln_fwd_kernelINS_13Kernel_traitsI6__halfS2_S2_S2_fjLj3072ELj1ELj1ELj4ELj16ENS_18Kernel_traits_baseILj3072ES2_S2_S2_S2_fjLj128EEEEELb0ELb1ELb1ELb0EEEvNS_9FwdParamsE,"ax",@progbits
	.align	128
        .global         _ZN10layer_norm13ln_fwd_kernelINS_13Kernel_traitsI6__halfS2_S2_S2_fjLj3072ELj1ELj1ELj4ELj16ENS_18Kernel_traits_baseILj3072ES2_S2_S2_S2_fjLj128EEEEELb0ELb1ELb1ELb0EEEvNS_9FwdParamsE
        .type           _ZN10layer_norm13ln_fwd_kernelINS_13Kernel_traitsI6__halfS2_S2_S2_fjLj3072ELj1ELj1ELj4ELj16ENS_18Kernel_traits_baseILj3072ES2_S2_S2_S2_fjLj128EEEEELb0ELb1ELb1ELb0EEEvNS_9FwdParamsE,@function
        .size           _ZN10layer_norm13ln_fwd_kernelINS_13Kernel_traitsI6__halfS2_S2_S2_fjLj3072ELj1ELj1ELj4ELj16ENS_18Kernel_traits_baseILj3072ES2_S2_S2_S2_fjLj128EEEEELb0ELb1ELb1ELb0EEEvNS_9FwdParamsE,(.L_x_20753 - _ZN10layer_norm13ln_fwd_kernelINS_13Kernel_traitsI6__halfS2_S2_S2_fjLj3072ELj1ELj1ELj4ELj16ENS_18Kernel_traits_baseILj3072ES2_S2_S2_S2_fjLj128EEEEELb0ELb1ELb1ELb0EEEvNS_9FwdParamsE)
        .other          _ZN10layer_norm13ln_fwd_kernelINS_13Kernel_traitsI6__halfS2_S2_S2_fjLj3072ELj1ELj1ELj4ELj16ENS_18Kernel_traits_baseILj3072ES2_S2_S2_S2_fjLj128EEEEELb0ELb1ELb1ELb0EEEvNS_9FwdParamsE,@"STO_CUDA_ENTRY STV_DEFAULT"
_ZN10layer_norm13ln_fwd_kernelINS_13Kernel_traitsI6__halfS2_S2_S2_fjLj3072ELj1ELj1ELj4ELj16ENS_18Kernel_traits_baseILj3072ES2_S2_S2_S2_fjLj128EEEEELb0ELb1ELb1ELb0EEEvNS_9FwdParamsE:
.text._ZN10layer_norm13ln_fwd_kernelINS_13Kernel_traitsI6__halfS2_S2_S2_fjLj3072ELj1ELj1ELj4ELj16ENS_18Kernel_traits_baseILj3072ES2_S2_S2_S2_fjLj128EEEEELb0ELb1ELb1ELb0EEEvNS_9FwdParamsE:
        /* <DEDUP_REMOVED lines=52> */
.L_x_2166:
[C---:B------:R-:W-:Y:S02]  /*0340*/  ISETP.GE.U32.AND P1, PT, R76.reuse, 0x100, PT ;  /* 0x000001004c00780c */ /* 0x040fe40003f26070 */
[C---:B------:R-:W-:Y:S02]  /*0350*/  ISETP.GE.U32.AND P0, PT, R76.reuse, 0x80, PT ;  /* 0x000000804c00780c */ /* 0x040fe40003f06070 */
[----:B------:R-:W-:Y:S02]  /*0360*/  ISETP.GE.U32.AND P2, PT, R76, 0x180, PT ;  /* 0x000001804c00780c */ /* 0x000fe40003f46070 */
[----:B------:R-:W-:-:S07]  /*0370*/  MOV R37, R21 ;  /* 0x0000001500257202 */ /* 0x000fce0000000f00 */
[----:B------:R-:W0:Y:S02]  /*0380*/  @P1 LDC.64 R4, c[0x0][0x3d0] ;  /* 0x0000f400ff041b82 */ /* 0x000e240000000a00 */
[----:B------:R-:W-:-:S06]  /*0390*/  @P0 LOP3.LUT R37, R21, 0x80, RZ, 0xfc, !PT ;  /* 0x0000008015250812 */ /* 0x000fcc00078efcff */
        /* <DEDUP_REMOVED lines=26> */
.L_x_2167:
[----:B------:R-:W-:Y:S05]  /*0540*/  BSYNC.RECONVERGENT B0 ;  /* 0x0000000000007941 */ /* 0x000fea0003800200 */
.L_x_2165:
        /* <DEDUP_REMOVED lines=24> */
.L_x_2191:
[----:B----4-:R-:W-:-:S06]  /*06d0*/  UIMAD.WIDE UR4, UR18, 0x4, UR8 ;  /* 0x00000004120478a5 */ /* 0x010fcc000f8e0208 */
[----:B012---:R-:W-:Y:S02]  /*06e0*/  MOV R58, UR4 ;  /* 0x00000004003a7c02 */ /* 0x007fe40008000f00 */
[----:B------:R-:W-:-:S05]  /*06f0*/  MOV R59, UR5 ;  /* 0x00000005003b7c02 */ /* 0x000fca0008000f00 */
[----:B------:R-:W4:Y:S01]  /*0700*/  LDG.E R58, desc[UR12][R58.64] ;  /* 0x0000000c3a3a7981 */ /* 0x000f22000c1e1900 */
[----:B------:R-:W-:-:S06]  /*0710*/  UIMAD.WIDE UR4, UR18, 0x4, UR10 ;  /* 0x00000004120478a5 */ /* 0x000fcc000f8e020a */
[----:B------:R-:W-:Y:S02]  /*0720*/  MOV R56, UR4 ;  /* 0x0000000400387c02 */ /* 0x000fe40008000f00 */
[----:B------:R-:W-:-:S05]  /*0730*/  MOV R57, UR5 ;  /* 0x0000000500397c02 */ /* 0x000fca0008000f00 */
[----:B------:R-:W2:Y:S01]  /*0740*/  LDG.E R56, desc[UR12][R56.64] ;  /* 0x0000000c38387981 */ /* 0x000ea2000c1e1900 */
[----:B0-----:R-:W-:Y:S01]  /*0750*/  UIMAD UR4, UR18, UR22, URZ ;  /* 0x00000016120472a4 */ /* 0x001fe2000f8e02ff */
[----:B------:R-:W-:Y:S01]  /*0760*/  ISETP.GE.U32.AND P2, PT, R76, 0x80, PT ;  /* 0x000000804c00780c */ /* 0x000fe20003f46070 */
[----:B------:R-:W-:Y:S01]  /*0770*/  BSSY.RECONVERGENT B0, `(.L_x_2168) ;  /* 0x00000a1000007945 */ /* 0x000fe20003800200 */
[----:B------:R-:W-:Y:S01]  /*0780*/  HFMA2 R80, -RZ, RZ, 0, 0 ;  /* 0x00000000ff507431 */ /* 0x000fe200000001ff */
[----:B----4-:R-:W-:Y:S02]  /*0790*/  R2UR UR21, R58 ;  /* 0x000000003a1572ca */ /* 0x010fe400000e0000 */
[----:B------:R-:W-:-:S04]  /*07a0*/  LOP3.LUT R58, R73, 0x60, RZ, 0xc0, !PT ;  /* 0x00000060493a7812 */ /* 0x000fc800078ec0ff */
[----:B------:R-:W-:-:S07]  /*07b0*/  LOP3.LUT R58, R58, 0x1f, R73, 0xf8, !PT ;  /* 0x0000001f3a3a7812 */ /* 0x000fce00078ef849 */
        /* <DEDUP_REMOVED lines=20> */
.L_x_2170:
[----:B------:R-:W-:Y:S05]  /*0900*/  BRA.U !UP0, `(.L_x_2171) ;  /* 0x0000000508247547 */ /* 0x000fea000b800000 */
[----:B------:R-:W0:Y:S02]  /*0910*/  LDC.64 R12, c[0x0][0x3a0] ;  /* 0x0000e800ff0c7b82 */ /* 0x000e240000000a00 */
[----:B0-----:R-:W-:-:S06]  /*0920*/  IMAD.WIDE.U32 R12, R77, 0x10, R12 ;  /* 0x000000104d0c7825 */ /* 0x001fcc00078e000c */
[----:B------:R-:W2:Y:S01]  /*0930*/  LDG.E.128 R12, desc[UR12][R12.64] ;  /* 0x0000000c0c0c7981 */ /* 0x000ea2000c1e1d00 */
[----:B------:R-:W-:-:S13]  /*0940*/  ISETP.LT.AND P0, PT, RZ, UR21, PT ;  /* 0x00000015ff007c0c */ /* 0x000fda000bf01270 */
[----:B------:R-:W0:Y:S01]  /*0950*/  @P0 LDC R57, c[0x0][0x40c] ;  /* 0x00010300ff390b82 */ /* 0x000e220000000800 */
[--C-:B-----5:R-:W-:Y:S02]  /*0960*/  @P0 HADD2.F32 R56, -RZ, R16.reuse.H0_H0 ;  /* 0x20000010ff380230 */ /* 0x120fe40000004100 */
[----:B------:R-:W-:Y:S02]  /*0970*/  @P0 HADD2.F32 R59, -RZ, R17.H0_H0 ;  /* 0x20000011ff3b0230 */ /* 0x000fe40000004100 */
[----:B------:R-:W-:-:S03]  /*0980*/  @P0 HADD2.F32 R58, -RZ, R16.H1_H1 ;  /* 0x30000010ff3a0230 */ /* 0x000fc60000004100 */
[----:B------:R-:W1:Y:S08]  /*0990*/  @P0 LDC R64, c[0x0][0x40c] ;  /* 0x00010300ff400b82 */ /* 0x000e700000000800 */
[----:B------:R-:W3:Y:S01]  /*09a0*/  @P0 LDC R67, c[0x0][0x40c] ;  /* 0x00010300ff430b82 */ /* 0x000ee20000000800 */
[----:B0-----:R-:W-:Y:S01]  /*09b0*/  @P0 FMUL.FTZ R56, R56, R57 ;  /* 0x0000003938380220 */ /* 0x001fe20000410000 */
[----:B------:R-:W-:-:S06]  /*09c0*/  @P0 HADD2.F32 R57, -RZ, R44.H0_H0 ;  /* 0x2000002cff390230 */ /* 0x000fcc0000004100 */
[----:B------:R-:W0:Y:S01]  /*09d0*/  @P0 LDC R79, c[0x0][0x40c] ;  /* 0x00010300ff4f0b82 */ /* 0x000e220000000800 */
[----:B-1----:R-:W-:Y:S01]  /*09e0*/  @P0 FMUL.FTZ R59, R59, R64 ;  /* 0x000000403b3b0220 */ /* 0x002fe20000410000 */
[----:B------:R-:W-:-:S06]  /*09f0*/  @P0 HADD2.F32 R64, -RZ, R17.H1_H1 ;  /* 0x30000011ff400230 */ /* 0x000fcc0000004100 */
[----:B------:R-:W1:Y:S01]  /*0a00*/  @P0 LDC R68, c[0x0][0x40c] ;  /* 0x00010300ff440b82 */ /* 0x000e620000000800 */
[----:B---3--:R-:W-:-:S07]  /*0a10*/  @P0 FMUL.FTZ R58, R58, R67 ;  /* 0x000000433a3a0220 */ /* 0x008fce0000410000 */
[----:B------:R-:W3:Y:S08]  /*0a20*/  @P0 LDC R82, c[0x0][0x40c] ;  /* 0x00010300ff520b82 */ /* 0x000ef00000000800 */
[----:B------:R-:W4:Y:S01]  /*0a30*/  @P0 LDC R81, c[0x0][0x40c] ;  /* 0x00010300ff510b82 */ /* 0x000f220000000800 */
[----:B0-----:R-:W-:Y:S01]  /*0a40*/  @P0 FMUL.FTZ R64, R64, R79 ;  /* 0x0000004f40400220 */ /* 0x001fe20000410000 */
[----:B--2---:R-:W-:-:S02]  /*0a50*/  @P0 HADD2.F32 R65, -RZ, R12.H0_H0 ;  /* 0x2000000cff410230 */ /* 0x004fc40000004100 */
[----:B------:R-:W-:Y:S02]  /*0a60*/  @!P0 HADD2.F32 R71, -RZ, R12.H0_H0 ;  /* 0x2000000cff478230 */ /* 0x000fe40000004100 */
[----:B------:R-:W-:Y:S02]  /*0a70*/  @P0 HADD2.F32 R66, -RZ, R13.H0_H0 ;  /* 0x2000000dff420230 */ /* 0x000fe40000004100 */
[----:B------:R-:W-:Y:S01]  /*0a80*/  @P0 FFMA.FTZ R71, R56, R57, R65 ;  /* 0x0000003938470223 */ /* 0x000fe20000010041 */
[----:B------:R-:W-:Y:S02]  /*0a90*/  @P0 HADD2.F32 R56, -RZ, R45.H0_H0 ;  /* 0x2000002dff380230 */ /* 0x000fe40000004100 */
[----:B------:R-:W-:Y:S02]  /*0aa0*/  @!P0 HADD2.F32 R69, -RZ, R13.H0_H0 ;  /* 0x2000000dff458230 */ /* 0x000fe40000004100 */
[----:B------:R-:W-:Y:S02]  /*0ab0*/  @P0 HADD2.F32 R57, -RZ, R44.H1_H1 ;  /* 0x3000002cff390230 */ /* 0x000fe40000004100 */
[----:B------:R-:W-:Y:S01]  /*0ac0*/  @P0 FFMA.FTZ R69, R59, R56, R66 ;  /* 0x000000383b450223 */ /* 0x000fe20000010042 */
[--C-:B------:R-:W-:Y:S01]  /*0ad0*/  @P0 HADD2.F32 R67, -RZ, R12.reuse.H1_H1 ;  /* 0x3000000cff430230 */ /* 0x100fe20000004100 */
[----:B------:R-:W0:Y:S01]  /*0ae0*/  @P0 LDC R56, c[0x0][0x40c] ;  /* 0x00010300ff380b82 */ /* 0x000e220000000800 */
[----:B------:R-:W-:-:S02]  /*0af0*/  @!P0 HADD2.F32 R70, -RZ, R12.H1_H1 ;  /* 0x3000000cff468230 */ /* 0x000fc40000004100 */
[----:B------:R-:W-:Y:S02]  /*0b00*/  @P0 HADD2.F32 R65, -RZ, R18.H0_H0 ;  /* 0x20000012ff410230 */ /* 0x000fe40000004100 */
[----:B------:R-:W-:Y:S01]  /*0b10*/  @P0 FFMA.FTZ R70, R58, R57, R67 ;  /* 0x000000393a460223 */ /* 0x000fe20000010043 */
[----:B------:R-:W-:Y:S02]  /*0b20*/  @P0 HADD2.F32 R57, -RZ, R45.H1_H1 ;  /* 0x3000002dff390230 */ /* 0x000fe40000004100 */
[--C-:B------:R-:W-:Y:S02]  /*0b30*/  @P0 HADD2.F32 R79, -RZ, R13.reuse.H1_H1 ;  /* 0x3000000dff4f0230 */ /* 0x100fe40000004100 */
[----:B-1----:R-:W-:Y:S01]  /*0b40*/  @P0 FMUL.FTZ R65, R65, R68 ;  /* 0x0000004441410220 */ /* 0x002fe20000410000 */
[----:B------:R-:W-:Y:S02]  /*0b50*/  @P0 HADD2.F32 R58, -RZ, R46.H0_H0 ;  /* 0x2000002eff3a0230 */ /* 0x000fe40000004100 */
[----:B------:R-:W-:-:S02]  /*0b60*/  @!P0 HADD2.F32 R68, -RZ, R13.H1_H1 ;  /* 0x3000000dff448230 */ /* 0x000fc40000004100 */
[----:B------:R-:W-:Y:S01]  /*0b70*/  @P0 FFMA.FTZ R68, R64, R57, R79 ;  /* 0x0000003940440223 */ /* 0x000fe2000001004f */
[----:B------:R-:W-:Y:S02]  /*0b80*/  @P0 HADD2.F32 R78, -RZ, R14.H0_H0 ;  /* 0x2000000eff4e0230 */ /* 0x000fe40000004100 */
[----:B------:R-:W-:Y:S02]  /*0b90*/  @P0 HADD2.F32 R59, -RZ, R18.H1_H1 ;  /* 0x30000012ff3b0230 */ /* 0x000fe40000004100 */
[--C-:B------:R-:W-:Y:S02]  /*0ba0*/  @P0 HADD2.F32 R66, -RZ, R19.reuse.H0_H0 ;  /* 0x20000013ff420230 */ /* 0x100fe40000004100 */
[----:B------:R-:W-:Y:S02]  /*0bb0*/  @P0 HADD2.F32 R79, -RZ, R19.H1_H1 ;  /* 0x30000013ff4f0230 */ /* 0x000fe40000004100 */
[----:B---3--:R-:W-:Y:S01]  /*0bc0*/  @P0 FMUL.FTZ R59, R59, R82 ;  /* 0x000000523b3b0220 */ /* 0x008fe20000410000 */
[----:B------:R-:W-:-:S02]  /*0bd0*/  @!P0 HADD2.F32 R67, -RZ, R14.H0_H0 ;  /* 0x2000000eff438230 */ /* 0x000fc40000004100 */
[----:B------:R-:W-:Y:S01]  /*0be0*/  @P0 FFMA.FTZ R67, R65, R58, R78 ;  /* 0x0000003a41430223 */ /* 0x000fe2000001004e */
[----:B----4-:R-:W-:Y:S01]  /*0bf0*/  @P0 FMUL.FTZ R57, R66, R81 ;  /* 0x0000005142390220 */ /* 0x010fe20000410000 */
[----:B------:R-:W-:Y:S02]  /*0c00*/  @P0 HADD2.F32 R58, -RZ, R46.H1_H1 ;  /* 0x3000002eff3a0230 */ /* 0x000fe40000004100 */
[----:B0-----:R-:W-:Y:S01]  /*0c10*/  @P0 FMUL.FTZ R56, R79, R56 ;  /* 0x000000384f380220 */ /* 0x001fe20000410000 */
[--C-:B------:R-:W-:Y:S01]  /*0c20*/  @P0 HADD2.F32 R78, -RZ, R47.reuse.H0_H0 ;  /* 0x2000002fff4e0230 */ /* 0x100fe20000004100 */
[----:B------:R-:W-:Y:S01]  /*0c30*/  F2FP.F16.F32.PACK_AB R79, RZ, R67 ;  /* 0x00000043ff4f723e */ /* 0x000fe200000000ff */
[----:B------:R-:W-:Y:S02]  /*0c40*/  @P0 HADD2.F32 R81, -RZ, R47.H1_H1 ;  /* 0x3000002fff510230 */ /* 0x000fe40000004100 */
[----:B------:R-:W-:Y:S02]  /*0c50*/  @P0 HADD2.F32 R82, -RZ, R14.H1_H1 ;  /* 0x3000000eff520230 */ /* 0x000fe40000004100 */
[----:B------:R-:W-:-:S02]  /*0c60*/  @P0 HADD2.F32 R84, -RZ, R15.H0_H0 ;  /* 0x2000000fff540230 */ /* 0x000fc40000004100 */
[--C-:B------:R-:W-:Y:S02]  /*0c70*/  @P0 HADD2.F32 R83, -RZ, R15.reuse.H1_H1 ;  /* 0x3000000fff530230 */ /* 0x100fe40000004100 */
[----:B------:R-:W-:Y:S02]  /*0c80*/  @!P0 HADD2.F32 R66, -RZ, R14.H1_H1 ;  /* 0x3000000eff428230 */ /* 0x000fe40000004100 */
[----:B------:R-:W-:Y:S01]  /*0c90*/  @P0 FFMA.FTZ R66, R59, R58, R82 ;  /* 0x0000003a3b420223 */ /* 0x000fe20000010052 */
[--C-:B------:R-:W-:Y:S02]  /*0ca0*/  @!P0 HADD2.F32 R65, -RZ, R15.reuse.H0_H0 ;  /* 0x2000000fff418230 */ /* 0x100fe40000004100 */
[----:B------:R-:W-:Y:S01]  /*0cb0*/  @P0 FFMA.FTZ R65, R57, R78, R84 ;  /* 0x0000004e39410223 */ /* 0x000fe20000010054 */
[----:B------:R-:W-:Y:S02]  /*0cc0*/  @!P0 HADD2.F32 R64, -RZ, R15.H1_H1 ;  /* 0x3000000fff408230 */ /* 0x000fe40000004100 */
[----:B------:R-:W-:Y:S01]  /*0cd0*/  @P0 FFMA.FTZ R64, R56, R81, R83 ;  /* 0x0000005138400223 */ /* 0x000fe20000010053 */
[----:B------:R-:W-:-:S02]  /*0ce0*/  F2FP.F16.F32.PACK_AB R56, RZ, R71 ;  /* 0x00000047ff38723e */ /* 0x000fc400000000ff */
[----:B------:R-:W-:Y:S02]  /*0cf0*/  F2FP.F16.F32.PACK_AB R57, RZ, R70 ;  /* 0x00000046ff39723e */ /* 0x000fe400000000ff */
[----:B------:R-:W-:Y:S02]  /*0d00*/  F2FP.F16.F32.PACK_AB R58, RZ, R69 ;  /* 0x00000045ff3a723e */ /* 0x000fe400000000ff */
[----:B------:R-:W-:Y:S02]  /*0d10*/  F2FP.F16.F32.PACK_AB R78, RZ, R68 ;  /* 0x00000044ff4e723e */ /* 0x000fe400000000ff */
[----:B------:R-:W-:Y:S02]  /*0d20*/  F2FP.F16.F32.PACK_AB R81, RZ, R66 ;  /* 0x00000042ff51723e */ /* 0x000fe400000000ff */
[----:B------:R-:W-:Y:S02]  /*0d30*/  F2FP.F16.F32.PACK_AB R82, RZ, R65 ;  /* 0x00000041ff52723e */ /* 0x000fe400000000ff */
[----:B------:R-:W-:-:S02]  /*0d40*/  F2FP.F16.F32.PACK_AB R59, RZ, R64 ;  /* 0x00000040ff3b723e */ /* 0x000fc400000000ff */
[----:B------:R-:W-:Y:S02]  /*0d50*/  PRMT R56, R56, 0x5410, R57 ;  /* 0x0000541038387816 */ /* 0x000fe40000000039 */
[----:B------:R-:W-:Y:S02]  /*0d60*/  PRMT R57, R58, 0x5410, R78 ;  /* 0x000054103a397816 */ /* 0x000fe4000000004e */
[----:B------:R-:W-:Y:S02]  /*0d70*/  PRMT R58, R79, 0x5410, R81 ;  /* 0x000054104f3a7816 */ /* 0x000fe40000000051 */
[----:B------:R-:W-:Y:S01]  /*0d80*/  PRMT R59, R82, 0x5410, R59 ;  /* 0x00005410523b7816 */ /* 0x000fe2000000003b */
[----:B------:R-:W-:Y:S06]  /*0d90*/  BRA `(.L_x_2172) ;  /* 0x0000000000e47947 */ /* 0x000fec0003800000 */
.L_x_2171:
[----:B------:R-:W0:Y:S01]  /*0da0*/  @UP2 LDCU UR4, c[0x0][0x40c] ;  /* 0x00008180ff0427ac */ /* 0x000e220008000800 */
[----:B-----5:R-:W-:Y:S01]  /*0db0*/  @P1 HADD2.F32 R56, -RZ, R16.H0_H0 ;  /* 0x20000010ff381230 */ /* 0x020fe20000004100 */
[----:B------:R-:W-:Y:S01]  /*0dc0*/  CS2R R70, SRZ ;  /* 0x0000000000467805 */ /* 0x000fe2000001ff00 */
[----:B------:R-:W-:Y:S01]  /*0dd0*/  @P1 HADD2.F32 R57, -RZ, R44.H0_H0 ;  /* 0x2000002cff391230 */ /* 0x000fe20000004100 */
[----:B------:R-:W1:Y:S01]  /*0de0*/  @UP2 LDCU UR5, c[0x0][0x40c] ;  /* 0x00008180ff0527ac */ /* 0x000e620008000800 */
[----:B------:R-:W-:Y:S01]  /*0df0*/  @P1 HADD2.F32 R58, -RZ, R17.H0_H0 ;  /* 0x20000011ff3a1230 */ /* 0x000fe20000004100 */
[----:B------:R-:W-:Y:S01]  /*0e00*/  CS2R R68, SRZ ;  /* 0x0000000000447805 */ /* 0x000fe2000001ff00 */
[----:B------:R-:W-:Y:S01]  /*0e10*/  @P1 HADD2.F32 R59, -RZ, R45.H0_H0 ;  /* 0x2000002dff3b1230 */ /* 0x000fe20000004100 */
[----:B------:R-:W2:Y:S01]  /*0e20*/  @UP2 LDCU UR7, c[0x0][0x40c] ;  /* 0x00008180ff0727ac */ /* 0x000ea20008000800 */
[--C-:B------:R-:W-:Y:S01]  /*0e30*/  @P1 HADD2.F32 R64, -RZ, R19.reuse.H0_H0 ;  /* 0x20000013ff401230 */ /* 0x100fe20000004100 */
[----:B------:R-:W-:Y:S01]  /*0e40*/  MOV R65, RZ ;  /* 0x000000ff00417202 */ /* 0x000fe20000000f00 */
[----:B------:R-:W-:Y:S01]  /*0e50*/  @P1 HADD2.F32 R78, -RZ, R18.H1_H1 ;  /* 0x30000012ff4e1230 */ /* 0x000fe20000004100 */
[----:B------:R-:W3:Y:S01]  /*0e60*/  @UP2 LDCU UR24, c[0x0][0x40c] ;  /* 0x00008180ff1827ac */ /* 0x000ee20008000800 */
[----:B------:R-:W-:-:S02]  /*0e70*/  @P1 HADD2.F32 R81, -RZ, R19.H1_H1 ;  /* 0x30000013ff511230 */ /* 0x000fc40000004100 */
[--C-:B------:R-:W-:Y:S01]  /*0e80*/  @P1 HADD2.F32 R67, -RZ, R47.reuse.H0_H0 ;  /* 0x2000002fff431230 */ /* 0x100fe20000004100 */
[----:B------:R-:W4:Y:S01]  /*0e90*/  @UP2 LDCU UR23, c[0x0][0x40c] ;  /* 0x00008180ff1727ac */ /* 0x000f220008000800 */
[----:B------:R-:W-:Y:S02]  /*0ea0*/  @P1 HADD2.F32 R79, -RZ, R46.H1_H1 ;  /* 0x3000002eff4f1230 */ /* 0x000fe40000004100 */
[----:B0-----:R-:W-:Y:S01]  /*0eb0*/  @P1 FMUL.FTZ R56, R56, UR4 ;  /* 0x0000000438381c20 */ /* 0x001fe20008410000 */
[----:B------:R-:W-:Y:S01]  /*0ec0*/  @P1 HADD2.F32 R82, -RZ, R47.H1_H1 ;  /* 0x3000002fff521230 */ /* 0x000fe20000004100 */
[----:B------:R-:W0:Y:S02]  /*0ed0*/  @UP2 LDCU UR4, c[0x0][0x40c] ;  /* 0x00008180ff0427ac */ /* 0x000e240008000800 */
[----:B------:R-:W-:Y:S01]  /*0ee0*/  @P1 FMUL.FTZ R71, R56, R57 ;  /* 0x0000003938471220 */ /* 0x000fe20000410000 */
[----:B------:R-:W-:Y:S01]  /*0ef0*/  @P1 HADD2.F32 R56, -RZ, R16.H1_H1 ;  /* 0x30000010ff381230 */ /* 0x000fe20000004100 */
[----:B------:R-:W0:Y:S01]  /*0f00*/  @UP2 LDCU UR25, c[0x0][0x40c] ;  /* 0x00008180ff1927ac */ /* 0x000e220008000800 */
[----:B------:R-:W-:-:S02]  /*0f10*/  @P1 HADD2.F32 R57, -RZ, R44.H1_H1 ;  /* 0x3000002cff391230 */ /* 0x000fc40000004100 */
[----:B--2---:R-:W-:Y:S01]  /*0f20*/  @P1 FMUL.FTZ R58, R58, UR7 ;  /* 0x000000073a3a1c20 */ /* 0x004fe20008410000 */
[----:B-1----:R-:W-:Y:S01]  /*0f30*/  @P1 FMUL.FTZ R56, R56, UR5 ;  /* 0x0000000538381c20 */ /* 0x002fe20008410000 */
[----:B------:R-:W1:Y:S02]  /*0f40*/  @UP2 LDCU UR5, c[0x0][0x40c] ;  /* 0x00008180ff0527ac */ /* 0x000e640008000800 */
[----:B------:R-:W-:Y:S01]  /*0f50*/  @P1 FMUL.FTZ R69, R58, R59 ;  /* 0x0000003b3a451220 */ /* 0x000fe20000410000 */
[----:B------:R-:W-:Y:S02]  /*0f60*/  @P1 HADD2.F32 R58, -RZ, R18.H0_H0 ;  /* 0x20000012ff3a1230 */ /* 0x000fe40000004100 */
[----:B------:R-:W-:Y:S01]  /*0f70*/  @P1 FMUL.FTZ R70, R56, R57 ;  /* 0x0000003938461220 */ /* 0x000fe20000410000 */
[----:B------:R-:W-:Y:S02]  /*0f80*/  @P1 HADD2.F32 R56, -RZ, R17.H1_H1 ;  /* 0x30000011ff381230 */ /* 0x000fe40000004100 */
[----:B---3--:R-:W-:Y:S01]  /*0f90*/  @P1 FMUL.FTZ R64, R64, UR24 ;  /* 0x0000001840401c20 */ /* 0x008fe20008410000 */
[----:B------:R-:W-:-:S02]  /*0fa0*/  @P1 HADD2.F32 R57, -RZ, R45.H1_H1 ;  /* 0x3000002dff391230 */ /* 0x000fc40000004100 */
[----:B------:R-:W-:Y:S02]  /*0fb0*/  @P1 HADD2.F32 R59, -RZ, R46.H0_H0 ;  /* 0x2000002eff3b1230 */ /* 0x000fe40000004100 */
[----:B----4-:R-:W-:Y:S01]  /*0fc0*/  @P1 FMUL.FTZ R56, R56, UR23 ;  /* 0x0000001738381c20 */ /* 0x010fe20008410000 */
[----:B0-----:R-:W-:Y:S01]  /*0fd0*/  @P1 FMUL.FTZ R58, R58, UR4 ;  /* 0x000000043a3a1c20 */ /* 0x001fe20008410000 */
[----:B------:R-:W-:Y:S01]  /*0fe0*/  @P1 FMUL.FTZ R65, R64, R67 ;  /* 0x0000004340411220 */ /* 0x000fe20000410000 */
[----:B------:R-:W-:Y:S01]  /*0ff0*/  CS2R R66, SRZ ;  /* 0x0000000000427805 */ /* 0x000fe2000001ff00 */
[----:B------:R-:W-:Y:S01]  /*1000*/  @P1 FMUL.FTZ R81, R81, UR25 ;  /* 0x0000001951511c20 */ /* 0x000fe20008410000 */
[----:B------:R-:W-:Y:S02]  /*1010*/  HFMA2 R64, -RZ, RZ, 0, 0 ;  /* 0x00000000ff407431 */ /* 0x000fe400000001ff */
[----:B------:R-:W-:Y:S01]  /*1020*/  @P1 FMUL.FTZ R68, R56, R57 ;  /* 0x0000003938441220 */ /* 0x000fe20000410000 */
[----:B------:R-:W-:Y:S01]  /*1030*/  @P1 FMUL.FTZ R67, R58, R59 ;  /* 0x0000003b3a431220 */ /* 0x000fe20000410000 */
[----:B------:R-:W-:Y:S01]  /*1040*/  @P1 FMUL.FTZ R64, R81, R82 ;  /* 0x0000005251401220 */ /* 0x000fe20000410000 */
[----:B-1----:R-:W-:Y:S01]  /*1050*/  @P1 FMUL.FTZ R78, R78, UR5 ;  /* 0x000000054e4e1c20 */ /* 0x002fe20008410000 */
[----:B------:R-:W-:-:S02]  /*1060*/  F2FP.F16.F32.PACK_AB R56, RZ, R71 ;  /* 0x00000047ff38723e */ /* 0x000fc400000000ff */
[----:B------:R-:W-:Y:S01]  /*1070*/  F2FP.F16.F32.PACK_AB R57, RZ, R70 ;  /* 0x00000046ff39723e */ /* 0x000fe200000000ff */
[----:B------:R-:W-:Y:S01]  /*1080*/  @P1 FMUL.FTZ R66, R78, R79 ;  /* 0x0000004f4e421220 */ /* 0x000fe20000410000 */
[----:B------:R-:W-:Y:S02]  /*1090*/  F2FP.F16.F32.PACK_AB R58, RZ, R69 ;  /* 0x00000045ff3a723e */ /* 0x000fe400000000ff */
[----:B------:R-:W-:Y:S02]  /*10a0*/  F2FP.F16.F32.PACK_AB R78, RZ, R68 ;  /* 0x00000044ff4e723e */ /* 0x000fe400000000ff */
[----:B------:R-:W-:Y:S02]  /*10b0*/  F2FP.F16.F32.PACK_AB R59, RZ, R65 ;  /* 0x00000041ff3b723e */ /* 0x000fe400000000ff */
[----:B------:R-:W-:Y:S02]  /*10c0*/  F2FP.F16.F32.PACK_AB R82, RZ, R64 ;  /* 0x00000040ff52723e */ /* 0x000fe400000000ff */
[----:B------:R-:W-:-:S02]  /*10d0*/  F2FP.F16.F32.PACK_AB R79, RZ, R67 ;  /* 0x00000043ff4f723e */ /* 0x000fc400000000ff */
[----:B------:R-:W-:Y:S02]  /*10e0*/  F2FP.F16.F32.PACK_AB R81, RZ, R66 ;  /* 0x00000042ff51723e */ /* 0x000fe400000000ff */
[----:B------:R-:W-:Y:S02]  /*10f0*/  PRMT R56, R56, 0x5410, R57 ;  /* 0x0000541038387816 */ /* 0x000fe40000000039 */
[----:B------:R-:W-:Y:S02]  /*1100*/  PRMT R57, R58, 0x5410, R78 ;  /* 0x000054103a397816 */ /* 0x000fe4000000004e */
[----:B------:R-:W-:Y:S02]  /*1110*/  PRMT R59, R59, 0x5410, R82 ;  /* 0x000054103b3b7816 */ /* 0x000fe40000000052 */
[----:B------:R-:W-:-:S07]  /*1120*/  PRMT R58, R79, 0x5410, R81 ;  /* 0x000054104f3a7816 */ /* 0x000fce0000000051 */
.L_x_2172:
[----:B------:R-:W0:Y:S01]  /*1130*/  LDC.64 R78, c[0x0][0x3a8] ;  /* 0x0000ea00ff4e7b82 */ /* 0x000e220000000a00 */
[----:B------:R-:W-:Y:S01]  /*1140*/  IADD3 R80, PT, PT, R80, 0x80, RZ ;  /* 0x0000008050507810 */ /* 0x000fe20007ffe0ff */
[C---:B0-----:R-:W-:Y:S01]  /*1150*/  IMAD.WIDE.U32 R78, R77.reuse, 0x10, R78 ;  /* 0x000000104d4e7825 */ /* 0x041fe200078e004e */
[----:B------:R-:W-:-:S04]  /*1160*/  IADD3 R77, PT, PT, R77, 0x80, RZ ;  /* 0x000000804d4d7810 */ /* 0x000fc80007ffe0ff */
[----:B------:R0:W-:Y:S03]  /*1170*/  STG.E.128 desc[UR12][R78.64], R56 ;  /* 0x000000384e007986 */ /* 0x0001e6000c101d0c */
.L_x_2169:
[----:B---3--:R-:W-:Y:S05]  /*1180*/  BSYNC.RECONVERGENT B0 ;  /* 0x0000000000007941 */ /* 0x008fea0003800200 */
.L_x_2168:
[----:B------:R-:W-:Y:S01]  /*1190*/  ISETP.GE.U32.AND P3, PT, R76, 0x100, PT ;  /* 0x000001004c00780c */ /* 0x000fe20003f66070 */
[----:B------:R-:W-:-:S12]  /*11a0*/  BSSY.RECONVERGENT B0, `(.L_x_2173) ;  /* 0x000008a000007945 */ /* 0x000fd80003800200 */
[----:B------:R-:W-:Y:S05]  /*11b0*/  @!P3 BRA `(.L_x_2174) ;  /* 0x000000080020b947 */ /* 0x000fea0003800000 */
[----:B------:R-:W-:Y:S01]  /*11c0*/  ISETP.NE.U32.AND P0, PT, RZ, UR14, PT ;  /* 0x0000000eff007c0c */ /* 0x000fe2000bf05070 */
[----:B------:R-:W1:Y:S01]  /*11d0*/  @UP2 LDCU.64 UR4, c[0x0][0x390] ;  /* 0x00007200ff0427ac */ /* 0x000e620008000a00 */
[----:B------:R-:W-:Y:S02]  /*11e0*/  MOV R9, 0x10 ;  /* 0x0000001000097802 */ /* 0x000fe40000000f00 */
[----:B------:R-:W-:-:S13]  /*11f0*/  ISETP.NE.AND.EX P0, PT, RZ, UR15, PT, P0 ;  /* 0x0000000fff007c0c */ /* 0x000fda000bf05300 */
[----:B------:R-:W2:Y:S01]  /*1200*/  @P0 LDC.64 R10, c[0x0][0x3a0] ;  /* 0x0000e800ff0a0b82 */ /* 0x000ea20000000a00 */
[----:B-1----:R-:W-:-:S05]  /*1210*/  @P1 IMAD.WIDE.U32 R8, R80, R9, UR4 ;  /* 0x0000000450081e25 */ /* 0x002fca000f8e0009 */
[----:B------:R1:W5:Y:S01]  /*1220*/  @P1 LDG.E.128 R16, desc[UR12][R8.64] ;  /* 0x0000000c08101981 */ /* 0x000362000c1e1d00 */
[----:B--2---:R-:W-:-:S05]  /*1230*/  @P0 IMAD.WIDE.U32 R10, R77, 0x10, R10 ;  /* 0x000000104d0a0825 */ /* 0x004fca00078e000a */
[----:B------:R1:W5:Y:S01]  /*1240*/  @P0 LDG.E.128 R12, desc[UR12][R10.64] ;  /* 0x0000000c0a0c0981 */ /* 0x000362000c1e1d00 */
[----:B------:R-:W-:Y:S05]  /*1250*/  @!P0 BRA `(.L_x_2175) ;  /* 0x0000000400008947 */ /* 0x000fea0003800000 */
[----:B------:R-:W-:Y:S01]  /*1260*/  ISETP.LT.AND P0, PT, RZ, UR21, PT ;  /* 0x00000015ff007c0c */ /* 0x000fe2000bf01270 */
[--C-:B-----5:R-:W-:Y:S02]  /*1270*/  HADD2.F32 R62, -RZ, R12.reuse.H1_H1 ;  /* 0x3000000cff3e7230 */ /* 0x120fe40000004100 */
[----:B------:R-:W-:Y:S02]  /*1280*/  HADD2.F32 R63, -RZ, R12.H0_H0 ;  /* 0x2000000cff3f7230 */ /* 0x000fe40000004100 */
[----:B------:R-:W-:-:S08]  /*1290*/  HADD2.F32 R61, -RZ, R13.H0_H0 ;  /* 0x2000000dff3d7230 */ /* 0x000fd00000004100 */
[----:B-1----:R-:W1:Y:S01]  /*12a0*/  @P0 LDC R9, c[0x0][0x40c] ;  /* 0x00010300ff090b82 */ /* 0x002e620000000800 */
[--C-:B------:R-:W-:Y:S02]  /*12b0*/  @P0 HADD2.F32 R8, -RZ, R16.reuse.H0_H0 ;  /* 0x20000010ff080230 */ /* 0x100fe40000004100 */
[----:B------:R-:W-:Y:S02]  /*12c0*/  @P0 HADD2.F32 R10, -RZ, R16.H1_H1 ;  /* 0x30000010ff0a0230 */ /* 0x000fe40000004100 */
[----:B0-----:R-:W-:Y:S02]  /*12d0*/  @P0 HADD2.F32 R56, -RZ, R32.H1_H1 ;  /* 0x30000020ff380230 */ /* 0x001fe40000004100 */
[----:B------:R-:W-:Y:S01]  /*12e0*/  @P0 HADD2.F32 R60, -RZ, R17.H0_H0 ;  /* 0x20000011ff3c0230 */ /* 0x000fe20000004100 */
[----:B------:R-:W0:Y:S01]  /*12f0*/  @P0 LDC R11, c[0x0][0x40c] ;  /* 0x00010300ff0b0b82 */ /* 0x000e220000000800 */
[----:B------:R-:W-:Y:S02]  /*1300*/  @P0 HADD2.F32 R81, -RZ, R18.H0_H0 ;  /* 0x20000012ff510230 */ /* 0x000fe40000004100 */
[----:B------:R-:W-:-:S02]  /*1310*/  @P0 HADD2.F32 R57, -RZ, R33.H0_H0 ;  /* 0x20000021ff390230 */ /* 0x000fc40000004100 */
[----:B------:R-:W-:-:S03]  /*1320*/  @P0 HADD2.F32 R82, -RZ, R18.H1_H1 ;  /* 0x30000012ff520230 */ /* 0x000fc60000004100 */
[----:B------:R-:W2:Y:S01]  /*1330*/  @P0 LDC R79, c[0x0][0x40c] ;  /* 0x00010300ff4f0b82 */ /* 0x000ea20000000800 */
[----:B-1----:R-:W-:-:S07]  /*1340*/  @P0 FMUL.FTZ R58, R8, R9 ;  /* 0x00000009083a0220 */ /* 0x002fce0000410000 */
[----:B------:R-:W1:Y:S01]  /*1350*/  @P0 LDC R78, c[0x0][0x40c] ;  /* 0x00010300ff4e0b82 */ /* 0x000e620000000800 */
[----:B0-----:R-:W-:-:S07]  /*1360*/  @P0 FMUL.FTZ R59, R10, R11 ;  /* 0x0000000b0a3b0220 */ /* 0x001fce0000410000 */
[----:B------:R-:W0:Y:S01]  /*1370*/  @P0 LDC R8, c[0x0][0x40c] ;  /* 0x00010300ff080b82 */ /* 0x000e220000000800 */
[----:B------:R-:W-:Y:S02]  /*1380*/  @P0 HADD2.F32 R11, -RZ, R32.H0_H0 ;  /* 0x20000020ff0b0230 */ /* 0x000fe40000004100 */
[----:B------:R-:W-:-:S03]  /*1390*/  @P0 FFMA.FTZ R62, R59, R56, R62 ;  /* 0x000000383b3e0223 */ /* 0x000fc6000001003e */
[----:B------:R-:W-:Y:S01]  /*13a0*/  @P0 FFMA.FTZ R63, R58, R11, R63 ;  /* 0x0000000b3a3f0223 */ /* 0x000fe2000001003f */
[----:B--2---:R-:W-:Y:S01]  /*13b0*/  @P0 FMUL.FTZ R60, R60, R79 ;  /* 0x0000004f3c3c0220 */ /* 0x004fe20000410000 */
[----:B------:R-:W2:Y:S01]  /*13c0*/  @P0 LDC R9, c[0x0][0x40c] ;  /* 0x00010300ff090b82 */ /* 0x000ea20000000800 */
[----:B------:R-:W-:Y:S02]  /*13d0*/  @P0 HADD2.F32 R11, -RZ, R17.H1_H1 ;  /* 0x30000011ff0b0230 */ /* 0x000fe40000004100 */
[----:B------:R-:W-:Y:S02]  /*13e0*/  HADD2.F32 R79, -RZ, R14.H0_H0 ;  /* 0x2000000eff4f7230 */ /* 0x000fe40000004100 */
[----:B------:R-:W-:Y:S01]  /*13f0*/  @P0 FFMA.FTZ R61, R60, R57, R61 ;  /* 0x000000393c3d0223 */ /* 0x000fe2000001003d */
[----:B------:R-:W-:Y:S02]  /*1400*/  @P0 HADD2.F32 R58, -RZ, R34.H0_H0 ;  /* 0x20000022ff3a0230 */ /* 0x000fe40000004100 */
[----:B------:R-:W-:Y:S01]  /*1410*/  HADD2.F32 R60, -RZ, R13.H1_H1 ;  /* 0x3000000dff3c7230 */ /* 0x000fe20000004100 */
[----:B------:R-:W3:Y:S01]  /*1420*/  @P0 LDC R10, c[0x0][0x40c] ;  /* 0x00010300ff0a0b82 */ /* 0x000ee20000000800 */
[----:B-1----:R-:W-:Y:S01]  /*1430*/  @P0 FMUL.FTZ R59, R11, R78 ;  /* 0x0000004e0b3b0220 */ /* 0x002fe20000410000 */
[----:B------:R-:W-:Y:S01]  /*1440*/  @!P0 MOV R11, R79 ;  /* 0x0000004f000b8202 */ /* 0x000fe20000000f00 */
[----:B------:R-:W-:-:S02]  /*1450*/  @P0 HADD2.F32 R57, -RZ, R33.H1_H1 ;  /* 0x30000021ff390230 */ /* 0x000fc40000004100 */
[----:B------:R-:W-:-:S03]  /*1460*/  HADD2.F32 R78, -RZ, R14.H1_H1 ;  /* 0x3000000eff4e7230 */ /* 0x000fc60000004100 */
[----:B------:R-:W1:Y:S01]  /*1470*/  @P0 LDC R56, c[0x0][0x40c] ;  /* 0x00010300ff380b82 */ /* 0x000e620000000800 */
[----:B0-----:R-:W-:Y:S01]  /*1480*/  @P0 FMUL.FTZ R8, R81, R8 ;  /* 0x0000000851080220 */ /* 0x001fe20000410000 */
[----:B------:R-:W-:Y:S02]  /*1490*/  @P0 HADD2.F32 R81, -RZ, R19.H0_H0 ;  /* 0x20000013ff510230 */ /* 0x000fe40000004100 */
[----:B------:R-:W-:Y:S01]  /*14a0*/  @P0 FFMA.FTZ R60, R59, R57, R60 ;  /* 0x000000393b3c0223 */ /* 0x000fe2000001003c */
[----:B------:R-:W-:Y:S02]  /*14b0*/  @P0 HADD2.F32 R57, -RZ, R34.H1_H1 ;  /* 0x30000022ff390230 */ /* 0x000fe40000004100 */
[----:B------:R-:W-:Y:S01]  /*14c0*/  @P0 FFMA.FTZ R11, R8, R58, R79 ;  /* 0x0000003a080b0223 */ /* 0x000fe2000001004f */
[--C-:B------:R-:W-:Y:S02]  /*14d0*/  HADD2.F32 R8, -RZ, R15.reuse.H1_H1 ;  /* 0x3000000fff087230 */ /* 0x100fe40000004100 */
[----:B--2---:R-:W-:Y:S01]  /*14e0*/  @P0 FMUL.FTZ R79, R82, R9 ;  /* 0x00000009524f0220 */ /* 0x004fe20000410000 */
[----:B------:R-:W-:-:S02]  /*14f0*/  HADD2.F32 R9, -RZ, R15.H0_H0 ;  /* 0x2000000fff097230 */ /* 0x000fc40000004100 */
[--C-:B------:R-:W-:Y:S02]  /*1500*/  @P0 HADD2.F32 R58, -RZ, R35.reuse.H0_H0 ;  /* 0x20000023ff3a0230 */ /* 0x100fe40000004100 */
[----:B------:R-:W-:Y:S02]  /*1510*/  @P0 HADD2.F32 R59, -RZ, R35.H1_H1 ;  /* 0x30000023ff3b0230 */ /* 0x000fe40000004100 */
[----:B---3--:R-:W-:Y:S01]  /*1520*/  @P0 FMUL.FTZ R82, R81, R10 ;  /* 0x0000000a51520220 */ /* 0x008fe20000410000 */
[----:B------:R-:W-:Y:S01]  /*1530*/  @P0 HADD2.F32 R81, -RZ, R19.H1_H1 ;  /* 0x30000013ff510230 */ /* 0x000fe20000004100 */
[----:B------:R-:W-:Y:S01]  /*1540*/  @!P0 MOV R10, R78 ;  /* 0x0000004e000a8202 */ /* 0x000fe20000000f00 */
[----:B------:R-:W-:Y:S01]  /*1550*/  @P0 FFMA.FTZ R10, R79, R57, R78 ;  /* 0x000000394f0a0223 */ /* 0x000fe2000001004e */
[----:B------:R-:W-:Y:S01]  /*1560*/  @P0 FFMA.FTZ R9, R82, R58, R9 ;  /* 0x0000003a52090223 */ /* 0x000fe20000010009 */
[----:B------:R-:W-:Y:S02]  /*1570*/  F2FP.F16.F32.PACK_AB R57, RZ, R62 ;  /* 0x0000003eff39723e */ /* 0x000fe400000000ff */
[----:B------:R-:W-:Y:S01]  /*1580*/  F2FP.F16.F32.PACK_AB R58, RZ, R61 ;  /* 0x0000003dff3a723e */ /* 0x000fe200000000ff */
[----:B-1----:R-:W-:Y:S01]  /*1590*/  @P0 FMUL.FTZ R81, R81, R56 ;  /* 0x0000003851510220 */ /* 0x002fe20000410000 */
[----:B------:R-:W-:-:S02]  /*15a0*/  F2FP.F16.F32.PACK_AB R56, RZ, R63 ;  /* 0x0000003fff38723e */ /* 0x000fc400000000ff */
[----:B------:R-:W-:Y:S01]  /*15b0*/  F2FP.F16.F32.PACK_AB R78, RZ, R60 ;  /* 0x0000003cff4e723e */ /* 0x000fe200000000ff */
[----:B------:R-:W-:Y:S01]  /*15c0*/  @P0 FFMA.FTZ R8, R81, R59, R8 ;  /* 0x0000003b51080223 */ /* 0x000fe20000010008 */
        /* <DEDUP_REMOVED lines=9> */
.L_x_2175:
[----:B------:R-:W2:Y:S01]  /*1660*/  @UP2 LDCU UR4, c[0x0][0x40c] ;  /* 0x00008180ff0427ac */ /* 0x000ea20008000800 */
[----:B-1---5:R-:W-:Y:S01]  /*1670*/  @P1 HADD2.F32 R8, -RZ, R16.H0_H0 ;  /* 0x20000010ff081230 */ /* 0x022fe20000004100 */
[----:B------:R-:W-:Y:S01]  /*1680*/  CS2R R62, SRZ ;  /* 0x00000000003e7805 */ /* 0x000fe2000001ff00 */
[----:B------:R-:W-:Y:S01]  /*1690*/  @P1 HADD2.F32 R9, -RZ, R32.H0_H0 ;  /* 0x20000020ff091230 */ /* 0x000fe20000004100 */
[----:B------:R-:W1:Y:S01]  /*16a0*/  @UP2 LDCU UR5, c[0x0][0x40c] ;  /* 0x00008180ff0527ac */ /* 0x000e620008000800 */
[----:B0-----:R-:W-:Y:S01]  /*16b0*/  @P1 HADD2.F32 R56, -RZ, R19.H0_H0 ;  /* 0x20000013ff381230 */ /* 0x001fe20000004100 */
[----:B------:R-:W-:Y:S01]  /*16c0*/  CS2R R60, SRZ ;  /* 0x00000000003c7805 */ /* 0x000fe2000001ff00 */
[----:B------:R-:W-:Y:S01]  /*16d0*/  @P1 HADD2.F32 R10, -RZ, R17.H0_H0 ;  /* 0x20000011ff0a1230 */ /* 0x000fe20000004100 */
[----:B------:R-:W0:Y:S01]  /*16e0*/  @UP2 LDCU UR24, c[0x0][0x40c] ;  /* 0x00008180ff1827ac */ /* 0x000e220008000800 */
[----:B------:R-:W-:Y:S02]  /*16f0*/  @P1 HADD2.F32 R59, -RZ, R35.H0_H0 ;  /* 0x20000023ff3b1230 */ /* 0x000fe40000004100 */
[----:B------:R-:W-:Y:S01]  /*1700*/  @P1 HADD2.F32 R57, -RZ, R33.H0_H0 ;  /* 0x20000021ff391230 */ /* 0x000fe20000004100 */
[----:B------:R-:W3:Y:S01]  /*1710*/  @UP2 LDCU UR7, c[0x0][0x40c] ;  /* 0x00008180ff0727ac */ /* 0x000ee20008000800 */
[----:B------:R-:W-:-:S02]  /*1720*/  @P1 HADD2.F32 R58, -RZ, R18.H0_H0 ;  /* 0x20000012ff3a1230 */ /* 0x000fc40000004100 */
[----:B------:R-:W-:Y:S01]  /*1730*/  @P1 HADD2.F32 R78, -RZ, R18.H1_H1 ;  /* 0x30000012ff4e1230 */ /* 0x000fe20000004100 */
[----:B------:R-:W4:Y:S01]  /*1740*/  @UP2 LDCU UR23, c[0x0][0x40c] ;  /* 0x00008180ff1727ac */ /* 0x000f220008000800 */
[----:B------:R-:W-:Y:S02]  /*1750*/  @P1 HADD2.F32 R81, -RZ, R19.H1_H1 ;  /* 0x30000013ff511230 */ /* 0x000fe40000004100 */
[----:B--2---:R-:W-:Y:S01]  /*1760*/  @P1 FMUL.FTZ R8, R8, UR4 ;  /* 0x0000000408081c20 */ /* 0x004fe20008410000 */
[----:B------:R-:W-:Y:S01]  /*1770*/  @P1 HADD2.F32 R11, -RZ, R32.H1_H1 ;  /* 0x30000020ff0b1230 */ /* 0x000fe20000004100 */
[----:B------:R-:W2:Y:S01]  /*1780*/  @UP2 LDCU UR4, c[0x0][0x40c] ;  /* 0x00008180ff0427ac */ /* 0x000ea20008000800 */
[----:B------:R-:W-:Y:S02]  /*1790*/  @P1 HADD2.F32 R79, -RZ, R34.H1_H1 ;  /* 0x30000022ff4f1230 */ /* 0x000fe40000004100 */
[----:B------:R-:W-:Y:S01]  /*17a0*/  @P1 FMUL.FTZ R63, R8, R9 ;  /* 0x00000009083f1220 */ /* 0x000fe20000410000 */
[----:B------:R-:W-:Y:S01]  /*17b0*/  @P1 HADD2.F32 R8, -RZ, R16.H1_H1 ;  /* 0x30000010ff081230 */ /* 0x000fe20000004100 */
[----:B------:R-:W2:Y:S01]  /*17c0*/  @UP2 LDCU UR25, c[0x0][0x40c] ;  /* 0x00008180ff1927ac */ /* 0x000ea20008000800 */
[----:B------:R-:W-:-:S02]  /*17d0*/  HFMA2 R9, -RZ, RZ, 0, 0 ;  /* 0x00000000ff097431 */ /* 0x000fc400000001ff */
[----:B0-----:R-:W-:Y:S01]  /*17e0*/  @P1 FMUL.FTZ R56, R56, UR24 ;  /* 0x0000001838381c20 */ /* 0x001fe20008410000 */
[----:B------:R-:W-:Y:S02]  /*17f0*/  @P1 HADD2.F32 R82, -RZ, R35.H1_H1 ;  /* 0x30000023ff521230 */ /* 0x000fe40000004100 */
[----:B-1----:R-:W-:Y:S01]  /*1800*/  @P1 FMUL.FTZ R8, R8, UR5 ;  /* 0x0000000508081c20 */ /* 0x002fe20008410000 */
[----:B------:R-:W0:Y:S01]  /*1810*/  @UP2 LDCU UR5, c[0x0][0x40c] ;  /* 0x00008180ff0527ac */ /* 0x000e220008000800 */
[----:B---3--:R-:W-:Y:S01]  /*1820*/  @P1 FMUL.FTZ R10, R10, UR7 ;  /* 0x000000070a0a1c20 */ /* 0x008fe20008410000 */
[----:B------:R-:W-:Y:S01]  /*1830*/  @P1 FMUL.FTZ R9, R56, R59 ;  /* 0x0000003b38091220 */ /* 0x000fe20000410000 */
[----:B------:R-:W-:Y:S02]  /*1840*/  @P1 HADD2.F32 R56, -RZ, R17.H1_H1 ;  /* 0x30000011ff381230 */ /* 0x000fe40000004100 */
[----:B------:R-:W-:Y:S01]  /*1850*/  @P1 FMUL.FTZ R62, R8, R11 ;  /* 0x0000000b083e1220 */ /* 0x000fe20000410000 */
[----:B------:R-:W-:Y:S01]  /*1860*/  @P1 FMUL.FTZ R61, R10, R57 ;  /* 0x000000390a3d1220 */ /* 0x000fe20000410000 */
[----:B------:R-:W-:Y:S01]  /*1870*/  @P1 HADD2.F32 R57, -RZ, R33.H1_H1 ;  /* 0x30000021ff391230 */ /* 0x000fe20000004100 */
[----:B------:R-:W-:Y:S01]  /*1880*/  CS2R R10, SRZ ;  /* 0x00000000000a7805 */ /* 0x000fe2000001ff00 */
[----:B------:R-:W-:-:S02]  /*1890*/  @P1 HADD2.F32 R59, -RZ, R34.H0_H0 ;  /* 0x20000022ff3b1230 */ /* 0x000fc40000004100 */
[----:B----4-:R-:W-:Y:S01]  /*18a0*/  @P1 FMUL.FTZ R56, R56, UR23 ;  /* 0x0000001738381c20 */ /* 0x010fe20008410000 */
[----:B--2---:R-:W-:Y:S01]  /*18b0*/  @P1 FMUL.FTZ R58, R58, UR4 ;  /* 0x000000043a3a1c20 */ /* 0x004fe20008410000 */
[----:B------:R-:W-:Y:S01]  /*18c0*/  MOV R8, RZ ;  /* 0x000000ff00087202 */ /* 0x000fe20000000f00 */
[----:B------:R-:W-:Y:S01]  /*18d0*/  @P1 FMUL.FTZ R81, R81, UR25 ;  /* 0x0000001951511c20 */ /* 0x000fe20008410000 */
[----:B------:R-:W-:Y:S01]  /*18e0*/  @P1 FMUL.FTZ R60, R56, R57 ;  /* 0x00000039383c1220 */ /* 0x000fe20000410000 */
[----:B------:R-:W-:Y:S01]  /*18f0*/  @P1 FMUL.FTZ R11, R58, R59 ;  /* 0x0000003b3a0b1220 */ /* 0x000fe20000410000 */
[----:B------:R-:W-:Y:S01]  /*1900*/  F2FP.F16.F32.PACK_AB R56, RZ, R63 ;  /* 0x0000003fff38723e */ /* 0x000fe200000000ff */
[----:B------:R-:W-:Y:S01]  /*1910*/  @P1 FMUL.FTZ R8, R81, R82 ;  /* 0x0000005251081220 */ /* 0x000fe20000410000 */
[----:B0-----:R-:W-:Y:S01]  /*1920*/  @P1 FMUL.FTZ R78, R78, UR5 ;  /* 0x000000054e4e1c20 */ /* 0x001fe20008410000 */
[----:B------:R-:W-:Y:S02]  /*1930*/  F2FP.F16.F32.PACK_AB R57, RZ, R62 ;  /* 0x0000003eff39723e */ /* 0x000fe400000000ff */
[----:B------:R-:W-:Y:S01]  /*1940*/  F2FP.F16.F32.PACK_AB R58, RZ, R61 ;  /* 0x0000003dff3a723e */ /* 0x000fe200000000ff */
[----:B------:R-:W-:Y:S01]  /*1950*/  @P1 FMUL.FTZ R10, R78, R79 ;  /* 0x0000004f4e0a1220 */ /* 0x000fe20000410000 */
[----:B------:R-:W-:-:S02]  /*1960*/  F2FP.F16.F32.PACK_AB R78, RZ, R60 ;  /* 0x0000003cff4e723e */ /* 0x000fc400000000ff */
[----:B------:R-:W-:Y:S02]  /*1970*/  F2FP.F16.F32.PACK_AB R59, RZ, R9 ;  /* 0x00000009ff3b723e */ /* 0x000fe400000000ff */
[----:B------:R-:W-:Y:S02]  /*1980*/  F2FP.F16.F32.PACK_AB R82, RZ, R8 ;  /* 0x00000008ff52723e */ /* 0x000fe400000000ff */
[----:B------:R-:W-:Y:S02]  /*1990*/  F2FP.F16.F32.PACK_AB R79, RZ, R11 ;  /* 0x0000000bff4f723e */ /* 0x000fe400000000ff */
[----:B------:R-:W-:Y:S02]  /*19a0*/  F2FP.F16.F32.PACK_AB R81, RZ, R10 ;  /* 0x0000000aff51723e */ /* 0x000fe400000000ff */
[----:B------:R-:W-:Y:S02]  /*19b0*/  PRMT R56, R56, 0x5410, R57 ;  /* 0x0000541038387816 */ /* 0x000fe40000000039 */
[----:B------:R-:W-:-:S02]  /*19c0*/  PRMT R57, R58, 0x5410, R78 ;  /* 0x000054103a397816 */ /* 0x000fc4000000004e */
[----:B------:R-:W-:Y:S02]  /*19d0*/  PRMT R59, R59, 0x5410, R82 ;  /* 0x000054103b3b7816 */ /* 0x000fe40000000052 */
[----:B------:R-:W-:-:S07]  /*19e0*/  PRMT R58, R79, 0x5410, R81 ;  /* 0x000054104f3a7816 */ /* 0x000fce0000000051 */
.L_x_2176:
[----:B------:R-:W0:Y:S01]  /*19f0*/  LDC.64 R78, c[0x0][0x3a8] ;  /* 0x0000ea00ff4e7b82 */ /* 0x000e220000000a00 */
[----:B------:R-:W-:Y:S01]  /*1a00*/  IADD3 R80, PT, PT, R80, 0x80, RZ ;  /* 0x0000008050507810 */ /* 0x000fe20007ffe0ff */
[C---:B0-----:R-:W-:Y:S01]  /*1a10*/  IMAD.WIDE.U32 R78, R77.reuse, 0x10, R78 ;  /* 0x000000104d4e7825 */ /* 0x041fe200078e004e */
[----:B------:R-:W-:-:S04]  /*1a20*/  IADD3 R77, PT, PT, R77, 0x80, RZ ;  /* 0x000000804d4d7810 */ /* 0x000fc80007ffe0ff */
[----:B------:R1:W-:Y:S03]  /*1a30*/  STG.E.128 desc[UR12][R78.64], R56 ;  /* 0x000000384e007986 */ /* 0x0003e6000c101d0c */
.L_x_2174:
[----:B------:R-:W-:Y:S05]  /*1a40*/  BSYNC.RECONVERGENT B0 ;  /* 0x0000000000007941 */ /* 0x000fea0003800200 */
.L_x_2173:
[----:B------:R-:W-:Y:S01]  /*1a50*/  ISETP.GE.U32.AND P4, PT, R76, 0x180, PT ;  /* 0x000001804c00780c */ /* 0x000fe20003f86070 */
[----:B------:R-:W-:-:S12]  /*1a60*/  BSSY.RECONVERGENT B0, `(.L_x_2177) ;  /* 0x0000089000007945 */ /* 0x000fd80003800200 */
[----:B------:R-:W-:Y:S05]  /*1a70*/  @!P4 BRA `(.L_x_2178) ;  /* 0x00000008001cc947 */ /* 0x000fea0003800000 */
[----:B------:R-:W-:Y:S01]  /*1a80*/  ISETP.NE.U32.AND P0, PT, RZ, UR14, PT ;  /* 0x0000000eff007c0c */ /* 0x000fe2000bf05070 */
[----:B------:R-:W2:Y:S01]  /*1a90*/  @UP2 LDCU.64 UR4, c[0x0][0x390] ;  /* 0x00007200ff0427ac */ /* 0x000ea20008000a00 */
[----:B------:R-:W-:Y:S02]  /*1aa0*/  HFMA2 R81, -RZ, RZ, 0, 9.5367431640625e-07 ;  /* 0x00000010ff517431 */ /* 0x000fe400000001ff */
[----:B------:R-:W-:-:S13]  /*1ab0*/  ISETP.NE.AND.EX P0, PT, RZ, UR15, PT, P0 ;  /* 0x0000000fff007c0c */ /* 0x000fda000bf05300 */
[----:B------:R-:W3:Y:S01]  /*1ac0*/  @P0 LDC.64 R2, c[0x0][0x3a0] ;  /* 0x0000e800ff020b82 */ /* 0x000ee20000000a00 */
[----:B--2---:R-:W-:-:S05]  /*1ad0*/  @P1 IMAD.WIDE.U32 R80, R80, R81, UR4 ;  /* 0x0000000450501e25 */ /* 0x004fca000f8e0051 */
[----:B------:R2:W5:Y:S01]  /*1ae0*/  @P1 LDG.E.128 R16, desc[UR12][R80.64] ;  /* 0x0000000c50101981 */ /* 0x000562000c1e1d00 */
[----:B---3--:R-:W-:-:S05]  /*1af0*/  @P0 IMAD.WIDE.U32 R2, R77, 0x10, R2 ;  /* 0x000000104d020825 */ /* 0x008fca00078e0002 */
[----:B------:R2:W5:Y:S01]  /*1b00*/  @P0 LDG.E.128 R12, desc[UR12][R2.64] ;  /* 0x0000000c020c0981 */ /* 0x000562000c1e1d00 */
[----:B------:R-:W-:Y:S05]  /*1b10*/  @!P0 BRA `(.L_x_2179) ;  /* 0x0000000400008947 */ /* 0x000fea0003800000 */
[----:B------:R-:W-:Y:S01]  /*1b20*/  ISETP.LT.AND P0, PT, RZ, UR21, PT ;  /* 0x00000015ff007c0c */ /* 0x000fe2000bf01270 */
[--C-:B-----5:R-:W-:Y:S02]  /*1b30*/  HADD2.F32 R7, -RZ, R12.reuse.H0_H0 ;  /* 0x2000000cff077230 */ /* 0x120fe40000004100 */
[----:B------:R-:W-:Y:S02]  /*1b40*/  HADD2.F32 R6, -RZ, R12.H1_H1 ;  /* 0x3000000cff067230 */ /* 0x000fe40000004100 */
[----:B01----:R-:W-:-:S08]  /*1b50*/  HADD2.F32 R79, -RZ, R14.H0_H0 ;  /* 0x2000000eff4f7230 */ /* 0x003fd00000004100 */
[----:B------:R-:W0:Y:S01]  /*1b60*/  @P0 LDC R5, c[0x0][0x40c] ;  /* 0x00010300ff050b82 */ /* 0x000e220000000800 */
[--C-:B--2---:R-:W-:Y:S02]  /*1b70*/  @P0 HADD2.F32 R2, -RZ, R16.reuse.H1_H1 ;  /* 0x30000010ff020230 */ /* 0x104fe40000004100 */
[----:B------:R-:W-:Y:S02]  /*1b80*/  @P0 HADD2.F32 R59, -RZ, R17.H0_H0 ;  /* 0x20000011ff3b0230 */ /* 0x000fe40000004100 */
[----:B------:R-:W-:Y:S02]  /*1b90*/  @P0 HADD2.F32 R0, -RZ, R16.H0_H0 ;  /* 0x20000010ff000230 */ /* 0x000fe40000004100 */
[----:B------:R-:W-:Y:S01]  /*1ba0*/  @P0 HADD2.F32 R56, -RZ, R21.H0_H0 ;  /* 0x20000015ff380230 */ /* 0x000fe20000004100 */
[----:B------:R-:W1:Y:S01]  /*1bb0*/  @P0 LDC R72, c[0x0][0x40c] ;  /* 0x00010300ff480b82 */ /* 0x000e620000000800 */
[----:B------:R-:W-:Y:S02]  /*1bc0*/  @P0 HADD2.F32 R4, -RZ, R20.H1_H1 ;  /* 0x30000014ff040230 */ /* 0x000fe40000004100 */
[----:B------:R-:W-:-:S05]  /*1bd0*/  @P0 HADD2.F32 R83, -RZ, R19.H0_H0 ;  /* 0x20000013ff530230 */ /* 0x000fca0000004100 */
[----:B------:R-:W2:Y:S08]  /*1be0*/  @P0 LDC R3, c[0x0][0x40c] ;  /* 0x00010300ff030b82 */ /* 0x000eb00000000800 */
[----:B------:R-:W3:Y:S01]  /*1bf0*/  @P0 LDC R81, c[0x0][0x40c] ;  /* 0x00010300ff510b82 */ /* 0x000ee20000000800 */
[----:B0-----:R-:W-:Y:S01]  /*1c00*/  @P0 FMUL.FTZ R57, R2, R5 ;  /* 0x0000000502390220 */ /* 0x001fe20000410000 */
[----:B------:R-:W-:-:S03]  /*1c10*/  HADD2.F32 R5, -RZ, R13.H0_H0 ;  /* 0x2000000dff057230 */ /* 0x000fc60000004100 */
[----:B------:R-:W-:Y:S01]  /*1c20*/  @P0 FFMA.FTZ R6, R57, R4, R6 ;  /* 0x0000000439060223 */ /* 0x000fe20000010006 */
[----:B------:R-:W-:Y:S02]  /*1c30*/  HADD2.F32 R4, -RZ, R13.H1_H1 ;  /* 0x3000000dff047230 */ /* 0x000fe40000004100 */
[----:B------:R-:W0:Y:S01]  /*1c40*/  @P0 LDC R78, c[0x0][0x40c] ;  /* 0x00010300ff4e0b82 */ /* 0x000e220000000800 */
[----:B-1----:R-:W-:Y:S01]  /*1c50*/  @P0 FMUL.FTZ R72, R59, R72 ;  /* 0x000000483b480220 */ /* 0x002fe20000410000 */
[----:B------:R-:W-:-:S03]  /*1c60*/  @P0 HADD2.F32 R57, -RZ, R21.H1_H1 ;  /* 0x30000015ff390230 */ /* 0x000fc60000004100 */
[----:B------:R-:W-:Y:S01]  /*1c70*/  @P0 FFMA.FTZ R5, R72, R56, R5 ;  /* 0x0000003848050223 */ /* 0x000fe20000010005 */
[----:B------:R-:W-:Y:S02]  /*1c80*/  @P0 HADD2.F32 R72, -RZ, R18.H0_H0 ;  /* 0x20000012ff480230 */ /* 0x000fe40000004100 */
[----:B--2---:R-:W-:Y:S01]  /*1c90*/  @P0 FMUL.FTZ R58, R0, R3 ;  /* 0x00000003003a0220 */ /* 0x004fe20000410000 */
[----:B------:R-:W1:Y:S01]  /*1ca0*/  @P0 LDC R2, c[0x0][0x40c] ;  /* 0x00010300ff020b82 */ /* 0x000e620000000800 */
[----:B------:R-:W-:-:S05]  /*1cb0*/  @P0 HADD2.F32 R3, -RZ, R20.H0_H0 ;  /* 0x20000014ff030230 */ /* 0x000fca0000004100 */
[----:B------:R-:W-:Y:S01]  /*1cc0*/  @P0 FFMA.FTZ R7, R58, R3, R7 ;  /* 0x000000033a070223 */ /* 0x000fe20000010007 */
[----:B------:R-:W-:Y:S01]  /*1cd0*/  @P0 HADD2.F32 R3, -RZ, R17.H1_H1 ;  /* 0x30000011ff030230 */ /* 0x000fe20000004100 */
[----:B------:R-:W2:Y:S01]  /*1ce0*/  @P0 LDC R0, c[0x0][0x40c] ;  /* 0x00010300ff000b82 */ /* 0x000ea20000000800 */
[----:B------:R-:W-:Y:S02]  /*1cf0*/  @P0 HADD2.F32 R58, -RZ, R22.H0_H0 ;  /* 0x20000016ff3a0230 */ /* 0x000fe40000004100 */
[----:B---3--:R-:W-:Y:S01]  /*1d00*/  @P0 FMUL.FTZ R72, R72, R81 ;  /* 0x0000005148480220 */ /* 0x008fe20000410000 */
[----:B------:R-:W-:Y:S02]  /*1d10*/  @P0 HADD2.F32 R81, -RZ, R18.H1_H1 ;  /* 0x30000012ff510230 */ /* 0x000fe40000004100 */
[----:B0-----:R-:W-:Y:S02]  /*1d20*/  @P0 FMUL.FTZ R59, R3, R78 ;  /* 0x0000004e033b0220 */ /* 0x001fe40000410000 */
[----:B------:R-:W0:Y:S01]  /*1d30*/  @P0 LDC R56, c[0x0][0x40c] ;  /* 0x00010300ff380b82 */ /* 0x000e220000000800 */
[----:B------:R-:W-:Y:S01]  /*1d40*/  @!P0 MOV R3, R79 ;  /* 0x0000004f00038202 */ /* 0x000fe20000000f00 */
[----:B------:R-:W-:Y:S01]  /*1d50*/  @P0 FFMA.FTZ R3, R72, R58, R79 ;  /* 0x0000003a48030223 */ /* 0x000fe2000001004f */
[----:B------:R-:W-:-:S02]  /*1d60*/  @P0 HADD2.F32 R79, -RZ, R19.H1_H1 ;  /* 0x30000013ff4f0230 */ /* 0x000fc40000004100 */
[----:B------:R-:W-:Y:S01]  /*1d70*/  @P0 FFMA.FTZ R4, R59, R57, R4 ;  /* 0x000000393b040223 */ /* 0x000fe20000010004 */
[----:B------:R-:W-:Y:S02]  /*1d80*/  HADD2.F32 R78, -RZ, R14.H1_H1 ;  /* 0x3000000eff4e7230 */ /* 0x000fe40000004100 */
[----:B------:R-:W-:Y:S02]  /*1d90*/  HADD2.F32 R72, -RZ, R15.H1_H1 ;  /* 0x3000000fff487230 */ /* 0x000fe40000004100 */
[----:B-1----:R-:W-:Y:S01]  /*1da0*/  @P0 FMUL.FTZ R83, R83, R2 ;  /* 0x0000000253530220 */ /* 0x002fe20000410000 */
[----:B------:R-:W-:Y:S01]  /*1db0*/  @P0 HADD2.F32 R57, -RZ, R22.H1_H1 ;  /* 0x30000016ff390230 */ /* 0x000fe20000004100 */
[----:B------:R-:W-:Y:S01]  /*1dc0*/  @!P0 MOV R2, R78 ;  /* 0x0000004e00028202 */ /* 0x000fe20000000f00 */
[--C-:B------:R-:W-:Y:S02]  /*1dd0*/  @P0 HADD2.F32 R58, -RZ, R23.reuse.H0_H0 ;  /* 0x20000017ff3a0230 */ /* 0x100fe40000004100 */
[----:B------:R-:W-:-:S02]  /*1de0*/  @P0 HADD2.F32 R59, -RZ, R23.H1_H1 ;  /* 0x30000017ff3b0230 */ /* 0x000fc40000004100 */
[----:B--2---:R-:W-:Y:S01]  /*1df0*/  @P0 FMUL.FTZ R81, R81, R0 ;  /* 0x0000000051510220 */ /* 0x004fe20000410000 */
[----:B------:R-:W-:-:S03]  /*1e00*/  HADD2.F32 R0, -RZ, R15.H0_H0 ;  /* 0x2000000fff007230 */ /* 0x000fc60000004100 */
[----:B------:R-:W-:Y:S01]  /*1e10*/  @P0 FFMA.FTZ R2, R81, R57, R78 ;  /* 0x0000003951020223 */ /* 0x000fe2000001004e */
[----:B------:R-:W-:Y:S01]  /*1e20*/  F2FP.F16.F32.PACK_AB R57, RZ, R6 ;  /* 0x00000006ff39723e */ /* 0x000fe200000000ff */
[----:B------:R-:W-:Y:S01]  /*1e30*/  @P0 FFMA.FTZ R0, R83, R58, R0 ;  /* 0x0000003a53000223 */ /* 0x000fe20000010000 */
[----:B------:R-:W-:Y:S01]  /*1e40*/  F2FP.F16.F32.PACK_AB R58, RZ, R5 ;  /* 0x00000005ff3a723e */ /* 0x000fe200000000ff */
[----:B0-----:R-:W-:Y:S01]  /*1e50*/  @P0 FMUL.FTZ R79, R79, R56 ;  /* 0x000000384f4f0220 */ /* 0x001fe20000410000 */
[----:B------:R-:W-:Y:S02]  /*1e60*/  F2FP.F16.F32.PACK_AB R56, RZ, R7 ;  /* 0x00000007ff38723e */ /* 0x000fe400000000ff */
[----:B------:R-:W-:Y:S01]  /*1e70*/  F2FP.F16.F32.PACK_AB R78, RZ, R4 ;  /* 0x00000004ff4e723e */ /* 0x000fe200000000ff */
[----:B------:R-:W-:Y:S01]  /*1e80*/  @P0 FFMA.FTZ R72, R79, R59, R72 ;  /* 0x0000003b4f480223 */ /* 0x000fe20000010048 */
[----:B------:R-:W-:Y:S02]  /*1e90*/  F2FP.F16.F32.PACK_AB R79, RZ, R3 ;  /* 0x00000003ff4f723e */ /* 0x000fe400000000ff */
[----:B------:R-:W-:-:S02]  /*1ea0*/  F2FP.F16.F32.PACK_AB R80, RZ, R2 ;  /* 0x00000002ff50723e */ /* 0x000fc400000000ff */
[----:B------:R-:W-:Y:S02]  /*1eb0*/  F2FP.F16.F32.PACK_AB R81, RZ, R0 ;  /* 0x00000000ff51723e */ /* 0x000fe400000000ff */
[----:B------:R-:W-:Y:S02]  /*1ec0*/  F2FP.F16.F32.PACK_AB R59, RZ, R72 ;  /* 0x00000048ff3b723e */ /* 0x000fe400000000ff */
[----:B------:R-:W-:Y:S02]  /*1ed0*/  PRMT R56, R56, 0x5410, R57 ;  /* 0x0000541038387816 */ /* 0x000fe40000000039 */
[----:B------:R-:W-:Y:S02]  /*1ee0*/  PRMT R57, R58, 0x5410, R78 ;  /* 0x000054103a397816 */ /* 0x000fe4000000004e */
[----:B------:R-:W-:Y:S02]  /*1ef0*/  PRMT R58, R79, 0x5410, R80 ;  /* 0x000054104f3a7816 */ /* 0x000fe40000000050 */
[----:B------:R-:W-:Y:S01]  /*1f00*/  PRMT R59, R81, 0x5410, R59 ;  /* 0x00005410513b7816 */ /* 0x000fe2000000003b */
[----:B------:R-:W-:Y:S06]  /*1f10*/  BRA `(.L_x_2180) ;  /* 0x0000000000e87947 */ /* 0x000fec0003800000 */
.L_x_2179:
[----:B------:R-:W3:Y:S01]  /*1f20*/  @UP2 LDCU UR4, c[0x0][0x40c] ;  /* 0x00008180ff0427ac */ /* 0x000ee20008000800 */
[--C-:B-----5:R-:W-:Y:S01]  /*1f30*/  @P1 HADD2.F32 R0, -RZ, R16.reuse.H0_H0 ;  /* 0x20000010ff001230 */ /* 0x120fe20000004100 */
[----:B------:R-:W-:Y:S01]  /*1f40*/  CS2R R6, SRZ ;  /* 0x0000000000067805 */ /* 0x000fe2000001ff00 */
[----:B--2---:R-:W-:Y:S01]  /*1f50*/  @P1 HADD2.F32 R2, -RZ, R16.H1_H1 ;  /* 0x30000010ff021230 */ /* 0x004fe20000004100 */
[----:B------:R-:W2:Y:S01]  /*1f60*/  @UP2 LDCU UR5, c[0x0][0x40c] ;  /* 0x00008180ff0527ac */ /* 0x000ea20008000800 */
[----:B01----:R-:W-:Y:S01]  /*1f70*/  @P1 HADD2.F32 R56, -RZ, R19.H0_H0 ;  /* 0x20000013ff381230 */ /* 0x003fe20000004100 */
[----:B------:R-:W-:Y:S01]  /*1f80*/  MOV R5, RZ ;  /* 0x000000ff00057202 */ /* 0x000fe20000000f00 */
[----:B------:R-:W-:Y:S01]  /*1f90*/  @P1 HADD2.F32 R3, -RZ, R20.H0_H0 ;  /* 0x20000014ff031230 */ /* 0x000fe20000004100 */
[----:B------:R-:W0:Y:S01]  /*1fa0*/  @UP2 LDCU UR24, c[0x0][0x40c] ;  /* 0x00008180ff1827ac */ /* 0x000e220008000800 */
[----:B------:R-:W-:Y:S01]  /*1fb0*/  @P1 HADD2.F32 R4, -RZ, R17.H0_H0 ;  /* 0x20000011ff041230 */ /* 0x000fe20000004100 */
[----:B------:R-:W-:Y:S01]  /*1fc0*/  MOV R72, RZ ;  /* 0x000000ff00487202 */ /* 0x000fe20000000f00 */
[----:B------:R-:W-:Y:S01]  /*1fd0*/  @P1 HADD2.F32 R59, -RZ, R23.H0_H0 ;  /* 0x20000017ff3b1230 */ /* 0x000fe20000004100 */
[----:B------:R-:W1:Y:S01]  /*1fe0*/  @UP2 LDCU UR7, c[0x0][0x40c] ;  /* 0x00008180ff0727ac */ /* 0x000e620008000800 */
[----:B------:R-:W-:-:S02]  /*1ff0*/  @P1 HADD2.F32 R57, -RZ, R21.H0_H0 ;  /* 0x20000015ff391230 */ /* 0x000fc40000004100 */
[--C-:B------:R-:W-:Y:S01]  /*2000*/  @P1 HADD2.F32 R58, -RZ, R18.reuse.H0_H0 ;  /* 0x20000012ff3a1230 */ /* 0x100fe20000004100 */
[----:B------:R-:W4:Y:S01]  /*2010*/  @UP2 LDCU UR23, c[0x0][0x40c] ;  /* 0x00008180ff1727ac */ /* 0x000f220008000800 */
[----:B------:R-:W-:Y:S02]  /*2020*/  @P1 HADD2.F32 R78, -RZ, R18.H1_H1 ;  /* 0x30000012ff4e1230 */ /* 0x000fe40000004100 */
[----:B---3--:R-:W-:Y:S01]  /*2030*/  @P1 FMUL.FTZ R0, R0, UR4 ;  /* 0x0000000400001c20 */ /* 0x008fe20008410000 */
[----:B------:R-:W-:Y:S01]  /*2040*/  @P1 HADD2.F32 R80, -RZ, R19.H1_H1 ;  /* 0x30000013ff501230 */ /* 0x000fe20000004100 */
[----:B------:R-:W3:Y:S01]  /*2050*/  @UP2 LDCU UR4, c[0x0][0x40c] ;  /* 0x00008180ff0427ac */ /* 0x000ee20008000800 */
[----:B------:R-:W-:Y:S02]  /*2060*/  @P1 HADD2.F32 R79, -RZ, R22.H1_H1 ;  /* 0x30000016ff4f1230 */ /* 0x000fe40000004100 */
[----:B--2---:R-:W-:Y:S01]  /*2070*/  @P1 FMUL.FTZ R2, R2, UR5 ;  /* 0x0000000502021c20 */ /* 0x004fe20008410000 */
[----:B------:R-:W-:Y:S01]  /*2080*/  @P1 FMUL.FTZ R7, R0, R3 ;  /* 0x0000000300071220 */ /* 0x000fe20000410000 */
[----:B------:R-:W2:Y:S01]  /*2090*/  @UP2 LDCU UR25, c[0x0][0x40c] ;  /* 0x00008180ff1927ac */ /* 0x000ea20008000800 */
[----:B------:R-:W-:Y:S01]  /*20a0*/  MOV R0, RZ ;  /* 0x000000ff00007202 */ /* 0x000fe20000000f00 */
[----:B0-----:R-:W-:Y:S01]  /*20b0*/  @P1 FMUL.FTZ R56, R56, UR24 ;  /* 0x0000001838381c20 */ /* 0x001fe20008410000 */
[----:B------:R-:W-:Y:S01]  /*20c0*/  @P1 HADD2.F32 R3, -RZ, R20.H1_H1 ;  /* 0x30000014ff031230 */ /* 0x000fe20000004100 */
[----:B------:R-:W0:Y:S01]  /*20d0*/  @UP2 LDCU UR5, c[0x0][0x40c] ;  /* 0x00008180ff0527ac */ /* 0x000e220008000800 */
[----:B------:R-:W-:-:S02]  /*20e0*/  @P1 HADD2.F32 R81, -RZ, R23.H1_H1 ;  /* 0x30000017ff511230 */ /* 0x000fc40000004100 */
[----:B-1----:R-:W-:Y:S01]  /*20f0*/  @P1 FMUL.FTZ R4, R4, UR7 ;  /* 0x0000000704041c20 */ /* 0x002fe20008410000 */
[----:B------:R-:W-:Y:S01]  /*2100*/  @P1 FMUL.FTZ R0, R56, R59 ;  /* 0x0000003b38001220 */ /* 0x000fe20000410000 */
[----:B------:R-:W-:Y:S02]  /*2110*/  @P1 HADD2.F32 R56, -RZ, R17.H1_H1 ;  /* 0x30000011ff381230 */ /* 0x000fe40000004100 */
[----:B------:R-:W-:Y:S01]  /*2120*/  @P1 FMUL.FTZ R6, R2, R3 ;  /* 0x0000000302061220 */ /* 0x000fe20000410000 */
[----:B------:R-:W-:Y:S01]  /*2130*/  @P1 FMUL.FTZ R5, R4, R57 ;  /* 0x0000003904051220 */ /* 0x000fe20000410000 */
[----:B------:R-:W-:Y:S01]  /*2140*/  @P1 HADD2.F32 R57, -RZ, R21.H1_H1 ;  /* 0x30000015ff391230 */ /* 0x000fe20000004100 */
[----:B------:R-:W-:Y:S01]  /*2150*/  MOV R4, RZ ;  /* 0x000000ff00047202 */ /* 0x000fe20000000f00 */
[----:B------:R-:W-:Y:S02]  /*2160*/  @P1 HADD2.F32 R59, -RZ, R22.H0_H0 ;  /* 0x20000016ff3b1230 */ /* 0x000fe40000004100 */
[----:B----4-:R-:W-:Y:S01]  /*2170*/  @P1 FMUL.FTZ R56, R56, UR23 ;  /* 0x0000001738381c20 */ /* 0x010fe20008410000 */
[----:B---3--:R-:W-:Y:S01]  /*2180*/  @P1 FMUL.FTZ R58, R58, UR4 ;  /* 0x000000043a3a1c20 */ /* 0x008fe20008410000 */
[----:B------:R-:W-:Y:S01]  /*2190*/  CS2R R2, SRZ ;  /* 0x0000000000027805 */ /* 0x000fe2000001ff00 */
[----:B--2---:R-:W-:Y:S01]  /*21a0*/  @P1 FMUL.FTZ R80, R80, UR25 ;  /* 0x0000001950501c20 */ /* 0x004fe20008410000 */
[----:B------:R-:W-:Y:S01]  /*21b0*/  @P1 FMUL.FTZ R4, R56, R57 ;  /* 0x0000003938041220 */ /* 0x000fe20000410000 */
[----:B------:R-:W-:Y:S01]  /*21c0*/  @P1 FMUL.FTZ R3, R58, R59 ;  /* 0x0000003b3a031220 */ /* 0x000fe20000410000 */
[----:B------:R-:W-:Y:S01]  /*21d0*/  F2FP.F16.F32.PACK_AB R56, RZ, R7 ;  /* 0x00000007ff38723e */ /* 0x000fe200000000ff */
[----:B0-----:R-:W-:Y:S01]  /*21e0*/  @P1 FMUL.FTZ R78, R78, UR5 ;  /* 0x000000054e4e1c20 */ /* 0x001fe20008410000 */
[----:B------:R-:W-:Y:S01]  /*21f0*/  @P1 FMUL.FTZ R72, R80, R81 ;  /* 0x0000005150481220 */ /* 0x000fe20000410000 */
[----:B------:R-:W-:-:S02]  /*2200*/  F2FP.F16.F32.PACK_AB R57, RZ, R6 ;  /* 0x00000006ff39723e */ /* 0x000fc400000000ff */
[----:B------:R-:W-:Y:S01]  /*2210*/  @P1 FMUL.FTZ R2, R78, R79 ;  /* 0x0000004f4e021220 */ /* 0x000fe20000410000 */
        /* <DEDUP_REMOVED lines=9> */
[----:B------:R-:W-:-:S07]  /*22b0*/  PRMT R58, R79, 0x5410, R80 ;  /* 0x000054104f3a7816 */ /* 0x000fce0000000050 */
.L_x_2180:
[----:B------:R-:W0:Y:S02]  /*22c0*/  LDC.64 R78, c[0x0][0x3a8] ;  /* 0x0000ea00ff4e7b82 */ /* 0x000e240000000a00 */
[----:B0-----:R-:W-:-:S05]  /*22d0*/  IMAD.WIDE.U32 R78, R77, 0x10, R78 ;  /* 0x000000104d4e7825 */ /* 0x001fca00078e004e */
[----:B------:R2:W-:Y:S02]  /*22e0*/  STG.E.128 desc[UR12][R78.64], R56 ;  /* 0x000000384e007986 */ /* 0x0005e4000c101d0c */
.L_x_2178:
[----:B------:R-:W-:Y:S05]  /*22f0*/  BSYNC.RECONVERGENT B0 ;  /* 0x0000000000007941 */ /* 0x000fea0003800200 */
.L_x_2177:
        /* <DEDUP_REMOVED lines=109> */
.L_x_2182:
[----:B------:R-:W-:Y:S05]  /*29d0*/  BSYNC.RECONVERGENT B0 ;  /* 0x0000000000007941 */ /* 0x000fea0003800200 */
.L_x_2181:
        /* <DEDUP_REMOVED lines=12> */
.L_x_2184:
[----:B------:R-:W-:Y:S05]  /*2aa0*/  BSYNC.RECONVERGENT B0 ;  /* 0x0000000000007941 */ /* 0x000fea0003800200 */
.L_x_2183:
        /* <DEDUP_REMOVED lines=19> */
[----:B------:R-:W-:Y:S02]  /*2be0*/  FMUL.FTZ R56, R56, R82 ;  /* 0x0000005238387220 */ /* 0x000fe40000410000 */
[----:B------:R-:W2:Y:S01]  /*2bf0*/  LDC R82, c[0x0][0x448] ;  /* 0x00011200ff527b82 */ /* 0x000ea20000000800 */
[C---:B0-----:R-:W-:Y:S01]  /*2c00*/  FMUL.FTZ R77, R79.reuse, R84 ;  /* 0x000000544f4d7220 */ /* 0x041fe20000410000 */
[----:B------:R-:W-:Y:S01]  /*2c10*/  FFMA.FTZ R56, R79, R56, R80 ;  /* 0x000000384f387223 */ /* 0x000fe20000010050 */
[----:B-1----:R-:W-:-:S03]  /*2c20*/  IADD3 R59, PT, PT, R59, R78, RZ ;  /* 0x0000004e3b3b7210 */ /* 0x002fc60007ffe0ff */
[----:B------:R-:W0:Y:S01]  /*2c30*/  SHFL.DOWN PT, R84, R77, 0x1, 0x1f ;  /* 0x08201f004d547f89 */ /* 0x000e2200000e0000 */
[----:B------:R-:W-:Y:S02]  /*2c40*/  I2FP.F32.S32 R80, R78 ;  /* 0x0000004e00507245 */ /* 0x000fe40000201400 */
[----:B------:R-:W-:Y:S01]  /*2c50*/  I2FP.F32.S32 R59, R59 ;  /* 0x0000003b003b7245 */ /* 0x000fe20000201400 */
[----:B------:R-:W1:Y:S05]  /*2c60*/  SHFL.DOWN PT, R57, R56, 0x1, 0x1f ;  /* 0x08201f0038397f89 */ /* 0x000e6a00000e0000 */
[----:B------:R-:W3:Y:S01]  /*2c70*/  MUFU.RCP R59, R59 ;  /* 0x0000003b003b7308 */ /* 0x000ee20000001000 */
[----:B0-----:R-:W-:Y:S01]  /*2c80*/  FADD.FTZ R78, R77, -R84 ;  /* 0x800000544d4e7221 */ /* 0x001fe20000010000 */
[----:B------:R-:W-:-:S03]  /*2c90*/  FMUL.FTZ R81, R84, R80 ;  /* 0x0000005054517220 */ /* 0x000fc60000410000 */
[----:B------:R-:W-:Y:S01]  /*2ca0*/  FMUL.FTZ R79, R78, R78 ;  /* 0x0000004e4e4f7220 */ /* 0x000fe20000410000 */
[----:B------:R-:W-:-:S03]  /*2cb0*/  FFMA.FTZ R78, R58, R77, R81 ;  /* 0x0000004d3a4e7223 */ /* 0x000fc60000010051 */
[----:B------:R-:W-:Y:S01]  /*2cc0*/  FMUL.FTZ R79, R58, R79 ;  /* 0x0000004f3a4f7220 */ /* 0x000fe20000410000 */
[----:B---3--:R-:W-:Y:S01]  /*2cd0*/  FMUL.FTZ R78, R59, R78 ;  /* 0x0000004e3b4e7220 */ /* 0x008fe20000410000 */
[----:B-1----:R-:W-:Y:S02]  /*2ce0*/  FADD.FTZ R58, R56, R57 ;  /* 0x00000039383a7221 */ /* 0x002fe40000010000 */
[----:B------:R-:W-:Y:S01]  /*2cf0*/  FMUL.FTZ R79, R79, R80 ;  /* 0x000000504f4f7220 */ /* 0x000fe20000410000 */
[----:B------:R-:W0:Y:S01]  /*2d00*/  @!P1 LDC.64 R56, c[0x0][0x3c8] ;  /* 0x0000f200ff389b82 */ /* 0x000e220000000a00 */
[----:B------:R-:W1:Y:S02]  /*2d10*/  SHFL.IDX PT, R81, R78, RZ, 0x1f ;  /* 0x00001fff4e517589 */ /* 0x000e6400000e0000 */
[----:B------:R-:W-:-:S05]  /*2d20*/  FFMA.FTZ R79, R59, R79, R58 ;  /* 0x0000004f3b4f7223 */ /* 0x000fca000001003a */
[----:B------:R-:W3:Y:S01]  /*2d30*/  @!P1 LDC.64 R58, c[0x0][0x3c0] ;  /* 0x0000f000ff3a9b82 */ /* 0x000ee20000000a00 */
[----:B------:R-:W2:Y:S01]  /*2d40*/  SHFL.IDX PT, R79, R79, RZ, 0x1f ;  /* 0x00001fff4f4f7589 */ /* 0x000ea200000e0000 */
[----:B-1----:R-:W-:-:S05]  /*2d50*/  FMUL.FTZ R77, R81, R81 ;  /* 0x00000051514d7220 */ /* 0x002fca0000410000 */
[----:B------:R-:W-:Y:S01]  /*2d60*/  FSEL R80, R77, RZ, P0 ;  /* 0x000000ff4d507208 */ /* 0x000fe20000000000 */
[----:B---3--:R-:W-:-:S04]  /*2d70*/  @!P1 IMAD.WIDE R58, R83, 0x4, R58 ;  /* 0x00000004533a9825 */ /* 0x008fc800078e023a */
[----:B--2---:R-:W-:Y:S01]  /*2d80*/  FFMA.FTZ R77, R79, UR20, R82 ;  /* 0x000000144f4d7c23 */ /* 0x004fe20008010052 */
[----:B------:R-:W-:-:S03]  /*2d90*/  MOV R79, UR18 ;  /* 0x00000012004f7c02 */ /* 0x000fc60008000f00 */
[----:B------:R-:W-:Y:S01]  /*2da0*/  FADD.FTZ R77, R77, R80 ;  /* 0x000000504d4d7221 */ /* 0x000fe20000010000 */
[----:B------:R1:W-:Y:S01]  /*2db0*/  @!P1 STG.E desc[UR12][R58.64], R81 ;  /* 0x000000513a009986 */ /* 0x0003e2000c10190c */
[----:B0-----:R-:W-:-:S04]  /*2dc0*/  @!P1 IMAD.WIDE R56, R79, 0x4, R56 ;  /* 0x000000044f389825 */ /* 0x001fc800078e0238 */
[----:B------:R-:W0:Y:S02]  /*2dd0*/  MUFU.RSQ R77, R77 ;  /* 0x0000004d004d7308 */ /* 0x000e240000001400 */
[----:B0-----:R1:W-:Y:S01]  /*2de0*/  @!P1 STG.E desc[UR12][R56.64], R77 ;  /* 0x0000004d38009986 */ /* 0x0013e2000c10190c */
[----:B------:R-:W-:Y:S05]  /*2df0*/  BRA.U !UP0, `(.L_x_2185) ;  /* 0x0000000908847547 */ /* 0x000fea000b800000 */
[----:B------:R-:W-:Y:S01]  /*2e00*/  UIADD3 UR4, UPT, UPT, UR6, -0x1, URZ ;  /* 0xffffffff06047890 */ /* 0x000fe2000fffe0ff */
[----:B-1----:R-:W-:Y:S01]  /*2e10*/  LOP3.LUT R56, R73, 0x60, RZ, 0xc0, !PT ;  /* 0x0000006049387812 */ /* 0x002fe200078ec0ff */
        /* <DEDUP_REMOVED lines=10> */
[--C-:B------:R-:W-:Y:S01]  /*2ec0*/  FADD.FTZ R58, R69, -R81.reuse ;  /* 0x80000051453a7221 */ /* 0x100fe20000010000 */
[----:B------:R-:W-:Y:S01]  /*2ed0*/  FADD.FTZ R78, R68, -R81 ;  /* 0x80000051444e7221 */ /* 0x000fe20000010000 */
[----:B-----5:R-:W-:Y:S02]  /*2ee0*/  HADD2.F32 R57, -RZ, R52.H0_H0 ;  /* 0x20000034ff397230 */ /* 0x020fe40000004100 */
[C---:B------:R-:W-:Y:S01]  /*2ef0*/  FMUL.FTZ R56, R77.reuse, R56 ;  /* 0x000000384d387220 */ /* 0x040fe20000410000 */
[----:B------:R-:W-:Y:S02]  /*2f00*/  HADD2.F32 R59, -RZ, R48.H0_H0 ;  /* 0x20000030ff3b7230 */ /* 0x000fe40000004100 */
[C---:B------:R-:W-:Y:S01]  /*2f10*/  FMUL.FTZ R58, R77.reuse, R58 ;  /* 0x0000003a4d3a7220 */ /* 0x040fe20000410000 */
[----:B------:R-:W-:Y:S02]  /*2f20*/  HADD2.F32 R79, -RZ, R53.H0_H0 ;  /* 0x20000035ff4f7230 */ /* 0x000fe40000004100 */
[----:B------:R-:W-:Y:S01]  /*2f30*/  FMUL.FTZ R78, R77, R78 ;  /* 0x0000004e4d4e7220 */ /* 0x000fe20000410000 */
[----:B------:R-:W-:-:S02]  /*2f40*/  HADD2.F32 R85, -RZ, R49.H0_H0 ;  /* 0x20000031ff557230 */ /* 0x000fc40000004100 */
[----:B------:R-:W-:Y:S01]  /*2f50*/  FFMA.FTZ R56, R56, R57, R59 ;  /* 0x0000003938387223 */ /* 0x000fe2000001003b */
[----:B------:R-:W-:Y:S02]  /*2f60*/  HADD2.F32 R87, -RZ, R53.H1_H1 ;  /* 0x30000035ff577230 */ /* 0x000fe40000004100 */
[----:B------:R-:W-:Y:S01]  /*2f70*/  FADD.FTZ R82, R65, -R81 ;  /* 0x8000005141527221 */ /* 0x000fe20000010000 */
[----:B------:R-:W-:Y:S02]  /*2f80*/  HADD2.F32 R89, -RZ, R49.H1_H1 ;  /* 0x30000031ff597230 */ /* 0x000fe40000004100 */
[----:B------:R-:W-:Y:S01]  /*2f90*/  FFMA.FTZ R57, R58, R79, R85 ;  /* 0x0000004f3a397223 */ /* 0x000fe20000010055 */
[----:B------:R-:W-:Y:S01]  /*2fa0*/  FADD.FTZ R58, R67, -R81 ;  /* 0x80000051433a7221 */ /* 0x000fe20000010000 */
[----:B------:R-:W-:Y:S02]  /*2fb0*/  HADD2.F32 R59, -RZ, R54.H0_H0 ;  /* 0x20000036ff3b7230 */ /* 0x000fe40000004100 */
[----:B------:R-:W-:Y:S01]  /*2fc0*/  FMUL.FTZ R82, R77, R82 ;  /* 0x000000524d527220 */ /* 0x000fe20000410000 */
[----:B------:R-:W-:Y:S01]  /*2fd0*/  FFMA.FTZ R80, R78, R87, R89 ;  /* 0x000000574e507223 */ /* 0x000fe20000010059 */
[----:B------:R-:W-:Y:S01]  /*2fe0*/  FADD.FTZ R78, R66, -R81 ;  /* 0x80000051424e7221 */ /* 0x000fe20000010000 */
[----:B------:R-:W-:-:S02]  /*2ff0*/  HADD2.F32 R79, -RZ, R50.H0_H0 ;  /* 0x20000032ff4f7230 */ /* 0x000fc40000004100 */
[C---:B------:R-:W-:Y:S01]  /*3000*/  FMUL.FTZ R58, R77.reuse, R58 ;  /* 0x0000003a4d3a7220 */ /* 0x040fe20000410000 */
[----:B------:R-:W-:Y:S02]  /*3010*/  HADD2.F32 R85, -RZ, R54.H1_H1 ;  /* 0x30000036ff557230 */ /* 0x000fe40000004100 */
[----:B------:R-:W-:Y:S01]  /*3020*/  FMUL.FTZ R78, R77, R78 ;  /* 0x0000004e4d4e7220 */ /* 0x000fe20000410000 */
[----:B------:R-:W-:Y:S02]  /*3030*/  HADD2.F32 R87, -RZ, R50.H1_H1 ;  /* 0x30000032ff577230 */ /* 0x000fe40000004100 */
[----:B------:R-:W-:Y:S01]  /*3040*/  FFMA.FTZ R58, R58, R59, R79 ;  /* 0x0000003b3a3a7223 */ /* 0x000fe2000001004f */
[----:B------:R-:W-:Y:S01]  /*3050*/  HADD2.F32 R59, -RZ, R55.H0_H0 ;  /* 0x20000037ff3b7230 */ /* 0x000fe20000004100 */
[----:B------:R-:W-:Y:S01]  /*3060*/  F2FP.F16.F32.PACK_AB R57, R80, R57 ;  /* 0x000000395039723e */ /* 0x000fe200000000ff */
[--C-:B------:R-:W-:Y:S02]  /*3070*/  HADD2.F32 R79, -RZ, R51.reuse.H0_H0 ;  /* 0x20000033ff4f7230 */ /* 0x100fe40000004100 */
[----:B------:R-:W-:Y:S01]  /*3080*/  FFMA.FTZ R85, R78, R85, R87 ;  /* 0x000000554e557223 */ /* 0x000fe20000010057 */
[----:B------:R-:W-:Y:S01]  /*3090*/  FADD.FTZ R78, R64, -R81 ;  /* 0x80000051404e7221 */ /* 0x000fe20000010000 */
[----:B------:R-:W-:-:S02]  /*30a0*/  HADD2.F32 R86, -RZ, R51.H1_H1 ;  /* 0x30000033ff567230 */ /* 0x000fc40000004100 */
[----:B------:R-:W-:Y:S01]  /*30b0*/  FFMA.FTZ R84, R82, R59, R79 ;  /* 0x0000003b52547223 */ /* 0x000fe2000001004f */
[----:B------:R-:W-:Y:S01]  /*30c0*/  FMUL.FTZ R59, R77, R78 ;  /* 0x0000004e4d3b7220 */ /* 0x000fe20000410000 */
[----:B------:R-:W-:Y:S01]  /*30d0*/  HADD2.F32 R82, -RZ, R55.H1_H1 ;  /* 0x30000037ff527230 */ /* 0x000fe20000004100 */
[----:B------:R-:W0:Y:S01]  /*30e0*/  LDC.64 R78, c[0x0][0x428] ;  /* 0x00010a00ff4e7b82 */ /* 0x000e220000000a00 */
[----:B------:R-:W-:Y:S01]  /*30f0*/  HADD2.F32 R87, -RZ, R48.H1_H1 ;  /* 0x30000030ff577230 */ /* 0x000fe20000004100 */
[----:B------:R-:W-:Y:S02]  /*3100*/  F2FP.F16.F32.PACK_AB R58, R85, R58 ;  /* 0x0000003a553a723e */ /* 0x000fe400000000ff */
[----:B------:R-:W-:Y:S01]  /*3110*/  FFMA.FTZ R89, R59, R82, R86 ;  /* 0x000000523b597223 */ /* 0x000fe20000010056 */
[----:B------:R-:W-:Y:S01]  /*3120*/  FADD.FTZ R82, R70, -R81 ;  /* 0x8000005146527221 */ /* 0x000fe20000010000 */
[----:B------:R-:W-:-:S03]  /*3130*/  HADD2.F32 R59, -RZ, R52.H1_H1 ;  /* 0x30000034ff3b7230 */ /* 0x000fc60000004100 */
[----:B------:R-:W-:-:S04]  /*3140*/  FMUL.FTZ R82, R77, R82 ;  /* 0x000000524d527220 */ /* 0x000fc80000410000 */
[----:B------:R-:W-:Y:S01]  /*3150*/  FFMA.FTZ R87, R82, R59, R87 ;  /* 0x0000003b52577223 */ /* 0x000fe20000010057 */
[----:B------:R-:W-:-:S04]  /*3160*/  F2FP.F16.F32.PACK_AB R59, R89, R84 ;  /* 0x00000054593b723e */ /* 0x000fc800000000ff */
[----:B------:R-:W-:Y:S01]  /*3170*/  F2FP.F16.F32.PACK_AB R56, R87, R56 ;  /* 0x000000385738723e */ /* 0x000fe200000000ff */
[C---:B0-----:R-:W-:Y:S01]  /*3180*/  IMAD.WIDE.U32 R78, R83.reuse, 0x10, R78 ;  /* 0x00000010534e7825 */ /* 0x041fe200078e004e */
[----:B------:R-:W-:-:S04]  /*3190*/  IADD3 R83, PT, PT, R83, 0x80, RZ ;  /* 0x0000008053537810 */ /* 0x000fc80007ffe0ff */
[----:B------:R0:W-:Y:S03]  /*31a0*/  STG.E.128 desc[UR12][R78.64], R56 ;  /* 0x000000384e007986 */ /* 0x0001e6000c101d0c */
.L_x_2187:
[----:B------:R-:W-:Y:S05]  /*31b0*/  BSYNC.RECONVERGENT B0 ;  /* 0x0000000000007941 */ /* 0x000fea0003800200 */
.L_x_2186:
[----:B------:R-:W-:Y:S04]  /*31c0*/  BSSY.RECONVERGENT B0, `(.L_x_2188) ;  /* 0x0000032000007945 */ /* 0x000fe80003800200 */
[----:B------:R-:W-:Y:S05]  /*31d0*/  @!P3 BRA `(.L_x_2189) ;  /* 0x0000000000c0b947 */ /* 0x000fea0003800000 */
[--C-:B0-----:R-:W-:Y:S01]  /*31e0*/  FADD.FTZ R56, R63, -R81.reuse ;  /* 0x800000513f387221 */ /* 0x101fe20000010000 */
        /* <DEDUP_REMOVED lines=47> */
.L_x_2189:
[----:B------:R-:W-:Y:S05]  /*34e0*/  BSYNC.RECONVERGENT B0 ;  /* 0x0000000000007941 */ /* 0x000fea0003800200 */
.L_x_2188:
[----:B------:R-:W-:Y:S04]  /*34f0*/  BSSY.RECONVERGENT B0, `(.L_x_2185) ;  /* 0x0000031000007945 */ /* 0x000fe80003800200 */
[----:B------:R-:W-:Y:S05]  /*3500*/  @!P4 BRA `(.L_x_2190) ;  /* 0x0000000000bcc947 */ /* 0x000fea0003800000 */
[--C-:B01----:R-:W-:Y:S01]  /*3510*/  FADD.FTZ R56, R7, -R81.reuse ;  /* 0x8000005107387221 */ /* 0x103fe20000010000 */
[--C-:B------:R-:W-:Y:S01]  /*3520*/  FADD.FTZ R58, R5, -R81.reuse ;  /* 0x80000051053a7221 */ /* 0x100fe20000010000 */
        /* <DEDUP_REMOVED lines=8> */
[----:B------:R-:W-:Y:S02]  /*35b0*/  HADD2.F32 R59, -RZ, R29.H1_H1 ;  /* 0x3000001dff3b7230 */ /* 0x000fe40000004100 */
[----:B------:R-:W-:Y:S01]  /*35c0*/  FMUL.FTZ R78, R77, R78 ;  /* 0x0000004e4d4e7220 */ /* 0x000fe20000410000 */
[----:B------:R-:W-:Y:S02]  /*35d0*/  HADD2.F32 R87, -RZ, R26.H0_H0 ;  /* 0x2000001aff577230 */ /* 0x000fe40000004100 */
[----:B------:R-:W-:Y:S01]  /*35e0*/  FFMA.FTZ R57, R58, R79, R85 ;  /* 0x0000004f3a397223 */ /* 0x000fe20000010055 */
[----:B------:R-:W-:Y:S02]  /*35f0*/  HADD2.F32 R79, -RZ, R25.H1_H1 ;  /* 0x30000019ff4f7230 */ /* 0x000fe40000004100 */
[----:B------:R-:W-:Y:S01]  /*3600*/  FADD.FTZ R58, R3, -R81 ;  /* 0x80000051033a7221 */ /* 0x000fe20000010000 */
[----:B------:R-:W-:-:S02]  /*3610*/  HADD2.F32 R85, -RZ, R30.H0_H0 ;  /* 0x2000001eff557230 */ /* 0x000fc40000004100 */
[----:B------:R-:W-:Y:S01]  /*3620*/  FADD.FTZ R82, R0, -R81 ;  /* 0x8000005100527221 */ /* 0x000fe20000010000 */
[----:B------:R-:W-:Y:S02]  /*3630*/  HADD2.F32 R89, -RZ, R27.H1_H1 ;  /* 0x3000001bff597230 */ /* 0x000fe40000004100 */
[C---:B------:R-:W-:Y:S01]  /*3640*/  FMUL.FTZ R58, R77.reuse, R58 ;  /* 0x0000003a4d3a7220 */ /* 0x040fe20000410000 */
[----:B------:R-:W-:Y:S01]  /*3650*/  FFMA.FTZ R80, R78, R59, R79 ;  /* 0x0000003b4e507223 */ /* 0x000fe2000001004f */
[----:B------:R-:W-:Y:S01]  /*3660*/  FADD.FTZ R78, R2, -R81 ;  /* 0x80000051024e7221 */ /* 0x000fe20000010000 */
[----:B------:R-:W-:Y:S02]  /*3670*/  HADD2.F32 R59, -RZ, R26.H1_H1 ;  /* 0x3000001aff3b7230 */ /* 0x000fe40000004100 */
[----:B------:R-:W-:Y:S01]  /*3680*/  FFMA.FTZ R58, R58, R85, R87 ;  /* 0x000000553a3a7223 */ /* 0x000fe20000010057 */
[----:B------:R-:W-:Y:S02]  /*3690*/  HADD2.F32 R85, -RZ, R30.H1_H1 ;  /* 0x3000001eff557230 */ /* 0x000fe40000004100 */
[----:B------:R-:W-:Y:S01]  /*36a0*/  FMUL.FTZ R78, R77, R78 ;  /* 0x0000004e4d4e7220 */ /* 0x000fe20000410000 */
[----:B------:R-:W-:-:S02]  /*36b0*/  HADD2.F32 R79, -RZ, R31.H0_H0 ;  /* 0x2000001fff4f7230 */ /* 0x000fc40000004100 */
[----:B------:R-:W-:Y:S01]  /*36c0*/  FMUL.FTZ R82, R77, R82 ;  /* 0x000000524d527220 */ /* 0x000fe20000410000 */
[----:B------:R-:W-:Y:S02]  /*36d0*/  HADD2.F32 R87, -RZ, R27.H0_H0 ;  /* 0x2000001bff577230 */ /* 0x000fe40000004100 */
[----:B------:R-:W-:Y:S01]  /*36e0*/  FFMA.FTZ R85, R78, R85, R59 ;  /* 0x000000554e557223 */ /* 0x000fe2000001003b */
[----:B------:R-:W-:Y:S02]  /*36f0*/  F2FP.F16.F32.PACK_AB R57, R80, R57 ;  /* 0x000000395039723e */ /* 0x000fe400000000ff */
[----:B------:R-:W-:Y:S01]  /*3700*/  FFMA.FTZ R59, R82, R79, R87 ;  /* 0x0000004f523b7223 */ /* 0x000fe20000010057 */
[----:B------:R-:W-:Y:S01]  /*3710*/  FADD.FTZ R82, R72, -R81 ;  /* 0x8000005148527221 */ /* 0x000fe20000010000 */
[----:B------:R-:W0:Y:S01]  /*3720*/  LDC.64 R78, c[0x0][0x428] ;  /* 0x00010a00ff4e7b82 */ /* 0x000e220000000a00 */
[----:B------:R-:W-:Y:S01]  /*3730*/  HADD2.F32 R87, -RZ, R31.H1_H1 ;  /* 0x3000001fff577230 */ /* 0x000fe20000004100 */
[----:B------:R-:W-:Y:S01]  /*3740*/  F2FP.F16.F32.PACK_AB R58, R85, R58 ;  /* 0x0000003a553a723e */ /* 0x000fe200000000ff */
[----:B------:R-:W-:-:S04]  /*3750*/  FMUL.FTZ R82, R77, R82 ;  /* 0x000000524d527220 */ /* 0x000fc80000410000 */
[----:B------:R-:W-:Y:S01]  /*3760*/  FFMA.FTZ R84, R82, R87, R89 ;  /* 0x0000005752547223 */ /* 0x000fe20000010059 */
[----:B------:R-:W-:Y:S01]  /*3770*/  FADD.FTZ R82, R6, -R81 ;  /* 0x8000005106527221 */ /* 0x000fe20000010000 */
[----:B------:R-:W-:-:S03]  /*3780*/  HADD2.F32 R81, -RZ, R24.H1_H1 ;  /* 0x30000018ff517230 */ /* 0x000fc60000004100 */
[----:B------:R-:W-:Y:S01]  /*3790*/  FMUL.FTZ R82, R77, R82 ;  /* 0x000000524d527220 */ /* 0x000fe20000410000 */
[----:B------:R-:W-:Y:S01]  /*37a0*/  HADD2.F32 R77, -RZ, R28.H1_H1 ;  /* 0x3000001cff4d7230 */ /* 0x000fe20000004100 */
[----:B------:R-:W-:-:S04]  /*37b0*/  F2FP.F16.F32.PACK_AB R59, R84, R59 ;  /* 0x0000003b543b723e */ /* 0x000fc800000000ff */
[----:B------:R-:W-:-:S05]  /*37c0*/  FFMA.FTZ R77, R82, R77, R81 ;  /* 0x0000004d524d7223 */ /* 0x000fca0000010051 */
[----:B------:R-:W-:Y:S01]  /*37d0*/  F2FP.F16.F32.PACK_AB R56, R77, R56 ;  /* 0x000000384d38723e */ /* 0x000fe200000000ff */
[----:B0-----:R-:W-:-:S05]  /*37e0*/  IMAD.WIDE.U32 R78, R83, 0x10, R78 ;  /* 0x00000010534e7825 */ /* 0x001fca00078e004e */
[----:B------:R2:W-:Y:S02]  /*37f0*/  STG.E.128 desc[UR12][R78.64], R56 ;  /* 0x000000384e007986 */ /* 0x0005e4000c101d0c */
.L_x_2190:
[----:B------:R-:W-:Y:S05]  /*3800*/  BSYNC.RECONVERGENT B0 ;  /* 0x0000000000007941 */ /* 0x000fea0003800200 */
.L_x_2185:
[----:B------:R-:W-:Y:S02]  /*3810*/  UIADD3 UR18, UPT, UPT, UR18, UR16, URZ ;  /* 0x0000001012127290 */ /* 0x000fe4000fffe0ff */
[----:B------:R-:W-:Y:S02]  /*3820*/  UPLOP3.LUT UP1, UPT, UPT, UPT, UP1, 0x40, 0x4 ;  /* 0x000000000004789c */ /* 0x000fe40003f2e810 */
[----:B------:R-:W-:-:S09]  /*3830*/  UISETP.GE.AND UP0, UPT, UR18, UR17, UPT ;  /* 0x000000111200728c */ /* 0x000fd2000bf06270 */
[----:B------:R-:W-:Y:S05]  /*3840*/  BRA.U !UP0, `(.L_x_2191) ;  /* 0xffffffcd08a07547 */ /* 0x000fea000b83ffff */
[----:B------:R-:W-:Y:S05]  /*3850*/  EXIT ;  /* 0x000000000000794d */ /* 0x000fea0003800000 */
.L_x_2192:
        /* <DEDUP_REMOVED lines=10> */
.L_x_20753:


//--------------------- .text._ZN10layer_norm13ln_fwd_kernelINS_13Kernel_traitsI6__halfS2_S2_S2_fjLj3072ELj1ELj1ELj4ELj16ENS_18Kernel_traits_baseILj3072ES2_S2_S2_S2_fjLj128EEEEELb0ELb1ELb1ELb1EEEvNS_9FwdParamsE --------------------------
	.section	.text._ZN10layer_norm13ln_fwd_kernelINS_13Kernel_traitsI6__halfS2_S2_S2_fjLj3072ELj1ELj1ELj4ELj16ENS_18Kernel_traits_baseILj3072ES2_S2_S2_S2_fjLj128EEEEELb0ELb1ELb1ELb1EEEvNS_9FwdParamsE,"ax",@progbits
	.align	128
        .global         _ZN10layer_norm13ln_fwd_kernelINS_13Kernel_traitsI6__halfS2_S2_S2_fjLj3072ELj1ELj1ELj4ELj16ENS_18Kernel_traits_baseILj3072ES2_S2_S2_S2_fjLj128EEEEELb0ELb1ELb1ELb1EEEvNS_9FwdParamsE
        .type           _ZN10layer_norm13ln_fwd_kernelINS_13Kernel_traitsI6__halfS2_S2_S2_fjLj3072ELj1ELj1ELj4ELj16ENS_18Kernel_traits_baseILj3072ES2_S2_S2_S2_fjLj128EEEEELb0ELb1ELb1ELb1EEEvNS_9FwdParamsE,@function
        .size           _ZN10layer_norm13ln_fwd_kernelINS_13Kernel_traitsI6__halfS2_S2_S2_fjLj3072ELj1ELj1ELj4ELj16ENS_18Kernel_traits_baseILj3072ES2_S2_S2_S2_fjLj128EEEEELb0ELb1ELb1ELb1EEEvNS_9FwdParamsE,(.L_x_20754 - _ZN10layer_norm13ln_fwd_kernelINS_13Kernel_traitsI6__halfS2_S2_S2_fjLj3072ELj1ELj1ELj4ELj16ENS_18Kernel_traits_baseILj3072ES2_S2_S2_S2_fjLj128EEEEELb0ELb1ELb1ELb1EEEvNS_9FwdParamsE)
        .other          _ZN10layer_norm13ln_fwd_kernelINS_13Kernel_traitsI6__halfS2_S2_S2_fjLj3072ELj1ELj1ELj4ELj16ENS_18Kernel_traits_baseILj3072ES2_S2_S2_S2_fjLj128EEEEELb0ELb1ELb1ELb1EEEvNS_9FwdParamsE,@"STO_CUDA_ENTRY STV_DEFAULT"
_ZN10layer_norm13ln_fwd_kernelINS_13Kernel_traitsI6__halfS2_S2_S2_fjLj3072ELj1ELj1ELj4ELj16ENS_18Kernel_traits_baseILj3072ES2_S2_S2_S2_fjLj128EEEEELb0ELb1ELb1ELb1EEEvNS_9FwdParamsE:
.text._ZN10layer_norm13ln_fwd_kernelINS_13Kernel_traitsI6__halfS2_S2_S2_fjLj3072ELj1ELj1ELj4ELj16ENS_18Kernel_traits_baseILj3072ES2_S2_S2_S2_fjLj128EEEEELb0ELb1ELb1ELb1EEEvNS_9FwdParamsE:
        /* <DEDUP_REMOVED lines=12> */
[----:B---3--:R-:W-:Y:S01]  /*00c0*/  IMAD.WIDE.U32 R2, R0, 0x10, R2 ;  /* 0x0000001000027825 */ /* 0x008fe200078e0002 */
[----:B--2---:R-:W2:Y:S04]  /*00d0*/  LDG.E.128 R4, desc[UR12][R38.64] ;  /* 0x0000000c26047981 */ /* 0x004ea8000c1e1d00 */
[----:B------:R-:W3:Y:S04]  /*00e0*/  LDG.E.128 R68, desc[UR12][R2.64] ;  /* 0x0000000c02447981 */ /* 0x000ee8000c1e1d00 */
[----:B------:R-:W4:Y:S04]  /*00f0*/  LDG.E.128 R32, desc[UR12][R2.64+0x800] ;  /* 0x0008000c02207981 */ /* 0x000f28000c1e1d00 */
[----:B------:R-:W4:Y:S04]  /*0100*/  LDG.E.128 R8, desc[UR12][R38.64+0x800] ;  /* 0x0008000c26087981 */ /* 0x000f28000c1e1d00 */
[----:B------:R-:W5:Y:S01]  /*0110*/  LDG.E.128 R24, desc[UR12][R38.64+0x1000] ;  /* 0x0010000c26187981 */ /* 0x000f62000c1e1d00 */
[----:B0-----:R-:W-:-:S03]  /*0120*/  UISETP.GE.AND UP0, UPT, UR7, UR4, UPT ;  /* 0x000000040700728c */ /* 0x001fc6000bf06270 */
[----:B------:R0:W5:Y:S01]  /*0130*/  LDG.E.128 R28, desc[UR12][R2.64+0x1000] ;  /* 0x0010000c021c7981 */ /* 0x000162000c1e1d00 */
[----:B-1----:R-:W-:-:S05]  /*0140*/  @P0 IMAD.WIDE.U32 R36, R0, 0x10, R36 ;  /* 0x0000001000240825 */ /* 0x002fca00078e0024 */
[----:B------:R1:W5:Y:S04]  /*0150*/  @P0 LDG.E.128 R20, desc[UR12][R36.64] ;  /* 0x0000000c24140981 */ /* 0x000368000c1e1d00 */
[----:B------:R1:W5:Y:S04]  /*0160*/  @P0 LDG.E.128 R16, desc[UR12][R36.64+0x800] ;  /* 0x0008000c24100981 */ /* 0x000368000c1e1d00 */
[----:B------:R1:W5:Y:S01]  /*0170*/  @P0 LDG.E.128 R12, desc[UR12][R36.64+0x1000] ;  /* 0x0010000c240c0981 */ /* 0x000362000c1e1d00 */
[----:B------:R-:W-:Y:S02]  /*0180*/  PLOP3.LUT P1, PT, PT, PT, UP0, 0x80, 0x8 ;  /* 0x000000000008781c */ /* 0x000fe40003f2f008 */
[----:B--2---:R-:W-:-:S02]  /*0190*/  @P0 MOV R0, R4 ;  /* 0x0000000400000202 */ /* 0x004fc40000000f00 */
[----:B------:R-:W-:Y:S02]  /*01a0*/  @!P0 MOV R0, R4 ;  /* 0x0000000400008202 */ /* 0x000fe40000000f00 */
[----:B---3--:R-:W-:Y:S02]  /*01b0*/  @P0 MOV R74, R68 ;  /* 0x00000044004a0202 */ /* 0x008fe40000000f00 */
[----:B------:R-:W-:Y:S02]  /*01c0*/  @P0 MOV R73, R69 ;  /* 0x0000004500490202 */ /* 0x000fe40000000f00 */
[----:B------:R-:W-:Y:S02]  /*01d0*/  @P0 MOV R72, R70 ;  /* 0x0000004600480202 */ /* 0x000fe40000000f00 */
[----:B0-----:R-:W-:Y:S02]  /*01e0*/  @P0 MOV R2, R5 ;  /* 0x0000000500020202 */ /* 0x001fe40000000f00 */
[----:B------:R-:W-:-:S02]  /*01f0*/  @P0 MOV R3, R6 ;  /* 0x0000000600030202 */ /* 0x000fc40000000f00 */
[----:B------:R-:W-:Y:S02]  /*0200*/  @P0 MOV R4, R7 ;  /* 0x0000000700040202 */ /* 0x000fe40000000f00 */
[----:B------:R-:W-:Y:S02]  /*0210*/  @!P0 MOV R74, R68 ;  /* 0x00000044004a8202 */ /* 0x000fe40000000f00 */
[----:B------:R-:W-:Y:S02]  /*0220*/  @!P0 MOV R73, R69 ;  /* 0x0000004500498202 */ /* 0x000fe40000000f00 */
[----:B------:R-:W-:Y:S02]  /*0230*/  @!P0 MOV R72, R70 ;  /* 0x0000004600488202 */ /* 0x000fe40000000f00 */
[----:B------:R-:W-:Y:S02]  /*0240*/  @!P0 MOV R2, R5 ;  /* 0x0000000500028202 */ /* 0x000fe40000000f00 */
[----:B------:R-:W-:-:S02]  /*0250*/  @!P0 MOV R3, R6 ;  /* 0x0000000600038202 */ /* 0x000fc40000000f00 */
[----:B------:R-:W-:Y:S02]  /*0260*/  @!P0 MOV R4, R7 ;  /* 0x0000000700048202 */ /* 0x000fe40000000f00 */
[----:B----4-:R-:W-:Y:S02]  /*0270*/  @P0 MOV R70, R32 ;  /* 0x0000002000460202 */ /* 0x010fe40000000f00 */
[----:B------:R-:W-:Y:S02]  /*0280*/  @P0 MOV R69, R33 ;  /* 0x0000002100450202 */ /* 0x000fe40000000f00 */
[----:B------:R-:W-:Y:S02]  /*0290*/  @P0 MOV R68, R34 ;  /* 0x0000002200440202 */ /* 0x000fe40000000f00 */
[----:B------:R-:W-:Y:S02]  /*02a0*/  @P0 MOV R67, R35 ;  /* 0x0000002300430202 */ /* 0x000fe40000000f00 */
[----:B------:R-:W-:-:S02]  /*02b0*/  @P0 MOV R5, R8 ;  /* 0x0000000800050202 */ /* 0x000fc40000000f00 */
[----:B------:R-:W-:Y:S02]  /*02c0*/  @P0 MOV R6, R9 ;  /* 0x0000000900060202 */ /* 0x000fe40000000f00 */
[----:B------:R-:W-:Y:S02]  /*02d0*/  @P0 MOV R7, R10 ;  /* 0x0000000a00070202 */ /* 0x000fe40000000f00 */
[----:B------:R-:W-:Y:S02]  /*02e0*/  @!P0 MOV R70, R32 ;  /* 0x0000002000468202 */ /* 0x000fe40000000f00 */
[----:B------:R-:W-:Y:S02]  /*02f0*/  @!P0 MOV R69, R33 ;  /* 0x0000002100458202 */ /* 0x000fe40000000f00 */
[----:B------:R-:W-:Y:S02]  /*0300*/  @!P0 MOV R68, R34 ;  /* 0x0000002200448202 */ /* 0x000fe40000000f00 */
[----:B------:R-:W-:-:S02]  /*0310*/  @!P0 MOV R67, R35 ;  /* 0x0000002300438202 */ /* 0x000fc40000000f00 */
[----:B------:R-:W-:Y:S02]  /*0320*/  @!P0 MOV R5, R8 ;  /* 0x0000000800058202 */ /* 0x000fe40000000f00 */
[----:B------:R-:W-:Y:S02]  /*0330*/  @!P0 MOV R6, R9 ;  /* 0x0000000900068202 */ /* 0x000fe40000000f00 */
[----:B------:R-:W-:Y:S01]  /*0340*/  @!P0 MOV R7, R10 ;  /* 0x0000000a00078202 */ /* 0x000fe20000000f00 */
[----:B-1----:R-:W-:Y:S06]  /*0350*/  @P1 EXIT ;  /* 0x000000000000194d */ /* 0x002fec0003800000 */
[-C--:B------:R-:W-:Y:S02]  /*0360*/  @P0 MOV R8, R11.reuse ;  /* 0x0000000b00080202 */ /* 0x080fe40000000f00 */
[----:B-----5:R-:W-:Y:S02]  /*0370*/  @!P0 CS2R R22, SRZ ;  /* 0x0000000000168805 */ /* 0x020fe4000001ff00 */
[----:B------:R-:W-:Y:S02]  /*0380*/  @!P0 MOV R8, R11 ;  /* 0x0000000b00088202 */ /* 0x000fe40000000f00 */
[----:B------:R-:W-:Y:S02]  /*0390*/  @!P0 CS2R R20, SRZ ;  /* 0x0000000000148805 */ /* 0x000fe4000001ff00 */
[----:B------:R-:W-:Y:S02]  /*03a0*/  @P0 MOV R66, R28 ;  /* 0x0000001c00420202 */ /* 0x000fe40000000f00 */
[----:B------:R-:W-:-:S02]  /*03b0*/  @!P0 CS2R R18, SRZ ;  /* 0x0000000000128805 */ /* 0x000fc4000001ff00 */
[----:B------:R-:W-:Y:S02]  /*03c0*/  @P0 MOV R65, R29 ;  /* 0x0000001d00410202 */ /* 0x000fe40000000f00 */
[----:B------:R-:W-:Y:S02]  /*03d0*/  @!P0 CS2R R16, SRZ ;  /* 0x0000000000108805 */ /* 0x000fe4000001ff00 */
[----:B------:R-:W-:Y:S02]  /*03e0*/  @P0 MOV R64, R30 ;  /* 0x0000001e00400202 */ /* 0x000fe40000000f00 */
[----:B------:R-:W-:Y:S02]  /*03f0*/  @!P0 CS2R R14, SRZ ;  /* 0x00000000000e8805 */ /* 0x000fe4000001ff00 */
[----:B------:R-:W-:Y:S02]  /*0400*/  @P0 MOV R9, R31 ;  /* 0x0000001f00090202 */ /* 0x000fe40000000f00 */
[----:B------:R-:W-:-:S02]  /*0410*/  @!P0 CS2R R12, SRZ ;  /* 0x00000000000c8805 */ /* 0x000fc4000001ff00 */
[----:B------:R-:W-:Y:S01]  /*0420*/  @P0 MOV R10, R24 ;  /* 0x00000018000a0202 */ /* 0x000fe20000000f00 */
[----:B------:R-:W-:Y:S01]  /*0430*/  UPLOP3.LUT UP0, UPT, UPT, UPT, UPT, 0x40, 0x4 ;  /* 0x000000000004789c */ /* 0x000fe20003f0e870 */
[----:B------:R-:W-:Y:S01]  /*0440*/  @P0 MOV R11, R25 ;  /* 0x00000019000b0202 */ /* 0x000fe20000000f00 */
[----:B------:R-:W0:Y:S01]  /*0450*/  LDCU UR20, c[0x0][0x388] ;  /* 0x00007100ff1477ac */ /* 0x000e220008000800 */
[----:B------:R-:W-:Y:S02]  /*0460*/  @P0 MOV R40, R26 ;  /* 0x0000001a00280202 */ /* 0x000fe40000000f00 */
[----:B------:R-:W-:Y:S01]  /*0470*/  @P0 MOV R41, R27 ;  /* 0x0000001b00290202 */ /* 0x000fe20000000f00 */
[----:B------:R-:W1:Y:S01]  /*0480*/  LDCU.U8 UR21, c[0x0][0x410] ;  /* 0x00008200ff1577ac */ /* 0x000e620008000000 */
[----:B------:R-:W-:Y:S02]  /*0490*/  @!P0 MOV R66, R28 ;  /* 0x0000001c00428202 */ /* 0x000fe40000000f00 */
[----:B------:R-:W-:Y:S01]  /*04a0*/  @!P0 MOV R65, R29 ;  /* 0x0000001d00418202 */ /* 0x000fe20000000f00 */
[----:B------:R-:W2:Y:S01]  /*04b0*/  LDCU UR24, c[0x0][0x400] ;  /* 0x00008000ff1877ac */ /* 0x000ea20008000800 */
[----:B------:R-:W-:-:S02]  /*04c0*/  @!P0 MOV R64, R30 ;  /* 0x0000001e00408202 */ /* 0x000fc40000000f00 */
[----:B------:R-:W-:Y:S01]  /*04d0*/  @!P0 MOV R9, R31 ;  /* 0x0000001f00098202 */ /* 0x000fe20000000f00 */
[----:B------:R-:W3:Y:S01]  /*04e0*/  LDCU.128 UR8, c[0x0][0x3f0] ;  /* 0x00007e00ff0877ac */ /* 0x000ee20008000c00 */
[----:B------:R-:W-:Y:S02]  /*04f0*/  @!P0 MOV R10, R24 ;  /* 0x00000018000a8202 */ /* 0x000fe40000000f00 */
[----:B------:R-:W-:Y:S01]  /*0500*/  @!P0 MOV R11, R25 ;  /* 0x00000019000b8202 */ /* 0x000fe20000000f00 */
[----:B------:R-:W4:Y:S01]  /*0510*/  LDCU.64 UR14, c[0x0][0x3a0] ;  /* 0x00007400ff0e77ac */ /* 0x000f220008000a00 */
[----:B------:R-:W-:Y:S02]  /*0520*/  @!P0 MOV R40, R26 ;  /* 0x0000001a00288202 */ /* 0x000fe40000000f00 */
[----:B------:R-:W-:Y:S01]  /*0530*/  @!P0 MOV R41, R27 ;  /* 0x0000001b00298202 */ /* 0x000fe20000000f00 */
[----:B------:R-:W0:Y:S06]  /*0540*/  LDCU.64 UR16, c[0x0][0x380] ;  /* 0x00007000ff1077ac */ /* 0x000e2c0008000a00 */
.L_x_2204:
[----:B---3--:R-:W-:-:S06]  /*0550*/  UIMAD.WIDE UR4, UR7, 0x4, UR8 ;  /* 0x00000004070478a5 */ /* 0x008fcc000f8e0208 */
[----:B01----:R-:W-:Y:S02]  /*0560*/  MOV R32, UR4 ;  /* 0x0000000400207c02 */ /* 0x003fe40008000f00 */
[----:B------:R-:W-:-:S05]  /*0570*/  MOV R33, UR5 ;  /* 0x0000000500217c02 */ /* 0x000fca0008000f00 */
[----:B------:R-:W3:Y:S01]  /*0580*/  LDG.E R32, desc[UR12][R32.64] ;  /* 0x0000000c20207981 */ /* 0x000ee2000c1e1900 */
[----:B------:R-:W-:Y:S01]  /*0590*/  UIMAD.WIDE UR18, UR7, 0x4, UR10 ;  /* 0x00000004071278a5 */ /* 0x000fe2000f8e020a */
[----:B------:R-:W1:Y:S01]  /*05a0*/  S2R R37, SR_TID.X ;  /* 0x0000000000257919 */ /* 0x000e620000002100 */
[----:B------:R-:W-:-:S04]  /*05b0*/  HFMA2 R58, -RZ, RZ, 0, 0 ;  /* 0x00000000ff3a7431 */ /* 0x000fc800000001ff */
[----:B------:R-:W-:Y:S02]  /*05c0*/  MOV R34, UR18 ;  /* 0x0000001200227c02 */ /* 0x000fe40008000f00 */
[----:B------:R-:W-:-:S05]  /*05d0*/  MOV R35, UR19 ;  /* 0x0000001300237c02 */ /* 0x000fca0008000f00 */
[----:B------:R-:W2:Y:S01]  /*05e0*/  LDG.E R34, desc[UR12][R34.64] ;  /* 0x0000000c22227981 */ /* 0x000ea2000c1e1900 */
        /* <DEDUP_REMOVED lines=8> */
[----:B------:R-:W-:Y:S02]  /*0670*/  MOV R36, UR5 ;  /* 0x0000000500247c02 */ /* 0x000fe40008000f00 */
[----:B---3--:R-:W-:Y:S02]  /*0680*/  MOV R32, UR22 ;  /* 0x0000001600207c02 */ /* 0x008fe40008000f00 */
[----:B------:R-:W-:Y:S02]  /*0690*/  MOV R33, UR23 ;  /* 0x0000001700217c02 */ /* 0x000fe40008000f00 */
[----:B-1----:R-:W-:-:S05]  /*06a0*/  @P1 LEA.HI.SX32 R58, R36, R37, 0x1d ;  /* 0x00000025243a1211 */ /* 0x002fca00078feaff */
[----:B------:R-:W-:-:S05]  /*06b0*/  @P1 IMAD.WIDE.U32 R32, R58, 0x10, R32 ;  /* 0x000000103a201825 */ /* 0x000fca00078e0020 */
[----:B------:R0:W5:Y:S01]  /*06c0*/  @P1 LDG.E.128 R24, desc[UR12][R32.64] ;  /* 0x0000000c20181981 */ /* 0x000162000c1e1d00 */
[----:B----4-:R-:W-:Y:S01]  /*06d0*/  ISETP.NE.U32.AND P0, PT, RZ, UR14, PT ;  /* 0x0000000eff007c0c */ /* 0x010fe2000bf05070 */
[----:B------:R-:W-:-:S03]  /*06e0*/  UIMAD UR4, UR7, UR20, URZ ;  /* 0x00000014070472a4 */ /* 0x000fc6000f8e02ff */
[----:B------:R-:W-:Y:S01]  /*06f0*/  ISETP.NE.AND.EX P0, PT, RZ, UR15, PT, P0 ;  /* 0x0000000fff007c0c */ /* 0x000fe2000bf05300 */
[----:B------:R-:W-:-:S04]  /*0700*/  USHF.R.S32.HI UR5, URZ, 0x1f, UR4 ;  /* 0x0000001fff057899 */ /* 0x000fc80008011404 */
[----:B------:R-:W-:Y:S01]  /*0710*/  ULEA.HI UR5, UR5, UR4, URZ, 0x3 ;  /* 0x0000000405057291 */ /* 0x000fe2000f8f18ff */
[----:B--2---:R-:W-:-:S05]  /*0720*/  R2UR UR6, R34 ;  /* 0x00000000220672ca */ /* 0x004fca00000e0000 */
[----:B------:R-:W-:-:S04]  /*0730*/  MOV R59, UR5 ;  /* 0x00000005003b7c02 */ /* 0x000fc80008000f00 */
[----:B------:R-:W-:Y:S01]  /*0740*/  LEA.HI.SX32 R59, R59, R37, 0x1d ;  /* 0x000000253b3b7211 */ /* 0x000fe200078feaff */
[----:B0-----:R-:W-:Y:S06]  /*0750*/  @!P0 BRA `(.L_x_2193) ;  /* 0x0000000400248947 */ /* 0x001fec0003800000 */
[----:B------:R-:W0:Y:S02]  /*0760*/  LDC.64 R28, c[0x0][0x3a0] ;  /* 0x0000e800ff1c7b82 */ /* 0x000e240000000a00 */
[----:B0-----:R-:W-:-:S06]  /*0770*/  IMAD.WIDE.U32 R28, R59, 0x10, R28 ;  /* 0x000000103b1c7825 */ /* 0x001fcc00078e001c */
[----:B------:R-:W2:Y:S01]  /*0780*/  LDG.E.128 R28, desc[UR12][R28.64] ;  /* 0x0000000c1c1c7981 */ /* 0x000ea2000c1e1d00 */
[----:B------:R-:W-:-:S13]  /*0790*/  ISETP.LT.AND P2, PT, RZ, UR25, PT ;  /* 0x00000019ff007c0c */ /* 0x000fda000bf41270 */
[----:B------:R-:W0:Y:S01]  /*07a0*/  @P2 LDC R34, c[0x0][0x40c] ;  /* 0x00010300ff222b82 */ /* 0x000e220000000800 */
[--C-:B-----5:R-:W-:Y:S02]  /*07b0*/  @P2 HADD2.F32 R33, -RZ, R24.reuse.H1_H1 ;  /* 0x30000018ff212230 */ /* 0x120fe40000004100 */
[----:B------:R-:W-:Y:S02]  /*07c0*/  @P2 HADD2.F32 R32, -RZ, R24.H0_H0 ;  /* 0x20000018ff202230 */ /* 0x000fe40000004100 */
[--C-:B------:R-:W-:Y:S02]  /*07d0*/  @P2 HADD2.F32 R37, -RZ, R25.reuse.H1_H1 ;  /* 0x30000019ff252230 */ /* 0x100fe40000004100 */
[----:B------:R-:W-:Y:S01]  /*07e0*/  @P2 HADD2.F32 R36, -RZ, R25.H0_H0 ;  /* 0x20000019ff242230 */ /* 0x000fe20000004100 */
[----:B------:R-:W1:Y:S08]  /*07f0*/  @P2 LDC R35, c[0x0][0x40c] ;  /* 0x00010300ff232b82 */ /* 0x000e700000000800 */
[----:B------:R-:W3:Y:S01]  /*0800*/  @P2 LDC R38, c[0x0][0x40c] ;  /* 0x00010300ff262b82 */ /* 0x000ee20000000800 */
[----:B0-----:R-:W-:-:S07]  /*0810*/  @P2 FMUL.FTZ R34, R33, R34 ;  /* 0x0000002221222220 */ /* 0x001fce0000410000 */
[----:B------:R-:W0:Y:S01]  /*0820*/  @P2 LDC R45, c[0x0][0x40c] ;  /* 0x00010300ff2d2b82 */ /* 0x000e220000000800 */
[----:B------:R-:W-:Y:S02]  /*0830*/  @P2 HADD2.F32 R33, -RZ, R0.H0_H0 ;  /* 0x20000000ff212230 */ /* 0x000fe40000004100 */
[----:B-1----:R-:W-:-:S05]  /*0840*/  @P2 FMUL.FTZ R32, R32, R35 ;  /* 0x0000002320202220 */ /* 0x002fca0000410000 */
[----:B------:R-:W1:Y:S01]  /*0850*/  @P2 LDC R44, c[0x0][0x40c] ;  /* 0x00010300ff2c2b82 */ /* 0x000e620000000800 */
[----:B------:R-:W-:Y:S02]  /*0860*/  @P2 HADD2.F32 R35, -RZ, R0.H1_H1 ;  /* 0x30000000ff232230 */ /* 0x000fe40000004100 */
[----:B---3--:R-:W-:-:S05]  /*0870*/  @P2 FMUL.FTZ R37, R37, R38 ;  /* 0x0000002625252220 */ /* 0x008fca0000410000 */
[----:B------:R-:W3:Y:S01]  /*0880*/  @P2 LDC R47, c[0x0][0x40c] ;  /* 0x00010300ff2f2b82 */ /* 0x000ee20000000800 */
[----:B------:R-:W-:-:S07]  /*0890*/  @P2 HADD2.F32 R38, -RZ, R26.H1_H1 ;  /* 0x3000001aff262230 */ /* 0x000fce0000004100 */
[----:B------:R-:W4:Y:S01]  /*08a0*/  @P2 LDC R46, c[0x0][0x40c] ;  /* 0x00010300ff2e2b82 */ /* 0x000f220000000800 */
[----:B0-----:R-:W-:Y:S01]  /*08b0*/  @P2 FMUL.FTZ R36, R36, R45 ;  /* 0x0000002d24242220 */ /* 0x001fe20000410000 */
[----:B---3--:R-:W-:Y:S01]  /*08c0*/  @P2 FMUL.FTZ R38, R38, R47 ;  /* 0x0000002f26262220 */ /* 0x008fe20000410000 */
[--C-:B--2---:R-:W-:Y:S02]  /*08d0*/  @P2 HADD2.F32 R39, -RZ, R28.reuse.H0_H0 ;  /* 0x2000001cff272230 */ /* 0x104fe40000004100 */
[--C-:B------:R-:W-:Y:S02]  /*08e0*/  @!P2 HADD2.F32 R55, -RZ, R28.reuse.H0_H0 ;  /* 0x2000001cff37a230 */ /* 0x100fe40000004100 */
[--C-:B------:R-:W-:Y:S02]  /*08f0*/  @P2 HADD2.F32 R43, -RZ, R28.reuse.H1_H1 ;  /* 0x3000001cff2b2230 */ /* 0x100fe40000004100 */
[----:B------:R-:W-:Y:S01]  /*0900*/  @P2 FFMA.FTZ R55, R32, R33, R39 ;  /* 0x0000002120372223 */ /* 0x000fe20000010027 */
[----:B------:R-:W-:Y:S01]  /*0910*/  @!P2 HADD2.F32 R54, -RZ, R28.H1_H1 ;  /* 0x3000001cff36a230 */ /* 0x000fe20000004100 */
[----:B------:R-:W0:Y:S01]  /*0920*/  @P2 LDC R32, c[0x0][0x40c] ;  /* 0x00010300ff202b82 */ /* 0x000e220000000800 */
[----:B------:R-:W-:-:S02]  /*0930*/  @P2 HADD2.F32 R42, -RZ, R29.H1_H1 ;  /* 0x3000001dff2a2230 */ /* 0x000fc40000004100 */
[----:B------:R-:W-:Y:S01]  /*0940*/  @P2 FFMA.FTZ R54, R34, R35, R43 ;  /* 0x0000002322362223 */ /* 0x000fe2000001002b */
[--C-:B------:R-:W-:Y:S02]  /*0950*/  @P2 HADD2.F32 R34, -RZ, R2.reuse.H1_H1 ;  /* 0x30000002ff222230 */ /* 0x100fe40000004100 */
[----:B------:R-:W-:Y:S02]  /*0960*/  @P2 HADD2.F32 R33, -RZ, R2.H0_H0 ;  /* 0x20000002ff212230 */ /* 0x000fe40000004100 */
[--C-:B------:R-:W-:Y:S02]  /*0970*/  @P2 HADD2.F32 R43, -RZ, R29.reuse.H0_H0 ;  /* 0x2000001dff2b2230 */ /* 0x100fe40000004100 */
[----:B------:R-:W-:Y:S02]  /*0980*/  @!P2 HADD2.F32 R52, -RZ, R29.H1_H1 ;  /* 0x3000001dff34a230 */ /* 0x000fe40000004100 */
[----:B------:R-:W-:Y:S01]  /*0990*/  @P2 FFMA.FTZ R52, R37, R34, R42 ;  /* 0x0000002225342223 */ /* 0x000fe2000001002a */
[----:B------:R-:W-:-:S02]  /*09a0*/  @P2 HADD2.F32 R35, -RZ, R26.H0_H0 ;  /* 0x2000001aff232230 */ /* 0x000fc40000004100 */
[--C-:B------:R-:W-:Y:S02]  /*09b0*/  @P2 HADD2.F32 R39, -RZ, R27.reuse.H0_H0 ;  /* 0x2000001bff272230 */ /* 0x100fe40000004100 */
[----:B------:R-:W-:Y:S02]  /*09c0*/  @P2 HADD2.F32 R37, -RZ, R27.H1_H1 ;  /* 0x3000001bff252230 */ /* 0x000fe40000004100 */
[----:B-1----:R-:W-:Y:S01]  /*09d0*/  @P2 FMUL.FTZ R35, R35, R44 ;  /* 0x0000002c23232220 */ /* 0x002fe20000410000 */
[----:B------:R-:W-:Y:S02]  /*09e0*/  @!P2 HADD2.F32 R53, -RZ, R29.H0_H0 ;  /* 0x2000001dff35a230 */ /* 0x000fe40000004100 */
[----:B------:R-:W-:Y:S01]  /*09f0*/  @P2 FFMA.FTZ R53, R36, R33, R43 ;  /* 0x0000002124352223 */ /* 0x000fe2000001002b */
[--C-:B------:R-:W-:Y:S02]  /*0a00*/  @P2 HADD2.F32 R34, -RZ, R3.reuse.H0_H0 ;  /* 0x20000003ff222230 */ /* 0x100fe40000004100 */
[----:B----4-:R-:W-:Y:S01]  /*0a10*/  @P2 FMUL.FTZ R39, R39, R46 ;  /* 0x0000002e27272220 */ /* 0x010fe20000410000 */
[----:B------:R-:W-:-:S02]  /*0a20*/  @P2 HADD2.F32 R33, -RZ, R3.H1_H1 ;  /* 0x30000003ff212230 */ /* 0x000fc40000004100 */
[--C-:B------:R-:W-:Y:S02]  /*0a30*/  @P2 HADD2.F32 R36, -RZ, R4.reuse.H0_H0 ;  /* 0x20000004ff242230 */ /* 0x100fe40000004100 */
[----:B0-----:R-:W-:Y:S01]  /*0a40*/  @P2 FMUL.FTZ R32, R37, R32 ;  /* 0x0000002025202220 */ /* 0x001fe20000410000 */
[----:B------:R-:W-:Y:S02]  /*0a50*/  @P2 HADD2.F32 R43, -RZ, R4.H1_H1 ;  /* 0x30000004ff2b2230 */ /* 0x000fe40000004100 */
[--C-:B------:R-:W-:Y:S02]  /*0a60*/  @P2 HADD2.F32 R42, -RZ, R30.reuse.H0_H0 ;  /* 0x2000001eff2a2230 */ /* 0x100fe40000004100 */
[----:B------:R-:W-:Y:S02]  /*0a70*/  @P2 HADD2.F32 R45, -RZ, R30.H1_H1 ;  /* 0x3000001eff2d2230 */ /* 0x000fe40000004100 */
[--C-:B------:R-:W-:Y:S02]  /*0a80*/  @P2 HADD2.F32 R44, -RZ, R31.reuse.H0_H0 ;  /* 0x2000001fff2c2230 */ /* 0x100fe40000004100 */
[----:B------:R-:W-:-:S02]  /*0a90*/  @P2 HADD2.F32 R51, -RZ, R31.H1_H1 ;  /* 0x3000001fff332230 */ /* 0x000fc40000004100 */
[--C-:B------:R-:W-:Y:S02]  /*0aa0*/  @!P2 HADD2.F32 R49, -RZ, R30.reuse.H0_H0 ;  /* 0x2000001eff31a230 */ /* 0x100fe40000004100 */
[----:B------:R-:W-:Y:S01]  /*0ab0*/  @P2 FFMA.FTZ R49, R35, R34, R42 ;  /* 0x0000002223312223 */ /* 0x000fe2000001002a */
        /* <DEDUP_REMOVED lines=17> */
[----:B------:R-:W-:Y:S01]  /*0bd0*/  PRMT R35, R39, 0x5410, R35 ;  /* 0x0000541027237816 */ /* 0x000fe20000000023 */
[----:B------:R-:W-:Y:S06]  /*0be0*/  BRA `(.L_x_2194) ;  /* 0x0000000000e07947 */ /* 0x000fec0003800000 */
.L_x_2193:
[----:B------:R-:W0:Y:S01]  /*0bf0*/  @UP1 LDCU UR4, c[0x0][0x40c] ;  /* 0x00008180ff0417ac */ /* 0x000e220008000800 */
[----:B-----5:R-:W-:Y:S01]  /*0c00*/  @P1 HADD2.F32 R32, -RZ, R24.H0_H0 ;  /* 0x20000018ff201230 */ /* 0x020fe20000004100 */
[----:B------:R-:W-:Y:S01]  /*0c10*/  CS2R R54, SRZ ;  /* 0x0000000000367805 */ /* 0x000fe2000001ff00 */
[----:B------:R-:W-:Y:S01]  /*0c20*/  @P1 HADD2.F32 R33, -RZ, R0.H0_H0 ;  /* 0x20000000ff211230 */ /* 0x000fe20000004100 */
[----:B------:R-:W1:Y:S01]  /*0c30*/  @UP1 LDCU UR5, c[0x0][0x40c] ;  /* 0x00008180ff0517ac */ /* 0x000e620008000800 */
[----:B------:R-:W-:Y:S01]  /*0c40*/  @P1 HADD2.F32 R34, -RZ, R25.H0_H0 ;  /* 0x20000019ff221230 */ /* 0x000fe20000004100 */
[----:B------:R-:W-:Y:S01]  /*0c50*/  CS2R R52, SRZ ;  /* 0x0000000000347805 */ /* 0x000fe2000001ff00 */
[--C-:B------:R-:W-:Y:S01]  /*0c60*/  @P1 HADD2.F32 R36, -RZ, R27.reuse.H0_H0 ;  /* 0x2000001bff241230 */ /* 0x100fe20000004100 */
[----:B------:R-:W2:Y:S01]  /*0c70*/  @UP1 LDCU UR18, c[0x0][0x40c] ;  /* 0x00008180ff1217ac */ /* 0x000ea20008000800 */
[----:B------:R-:W-:Y:S01]  /*0c80*/  @P1 HADD2.F32 R35, -RZ, R2.H0_H0 ;  /* 0x20000002ff231230 */ /* 0x000fe20000004100 */
[----:B------:R-:W-:Y:S01]  /*0c90*/  CS2R R46, SRZ ;  /* 0x00000000002e7805 */ /* 0x000fe2000001ff00 */
[--C-:B------:R-:W-:Y:S01]  /*0ca0*/  @P1 HADD2.F32 R37, -RZ, R4.reuse.H0_H0 ;  /* 0x20000004ff251230 */ /* 0x100fe20000004100 */
[----:B------:R-:W3:Y:S01]  /*0cb0*/  @UP1 LDCU UR22, c[0x0][0x40c] ;  /* 0x00008180ff1617ac */ /* 0x000ee20008000800 */
[----:B------:R-:W-:Y:S01]  /*0cc0*/  @P1 HADD2.F32 R38, -RZ, R27.H1_H1 ;  /* 0x3000001bff261230 */ /* 0x000fe20000004100 */
[----:B------:R-:W-:Y:S01]  /*0cd0*/  CS2R R48, SRZ ;  /* 0x0000000000307805 */ /* 0x000fe2000001ff00 */
[----:B------:R-:W-:Y:S01]  /*0ce0*/  @P1 HADD2.F32 R39, -RZ, R4.H1_H1 ;  /* 0x30000004ff271230 */ /* 0x000fe20000004100 */
[----:B------:R-:W4:Y:S01]  /*0cf0*/  @UP1 LDCU UR19, c[0x0][0x40c] ;  /* 0x00008180ff1317ac */ /* 0x000f220008000800 */
[----:B0-----:R-:W-:Y:S01]  /*0d00*/  @P1 FMUL.FTZ R32, R32, UR4 ;  /* 0x0000000420201c20 */ /* 0x001fe20008410000 */
[----:B------:R-:W0:Y:S03]  /*0d10*/  @UP1 LDCU UR4, c[0x0][0x40c] ;  /* 0x00008180ff0417ac */ /* 0x000e260008000800 */
[----:B------:R-:W-:Y:S01]  /*0d20*/  @P1 FMUL.FTZ R55, R32, R33 ;  /* 0x0000002120371220 */ /* 0x000fe20000410000 */
[----:B------:R-:W-:Y:S01]  /*0d30*/  @P1 HADD2.F32 R32, -RZ, R24.H1_H1 ;  /* 0x30000018ff201230 */ /* 0x000fe20000004100 */
[----:B------:R-:W0:Y:S01]  /*0d40*/  @UP1 LDCU UR23, c[0x0][0x40c] ;  /* 0x00008180ff1717ac */ /* 0x000e220008000800 */
[----:B------:R-:W-:-:S02]  /*0d50*/  @P1 HADD2.F32 R33, -RZ, R0.H1_H1 ;  /* 0x30000000ff211230 */ /* 0x000fc40000004100 */
[----:B--2---:R-:W-:Y:S01]  /*0d60*/  @P1 FMUL.FTZ R34, R34, UR18 ;  /* 0x0000001222221c20 */ /* 0x004fe20008410000 */
[----:B-1----:R-:W-:Y:S01]  /*0d70*/  @P1 FMUL.FTZ R32, R32, UR5 ;  /* 0x0000000520201c20 */ /* 0x002fe20008410000 */
[----:B------:R-:W1:Y:S01]  /*0d80*/  @UP1 LDCU UR5, c[0x0][0x40c] ;  /* 0x00008180ff0517ac */ /* 0x000e620008000800 */
[----:B---3--:R-:W-:Y:S01]  /*0d90*/  @P1 FMUL.FTZ R36, R36, UR22 ;  /* 0x0000001624241c20 */ /* 0x008fe20008410000 */
[----:B------:R-:W-:Y:S01]  /*0da0*/  @P1 FMUL.FTZ R53, R34, R35 ;  /* 0x0000002322351220 */ /* 0x000fe20000410000 */
[----:B------:R-:W-:Y:S01]  /*0db0*/  @P1 FMUL.FTZ R54, R32, R33 ;  /* 0x0000002120361220 */ /* 0x000fe20000410000 */
[----:B------:R-:W-:Y:S02]  /*0dc0*/  @P1 HADD2.F32 R32, -RZ, R25.H1_H1 ;  /* 0x30000019ff201230 */ /* 0x000fe40000004100 */
[----:B------:R-:W-:Y:S01]  /*0dd0*/  @P1 FMUL.FTZ R47, R36, R37 ;  /* 0x00000025242f1220 */ /* 0x000fe20000410000 */
[--C-:B------:R-:W-:Y:S02]  /*0de0*/  @P1 HADD2.F32 R34, -RZ, R26.reuse.H0_H0 ;  /* 0x2000001aff221230 */ /* 0x100fe40000004100 */
[----:B------:R-:W-:-:S02]  /*0df0*/  @P1 HADD2.F32 R36, -RZ, R26.H1_H1 ;  /* 0x3000001aff241230 */ /* 0x000fc40000004100 */
[----:B----4-:R-:W-:Y:S01]  /*0e00*/  @P1 FMUL.FTZ R32, R32, UR19 ;  /* 0x0000001320201c20 */ /* 0x010fe20008410000 */
[----:B------:R-:W-:Y:S02]  /*0e10*/  @P1 HADD2.F32 R33, -RZ, R2.H1_H1 ;  /* 0x30000002ff211230 */ /* 0x000fe40000004100 */
[----:B0-----:R-:W-:Y:S01]  /*0e20*/  @P1 FMUL.FTZ R34, R34, UR4 ;  /* 0x0000000422221c20 */ /* 0x001fe20008410000 */
[--C-:B------:R-:W-:Y:S02]  /*0e30*/  @P1 HADD2.F32 R35, -RZ, R3.reuse.H0_H0 ;  /* 0x20000003ff231230 */ /* 0x100fe40000004100 */
[----:B------:R-:W-:Y:S01]  /*0e40*/  @P1 FMUL.FTZ R38, R38, UR23 ;  /* 0x0000001726261c20 */ /* 0x000fe20008410000 */
[----:B------:R-:W-:Y:S02]  /*0e50*/  @P1 HADD2.F32 R37, -RZ, R3.H1_H1 ;  /* 0x30000003ff251230 */ /* 0x000fe40000004100 */
[----:B------:R-:W-:Y:S01]  /*0e60*/  @P1 FMUL.FTZ R52, R32, R33 ;  /* 0x0000002120341220 */ /* 0x000fe20000410000 */
[----:B------:R-:W-:Y:S01]  /*0e70*/  F2FP.F16.F32.PACK_AB R32, RZ, R55 ;  /* 0x00000037ff20723e */ /* 0x000fe200000000ff */
[----:B------:R-:W-:Y:S01]  /*0e80*/  @P1 FMUL.FTZ R46, R38, R39 ;  /* 0x00000027262e1220 */ /* 0x000fe20000410000 */
[----:B-1----:R-:W-:Y:S01]  /*0e90*/  @P1 FMUL.FTZ R36, R36, UR5 ;  /* 0x0000000524241c20 */ /* 0x002fe20008410000 */
        /* <DEDUP_REMOVED lines=13> */
.L_x_2194:
[----:B------:R-:W0:Y:S01]  /*0f70*/  LDC.64 R60, c[0x0][0x3a8] ;  /* 0x0000ea00ff3c7b82 */ /* 0x000e220000000a00 */
[----:B------:R-:W1:Y:S01]  /*0f80*/  @UP1 LDCU.64 UR4, c[0x0][0x390] ;  /* 0x00007200ff0417ac */ /* 0x000e620008000a00 */
[----:B------:R-:W-:Y:S02]  /*0f90*/  @P1 IADD3 R36, PT, PT, R58, 0x80, RZ ;  /* 0x000000803a241810 */ /* 0x000fe40007ffe0ff */
[----:B------:R-:W-:Y:S02]  /*0fa0*/  MOV R37, 0x10 ;  /* 0x0000001000257802 */ /* 0x000fe40000000f00 */
[----:B------:R-:W-:Y:S02]  /*0fb0*/  @P0 IADD3 R45, PT, PT, R59, 0x80, RZ ;  /* 0x000000803b2d0810 */ /* 0x000fe40007ffe0ff */
        /* <DEDUP_REMOVED lines=9> */
[--C-:B-----5:R-:W-:Y:S02]  /*1050*/  HADD2.F32 R45, -RZ, R28.reuse.H0_H0 ;  /* 0x2000001cff2d7230 */ /* 0x120fe40000004100 */
[----:B------:R-:W-:Y:S02]  /*1060*/  HADD2.F32 R44, -RZ, R28.H1_H1 ;  /* 0x3000001cff2c7230 */ /* 0x000fe40000004100 */
[--C-:B0-----:R-:W-:Y:S02]  /*1070*/  HADD2.F32 R43, -RZ, R29.reuse.H0_H0 ;  /* 0x2000001dff2b7230 */ /* 0x101fe40000004100 */
[----:B------:R-:W-:Y:S02]  /*1080*/  HADD2.F32 R42, -RZ, R29.H1_H1 ;  /* 0x3000001dff2a7230 */ /* 0x000fe40000004100 */
[--C-:B------:R-:W-:Y:S02]  /*1090*/  HADD2.F32 R39, -RZ, R30.reuse.H0_H0 ;  /* 0x2000001eff277230 */ /* 0x100fe40000004100 */
[----:B------:R-:W-:-:S02]  /*10a0*/  HADD2.F32 R38, -RZ, R30.H1_H1 ;  /* 0x3000001eff267230 */ /* 0x000fc40000004100 */
[----:B------:R-:W0:Y:S01]  /*10b0*/  @P2 LDC R33, c[0x0][0x40c] ;  /* 0x00010300ff212b82 */ /* 0x000e220000000800 */
[--C-:B------:R-:W-:Y:S02]  /*10c0*/  @P2 HADD2.F32 R32, -RZ, R24.reuse.H0_H0 ;  /* 0x20000018ff202230 */ /* 0x100fe40000004100 */
[----:B------:R-:W-:-:S05]  /*10d0*/  @P2 HADD2.F32 R35, -RZ, R24.H1_H1 ;  /* 0x30000018ff232230 */ /* 0x000fca0000004100 */
[----:B------:R-:W1:Y:S08]  /*10e0*/  @P2 LDC R36, c[0x0][0x40c] ;  /* 0x00010300ff242b82 */ /* 0x000e700000000800 */
[----:B------:R-:W2:Y:S01]  /*10f0*/  @P2 LDC R37, c[0x0][0x40c] ;  /* 0x00010300ff252b82 */ /* 0x000ea20000000800 */
[----:B0-----:R-:W-:Y:S01]  /*1100*/  @P2 FMUL.FTZ R34, R32, R33 ;  /* 0x0000002120222220 */ /* 0x001fe20000410000 */
[----:B------:R-:W-:-:S06]  /*1110*/  @P2 HADD2.F32 R33, -RZ, R5.H0_H0 ;  /* 0x20000005ff212230 */ /* 0x000fcc0000004100 */
[----:B------:R-:W0:Y:S01]  /*1120*/  @P2 LDC R32, c[0x0][0x40c] ;  /* 0x00010300ff202b82 */ /* 0x000e220000000800 */
[----:B------:R-:W-:Y:S01]  /*1130*/  @P2 FFMA.FTZ R45, R34, R33, R45 ;  /* 0x00000021222d2223 */ /* 0x000fe2000001002d */
[----:B------:R-:W-:Y:S02]  /*1140*/  @P2 HADD2.F32 R34, -RZ, R5.H1_H1 ;  /* 0x30000005ff222230 */ /* 0x000fe40000004100 */
[----:B-1----:R-:W-:Y:S01]  /*1150*/  @P2 FMUL.FTZ R35, R35, R36 ;  /* 0x0000002423232220 */ /* 0x002fe20000410000 */
[----:B------:R-:W-:-:S03]  /*1160*/  @P2 HADD2.F32 R36, -RZ, R25.H0_H0 ;  /* 0x20000019ff242230 */ /* 0x000fc60000004100 */
[----:B------:R-:W1:Y:S01]  /*1170*/  @P2 LDC R33, c[0x0][0x40c] ;  /* 0x00010300ff212b82 */ /* 0x000e620000000800 */
[----:B------:R-:W-:Y:S01]  /*1180*/  @P2 FFMA.FTZ R44, R35, R34, R44 ;  /* 0x00000022232c2223 */ /* 0x000fe2000001002c */
[----:B------:R-:W-:Y:S02]  /*1190*/  @P2 HADD2.F32 R35, -RZ, R6.H0_H0 ;  /* 0x20000006ff232230 */ /* 0x000fe40000004100 */
[----:B--2---:R-:W-:Y:S01]  /*11a0*/  @P2 FMUL.FTZ R36, R36, R37 ;  /* 0x0000002524242220 */ /* 0x004fe20000410000 */
[----:B------:R-:W-:-:S03]  /*11b0*/  @P2 HADD2.F32 R37, -RZ, R25.H1_H1 ;  /* 0x30000019ff252230 */ /* 0x000fc60000004100 */
[----:B------:R-:W2:Y:S01]  /*11c0*/  @P2 LDC R34, c[0x0][0x40c] ;  /* 0x00010300ff222b82 */ /* 0x000ea20000000800 */
[----:B------:R-:W-:Y:S01]  /*11d0*/  @P2 FFMA.FTZ R43, R36, R35, R43 ;  /* 0x00000023242b2223 */ /* 0x000fe2000001002b */
[----:B------:R-:W-:Y:S02]  /*11e0*/  @P2 HADD2.F32 R35, -RZ, R6.H1_H1 ;  /* 0x30000006ff232230 */ /* 0x000fe40000004100 */
[--C-:B------:R-:W-:Y:S02]  /*11f0*/  @P2 HADD2.F32 R36, -RZ, R26.reuse.H0_H0 ;  /* 0x2000001aff242230 */ /* 0x100fe40000004100 */
[----:B0-----:R-:W-:Y:S02]  /*1200*/  @P2 FMUL.FTZ R37, R37, R32 ;  /* 0x0000002025252220 */ /* 0x001fe40000410000 */
[----:B------:R-:W0:Y:S02]  /*1210*/  @P2 LDC R32, c[0x0][0x40c] ;  /* 0x00010300ff202b82 */ /* 0x000e240000000800 */
[----:B------:R-:W-:Y:S01]  /*1220*/  @P2 FFMA.FTZ R42, R37, R35, R42 ;  /* 0x00000023252a2223 */ /* 0x000fe2000001002a */
[----:B------:R-:W-:-:S02]  /*1230*/  @P2 HADD2.F32 R35, -RZ, R26.H1_H1 ;  /* 0x3000001aff232230 */ /* 0x000fc40000004100 */
[----:B------:R-:W-:Y:S02]  /*1240*/  HADD2.F32 R37, -RZ, R31.H0_H0 ;  /* 0x2000001fff257230 */ /* 0x000fe40000004100 */
[----:B-1----:R-:W-:Y:S01]  /*1250*/  @P2 FMUL.FTZ R36, R36, R33 ;  /* 0x0000002124242220 */ /* 0x002fe20000410000 */
[----:B------:R-:W-:Y:S01]  /*1260*/  @P2 HADD2.F32 R33, -RZ, R7.H0_H0 ;  /* 0x20000007ff212230 */ /* 0x000fe20000004100 */
[----:B------:R-:W-:-:S04]  /*1270*/  F2FP.F16.F32.PACK_AB R50, RZ, R42 ;  /* 0x0000002aff32723e */ /* 0x000fc800000000ff */
[----:B------:R-:W-:Y:S01]  /*1280*/  @P2 FFMA.FTZ R39, R36, R33, R39 ;  /* 0x0000002124272223 */ /* 0x000fe20000010027 */
[----:B------:R-:W-:Y:S02]  /*1290*/  @P2 HADD2.F32 R33, -RZ, R7.H1_H1 ;  /* 0x30000007ff212230 */ /* 0x000fe40000004100 */
[----:B--2---:R-:W-:Y:S01]  /*12a0*/  @P2 FMUL.FTZ R35, R35, R34 ;  /* 0x0000002223232220 */ /* 0x004fe20000410000 */
[----:B------:R-:W-:Y:S01]  /*12b0*/  HADD2.F32 R36, -RZ, R31.H1_H1 ;  /* 0x3000001fff247230 */ /* 0x000fe20000004100 */
[----:B------:R-:W1:Y:S01]  /*12c0*/  @P2 LDC R34, c[0x0][0x40c] ;  /* 0x00010300ff222b82 */ /* 0x000e620000000800 */
[----:B------:R-:W-:Y:S01]  /*12d0*/  F2FP.F16.F32.PACK_AB R51, RZ, R39 ;  /* 0x00000027ff33723e */ /* 0x000fe200000000ff */
[----:B------:R-:W-:Y:S01]  /*12e0*/  @P2 FFMA.FTZ R38, R35, R33, R38 ;  /* 0x0000002123262223 */ /* 0x000fe20000010026 */
[----:B------:R-:W-:Y:S02]  /*12f0*/  @P2 HADD2.F32 R35, -RZ, R27.H0_H0 ;  /* 0x2000001bff232230 */ /* 0x000fe40000004100 */
[----:B------:R-:W-:-:S02]  /*1300*/  @P2 HADD2.F32 R33, -RZ, R8.H0_H0 ;  /* 0x20000008ff212230 */ /* 0x000fc40000004100 */
[----:B------:R-:W-:Y:S01]  /*1310*/  F2FP.F16.F32.PACK_AB R56, RZ, R38 ;  /* 0x00000026ff38723e */ /* 0x000fe200000000ff */
[----:B0-----:R-:W-:-:S04]  /*1320*/  @P2 FMUL.FTZ R32, R35, R32 ;  /* 0x0000002023202220 */ /* 0x001fc80000410000 */
[----:B------:R-:W-:Y:S01]  /*1330*/  @P2 FFMA.FTZ R37, R32, R33, R37 ;  /* 0x0000002120252223 */ /* 0x000fe20000010025 */
[----:B------:R-:W-:Y:S02]  /*1340*/  @P2 HADD2.F32 R33, -RZ, R27.H1_H1 ;  /* 0x3000001bff212230 */ /* 0x000fe40000004100 */
[----:B------:R-:W-:Y:S02]  /*1350*/  @P2 HADD2.F32 R32, -RZ, R8.H1_H1 ;  /* 0x30000008ff202230 */ /* 0x000fe40000004100 */
[----:B------:R-:W-:Y:S01]  /*1360*/  F2FP.F16.F32.PACK_AB R57, RZ, R37 ;  /* 0x00000025ff39723e */ /* 0x000fe200000000ff */
[----:B-1----:R-:W-:Y:S01]  /*1370*/  @P2 FMUL.FTZ R33, R33, R34 ;  /* 0x0000002221212220 */ /* 0x002fe20000410000 */
[----:B------:R-:W-:-:S03]  /*1380*/  F2FP.F16.F32.PACK_AB R34, RZ, R43 ;  /* 0x0000002bff22723e */ /* 0x000fc600000000ff */
[----:B------:R-:W-:Y:S01]  /*1390*/  @P2 FFMA.FTZ R36, R33, R32, R36 ;  /* 0x0000002021242223 */ /* 0x000fe20000010024 */
        /* <DEDUP_REMOVED lines=8> */
.L_x_2195:
[----:B------:R-:W1:Y:S01]  /*1420*/  @UP1 LDCU UR4, c[0x0][0x40c] ;  /* 0x00008180ff0417ac */ /* 0x000e620008000800 */
[--C-:B0----5:R-:W-:Y:S01]  /*1430*/  @P1 HADD2.F32 R32, -RZ, R24.reuse.H0_H0 ;  /* 0x20000018ff201230 */ /* 0x121fe20000004100 */
[----:B------:R-:W-:Y:S01]  /*1440*/  CS2R R44, SRZ ;  /* 0x00000000002c7805 */ /* 0x000fe2000001ff00 */
[----:B------:R-:W-:Y:S01]  /*1450*/  @P1 HADD2.F32 R34, -RZ, R24.H1_H1 ;  /* 0x30000018ff221230 */ /* 0x000fe20000004100 */
[----:B------:R-:W0:Y:S01]  /*1460*/  @UP1 LDCU UR5, c[0x0][0x40c] ;  /* 0x00008180ff0517ac */ /* 0x000e220008000800 */
[--C-:B------:R-:W-:Y:S01]  /*1470*/  @P1 HADD2.F32 R33, -RZ, R5.reuse.H0_H0 ;  /* 0x20000005ff211230 */ /* 0x100fe20000004100 */
[----:B------:R-:W-:Y:S01]  /*1480*/  CS2R R42, SRZ ;  /* 0x00000000002a7805 */ /* 0x000fe2000001ff00 */
[----:B------:R-:W-:Y:S01]  /*1490*/  @P1 HADD2.F32 R35, -RZ, R5.H1_H1 ;  /* 0x30000005ff231230 */ /* 0x000fe20000004100 */
[----:B------:R-:W2:Y:S01]  /*14a0*/  @UP1 LDCU UR18, c[0x0][0x40c] ;  /* 0x00008180ff1217ac */ /* 0x000ea20008000800 */
[----:B------:R-:W-:Y:S02]  /*14b0*/  @P1 HADD2.F32 R36, -RZ, R25.H0_H0 ;  /* 0x20000019ff241230 */ /* 0x000fe40000004100 */
[----:B------:R-:W-:Y:S01]  /*14c0*/  @P1 HADD2.F32 R37, -RZ, R6.H0_H0 ;  /* 0x20000006ff251230 */ /* 0x000fe20000004100 */
[----:B------:R-:W3:Y:S01]  /*14d0*/  @UP1 LDCU UR19, c[0x0][0x40c] ;  /* 0x00008180ff1317ac */ /* 0x000ee20008000800 */
[----:B------:R-:W-:-:S02]  /*14e0*/  @P1 HADD2.F32 R38, -RZ, R27.H1_H1 ;  /* 0x3000001bff261230 */ /* 0x000fc40000004100 */
[----:B------:R-:W-:Y:S01]  /*14f0*/  @P1 HADD2.F32 R39, -RZ, R8.H1_H1 ;  /* 0x30000008ff271230 */ /* 0x000fe20000004100 */
[----:B------:R-:W4:Y:S01]  /*1500*/  @UP1 LDCU UR22, c[0x0][0x40c] ;  /* 0x00008180ff1617ac */ /* 0x000f220008000800 */
[----:B-1----:R-:W-:Y:S01]  /*1510*/  @P1 FMUL.FTZ R32, R32, UR4 ;  /* 0x0000000420201c20 */ /* 0x002fe20008410000 */
[----:B------:R-:W1:Y:S01]  /*1520*/  @UP1 LDCU UR23, c[0x0][0x40c] ;  /* 0x00008180ff1717ac */ /* 0x000e620008000800 */
[----:B0-----:R-:W-:Y:S02]  /*1530*/  @P1 FMUL.FTZ R34, R34, UR5 ;  /* 0x0000000522221c20 */ /* 0x001fe40008410000 */
[----:B------:R-:W-:Y:S01]  /*1540*/  @P1 FMUL.FTZ R45, R32, R33 ;  /* 0x00000021202d1220 */ /* 0x000fe20000410000 */
[----:B------:R-:W0:Y:S01]  /*1550*/  @UP1 LDCU UR4, c[0x0][0x40c] ;  /* 0x00008180ff0417ac */ /* 0x000e220008000800 */
[----:B------:R-:W-:Y:S02]  /*1560*/  @P1 HADD2.F32 R32, -RZ, R25.H1_H1 ;  /* 0x30000019ff201230 */ /* 0x000fe40000004100 */
[----:B------:R-:W-:Y:S01]  /*1570*/  @P1 FMUL.FTZ R44, R34, R35 ;  /* 0x00000023222c1220 */ /* 0x000fe20000410000 */
[----:B------:R-:W-:Y:S01]  /*1580*/  @P1 HADD2.F32 R34, -RZ, R27.H0_H0 ;  /* 0x2000001bff221230 */ /* 0x000fe20000004100 */
[----:B------:R-:W0:Y:S01]  /*1590*/  @UP1 LDCU UR5, c[0x0][0x40c] ;  /* 0x00008180ff0517ac */ /* 0x000e220008000800 */
[----:B--2---:R-:W-:Y:S01]  /*15a0*/  @P1 FMUL.FTZ R36, R36, UR18 ;  /* 0x0000001224241c20 */ /* 0x004fe20008410000 */
[----:B------:R-:W-:-:S02]  /*15b0*/  @P1 HADD2.F32 R33, -RZ, R6.H1_H1 ;  /* 0x30000006ff211230 */ /* 0x000fc40000004100 */
[----:B---3--:R-:W-:Y:S01]  /*15c0*/  @P1 FMUL.FTZ R32, R32, UR19 ;  /* 0x0000001320201c20 */ /* 0x008fe20008410000 */
[----:B------:R-:W-:Y:S02]  /*15d0*/  @P1 HADD2.F32 R35, -RZ, R8.H0_H0 ;  /* 0x20000008ff231230 */ /* 0x000fe40000004100 */
[----:B------:R-:W-:Y:S01]  /*15e0*/  @P1 FMUL.FTZ R43, R36, R37 ;  /* 0x00000025242b1220 */ /* 0x000fe20000410000 */
[----:B----4-:R-:W-:Y:S01]  /*15f0*/  @P1 FMUL.FTZ R34, R34, UR22 ;  /* 0x0000001622221c20 */ /* 0x010fe20008410000 */
[----:B------:R-:W-:Y:S01]  /*1600*/  CS2R R36, SRZ ;  /* 0x0000000000247805 */ /* 0x000fe2000001ff00 */
[----:B------:R-:W-:Y:S01]  /*1610*/  @P1 FMUL.FTZ R42, R32, R33 ;  /* 0x00000021202a1220 */ /* 0x000fe20000410000 */
[--C-:B------:R-:W-:Y:S02]  /*1620*/  @P1 HADD2.F32 R32, -RZ, R26.reuse.H0_H0 ;  /* 0x2000001aff201230 */ /* 0x100fe40000004100 */
[----:B------:R-:W-:Y:S01]  /*1630*/  @P1 FMUL.FTZ R37, R34, R35 ;  /* 0x0000002322251220 */ /* 0x000fe20000410000 */
[----:B------:R-:W-:-:S02]  /*1640*/  @P1 HADD2.F32 R34, -RZ, R26.H1_H1 ;  /* 0x3000001aff221230 */ /* 0x000fc40000004100 */
[----:B-1----:R-:W-:Y:S01]  /*1650*/  @P1 FMUL.FTZ R38, R38, UR23 ;  /* 0x0000001726261c20 */ /* 0x002fe20008410000 */
[--C-:B------:R-:W-:Y:S02]  /*1660*/  @P1 HADD2.F32 R33, -RZ, R7.reuse.H0_H0 ;  /* 0x20000007ff211230 */ /* 0x100fe40000004100 */
[----:B0-----:R-:W-:Y:S01]  /*1670*/  @P1 FMUL.FTZ R32, R32, UR4 ;  /* 0x0000000420201c20 */ /* 0x001fe20008410000 */
[----:B------:R-:W-:Y:S02]  /*1680*/  @P1 HADD2.F32 R35, -RZ, R7.H1_H1 ;  /* 0x30000007ff231230 */ /* 0x000fe40000004100 */
[----:B------:R-:W-:Y:S01]  /*1690*/  @P1 FMUL.FTZ R36, R38, R39 ;  /* 0x0000002726241220 */ /* 0x000fe20000410000 */
[----:B------:R-:W-:Y:S01]  /*16a0*/  CS2R R38, SRZ ;  /* 0x0000000000267805 */ /* 0x000fe2000001ff00 */
[----:B------:R-:W-:Y:S01]  /*16b0*/  @P1 FMUL.FTZ R34, R34, UR5 ;  /* 0x0000000522221c20 */ /* 0x000fe20008410000 */
        /* <DEDUP_REMOVED lines=14> */
.L_x_2196:
[----:B------:R-:W0:Y:S01]  /*17a0*/  @P0 LDC.64 R56, c[0x0][0x3a0] ;  /* 0x0000e800ff380b82 */ /* 0x000e220000000a00 */
[----:B------:R-:W1:Y:S01]  /*17b0*/  @UP1 LDCU.64 UR4, c[0x0][0x390] ;  /* 0x00007200ff0417ac */ /* 0x000e620008000a00 */
[----:B------:R-:W-:Y:S02]  /*17c0*/  IADD3 R50, PT, PT, R59, 0x80, RZ ;  /* 0x000000803b327810 */ /* 0x000fe40007ffe0ff */
[----:B------:R-:W-:-:S03]  /*17d0*/  @P1 IADD3 R58, PT, PT, R58, 0x100, RZ ;  /* 0x000001003a3a1810 */ /* 0x000fc60007ffe0ff */
[----:B------:R-:W-:-:S04]  /*17e0*/  IMAD.WIDE.U32 R50, R50, 0x10, R60 ;  /* 0x0000001032327825 */ /* 0x000fc800078e003c */
[----:B------:R-:W-:Y:S01]  /*17f0*/  HFMA2 R61, -RZ, RZ, 0, 9.5367431640625e-07 ;  /* 0x00000010ff3d7431 */ /* 0x000fe200000001ff */
[----:B------:R2:W-:Y:S02]  /*1800*/  STG.E.128 desc[UR12][R50.64], R32 ;  /* 0x0000002032007986 */ /* 0x0005e4000c101d0c */
[----:B--2---:R-:W-:Y:S02]  /*1810*/  IADD3 R50, PT, PT, R59, 0x100, RZ ;  /* 0x000001003b327810 */ /* 0x004fe40007ffe0ff */
[----:B-1----:R-:W-:-:S04]  /*1820*/  @P1 IMAD.WIDE.U32 R32, R58, R61, UR4 ;  /* 0x000000043a201e25 */ /* 0x002fc8000f8e003d */
[----:B0-----:R-:W-:Y:S01]  /*1830*/  @P0 IMAD.WIDE.U32 R34, R50, 0x10, R56 ;  /* 0x0000001032220825 */ /* 0x001fe200078e0038 */
[----:B------:R0:W5:Y:S04]  /*1840*/  @P1 LDG.E.128 R24, desc[UR12][R32.64] ;  /* 0x0000000c20181981 */ /* 0x000168000c1e1d00 */
[----:B------:R0:W5:Y:S01]  /*1850*/  @P0 LDG.E.128 R28, desc[UR12][R34.64] ;  /* 0x0000000c221c0981 */ /* 0x000162000c1e1d00 */
[----:B------:R-:W-:Y:S05]  /*1860*/  @!P0 BRA `(.L_x_2197) ;  /* 0x0000000000f88947 */ /* 0x000fea0003800000 */
[----:B------:R-:W-:Y:S01]  /*1870*/  ISETP.LT.AND P0, PT, RZ, UR25, PT ;  /* 0x00000019ff007c0c */ /* 0x000fe2000bf01270 */
[--C-:B-----5:R-:W-:Y:S02]  /*1880*/  HADD2.F32 R56, -RZ, R28.reuse.H0_H0 ;  /* 0x2000001cff387230 */ /* 0x120fe40000004100 */
[----:B------:R-:W-:Y:S02]  /*1890*/  HADD2.F32 R57, -RZ, R28.H1_H1 ;  /* 0x3000001cff397230 */ /* 0x000fe40000004100 */
[--C-:B------:R-:W-:Y:S02]  /*18a0*/  HADD2.F32 R58, -RZ, R29.reuse.H0_H0 ;  /* 0x2000001dff3a7230 */ /* 0x100fe40000004100 */
[----:B------:R-:W-:Y:S02]  /*18b0*/  HADD2.F32 R59, -RZ, R29.H1_H1 ;  /* 0x3000001dff3b7230 */ /* 0x000fe40000004100 */
[--C-:B------:R-:W-:Y:S02]  /*18c0*/  HADD2.F32 R60, -RZ, R30.reuse.H0_H0 ;  /* 0x2000001eff3c7230 */ /* 0x100fe40000004100 */
[----:B------:R-:W-:-:S02]  /*18d0*/  HADD2.F32 R61, -RZ, R30.H1_H1 ;  /* 0x3000001eff3d7230 */ /* 0x000fc40000004100 */
[----:B0-----:R-:W0:Y:S01]  /*18e0*/  @P0 LDC R33, c[0x0][0x40c] ;  /* 0x00010300ff210b82 */ /* 0x001e220000000800 */
[----:B------:R-:W-:Y:S02]  /*18f0*/  @P0 HADD2.F32 R32, -RZ, R24.H0_H0 ;  /* 0x20000018ff200230 */ /* 0x000fe40000004100 */
[--C-:B------:R-:W-:Y:S02]  /*1900*/  HADD2.F32 R62, -RZ, R31.reuse.H0_H0 ;  /* 0x2000001fff3e7230 */ /* 0x100fe40000004100 */
[----:B------:R-:W-:-:S03]  /*1910*/  HADD2.F32 R63, -RZ, R31.H1_H1 ;  /* 0x3000001fff3f7230 */ /* 0x000fc60000004100 */
[----:B------:R-:W1:Y:S01]  /*1920*/  @P0 LDC R35, c[0x0][0x40c] ;  /* 0x00010300ff230b82 */ /* 0x000e620000000800 */
[----:B0-----:R-:W-:Y:S01]  /*1930*/  @P0 FMUL.FTZ R33, R32, R33 ;  /* 0x0000002120210220 */ /* 0x001fe20000410000 */
[----:B------:R-:W-:-:S05]  /*1940*/  @P0 HADD2.F32 R32, -RZ, R10.H0_H0 ;  /* 0x2000000aff200230 */ /* 0x000fca0000004100 */
[----:B------:R-:W-:Y:S01]  /*1950*/  @P0 FFMA.FTZ R56, R33, R32, R56 ;  /* 0x0000002021380223 */ /* 0x000fe20000010038 */
[----:B------:R-:W-:Y:S01]  /*1960*/  @P0 HADD2.F32 R32, -RZ, R24.H1_H1 ;  /* 0x30000018ff200230 */ /* 0x000fe20000004100 */
[----:B------:R-:W0:Y:S04]  /*1970*/  @P0 LDC R33, c[0x0][0x40c] ;  /* 0x00010300ff210b82 */ /* 0x000e280000000800 */
[----:B-1----:R-:W-:Y:S01]  /*1980*/  @P0 FMUL.FTZ R34, R32, R35 ;  /* 0x0000002320220220 */ /* 0x002fe20000410000 */
[----:B------:R-:W-:-:S03]  /*1990*/  @P0 HADD2.F32 R32, -RZ, R10.H1_H1 ;  /* 0x3000000aff200230 */ /* 0x000fc60000004100 */
[----:B------:R-:W1:Y:S02]  /*19a0*/  @P0 LDC R35, c[0x0][0x40c] ;  /* 0x00010300ff230b82 */ /* 0x000e640000000800 */
[----:B------:R-:W-:Y:S01]  /*19b0*/  @P0 FFMA.FTZ R57, R34, R32, R57 ;  /* 0x0000002022390223 */ /* 0x000fe20000010039 */
[----:B------:R-:W-:-:S04]  /*19c0*/  @P0 HADD2.F32 R32, -RZ, R25.H0_H0 ;  /* 0x20000019ff200230 */ /* 0x000fc80000004100 */
[----:B------:R-:W-:Y:S01]  /*19d0*/  F2FP.F16.F32.PACK_AB R77, RZ, R57 ;  /* 0x00000039ff4d723e */ /* 0x000fe200000000ff */
        /* <DEDUP_REMOVED lines=17> */
[----:B------:R-:W-:-:S05]  /*1af0*/  @P0 HADD2.F32 R32, -RZ, R40.H1_H1 ;  /* 0x30000028ff200230 */ /* 0x000fca0000004100 */
[----:B------:R-:W-:Y:S01]  /*1b00*/  @P0 FFMA.FTZ R61, R34, R32, R61 ;  /* 0x00000020223d0223 */ /* 0x000fe2000001003d */
[----:B------:R-:W-:-:S04]  /*1b10*/  @P0 HADD2.F32 R32, -RZ, R27.H0_H0 ;  /* 0x2000001bff200230 */ /* 0x000fc80000004100 */
[----:B------:R-:W-:Y:S01]  /*1b20*/  F2FP.F16.F32.PACK_AB R75, RZ, R61 ;  /* 0x0000003dff4b723e */ /* 0x000fe200000000ff */
[----:B0-----:R-:W-:Y:S01]  /*1b30*/  @P0 FMUL.FTZ R33, R32, R33 ;  /* 0x0000002120210220 */ /* 0x001fe20000410000 */
[----:B------:R-:W-:-:S05]  /*1b40*/  @P0 HADD2.F32 R32, -RZ, R41.H0_H0 ;  /* 0x20000029ff200230 */ /* 0x000fca0000004100 */
[----:B------:R-:W-:Y:S01]  /*1b50*/  @P0 FFMA.FTZ R62, R33, R32, R62 ;  /* 0x00000020213e0223 */ /* 0x000fe2000001003e */
[----:B------:R-:W-:Y:S01]  /*1b60*/  @P0 HADD2.F32 R32, -RZ, R27.H1_H1 ;  /* 0x3000001bff200230 */ /* 0x000fe20000004100 */
[----:B------:R-:W0:Y:S03]  /*1b70*/  @P0 LDC R33, c[0x0][0x40c] ;  /* 0x00010300ff210b82 */ /* 0x000e260000000800 */
[----:B------:R-:W-:Y:S01]  /*1b80*/  F2FP.F16.F32.PACK_AB R51, RZ, R62 ;  /* 0x0000003eff33723e */ /* 0x000fe200000000ff */
[----:B0-----:R-:W-:Y:S01]  /*1b90*/  @P0 FMUL.FTZ R34, R32, R33 ;  /* 0x0000002120220220 */ /* 0x001fe20000410000 */
[----:B------:R-:W-:Y:S01]  /*1ba0*/  @P0 HADD2.F32 R32, -RZ, R41.H1_H1 ;  /* 0x30000029ff200230 */ /* 0x000fe20000004100 */
[----:B------:R-:W-:-:S04]  /*1bb0*/  F2FP.F16.F32.PACK_AB R33, RZ, R58 ;  /* 0x0000003aff21723e */ /* 0x000fc800000000ff */
        /* <DEDUP_REMOVED lines=9> */
.L_x_2197:
[----:B------:R-:W1:Y:S01]  /*1c50*/  @UP1 LDCU UR4, c[0x0][0x40c] ;  /* 0x00008180ff0417ac */ /* 0x000e620008000800 */
[----:B0----5:R-:W-:Y:S01]  /*1c60*/  @P1 HADD2.F32 R32, -RZ, R24.H0_H0 ;  /* 0x20000018ff201230 */ /* 0x021fe20000004100 */
[----:B------:R-:W-:Y:S01]  /*1c70*/  CS2R R56, SRZ ;  /* 0x0000000000387805 */ /* 0x000fe2000001ff00 */
[----:B------:R-:W-:Y:S01]  /*1c80*/  @P1 HADD2.F32 R33, -RZ, R10.H0_H0 ;  /* 0x2000000aff211230 */ /* 0x000fe20000004100 */
[----:B------:R-:W0:Y:S01]  /*1c90*/  @UP1 LDCU UR5, c[0x0][0x40c] ;  /* 0x00008180ff0517ac */ /* 0x000e220008000800 */
[----:B------:R-:W-:Y:S01]  /*1ca0*/  @P1 HADD2.F32 R34, -RZ, R24.H1_H1 ;  /* 0x30000018ff221230 */ /* 0x000fe20000004100 */
[----:B------:R-:W-:Y:S02]  /*1cb0*/  CS2R R58, SRZ ;  /* 0x00000000003a7805 */ /* 0x000fe4000001ff00 */
[----:B------:R-:W-:Y:S01]  /*1cc0*/  CS2R R60, SRZ ;  /* 0x00000000003c7805 */ /* 0x000fe2000001ff00 */
[----:B------:R-:W2:Y:S01]  /*1cd0*/  @UP1 LDCU UR18, c[0x0][0x40c] ;  /* 0x00008180ff1217ac */ /* 0x000ea20008000800 */
[----:B------:R-:W-:Y:S01]  /*1ce0*/  CS2R R62, SRZ ;  /* 0x00000000003e7805 */ /* 0x000fe2000001ff00 */
[----:B-1----:R-:W-:Y:S01]  /*1cf0*/  @P1 FMUL.FTZ R32, R32, UR4 ;  /* 0x0000000420201c20 */ /* 0x002fe20008410000 */
[----:B------:R-:W1:Y:S03]  /*1d00*/  @UP1 LDCU UR4, c[0x0][0x40c] ;  /* 0x00008180ff0417ac */ /* 0x000e660008000800 */
[----:B------:R-:W-:Y:S01]  /*1d10*/  @P1 FMUL.FTZ R56, R32, R33 ;  /* 0x0000002120381220 */ /* 0x000fe20000410000 */
[----:B------:R-:W-:-:S02]  /*1d20*/  @P1 HADD2.F32 R33, -RZ, R10.H1_H1 ;  /* 0x3000000aff211230 */ /* 0x000fc40000004100 */
[----:B0-----:R-:W-:Y:S01]  /*1d30*/  @P1 FMUL.FTZ R34, R34, UR5 ;  /* 0x0000000522221c20 */ /* 0x001fe20008410000 */
[----:B------:R-:W0:Y:S01]  /*1d40*/  @UP1 LDCU UR5, c[0x0][0x40c] ;  /* 0x00008180ff0517ac */ /* 0x000e220008000800 */
[--C-:B------:R-:W-:Y:S02]  /*1d50*/  @P1 HADD2.F32 R32, -RZ, R25.reuse.H0_H0 ;  /* 0x20000019ff201230 */ /* 0x100fe40000004100 */
[----:B------:R-:W-:Y:S01]  /*1d60*/  @P1 FMUL.FTZ R57, R34, R33 ;  /* 0x0000002122391220 */ /* 0x000fe20000410000 */
[----:B------:R-:W-:Y:S02]  /*1d70*/  @P1 HADD2.F32 R34, -RZ, R25.H1_H1 ;  /* 0x30000019ff221230 */ /* 0x000fe40000004100 */
[----:B------:R-:W-:Y:S02]  /*1d80*/  @P1 HADD2.F32 R33, -RZ, R11.H0_H0 ;  /* 0x2000000bff211230 */ /* 0x000fe40000004100 */
[----:B--2---:R-:W-:Y:S01]  /*1d90*/  @P1 FMUL.FTZ R32, R32, UR18 ;  /* 0x0000001220201c20 */ /* 0x004fe20008410000 */
[----:B------:R-:W-:-:S03]  /*1da0*/  F2FP.F16.F32.PACK_AB R76, RZ, R57 ;  /* 0x00000039ff4c723e */ /* 0x000fc600000000ff */
[----:B------:R-:W-:Y:S01]  /*1db0*/  @P1 FMUL.FTZ R58, R32, R33 ;  /* 0x00000021203a1220 */ /* 0x000fe20000410000 */
[----:B-1----:R-:W-:Y:S01]  /*1dc0*/  @P1 FMUL.FTZ R34, R34, UR4 ;  /* 0x0000000422221c20 */ /* 0x002fe20008410000 */
[----:B------:R-:W1:Y:S01]  /*1dd0*/  @UP1 LDCU UR4, c[0x0][0x40c] ;  /* 0x00008180ff0417ac */ /* 0x000e620008000800 */
[----:B------:R-:W-:Y:S02]  /*1de0*/  @P1 HADD2.F32 R33, -RZ, R11.H1_H1 ;  /* 0x3000000bff211230 */ /* 0x000fe40000004100 */
[----:B------:R-:W-:-:S03]  /*1df0*/  @P1 HADD2.F32 R32, -RZ, R26.H0_H0 ;  /* 0x2000001aff201230 */ /* 0x000fc60000004100 */
[----:B------:R-:W-:Y:S01]  /*1e00*/  @P1 FMUL.FTZ R59, R34, R33 ;  /* 0x00000021223b1220 */ /* 0x000fe20000410000 */
[----:B------:R-:W-:Y:S02]  /*1e10*/  @P1 HADD2.F32 R33, -RZ, R40.H0_H0 ;  /* 0x20000028ff211230 */ /* 0x000fe40000004100 */
[----:B0-----:R-:W-:Y:S01]  /*1e20*/  @P1 FMUL.FTZ R32, R32, UR5 ;  /* 0x0000000520201c20 */ /* 0x001fe20008410000 */
[----:B------:R-:W0:Y:S01]  /*1e30*/  @UP1 LDCU UR5, c[0x0][0x40c] ;  /* 0x00008180ff0517ac */ /* 0x000e220008000800 */
[----:B------:R-:W-:Y:S02]  /*1e40*/  F2FP.F16.F32.PACK_AB R75, RZ, R59 ;  /* 0x0000003bff4b723e */ /* 0x000fe400000000ff */
[----:B------:R-:W-:Y:S01]  /*1e50*/  @P1 FMUL.FTZ R60, R32, R33 ;  /* 0x00000021203c1220 */ /* 0x000fe20000410000 */
[----:B------:R-:W-:Y:S02]  /*1e60*/  @P1 HADD2.F32 R32, -RZ, R26.H1_H1 ;  /* 0x3000001aff201230 */ /* 0x000fe40000004100 */
[----:B------:R-:W-:-:S02]  /*1e70*/  @P1 HADD2.F32 R33, -RZ, R40.H1_H1 ;  /* 0x30000028ff211230 */ /* 0x000fc40000004100 */
[----:B------:R-:W-:Y:S01]  /*1e80*/  F2FP.F16.F32.PACK_AB R34, RZ, R60 ;  /* 0x0000003cff22723e */ /* 0x000fe200000000ff */
[----:B-1----:R-:W-:Y:S01]  /*1e90*/  @P1 FMUL.FTZ R32, R32, UR4 ;  /* 0x0000000420201c20 */ /* 0x002fe20008410000 */
[----:B------:R-:W1:Y:S03]  /*1ea0*/  @UP1 LDCU UR4, c[0x0][0x40c] ;  /* 0x00008180ff0417ac */ /* 0x000e660008000800 */
[----:B------:R-:W-:Y:S01]  /*1eb0*/  @P1 FMUL.FTZ R61, R32, R33 ;  /* 0x00000021203d1220 */ /* 0x000fe20000410000 */
[----:B------:R-:W-:Y:S02]  /*1ec0*/  @P1 HADD2.F32 R32, -RZ, R27.H0_H0 ;  /* 0x2000001bff201230 */ /* 0x000fe40000004100 */
[----:B------:R-:W-:Y:S02]  /*1ed0*/  @P1 HADD2.F32 R33, -RZ, R41.H0_H0 ;  /* 0x20000029ff211230 */ /* 0x000fe40000004100 */
[----:B------:R-:W-:Y:S01]  /*1ee0*/  F2FP.F16.F32.PACK_AB R51, RZ, R61 ;  /* 0x0000003dff33723e */ /* 0x000fe200000000ff */
[----:B0-----:R-:W-:-:S03]  /*1ef0*/  @P1 FMUL.FTZ R32, R32, UR5 ;  /* 0x0000000520201c20 */ /* 0x001fc60008410000 */
[----:B------:R-:W-:Y:S01]  /*1f00*/  PRMT R34, R34, 0x5410, R51 ;  /* 0x0000541022227816 */ /* 0x000fe20000000033 */
[----:B------:R-:W-:Y:S01]  /*1f10*/  @P1 FMUL.FTZ R62, R32, R33 ;  /* 0x00000021203e1220 */ /* 0x000fe20000410000 */
[----:B------:R-:W-:Y:S02]  /*1f20*/  @P1 HADD2.F32 R32, -RZ, R27.H1_H1 ;  /* 0x3000001bff201230 */ /* 0x000fe40000004100 */
[----:B------:R-:W-:Y:S02]  /*1f30*/  @P1 HADD2.F32 R33, -RZ, R41.H1_H1 ;  /* 0x30000029ff211230 */ /* 0x000fe40000004100 */
[----:B------:R-:W-:Y:S01]  /*1f40*/  F2FP.F16.F32.PACK_AB R35, RZ, R62 ;  /* 0x0000003eff23723e */ /* 0x000fe200000000ff */
[----:B-1----:R-:W-:-:S04]  /*1f50*/  @P1 FMUL.FTZ R32, R32, UR4 ;  /* 0x0000000420201c20 */ /* 0x002fc80008410000 */
[----:B------:R-:W-:Y:S01]  /*1f60*/  @P1 FMUL.FTZ R63, R32, R33 ;  /* 0x00000021203f1220 */ /* 0x000fe20000410000 */
[----:B------:R-:W-:Y:S02]  /*1f70*/  F2FP.F16.F32.PACK_AB R32, RZ, R56 ;  /* 0x00000038ff20723e */ /* 0x000fe400000000ff */
[----:B------:R-:W-:Y:S02]  /*1f80*/  F2FP.F16.F32.PACK_AB R33, RZ, R58 ;  /* 0x0000003aff21723e */ /* 0x000fe400000000ff */
[----:B------:R-:W-:Y:S02]  /*1f90*/  F2FP.F16.F32.PACK_AB R77, RZ, R63 ;  /* 0x0000003fff4d723e */ /* 0x000fe400000000ff */
[----:B------:R-:W-:Y:S02]  /*1fa0*/  PRMT R32, R32, 0x5410, R76 ;  /* 0x0000541020207816 */ /* 0x000fe4000000004c */
[----:B------:R-:W-:Y:S02]  /*1fb0*/  PRMT R35, R35, 0x5410, R77 ;  /* 0x0000541023237816 */ /* 0x000fe4000000004d */
[----:B------:R-:W-:-:S07]  /*1fc0*/  PRMT R33, R33, 0x5410, R75 ;  /* 0x0000541021217816 */ /* 0x000fce000000004b */
.L_x_2198:
[----:B------:R-:W0:Y:S01]  /*1fd0*/  LDC.64 R76, c[0x0][0x3a8] ;  /* 0x0000ea00ff4c7b82 */ /* 0x000e220000000a00 */
[----:B------:R-:W-:Y:S01]  /*1fe0*/  FADD.FTZ R75, RZ, R55 ;  /* 0x00000037ff4b7221 */ /* 0x000fe20000010000 */
[----:B------:R-:W-:Y:S01]  /*1ff0*/  BSSY.RECONVERGENT B0, `(.L_x_2199) ;  /* 0x000006a000007945 */ /* 0x000fe20003800200 */
[----:B0-----:R-:W-:-:S04]  /*2000*/  IMAD.WIDE.U32 R50, R50, 0x10, R76 ;  /* 0x0000001032327825 */ /* 0x001fc800078e004c */
[----:B------:R-:W-:-:S04]  /*2010*/  FADD.FTZ R76, R75, R54 ;  /* 0x000000364b4c7221 */ /* 0x000fc80000010000 */
        /* <DEDUP_REMOVED lines=9> */
[----:B0-----:R-:W-:-:S04]  /*20b0*/  FADD.FTZ R33, R76, R43 ;  /* 0x0000002b4c217221 */ /* 0x001fc80000010000 */
        /* <DEDUP_REMOVED lines=75> */
[----:B0-----:R-:W-:Y:S02]  /*2570*/  FADD.FTZ R50, R35, R50 ;  /* 0x0000003223327221 */ /* 0x001fe40000010000 */
[----:B------:R-:W0:Y:S03]  /*2580*/  S2R R35, SR_TID.X ;  /* 0x0000000000237919 */ /* 0x000e260000002100 */
[----:B------:R-:W1:Y:S02]  /*2590*/  SHFL.BFLY PT, R33, R50, 0x4, 0x1f ;  /* 0x0c801f0032217f89 */ /* 0x000e6400000e0000 */
[----:B-1----:R-:W-:Y:S01]  /*25a0*/  FADD.FTZ R51, R50, R33 ;  /* 0x0000002132337221 */ /* 0x002fe20000010000 */
[----:B0-----:R-:W-:-:S04]  /*25b0*/  LOP3.LUT P0, R33, R35, 0x1f, RZ, 0xc0, !PT ;  /* 0x0000001f23217812 */ /* 0x001fc8000780c0ff */
        /* <DEDUP_REMOVED lines=13> */
.L_x_2200:
[----:B------:R-:W-:Y:S05]  /*2690*/  BSYNC.RECONVERGENT B0 ;  /* 0x0000000000007941 */ /* 0x000fea0003800200 */
.L_x_2199:
        /* <DEDUP_REMOVED lines=13> */
.L_x_2202:
[----:B------:R-:W-:Y:S05]  /*2770*/  BSYNC.RECONVERGENT B0 ;  /* 0x0000000000007941 */ /* 0x000fea0003800200 */
.L_x_2201:
[----:B0-----:R-:W0:Y:S01]  /*2780*/  SHFL.DOWN PT, R51, R32, 0x2, 0x1f ;  /* 0x08401f0020337f89 */ /* 0x001e2200000e0000 */
[----:B------:R-:W-:Y:S01]  /*2790*/  I2FP.F32.U32 R35, R77 ;  /* 0x0000004d00237245 */ /* 0x000fe20000201000 */
[----:B------:R-:W-:Y:S01]  /*27a0*/  UISETP.GE.AND UP1, UPT, UR6, 0x1, UPT ;  /* 0x000000010600788c */ /* 0x000fe2000bf26270 */
[----:B------:R-:W-:Y:S01]  /*27b0*/  ISETP.NE.AND P0, PT, RZ, UR21, PT ;  /* 0x00000015ff007c0c */ /* 0x000fe2000bf05270 */
[----:B------:R-:W1:Y:S01]  /*27c0*/  SHFL.DOWN PT, R75, R77, 0x2, 0x1f ;  /* 0x08401f004d4b7f89 */ /* 0x000e6200000e0000 */
[----:B0-----:R-:W-:-:S04]  /*27d0*/  FADD.FTZ R50, -R51, R32 ;  /* 0x0000002033327221 */ /* 0x001fc80000010100 */
[----:B------:R-:W-:Y:S01]  /*27e0*/  FMUL.FTZ R50, R50, R50 ;  /* 0x0000003232327220 */ /* 0x000fe20000410000 */
[----:B-1----:R-:W-:Y:S02]  /*27f0*/  IADD3 R34, PT, PT, R75, R77, RZ ;  /* 0x0000004d4b227210 */ /* 0x002fe40007ffe0ff */
[----:B------:R-:W-:Y:S01]  /*2800*/  I2FP.F32.S32 R76, R75 ;  /* 0x0000004b004c7245 */ /* 0x000fe20000201400 */
[----:B------:R-:W-:Y:S02]  /*2810*/  FMUL.FTZ R75, R50, R35 ;  /* 0x00000023324b7220 */ /* 0x000fe40000410000 */
[----:B------:R-:W-:Y:S02]  /*2820*/  SHFL.DOWN PT, R77, R34, 0x1, 0x1f ;  /* 0x08201f00224d7f89 */ /* 0x000fe400000e0000 */
[-C--:B------:R-:W-:Y:S01]  /*2830*/  FMUL.FTZ R50, R75, R76.reuse ;  /* 0x0000004c4b327220 */ /* 0x080fe20000410000 */
[----:B------:R-:W-:-:S04]  /*2840*/  FMUL.FTZ R76, R51, R76 ;  /* 0x0000004c334c7220 */ /* 0x000fc80000410000 */
[----:B------:R-:W-:Y:S02]  /*2850*/  FFMA.FTZ R35, R35, R32, R76 ;  /* 0x0000002023237223 */ /* 0x000fe4000001004c */
[----:B------:R-:W0:Y:S02]  /*2860*/  SHFL.DOWN PT, R32, R33, 0x2, 0x1f ;  /* 0x08401f0021207f89 */ /* 0x000e2400000e0000 */
[----:B0-----:R-:W-:Y:S01]  /*2870*/  FADD.FTZ R76, R32, R33 ;  /* 0x00000021204c7221 */ /* 0x001fe20000010000 */
[----:B------:R-:W-:-:S04]  /*2880*/  I2FP.F32.S32 R32, R34 ;  /* 0x0000002200207245 */ /* 0x000fc80000201400 */
[----:B------:R-:W0:Y:S02]  /*2890*/  MUFU.RCP R51, R32 ;  /* 0x0000002000337308 */ /* 0x000e240000001000 */
[C---:B0-----:R-:W-:Y:S01]  /*28a0*/  FMUL.FTZ R35, R51.reuse, R35 ;  /* 0x0000002333237220 */ /* 0x041fe20000410000 */
[----:B------:R-:W-:Y:S01]  /*28b0*/  FFMA.FTZ R50, R51, R50, R76 ;  /* 0x0000003233327223 */ /* 0x000fe2000001004c */
[-C--:B------:R-:W-:Y:S02]  /*28c0*/  IADD3 R51, PT, PT, R34, R77.reuse, RZ ;  /* 0x0000004d22337210 */ /* 0x080fe40007ffe0ff */
[----:B------:R-:W-:Y:S01]  /*28d0*/  I2FP.F32.S32 R77, R77 ;  /* 0x0000004d004d7245 */ /* 0x000fe20000201400 */
[----:B------:R-:W0:Y:S02]  /*28e0*/  SHFL.DOWN PT, R76, R35, 0x1, 0x1f ;  /* 0x08201f00234c7f89 */ /* 0x000e2400000e0000 */
[----:B0-----:R-:W-:-:S04]  /*28f0*/  FADD.FTZ R75, R35, -R76 ;  /* 0x8000004c234b7221 */ /* 0x001fc80000010000 */
[----:B------:R-:W-:-:S04]  /*2900*/  FMUL.FTZ R75, R75, R75 ;  /* 0x0000004b4b4b7220 */ /* 0x000fc80000410000 */
[----:B------:R-:W-:Y:S02]  /*2910*/  FMUL.FTZ R33, R32, R75 ;  /* 0x0000004b20217220 */ /* 0x000fe40000410000 */
[----:B------:R-:W0:Y:S02]  /*2920*/  SHFL.DOWN PT, R75, R50, 0x1, 0x1f ;  /* 0x08201f00324b7f89 */ /* 0x000e2400000e0000 */
[-C--:B------:R-:W-:Y:S01]  /*2930*/  FMUL.FTZ R33, R33, R77.reuse ;  /* 0x0000004d21217220 */ /* 0x080fe20000410000 */
[----:B------:R-:W-:Y:S02]  /*2940*/  FMUL.FTZ R77, R76, R77 ;  /* 0x0000004d4c4d7220 */ /* 0x000fe40000410000 */
[----:B------:R-:W1:Y:S02]  /*2950*/  S2R R76, SR_TID.X ;  /* 0x00000000004c7919 */ /* 0x000e640000002100 */
[----:B------:R-:W-:Y:S01]  /*2960*/  FFMA.FTZ R32, R32, R35, R77 ;  /* 0x0000002320207223 */ /* 0x000fe2000001004d */
[----:B------:R-:W-:-:S06]  /*2970*/  I2FP.F32.S32 R35, R51 ;  /* 0x0000003300237245 */ /* 0x000fcc0000201400 */
[----:B------:R-:W2:Y:S01]  /*2980*/  MUFU.RCP R35, R35 ;  /* 0x0000002300237308 */ /* 0x000ea20000001000 */
[----:B0-----:R-:W-:Y:S01]  /*2990*/  FADD.FTZ R34, R50, R75 ;  /* 0x0000004b32227221 */ /* 0x001fe20000010000 */
[----:B------:R-:W-:Y:S01]  /*29a0*/  MOV R75, UR7 ;  /* 0x00000007004b7c02 */ /* 0x000fe20008000f00 */
[C---:B--2---:R-:W-:Y:S02]  /*29b0*/  FMUL.FTZ R51, R35.reuse, R32 ;  /* 0x0000002023337220 */ /* 0x044fe40000410000 */
[----:B------:R-:W-:Y:S02]  /*29c0*/  FFMA.FTZ R34, R35, R33, R34 ;  /* 0x0000002123227223 */ /* 0x000fe40000010022 */
[----:B------:R-:W0:Y:S01]  /*29d0*/  LDC R35, c[0x0][0x448] ;  /* 0x00011200ff237b82 */ /* 0x000e220000000800 */
[----:B-1----:R-:W-:Y:S01]  /*29e0*/  ISETP.NE.AND P1, PT, R76, RZ, PT ;  /* 0x000000ff4c00720c */ /* 0x002fe20003f25270 */
[----:B------:R-:W1:Y:S04]  /*29f0*/  SHFL.IDX PT, R51, R51, RZ, 0x1f ;  /* 0x00001fff33337589 */ /* 0x000e6800000e0000 */
[----:B------:R-:W0:Y:S08]  /*2a00*/  SHFL.IDX PT, R34, R34, RZ, 0x1f ;  /* 0x00001fff22227589 */ /* 0x000e3000000e0000 */
[----:B------:R-:W2:Y:S01]  /*2a10*/  @!P1 LDC.64 R32, c[0x0][0x3c0] ;  /* 0x0000f000ff209b82 */ /* 0x000ea20000000a00 */
[----:B-1----:R-:W-:Y:S01]  /*2a20*/  FMUL.FTZ R50, R51, R51 ;  /* 0x0000003333327220 */ /* 0x002fe20000410000 */
[----:B0-----:R-:W-:-:S04]  /*2a30*/  FFMA.FTZ R35, R34, UR24, R35 ;  /* 0x0000001822237c23 */ /* 0x001fc80008010023 */
[----:B------:R-:W-:-:S05]  /*2a40*/  FSEL R50, R50, RZ, P0 ;  /* 0x000000ff32327208 */ /* 0x000fca0000000000 */
[----:B------:R-:W-:Y:S01]  /*2a50*/  FADD.FTZ R50, R35, R50 ;  /* 0x0000003223327221 */ /* 0x000fe20000010000 */
[----:B------:R-:W-:Y:S01]  /*2a60*/  MOV R35, UR7 ;  /* 0x0000000700237c02 */ /* 0x000fe20008000f00 */
[----:B--2---:R-:W-:-:S04]  /*2a70*/  @!P1 IMAD.WIDE R32, R75, 0x4, R32 ;  /* 0x000000044b209825 */ /* 0x004fc800078e0220 */
[----:B------:R-:W0:Y:S01]  /*2a80*/  MUFU.RSQ R50, R50 ;  /* 0x0000003200327308 */ /* 0x000e220000001400 */
[----:B------:R1:W-:Y:S02]  /*2a90*/  @!P1 STG.E desc[UR12][R32.64], R51 ;  /* 0x0000003320009986 */ /* 0x0003e4000c10190c */
[----:B-1----:R-:W1:Y:S02]  /*2aa0*/  @!P1 LDC.64 R32, c[0x0][0x3c8] ;  /* 0x0000f200ff209b82 */ /* 0x002e640000000a00 */
[----:B-1----:R-:W-:-:S05]  /*2ab0*/  @!P1 IMAD.WIDE R32, R35, 0x4, R32 ;  /* 0x0000000423209825 */ /* 0x002fca00078e0220 */
[----:B0-----:R0:W-:Y:S01]  /*2ac0*/  @!P1 STG.E desc[UR12][R32.64], R50 ;  /* 0x0000003220009986 */ /* 0x0011e2000c10190c */
[----:B------:R-:W-:Y:S05]  /*2ad0*/  BRA.U !UP1, `(.L_x_2203) ;  /* 0x0000000909507547 */ /* 0x000fea000b800000 */
[----:B------:R-:W-:Y:S01]  /*2ae0*/  FSEL R51, R51, RZ, !P0 ;  /* 0x000000ff33337208 */ /* 0x000fe20004000000 */
[----:B0-----:R-:W-:Y:S01]  /*2af0*/  HADD2.F32 R33, -RZ, R74.H0_H0 ;  /* 0x2000004aff217230 */ /* 0x001fe20000004100 */
[----:B------:R-:W-:Y:S01]  /*2b00*/  UIADD3 UR4, UPT, UPT, UR6, -0x1, URZ ;  /* 0xffffffff06047890 */ /* 0x000fe2000fffe0ff */
[----:B------:R-:W-:Y:S02]  /*2b10*/  HADD2.F32 R35, -RZ, R20.H0_H0 ;  /* 0x20000014ff237230 */ /* 0x000fe40000004100 */
[C---:B------:R-:W-:Y:S01]  /*2b20*/  FADD.FTZ R55, -R51.reuse, R55 ;  /* 0x0000003733377221 */ /* 0x040fe20000010100 */
[----:B------:R-:W-:Y:S02]  /*2b30*/  HADD2.F32 R34, -RZ, R74.H1_H1 ;  /* 0x3000004aff227230 */ /* 0x000fe40000004100 */
[C---:B------:R-:W-:Y:S01]  /*2b40*/  FADD.FTZ R53, -R51.reuse, R53 ;  /* 0x0000003533357221 */ /* 0x040fe20000010100 */
[C---:B------:R-:W-:Y:S01]  /*2b50*/  FADD.FTZ R49, -R51.reuse, R49 ;  /* 0x0000003133317221 */ /* 0x040fe20000010100 */
[----:B------:R-:W-:Y:S01]  /*2b60*/  FMUL.FTZ R32, R50, R55 ;  /* 0x0000003732207220 */ /* 0x000fe20000410000 */
[C---:B------:R-:W-:Y:S01]  /*2b70*/  FADD.FTZ R47, -R51.reuse, R47 ;  /* 0x0000002f332f7221 */ /* 0x040fe20000010100 */
[----:B------:R-:W-:Y:S01]  /*2b80*/  UIMAD UR4, UR4, UR20, URZ ;  /* 0x00000014040472a4 */ /* 0x000fe2000f8e02ff */
[C---:B------:R-:W-:Y:S01]  /*2b90*/  FADD.FTZ R45, -R51.reuse, R45 ;  /* 0x0000002d332d7221 */ /* 0x040fe20000010100 */
[----:B------:R-:W-:Y:S01]  /*2ba0*/  FFMA.FTZ R32, R32, R33, R35 ;  /* 0x0000002120207223 */ /* 0x000fe20000010023 */
[----:B------:R-:W-:Y:S01]  /*2bb0*/  FADD.FTZ R33, -R51, R54 ;  /* 0x0000003633217221 */ /* 0x000fe20000010100 */
[----:B------:R-:W-:-:S02]  /*2bc0*/  HADD2.F32 R54, -RZ, R20.H1_H1 ;  /* 0x30000014ff367230 */ /* 0x000fc40000004100 */
[----:B------:R-:W-:Y:S01]  /*2bd0*/  FADD.FTZ R35, -R51, R52 ;  /* 0x0000003433237221 */ /* 0x000fe20000010100 */
[--C-:B------:R-:W-:Y:S02]  /*2be0*/  HADD2.F32 R52, -RZ, R73.reuse.H1_H1 ;  /* 0x30000049ff347230 */ /* 0x100fe40000004100 */
[C---:B------:R-:W-:Y:S01]  /*2bf0*/  FMUL.FTZ R33, R50.reuse, R33 ;  /* 0x0000002132217220 */ /* 0x040fe20000410000 */
[----:B------:R-:W-:Y:S01]  /*2c00*/  USHF.R.S32.HI UR5, URZ, 0x1f, UR4 ;  /* 0x0000001fff057899 */ /* 0x000fe20008011404 */
[C---:B------:R-:W-:Y:S01]  /*2c10*/  FMUL.FTZ R35, R50.reuse, R35 ;  /* 0x0000002332237220 */ /* 0x040fe20000410000 */
[C---:B------:R-:W-:Y:S01]  /*2c20*/  FMUL.FTZ R45, R50.reuse, R45 ;  /* 0x0000002d322d7220 */ /* 0x040fe20000410000 */
[----:B------:R-:W-:Y:S01]  /*2c30*/  FFMA.FTZ R55, R33, R34, R54 ;  /* 0x0000002221377223 */ /* 0x000fe20000010036 */
[----:B------:R-:W-:Y:S02]  /*2c40*/  HADD2.F32 R34, -RZ, R73.H0_H0 ;  /* 0x20000049ff227230 */ /* 0x000fe40000004100 */
[----:B------:R-:W-:Y:S01]  /*2c50*/  FMUL.FTZ R33, R50, R53 ;  /* 0x0000003532217220 */ /* 0x000fe20000410000 */
[--C-:B------:R-:W-:Y:S01]  /*2c60*/  HADD2.F32 R54, -RZ, R21.reuse.H0_H0 ;  /* 0x20000015ff367230 */ /* 0x100fe20000004100 */
[----:B------:R-:W-:Y:S01]  /*2c70*/  ULEA.HI UR5, UR5, UR4, URZ, 0x3 ;  /* 0x0000000405057291 */ /* 0x000fe2000f8f18ff */
[----:B------:R-:W-:Y:S01]  /*2c80*/  F2FP.F16.F32.PACK_AB R32, R55, R32 ;  /* 0x000000203720723e */ /* 0x000fe200000000ff */
[C---:B------:R-:W-:Y:S01]  /*2c90*/  FADD.FTZ R43, -R51.reuse, R43 ;  /* 0x0000002b332b7221 */ /* 0x040fe20000010100 */
[----:B------:R-:W-:Y:S01]  /*2ca0*/  FADD.FTZ R55, -R51, R44 ;  /* 0x0000002c33377221 */ /* 0x000fe20000010100 */
[----:B------:R-:W-:Y:S01]  /*2cb0*/  FFMA.FTZ R33, R33, R34, R54 ;  /* 0x0000002221217223 */ /* 0x000fe20000010036 */
[----:B------:R-:W-:-:S02]  /*2cc0*/  HADD2.F32 R34, -RZ, R21.H1_H1 ;  /* 0x30000015ff227230 */ /* 0x000fc40000004100 */
[----:B------:R-:W-:Y:S01]  /*2cd0*/  FADD.FTZ R37, -R51, R37 ;  /* 0x0000002533257221 */ /* 0x000fe20000010100 */
[----:B------:R-:W-:Y:S02]  /*2ce0*/  HADD2.F32 R54, -RZ, R22.H1_H1 ;  /* 0x30000016ff367230 */ /* 0x000fe40000004100 */
[C---:B------:R-:W-:Y:S01]  /*2cf0*/  FMUL.FTZ R55, R50.reuse, R55 ;  /* 0x0000003732377220 */ /* 0x040fe20000410000 */
[----:B------:R-:W-:Y:S02]  /*2d00*/  HADD2.F32 R44, -RZ, R70.H1_H1 ;  /* 0x30000046ff2c7230 */ /* 0x000fe40000004100 */
[----:B------:R-:W-:Y:S01]  /*2d10*/  FFMA.FTZ R52, R35, R52, R34 ;  /* 0x0000003423347223 */ /* 0x000fe20000010022 */
[C---:B------:R-:W-:Y:S01]  /*2d20*/  FMUL.FTZ R34, R50.reuse, R49 ;  /* 0x0000003132227220 */ /* 0x040fe20000410000 */
[----:B------:R-:W-:Y:S02]  /*2d30*/  HADD2.F32 R35, -RZ, R72.H0_H0 ;  /* 0x20000048ff237230 */ /* 0x000fe40000004100 */
[----:B------:R-:W-:Y:S01]  /*2d40*/  FMUL.FTZ R37, R50, R37 ;  /* 0x0000002532257220 */ /* 0x000fe20000410000 */
[----:B------:R-:W-:Y:S01]  /*2d50*/  HADD2.F32 R49, -RZ, R22.H0_H0 ;  /* 0x20000016ff317230 */ /* 0x000fe20000004100 */
[----:B------:R-:W-:Y:S01]  /*2d60*/  F2FP.F16.F32.PACK_AB R33, R52, R33 ;  /* 0x000000213421723e */ /* 0x000fe200000000ff */
[----:B------:R-:W-:-:S02]  /*2d70*/  HADD2.F32 R52, -RZ, R70.H0_H0 ;  /* 0x20000046ff347230 */ /* 0x000fc40000004100 */
[C---:B------:R-:W-:Y:S01]  /*2d80*/  FADD.FTZ R57, -R51.reuse, R57 ;  /* 0x0000003933397221 */ /* 0x040fe20000010100 */
[C---:B------:R-:W-:Y:S01]  /*2d90*/  FADD.FTZ R59, -R51.reuse, R59 ;  /* 0x0000003b333b7221 */ /* 0x040fe20000010100 */
[----:B------:R-:W-:Y:S01]  /*2da0*/  FFMA.FTZ R34, R34, R35, R49 ;  /* 0x0000002322227223 */ /* 0x000fe20000010031 */
[C---:B------:R-:W-:Y:S01]  /*2db0*/  FADD.FTZ R35, -R51.reuse, R48 ;  /* 0x0000003033237221 */ /* 0x040fe20000010100 */
[----:B------:R-:W-:Y:S02]  /*2dc0*/  HADD2.F32 R48, -RZ, R72.H1_H1 ;  /* 0x30000048ff307230 */ /* 0x000fe40000004100 */
[C---:B------:R-:W-:Y:S01]  /*2dd0*/  FADD.FTZ R61, -R51.reuse, R61 ;  /* 0x0000003d333d7221 */ /* 0x040fe20000010100 */
[----:B------:R-:W-:Y:S01]  /*2de0*/  FADD.FTZ R63, -R51, R63 ;  /* 0x0000003f333f7221 */ /* 0x000fe20000010100 */
[----:B------:R-:W-:-:S03]  /*2df0*/  FMUL.FTZ R35, R50, R35 ;  /* 0x0000002332237220 */ /* 0x000fc60000410000 */
[C---:B------:R-:W-:Y:S01]  /*2e00*/  FMUL.FTZ R63, R50.reuse, R63 ;  /* 0x0000003f323f7220 */ /* 0x040fe20000410000 */
[----:B------:R-:W-:Y:S01]  /*2e10*/  FFMA.FTZ R53, R35, R48, R54 ;  /* 0x0000003023357223 */ /* 0x000fe20000010036 */
[----:B------:R-:W-:Y:S02]  /*2e20*/  HADD2.F32 R48, -RZ, R71.H0_H0 ;  /* 0x20000047ff307230 */ /* 0x000fe40000004100 */
[----:B------:R-:W-:Y:S01]  /*2e30*/  FMUL.FTZ R35, R50, R47 ;  /* 0x0000002f32237220 */ /* 0x000fe20000410000 */
[----:B------:R-:W-:Y:S02]  /*2e40*/  HADD2.F32 R54, -RZ, R23.H0_H0 ;  /* 0x20000017ff367230 */ /* 0x000fe40000004100 */
[----:B------:R-:W-:Y:S01]  /*2e50*/  FADD.FTZ R47, -R51, R46 ;  /* 0x0000002e332f7221 */ /* 0x000fe20000010100 */
[----:B------:R-:W-:Y:S01]  /*2e60*/  HADD2.F32 R46, -RZ, R71.H1_H1 ;  /* 0x30000047ff2e7230 */ /* 0x000fe20000004100 */
[----:B------:R-:W-:Y:S01]  /*2e70*/  F2FP.F16.F32.PACK_AB R34, R53, R34 ;  /* 0x000000223522723e */ /* 0x000fe200000000ff */
[----:B------:R-:W-:Y:S01]  /*2e80*/  FFMA.FTZ R35, R35, R48, R54 ;  /* 0x0000003023237223 */ /* 0x000fe20000010036 */
[----:B------:R-:W-:-:S02]  /*2e90*/  HADD2.F32 R48, -RZ, R23.H1_H1 ;  /* 0x30000017ff307230 */ /* 0x000fc40000004100 */
[----:B------:R-:W-:Y:S01]  /*2ea0*/  FMUL.FTZ R47, R50, R47 ;  /* 0x0000002f322f7220 */ /* 0x000fe20000410000 */
[----:B------:R-:W-:Y:S01]  /*2eb0*/  MOV R53, UR5 ;  /* 0x0000000500357c02 */ /* 0x000fe20008000f00 */
[--C-:B------:R-:W-:Y:S02]  /*2ec0*/  HADD2.F32 R54, -RZ, R16.reuse.H0_H0 ;  /* 0x20000010ff367230 */ /* 0x100fe40000004100 */
[----:B------:R-:W-:Y:S01]  /*2ed0*/  FFMA.FTZ R46, R47, R46, R48 ;  /* 0x0000002e2f2e7223 */ /* 0x000fe20000010030 */
[----:B------:R-:W-:Y:S01]  /*2ee0*/  LEA.HI.SX32 R53, R53, R76, 0x1d ;  /* 0x0000004c35357211 */ /* 0x000fe200078feaff */
[----:B------:R-:W0:Y:S01]  /*2ef0*/  LDC.64 R48, c[0x0][0x428] ;  /* 0x00010a00ff307b82 */ /* 0x000e220000000a00 */
[----:B------:R-:W-:Y:S01]  /*2f00*/  FFMA.FTZ R52, R45, R52, R54 ;  /* 0x000000342d347223 */ /* 0x000fe20000010036 */
[----:B------:R-:W-:Y:S01]  /*2f10*/  FADD.FTZ R45, -R51, R39 ;  /* 0x00000027332d7221 */ /* 0x000fe20000010100 */
[----:B------:R-:W-:Y:S01]  /*2f20*/  F2FP.F16.F32.PACK_AB R35, R46, R35 ;  /* 0x000000232e23723e */ /* 0x000fe200000000ff */
[----:B------:R-:W-:-:S02]  /*2f30*/  HADD2.F32 R54, -RZ, R16.H1_H1 ;  /* 0x30000010ff367230 */ /* 0x000fc40000004100 */
[----:B------:R-:W-:Y:S02]  /*2f40*/  HADD2.F32 R39, -RZ, R69.H1_H1 ;  /* 0x30000045ff277230 */ /* 0x000fe40000004100 */
[----:B0-----:R-:W-:-:S05]  /*2f50*/  IMAD.WIDE.U32 R46, R53, 0x10, R48 ;  /* 0x00000010352e7825 */ /* 0x001fca00078e0030 */
[----:B------:R0:W-:Y:S02]  /*2f60*/  STG.E.128 desc[UR12][R46.64], R32 ;  /* 0x000000202e007986 */ /* 0x0001e4000c101d0c */
[----:B0-----:R-:W-:Y:S02]  /*2f70*/  HADD2.F32 R32, -RZ, R69.H0_H0 ;  /* 0x20000045ff207230 */ /* 0x001fe40000004100 */
[----:B------:R-:W-:Y:S01]  /*2f80*/  FMUL.FTZ R33, R50, R43 ;  /* 0x0000002b32217220 */ /* 0x000fe20000410000 */
[--C-:B------:R-:W-:Y:S02]  /*2f90*/  HADD2.F32 R34, -RZ, R17.reuse.H0_H0 ;  /* 0x20000011ff227230 */ /* 0x100fe40000004100 */
[----:B------:R-:W-:Y:S01]  /*2fa0*/  FADD.FTZ R35, -R51, R42 ;  /* 0x0000002a33237221 */ /* 0x000fe20000010100 */
[----:B------:R-:W-:Y:S02]  /*2fb0*/  HADD2.F32 R43, -RZ, R17.H1_H1 ;  /* 0x30000011ff2b7230 */ /* 0x000fe40000004100 */
[----:B------:R-:W-:Y:S01]  /*2fc0*/  FFMA.FTZ R47, R55, R44, R54 ;  /* 0x0000002c372f7223 */ /* 0x000fe20000010036 */
[----:B------:R-:W-:-:S02]  /*2fd0*/  HADD2.F32 R42, -RZ, R18.H1_H1 ;  /* 0x30000012ff2a7230 */ /* 0x000fc40000004100 */
[----:B------:R-:W-:Y:S01]  /*2fe0*/  FFMA.FTZ R33, R33, R32, R34 ;  /* 0x0000002021217223 */ /* 0x000fe20000010022 */
[C---:B------:R-:W-:Y:S01]  /*2ff0*/  FMUL.FTZ R32, R50.reuse, R35 ;  /* 0x0000002332207220 */ /* 0x040fe20000410000 */
[C---:B------:R-:W-:Y:S01]  /*3000*/  FMUL.FTZ R34, R50.reuse, R45 ;  /* 0x0000002d32227220 */ /* 0x040fe20000410000 */
[----:B------:R-:W-:Y:S02]  /*3010*/  HADD2.F32 R35, -RZ, R68.H0_H0 ;  /* 0x20000044ff237230 */ /* 0x000fe40000004100 */
[----:B------:R-:W-:Y:S01]  /*3020*/  FMUL.FTZ R55, R50, R57 ;  /* 0x0000003932377220 */ /* 0x000fe20000410000 */
[----:B------:R-:W-:Y:S02]  /*3030*/  HADD2.F32 R45, -RZ, R18.H0_H0 ;  /* 0x20000012ff2d7230 */ /* 0x000fe40000004100 */
[----:B------:R-:W-:Y:S01]  /*3040*/  FFMA.FTZ R32, R32, R39, R43 ;  /* 0x0000002720207223 */ /* 0x000fe2000001002b */
[----:B------:R-:W-:Y:S02]  /*3050*/  HADD2.F32 R44, -RZ, R67.H0_H0 ;  /* 0x20000043ff2c7230 */ /* 0x000fe40000004100 */
[----:B------:R-:W-:Y:S01]  /*3060*/  FADD.FTZ R43, -R51, R56 ;  /* 0x00000038332b7221 */ /* 0x000fe20000010100 */
[----:B------:R-:W-:-:S02]  /*3070*/  HADD2.F32 R46, -RZ, R19.H0_H0 ;  /* 0x20000013ff2e7230 */ /* 0x000fc40000004100 */
[----:B------:R-:W-:Y:S01]  /*3080*/  FFMA.FTZ R34, R34, R35, R45 ;  /* 0x0000002322227223 */ /* 0x000fe2000001002d */
[C---:B------:R-:W-:Y:S01]  /*3090*/  FADD.FTZ R35, -R51.reuse, R38 ;  /* 0x0000002633237221 */ /* 0x040fe20000010100 */
[----:B------:R-:W-:Y:S02]  /*30a0*/  HADD2.F32 R38, -RZ, R68.H1_H1 ;  /* 0x30000044ff267230 */ /* 0x000fe40000004100 */
[C---:B------:R-:W-:Y:S01]  /*30b0*/  FMUL.FTZ R43, R50.reuse, R43 ;  /* 0x0000002b322b7220 */ /* 0x040fe20000410000 */
[--C-:B------:R-:W-:Y:S02]  /*30c0*/  HADD2.F32 R54, -RZ, R13.reuse.H0_H0 ;  /* 0x2000000dff367230 */ /* 0x100fe40000004100 */
[----:B------:R-:W-:Y:S01]  /*30d0*/  FMUL.FTZ R35, R50, R35 ;  /* 0x0000002332237220 */ /* 0x000fe20000410000 */
[----:B------:R-:W-:Y:S01]  /*30e0*/  FADD.FTZ R57, -R51, R60 ;  /* 0x0000003c33397221 */ /* 0x000fe20000010100 */
[----:B------:R-:W-:Y:S01]  /*30f0*/  HADD2.F32 R45, -RZ, R13.H1_H1 ;  /* 0x3000000dff2d7230 */ /* 0x000fe20000004100 */
[----:B------:R-:W-:Y:S01]  /*3100*/  F2FP.F16.F32.PACK_AB R33, R32, R33 ;  /* 0x000000212021723e */ /* 0x000fe200000000ff */
[----:B------:R-:W-:Y:S01]  /*3110*/  FFMA.FTZ R39, R35, R38, R42 ;  /* 0x0000002623277223 */ /* 0x000fe2000001002a */
[----:B------:R-:W-:Y:S01]  /*3120*/  FFMA.FTZ R35, R37, R44, R46 ;  /* 0x0000002c25237223 */ /* 0x000fe2000001002e */
[----:B------:R-:W-:Y:S01]  /*3130*/  FADD.FTZ R37, -R51, R36 ;  /* 0x0000002433257221 */ /* 0x000fe20000010100 */
[----:B------:R-:W-:-:S02]  /*3140*/  HADD2.F32 R38, -RZ, R67.H1_H1 ;  /* 0x30000043ff267230 */ /* 0x000fc40000004100 */
[C---:B------:R-:W-:Y:S01]  /*3150*/  FMUL.FTZ R57, R50.reuse, R57 ;  /* 0x0000003932397220 */ /* 0x040fe20000410000 */
[----:B------:R-:W-:Y:S02]  /*3160*/  HADD2.F32 R36, -RZ, R19.H1_H1 ;  /* 0x30000013ff247230 */ /* 0x000fe40000004100 */
[----:B------:R-:W-:Y:S01]  /*3170*/  FMUL.FTZ R37, R50, R37 ;  /* 0x0000002532257220 */ /* 0x000fe20000410000 */
[----:B------:R-:W-:Y:S01]  /*3180*/  HADD2.F32 R42, -RZ, R66.H0_H0 ;  /* 0x20000042ff2a7230 */ /* 0x000fe20000004100 */
[----:B------:R-:W-:Y:S01]  /*3190*/  F2FP.F16.F32.PACK_AB R34, R39, R34 ;  /* 0x000000222722723e */ /* 0x000fe200000000ff */
[----:B------:R-:W-:Y:S02]  /*31a0*/  HADD2.F32 R44, -RZ, R12.H0_H0 ;  /* 0x2000000cff2c7230 */ /* 0x000fe40000004100 */
[----:B------:R-:W-:Y:S01]  /*31b0*/  FFMA.FTZ R38, R37, R38, R36 ;  /* 0x0000002625267223 */ /* 0x000fe20000010024 */
[----:B------:R-:W-:Y:S01]  /*31c0*/  FADD.FTZ R37, -R51, R58 ;  /* 0x0000003a33257221 */ /* 0x000fe20000010100 */
[----:B------:R-:W-:Y:S01]  /*31d0*/  HADD2.F32 R46, -RZ, R65.H0_H0 ;  /* 0x20000041ff2e7230 */ /* 0x000fe20000004100 */
[----:B------:R-:W-:Y:S01]  /*31e0*/  F2FP.F16.F32.PACK_AB R32, R47, R52 ;  /* 0x000000342f20723e */ /* 0x000fe200000000ff */
[----:B------:R-:W-:Y:S01]  /*31f0*/  FFMA.FTZ R36, R43, R42, R44 ;  /* 0x0000002a2b247223 */ /* 0x000fe2000001002c */
[----:B------:R-:W-:-:S02]  /*3200*/  HADD2.F32 R42, -RZ, R66.H1_H1 ;  /* 0x30000042ff2a7230 */ /* 0x000fc40000004100 */
[----:B------:R-:W-:Y:S01]  /*3210*/  FMUL.FTZ R37, R50, R37 ;  /* 0x0000002532257220 */ /* 0x000fe20000410000 */
[----:B------:R-:W-:Y:S01]  /*3220*/  HADD2.F32 R44, -RZ, R12.H1_H1 ;  /* 0x3000000cff2c7230 */ /* 0x000fe20000004100 */
[----:B------:R-:W-:Y:S01]  /*3230*/  F2FP.F16.F32.PACK_AB R35, R38, R35 ;  /* 0x000000232623723e */ /* 0x000fe200000000ff */
[----:B------:R-:W-:Y:S02]  /*3240*/  HADD2.F32 R43, -RZ, R65.H1_H1 ;  /* 0x30000041ff2b7230 */ /* 0x000fe40000004100 */
[----:B------:R-:W-:Y:S01]  /*3250*/  FFMA.FTZ R37, R37, R46, R54 ;  /* 0x0000002e25257223 */ /* 0x000fe20000010036 */
[C---:B------:R-:W-:Y:S01]  /*3260*/  FMUL.FTZ R46, R50.reuse, R59 ;  /* 0x0000003b322e7220 */ /* 0x040fe20000410000 */
[----:B------:R-:W-:Y:S01]  /*3270*/  FFMA.FTZ R55, R55, R42, R44 ;  /* 0x0000002a37377223 */ /* 0x000fe2000001002c */
[----:B------:R-:W-:Y:S01]  /*3280*/  FADD.FTZ R59, -R51, R62 ;  /* 0x0000003e333b7221 */ /* 0x000fe20000010100 */
[----:B------:R-:W-:Y:S02]  /*3290*/  HADD2.F32 R44, -RZ, R64.H0_H0 ;  /* 0x20000040ff2c7230 */ /* 0x000fe40000004100 */
[----:B------:R-:W-:Y:S01]  /*32a0*/  FMUL.FTZ R51, R50, R61 ;  /* 0x0000003d32337220 */ /* 0x000fe20000410000 */
[----:B------:R-:W-:-:S02]  /*32b0*/  HADD2.F32 R54, -RZ, R14.H0_H0 ;  /* 0x2000000eff367230 */ /* 0x000fc40000004100 */
[----:B------:R-:W-:Y:S01]  /*32c0*/  FMUL.FTZ R42, R50, R59 ;  /* 0x0000003b322a7220 */ /* 0x000fe20000410000 */
[----:B------:R-:W-:Y:S02]  /*32d0*/  HADD2.F32 R56, -RZ, R64.H1_H1 ;  /* 0x30000040ff387230 */ /* 0x000fe40000004100 */
[----:B------:R-:W-:Y:S01]  /*32e0*/  FFMA.FTZ R46, R46, R43, R45 ;  /* 0x0000002b2e2e7223 */ /* 0x000fe2000001002d */
[----:B------:R-:W-:Y:S02]  /*32f0*/  HADD2.F32 R58, -RZ, R14.H1_H1 ;  /* 0x3000000eff3a7230 */ /* 0x000fe40000004100 */
[----:B------:R-:W-:Y:S01]  /*3300*/  FFMA.FTZ R50, R57, R44, R54 ;  /* 0x0000002c39327223 */ /* 0x000fe20000010036 */
[----:B------:R-:W-:Y:S01]  /*3310*/  HADD2.F32 R57, -RZ, R9.H0_H0 ;  /* 0x20000009ff397230 */ /* 0x000fe20000004100 */
[----:B------:R-:W-:Y:S01]  /*3320*/  IADD3 R43, PT, PT, R53, 0x80, RZ ;  /* 0x00000080352b7810 */ /* 0x000fe20007ffe0ff */
[----:B------:R-:W-:Y:S02]  /*3330*/  HADD2.F32 R59, -RZ, R15.H0_H0 ;  /* 0x2000000fff3b7230 */ /* 0x000fe40000004100 */
[----:B------:R-:W-:Y:S01]  /*3340*/  FFMA.FTZ R51, R51, R56, R58 ;  /* 0x0000003833337223 */ /* 0x000fe2000001003a */
[----:B------:R-:W-:Y:S01]  /*3350*/  HADD2.F32 R44, -RZ, R9.H1_H1 ;  /* 0x30000009ff2c7230 */ /* 0x000fe20000004100 */
[----:B------:R-:W-:Y:S01]  /*3360*/  IADD3 R45, PT, PT, R53, 0x100, RZ ;  /* 0x00000100352d7810 */ /* 0x000fe20007ffe0ff */
[----:B------:R-:W-:-:S02]  /*3370*/  HADD2.F32 R54, -RZ, R15.H1_H1 ;  /* 0x3000000fff367230 */ /* 0x000fc40000004100 */
[----:B------:R-:W-:Y:S01]  /*3380*/  FFMA.FTZ R57, R42, R57, R59 ;  /* 0x000000392a397223 */ /* 0x000fe2000001003b */
[----:B------:R-:W-:Y:S01]  /*3390*/  IMAD.WIDE.U32 R42, R43, 0x10, R48 ;  /* 0x000000102b2a7825 */ /* 0x000fe200078e0030 */
[----:B------:R-:W-:-:S03]  /*33a0*/  F2FP.F16.F32.PACK_AB R38, R51, R50 ;  /* 0x000000323326723e */ /* 0x000fc600000000ff */
[----:B------:R-:W-:Y:S01]  /*33b0*/  FFMA.FTZ R54, R63, R44, R54 ;  /* 0x0000002c3f367223 */ /* 0x000fe20000010036 */
[----:B------:R-:W-:Y:S01]  /*33c0*/  IMAD.WIDE.U32 R44, R45, 0x10, R48 ;  /* 0x000000102d2c7825 */ /* 0x000fe200078e0030 */
[----:B------:R-:W-:Y:S01]  /*33d0*/  F2FP.F16.F32.PACK_AB R37, R46, R37 ;  /* 0x000000252e25723e */ /* 0x000fe200000000ff */
[----:B------:R1:W-:Y:S01]  /*33e0*/  STG.E.128 desc[UR12][R42.64], R32 ;  /* 0x000000202a007986 */ /* 0x0003e2000c101d0c */
[----:B------:R-:W-:Y:S02]  /*33f0*/  F2FP.F16.F32.PACK_AB R36, R55, R36 ;  /* 0x000000243724723e */ /* 0x000fe400000000ff */
[----:B------:R-:W-:-:S05]  /*3400*/  F2FP.F16.F32.PACK_AB R39, R54, R57 ;  /* 0x000000393627723e */ /* 0x000fca00000000ff */
[----:B------:R1:W-:Y:S02]  /*3410*/  STG.E.128 desc[UR12][R44.64], R36 ;  /* 0x000000242c007986 */ /* 0x0003e4000c101d0c */
.L_x_2203:
[----:B------:R-:W-:Y:S02]  /*3420*/  UIADD3 UR7, UPT, UPT, UR7, UR16, URZ ;  /* 0x0000001007077290 */ /* 0x000fe4000fffe0ff */
[----:B------:R-:W-:Y:S02]  /*3430*/  UPLOP3.LUT UP0, UPT, UPT, UPT, UP0, 0x40, 0x4 ;  /* 0x000000000004789c */ /* 0x000fe40003f0e800 */
[----:B------:R-:W-:-:S09]  /*3440*/  UISETP.GE.AND UP1, UPT, UR7, UR17, UPT ;  /* 0x000000110700728c */ /* 0x000fd2000bf26270 */
[----:B------:R-:W-:Y:S05]  /*3450*/  BRA.U !UP1, `(.L_x_2204) ;  /* 0xffffffd1093c7547 */ /* 0x000fea000b83ffff */
[----:B------:R-:W-:Y:S05]  /*3460*/  EXIT ;  /* 0x000000000000794d */ /* 0x000fea0003800000 */
.L_x_2205:
        /* <DEDUP_REMOVED lines=9> */
.L_x_20754:


//--------------------- .text._ZN10layer_norm13ln_fwd_kernelINS_13Kernel_traitsI6__halfS2_S2_S2_fjLj3072ELj1ELj1ELj4ELj16ENS_18Kernel_traits_baseILj3072ES2_S2_S2_S2_fjLj128EEEEELb1ELb0ELb0ELb0EEEvNS_9FwdParamsE --------------------------
	.section	.text._ZN10layer_norm13ln_fwd_kernelINS_13Kernel_traitsI6__halfS2_S2_S2_fjLj3072ELj1ELj1ELj4ELj16ENS_18Kernel_traits_baseILj3072ES2_S2_S2_S2_fjLj128EEEEELb1ELb0ELb0ELb0EEEvNS_9FwdParamsE,"ax",@progbits
	.align	128
        .global         _ZN10layer_norm13ln_fwd_kernelINS_13Kernel_traitsI6__halfS2_S2_S2_fjLj3072ELj1ELj1ELj4ELj16ENS_18Kernel_traits_baseILj3072ES2_S2_S2_S2_fjLj128EEEEELb1ELb0ELb0ELb0EEEvNS_9FwdParamsE
        .type           _ZN10layer_norm13ln_fwd_kernelINS_13Kernel_traitsI6__halfS2_S2_S2_fjLj3072ELj1ELj1ELj4ELj16ENS_18Kernel_traits_baseILj3072ES2_S2_S2_S2_fjLj128EEEEELb1ELb0ELb0ELb0EEEvNS_9FwdParamsE,@function
        .size           _ZN10layer_norm13ln_fwd_kernelINS_13Kernel_traitsI6__halfS2_S2_S2_fjLj3072ELj1ELj1ELj4ELj16ENS_18Kernel_traits_baseILj3072ES2_S2_S2_S2_fjLj128EEEEELb1ELb0ELb0ELb0EEEvNS_9FwdParamsE,(.L_x_20755 - _ZN10layer_norm13ln_fwd_kernelINS_13Kernel_traitsI6__halfS2_S2_S2_fjLj3072ELj1ELj1ELj4ELj16ENS_18Kernel_traits_baseILj3072ES2_S2_S2_S2_fjLj128EEEEELb1ELb0ELb0ELb0EEEvNS_9FwdParamsE)
        .other          _ZN10layer_norm13ln_fwd_kernelINS_13Kernel_traitsI6__halfS2_S2_S2_fjLj3072ELj1ELj1ELj4ELj16ENS_18Kernel_traits_baseILj3072ES2_S2_S2_S2_fjLj128EEEEELb1ELb0ELb0ELb0EEEvNS_9FwdParamsE,@"STO_CUDA_ENTRY STV_DEFAULT"
_ZN10layer_norm13ln_fwd_kernelINS_13Kernel_traitsI6__halfS2_S2_S2_fjLj3072ELj1ELj1ELj4ELj16ENS_18Kernel_traits_baseILj3072ES2_S2_S2_S2_fjLj128EEEEELb1ELb0ELb0ELb0EEEvNS_9FwdParamsE:
.text._ZN10layer_norm13ln_fwd_kernelINS_13Kernel_traitsI6__halfS2_S2_S2_fjLj3072ELj1ELj1ELj4ELj16ENS_18Kernel_traits_baseILj3072ES2_S2_S2_S2_fjLj128EEEEELb1ELb0ELb0ELb0EEEvNS_9FwdParamsE:
        /* <DEDUP_REMOVED lines=21> */
[----:B---3--:R-:W-:-:S03]  /*0150*/  LOP3.LUT R5, R0, 0x1f, R15, 0xf8, !PT ;  /* 0x0000001f00057812 */ /* 0x008fc600078ef80f */
[----:B------:R-:W0:Y:S02]  /*0160*/  LDC R14, c[0x0][0x360] ;  /* 0x0000d800ff0e7b82 */ /* 0x000e240000000800 */
[----:B0-----:R-:W-:Y:S01]  /*0170*/  IMAD R14, R14, UR10, R15 ;  /* 0x0000000a0e0e7c24 */ /* 0x001fe2000f8e020f */
[----:B--2---:R-:W-:Y:S02]  /*0180*/  @P0 R2UR UR8, R2 ;  /* 0x00000000020802ca */ /* 0x004fe400000e0000 */
[----:B------:R-:W-:Y:S02]  /*0190*/  SHF.R.S32.HI R2, RZ, 0x1f, R13 ;  /* 0x0000001fff027819 */ /* 0x000fe4000001140d */
[----:B-1----:R-:W-:Y:S02]  /*01a0*/  @P0 IADD3 R4, P1, PT, R6, R9, RZ ;  /* 0x0000000906040210 */ /* 0x002fe40007f3e0ff */
[----:B------:R-:W-:Y:S02]  /*01b0*/  @P0 R2UR UR9, R3 ;  /* 0x00000000030902ca */ /* 0x000fe400000e0000 */
[----:B------:R-:W-:Y:S01]  /*01c0*/  LEA.HI R2, R2, R13, RZ, 0x3 ;  /* 0x0000000d02027211 */ /* 0x000fe200078f18ff */
[----:B------:R-:W-:Y:S01]  /*01d0*/  @P0 IMAD.X R11, RZ, RZ, R7, P1 ;  /* 0x000000ffff0b0224 */ /* 0x000fe200008e0607 */
[----:B------:R-:W-:-:S02]  /*01e0*/  LOP3.LUT R6, R5, 0x7f, RZ, 0x3c, !PT ;  /* 0x0000007f05067812 */ /* 0x000fc400078e3cff */
[----:B------:R-:W-:Y:S01]  /*01f0*/  SHF.R.S32.HI R3, RZ, 0x3, R2 ;  /* 0x00000003ff037819 */ /* 0x000fe20000011402 */
[----:B------:R-:W-:Y:S01]  /*0200*/  UIADD3 UR15, UPT, UPT, UR8, -0x61c88647, URZ ;  /* 0x9e3779b9080f7890 */ /* 0x000fe2000fffe0ff */
[--C-:B------:R-:W-:Y:S01]  /*0210*/  SHF.R.U64 R12, R4, 0x2, R11.reuse ;  /* 0x00000002040c7819 */ /* 0x100fe2000000120b */
[----:B------:R-:W-:Y:S01]  /*0220*/  UIADD3 UR19, UPT, UPT, UR8, 0x3c6ef372, URZ ;  /* 0x3c6ef37208137890 */ /* 0x000fe2000fffe0ff */
[----:B------:R-:W-:Y:S01]  /*0230*/  LOP3.LUT R2, R15, 0x1f, RZ, 0xc0, !PT ;  /* 0x0000001f0f027812 */ /* 0x000fe200078ec0ff */
[----:B------:R-:W-:Y:S01]  /*0240*/  IMAD.IADD R13, R3, 0x1, R6 ;  /* 0x00000001030d7824 */ /* 0x000fe200078e0206 */
[----:B------:R-:W-:Y:S01]  /*0250*/  SHF.R.U32.HI R11, RZ, 0x2, R11 ;  /* 0x00000002ff0b7819 */ /* 0x000fe2000001160b */
[----:B------:R-:W-:Y:S02]  /*0260*/  UIADD3 UR18, UPT, UPT, UR9, -0x4498517b, URZ ;  /* 0xbb67ae8509127890 */ /* 0x000fe4000fffe0ff */
[----:B------:R-:W-:Y:S02]  /*0270*/  UIADD3 UR20, UPT, UPT, UR9, 0x76cf5d0a, URZ ;  /* 0x76cf5d0a09147890 */ /* 0x000fe4000fffe0ff */
        /* <DEDUP_REMOVED lines=40> */
.L_x_2207:
        /* <DEDUP_REMOVED lines=22> */
.L_x_2208:
[----:B------:R-:W-:Y:S05]  /*0660*/  BSYNC.RECONVERGENT B0 ;  /* 0x0000000000007941 */ /* 0x000fea0003800200 */
.L_x_2206:
[----:B------:R-:W0:Y:S02]  /*0670*/  LDCU UR4, c[0x0][0x384] ;  /* 0x00007080ff0477ac */ /* 0x000e240008000800 */
[----:B0-----:R-:W-:-:S06]  /*0680*/  UISETP.GE.AND UP0, UPT, UR10, UR4, UPT ;  /* 0x000000040a00728c */ /* 0x001fcc000bf06270 */
[----:B------:R-:W-:-:S13]  /*0690*/  PLOP3.LUT P0, PT, PT, PT, UP0, 0x80, 0x8 ;  /* 0x000000000008781c */ /* 0x000fda0003f0f008 */
[----:B------:R-:W-:Y:S05]  /*06a0*/  @P0 EXIT ;  /* 0x000000000000094d */ /* 0x000fea0003800000 */
[----:B------:R-:W-:Y:S01]  /*06b0*/  IMAD.HI.U32 R6, R14, -0x326172a9, RZ ;  /* 0xcd9e8d570e067827 */ /* 0x000fe200078e00ff */
[C---:B------:R-:W-:Y:S01]  /*06c0*/  LOP3.LUT R43, R3.reuse, 0x7f, RZ, 0xc0, !PT ;  /* 0x0000007f032b7812 */ /* 0x040fe200078ec0ff */
[----:B------:R-:W0:Y:S01]  /*06d0*/  LDCU.64 UR4, c[0x0][0x3e0] ;  /* 0x00007c00ff0477ac */ /* 0x000e220008000a00 */
[----:B------:R-:W-:Y:S01]  /*06e0*/  SHF.L.U32 R3, R3, 0x1, RZ ;  /* 0x0000000103037819 */ /* 0x000fe200000006ff */
[C---:B------:R-:W-:Y:S01]  /*06f0*/  IMAD.HI.U32 R5, R12.reuse, -0x2daee0ad, RZ ;  /* 0xd2511f530c057827 */ /* 0x040fe200078e00ff */
[----:B------:R-:W-:Y:S01]  /*0700*/  LOP3.LUT R6, R11, UR8, R6, 0x96, !PT ;  /* 0x000000080b067c12 */ /* 0x000fe2000f8e9606 */
[----:B------:R-:W1:Y:S01]  /*0710*/  LDCU UR35, c[0x0][0x388] ;  /* 0x00007100ff2377ac */ /* 0x000e620008000800 */
[----:B------:R-:W-:Y:S01]  /*0720*/  LOP3.LUT R3, R3, 0xffffff00, RZ, 0xc0, !PT ;  /* 0xffffff0003037812 */ /* 0x000fe200078ec0ff */
[----:B------:R-:W-:Y:S01]  /*0730*/  IMAD R10, R12, -0x2daee0ad, RZ ;  /* 0xd2511f530c0a7824 */ /* 0x000fe200078e02ff */
[----:B------:R-:W-:Y:S01]  /*0740*/  LOP3.LUT R5, R5, UR9, RZ, 0x3c, !PT ;  /* 0x0000000905057c12 */ /* 0x000fe2000f8e3cff */
[----:B------:R-:W-:Y:S01]  /*0750*/  IMAD.HI.U32 R9, R6, -0x2daee0ad, RZ ;  /* 0xd2511f5306097827 */ /* 0x000fe200078e00ff */
[----:B------:R-:W-:Y:S01]  /*0760*/  LOP3.LUT R4, R4, 0x3, RZ, 0xc0, !PT ;  /* 0x0000000304047812 */ /* 0x000fe200078ec0ff */
[----:B------:R-:W2:Y:S02]  /*0770*/  LDCU.U8 UR11, c[0x0][0x410] ;  /* 0x00008200ff0b77ac */ /* 0x000ea40008000000 */
[----:B------:R-:W-:Y:S01]  /*0780*/  IMAD R8, R14, -0x326172a9, RZ ;  /* 0xcd9e8d570e087824 */ /* 0x000fe200078e02ff */
[----:B------:R-:W-:Y:S01]  /*0790*/  LOP3.LUT R9, R10, UR18, R9, 0x96, !PT ;  /* 0x000000120a097c12 */ /* 0x000fe2000f8e9609 */
[C---:B------:R-:W-:Y:S01]  /*07a0*/  IMAD.HI.U32 R7, R5.reuse, -0x326172a9, RZ ;  /* 0xcd9e8d5705077827 */ /* 0x040fe200078e00ff */
[----:B------:R-:W3:Y:S03]  /*07b0*/  LDCU UR14, c[0x0][0x400] ;  /* 0x00008000ff0e77ac */ /* 0x000ee60008000800 */
[----:B------:R-:W-:Y:S01]  /*07c0*/  IMAD R41, R6, -0x2daee0ad, RZ ;  /* 0xd2511f5306297824 */ /* 0x000fe200078e02ff */
[----:B------:R-:W-:Y:S01]  /*07d0*/  LOP3.LUT R7, R8, UR15, R7, 0x96, !PT ;  /* 0x0000000f08077c12 */ /* 0x000fe2000f8e9607 */
[----:B------:R-:W-:Y:S01]  /*07e0*/  IMAD R8, R5, -0x326172a9, RZ ;  /* 0xcd9e8d5705087824 */ /* 0x000fe200078e02ff */
[----:B0-----:R-:W-:Y:S01]  /*07f0*/  UISETP.NE.U32.AND UP0, UPT, UR4, URZ, UPT ;  /* 0x000000ff0400728c */ /* 0x001fe2000bf05070 */
[----:B------:R-:W-:Y:S01]  /*0800*/  IMAD.HI.U32 R5, R9, -0x326172a9, RZ ;  /* 0xcd9e8d5709057827 */ /* 0x000fe200078e00ff */
[----:B------:R-:W0:Y:S03]  /*0810*/  LDCU.64 UR12, c[0x0][0x3a0] ;  /* 0x00007400ff0c77ac */ /* 0x000e260008000a00 */
[----:B------:R-:W-:Y:S01]  /*0820*/  IMAD.HI.U32 R6, R7, -0x2daee0ad, RZ ;  /* 0xd2511f5307067827 */ /* 0x000fe200078e00ff */
[----:B------:R-:W-:Y:S01]  /*0830*/  LOP3.LUT R5, R8, UR19, R5, 0x96, !PT ;  /* 0x0000001308057c12 */ /* 0x000fe2000f8e9605 */
[----:B------:R-:W-:-:S02]  /*0840*/  UISETP.NE.AND.EX UP0, UPT, UR5, URZ, UPT, UP0 ;  /* 0x000000ff0500728c */ /* 0x000fc4000bf05300 */
[----:B------:R-:W-:Y:S01]  /*0850*/  IMAD R8, R9, -0x326172a9, RZ ;  /* 0xcd9e8d5709087824 */ /* 0x000fe200078e02ff */
[----:B------:R-:W-:Y:S01]  /*0860*/  LOP3.LUT R6, R41, UR20, R6, 0x96, !PT ;  /* 0x0000001429067c12 */ /* 0x000fe2000f8e9606 */
[----:B------:R-:W-:Y:S01]  /*0870*/  IMAD R41, R7, -0x2daee0ad, RZ ;  /* 0xd2511f5307297824 */ /* 0x000fe200078e02ff */
[----:B------:R-:W4:Y:S01]  /*0880*/  LDCU.64 UR16, c[0x0][0x380] ;  /* 0x00007000ff1077ac */ /* 0x000f220008000a00 */
[----:B------:R-:W-:Y:S01]  /*0890*/  IMAD.HI.U32 R10, R5, -0x2daee0ad, RZ ;  /* 0xd2511f53050a7827 */ /* 0x000fe200078e00ff */
[----:B------:R-:W-:-:S03]  /*08a0*/  UPLOP3.LUT UP2, UPT, UPT, UPT, UPT, 0x40, 0x4 ;  /* 0x000000000004789c */ /* 0x000fc60003f4e870 */
        /* <DEDUP_REMOVED lines=28> */
[----:B------:R-:W-:Y:S01]  /*0a70*/  IMAD.HI.U32 R6, R9, -0x326172a9, RZ ;  /* 0xcd9e8d5709067827 */ /* 0x000fe200078e00ff */
[----:B------:R-:W-:-:S03]  /*0a80*/  VIADDMNMX R8, R43, -R0, RZ, !PT ;  /* 0x800000002b087246 */ /* 0x000fc600078001ff */
[----:B------:R-:W-:Y:S01]  /*0a90*/  IMAD R2, R2, -0x20, R43 ;  /* 0xffffffe002027824 */ /* 0x000fe200078e022b */
[----:B------:R-:W-:Y:S01]  /*0aa0*/  LOP3.LUT R41, R41, UR31, R6, 0x96, !PT ;  /* 0x0000001f29297c12 */ /* 0x000fe2000f8e9606 */
[----:B------:R-:W-:Y:S01]  /*0ab0*/  IMAD R40, R9, -0x326172a9, RZ ;  /* 0xcd9e8d5709287824 */ /* 0x000fe200078e02ff */
[----:B------:R-:W-:Y:S01]  /*0ac0*/  VIMNMX R8, PT, PT, R8, 0x20, PT ;  /* 0x0000002008087848 */ /* 0x000fe20003fe0100 */
[----:B------:R-:W-:Y:S01]  /*0ad0*/  IMAD R6, R7, -0x2daee0ad, RZ ;  /* 0xd2511f5307067824 */ /* 0x000fe200078e02ff */
[----:B------:R-:W-:Y:S01]  /*0ae0*/  VIMNMX R2, PT, PT, RZ, R2, !PT ;  /* 0x00000002ff027248 */ /* 0x000fe20007fe0100 */
[----:B------:R-:W-:-:S03]  /*0af0*/  IMAD.HI.U32 R9, R41, -0x2daee0ad, RZ ;  /* 0xd2511f5329097827 */ /* 0x000fc600078e00ff */
[----:B------:R-:W-:Y:S01]  /*0b00*/  VIMNMX R10, PT, PT, R2, 0x20, PT ;  /* 0x00000020020a7848 */ /* 0x000fe20003fe0100 */
[----:B------:R-:W-:Y:S01]  /*0b10*/  IMAD R2, R8, 0x8, R3 ;  /* 0x0000000808027824 */ /* 0x000fe200078e0203 */
[----:B------:R-:W-:Y:S01]  /*0b20*/  LOP3.LUT R9, R6, UR34, R9, 0x96, !PT ;  /* 0x0000002206097c12 */ /* 0x000fe2000f8e9609 */
[----:B------:R-:W-:Y:S02]  /*0b30*/  IMAD R5, R5, -0x2daee0ad, RZ ;  /* 0xd2511f5305057824 */ /* 0x000fe400078e02ff */
[----:B------:R-:W-:Y:S01]  /*0b40*/  IMAD.HI.U32 R0, R7, -0x2daee0ad, RZ ;  /* 0xd2511f5307007827 */ /* 0x000fe200078e00ff */
[----:B------:R-:W-:-:S03]  /*0b50*/  I2FP.F32.U32 R6, R2 ;  /* 0x0000000200067245 */ /* 0x000fc60000201000 */
[----:B------:R-:W-:Y:S02]  /*0b60*/  HFMA2 R2, -RZ, RZ, 0, 0 ;  /* 0x00000000ff027431 */ /* 0x000fe400000001ff */
[----:B------:R-:W-:Y:S01]  /*0b70*/  IMAD R10, R10, 0x8, R3 ;  /* 0x000000080a0a7824 */ /* 0x000fe200078e0203 */
[----:B------:R-:W-:Y:S01]  /*0b80*/  LOP3.LUT R0, R5, UR32, R0, 0x96, !PT ;  /* 0x0000002005007c12 */ /* 0x000fe2000f8e9600 */
[----:B------:R-:W-:Y:S01]  /*0b90*/  IMAD R50, R41, -0x2daee0ad, RZ ;  /* 0xd2511f5329327824 */ /* 0x000fe200078e02ff */
[----:B------:R-:W0:Y:S03]  /*0ba0*/  MUFU.RCP R6, R6 ;  /* 0x0000000600067308 */ /* 0x000e260000001000 */
[----:B------:R-:W-:-:S04]  /*0bb0*/  IMAD.HI.U32 R5, R0, -0x326172a9, RZ ;  /* 0xcd9e8d5700057827 */ /* 0x000fc800078e00ff */
[----:B------:R-:W-:Y:S01]  /*0bc0*/  IMAD R0, R0, -0x326172a9, RZ ;  /* 0xcd9e8d5700007824 */ /* 0x000fe200078e02ff */
[----:B-1234-:R-:W-:-:S07]  /*0bd0*/  LOP3.LUT R8, R40, UR33, R5, 0x96, !PT ;  /* 0x0000002128087c12 */ /* 0x01efce000f8e9605 */
.L_x_2466:
[----:B-1----:R-:W1:Y:S01]  /*0be0*/  @UP0 LDCU.64 UR4, c[0x0][0x3e0] ;  /* 0x00007c00ff0407ac */ /* 0x002e620008000a00 */
[----:B------:R-:W-:Y:S01]  /*0bf0*/  PLOP3.LUT P0, PT, PT, PT, UP0, 0x80, 0x8 ;  /* 0x000000000008781c */ /* 0x000fe20003f0f008 */
[----:B-1----:R-:W-:-:S06]  /*0c00*/  @UP0 UIMAD.WIDE UR4, UR10, 0x2, UR4 ;  /* 0x000000020a0408a5 */ /* 0x002fcc000f8e0204 */
[----:B0-23--:R-:W-:Y:S02]  /*0c10*/  IMAD.U32 R40, RZ, RZ, UR4 ;  /* 0x00000004ff287e24 */ /* 0x00dfe4000f8e00ff */
[----:B------:R-:W-:-:S05]  /*0c20*/  IMAD.U32 R41, RZ, RZ, UR5 ;  /* 0x00000005ff297e24 */ /* 0x000fca000f8e00ff */
[----:B------:R-:W2:Y:S01]  /*0c30*/  @P0 LDG.E.U16 R40, desc[UR6][R40.64] ;  /* 0x0000000628280981 */ /* 0x000ea2000c1e1500 */
[----:B------:R-:W-:Y:S01]  /*0c40*/  UIMAD UR4, UR10, UR35, URZ ;  /* 0x000000230a0472a4 */ /* 0x000fe2000f8e02ff */
[----:B------:R-:W-:Y:S01]  /*0c50*/  PLOP3.LUT P0, PT, PT, PT, UP0, 0x80, 0x8 ;  /* 0x000000000008781c */ /* 0x000fe20003f0f008 */
[----:B------:R-:W-:Y:S01]  /*0c60*/  BSSY.RECONVERGENT B0, `(.L_x_2209) ;  /* 0x000054a000007945 */ /* 0x000fe20003800200 */
[----:B------:R-:W-:Y:S01]  /*0c70*/  PLOP3.LUT P1, PT, PT, PT, UP0, 0x80, 0x8 ;  /* 0x000000000008781c */ /* 0x000fe20003f2f008 */
[----:B------:R-:W-:Y:S01]  /*0c80*/  USHF.R.S32.HI UR5, URZ, 0x1f, UR4 ;  /* 0x0000001fff057899 */ /* 0x000fe20008011404 */
[----:B------:R-:W-:-:S03]  /*0c90*/  ISETP.GE.U32.AND P2, PT, R13, 0x80, PT ;  /* 0x000000800d00780c */ /* 0x000fc60003f46070 */
[----:B------:R-:W-:Y:S01]  /*0ca0*/  ULEA.HI UR5, UR5, UR4, URZ, 0x3 ;  /* 0x0000000405057291 */ /* 0x000fe2000f8f18ff */
[----:B------:R-:W-:Y:S02]  /*0cb0*/  P2R R52, PR, RZ, 0x4 ;  /* 0x00000004ff347803 */ /* 0x000fe40000000000 */
[----:B------:R-:W-:-:S03]  /*0cc0*/  UMOV UR4, 0x3f800000 ;  /* 0x3f80000000047882 */ /* 0x000fc60000000000 */
[----:B------:R-:W-:-:S04]  /*0cd0*/  MOV R48, UR5 ;  /* 0x0000000500307c02 */ /* 0x000fc80008000f00 */
[----:B------:R-:W-:-:S05]  /*0ce0*/  LEA.HI.SX32 R48, R48, R15, 0x1d ;  /* 0x0000000f30307211 */ /* 0x000fca00078feaff */
[----:B------:R-:W-:Y:S02]  /*0cf0*/  IMAD.MOV.U32 R56, RZ, RZ, R48 ;  /* 0x000000ffff387224 */ /* 0x000fe400078e0030 */
[----:B--2---:R-:W-:-:S05]  /*0d00*/  @P0 HADD2.F32 R42, -RZ, R40.H0_H0 ;  /* 0x20000028ff2a0230 */ /* 0x004fca0000004100 */
[----:B------:R-:W-:Y:S01]  /*0d10*/  @P1 R2UR UR4, R42 ;  /* 0x000000002a0412ca */ /* 0x000fe200000e0000 */
[----:B------:R-:W-:-:S14]  /*0d20*/  @!P2 BRA `(.L_x_2210) ;  /* 0x0000005000f4a947 */ /* 0x000fdc0003800000 */
        /* <DEDUP_REMOVED lines=15> */
[----:B------:R-:W-:-:S05]  /*0e20*/  IMAD.MOV.U32 R7, RZ, RZ, 0x2 ;  /* 0x00000002ff077424 */ /* 0x000fca00078e00ff */
[----:B------:R-:W-:-:S04]  /*0e30*/  VIADDMNMX.U32 R7, R4, 0xfffffffe, R7, PT ;  /* 0xfffffffe04077846 */ /* 0x000fc80003800007 */
[----:B------:R-:W-:-:S04]  /*0e40*/  SHF.L.U32 R7, R7, 0x2, RZ ;  /* 0x0000000207077819 */ /* 0x000fc800000006ff */
[----:B------:R-:W0:Y:S02]  /*0e50*/  LDC R62, c[0x2][R7] ;  /* 0x00800000073e7b82 */ /* 0x000e240000000800 */
[----:B0-----:R-:W-:-:S04]  /*0e60*/  SHF.R.S32.HI R63, RZ, 0x1f, R62 ;  /* 0x0000001fff3f7819 */ /* 0x001fc8000001143e */
.L_x_20587:
[----:B------:R-:W-:Y:S05]  /*0e70*/  BRX R62 -0xe80                                         (*"BRANCH_TARGETS .L_x_20588,.L_x_20589,.L_x_20590"*) ;  /* 0xfffffff03e607949 */ /* 0x000fea000383ffff */
.L_x_20590:
[----:B------:R-:W-:Y:S01]  /*0e80*/  VIADD R49, R4, 0x1 ;  /* 0x0000000104317836 */ /* 0x000fe20000000000 */
[----:B------:R-:W-:Y:S01]  /*0e90*/  MOV R7, R8 ;  /* 0x0000000800077202 */ /* 0x000fe20000000f00 */
[----:B------:R-:W-:Y:S01]  /*0ea0*/  IMAD.MOV.U32 R54, RZ, RZ, R50 ;  /* 0x000000ffff367224 */ /* 0x000fe200078e0032 */
[----:B------:R-:W-:Y:S06]  /*0eb0*/  BRA `(.L_x_2213) ;  /* 0x0000000000f47947 */ /* 0x000fec0003800000 */
.L_x_20588:
[----:B------:R-:W-:Y:S01]  /*0ec0*/  IMAD.MOV.U32 R54, RZ, RZ, R50 ;  /* 0x000000ffff367224 */ /* 0x000fe200078e0032 */
[----:B------:R-:W-:Y:S01]  /*0ed0*/  MOV R7, R9 ;  /* 0x0000000900077202 */ /* 0x000fe20000000f00 */
[----:B------:R-:W-:Y:S01]  /*0ee0*/  IMAD.MOV.U32 R49, RZ, RZ, 0x3 ;  /* 0x00000003ff317424 */ /* 0x000fe200078e00ff */
[----:B------:R-:W-:Y:S06]  /*0ef0*/  BRA `(.L_x_2213) ;  /* 0x0000000000e47947 */ /* 0x000fec0003800000 */
.L_x_20589:
        /* <DEDUP_REMOVED lines=13> */
.L_x_2215:
[----:B------:R-:W-:Y:S05]  /*0fd0*/  BSYNC.RECONVERGENT B2 ;  /* 0x0000000000027941 */ /* 0x000fea0003800200 */
.L_x_2214:
        /* <DEDUP_REMOVED lines=43> */
.L_x_2213:
[----:B------:R-:W-:Y:S05]  /*1290*/  BSYNC.RECONVERGENT B1 ;  /* 0x0000000000017941 */ /* 0x000fea0003800200 */
.L_x_2212:
[----:B------:R-:W0:Y:S01]  /*12a0*/  LDC R60, c[0x0][0x408] ;  /* 0x00010200ff3c7b82 */ /* 0x000e220000000800 */
[----:B------:R-:W-:Y:S01]  /*12b0*/  I2FP.F32.U32 R7, R7 ;  /* 0x0000000700077245 */ /* 0x000fe20000201000 */
[----:B------:R-:W-:Y:S02]  /*12c0*/  HFMA2 R56, -RZ, RZ, 0.1171875, 0 ;  /* 0x2f800000ff387431 */ /* 0x000fe400000001ff */
[----:B-----5:R-:W-:Y:S01]  /*12d0*/  HADD2.F32 R4, -RZ, R40.H0_H0 ;  /* 0x20000028ff047230 */ /* 0x020fe20000004100 */
[----:B------:R-:W-:Y:S01]  /*12e0*/  ISETP.NE.AND P1, PT, R49, 0x1, PT ;  /* 0x000000013100780c */ /* 0x000fe20003f25270 */
[----:B------:R-:W-:Y:S01]  /*12f0*/  BSSY.RECONVERGENT B1, `(.L_x_2216) ;  /* 0x000004f000017945 */ /* 0x000fe20003800200 */
[----:B------:R-:W-:Y:S02]  /*1300*/  IMAD.MOV.U32 R62, RZ, RZ, 0x2 ;  /* 0x00000002ff3e7424 */ /* 0x000fe400078e00ff */
[----:B------:R-:W-:Y:S01]  /*1310*/  FFMA.FTZ R7, R7, R56, 1.1641532182693481445e-10 ;  /* 0x2f00000007077423 */ /* 0x000fe20000010038 */
[----:B------:R-:W1:Y:S01]  /*1320*/  LDC R58, c[0x0][0x404] ;  /* 0x00010100ff3a7b82 */ /* 0x000e620000000800 */
[----:B------:R-:W-:Y:S01]  /*1330*/  FMUL.FTZ R51, R4, UR4 ;  /* 0x0000000404337c20 */ /* 0x000fe20008410000 */
[----:B------:R-:W-:-:S03]  /*1340*/  HADD2.F32 R4, -RZ, R44.H0_H0 ;  /* 0x2000002cff047230 */ /* 0x000fc60000004100 */
[----:B0-----:R-:W-:Y:S01]  /*1350*/  FMUL.FTZ R51, R51, R60 ;  /* 0x0000003c33337220 */ /* 0x001fe20000410000 */
[----:B-1----:R-:W-:-:S04]  /*1360*/  FSETP.GTU.FTZ.AND P0, PT, R7, R58, PT ;  /* 0x0000003a0700720b */ /* 0x002fc80003f1c000 */
[----:B------:R-:W-:Y:S02]  /*1370*/  FSEL R7, R51, RZ, !P0 ;  /* 0x000000ff33077208 */ /* 0x000fe40004000000 */
[----:B------:R-:W-:-:S03]  /*1380*/  PLOP3.LUT P0, PT, P0, PT, PT, 0x8, 0x80 ;  /* 0x000000000080781c */ /* 0x000fc6000070e170 */
[----:B------:R-:W-:Y:S01]  /*1390*/  FADD.FTZ R7, R7, R4 ;  /* 0x0000000407077221 */ /* 0x000fe20000010000 */
[----:B------:R-:W-:Y:S01]  /*13a0*/  P2R R50, PR, RZ, 0x1 ;  /* 0x00000001ff327803 */ /* 0x000fe20000000000 */
        /* <DEDUP_REMOVED lines=10> */
.L_x_2218:
        /* <DEDUP_REMOVED lines=13> */
.L_x_2220:
[----:B------:R-:W-:Y:S05]  /*1520*/  BSYNC.RECONVERGENT B2 ;  /* 0x0000000000027941 */ /* 0x000fea0003800200 */
.L_x_2219:
[----:B------:R-:W-:Y:S01]  /*1530*/  LOP3.LUT R62, R2, UR9, R65, 0x96, !PT ;  /* 0x00000009023e7c12 */ /* 0x000fe2000f8e9641 */
[----:B------:R-:W-:Y:S01]  /*1540*/  IMAD.WIDE.U32 R8, R14, -0x326172a9, RZ ;  /* 0xcd9e8d570e087825 */ /* 0x000fe200078e00ff */
[----:B------:R-:W-:-:S03]  /*1550*/  MOV R4, R54 ;  /* 0x0000003600047202 */ /* 0x000fc60000000f00 */
        /* <DEDUP_REMOVED lines=38> */
[----:B------:R-:W-:Y:S01]  /*17c0*/  LOP3.LUT R9, R64, UR34, R63, 0x96, !PT ;  /* 0x0000002240097c12 */ /* 0x000fe2000f8e963f */
[----:B------:R-:W-:-:S07]  /*17d0*/  IMAD.MOV.U32 R62, RZ, RZ, RZ ;  /* 0x000000ffff3e7224 */ /* 0x000fce00078e00ff */
.L_x_2217:
[----:B------:R-:W-:Y:S05]  /*17e0*/  BSYNC.RECONVERGENT B1 ;  /* 0x0000000000017941 */ /* 0x000fea0003800200 */
.L_x_2216:
[----:B------:R-:W-:Y:S01]  /*17f0*/  I2FP.F32.U32 R49, R4 ;  /* 0x0000000400317245 */ /* 0x000fe20000201000 */
[----:B------:R-:W-:Y:S01]  /*1800*/  HADD2.F32 R40, -RZ, R40.H1_H1 ;  /* 0x30000028ff287230 */ /* 0x000fe20000004100 */
[----:B------:R-:W-:Y:S01]  /*1810*/  ISETP.NE.AND P1, PT, R62, 0x1, PT ;  /* 0x000000013e00780c */ /* 0x000fe20003f25270 */
[----:B------:R-:W-:Y:S01]  /*1820*/  HADD2.F32 R44, -RZ, R44.H1_H1 ;  /* 0x3000002cff2c7230 */ /* 0x000fe20000004100 */
[----:B------:R-:W-:Y:S01]  /*1830*/  BSSY.RECONVERGENT B1, `(.L_x_2221) ;  /* 0x000004c000017945 */ /* 0x000fe20003800200 */
        /* <DEDUP_REMOVED lines=18> */
.L_x_2223:
        /* <DEDUP_REMOVED lines=13> */
.L_x_2225:
[----:B------:R-:W-:Y:S05]  /*1a30*/  BSYNC.RECONVERGENT B2 ;  /* 0x0000000000027941 */ /* 0x000fea0003800200 */
.L_x_2224:
        /* <DEDUP_REMOVED lines=40> */
[----:B------:R-:W-:-:S05]  /*1cc0*/  IMAD.WIDE.U32 R62, R62, -0x2daee0ad, RZ ;  /* 0xd2511f533e3e7825 */ /* 0x000fca00078e00ff */
[----:B------:R-:W-:Y:S02]  /*1cd0*/  LOP3.LUT R9, R64, UR34, R63, 0x96, !PT ;  /* 0x0000002240097c12 */ /* 0x000fe4000f8e963f */
[----:B------:R-:W-:-:S07]  /*1ce0*/  MOV R54, R62 ;  /* 0x0000003e00367202 */ /* 0x000fce0000000f00 */
.L_x_2222:
[----:B------:R-:W-:Y:S05]  /*1cf0*/  BSYNC.RECONVERGENT B1 ;  /* 0x0000000000017941 */ /* 0x000fea0003800200 */
.L_x_2221:
[----:B------:R-:W-:Y:S01]  /*1d00*/  I2FP.F32.U32 R49, R4 ;  /* 0x0000000400317245 */ /* 0x000fe20000201000 */
[----:B------:R-:W-:Y:S01]  /*1d10*/  HADD2.F32 R4, -RZ, R41.H0_H0 ;  /* 0x20000029ff047230 */ /* 0x000fe20000004100 */
[----:B------:R-:W-:Y:S01]  /*1d20*/  ISETP.NE.AND P2, PT, R40, 0x1, PT ;  /* 0x000000012800780c */ /* 0x000fe20003f45270 */
[----:B------:R-:W-:Y:S01]  /*1d30*/  BSSY.RECONVERGENT B1, `(.L_x_2226) ;  /* 0x000004d000017945 */ /* 0x000fe20003800200 */
[----:B------:R-:W-:Y:S02]  /*1d40*/  IMAD.MOV.U32 R44, RZ, RZ, 0x2 ;  /* 0x00000002ff2c7424 */ /* 0x000fe400078e00ff */
[----:B------:R-:W-:Y:S01]  /*1d50*/  FFMA.FTZ R49, R49, R56, 1.1641532182693481445e-10 ;  /* 0x2f00000031317423 */ /* 0x000fe20000010038 */
[----:B------:R-:W-:Y:S01]  /*1d60*/  FMUL.FTZ R63, R4, UR4 ;  /* 0x00000004043f7c20 */ /* 0x000fe20008410000 */
[----:B------:R-:W-:-:S03]  /*1d70*/  HADD2.F32 R4, -RZ, R45.H0_H0 ;  /* 0x2000002dff047230 */ /* 0x000fc60000004100 */
[----:B------:R-:W-:Y:S01]  /*1d80*/  FMUL.FTZ R63, R63, R60 ;  /* 0x0000003c3f3f7220 */ /* 0x000fe20000410000 */
[----:B------:R-:W-:-:S04]  /*1d90*/  FSETP.GTU.FTZ.AND P1, PT, R49, R58, PT ;  /* 0x0000003a3100720b */ /* 0x000fc80003f3c000 */
        /* <DEDUP_REMOVED lines=13> */
.L_x_2228:
        /* <DEDUP_REMOVED lines=13> */
.L_x_2230:
[----:B------:R-:W-:Y:S05]  /*1f40*/  BSYNC.RECONVERGENT B2 ;  /* 0x0000000000027941 */ /* 0x000fea0003800200 */
.L_x_2229:
        /* <DEDUP_REMOVED lines=43> */
.L_x_2227:
[----:B------:R-:W-:Y:S05]  /*2200*/  BSYNC.RECONVERGENT B1 ;  /* 0x0000000000017941 */ /* 0x000fea0003800200 */
.L_x_2226:
[----:B------:R-:W-:Y:S01]  /*2210*/  I2FP.F32.U32 R63, R4 ;  /* 0x00000004003f7245 */ /* 0x000fe20000201000 */
[----:B------:R-:W-:Y:S01]  /*2220*/  HADD2.F32 R41, -RZ, R41.H1_H1 ;  /* 0x30000029ff297230 */ /* 0x000fe20000004100 */
[----:B------:R-:W-:Y:S01]  /*2230*/  ISETP.NE.AND P3, PT, R44, 0x1, PT ;  /* 0x000000012c00780c */ /* 0x000fe20003f65270 */
[----:B------:R-:W-:Y:S01]  /*2240*/  HADD2.F32 R4, -RZ, R45.H1_H1 ;  /* 0x3000002dff047230 */ /* 0x000fe20000004100 */
[----:B------:R-:W-:Y:S01]  /*2250*/  BSSY.RECONVERGENT B1, `(.L_x_2231) ;  /* 0x000004c000017945 */ /* 0x000fe20003800200 */
        /* <DEDUP_REMOVED lines=18> */
.L_x_2233:
        /* <DEDUP_REMOVED lines=13> */
.L_x_2235:
[----:B------:R-:W-:Y:S05]  /*2450*/  BSYNC.RECONVERGENT B2 ;  /* 0x0000000000027941 */ /* 0x000fea0003800200 */
.L_x_2234:
        /* <DEDUP_REMOVED lines=41> */
[----:B------:R-:W-:Y:S01]  /*26f0*/  LOP3.LUT R9, R44, UR34, R41, 0x96, !PT ;  /* 0x000000222c097c12 */ /* 0x000fe2000f8e9629 */
[----:B------:R-:W-:-:S07]  /*2700*/  IMAD.MOV.U32 R40, RZ, RZ, RZ ;  /* 0x000000ffff287224 */ /* 0x000fce00078e00ff */
.L_x_2232:
[----:B------:R-:W-:Y:S05]  /*2710*/  BSYNC.RECONVERGENT B1 ;  /* 0x0000000000017941 */ /* 0x000fea0003800200 */
.L_x_2231:
[----:B------:R-:W-:Y:S01]  /*2720*/  I2FP.F32.U32 R41, R4 ;  /* 0x0000000400297245 */ /* 0x000fe20000201000 */
[----:B------:R-:W-:Y:S01]  /*2730*/  HADD2.F32 R4, -RZ, R42.H0_H0 ;  /* 0x2000002aff047230 */ /* 0x000fe20000004100 */
[----:B------:R-:W-:Y:S01]  /*2740*/  ISETP.NE.AND P4, PT, R40, 0x1, PT ;  /* 0x000000012800780c */ /* 0x000fe20003f85270 */
[----:B------:R-:W-:Y:S01]  /*2750*/  BSSY.RECONVERGENT B1, `(.L_x_2236) ;  /* 0x000004d000017945 */ /* 0x000fe20003800200 */
[----:B------:R-:W-:Y:S02]  /*2760*/  HFMA2 R44, -RZ, RZ, 0, 1.1920928955078125e-07 ;  /* 0x00000002ff2c7431 */ /* 0x000fe400000001ff */
        /* <DEDUP_REMOVED lines=18> */
.L_x_2238:
        /* <DEDUP_REMOVED lines=13> */
.L_x_2240:
[----:B------:R-:W-:Y:S05]  /*2960*/  BSYNC.RECONVERGENT B2 ;  /* 0x0000000000027941 */ /* 0x000fea0003800200 */
.L_x_2239:
        /* <DEDUP_REMOVED lines=36> */
[----:B------:R-:W-:-:S04]  /*2bb0*/  IMAD.WIDE.U32 R40, R40, -0x2daee0ad, RZ ;  /* 0xd2511f5328287825 */ /* 0x000fc800078e00ff */
[----:B------:R-:W-:Y:S01]  /*2bc0*/  IMAD.MOV.U32 R54, RZ, RZ, R40 ;  /* 0x000000ffff367224 */ /* 0x000fe200078e0028 */
[----:B------:R-:W-:Y:S01]  /*2bd0*/  LOP3.LUT R9, R44, UR34, R41, 0x96, !PT ;  /* 0x000000222c097c12 */ /* 0x000fe2000f8e9629 */
[----:B------:R-:W-:-:S04]  /*2be0*/  IMAD.WIDE.U32 R40, R0, -0x326172a9, RZ ;  /* 0xcd9e8d5700287825 */ /* 0x000fc800078e00ff */
[----:B------:R-:W-:Y:S01]  /*2bf0*/  IMAD.MOV.U32 R44, RZ, RZ, RZ ;  /* 0x000000ffff2c7224 */ /* 0x000fe200078e00ff */
[----:B------:R-:W-:Y:S02]  /*2c00*/  LOP3.LUT R8, R8, UR33, R41, 0x96, !PT ;  /* 0x0000002108087c12 */ /* 0x000fe4000f8e9629 */
[----:B------:R-:W-:-:S07]  /*2c10*/  MOV R0, R40 ;  /* 0x0000002800007202 */ /* 0x000fce0000000f00 */
.L_x_2237:
[----:B------:R-:W-:Y:S05]  /*2c20*/  BSYNC.RECONVERGENT B1 ;  /* 0x0000000000017941 */ /* 0x000fea0003800200 */
.L_x_2236:
[----:B------:R-:W-:Y:S01]  /*2c30*/  I2FP.F32.U32 R41, R4 ;  /* 0x0000000400297245 */ /* 0x000fe20000201000 */
[----:B------:R-:W-:Y:S01]  /*2c40*/  HADD2.F32 R42, -RZ, R42.H1_H1 ;  /* 0x3000002aff2a7230 */ /* 0x000fe20000004100 */
[----:B------:R-:W-:Y:S01]  /*2c50*/  ISETP.NE.AND P5, PT, R44, 0x1, PT ;  /* 0x000000012c00780c */ /* 0x000fe20003fa5270 */
[----:B------:R-:W-:Y:S01]  /*2c60*/  HADD2.F32 R46, -RZ, R46.H1_H1 ;  /* 0x3000002eff2e7230 */ /* 0x000fe20000004100 */
[----:B------:R-:W-:Y:S01]  /*2c70*/  BSSY.RECONVERGENT B1, `(.L_x_2241) ;  /* 0x000004c000017945 */ /* 0x000fe20003800200 */
[----:B------:R-:W-:Y:S01]  /*2c80*/  FFMA.FTZ R41, R41, R56, 1.1641532182693481445e-10 ;  /* 0x2f00000029297423 */ /* 0x000fe20000010038 */
[----:B------:R-:W-:Y:S01]  /*2c90*/  FMUL.FTZ R45, R42, UR4 ;  /* 0x000000042a2d7c20 */ /* 0x000fe20008410000 */
[----:B------:R-:W-:Y:S01]  /*2ca0*/  IMAD.MOV.U32 R40, RZ, RZ, 0x2 ;  /* 0x00000002ff287424 */ /* 0x000fe200078e00ff */
[----:B------:R-:W-:Y:S02]  /*2cb0*/  MOV R4, R0 ;  /* 0x0000000000047202 */ /* 0x000fe40000000f00 */
        /* <DEDUP_REMOVED lines=14> */
.L_x_2243:
        /* <DEDUP_REMOVED lines=13> */
.L_x_2245:
[----:B------:R-:W-:Y:S05]  /*2e70*/  BSYNC.RECONVERGENT B2 ;  /* 0x0000000000027941 */ /* 0x000fea0003800200 */
.L_x_2244:
        /* <DEDUP_REMOVED lines=40> */
[----:B------:R-:W-:Y:S02]  /*3100*/  IMAD.MOV.U32 R0, RZ, RZ, R40 ;  /* 0x000000ffff007224 */ /* 0x000fe400078e0028 */
[----:B------:R-:W-:Y:S01]  /*3110*/  HFMA2 R40, -RZ, RZ, 0, 0 ;  /* 0x00000000ff287431 */ /* 0x000fe200000001ff */
[----:B------:R-:W-:-:S07]  /*3120*/  LOP3.LUT R8, R8, UR33, R41, 0x96, !PT ;  /* 0x0000002108087c12 */ /* 0x000fce000f8e9629 */
.L_x_2242:
[----:B------:R-:W-:Y:S05]  /*3130*/  BSYNC.RECONVERGENT B1 ;  /* 0x0000000000017941 */ /* 0x000fea0003800200 */
.L_x_2241:
[----:B------:R-:W-:Y:S01]  /*3140*/  I2FP.F32.U32 R41, R4 ;  /* 0x0000000400297245 */ /* 0x000fe20000201000 */
[----:B------:R-:W-:Y:S01]  /*3150*/  HADD2.F32 R4, -RZ, R43.H0_H0 ;  /* 0x2000002bff047230 */ /* 0x000fe20000004100 */
[----:B------:R-:W-:Y:S01]  /*3160*/  ISETP.NE.AND P6, PT, R40, 0x1, PT ;  /* 0x000000012800780c */ /* 0x000fe20003fc5270 */
[----:B------:R-:W-:Y:S01]  /*3170*/  BSSY.RECONVERGENT B1, `(.L_x_2246) ;  /* 0x000004f000017945 */ /* 0x000fe20003800200 */
[----:B------:R-:W-:Y:S02]  /*3180*/  IMAD.MOV.U32 R42, RZ, RZ, R0 ;  /* 0x000000ffff2a7224 */ /* 0x000fe400078e0000 */
        /* <DEDUP_REMOVED lines=18> */
.L_x_2248:
        /* <DEDUP_REMOVED lines=15> */
.L_x_2250:
[----:B------:R-:W-:Y:S05]  /*33a0*/  BSYNC.RECONVERGENT B2 ;  /* 0x0000000000027941 */ /* 0x000fea0003800200 */
.L_x_2249:
        /* <DEDUP_REMOVED lines=38> */
[----:B------:R-:W-:Y:S02]  /*3610*/  LOP3.LUT R9, R44, UR34, R41, 0x96, !PT ;  /* 0x000000222c097c12 */ /* 0x000fe4000f8e9629 */
[----:B------:R-:W-:Y:S01]  /*3620*/  MOV R54, R40 ;  /* 0x0000002800367202 */ /* 0x000fe20000000f00 */
[----:B------:R-:W-:-:S04]  /*3630*/  IMAD.WIDE.U32 R40, R0, -0x326172a9, RZ ;  /* 0xcd9e8d5700287825 */ /* 0x000fc800078e00ff */
[----:B------:R-:W-:Y:S01]  /*3640*/  IMAD.MOV.U32 R0, RZ, RZ, R40 ;  /* 0x000000ffff007224 */ /* 0x000fe200078e0028 */
[----:B------:R-:W-:-:S07]  /*3650*/  LOP3.LUT R8, R8, UR33, R41, 0x96, !PT ;  /* 0x0000002108087c12 */ /* 0x000fce000f8e9629 */
.L_x_2247:
[----:B------:R-:W-:Y:S05]  /*3660*/  BSYNC.RECONVERGENT B1 ;  /* 0x0000000000017941 */ /* 0x000fea0003800200 */
.L_x_2246:
[----:B------:R-:W-:Y:S01]  /*3670*/  I2FP.F32.U32 R41, R42 ;  /* 0x0000002a00297245 */ /* 0x000fe20000201000 */
[----:B------:R-:W-:Y:S01]  /*3680*/  HADD2.F32 R43, -RZ, R43.H1_H1 ;  /* 0x3000002bff2b7230 */ /* 0x000fe20000004100 */
[----:B------:R-:W-:Y:S01]  /*3690*/  F2FP.F16.F32.PACK_AB R42, R73, R63 ;  /* 0x0000003f492a723e */ /* 0x000fe200000000ff */
[----:B------:R-:W-:Y:S02]  /*36a0*/  HADD2.F32 R40, -RZ, R47.H1_H1 ;  /* 0x3000002fff287230 */ /* 0x000fe40000004100 */
[----:B------:R-:W-:Y:S01]  /*36b0*/  FFMA.FTZ R41, R41, R56, 1.1641532182693481445e-10 ;  /* 0x2f00000029297423 */ /* 0x000fe20000010038 */
[----:B------:R-:W-:-:S04]  /*36c0*/  FMUL.FTZ R43, R43, UR4 ;  /* 0x000000042b2b7c20 */ /* 0x000fc80008410000 */
[----:B------:R-:W-:Y:S01]  /*36d0*/  FMUL.FTZ R43, R43, R60 ;  /* 0x0000003c2b2b7220 */ /* 0x000fe20000410000 */
[----:B------:R-:W-:Y:S02]  /*36e0*/  FSETP.GTU.FTZ.AND P6, PT, R41, R58, PT ;  /* 0x0000003a2900720b */ /* 0x000fe40003fdc000 */
[----:B------:R-:W-:Y:S02]  /*36f0*/  F2FP.F16.F32.PACK_AB R41, R65, R49 ;  /* 0x000000314129723e */ /* 0x000fe400000000ff */
[----:B------:R-:W-:Y:S02]  /*3700*/  FSEL R43, R43, RZ, !P6 ;  /* 0x000000ff2b2b7208 */ /* 0x000fe40007000000 */
[----:B------:R-:W-:-:S03]  /*3710*/  PLOP3.LUT P6, PT, P6, PT, PT, 0x8, 0x80 ;  /* 0x000000000080781c */ /* 0x000fc600037ce170 */
[----:B------:R-:W-:Y:S01]  /*3720*/  FADD.FTZ R85, R43, R40 ;  /* 0x000000282b557221 */ /* 0x000fe20000010000 */
[----:B------:R-:W-:-:S04]  /*3730*/  F2FP.F16.F32.PACK_AB R40, R51, R7 ;  /* 0x000000073328723e */ /* 0x000fc800000000ff */
[----:B------:R-:W-:Y:S01]  /*3740*/  F2FP.F16.F32.PACK_AB R43, R85, R75 ;  /* 0x0000004b552b723e */ /* 0x000fe200000000ff */
[----:B------:R-:W-:Y:S06]  /*3750*/  BRA `(.L_x_2251) ;  /* 0x0000002800147947 */ /* 0x000fec0003800000 */
.L_x_2211:
        /* <DEDUP_REMOVED lines=16> */
.L_x_2254:
        /* <DEDUP_REMOVED lines=13> */
.L_x_2256:
[----:B------:R-:W-:Y:S05]  /*3930*/  BSYNC.RECONVERGENT B2 ;  /* 0x0000000000027941 */ /* 0x000fea0003800200 */
.L_x_2255:
        /* <DEDUP_REMOVED lines=43> */
.L_x_2253:
[----:B------:R-:W-:Y:S05]  /*3bf0*/  BSYNC.RECONVERGENT B1 ;  /* 0x0000000000017941 */ /* 0x000fea0003800200 */
.L_x_2252:
[----:B------:R-:W0:Y:S01]  /*3c00*/  LDC R56, c[0x0][0x404] ;  /* 0x00010100ff387b82 */ /* 0x000e220000000800 */
[----:B------:R-:W-:Y:S01]  /*3c10*/  I2FP.F32.U32 R7, R7 ;  /* 0x0000000700077245 */ /* 0x000fe20000201000 */
[----:B------:R-:W-:Y:S01]  /*3c20*/  IMAD.MOV.U32 R46, RZ, RZ, 0x2f800000 ;  /* 0x2f800000ff2e7424 */ /* 0x000fe200078e00ff */
[----:B------:R-:W-:Y:S01]  /*3c30*/  ISETP.NE.AND P1, PT, R44, 0x1, PT ;  /* 0x000000012c00780c */ /* 0x000fe20003f25270 */
[----:B-----5:R-:W-:Y:S01]  /*3c40*/  HADD2.F32 R4, -RZ, R40.H0_H0 ;  /* 0x20000028ff047230 */ /* 0x020fe20000004100 */
[----:B------:R-:W-:Y:S01]  /*3c50*/  BSSY.RECONVERGENT B1, `(.L_x_2257) ;  /* 0x000004d000017945 */ /* 0x000fe20003800200 */
[----:B------:R-:W-:Y:S01]  /*3c60*/  FFMA.FTZ R7, R7, R46, 1.1641532182693481445e-10 ;  /* 0x2f00000007077423 */ /* 0x000fe2000001002e */
[----:B------:R-:W-:Y:S01]  /*3c70*/  HFMA2 R49, -RZ, RZ, 0, 1.1920928955078125e-07 ;  /* 0x00000002ff317431 */ /* 0x000fe200000001ff */
[----:B------:R-:W1:Y:S01]  /*3c80*/  LDC R47, c[0x0][0x408] ;  /* 0x00010200ff2f7b82 */ /* 0x000e620000000800 */
[----:B------:R-:W-:Y:S02]  /*3c90*/  FMUL.FTZ R4, R4, UR4 ;  /* 0x0000000404047c20 */ /* 0x000fe40008410000 */
[----:B0-----:R-:W-:-:S04]  /*3ca0*/  FSETP.GTU.FTZ.AND P0, PT, R7, R56, PT ;  /* 0x000000380700720b */ /* 0x001fc80003f1c000 */
[----:B------:R-:W-:Y:S01]  /*3cb0*/  PLOP3.LUT P2, PT, P0, PT, PT, 0x8, 0x80 ;  /* 0x000000000080781c */ /* 0x000fe2000074e170 */
[----:B-1----:R-:W-:-:S03]  /*3cc0*/  FMUL.FTZ R4, R4, R47 ;  /* 0x0000002f04047220 */ /* 0x002fc60000410000 */
[----:B------:R-:W-:Y:S02]  /*3cd0*/  P2R R50, PR, RZ, 0x4 ;  /* 0x00000004ff327803 */ /* 0x000fe40000000000 */
[----:B------:R-:W-:Y:S01]  /*3ce0*/  FSEL R7, R4, RZ, !P0 ;  /* 0x000000ff04077208 */ /* 0x000fe20004000000 */
        /* <DEDUP_REMOVED lines=10> */
.L_x_2259:
        /* <DEDUP_REMOVED lines=13> */
.L_x_2261:
[----:B------:R-:W-:Y:S05]  /*3e60*/  BSYNC.RECONVERGENT B2 ;  /* 0x0000000000027941 */ /* 0x000fea0003800200 */
.L_x_2260:
        /* <DEDUP_REMOVED lines=43> */
.L_x_2258:
[----:B------:R-:W-:Y:S05]  /*4120*/  BSYNC.RECONVERGENT B1 ;  /* 0x0000000000017941 */ /* 0x000fea0003800200 */
.L_x_2257:
[----:B------:R-:W-:Y:S01]  /*4130*/  I2FP.F32.U32 R45, R4 ;  /* 0x00000004002d7245 */ /* 0x000fe20000201000 */
[----:B------:R-:W-:Y:S01]  /*4140*/  HADD2.F32 R40, -RZ, R40.H1_H1 ;  /* 0x30000028ff287230 */ /* 0x000fe20000004100 */
[----:B------:R-:W-:Y:S01]  /*4150*/  ISETP.NE.AND P2, PT, R49, 0x1, PT ;  /* 0x000000013100780c */ /* 0x000fe20003f45270 */
[----:B------:R-:W-:Y:S01]  /*4160*/  BSSY.RECONVERGENT B1, `(.L_x_2262) ;  /* 0x000004b000017945 */ /* 0x000fe20003800200 */
[----:B------:R-:W-:Y:S01]  /*4170*/  MOV R4, R0 ;  /* 0x0000000000047202 */ /* 0x000fe20000000f00 */
[----:B------:R-:W-:Y:S01]  /*4180*/  FFMA.FTZ R45, R45, R46, 1.1641532182693481445e-10 ;  /* 0x2f0000002d2d7423 */ /* 0x000fe2000001002e */
[----:B------:R-:W-:-:S04]  /*4190*/  FMUL.FTZ R40, R40, UR4 ;  /* 0x0000000428287c20 */ /* 0x000fc80008410000 */
[----:B------:R-:W-:Y:S01]  /*41a0*/  FMUL.FTZ R40, R40, R47 ;  /* 0x0000002f28287220 */ /* 0x000fe20000410000 */
[----:B------:R-:W-:-:S04]  /*41b0*/  FSETP.GTU.FTZ.AND P1, PT, R45, R56, PT ;  /* 0x000000382d00720b */ /* 0x000fc80003f3c000 */
[----:B------:R-:W-:Y:S01]  /*41c0*/  FSEL R51, R40, RZ, !P1 ;  /* 0x000000ff28337208 */ /* 0x000fe20004800000 */
[----:B------:R-:W-:Y:S01]  /*41d0*/  IMAD.MOV.U32 R40, RZ, RZ, 0x2 ;  /* 0x00000002ff287424 */ /* 0x000fe200078e00ff */
[----:B------:R-:W-:Y:S01]  /*41e0*/  PLOP3.LUT P0, PT, P1, PT, PT, 0x8, 0x80 ;  /* 0x000000000080781c */ /* 0x000fe20000f0e170 */
[----:B------:R-:W-:-:S12]  /*41f0*/  @!P2 BRA `(.L_x_2263) ;  /* 0x000000040004a947 */ /* 0x000fd80003800000 */
        /* <DEDUP_REMOVED lines=8> */
.L_x_2264:
        /* <DEDUP_REMOVED lines=13> */
.L_x_2266:
[----:B------:R-:W-:Y:S05]  /*4350*/  BSYNC.RECONVERGENT B2 ;  /* 0x0000000000027941 */ /* 0x000fea0003800200 */
.L_x_2265:
        /* <DEDUP_REMOVED lines=43> */
.L_x_2263:
[----:B------:R-:W-:Y:S05]  /*4610*/  BSYNC.RECONVERGENT B1 ;  /* 0x0000000000017941 */ /* 0x000fea0003800200 */
.L_x_2262:
[----:B------:R-:W-:Y:S01]  /*4620*/  I2FP.F32.U32 R45, R4 ;  /* 0x00000004002d7245 */ /* 0x000fe20000201000 */
[----:B------:R-:W-:Y:S01]  /*4630*/  HADD2.F32 R4, -RZ, R41.H0_H0 ;  /* 0x20000029ff047230 */ /* 0x000fe20000004100 */
[----:B------:R-:W-:Y:S01]  /*4640*/  ISETP.NE.AND P3, PT, R40, 0x1, PT ;  /* 0x000000012800780c */ /* 0x000fe20003f65270 */
[----:B------:R-:W-:Y:S01]  /*4650*/  BSSY.RECONVERGENT B1, `(.L_x_2267) ;  /* 0x000004b000017945 */ /* 0x000fe20003800200 */
[----:B------:R-:W-:Y:S02]  /*4660*/  IMAD.MOV.U32 R44, RZ, RZ, 0x2 ;  /* 0x00000002ff2c7424 */ /* 0x000fe400078e00ff */
[----:B------:R-:W-:Y:S01]  /*4670*/  FFMA.FTZ R45, R45, R46, 1.1641532182693481445e-10 ;  /* 0x2f0000002d2d7423 */ /* 0x000fe2000001002e */
[----:B------:R-:W-:-:S04]  /*4680*/  FMUL.FTZ R4, R4, UR4 ;  /* 0x0000000404047c20 */ /* 0x000fc80008410000 */
[----:B------:R-:W-:Y:S01]  /*4690*/  FMUL.FTZ R4, R4, R47 ;  /* 0x0000002f04047220 */ /* 0x000fe20000410000 */
[----:B------:R-:W-:-:S04]  /*46a0*/  FSETP.GTU.FTZ.AND P2, PT, R45, R56, PT ;  /* 0x000000382d00720b */ /* 0x000fc80003f5c000 */
        /* <DEDUP_REMOVED lines=12> */
.L_x_2269:
        /* <DEDUP_REMOVED lines=13> */
.L_x_2271:
[----:B------:R-:W-:Y:S05]  /*4840*/  BSYNC.RECONVERGENT B2 ;  /* 0x0000000000027941 */ /* 0x000fea0003800200 */
.L_x_2270:
        /* <DEDUP_REMOVED lines=43> */
.L_x_2268:
[----:B------:R-:W-:Y:S05]  /*4b00*/  BSYNC.RECONVERGENT B1 ;  /* 0x0000000000017941 */ /* 0x000fea0003800200 */
.L_x_2267:
[----:B------:R-:W-:Y:S01]  /*4b10*/  I2FP.F32.U32 R45, R4 ;  /* 0x00000004002d7245 */ /* 0x000fe20000201000 */
[----:B------:R-:W-:Y:S01]  /*4b20*/  HADD2.F32 R41, -RZ, R41.H1_H1 ;  /* 0x30000029ff297230 */ /* 0x000fe20000004100 */
        /* <DEDUP_REMOVED lines=19> */
.L_x_2274:
        /* <DEDUP_REMOVED lines=13> */
.L_x_2276:
[----:B------:R-:W-:Y:S05]  /*4d30*/  BSYNC.RECONVERGENT B2 ;  /* 0x0000000000027941 */ /* 0x000fea0003800200 */
.L_x_2275:
        /* <DEDUP_REMOVED lines=39> */
[----:B------:R-:W-:-:S03]  /*4fb0*/  IMAD.WIDE.U32 R40, R40, -0x2daee0ad, RZ ;  /* 0xd2511f5328287825 */ /* 0x000fc600078e00ff */
[----:B------:R-:W-:Y:S01]  /*4fc0*/  MOV R54, R40 ;  /* 0x0000002800367202 */ /* 0x000fe20000000f00 */
[----:B------:R-:W-:Y:S01]  /*4fd0*/  IMAD.MOV.U32 R40, RZ, RZ, RZ ;  /* 0x000000ffff287224 */ /* 0x000fe200078e00ff */
[----:B------:R-:W-:-:S07]  /*4fe0*/  LOP3.LUT R9, R44, UR34, R41, 0x96, !PT ;  /* 0x000000222c097c12 */ /* 0x000fce000f8e9629 */
.L_x_2273:
[----:B------:R-:W-:Y:S05]  /*4ff0*/  BSYNC.RECONVERGENT B1 ;  /* 0x0000000000017941 */ /* 0x000fea0003800200 */
.L_x_2272:
        /* <DEDUP_REMOVED lines=21> */
.L_x_2279:
        /* <DEDUP_REMOVED lines=13> */
.L_x_2281:
[----:B------:R-:W-:Y:S05]  /*5220*/  BSYNC.RECONVERGENT B2 ;  /* 0x0000000000027941 */ /* 0x000fea0003800200 */
.L_x_2280:
        /* <DEDUP_REMOVED lines=41> */
[----:B------:R-:W-:Y:S02]  /*54c0*/  HFMA2 R44, -RZ, RZ, 0, 0 ;  /* 0x00000000ff2c7431 */ /* 0x000fe400000001ff */
[----:B------:R-:W-:-:S07]  /*54d0*/  IMAD.MOV.U32 R54, RZ, RZ, R40 ;  /* 0x000000ffff367224 */ /* 0x000fce00078e0028 */
.L_x_2278:
[----:B------:R-:W-:Y:S05]  /*54e0*/  BSYNC.RECONVERGENT B1 ;  /* 0x0000000000017941 */ /* 0x000fea0003800200 */
.L_x_2277:
[----:B------:R-:W-:Y:S01]  /*54f0*/  I2FP.F32.U32 R41, R4 ;  /* 0x0000000400297245 */ /* 0x000fe20000201000 */
[----:B------:R-:W-:Y:S01]  /*5500*/  HADD2.F32 R42, -RZ, R42.H1_H1 ;  /* 0x3000002aff2a7230 */ /* 0x000fe20000004100 */
[----:B------:R-:W-:Y:S01]  /*5510*/  ISETP.NE.AND P5, PT, R44, 0x1, PT ;  /* 0x000000012c00780c */ /* 0x000fe20003fa5270 */
[----:B------:R-:W-:Y:S01]  /*5520*/  BSSY.RECONVERGENT B1, `(.L_x_2282) ;  /* 0x000004b000017945 */ /* 0x000fe20003800200 */
[----:B------:R-:W-:Y:S02]  /*5530*/  IMAD.MOV.U32 R40, RZ, RZ, 0x2 ;  /* 0x00000002ff287424 */ /* 0x000fe400078e00ff */
[----:B------:R-:W-:Y:S01]  /*5540*/  FFMA.FTZ R41, R41, R46, 1.1641532182693481445e-10 ;  /* 0x2f00000029297423 */ /* 0x000fe2000001002e */
[----:B------:R-:W-:Y:S01]  /*5550*/  FMUL.FTZ R42, R42, UR4 ;  /* 0x000000042a2a7c20 */ /* 0x000fe20008410000 */
[----:B------:R-:W-:-:S03]  /*5560*/  IMAD.MOV.U32 R4, RZ, RZ, R0 ;  /* 0x000000ffff047224 */ /* 0x000fc600078e0000 */
[----:B------:R-:W-:Y:S01]  /*5570*/  FMUL.FTZ R42, R42, R47 ;  /* 0x0000002f2a2a7220 */ /* 0x000fe20000410000 */
[----:B------:R-:W-:-:S04]  /*5580*/  FSETP.GTU.FTZ.AND P4, PT, R41, R56, PT ;  /* 0x000000382900720b */ /* 0x000fc80003f9c000 */
        /* <DEDUP_REMOVED lines=11> */
.L_x_2284:
        /* <DEDUP_REMOVED lines=13> */
.L_x_2286:
[----:B------:R-:W-:Y:S05]  /*5710*/  BSYNC.RECONVERGENT B2 ;  /* 0x0000000000027941 */ /* 0x000fea0003800200 */
.L_x_2285:
        /* <DEDUP_REMOVED lines=40> */
[----:B------:R-:W-:Y:S01]  /*59a0*/  IMAD.MOV.U32 R0, RZ, RZ, R44 ;  /* 0x000000ffff007224 */ /* 0x000fe200078e002c */
[----:B------:R-:W-:Y:S01]  /*59b0*/  LOP3.LUT R8, R8, UR33, R45, 0x96, !PT ;  /* 0x0000002108087c12 */ /* 0x000fe2000f8e962d */
[----:B------:R-:W-:-:S07]  /*59c0*/  IMAD.MOV.U32 R40, RZ, RZ, RZ ;  /* 0x000000ffff287224 */ /* 0x000fce00078e00ff */
.L_x_2283:
[----:B------:R-:W-:Y:S05]  /*59d0*/  BSYNC.RECONVERGENT B1 ;  /* 0x0000000000017941 */ /* 0x000fea0003800200 */
.L_x_2282:
[----:B------:R-:W-:Y:S01]  /*59e0*/  I2FP.F32.U32 R41, R4 ;  /* 0x0000000400297245 */ /* 0x000fe20000201000 */
[----:B------:R-:W-:Y:S01]  /*59f0*/  HADD2.F32 R4, -RZ, R43.H0_H0 ;  /* 0x2000002bff047230 */ /* 0x000fe20000004100 */
[----:B------:R-:W-:Y:S01]  /*5a00*/  ISETP.NE.AND P6, PT, R40, 0x1, PT ;  /* 0x000000012800780c */ /* 0x000fe20003fc5270 */
[----:B------:R-:W-:Y:S01]  /*5a10*/  BSSY.RECONVERGENT B1, `(.L_x_2287) ;  /* 0x000004d000017945 */ /* 0x000fe20003800200 */
[----:B------:R-:W-:Y:S02]  /*5a20*/  IMAD.MOV.U32 R42, RZ, RZ, R0 ;  /* 0x000000ffff2a7224 */ /* 0x000fe400078e0000 */
[----:B------:R-:W-:Y:S01]  /*5a30*/  FFMA.FTZ R41, R41, R46, 1.1641532182693481445e-10 ;  /* 0x2f00000029297423 */ /* 0x000fe2000001002e */
[----:B------:R-:W-:-:S04]  /*5a40*/  FMUL.FTZ R4, R4, UR4 ;  /* 0x0000000404047c20 */ /* 0x000fc80008410000 */
[----:B------:R-:W-:Y:S01]  /*5a50*/  FMUL.FTZ R4, R4, R47 ;  /* 0x0000002f04047220 */ /* 0x000fe20000410000 */
[----:B------:R-:W-:-:S04]  /*5a60*/  FSETP.GTU.FTZ.AND P5, PT, R41, R56, PT ;  /* 0x000000382900720b */ /* 0x000fc80003fbc000 */
[----:B------:R-:W-:Y:S01]  /*5a70*/  FSEL R75, R4, RZ, !P5 ;  /* 0x000000ff044b7208 */ /* 0x000fe20006800000 */
[----:B------:R-:W-:Y:S01]  /*5a80*/  HFMA2 R4, -RZ, RZ, 0, 1.1920928955078125e-07 ;  /* 0x00000002ff047431 */ /* 0x000fe200000001ff */
        /* <DEDUP_REMOVED lines=10> */
.L_x_2289:
        /* <DEDUP_REMOVED lines=15> */
.L_x_2291:
[----:B------:R-:W-:Y:S05]  /*5c20*/  BSYNC.RECONVERGENT B2 ;  /* 0x0000000000027941 */ /* 0x000fea0003800200 */
.L_x_2290:
        /* <DEDUP_REMOVED lines=40> */
[----:B------:R-:W-:-:S05]  /*5eb0*/  IMAD.WIDE.U32 R40, R0, -0x326172a9, RZ ;  /* 0xcd9e8d5700287825 */ /* 0x000fca00078e00ff */
[----:B------:R-:W-:Y:S02]  /*5ec0*/  LOP3.LUT R8, R8, UR33, R41, 0x96, !PT ;  /* 0x0000002108087c12 */ /* 0x000fe4000f8e9629 */
[----:B------:R-:W-:-:S07]  /*5ed0*/  MOV R0, R40 ;  /* 0x0000002800007202 */ /* 0x000fce0000000f00 */
.L_x_2288:
[----:B------:R-:W-:Y:S05]  /*5ee0*/  BSYNC.RECONVERGENT B1 ;  /* 0x0000000000017941 */ /* 0x000fea0003800200 */
.L_x_2287:
[----:B------:R-:W-:Y:S01]  /*5ef0*/  I2FP.F32.U32 R41, R42 ;  /* 0x0000002a00297245 */ /* 0x000fe20000201000 */
[----:B------:R-:W-:Y:S01]  /*5f00*/  HADD2.F32 R43, -RZ, R43.H1_H1 ;  /* 0x3000002bff2b7230 */ /* 0x000fe20000004100 */
[----:B------:R-:W-:-:S03]  /*5f10*/  F2FP.F16.F32.PACK_AB R42, R73, R63 ;  /* 0x0000003f492a723e */ /* 0x000fc600000000ff */
[----:B------:R-:W-:Y:S01]  /*5f20*/  FFMA.FTZ R41, R41, R46, 1.1641532182693481445e-10 ;  /* 0x2f00000029297423 */ /* 0x000fe2000001002e */
[----:B------:R-:W-:-:S04]  /*5f30*/  FMUL.FTZ R40, R43, UR4 ;  /* 0x000000042b287c20 */ /* 0x000fc80008410000 */
[----:B------:R-:W-:Y:S01]  /*5f40*/  FMUL.FTZ R40, R40, R47 ;  /* 0x0000002f28287220 */ /* 0x000fe20000410000 */
[----:B------:R-:W-:Y:S02]  /*5f50*/  FSETP.GTU.FTZ.AND P6, PT, R41, R56, PT ;  /* 0x000000382900720b */ /* 0x000fe40003fdc000 */
[----:B------:R-:W-:Y:S02]  /*5f60*/  F2FP.F16.F32.PACK_AB R41, R65, R49 ;  /* 0x000000314129723e */ /* 0x000fe400000000ff */
[----:B------:R-:W-:Y:S02]  /*5f70*/  FSEL R85, R40, RZ, !P6 ;  /* 0x000000ff28557208 */ /* 0x000fe40007000000 */
[----:B------:R-:W-:Y:S02]  /*5f80*/  PLOP3.LUT P6, PT, P6, PT, PT, 0x8, 0x80 ;  /* 0x000000000080781c */ /* 0x000fe400037ce170 */
[----:B------:R-:W-:Y:S02]  /*5f90*/  F2FP.F16.F32.PACK_AB R40, R51, R7 ;  /* 0x000000073328723e */ /* 0x000fe400000000ff */
[----:B------:R-:W-:-:S09]  /*5fa0*/  F2FP.F16.F32.PACK_AB R43, R85, R75 ;  /* 0x0000004b552b723e */ /* 0x000fd200000000ff */
.L_x_2251:
        /* <DEDUP_REMOVED lines=16> */
[C---:B------:R-:W-:Y:S01]  /*60b0*/  IADD3 R56, PT, PT, R48.reuse, 0x80, RZ ;  /* 0x0000008030387810 */ /* 0x040fe20007ffe0ff */
[----:B------:R-:W-:Y:S01]  /*60c0*/  IMAD.MOV.U32 R50, RZ, RZ, R54 ;  /* 0x000000ffff327224 */ /* 0x000fe200078e0036 */
[----:B------:R2:W-:Y:S01]  /*60d0*/  STG.E.128 desc[UR6][R46.64], R40 ;  /* 0x000000282e007986 */ /* 0x0005e2000c101d06 */
[----:B-1----:R-:W-:-:S05]  /*60e0*/  IMAD.WIDE.U32 R44, R48, 0x8, R44 ;  /* 0x00000008302c7825 */ /* 0x002fca00078e002c */
[----:B------:R2:W-:Y:S02]  /*60f0*/  STG.E.64 desc[UR6][R44.64], R90 ;  /* 0x0000005a2c007986 */ /* 0x0005e4000c101b06 */
.L_x_2210:
[----:B0-----:R-:W-:Y:S05]  /*6100*/  BSYNC.RECONVERGENT B0 ;  /* 0x0000000000007941 */ /* 0x001fea0003800200 */
.L_x_2209:
[----:B------:R-:W-:Y:S01]  /*6110*/  ISETP.GE.U32.AND P0, PT, R13, 0x100, PT ;  /* 0x000001000d00780c */ /* 0x000fe20003f06070 */
[----:B------:R-:W-:Y:S03]  /*6120*/  BSSY.RECONVERGENT B0, `(.L_x_2292) ;  /* 0x000053c000007945 */ /* 0x000fe60003800200 */
[----:B------:R-:W-:-:S09]  /*6130*/  P2R R54, PR, RZ, 0x1 ;  /* 0x00000001ff367803 */ /* 0x000fd20000000000 */
[----:B------:R-:W-:Y:S05]  /*6140*/  @!P0 BRA `(.L_x_2293) ;  /* 0x0000005000e48947 */ /* 0x000fea0003800000 */
[----:B--2---:R-:W0:Y:S02]  /*6150*/  LDC.64 R40, c[0x0][0x390] ;  /* 0x0000e400ff287b82 */ /* 0x004e240000000a00 */
        /* <DEDUP_REMOVED lines=24> */
.L_x_2297:
        /* <DEDUP_REMOVED lines=13> */
.L_x_2299:
[----:B------:R-:W-:Y:S05]  /*63b0*/  BSYNC.RECONVERGENT B2 ;  /* 0x0000000000027941 */ /* 0x000fea0003800200 */
.L_x_2298:
        /* <DEDUP_REMOVED lines=43> */
.L_x_2296:
[----:B------:R-:W-:Y:S05]  /*6670*/  BSYNC.RECONVERGENT B1 ;  /* 0x0000000000017941 */ /* 0x000fea0003800200 */
.L_x_2295:
        /* <DEDUP_REMOVED lines=27> */
.L_x_2302:
        /* <DEDUP_REMOVED lines=13> */
.L_x_2304:
[----:B------:R-:W-:Y:S05]  /*6900*/  BSYNC.RECONVERGENT B2 ;  /* 0x0000000000027941 */ /* 0x000fea0003800200 */
.L_x_2303:
        /* <DEDUP_REMOVED lines=43> */
.L_x_2301:
[----:B------:R-:W-:Y:S05]  /*6bc0*/  BSYNC.RECONVERGENT B1 ;  /* 0x0000000000017941 */ /* 0x000fea0003800200 */
.L_x_2300:
        /* <DEDUP_REMOVED lines=23> */
.L_x_2307:
        /* <DEDUP_REMOVED lines=13> */
.L_x_2309:
[----:B------:R-:W-:Y:S05]  /*6e10*/  BSYNC.RECONVERGENT B2 ;  /* 0x0000000000027941 */ /* 0x000fea0003800200 */
.L_x_2308:
        /* <DEDUP_REMOVED lines=43> */
.L_x_2306:
[----:B------:R-:W-:Y:S05]  /*70d0*/  BSYNC.RECONVERGENT B1 ;  /* 0x0000000000017941 */ /* 0x000fea0003800200 */
.L_x_2305:
        /* <DEDUP_REMOVED lines=23> */
.L_x_2312:
        /* <DEDUP_REMOVED lines=13> */
.L_x_2314:
[----:B------:R-:W-:Y:S05]  /*7320*/  BSYNC.RECONVERGENT B2 ;  /* 0x0000000000027941 */ /* 0x000fea0003800200 */
.L_x_2313:
        /* <DEDUP_REMOVED lines=43> */
.L_x_2311:
[----:B------:R-:W-:Y:S05]  /*75e0*/  BSYNC.RECONVERGENT B1 ;  /* 0x0000000000017941 */ /* 0x000fea0003800200 */
.L_x_2310:
        /* <DEDUP_REMOVED lines=23> */
.L_x_2317:
        /* <DEDUP_REMOVED lines=13> */
.L_x_2319:
[----:B------:R-:W-:Y:S05]  /*7830*/  BSYNC.RECONVERGENT B2 ;  /* 0x0000000000027941 */ /* 0x000fea0003800200 */
.L_x_2318:
        /* <DEDUP_REMOVED lines=39> */
[----:B------:R-:W-:-:S03]  /*7ab0*/  MOV R58, R40 ;  /* 0x00000028003a7202 */ /* 0x000fc60000000f00 */
[----:B------:R-:W-:Y:S01]  /*7ac0*/  IMAD.MOV.U32 R40, RZ, RZ, RZ ;  /* 0x000000ffff287224 */ /* 0x000fe200078e00ff */
[----:B------:R-:W-:Y:S02]  /*7ad0*/  LOP3.LUT R8, R8, UR33, R45, 0x96, !PT ;  /* 0x0000002108087c12 */ /* 0x000fe4000f8e962d */
[----:B------:R-:W-:-:S07]  /*7ae0*/  MOV R0, R44 ;  /* 0x0000002c00007202 */ /* 0x000fce0000000f00 */
.L_x_2316:
[----:B------:R-:W-:Y:S05]  /*7af0*/  BSYNC.RECONVERGENT B1 ;  /* 0x0000000000017941 */ /* 0x000fea0003800200 */
.L_x_2315:
        /* <DEDUP_REMOVED lines=23> */
.L_x_2322:
        /* <DEDUP_REMOVED lines=13> */
.L_x_2324:
[----:B------:R-:W-:Y:S05]  /*7d40*/  BSYNC.RECONVERGENT B2 ;  /* 0x0000000000027941 */ /* 0x000fea0003800200 */
.L_x_2323:
        /* <DEDUP_REMOVED lines=38> */
[----:B------:R-:W-:Y:S01]  /*7fb0*/  HFMA2 R44, -RZ, RZ, 0, 0 ;  /* 0x00000000ff2c7431 */ /* 0x000fe200000001ff */
[----:B------:R-:W-:Y:S01]  /*7fc0*/  MOV R58, R40 ;  /* 0x00000028003a7202 */ /* 0x000fe20000000f00 */
[----:B------:R-:W-:-:S04]  /*7fd0*/  IMAD.WIDE.U32 R40, R0, -0x326172a9, RZ ;  /* 0xcd9e8d5700287825 */ /* 0x000fc800078e00ff */
[----:B------:R-:W-:Y:S01]  /*7fe0*/  IMAD.MOV.U32 R0, RZ, RZ, R40 ;  /* 0x000000ffff007224 */ /* 0x000fe200078e0028 */
[----:B------:R-:W-:-:S07]  /*7ff0*/  LOP3.LUT R8, R8, UR33, R41, 0x96, !PT ;  /* 0x0000002108087c12 */ /* 0x000fce000f8e9629 */
.L_x_2321:
[----:B------:R-:W-:Y:S05]  /*8000*/  BSYNC.RECONVERGENT B1 ;  /* 0x0000000000017941 */ /* 0x000fea0003800200 */
.L_x_2320:
        /* <DEDUP_REMOVED lines=23> */
.L_x_2327:
        /* <DEDUP_REMOVED lines=13> */
.L_x_2329:
[----:B------:R-:W-:Y:S05]  /*8250*/  BSYNC.RECONVERGENT B2 ;  /* 0x0000000000027941 */ /* 0x000fea0003800200 */
.L_x_2328:
        /* <DEDUP_REMOVED lines=39> */
[----:B------:R-:W-:-:S03]  /*84d0*/  IMAD.WIDE.U32 R40, R0, -0x326172a9, RZ ;  /* 0xcd9e8d5700287825 */ /* 0x000fc600078e00ff */
[----:B------:R-:W-:Y:S01]  /*84e0*/  MOV R0, R40 ;  /* 0x0000002800007202 */ /* 0x000fe20000000f00 */
[----:B------:R-:W-:Y:S01]  /*84f0*/  IMAD.MOV.U32 R40, RZ, RZ, RZ ;  /* 0x000000ffff287224 */ /* 0x000fe200078e00ff */
[----:B------:R-:W-:-:S07]  /*8500*/  LOP3.LUT R8, R8, UR33, R41, 0x96, !PT ;  /* 0x0000002108087c12 */ /* 0x000fce000f8e9629 */
.L_x_2326:
[----:B------:R-:W-:Y:S05]  /*8510*/  BSYNC.RECONVERGENT B1 ;  /* 0x0000000000017941 */ /* 0x000fea0003800200 */
.L_x_2325:
[----:B------:R-:W-:Y:S01]  /*8520*/  I2FP.F32.U32 R41, R4 ;  /* 0x0000000400297245 */ /* 0x000fe20000201000 */
[----:B------:R-:W-:Y:S01]  /*8530*/  HADD2.F32 R4, -RZ, R43.H0_H0 ;  /* 0x2000002bff047230 */ /* 0x000fe20000004100 */
[----:B------:R-:W-:Y:S01]  /*8540*/  ISETP.NE.AND P6, PT, R40, 0x1, PT ;  /* 0x000000012800780c */ /* 0x000fe20003fc5270 */
[----:B------:R-:W-:Y:S01]  /*8550*/  BSSY.RECONVERGENT B1, `(.L_x_2330) ;  /* 0x000004f000017945 */ /* 0x000fe20003800200 */
[----:B------:R-:W-:Y:S02]  /*8560*/  IMAD.MOV.U32 R42, RZ, RZ, R0 ;  /* 0x000000ffff2a7224 */ /* 0x000fe400078e0000 */
[----:B------:R-:W-:-:S05]  /*8570*/  FFMA.FTZ R41, R41, R60, 1.1641532182693481445e-10 ;  /* 0x2f00000029297423 */ /* 0x000fca000001003c */
[----:B------:R-:W-:Y:S01]  /*8580*/  FSETP.GTU.FTZ.AND P5, PT, R41, R62, PT ;  /* 0x0000003e2900720b */ /* 0x000fe20003fbc000 */
[----:B------:R-:W-:Y:S01]  /*8590*/  FMUL.FTZ R41, R4, UR4 ;  /* 0x0000000404297c20 */ /* 0x000fe20008410000 */
[----:B------:R-:W-:-:S03]  /*85a0*/  HADD2.F32 R4, -RZ, R47.H0_H0 ;  /* 0x2000002fff047230 */ /* 0x000fc60000004100 */
[----:B------:R-:W-:-:S05]  /*85b0*/  FMUL.FTZ R41, R41, R64 ;  /* 0x0000004029297220 */ /* 0x000fca0000410000 */
[----:B------:R-:W-:Y:S02]  /*85c0*/  FSEL R41, R41, RZ, !P5 ;  /* 0x000000ff29297208 */ /* 0x000fe40006800000 */
[----:B------:R-:W-:-:S03]  /*85d0*/  PLOP3.LUT P5, PT, P5, PT, PT, 0x8, 0x80 ;  /* 0x000000000080781c */ /* 0x000fc60002fae170 */
[----:B------:R-:W-:Y:S01]  /*85e0*/  FADD.FTZ R79, R41, R4 ;  /* 0x00000004294f7221 */ /* 0x000fe20000010000 */
[----:B------:R-:W-:Y:S01]  /*85f0*/  HFMA2 R4, -RZ, RZ, 0, 1.1920928955078125e-07 ;  /* 0x00000002ff047431 */ /* 0x000fe200000001ff */
        /* <DEDUP_REMOVED lines=9> */
.L_x_2332:
        /* <DEDUP_REMOVED lines=12> */
[----:B------:R-:W-:Y:S02]  /*8750*/  @P0 IADD3 R4, PT, PT, R2, RZ, RZ ;  /* 0x000000ff02040210 */ /* 0x000fe40007ffe0ff */
[----:B------:R-:W-:-:S03]  /*8760*/  ISETP.NE.AND P0, PT, R0, RZ, PT ;  /* 0x000000ff0000720c */ /* 0x000fc60003f05270 */
[----:B------:R-:W-:-:S10]  /*8770*/  @!P6 IMAD.MOV.U32 R2, RZ, RZ, R4 ;  /* 0x000000ffff02e224 */ /* 0x000fd400078e0004 */
.L_x_2334:
[----:B------:R-:W-:Y:S05]  /*8780*/  BSYNC.RECONVERGENT B2 ;  /* 0x0000000000027941 */ /* 0x000fea0003800200 */
.L_x_2333:
        /* <DEDUP_REMOVED lines=43> */
.L_x_2331:
[----:B------:R-:W-:Y:S05]  /*8a40*/  BSYNC.RECONVERGENT B1 ;  /* 0x0000000000017941 */ /* 0x000fea0003800200 */
.L_x_2330:
        /* <DEDUP_REMOVED lines=15> */
.L_x_2294:
        /* <DEDUP_REMOVED lines=16> */
.L_x_2338:
        /* <DEDUP_REMOVED lines=13> */
.L_x_2340:
[----:B------:R-:W-:Y:S05]  /*8d10*/  BSYNC.RECONVERGENT B2 ;  /* 0x0000000000027941 */ /* 0x000fea0003800200 */
.L_x_2339:
        /* <DEDUP_REMOVED lines=43> */
.L_x_2337:
[----:B------:R-:W-:Y:S05]  /*8fd0*/  BSYNC.RECONVERGENT B1 ;  /* 0x0000000000017941 */ /* 0x000fea0003800200 */
.L_x_2336:
        /* <DEDUP_REMOVED lines=25> */
.L_x_2343:
        /* <DEDUP_REMOVED lines=13> */
.L_x_2345:
[----:B------:R-:W-:Y:S05]  /*9240*/  BSYNC.RECONVERGENT B2 ;  /* 0x0000000000027941 */ /* 0x000fea0003800200 */
.L_x_2344:
[----:B------:R-:W-:Y:S01]  /*9250*/  IMAD.WIDE.U32 R8, R14, -0x326172a9, RZ ;  /* 0xcd9e8d570e087825 */ /* 0x000fe200078e00ff */
[----:B------:R-:W-:-:S03]  /*9260*/  LOP3.LUT R44, R2, UR9, R67, 0x96, !PT ;  /* 0x00000009022c7c12 */ /* 0x000fc6000f8e9643 */
[----:B------:R-:W-:Y:S01]  /*9270*/  HFMA2 R55, -RZ, RZ, 0, 0 ;  /* 0x00000000ff377431 */ /* 0x000fe200000001ff */
        /* <DEDUP_REMOVED lines=40> */
.L_x_2342:
[----:B------:R-:W-:Y:S05]  /*9500*/  BSYNC.RECONVERGENT B1 ;  /* 0x0000000000017941 */ /* 0x000fea0003800200 */
.L_x_2341:
        /* <DEDUP_REMOVED lines=21> */
.L_x_2348:
        /* <DEDUP_REMOVED lines=13> */
.L_x_2350:
[----:B------:R-:W-:Y:S05]  /*9730*/  BSYNC.RECONVERGENT B2 ;  /* 0x0000000000027941 */ /* 0x000fea0003800200 */
.L_x_2349:
        /* <DEDUP_REMOVED lines=41> */
[----:B------:R-:W-:Y:S02]  /*99d0*/  LOP3.LUT R9, R66, UR34, R45, 0x96, !PT ;  /* 0x0000002242097c12 */ /* 0x000fe4000f8e962d */
[----:B------:R-:W-:-:S07]  /*99e0*/  MOV R58, R44 ;  /* 0x0000002c003a7202 */ /* 0x000fce0000000f00 */
.L_x_2347:
[----:B------:R-:W-:Y:S05]  /*99f0*/  BSYNC.RECONVERGENT B1 ;  /* 0x0000000000017941 */ /* 0x000fea0003800200 */
.L_x_2346:
[----:B------:R-:W-:Y:S01]  /*9a00*/  I2FP.F32.U32 R45, R4 ;  /* 0x00000004002d7245 */ /* 0x000fe20000201000 */
[----:B------:R-:W-:Y:S01]  /*9a10*/  HADD2.F32 R4, -RZ, R41.H0_H0 ;  /* 0x20000029ff047230 */ /* 0x000fe20000004100 */
        /* <DEDUP_REMOVED lines=19> */
.L_x_2353:
        /* <DEDUP_REMOVED lines=13> */
.L_x_2355:
[----:B------:R-:W-:Y:S05]  /*9c20*/  BSYNC.RECONVERGENT B2 ;  /* 0x0000000000027941 */ /* 0x000fea0003800200 */
.L_x_2354:
        /* <DEDUP_REMOVED lines=40> */
[----:B------:R-:W-:Y:S02]  /*9eb0*/  IMAD.MOV.U32 R58, RZ, RZ, R44 ;  /* 0x000000ffff3a7224 */ /* 0x000fe400078e002c */
[----:B------:R-:W-:Y:S01]  /*9ec0*/  HFMA2 R44, -RZ, RZ, 0, 0 ;  /* 0x00000000ff2c7431 */ /* 0x000fe200000001ff */
[----:B------:R-:W-:-:S07]  /*9ed0*/  LOP3.LUT R9, R66, UR34, R45, 0x96, !PT ;  /* 0x0000002242097c12 */ /* 0x000fce000f8e962d */
.L_x_2352:
[----:B------:R-:W-:Y:S05]  /*9ee0*/  BSYNC.RECONVERGENT B1 ;  /* 0x0000000000017941 */ /* 0x000fea0003800200 */
.L_x_2351:
[----:B------:R-:W-:Y:S01]  /*9ef0*/  I2FP.F32.U32 R45, R4 ;  /* 0x00000004002d7245 */ /* 0x000fe20000201000 */
[----:B------:R-:W-:Y:S01]  /*9f00*/  HADD2.F32 R41, -RZ, R41.H1_H1 ;  /* 0x30000029ff297230 */ /* 0x000fe20000004100 */
        /* <DEDUP_REMOVED lines=19> */
.L_x_2358:
        /* <DEDUP_REMOVED lines=13> */
.L_x_2360:
[----:B------:R-:W-:Y:S05]  /*a110*/  BSYNC.RECONVERGENT B2 ;  /* 0x0000000000027941 */ /* 0x000fea0003800200 */
.L_x_2359:
        /* <DEDUP_REMOVED lines=40> */
[----:B------:R-:W-:Y:S01]  /*a3a0*/  MOV R58, R40 ;  /* 0x00000028003a7202 */ /* 0x000fe20000000f00 */
[----:B------:R-:W-:Y:S01]  /*a3b0*/  IMAD.MOV.U32 R40, RZ, RZ, RZ ;  /* 0x000000ffff287224 */ /* 0x000fe200078e00ff */
[----:B------:R-:W-:-:S07]  /*a3c0*/  LOP3.LUT R9, R44, UR34, R41, 0x96, !PT ;  /* 0x000000222c097c12 */ /* 0x000fce000f8e9629 */
.L_x_2357:
[----:B------:R-:W-:Y:S05]  /*a3d0*/  BSYNC.RECONVERGENT B1 ;  /* 0x0000000000017941 */ /* 0x000fea0003800200 */
.L_x_2356:
        /* <DEDUP_REMOVED lines=21> */
.L_x_2363:
        /* <DEDUP_REMOVED lines=13> */
.L_x_2365:
[----:B------:R-:W-:Y:S05]  /*a600*/  BSYNC.RECONVERGENT B2 ;  /* 0x0000000000027941 */ /* 0x000fea0003800200 */
.L_x_2364:
        /* <DEDUP_REMOVED lines=43> */
.L_x_2362:
[----:B------:R-:W-:Y:S05]  /*a8c0*/  BSYNC.RECONVERGENT B1 ;  /* 0x0000000000017941 */ /* 0x000fea0003800200 */
.L_x_2361:
[----:B------:R-:W-:Y:S01]  /*a8d0*/  I2FP.F32.U32 R41, R4 ;  /* 0x0000000400297245 */ /* 0x000fe20000201000 */
[----:B------:R-:W-:Y:S01]  /*a8e0*/  HADD2.F32 R42, -RZ, R42.H1_H1 ;  /* 0x3000002aff2a7230 */ /* 0x000fe20000004100 */
        /* <DEDUP_REMOVED lines=19> */
.L_x_2368:
        /* <DEDUP_REMOVED lines=13> */
.L_x_2370:
[----:B------:R-:W-:Y:S05]  /*aaf0*/  BSYNC.RECONVERGENT B2 ;  /* 0x0000000000027941 */ /* 0x000fea0003800200 */
.L_x_2369:
        /* <DEDUP_REMOVED lines=43> */
.L_x_2367:
[----:B------:R-:W-:Y:S05]  /*adb0*/  BSYNC.RECONVERGENT B1 ;  /* 0x0000000000017941 */ /* 0x000fea0003800200 */
.L_x_2366:
        /* <DEDUP_REMOVED lines=21> */
.L_x_2373:
        /* <DEDUP_REMOVED lines=15> */
.L_x_2375:
[----:B------:R-:W-:Y:S05]  /*b000*/  BSYNC.RECONVERGENT B2 ;  /* 0x0000000000027941 */ /* 0x000fea0003800200 */
.L_x_2374:
        /* <DEDUP_REMOVED lines=43> */
.L_x_2372:
[----:B------:R-:W-:Y:S05]  /*b2c0*/  BSYNC.RECONVERGENT B1 ;  /* 0x0000000000017941 */ /* 0x000fea0003800200 */
.L_x_2371:
        /* <DEDUP_REMOVED lines=12> */
.L_x_2335:
[----:B------:R-:W0:Y:S01]  /*b390*/  LDC.64 R44, c[0x0][0x3a8] ;  /* 0x0000ea00ff2c7b82 */ /* 0x000e220000000a00 */
[----:B------:R-:W-:Y:S02]  /*b3a0*/  SEL R60, RZ, 0x1000000, !P6 ;  /* 0x01000000ff3c7807 */ /* 0x000fe40007000000 */
[----:B------:R-:W-:Y:S02]  /*b3b0*/  SEL R91, RZ, 0x10000, !P5 ;  /* 0x00010000ff5b7807 */ /* 0x000fe40006800000 */
[----:B------:R-:W-:Y:S02]  /*b3c0*/  SEL R62, RZ, 0x100, !P4 ;  /* 0x00000100ff3e7807 */ /* 0x000fe40006000000 */
[----:B------:R-:W-:Y:S01]  /*b3d0*/  ISETP.NE.AND P6, PT, R50, RZ, PT ;  /* 0x000000ff3200720c */ /* 0x000fe20003fc5270 */
[----:B------:R-:W1:Y:S01]  /*b3e0*/  LDC.64 R46, c[0x0][0x3b0] ;  /* 0x0000ec00ff2e7b82 */ /* 0x000e620000000a00 */
[----:B------:R-:W-:Y:S02]  /*b3f0*/  LOP3.LUT R62, R62, R60, R91, 0xfe, !PT ;  /* 0x0000003c3e3e7212 */ /* 0x000fe400078efe5b */
[----:B------:R-:W-:-:S02]  /*b400*/  SEL R60, RZ, 0x1000000, !P2 ;  /* 0x01000000ff3c7807 */ /* 0x000fc40005000000 */
[----:B------:R-:W-:Y:S02]  /*b410*/  SEL R91, RZ, 0x10000, !P1 ;  /* 0x00010000ff5b7807 */ /* 0x000fe40004800000 */
[----:B------:R-:W-:Y:S02]  /*b420*/  SEL R50, RZ, 0x100, !P0 ;  /* 0x00000100ff327807 */ /* 0x000fe40004000000 */
        /* <DEDUP_REMOVED lines=8> */
[C---:B-1----:R-:W-:Y:S01]  /*b4b0*/  IMAD.WIDE.U32 R46, R56.reuse, 0x8, R46 ;  /* 0x00000008382e7825 */ /* 0x042fe200078e002e */
[----:B------:R-:W-:-:S04]  /*b4c0*/  IADD3 R56, PT, PT, R56, 0x80, RZ ;  /* 0x0000008038387810 */ /* 0x000fc80007ffe0ff */
[----:B------:R0:W-:Y:S03]  /*b4d0*/  STG.E.64 desc[UR6][R46.64], R90 ;  /* 0x0000005a2e007986 */ /* 0x0001e6000c101b06 */
.L_x_2293:
[----:B------:R-:W-:Y:S05]  /*b4e0*/  BSYNC.RECONVERGENT B0 ;  /* 0x0000000000007941 */ /* 0x000fea0003800200 */
.L_x_2292:
[----:B------:R-:W-:Y:S01]  /*b4f0*/  ISETP.GE.U32.AND P0, PT, R13, 0x180, PT ;  /* 0x000001800d00780c */ /* 0x000fe20003f06070 */
[----:B------:R-:W-:-:S12]  /*b500*/  BSSY.RECONVERGENT B0, `(.L_x_2376) ;  /* 0x000053b000007945 */ /* 0x000fd80003800200 */
[----:B------:R-:W-:Y:S05]  /*b510*/  @!P0 BRA `(.L_x_2377) ;  /* 0x0000005000e48947 */ /* 0x000fea0003800000 */
[----:B0-2---:R-:W0:Y:S02]  /*b520*/  LDC.64 R40, c[0x0][0x390] ;  /* 0x0000e400ff287b82 */ /* 0x005e240000000a00 */
        /* <DEDUP_REMOVED lines=24> */
.L_x_2381:
        /* <DEDUP_REMOVED lines=13> */
.L_x_2383:
[----:B------:R-:W-:Y:S05]  /*b780*/  BSYNC.RECONVERGENT B2 ;  /* 0x0000000000027941 */ /* 0x000fea0003800200 */
.L_x_2382:
        /* <DEDUP_REMOVED lines=42> */
.L_x_2380:
[----:B------:R-:W-:Y:S05]  /*ba30*/  BSYNC.RECONVERGENT B1 ;  /* 0x0000000000017941 */ /* 0x000fea0003800200 */
.L_x_2379:
        /* <DEDUP_REMOVED lines=27> */
.L_x_2386:
        /* <DEDUP_REMOVED lines=13> */
.L_x_2388:
[----:B------:R-:W-:Y:S05]  /*bcc0*/  BSYNC.RECONVERGENT B2 ;  /* 0x0000000000027941 */ /* 0x000fea0003800200 */
.L_x_2387:
        /* <DEDUP_REMOVED lines=43> */
.L_x_2385:
[----:B------:R-:W-:Y:S05]  /*bf80*/  BSYNC.RECONVERGENT B1 ;  /* 0x0000000000017941 */ /* 0x000fea0003800200 */
.L_x_2384:
        /* <DEDUP_REMOVED lines=24> */
.L_x_2391:
        /* <DEDUP_REMOVED lines=13> */
.L_x_2393:
[----:B------:R-:W-:Y:S05]  /*c1e0*/  BSYNC.RECONVERGENT B2 ;  /* 0x0000000000027941 */ /* 0x000fea0003800200 */
.L_x_2392:
        /* <DEDUP_REMOVED lines=43> */
.L_x_2390:
[----:B------:R-:W-:Y:S05]  /*c4a0*/  BSYNC.RECONVERGENT B1 ;  /* 0x0000000000017941 */ /* 0x000fea0003800200 */
.L_x_2389:
        /* <DEDUP_REMOVED lines=23> */
.L_x_2396:
        /* <DEDUP_REMOVED lines=13> */
.L_x_2398:
[----:B------:R-:W-:Y:S05]  /*c6f0*/  BSYNC.RECONVERGENT B2 ;  /* 0x0000000000027941 */ /* 0x000fea0003800200 */
.L_x_2397:
        /* <DEDUP_REMOVED lines=43> */
.L_x_2395:
[----:B------:R-:W-:Y:S05]  /*c9b0*/  BSYNC.RECONVERGENT B1 ;  /* 0x0000000000017941 */ /* 0x000fea0003800200 */
.L_x_2394:
[----:B------:R-:W-:Y:S01]  /*c9c0*/  I2FP.F32.U32 R69, R4 ;  /* 0x0000000400457245 */ /* 0x000fe20000201000 */
[----:B------:R-:W-:Y:S01]  /*c9d0*/  HADD2.F32 R41, -RZ, R41.H1_H1 ;  /* 0x30000029ff297230 */ /* 0x000fe20000004100 */
[----:B------:R-:W-:Y:S01]  /*c9e0*/  ISETP.NE.AND P3, PT, R44, 0x1, PT ;  /* 0x000000012c00780c */ /* 0x000fe20003f65270 */
[----:B------:R-:W-:Y:S01]  /*c9f0*/  HADD2.F32 R4, -RZ, R45.H1_H1 ;  /* 0x3000002dff047230 */ /* 0x000fe20000004100 */
[----:B------:R-:W-:Y:S01]  /*ca00*/  BSSY.RECONVERGENT B1, `(.L_x_2399) ;  /* 0x000004c000017945 */ /* 0x000fe20003800200 */
[----:B------:R-:W-:Y:S01]  /*ca10*/  FFMA.FTZ R69, R69, R62, 1.1641532182693481445e-10 ;  /* 0x2f00000045457423 */ /* 0x000fe2000001003e */
[----:B------:R-:W-:Y:S01]  /*ca20*/  FMUL.FTZ R41, R41, UR4 ;  /* 0x0000000429297c20 */ /* 0x000fe20008410000 */
[----:B------:R-:W-:-:S03]  /*ca30*/  HFMA2 R40, -RZ, RZ, 0, 1.1920928955078125e-07 ;  /* 0x00000002ff287431 */ /* 0x000fc600000001ff */
        /* <DEDUP_REMOVED lines=15> */
.L_x_2401:
        /* <DEDUP_REMOVED lines=13> */
.L_x_2403:
[----:B------:R-:W-:Y:S05]  /*cc00*/  BSYNC.RECONVERGENT B2 ;  /* 0x0000000000027941 */ /* 0x000fea0003800200 */
.L_x_2402:
        /* <DEDUP_REMOVED lines=40> */
[----:B------:R-:W-:Y:S02]  /*ce90*/  HFMA2 R40, -RZ, RZ, 0, 0 ;  /* 0x00000000ff287431 */ /* 0x000fe400000001ff */
[----:B------:R-:W-:Y:S01]  /*cea0*/  IMAD.MOV.U32 R0, RZ, RZ, R44 ;  /* 0x000000ffff007224 */ /* 0x000fe200078e002c */
[----:B------:R-:W-:-:S07]  /*ceb0*/  LOP3.LUT R8, R8, UR33, R45, 0x96, !PT ;  /* 0x0000002108087c12 */ /* 0x000fce000f8e962d */
.L_x_2400:
[----:B------:R-:W-:Y:S05]  /*cec0*/  BSYNC.RECONVERGENT B1 ;  /* 0x0000000000017941 */ /* 0x000fea0003800200 */
.L_x_2399:
        /* <DEDUP_REMOVED lines=23> */
.L_x_2406:
        /* <DEDUP_REMOVED lines=13> */
.L_x_2408:
[----:B------:R-:W-:Y:S05]  /*d110*/  BSYNC.RECONVERGENT B2 ;  /* 0x0000000000027941 */ /* 0x000fea0003800200 */
.L_x_2407:
        /* <DEDUP_REMOVED lines=43> */
.L_x_2405:
[----:B------:R-:W-:Y:S05]  /*d3d0*/  BSYNC.RECONVERGENT B1 ;  /* 0x0000000000017941 */ /* 0x000fea0003800200 */
.L_x_2404:
        /* <DEDUP_REMOVED lines=23> */
.L_x_2411:
        /* <DEDUP_REMOVED lines=13> */
.L_x_2413:
[----:B------:R-:W-:Y:S05]  /*d620*/  BSYNC.RECONVERGENT B2 ;  /* 0x0000000000027941 */ /* 0x000fea0003800200 */
.L_x_2412:
        /* <DEDUP_REMOVED lines=40> */
[----:B------:R-:W-:Y:S02]  /*d8b0*/  IMAD.MOV.U32 R0, RZ, RZ, R40 ;  /* 0x000000ffff007224 */ /* 0x000fe400078e0028 */
[----:B------:R-:W-:Y:S01]  /*d8c0*/  HFMA2 R40, -RZ, RZ, 0, 0 ;  /* 0x00000000ff287431 */ /* 0x000fe200000001ff */
[----:B------:R-:W-:-:S07]  /*d8d0*/  LOP3.LUT R8, R8, UR33, R41, 0x96, !PT ;  /* 0x0000002108087c12 */ /* 0x000fce000f8e9629 */
.L_x_2410:
[----:B------:R-:W-:Y:S05]  /*d8e0*/  BSYNC.RECONVERGENT B1 ;  /* 0x0000000000017941 */ /* 0x000fea0003800200 */
.L_x_2409:
[----:B------:R-:W-:Y:S01]  /*d8f0*/  I2FP.F32.U32 R41, R4 ;  /* 0x0000000400297245 */ /* 0x000fe20000201000 */
[----:B------:R-:W-:Y:S01]  /*d900*/  HADD2.F32 R4, -RZ, R43.H0_H0 ;  /* 0x2000002bff047230 */ /* 0x000fe20000004100 */
[----:B------:R-:W-:Y:S01]  /*d910*/  ISETP.NE.AND P6, PT, R40, 0x1, PT ;  /* 0x000000012800780c */ /* 0x000fe20003fc5270 */
[----:B------:R-:W-:Y:S01]  /*d920*/  BSSY.RECONVERGENT B1, `(.L_x_2414) ;  /* 0x000004f000017945 */ /* 0x000fe20003800200 */
[----:B------:R-:W-:Y:S01]  /*d930*/  MOV R42, R0 ;  /* 0x00000000002a7202 */ /* 0x000fe20000000f00 */
        /* <DEDUP_REMOVED lines=18> */
.L_x_2416:
        /* <DEDUP_REMOVED lines=15> */
.L_x_2418:
[----:B------:R-:W-:Y:S05]  /*db50*/  BSYNC.RECONVERGENT B2 ;  /* 0x0000000000027941 */ /* 0x000fea0003800200 */
.L_x_2417:
        /* <DEDUP_REMOVED lines=43> */
.L_x_2415:
[----:B------:R-:W-:Y:S05]  /*de10*/  BSYNC.RECONVERGENT B1 ;  /* 0x0000000000017941 */ /* 0x000fea0003800200 */
.L_x_2414:
        /* <DEDUP_REMOVED lines=15> */
.L_x_2378:
        /* <DEDUP_REMOVED lines=16> */
.L_x_2422:
        /* <DEDUP_REMOVED lines=13> */
.L_x_2424:
[----:B------:R-:W-:Y:S05]  /*e0e0*/  BSYNC.RECONVERGENT B2 ;  /* 0x0000000000027941 */ /* 0x000fea0003800200 */
.L_x_2423:
        /* <DEDUP_REMOVED lines=41> */
[----:B------:R-:W-:-:S07]  /*e380*/  HFMA2 R44, -RZ, RZ, 0, 0 ;  /* 0x00000000ff2c7431 */ /* 0x000fce00000001ff */
.L_x_2421:
[----:B------:R-:W-:Y:S05]  /*e390*/  BSYNC.RECONVERGENT B1 ;  /* 0x0000000000017941 */ /* 0x000fea0003800200 */
.L_x_2420:
        /* <DEDUP_REMOVED lines=13> */
[----:B------:R-:W-:Y:S01]  /*e470*/  P2R R50, PR, RZ, 0x8 ;  /* 0x00000008ff327803 */ /* 0x000fe20000000000 */
[----:B------:R-:W-:Y:S01]  /*e480*/  IMAD.MOV.U32 R4, RZ, RZ, R0 ;  /* 0x000000ffff047224 */ /* 0x000fe200078e0000 */
[----:B------:R-:W-:Y:S01]  /*e490*/  FSEL R3, R3, RZ, !P1 ;  /* 0x000000ff03037208 */ /* 0x000fe20004800000 */
        /* <DEDUP_REMOVED lines=9> */
.L_x_2427:
        /* <DEDUP_REMOVED lines=13> */
.L_x_2429:
[----:B------:R-:W-:Y:S05]  /*e600*/  BSYNC.RECONVERGENT B2 ;  /* 0x0000000000027941 */ /* 0x000fea0003800200 */
.L_x_2428:
        /* <DEDUP_REMOVED lines=43> */
.L_x_2426:
[----:B------:R-:W-:Y:S05]  /*e8c0*/  BSYNC.RECONVERGENT B1 ;  /* 0x0000000000017941 */ /* 0x000fea0003800200 */
.L_x_2425:
[----:B------:R-:W-:Y:S01]  /*e8d0*/  I2FP.F32.U32 R45, R4 ;  /* 0x00000004002d7245 */ /* 0x000fe20000201000 */
[----:B------:R-:W-:Y:S01]  /*e8e0*/  HADD2.F32 R40, -RZ, R40.H1_H1 ;  /* 0x30000028ff287230 */ /* 0x000fe20000004100 */
[----:B------:R-:W-:Y:S01]  /*e8f0*/  ISETP.NE.AND P2, PT, R59, 0x1, PT ;  /* 0x000000013b00780c */ /* 0x000fe20003f45270 */
[----:B------:R-:W-:Y:S01]  /*e900*/  BSSY.RECONVERGENT B1, `(.L_x_2430) ;  /* 0x000004c000017945 */ /* 0x000fe20003800200 */
[----:B------:R-:W-:Y:S01]  /*e910*/  MOV R4, R0 ;  /* 0x0000000000047202 */ /* 0x000fe20000000f00 */
[----:B------:R-:W-:Y:S01]  /*e920*/  FFMA.FTZ R45, R45, R46, 1.1641532182693481445e-10 ;  /* 0x2f0000002d2d7423 */ /* 0x000fe2000001002e */
[----:B------:R-:W-:-:S04]  /*e930*/  FMUL.FTZ R40, R40, UR4 ;  /* 0x0000000428287c20 */ /* 0x000fc80008410000 */
[----:B------:R-:W-:Y:S01]  /*e940*/  FSETP.GTU.FTZ.AND P1, PT, R45, R62, PT ;  /* 0x0000003e2d00720b */ /* 0x000fe20003f3c000 */
[----:B------:R-:W-:-:S03]  /*e950*/  FMUL.FTZ R40, R40, R47 ;  /* 0x0000002f28287220 */ /* 0x000fc60000410000 */
        /* <DEDUP_REMOVED lines=13> */
.L_x_2432:
        /* <DEDUP_REMOVED lines=13> */
.L_x_2434:
[----:B------:R-:W-:Y:S05]  /*eb00*/  BSYNC.RECONVERGENT B2 ;  /* 0x0000000000027941 */ /* 0x000fea0003800200 */
.L_x_2433:
        /* <DEDUP_REMOVED lines=43> */
.L_x_2431:
[----:B------:R-:W-:Y:S05]  /*edc0*/  BSYNC.RECONVERGENT B1 ;  /* 0x0000000000017941 */ /* 0x000fea0003800200 */
.L_x_2430:
        /* <DEDUP_REMOVED lines=21> */
.L_x_2437:
        /* <DEDUP_REMOVED lines=13> */
.L_x_2439:
[----:B------:R-:W-:Y:S05]  /*eff0*/  BSYNC.RECONVERGENT B2 ;  /* 0x0000000000027941 */ /* 0x000fea0003800200 */
.L_x_2438:
        /* <DEDUP_REMOVED lines=43> */
.L_x_2436:
[----:B------:R-:W-:Y:S05]  /*f2b0*/  BSYNC.RECONVERGENT B1 ;  /* 0x0000000000017941 */ /* 0x000fea0003800200 */
.L_x_2435:
        /* <DEDUP_REMOVED lines=21> */
.L_x_2442:
        /* <DEDUP_REMOVED lines=13> */
.L_x_2444:
[----:B------:R-:W-:Y:S05]  /*f4e0*/  BSYNC.RECONVERGENT B2 ;  /* 0x0000000000027941 */ /* 0x000fea0003800200 */
.L_x_2443:
        /* <DEDUP_REMOVED lines=43> */
.L_x_2441:
[----:B------:R-:W-:Y:S05]  /*f7a0*/  BSYNC.RECONVERGENT B1 ;  /* 0x0000000000017941 */ /* 0x000fea0003800200 */
.L_x_2440:
        /* <DEDUP_REMOVED lines=21> */
.L_x_2447:
        /* <DEDUP_REMOVED lines=13> */
.L_x_2449:
[----:B------:R-:W-:Y:S05]  /*f9d0*/  BSYNC.RECONVERGENT B2 ;  /* 0x0000000000027941 */ /* 0x000fea0003800200 */
.L_x_2448:
        /* <DEDUP_REMOVED lines=43> */
.L_x_2446:
[----:B------:R-:W-:Y:S05]  /*fc90*/  BSYNC.RECONVERGENT B1 ;  /* 0x0000000000017941 */ /* 0x000fea0003800200 */
.L_x_2445:
        /* <DEDUP_REMOVED lines=21> */
.L_x_2452:
        /* <DEDUP_REMOVED lines=13> */
.L_x_2454:
[----:B------:R-:W-:Y:S05]  /*fec0*/  BSYNC.RECONVERGENT B2 ;  /* 0x0000000000027941 */ /* 0x000fea0003800200 */
.L_x_2453:
        /* <DEDUP_REMOVED lines=43> */
.L_x_2451:
[----:B------:R-:W-:Y:S05]  /*10180*/  BSYNC.RECONVERGENT B1 ;  /* 0x0000000000017941 */ /* 0x000fea0003800200 */
.L_x_2450:
        /* <DEDUP_REMOVED lines=21> */
.L_x_2457:
        /* <DEDUP_REMOVED lines=15> */
.L_x_2459:
[----:B------:R-:W-:Y:S05]  /*103d0*/  BSYNC.RECONVERGENT B2 ;  /* 0x0000000000027941 */ /* 0x000fea0003800200 */
.L_x_2458:
        /* <DEDUP_REMOVED lines=43> */
.L_x_2456:
[----:B------:R-:W-:Y:S05]  /*10690*/  BSYNC.RECONVERGENT B1 ;  /* 0x0000000000017941 */ /* 0x000fea0003800200 */
.L_x_2455:
        /* <DEDUP_REMOVED lines=12> */
.L_x_2419:
[----:B------:R-:W0:Y:S01]  /*10760*/  LDC.64 R44, c[0x0][0x3a8] ;  /* 0x0000ea00ff2c7b82 */ /* 0x000e220000000a00 */
[----:B------:R-:W-:Y:S02]  /*10770*/  SEL R64, RZ, 0x1000000, !P6 ;  /* 0x01000000ff407807 */ /* 0x000fe40007000000 */
[----:B------:R-:W-:Y:S02]  /*10780*/  SEL R91, RZ, 0x10000, !P5 ;  /* 0x00010000ff5b7807 */ /* 0x000fe40006800000 */
[----:B------:R-:W-:Y:S02]  /*10790*/  SEL R62, RZ, 0x100, !P4 ;  /* 0x00000100ff3e7807 */ /* 0x000fe40006000000 */
[----:B------:R-:W-:Y:S01]  /*107a0*/  ISETP.NE.AND P5, PT, R60, RZ, PT ;  /* 0x000000ff3c00720c */ /* 0x000fe20003fa5270 */
[----:B------:R-:W1:Y:S01]  /*107b0*/  LDC.64 R46, c[0x0][0x3b0] ;  /* 0x0000ec00ff2e7b82 */ /* 0x000e620000000a00 */
[----:B------:R-:W-:Y:S02]  /*107c0*/  ISETP.NE.AND P6, PT, R50, RZ, PT ;  /* 0x000000ff3200720c */ /* 0x000fe40003fc5270 */
[----:B------:R-:W-:-:S02]  /*107d0*/  LOP3.LUT R62, R62, R64, R91, 0xfe, !PT ;  /* 0x000000403e3e7212 */ /* 0x000fc400078efe5b */
[----:B------:R-:W-:Y:S02]  /*107e0*/  SEL R60, RZ, 0x1000000, !P2 ;  /* 0x01000000ff3c7807 */ /* 0x000fe40005000000 */
[----:B------:R-:W-:Y:S02]  /*107f0*/  SEL R91, RZ, 0x10000, !P1 ;  /* 0x00010000ff5b7807 */ /* 0x000fe40004800000 */
[----:B------:R-:W-:Y:S02]  /*10800*/  SEL R50, RZ, 0x100, !P5 ;  /* 0x00000100ff327807 */ /* 0x000fe40006800000 */
[----:B------:R-:W-:Y:S02]  /*10810*/  SEL R90, RZ, 0x1, !P3 ;  /* 0x00000001ff5a7807 */ /* 0x000fe40005800000 */
[----:B------:R-:W-:Y:S02]  /*10820*/  LOP3.LUT R50, R50, R60, R91, 0xfe, !PT ;  /* 0x0000003c32327212 */ /* 0x000fe400078efe5b */
[----:B------:R-:W-:Y:S01]  /*10830*/  SEL R93, RZ, 0x1, !P6 ;  /* 0x00000001ff5d7807 */ /* 0x000fe20007000000 */
[----:B0-----:R-:W-:Y:S01]  /*10840*/  IMAD.WIDE.U32 R44, R56, 0x10, R44 ;  /* 0x00000010382c7825 */ /* 0x001fe200078e002c */
[----:B------:R-:W-:-:S02]  /*10850*/  LOP3.LUT R91, R62, R90, RZ, 0xfc, !PT ;  /* 0x0000005a3e5b7212 */ /* 0x000fc400078efcff */
[----:B------:R-:W-:Y:S01]  /*10860*/  LOP3.LUT R90, R50, R93, RZ, 0xfc, !PT ;  /* 0x0000005d325a7212 */ /* 0x000fe200078efcff */
[----:B------:R-:W-:Y:S01]  /*10870*/  IMAD.MOV.U32 R50, RZ, RZ, R58 ;  /* 0x000000ffff327224 */ /* 0x000fe200078e003a */
[----:B------:R3:W-:Y:S01]  /*10880*/  STG.E.128 desc[UR6][R44.64], R40 ;  /* 0x000000282c007986 */ /* 0x0007e2000c101d06 */
[----:B-1----:R-:W-:-:S05]  /*10890*/  IMAD.WIDE.U32 R46, R56, 0x8, R46 ;  /* 0x00000008382e7825 */ /* 0x002fca00078e002e */
[----:B------:R3:W-:Y:S02]  /*108a0*/  STG.E.64 desc[UR6][R46.64], R90 ;  /* 0x0000005a2e007986 */ /* 0x0007e4000c101b06 */
.L_x_2377:
[----:B------:R-:W-:Y:S05]  /*108b0*/  BSYNC.RECONVERGENT B0 ;  /* 0x0000000000007941 */ /* 0x000fea0003800200 */
.L_x_2376:
[----:B0-23--:R-:W-:Y:S01]  /*108c0*/  FADD.FTZ R40, RZ, R7 ;  /* 0x00000007ff287221 */ /* 0x00dfe20000010000 */
[----:B------:R-:W-:Y:S01]  /*108d0*/  ISETP.NE.AND P3, PT, R52, RZ, PT ;  /* 0x000000ff3400720c */ /* 0x000fe20003f65270 */
[----:B------:R-:W0:Y:S01]  /*108e0*/  S2UR UR5, SR_CgaCtaId ;  /* 0x00000000000579c3 */ /* 0x000e220000008800 */
[----:B------:R-:W-:Y:S01]  /*108f0*/  ISETP.GT.U32.AND P2, PT, R13, 0xff, PT ;  /* 0x000000ff0d00780c */ /* 0x000fe20003f44070 */
[----:B------:R-:W-:Y:S01]  /*10900*/  FADD.FTZ R40, R51, R40 ;  /* 0x0000002833287221 */ /* 0x000fe20000010000 */
[----:B------:R-:W-:Y:S01]  /*10910*/  ISETP.GT.U32.AND P1, PT, R13, 0x17f, PT ;  /* 0x0000017f0d00780c */ /* 0x000fe20003f24070 */
[----:B------:R-:W-:Y:S01]  /*10920*/  UMOV UR4, 0x400 ;  /* 0x0000040000047882 */ /* 0x000fe20000000000 */
[----:B------:R-:W-:Y:S01]  /*10930*/  BSSY.RECONVERGENT B0, `(.L_x_2460) ;  /* 0x00000d1000007945 */ /* 0x000fe20003800200 */
        /* <DEDUP_REMOVED lines=97> */
[----:B------:R-:W-:Y:S02]  /*10f50*/  @!P1 LOP3.LUT R45, R42, 0x18, RZ, 0xc0, !PT ;  /* 0x000000182a2d9812 */ /* 0x000fe400078ec0ff */
[----:B------:R-:W-:Y:S02]  /*10f60*/  CS2R R42, SRZ ;  /* 0x00000000002a7805 */ /* 0x000fe4000001ff00 */
[----:B------:R-:W-:Y:S01]  /*10f70*/  @!P2 SHF.L.U32 R44, R15, 0x3, RZ ;  /* 0x000000030f2ca819 */ /* 0x000fe200000006ff */
[----:B0-----:R-:W-:-:S03]  /*10f80*/  FADD.FTZ R41, R46, R47 ;  /* 0x0000002f2e297221 */ /* 0x001fc60000010000 */
[----:B------:R-:W-:Y:S01]  /*10f90*/  @!P2 LOP3.LUT R47, R44, 0xf8, RZ, 0xc0, !PT ;  /* 0x000000f82c2fa812 */ /* 0x000fe200078ec0ff */
[----:B------:R-:W-:Y:S01]  /*10fa0*/  IMAD.MOV.U32 R46, RZ, RZ, RZ ;  /* 0x000000ffff2e7224 */ /* 0x000fe200078e00ff */
[----:B------:R-:W-:Y:S01]  /*10fb0*/  @!P2 MOV R46, R10 ;  /* 0x0000000a002ea202 */ /* 0x000fe20000000f00 */
[----:B------:R0:W-:Y:S01]  /*10fc0*/  @!P1 STS.64 [R45+UR4], R40 ;  /* 0x000000282d009988 */ /* 0x0001e20008000a04 */
[----:B------:R-:W-:Y:S01]  /*10fd0*/  BAR.SYNC.DEFER_BLOCKING 0x0 ;  /* 0x0000000000007b1d */ /* 0x000fe20000010000 */
[----:B------:R-:W-:-:S05]  /*10fe0*/  ISETP.NE.AND P1, PT, RZ, UR11, PT ;  /* 0x0000000bff007c0c */ /* 0x000fca000bf25270 */
[----:B------:R-:W1:Y:S01]  /*10ff0*/  SHFL.DOWN PT, R91, R46, 0x2, 0x1f ;  /* 0x08401f002e5b7f89 */ /* 0x000e6200000e0000 */
[----:B0-----:R-:W-:-:S03]  /*11000*/  I2FP.F32.S32 R41, R46 ;  /* 0x0000002e00297245 */ /* 0x001fc60000201400 */
[----:B------:R-:W0:Y:S01]  /*11010*/  @!P2 LDS.64 R42, [R47+UR4] ;  /* 0x000000042f2aa984 */ /* 0x000e220008000a00 */
[----:B------:R-:W-:Y:S01]  /*11020*/  ISETP.NE.AND P2, PT, R15, RZ, PT ;  /* 0x000000ff0f00720c */ /* 0x000fe20003f45270 */
[----:B-1----:R-:W-:Y:S01]  /*11030*/  IMAD.IADD R56, R91, 0x1, R46 ;  /* 0x000000015b387824 */ /* 0x002fe200078e022e */
[----:B------:R-:W-:-:S04]  /*11040*/  I2FP.F32.S32 R58, R91 ;  /* 0x0000005b003a7245 */ /* 0x000fc80000201400 */
[----:B------:R-:W-:Y:S01]  /*11050*/  I2FP.F32.S32 R44, R56 ;  /* 0x00000038002c7245 */ /* 0x000fe20000201400 */
[----:B------:R-:W-:Y:S03]  /*11060*/  SHFL.DOWN PT, R47, R56, 0x1, 0x1f ;  /* 0x08201f00382f7f89 */ /* 0x000fe600000e0000 */
[----:B------:R-:W1:Y:S01]  /*11070*/  MUFU.RCP R40, R44 ;  /* 0x0000002c00287308 */ /* 0x000e620000001000 */
[----:B0-----:R-:W0:Y:S04]  /*11080*/  SHFL.DOWN PT, R93, R42, 0x2, 0x1f ;  /* 0x08401f002a5d7f89 */ /* 0x001e2800000e0000 */
[----:B------:R-:W2:Y:S01]  /*11090*/  SHFL.DOWN PT, R52, R43, 0x2, 0x1f ;  /* 0x08401f002b347f89 */ /* 0x000ea200000e0000 */
[C---:B0-----:R-:W-:Y:S01]  /*110a0*/  FMUL.FTZ R60, R93.reuse, R58 ;  /* 0x0000003a5d3c7220 */ /* 0x041fe20000410000 */
[----:B------:R-:W-:-:S03]  /*110b0*/  FADD.FTZ R93, -R93, R42 ;  /* 0x0000002a5d5d7221 */ /* 0x000fc60000010100 */
[----:B------:R-:W-:Y:S01]  /*110c0*/  FFMA.FTZ R45, R41, R42, R60 ;  /* 0x0000002a292d7223 */ /* 0x000fe2000001003c */
[----:B------:R-:W-:Y:S01]  /*110d0*/  FMUL.FTZ R93, R93, R93 ;  /* 0x0000005d5d5d7220 */ /* 0x000fe20000410000 */
[----:B--2---:R-:W-:Y:S01]  /*110e0*/  FADD.FTZ R43, R52, R43 ;  /* 0x0000002b342b7221 */ /* 0x004fe20000010000 */
[----:B------:R-:W-:Y:S01]  /*110f0*/  I2FP.F32.S32 R52, R47 ;  /* 0x0000002f00347245 */ /* 0x000fe20000201400 */
[----:B-1----:R-:W-:Y:S01]  /*11100*/  FMUL.FTZ R45, R40, R45 ;  /* 0x0000002d282d7220 */ /* 0x002fe20000410000 */
[----:B------:R-:W-:Y:S01]  /*11110*/  FMUL.FTZ R93, R93, R41 ;  /* 0x000000295d5d7220 */ /* 0x000fe20000410000 */
[----:B------:R-:W-:-:S03]  /*11120*/  IADD3 R41, PT, PT, R56, R47, RZ ;  /* 0x0000002f38297210 */ /* 0x000fc60007ffe0ff */
[----:B------:R-:W0:Y:S01]  /*11130*/  SHFL.DOWN PT, R42, R45, 0x1, 0x1f ;  /* 0x08201f002d2a7f89 */ /* 0x000e2200000e0000 */
[----:B------:R-:W-:Y:S01]  /*11140*/  FMUL.FTZ R93, R93, R58 ;  /* 0x0000003a5d5d7220 */ /* 0x000fe20000410000 */
[----:B------:R-:W-:-:S03]  /*11150*/  I2FP.F32.S32 R41, R41 ;  /* 0x0000002900297245 */ /* 0x000fc60000201400 */
[----:B------:R-:W-:Y:S01]  /*11160*/  FFMA.FTZ R43, R40, R93, R43 ;  /* 0x0000005d282b7223 */ /* 0x000fe2000001002b */
[----:B------:R-:W-:Y:S02]  /*11170*/  MOV R93, UR10 ;  /* 0x0000000a005d7c02 */ /* 0x000fe40008000f00 */
[----:B------:R-:W1:Y:S02]  /*11180*/  MUFU.RCP R41, R41 ;  /* 0x0000002900297308 */ /* 0x000e640000001000 */
[----:B------:R-:W2:Y:S01]  /*11190*/  SHFL.DOWN PT, R40, R43, 0x1, 0x1f ;  /* 0x08201f002b287f89 */ /* 0x000ea200000e0000 */
[----:B0-----:R-:W-:Y:S01]  /*111a0*/  FADD.FTZ R46, R45, -R42 ;  /* 0x8000002a2d2e7221 */ /* 0x001fe20000010000 */
[----:B------:R-:W-:-:S03]  /*111b0*/  FMUL.FTZ R91, R42, R52 ;  /* 0x000000342a5b7220 */ /* 0x000fc60000410000 */
[----:B------:R-:W-:Y:S02]  /*111c0*/  FMUL.FTZ R47, R46, R46 ;  /* 0x0000002e2e2f7220 */ /* 0x000fe40000410000 */
[----:B------:R-:W0:Y:S02]  /*111d0*/  LDC R46, c[0x0][0x448] ;  /* 0x00011200ff2e7b82 */ /* 0x000e240000000800 */
[C---:B------:R-:W-:Y:S01]  /*111e0*/  FMUL.FTZ R47, R44.reuse, R47 ;  /* 0x0000002f2c2f7220 */ /* 0x040fe20000410000 */
[----:B------:R-:W-:Y:S01]  /*111f0*/  FFMA.FTZ R44, R44, R45, R91 ;  /* 0x0000002d2c2c7223 */ /* 0x000fe2000001005b */
[----:B--2---:R-:W-:Y:S01]  /*11200*/  FADD.FTZ R40, R43, R40 ;  /* 0x000000282b287221 */ /* 0x004fe20000010000 */
[----:B------:R-:W-:Y:S02]  /*11210*/  IMAD.U32 R91, RZ, RZ, UR10 ;  /* 0x0000000aff5b7e24 */ /* 0x000fe4000f8e00ff */
[----:B------:R-:W-:Y:S01]  /*11220*/  FMUL.FTZ R47, R47, R52 ;  /* 0x000000342f2f7220 */ /* 0x000fe20000410000 */
[C---:B-1----:R-:W-:Y:S01]  /*11230*/  FMUL.FTZ R45, R41.reuse, R44 ;  /* 0x0000002c292d7220 */ /* 0x042fe20000410000 */
[----:B------:R-:W1:Y:S02]  /*11240*/  @!P2 LDC.64 R42, c[0x0][0x3c0] ;  /* 0x0000f000ff2aab82 */ /* 0x000e640000000a00 */
[----:B------:R-:W-:-:S03]  /*11250*/  FFMA.FTZ R44, R41, R47, R40 ;  /* 0x0000002f292c7223 */ /* 0x000fc60000010028 */
[----:B------:R-:W2:Y:S04]  /*11260*/  SHFL.IDX PT, R45, R45, RZ, 0x1f ;  /* 0x00001fff2d2d7589 */ /* 0x000ea800000e0000 */
[----:B------:R-:W0:Y:S01]  /*11270*/  SHFL.IDX PT, R41, R44, RZ, 0x1f ;  /* 0x00001fff2c297589 */ /* 0x000e2200000e0000 */
[----:B-1----:R-:W-:-:S04]  /*11280*/  @!P2 IMAD.WIDE R42, R91, 0x4, R42 ;  /* 0x000000045b2aa825 */ /* 0x002fc800078e022a */
[----:B--2---:R-:W-:Y:S01]  /*11290*/  FMUL.FTZ R47, R45, R45 ;  /* 0x0000002d2d2f7220 */ /* 0x004fe20000410000 */
[----:B------:R1:W-:Y:S01]  /*112a0*/  @!P2 STG.E desc[UR6][R42.64], R45 ;  /* 0x0000002d2a00a986 */ /* 0x0003e2000c101906 */
[----:B0-----:R-:W-:-:S03]  /*112b0*/  FFMA.FTZ R46, R41, UR14, R46 ;  /* 0x0000000e292e7c23 */ /* 0x001fc6000801002e */
[----:B------:R-:W-:Y:S01]  /*112c0*/  FSEL R47, R47, RZ, P1 ;  /* 0x000000ff2f2f7208 */ /* 0x000fe20000800000 */
[----:B------:R-:W0:Y:S04]  /*112d0*/  @!P2 LDC.64 R40, c[0x0][0x3c8] ;  /* 0x0000f200ff28ab82 */ /* 0x000e280000000a00 */
[----:B------:R-:W-:Y:S01]  /*112e0*/  FADD.FTZ R47, R46, R47 ;  /* 0x0000002f2e2f7221 */ /* 0x000fe20000010000 */
[----:B------:R-:W-:-:S05]  /*112f0*/  FSEL R46, R45, RZ, !P1 ;  /* 0x000000ff2d2e7208 */ /* 0x000fca0004800000 */
[----:B------:R-:W2:Y:S01]  /*11300*/  MUFU.RSQ R47, R47 ;  /* 0x0000002f002f7308 */ /* 0x000ea20000001400 */
[----:B0-----:R-:W-:-:S05]  /*11310*/  @!P2 IMAD.WIDE R40, R93, 0x4, R40 ;  /* 0x000000045d28a825 */ /* 0x001fca00078e0228 */
[----:B--2---:R1:W-:Y:S01]  /*11320*/  @!P2 STG.E desc[UR6][R40.64], R47 ;  /* 0x0000002f2800a986 */ /* 0x0043e2000c101906 */
[----:B------:R-:W-:Y:S05]  /*11330*/  @!P3 BRA `(.L_x_2461) ;  /* 0x0000000000c0b947 */ /* 0x000fea0003800000 */
[--C-:B-1----:R-:W-:Y:S01]  /*11340*/  FADD.FTZ R40, R7, -R46.reuse ;  /* 0x8000002e07287221 */ /* 0x102fe20000010000 */
[----:B-----5:R-:W-:Y:S02]  /*11350*/  HADD2.F32 R41, -RZ, R36.H0_H0 ;  /* 0x20000024ff297230 */ /* 0x020fe40000004100 */
[--C-:B------:R-:W-:Y:S01]  /*11360*/  FADD.FTZ R42, R51, -R46.reuse ;  /* 0x8000002e332a7221 */ /* 0x100fe20000010000 */
[----:B------:R-:W-:Y:S02]  /*11370*/  HADD2.F32 R43, -RZ, R32.H0_H0 ;  /* 0x20000020ff2b7230 */ /* 0x000fe40000004100 */
[C---:B------:R-:W-:Y:S01]  /*11380*/  FMUL.FTZ R40, R47.reuse, R40 ;  /* 0x000000282f287220 */ /* 0x040fe20000410000 */
[----:B------:R-:W-:Y:S02]  /*11390*/  HADD2.F32 R91, -RZ, R36.H1_H1 ;  /* 0x30000024ff5b7230 */ /* 0x000fe40000004100 */
[----:B------:R-:W-:Y:S01]  /*113a0*/  FMUL.FTZ R42, R47, R42 ;  /* 0x0000002a2f2a7220 */ /* 0x000fe20000410000 */
[----:B------:R-:W-:Y:S01]  /*113b0*/  FADD.FTZ R44, R49, -R46 ;  /* 0x8000002e312c7221 */ /* 0x000fe20000010000 */
[----:B------:R-:W-:Y:S01]  /*113c0*/  FFMA.FTZ R40, R40, R41, R43 ;  /* 0x0000002928287223 */ /* 0x000fe2000001002b */
[----:B------:R-:W-:-:S02]  /*113d0*/  HADD2.F32 R41, -RZ, R32.H1_H1 ;  /* 0x30000020ff297230 */ /* 0x000fc40000004100 */
[----:B------:R-:W-:Y:S02]  /*113e0*/  HADD2.F32 R52, -RZ, R33.H0_H0 ;  /* 0x20000021ff347230 */ /* 0x000fe40000004100 */
[--C-:B------:R-:W-:Y:S02]  /*113f0*/  HADD2.F32 R43, -RZ, R37.reuse.H1_H1 ;  /* 0x30000025ff2b7230 */ /* 0x100fe40000004100 */
[----:B------:R-:W-:Y:S01]  /*11400*/  FFMA.FTZ R91, R42, R91, R41 ;  /* 0x0000005b2a5b7223 */ /* 0x000fe20000010029 */
[----:B------:R-:W-:Y:S01]  /*11410*/  FMUL.FTZ R41, R47, R44 ;  /* 0x0000002c2f297220 */ /* 0x000fe20000410000 */
[----:B------:R-:W-:Y:S02]  /*11420*/  HADD2.F32 R42, -RZ, R37.H0_H0 ;  /* 0x20000025ff2a7230 */ /* 0x000fe40000004100 */
[----:B------:R-:W-:Y:S01]  /*11430*/  FADD.FTZ R44, R65, -R46 ;  /* 0x8000002e412c7221 */ /* 0x000fe20000010000 */
[----:B------:R-:W-:Y:S01]  /*11440*/  HADD2.F32 R45, -RZ, R33.H1_H1 ;  /* 0x30000021ff2d7230 */ /* 0x000fe20000004100 */
[----:B------:R-:W-:Y:S01]  /*11450*/  F2FP.F16.F32.PACK_AB R40, R91, R40 ;  /* 0x000000285b28723e */ /* 0x000fe200000000ff */
[----:B------:R-:W-:-:S02]  /*11460*/  HADD2.F32 R56, -RZ, R35.H1_H1 ;  /* 0x30000023ff387230 */ /* 0x000fc40000004100 */
[----:B------:R-:W-:Y:S01]  /*11470*/  FMUL.FTZ R44, R47, R44 ;  /* 0x0000002c2f2c7220 */ /* 0x000fe20000410000 */
[----:B------:R-:W-:Y:S01]  /*11480*/  FFMA.FTZ R41, R41, R42, R52 ;  /* 0x0000002a29297223 */ /* 0x000fe20000010034 */
[--C-:B------:R-:W-:Y:S02]  /*11490*/  FADD.FTZ R42, R63, -R46.reuse ;  /* 0x8000002e3f2a7221 */ /* 0x100fe40000010000 */
[----:B------:R-:W-:Y:S01]  /*114a0*/  FFMA.FTZ R52, R44, R43, R45 ;  /* 0x0000002b2c347223 */ /* 0x000fe2000001002d */
[----:B------:R-:W-:Y:S02]  /*114b0*/  HADD2.F32 R43, -RZ, R38.H0_H0 ;  /* 0x20000026ff2b7230 */ /* 0x000fe40000004100 */
[----:B------:R-:W-:Y:S01]  /*114c0*/  FMUL.FTZ R42, R47, R42 ;  /* 0x0000002a2f2a7220 */ /* 0x000fe20000410000 */
[----:B------:R-:W-:Y:S02]  /*114d0*/  HADD2.F32 R45, -RZ, R34.H0_H0 ;  /* 0x20000022ff2d7230 */ /* 0x000fe40000004100 */
[----:B------:R-:W-:Y:S01]  /*114e0*/  FADD.FTZ R44, R73, -R46 ;  /* 0x8000002e492c7221 */ /* 0x000fe20000010000 */
[----:B------:R-:W-:-:S02]  /*114f0*/  F2FP.F16.F32.PACK_AB R41, R52, R41 ;  /* 0x000000293429723e */ /* 0x000fc400000000ff */
[----:B------:R-:W-:Y:S01]  /*11500*/  FFMA.FTZ R42, R42, R43, R45 ;  /* 0x0000002b2a2a7223 */ /* 0x000fe2000001002d */
[----:B------:R-:W-:Y:S02]  /*11510*/  HADD2.F32 R43, -RZ, R38.H1_H1 ;  /* 0x30000026ff2b7230 */ /* 0x000fe40000004100 */
[----:B------:R-:W-:Y:S01]  /*11520*/  FMUL.FTZ R44, R47, R44 ;  /* 0x0000002c2f2c7220 */ /* 0x000fe20000410000 */
[----:B------:R-:W-:-:S05]  /*11530*/  HADD2.F32 R45, -RZ, R34.H1_H1 ;  /* 0x30000022ff2d7230 */ /* 0x000fca0000004100 */
[----:B------:R-:W-:Y:S01]  /*11540*/  FFMA.FTZ R93, R44, R43, R45 ;  /* 0x0000002b2c5d7223 */ /* 0x000fe2000001002d */
[----:B------:R-:W-:Y:S01]  /*11550*/  FADD.FTZ R44, R75, -R46 ;  /* 0x8000002e4b2c7221 */ /* 0x000fe20000010000 */
[----:B------:R-:W-:Y:S02]  /*11560*/  HADD2.F32 R43, -RZ, R39.H0_H0 ;  /* 0x20000027ff2b7230 */ /* 0x000fe40000004100 */
[----:B------:R-:W-:Y:S02]  /*11570*/  HADD2.F32 R45, -RZ, R35.H0_H0 ;  /* 0x20000023ff2d7230 */ /* 0x000fe40000004100 */
[----:B------:R-:W-:Y:S01]  /*11580*/  FMUL.FTZ R44, R47, R44 ;  /* 0x0000002c2f2c7220 */ /* 0x000fe20000410000 */
[----:B------:R-:W-:-:S03]  /*11590*/  F2FP.F16.F32.PACK_AB R42, R93, R42 ;  /* 0x0000002a5d2a723e */ /* 0x000fc600000000ff */
[----:B------:R-:W-:Y:S01]  /*115a0*/  FFMA.FTZ R43, R44, R43, R45 ;  /* 0x0000002b2c2b7223 */ /* 0x000fe2000001002d */
[----:B------:R-:W-:Y:S01]  /*115b0*/  FADD.FTZ R44, R85, -R46 ;  /* 0x8000002e552c7221 */ /* 0x000fe20000010000 */
[----:B------:R-:W-:-:S03]  /*115c0*/  HADD2.F32 R45, -RZ, R39.H1_H1 ;  /* 0x30000027ff2d7230 */ /* 0x000fc60000004100 */
[----:B------:R-:W-:-:S04]  /*115d0*/  FMUL.FTZ R44, R47, R44 ;  /* 0x0000002c2f2c7220 */ /* 0x000fc80000410000 */
[----:B------:R-:W-:-:S05]  /*115e0*/  FFMA.FTZ R44, R44, R45, R56 ;  /* 0x0000002d2c2c7223 */ /* 0x000fca0000010038 */
[----:B------:R-:W-:Y:S02]  /*115f0*/  F2FP.F16.F32.PACK_AB R43, R44, R43 ;  /* 0x0000002b2c2b723e */ /* 0x000fe400000000ff */
[----:B------:R-:W0:Y:S02]  /*11600*/  LDC.64 R44, c[0x0][0x428] ;  /* 0x00010a00ff2c7b82 */ /* 0x000e240000000a00 */
[----:B0-----:R-:W-:-:S04]  /*11610*/  IMAD.WIDE.U32 R44, R48, 0x10, R44 ;  /* 0x00000010302c7825 */ /* 0x001fc800078e002c */
[----:B------:R-:W-:Y:S01]  /*11620*/  VIADD R48, R48, 0x80 ;  /* 0x0000008030307836 */ /* 0x000fe20000000000 */
[----:B------:R0:W-:Y:S06]  /*11630*/  STG.E.128 desc[UR6][R44.64], R40 ;  /* 0x000000282c007986 */ /* 0x0001ec000c101d06 */
.L_x_2461:
[----:B------:R-:W-:Y:S05]  /*11640*/  BSYNC.RECONVERGENT B0 ;  /* 0x0000000000007941 */ /* 0x000fea0003800200 */
.L_x_2460:
[----:B------:R-:W-:Y:S01]  /*11650*/  ISETP.NE.AND P1, PT, R54, RZ, PT ;  /* 0x000000ff3600720c */ /* 0x000fe20003f25270 */
[----:B------:R-:W-:-:S12]  /*11660*/  BSSY.RECONVERGENT B0, `(.L_x_2462) ;  /* 0x0000032000007945 */ /* 0x000fd80003800200 */
[----:B------:R-:W-:Y:S05]  /*11670*/  @!P1 BRA `(.L_x_2463) ;  /* 0x0000000000c09947 */ /* 0x000fea0003800000 */
[--C-:B01----:R-:W-:Y:S01]  /*11680*/  FADD.FTZ R40, R5, -R46.reuse ;  /* 0x8000002e05287221 */ /* 0x103fe20000010000 */
        /* <DEDUP_REMOVED lines=44> */
[C---:B0-----:R-:W-:Y:S01]  /*11950*/  IMAD.WIDE.U32 R44, R48.reuse, 0x10, R44 ;  /* 0x00000010302c7825 */ /* 0x041fe200078e002c */
[----:B------:R-:W-:-:S04]  /*11960*/  IADD3 R48, PT, PT, R48, 0x80, RZ ;  /* 0x0000008030307810 */ /* 0x000fc80007ffe0ff */
[----:B------:R2:W-:Y:S03]  /*11970*/  STG.E.128 desc[UR6][R44.64], R40 ;  /* 0x000000282c007986 */ /* 0x0005e6000c101d06 */
.L_x_2463:
[----:B------:R-:W-:Y:S05]  /*11980*/  BSYNC.RECONVERGENT B0 ;  /* 0x0000000000007941 */ /* 0x000fea0003800200 */
.L_x_2462:
[----:B------:R-:W-:Y:S04]  /*11990*/  BSSY.RECONVERGENT B0, `(.L_x_2464) ;  /* 0x0000031000007945 */ /* 0x000fe80003800200 */
[----:B------:R-:W-:Y:S05]  /*119a0*/  @!P0 BRA `(.L_x_2465) ;  /* 0x0000000000bc8947 */ /* 0x000fea0003800000 */
[--C-:B012---:R-:W-:Y:S01]  /*119b0*/  FADD.FTZ R40, R3, -R46.reuse ;  /* 0x8000002e03287221 */ /* 0x107fe20000010000 */
        /* <DEDUP_REMOVED lines=16> */
[----:B------:R-:W-:-:S02]  /*11ac0*/  F2FP.F16.F32.PACK_AB R40, R91, R40 ;  /* 0x000000285b28723e */ /* 0x000fc400000000ff */
        /* <DEDUP_REMOVED lines=14> */
[--C-:B------:R-:W-:Y:S01]  /*11bb0*/  FADD.FTZ R44, R83, -R46.reuse ;  /* 0x8000002e532c7221 */ /* 0x100fe20000010000 */
[----:B------:R-:W-:Y:S02]  /*11bc0*/  HADD2.F32 R43, -RZ, R23.H0_H0 ;  /* 0x20000017ff2b7230 */ /* 0x000fe40000004100 */
[----:B------:R-:W-:Y:S01]  /*11bd0*/  FADD.FTZ R46, R89, -R46 ;  /* 0x8000002e592e7221 */ /* 0x000fe20000010000 */
[--C-:B------:R-:W-:Y:S02]  /*11be0*/  HADD2.F32 R45, -RZ, R19.reuse.H0_H0 ;  /* 0x20000013ff2d7230 */ /* 0x100fe40000004100 */
[----:B------:R-:W-:Y:S01]  /*11bf0*/  FMUL.FTZ R44, R47, R44 ;  /* 0x0000002c2f2c7220 */ /* 0x000fe20000410000 */
[----:B------:R-:W-:Y:S01]  /*11c00*/  F2FP.F16.F32.PACK_AB R42, R93, R42 ;  /* 0x0000002a5d2a723e */ /* 0x000fe200000000ff */
[----:B------:R-:W-:Y:S01]  /*11c10*/  FMUL.FTZ R46, R47, R46 ;  /* 0x0000002e2f2e7220 */ /* 0x000fe20000410000 */
[----:B------:R-:W-:-:S02]  /*11c20*/  HADD2.F32 R47, -RZ, R19.H1_H1 ;  /* 0x30000013ff2f7230 */ /* 0x000fc40000004100 */
[----:B------:R-:W-:Y:S01]  /*11c30*/  FFMA.FTZ R43, R44, R43, R45 ;  /* 0x0000002b2c2b7223 */ /* 0x000fe2000001002d */
[----:B------:R-:W-:-:S05]  /*11c40*/  HADD2.F32 R45, -RZ, R23.H1_H1 ;  /* 0x30000017ff2d7230 */ /* 0x000fca0000004100 */
[----:B------:R-:W-:Y:S02]  /*11c50*/  FFMA.FTZ R46, R46, R45, R47 ;  /* 0x0000002d2e2e7223 */ /* 0x000fe4000001002f */
[----:B------:R-:W0:Y:S03]  /*11c60*/  LDC.64 R44, c[0x0][0x428] ;  /* 0x00010a00ff2c7b82 */ /* 0x000e260000000a00 */
[----:B------:R-:W-:Y:S01]  /*11c70*/  F2FP.F16.F32.PACK_AB R43, R46, R43 ;  /* 0x0000002b2e2b723e */ /* 0x000fe200000000ff */
[----:B0-----:R-:W-:-:S05]  /*11c80*/  IMAD.WIDE.U32 R44, R48, 0x10, R44 ;  /* 0x00000010302c7825 */ /* 0x001fca00078e002c */
[----:B------:R3:W-:Y:S02]  /*11c90*/  STG.E.128 desc[UR6][R44.64], R40 ;  /* 0x000000282c007986 */ /* 0x0007e4000c101d06 */
.L_x_2465:
[----:B------:R-:W-:Y:S05]  /*11ca0*/  BSYNC.RECONVERGENT B0 ;  /* 0x0000000000007941 */ /* 0x000fea0003800200 */
.L_x_2464:
[----:B------:R-:W-:Y:S02]  /*11cb0*/  UIADD3 UR10, UPT, UPT, UR10, UR16, URZ ;  /* 0x000000100a0a7290 */ /* 0x000fe4000fffe0ff */
[----:B------:R-:W-:Y:S02]  /*11cc0*/  UPLOP3.LUT UP2, UPT, UPT, UPT, UP2, 0x40, 0x4 ;  /* 0x000000000004789c */ /* 0x000fe40003f4e820 */
[----:B------:R-:W-:-:S09]  /*11cd0*/  UISETP.GE.AND UP1, UPT, UR10, UR17, UPT ;  /* 0x000000110a00728c */ /* 0x000fd2000bf26270 */
[----:B------:R-:W-:Y:S05]  /*11ce0*/  BRA.U !UP1, `(.L_x_2466) ;  /* 0xfffffeed09bc7547 */ /* 0x000fea000b83ffff */
[----:B------:R-:W-:Y:S05]  /*11cf0*/  EXIT ;  /* 0x000000000000794d */ /* 0x000fea0003800000 */
.L_x_2467:
        /* <DEDUP_REMOVED lines=16> */
.L_x_20755:


//--------------------- .text._ZN10layer_norm13ln_fwd_kernelINS_13Kernel_traitsI6__halfS2_S2_S2_fjLj3072ELj1ELj1ELj4ELj16ENS_18Kernel_traits_baseILj3072ES2_S2_S2_S2_fjLj128EEEEELb1ELb0ELb0ELb1EEEvNS_9FwdParamsE --------------------------
	.section	.text._ZN10layer_norm13ln_fwd_kernelINS_13Kernel_traitsI6__halfS2_S2_S2_fjLj3072ELj1ELj1ELj4ELj16ENS_18Kernel_traits_baseILj3072ES2_S2_S2_S2_fjLj128EEEEELb1ELb0ELb0ELb1EEEvNS_9FwdParamsE,"ax",@progbits
	.align	128
        .global         _ZN10layer_norm13ln_fwd_kernelINS_13Kernel_traitsI6__halfS2_S2_S2_fjLj3072ELj1ELj1ELj4ELj16ENS_18Kernel_traits_baseILj3072ES2_S2_S2_S2_fjLj128EEEEELb1ELb0ELb0ELb1EEEvNS_9FwdParamsE
        .type           _ZN10layer_norm13ln_fwd_kernelINS_13Kernel_traitsI6__halfS2_S2_S2_fjLj3072ELj1ELj1ELj4ELj16ENS_18Kernel_traits_baseILj3072ES2_S2_S2_S2_fjLj128EEEEELb1ELb0ELb0ELb1EEEvNS_9FwdParamsE,@function
        .size           _ZN10layer_norm13ln_fwd_kernelINS_13Kernel_traitsI6__halfS2_S2_S2_fjLj3072ELj1ELj1ELj4ELj16ENS_18Kernel_traits_baseILj3072ES2_S2_S2_S2_fjLj128EEEEELb1ELb0ELb0ELb1EEEvNS_9FwdParamsE,(.L_x_20756 - _ZN10layer_norm13ln_fwd_kernelINS_13Kernel_traitsI6__halfS2_S2_S2_fjLj3072ELj1ELj1ELj4ELj16ENS_18Kernel_traits_baseILj3072ES2_S2_S2_S2_fjLj128EEEEELb1ELb0ELb0ELb1EEEvNS_9FwdParamsE)
        .other          _ZN10layer_norm13ln_fwd_kernelINS_13Kernel_traitsI6__halfS2_S2_S2_fjLj3072ELj1ELj1ELj4ELj16ENS_18Kernel_traits_baseILj3072ES2_S2_S2_S2_fjLj128EEEEELb1ELb0ELb0ELb1EEEvNS_9FwdParamsE,@"STO_CUDA_ENTRY STV_DEFAULT"
_ZN10layer_norm13ln_fwd_kernelINS_13Kernel_traitsI6__halfS2_S2_S2_fjLj3072ELj1ELj1ELj4ELj16ENS_18Kernel_traits_baseILj3072ES2_S2_S2_S2_fjLj128EEEEELb1ELb0ELb0ELb1EEEvNS_9FwdParamsE:
.text._ZN10layer_norm13ln_fwd_kernelINS_13Kernel_traitsI6__halfS2_S2_S2_fjLj3072ELj1ELj1ELj4ELj16ENS_18Kernel_traits_baseILj3072ES2_S2_S2_S2_fjLj128EEEEELb1ELb0ELb0ELb1EEEvNS_9FwdParamsE:
        /* <DEDUP_REMOVED lines=44> */
[----:B------:R-:W-:Y:S01]  /*02c0*/  @P0 MOV R49, R27 ;  /* 0x0000001b00310202 */ /* 0x000fe20000000f00 */
[C---:B------:R-:W-:Y:S01]  /*02d0*/  IMAD.HI.U32 R6, R2.reuse, -0x2daee0ad, RZ ;  /* 0xd2511f5302067827 */ /* 0x040fe200078e00ff */
[----:B------:R-:W-:Y:S01]  /*02e0*/  @P0 MOV R59, R8 ;  /* 0x00000008003b0202 */ /* 0x000fe20000000f00 */
[----:B------:R-:W-:Y:S01]  /*02f0*/  UIADD3 UR21, UPT, UPT, UR12, -0x61c88647, URZ ;  /* 0x9e3779b90c157890 */ /* 0x000fe2000fffe0ff */
[-C--:B------:R-:W-:Y:S01]  /*0300*/  @P0 MOV R65, R11.reuse ;  /* 0x0000000b00410202 */ /* 0x080fe20000000f00 */
[----:B------:R-:W-:Y:S01]  /*0310*/  IMAD R32, R2, -0x2daee0ad, RZ ;  /* 0xd2511f5302207824 */ /* 0x000fe200078e02ff */
[----:B------:R-:W-:Y:S01]  /*0320*/  UIADD3 UR23, UPT, UPT, UR12, 0x3c6ef372, URZ ;  /* 0x3c6ef3720c177890 */ /* 0x000fe2000fffe0ff */
[----:B------:R-:W-:Y:S01]  /*0330*/  LOP3.LUT R6, R6, UR13, RZ, 0x3c, !PT ;  /* 0x0000000d06067c12 */ /* 0x000fe2000f8e3cff */
[----:B------:R-:W-:Y:S01]  /*0340*/  UIADD3 UR22, UPT, UPT, UR13, -0x4498517b, URZ ;  /* 0xbb67ae850d167890 */ /* 0x000fe2000fffe0ff */
[----:B------:R-:W-:Y:S01]  /*0350*/  @P0 IMAD.MOV.U32 R47, RZ, RZ, R26 ;  /* 0x000000ffff2f0224 */ /* 0x000fe200078e001a */
[----:B------:R-:W-:Y:S01]  /*0360*/  UIADD3 UR24, UPT, UPT, UR13, 0x76cf5d0a, URZ ;  /* 0x76cf5d0a0d187890 */ /* 0x000fe2000fffe0ff */
[----:B0-----:R-:W-:Y:S01]  /*0370*/  IMAD R3, R7, UR18, R0 ;  /* 0x0000001207037c24 */ /* 0x001fe2000f8e0200 */
[----:B------:R-:W-:Y:S01]  /*0380*/  UIADD3 UR25, UPT, UPT, UR12, -0x255992d5, URZ ;  /* 0xdaa66d2b0c197890 */ /* 0x000fe2000fffe0ff */
[----:B------:R-:W-:Y:S01]  /*0390*/  IMAD.HI.U32 R7, R6, -0x326172a9, RZ ;  /* 0xcd9e8d5706077827 */ /* 0x000fe200078e00ff */
[----:B------:R-:W-:Y:S01]  /*03a0*/  UIADD3 UR26, UPT, UPT, UR13, 0x32370b8f, URZ ;  /* 0x32370b8f0d1a7890 */ /* 0x000fe2000fffe0ff */
[----:B------:R-:W-:Y:S01]  /*03b0*/  @!P0 CS2R R42, SRZ ;  /* 0x00000000002a8805 */ /* 0x000fe2000001ff00 */
[----:B------:R-:W-:Y:S01]  /*03c0*/  UIADD3 UR27, UPT, UPT, UR12, 0x78dde6e4, URZ ;  /* 0x78dde6e40c1b7890 */ /* 0x000fe2000fffe0ff */
[C---:B------:R-:W-:Y:S01]  /*03d0*/  IMAD.HI.U32 R5, R3.reuse, -0x326172a9, RZ ;  /* 0xcd9e8d5703057827 */ /* 0x040fe200078e00ff */
[----:B------:R-:W-:Y:S01]  /*03e0*/  UIADD3 UR28, UPT, UPT, UR13, -0x126145ec, URZ ;  /* 0xed9eba140d1c7890 */ /* 0x000fe2000fffe0ff */
[----:B------:R-:W-:Y:S01]  /*03f0*/  @!P0 CS2R R40, SRZ ;  /* 0x0000000000288805 */ /* 0x000fe2000001ff00 */
[----:B------:R-:W-:Y:S01]  /*0400*/  UIADD3 UR29, UPT, UPT, UR12, 0x1715609d, URZ ;  /* 0x1715609d0c1d7890 */ /* 0x000fe2000fffe0ff */
[----:B------:R-:W-:Y:S01]  /*0410*/  IMAD R30, R3, -0x326172a9, RZ ;  /* 0xcd9e8d57031e7824 */ /* 0x000fe200078e02ff */
[----:B------:R-:W-:Y:S01]  /*0420*/  LOP3.LUT R5, R4, UR12, R5, 0x96, !PT ;  /* 0x0000000c04057c12 */ /* 0x000fe2000f8e9605 */
[----:B------:R-:W-:Y:S01]  /*0430*/  IMAD R6, R6, -0x326172a9, RZ ;  /* 0xcd9e8d5706067824 */ /* 0x000fe200078e02ff */
[----:B------:R-:W-:Y:S01]  /*0440*/  UIADD3 UR30, UPT, UPT, UR13, -0x56f99767, URZ ;  /* 0xa90668990d1e7890 */ /* 0x000fe2000fffe0ff */
[----:B------:R-:W-:Y:S01]  /*0450*/  @P0 IMAD.MOV.U32 R51, RZ, RZ, R16 ;  /* 0x000000ffff330224 */ /* 0x000fe200078e0010 */
[----:B------:R-:W-:Y:S01]  /*0460*/  LOP3.LUT R7, R30, UR21, R7, 0x96, !PT ;  /* 0x000000151e077c12 */ /* 0x000fe2000f8e9607 */
[C---:B------:R-:W-:Y:S01]  /*0470*/  IMAD.HI.U32 R29, R5.reuse, -0x2daee0ad, RZ ;  /* 0xd2511f53051d7827 */ /* 0x040fe200078e00ff */
[----:B------:R-:W-:Y:S01]  /*0480*/  UIADD3 UR31, UPT, UPT, UR12, -0x4ab325aa, URZ ;  /* 0xb54cda560c1f7890 */ /* 0x000fe2000fffe0ff */
[----:B------:R-:W-:Y:S01]  /*0490*/  @!P0 MOV R47, R26 ;  /* 0x0000001a002f8202 */ /* 0x000fe20000000f00 */
[----:B------:R-:W-:Y:S01]  /*04a0*/  UIADD3 UR32, UPT, UPT, UR13, 0x646e171e, URZ ;  /* 0x646e171e0d207890 */ /* 0x000fe2000fffe0ff */
[----:B------:R-:W-:Y:S01]  /*04b0*/  IMAD R31, R5, -0x2daee0ad, RZ ;  /* 0xd2511f53051f7824 */ /* 0x000fe200078e02ff */
[----:B------:R-:W-:Y:S01]  /*04c0*/  LOP3.LUT R29, R32, UR22, R29, 0x96, !PT ;  /* 0x00000016201d7c12 */ /* 0x000fe2000f8e961d */
[----:B------:R-:W-:Y:S01]  /*04d0*/  IMAD.HI.U32 R30, R7, -0x2daee0ad, RZ ;  /* 0xd2511f53071e7827 */ /* 0x000fe200078e00ff */
[----:B------:R-:W-:Y:S01]  /*04e0*/  UIADD3 UR33, UPT, UPT, UR12, 0x5384540f, URZ ;  /* 0x5384540f0c217890 */ /* 0x000fe2000fffe0ff */
[----:B------:R-:W-:Y:S01]  /*04f0*/  @!P0 MOV R59, R8 ;  /* 0x00000008003b8202 */ /* 0x000fe20000000f00 */
[----:B------:R-:W-:Y:S01]  /*0500*/  UIADD3 UR34, UPT, UPT, UR13, 0x1fd5c5a3, URZ ;  /* 0x1fd5c5a30d227890 */ /* 0x000fe2000fffe0ff */
[----:B------:R-:W-:Y:S01]  /*0510*/  IMAD.HI.U32 R5, R29, -0x326172a9, RZ ;  /* 0xcd9e8d571d057827 */ /* 0x000fe200078e00ff */
[----:B------:R-:W-:Y:S01]  /*0520*/  LOP3.LUT R30, R31, UR24, R30, 0x96, !PT ;  /* 0x000000181f1e7c12 */ /* 0x000fe2000f8e961e */
[----:B------:R-:W-:Y:S01]  /*0530*/  UIADD3 UR35, UPT, UPT, UR12, -0xe443238, URZ ;  /* 0xf1bbcdc80c237890 */ /* 0x000fe2000fffe0ff */
[----:B------:R-:W-:Y:S01]  /*0540*/  @!P0 MOV R65, R11 ;  /* 0x0000000b00418202 */ /* 0x000fe20000000f00 */
[----:B------:R-:W-:Y:S01]  /*0550*/  IMAD R32, R7, -0x2daee0ad, RZ ;  /* 0xd2511f5307207824 */ /* 0x000fe200078e02ff */
[----:B------:R-:W-:Y:S01]  /*0560*/  LOP3.LUT R5, R6, UR23, R5, 0x96, !PT ;  /* 0x0000001706057c12 */ /* 0x000fe2000f8e9605 */
[----:B------:R-:W-:Y:S01]  /*0570*/  IMAD R29, R29, -0x326172a9, RZ ;  /* 0xcd9e8d571d1d7824 */ /* 0x000fe200078e02ff */
[----:B------:R-:W-:Y:S01]  /*0580*/  UIADD3 UR36, UPT, UPT, UR13, -0x24c28bd8, URZ ;  /* 0xdb3d74280d247890 */ /* 0x000fe2000fffe0ff */
[----:B------:R-:W-:Y:S01]  /*0590*/  IMAD.HI.U32 R6, R30, -0x326172a9, RZ ;  /* 0xcd9e8d571e067827 */ /* 0x000fe200078e00ff */
[----:B------:R-:W-:Y:S01]  /*05a0*/  UIADD3 UR37, UPT, UPT, UR12, -0x700cb87f, URZ ;  /* 0x8ff347810c257890 */ /* 0x000fe2000fffe0ff */
[----:B------:R-:W-:Y:S01]  /*05b0*/  LOP3.LUT R69, R28, 0x3, RZ, 0xc0, !PT ;  /* 0x000000031c457812 */ /* 0x000fe200078ec0ff */
[----:B------:R-:W-:Y:S01]  /*05c0*/  UIADD3 UR38, UPT, UPT, UR13, -0x695add53, URZ ;  /* 0x96a522ad0d267890 */ /* 0x000fe2000fffe0ff */
[----:B------:R-:W-:Y:S01]  /*05d0*/  IMAD.HI.U32 R7, R5, -0x2daee0ad, RZ ;  /* 0xd2511f5305077827 */ /* 0x000fe200078e00ff */
[----:B------:R-:W-:Y:S01]  /*05e0*/  LOP3.LUT R6, R29, UR25, R6, 0x96, !PT ;  /* 0x000000191d067c12 */ /* 0x000fe2000f8e9606 */
[----:B-1----:R-:W-:-:S02]  /*05f0*/  UISETP.NE.U32.AND UP0, UPT, UR4, URZ, UPT ;  /* 0x000000ff0400728c */ /* 0x002fc4000bf05070 */
[----:B------:R-:W-:Y:S01]  /*0600*/  IMAD R30, R30, -0x326172a9, RZ ;  /* 0xcd9e8d571e1e7824 */ /* 0x000fe200078e02ff */
[----:B------:R-:W-:Y:S01]  /*0610*/  LOP3.LUT R7, R32, UR26, R7, 0x96, !PT ;  /* 0x0000001a20077c12 */ /* 0x000fe2000f8e9607 */
[----:B------:R-:W-:Y:S01]  /*0620*/  IMAD R32, R5, -0x2daee0ad, RZ ;  /* 0xd2511f5305207824 */ /* 0x000fe200078e02ff */
[----:B------:R-:W-:Y:S01]  /*0630*/  UISETP.NE.AND.EX UP0, UPT, UR5, URZ, UPT, UP0 ;  /* 0x000000ff0500728c */ /* 0x000fe2000bf05300 */
[----:B------:R-:W-:Y:S01]  /*0640*/  IMAD.HI.U32 R29, R6, -0x2daee0ad, RZ ;  /* 0xd2511f53061d7827 */ /* 0x000fe200078e00ff */
[----:B------:R-:W-:Y:S01]  /*0650*/  UPLOP3.LUT UP2, UPT, UPT, UPT, UPT, 0x40, 0x4 ;  /* 0x000000000004789c */ /* 0x000fe20003f4e870 */
[----:B------:R-:W0:Y:S02]  /*0660*/  LDCU UR8, c[0x0][0x404] ;  /* 0x00008080ff0877ac */ /* 0x000e240008000800 */
[C---:B------:R-:W-:Y:S01]  /*0670*/  IMAD.HI.U32 R5, R7.reuse, -0x326172a9, RZ ;  /* 0xcd9e8d5707057827 */ /* 0x040fe200078e00ff */
[----:B------:R-:W-:Y:S01]  /*0680*/  LOP3.LUT R29, R32, UR28, R29, 0x96, !PT ;  /* 0x0000001c201d7c12 */ /* 0x000fe2000f8e961d */
[----:B------:R-:W1:Y:S02]  /*0690*/  LDCU UR9, c[0x0][0x408] ;  /* 0x00008100ff0977ac */ /* 0x000e640008000800 */
[----:B------:R-:W-:Y:S01]  /*06a0*/  IMAD R31, R6, -0x2daee0ad, RZ ;  /* 0xd2511f53061f7824 */ /* 0x000fe200078e02ff */
[----:B------:R-:W-:Y:S01]  /*06b0*/  LOP3.LUT R5, R30, UR27, R5, 0x96, !PT ;  /* 0x0000001b1e057c12 */ /* 0x000fe2000f8e9605 */
[----:B------:R-:W-:Y:S01]  /*06c0*/  IMAD R30, R7, -0x326172a9, RZ ;  /* 0xcd9e8d57071e7824 */ /* 0x000fe200078e02ff */
[----:B------:R-:W2:Y:S01]  /*06d0*/  LDCU UR19, c[0x0][0x388] ;  /* 0x00007100ff1377ac */ /* 0x000ea20008000800 */
[----:B------:R-:W-:Y:S01]  /*06e0*/  IMAD.HI.U32 R7, R29, -0x326172a9, RZ ;  /* 0xcd9e8d571d077827 */ /* 0x000fe200078e00ff */
[----:B------:R-:W3:Y:S03]  /*06f0*/  LDCU.U8 UR39, c[0x0][0x410] ;  /* 0x00008200ff2777ac */ /* 0x000ee60008000000 */
[C---:B------:R-:W-:Y:S01]  /*0700*/  IMAD.HI.U32 R6, R5.reuse, -0x2daee0ad, RZ ;  /* 0xd2511f5305067827 */ /* 0x040fe200078e00ff */
[----:B------:R-:W-:Y:S01]  /*0710*/  LOP3.LUT R7, R30, UR29, R7, 0x96, !PT ;  /* 0x0000001d1e077c12 */ /* 0x000fe2000f8e9607 */
[----:B------:R-:W4:Y:S02]  /*0720*/  LDCU UR20, c[0x0][0x400] ;  /* 0x00008000ff1477ac */ /* 0x000f240008000800 */
[----:B------:R-:W-:Y:S01]  /*0730*/  IMAD R32, R5, -0x2daee0ad, RZ ;  /* 0xd2511f5305207824 */ /* 0x000fe200078e02ff */
[----:B------:R-:W-:Y:S01]  /*0740*/  LOP3.LUT R6, R31, UR30, R6, 0x96, !PT ;  /* 0x0000001e1f067c12 */ /* 0x000fe2000f8e9606 */
[----:B------:R-:W-:Y:S01]  /*0750*/  IMAD.HI.U32 R31, R7, -0x2daee0ad, RZ ;  /* 0xd2511f53071f7827 */ /* 0x000fe200078e00ff */
[----:B------:R-:W0:Y:S03]  /*0760*/  LDCU.64 UR14, c[0x0][0x3a0] ;  /* 0x00007400ff0e77ac */ /* 0x000e260008000a00 */
[----:B------:R-:W-:Y:S01]  /*0770*/  IMAD R30, R29, -0x326172a9, RZ ;  /* 0xcd9e8d571d1e7824 */ /* 0x000fe200078e02ff */
[----:B------:R-:W-:Y:S01]  /*0780*/  LOP3.LUT R31, R32, UR32, R31, 0x96, !PT ;  /* 0x00000020201f7c12 */ /* 0x000fe2000f8e961f */
[C---:B------:R-:W-:Y:S01]  /*0790*/  IMAD.HI.U32 R5, R6.reuse, -0x326172a9, RZ ;  /* 0xcd9e8d5706057827 */ /* 0x040fe200078e00ff */
[----:B------:R-:W0:Y:S03]  /*07a0*/  LDCU.64 UR16, c[0x0][0x380] ;  /* 0x00007000ff1077ac */ /* 0x000e260008000a00 */
[----:B------:R-:W-:Y:S01]  /*07b0*/  IMAD R29, R6, -0x326172a9, RZ ;  /* 0xcd9e8d57061d7824 */ /* 0x000fe200078e02ff */
[----:B------:R-:W-:Y:S01]  /*07c0*/  LOP3.LUT R5, R30, UR31, R5, 0x96, !PT ;  /* 0x0000001f1e057c12 */ /* 0x000fe2000f8e9605 */
[----:B------:R-:W-:-:S02]  /*07d0*/  IMAD R30, R7, -0x2daee0ad, RZ ;  /* 0xd2511f53071e7824 */ /* 0x000fc400078e02ff */
        /* <DEDUP_REMOVED lines=15> */
[----:B------:R-:W-:Y:S01]  /*08d0*/  @P0 IMAD.MOV.U32 R53, RZ, RZ, R17 ;  /* 0x000000ffff350224 */ /* 0x000fe200078e0011 */
[----:B------:R-:W-:Y:S01]  /*08e0*/  @!P0 MOV R53, R17 ;  /* 0x0000001100358202 */ /* 0x000fe20000000f00 */
[----:B------:R-:W-:Y:S01]  /*08f0*/  @P0 IMAD.MOV.U32 R55, RZ, RZ, R18 ;  /* 0x000000ffff370224 */ /* 0x000fe200078e0012 */
[----:B------:R-:W-:Y:S01]  /*0900*/  LOP3.LUT R68, R5, UR38, R68, 0x96, !PT ;  /* 0x0000002605447c12 */ /* 0x000fe2000f8e9644 */
[----:B------:R-:W-:Y:S02]  /*0910*/  @P0 IMAD.MOV.U32 R57, RZ, RZ, R19 ;  /* 0x000000ffff390224 */ /* 0x000fe400078e0013 */
[----:B------:R-:W-:Y:S02]  /*0920*/  @P0 IMAD.MOV.U32 R61, RZ, RZ, R9 ;  /* 0x000000ffff3d0224 */ /* 0x000fe400078e0009 */
[----:B------:R-:W-:Y:S02]  /*0930*/  @P0 IMAD.MOV.U32 R63, RZ, RZ, R10 ;  /* 0x000000ffff3f0224 */ /* 0x000fe400078e000a */
[----:B------:R-:W-:Y:S01]  /*0940*/  @P0 IMAD.MOV.U32 R29, RZ, RZ, R24 ;  /* 0x000000ffff1d0224 */ /* 0x000fe200078e0018 */
[----:B------:R-:W-:Y:S01]  /*0950*/  @!P0 MOV R29, R24 ;  /* 0x00000018001d8202 */ /* 0x000fe20000000f00 */
[----:B------:R-:W-:-:S02]  /*0960*/  @!P0 IMAD.MOV.U32 R45, RZ, RZ, R25 ;  /* 0x000000ffff2d8224 */ /* 0x000fc400078e0019 */
[----:B------:R-:W-:Y:S02]  /*0970*/  @!P0 IMAD.MOV.U32 R49, RZ, RZ, R27 ;  /* 0x000000ffff318224 */ /* 0x000fe400078e001b */
[----:B------:R-:W-:Y:S02]  /*0980*/  @!P0 IMAD.MOV.U32 R51, RZ, RZ, R16 ;  /* 0x000000ffff338224 */ /* 0x000fe400078e0010 */
[----:B------:R-:W-:Y:S02]  /*0990*/  @!P0 IMAD.MOV.U32 R55, RZ, RZ, R18 ;  /* 0x000000ffff378224 */ /* 0x000fe400078e0012 */
[----:B------:R-:W-:Y:S02]  /*09a0*/  @!P0 IMAD.MOV.U32 R57, RZ, RZ, R19 ;  /* 0x000000ffff398224 */ /* 0x000fe400078e0013 */
[----:B------:R-:W-:Y:S02]  /*09b0*/  @!P0 IMAD.MOV.U32 R61, RZ, RZ, R9 ;  /* 0x000000ffff3d8224 */ /* 0x000fe400078e0009 */
[----:B------:R-:W-:-:S02]  /*09c0*/  @!P0 IMAD.MOV.U32 R63, RZ, RZ, R10 ;  /* 0x000000ffff3f8224 */ /* 0x000fc400078e000a */
[--C-:B------:R-:W-:Y:S02]  /*09d0*/  HADD2.F32 R5, -RZ, R15.reuse.H0_H0 ;  /* 0x2000000fff057230 */ /* 0x100fe40000004100 */
[----:B------:R-:W-:Y:S02]  /*09e0*/  HADD2.F32 R6, -RZ, R15.H1_H1 ;  /* 0x3000000fff067230 */ /* 0x000fe40000004100 */
[--C-:B------:R-:W-:Y:S02]  /*09f0*/  HADD2.F32 R7, -RZ, R14.reuse.H0_H0 ;  /* 0x2000000eff077230 */ /* 0x100fe40000004100 */
[----:B------:R-:W-:Y:S02]  /*0a00*/  HADD2.F32 R8, -RZ, R14.H1_H1 ;  /* 0x3000000eff087230 */ /* 0x000fe40000004100 */
[--C-:B------:R-:W-:Y:S02]  /*0a10*/  HADD2.F32 R9, -RZ, R13.reuse.H0_H0 ;  /* 0x2000000dff097230 */ /* 0x100fe40000004100 */
[----:B------:R-:W-:-:S02]  /*0a20*/  HADD2.F32 R10, -RZ, R13.H1_H1 ;  /* 0x3000000dff0a7230 */ /* 0x000fc40000004100 */
[--C-:B------:R-:W-:Y:S02]  /*0a30*/  HADD2.F32 R13, -RZ, R23.reuse.H0_H0 ;  /* 0x20000017ff0d7230 */ /* 0x100fe40000004100 */
[----:B------:R-:W-:Y:S02]  /*0a40*/  HADD2.F32 R14, -RZ, R23.H1_H1 ;  /* 0x30000017ff0e7230 */ /* 0x000fe40000004100 */
[--C-:B------:R-:W-:Y:S02]  /*0a50*/  HADD2.F32 R15, -RZ, R22.reuse.H0_H0 ;  /* 0x20000016ff0f7230 */ /* 0x100fe40000004100 */
[----:B------:R-:W-:Y:S02]  /*0a60*/  HADD2.F32 R16, -RZ, R22.H1_H1 ;  /* 0x30000016ff107230 */ /* 0x000fe40000004100 */
[--C-:B------:R-:W-:Y:S02]  /*0a70*/  HADD2.F32 R17, -RZ, R21.reuse.H0_H0 ;  /* 0x20000015ff117230 */ /* 0x100fe40000004100 */
[----:B------:R-:W-:-:S02]  /*0a80*/  HADD2.F32 R18, -RZ, R21.H1_H1 ;  /* 0x30000015ff127230 */ /* 0x000fc40000004100 */
[----:B------:R-:W-:Y:S02]  /*0a90*/  HADD2.F32 R11, -RZ, R12.H0_H0 ;  /* 0x2000000cff0b7230 */ /* 0x000fe40000004100 */
[----:B------:R-:W-:Y:S02]  /*0aa0*/  HADD2.F32 R19, -RZ, R20.H0_H0 ;  /* 0x20000014ff137230 */ /* 0x000fe40000004100 */
[--C-:B------:R-:W-:Y:S02]  /*0ab0*/  HADD2.F32 R21, -RZ, R43.reuse.H0_H0 ;  /* 0x2000002bff157230 */ /* 0x100fe40000004100 */
[----:B------:R-:W-:Y:S02]  /*0ac0*/  HADD2.F32 R22, -RZ, R43.H1_H1 ;  /* 0x3000002bff167230 */ /* 0x000fe40000004100 */
[--C-:B------:R-:W-:Y:S02]  /*0ad0*/  HADD2.F32 R23, -RZ, R42.reuse.H0_H0 ;  /* 0x2000002aff177230 */ /* 0x100fe40000004100 */
[----:B------:R-:W-:-:S02]  /*0ae0*/  HADD2.F32 R24, -RZ, R42.H1_H1 ;  /* 0x3000002aff187230 */ /* 0x000fc40000004100 */
[--C-:B------:R-:W-:Y:S02]  /*0af0*/  HADD2.F32 R25, -RZ, R41.reuse.H0_H0 ;  /* 0x20000029ff197230 */ /* 0x100fe40000004100 */
[----:B------:R-:W-:Y:S02]  /*0b00*/  HADD2.F32 R26, -RZ, R41.H1_H1 ;  /* 0x30000029ff1a7230 */ /* 0x000fe40000004100 */
        /* <DEDUP_REMOVED lines=10> */
[----:B------:R-:W-:Y:S02]  /*0bb0*/  HADD2.F32 R62, -RZ, R63.H0_H0 ;  /* 0x2000003fff3e7230 */ /* 0x000fe40000004100 */
[----:B------:R-:W-:Y:S02]  /*0bc0*/  HADD2.F32 R64, -RZ, R65.H0_H0 ;  /* 0x20000041ff407230 */ /* 0x000fe40000004100 */
[----:B------:R-:W-:Y:S02]  /*0bd0*/  HADD2.F32 R12, -RZ, R12.H1_H1 ;  /* 0x3000000cff0c7230 */ /* 0x000fe40000004100 */
[----:B------:R-:W-:Y:S02]  /*0be0*/  HADD2.F32 R20, -RZ, R20.H1_H1 ;  /* 0x30000014ff147230 */ /* 0x000fe40000004100 */
[----:B------:R-:W-:Y:S02]  /*0bf0*/  HADD2.F32 R40, -RZ, R40.H1_H1 ;  /* 0x30000028ff287230 */ /* 0x000fe40000004100 */
[----:B------:R-:W-:-:S02]  /*0c00*/  IMAD.MOV.U32 R41, RZ, RZ, RZ ;  /* 0x000000ffff297224 */ /* 0x000fc400078e00ff */
[--C-:B------:R-:W-:Y:S02]  /*0c10*/  HADD2.F32 R42, -RZ, R29.reuse.H0_H0 ;  /* 0x2000001dff2a7230 */ /* 0x100fe40000004100 */
[----:B------:R-:W-:Y:S02]  /*0c20*/  HADD2.F32 R43, -RZ, R29.H1_H1 ;  /* 0x3000001dff2b7230 */ /* 0x000fe40000004100 */
        /* <DEDUP_REMOVED lines=11> */
[----:B------:R-:W-:Y:S02]  /*0ce0*/  IMAD R72, R32, -0x326172a9, RZ ;  /* 0xcd9e8d5720487824 */ /* 0x000fe400078e02ff */
[----:B01234-:R-:W-:-:S07]  /*0cf0*/  IMAD R66, R30, -0x2daee0ad, RZ ;  /* 0xd2511f531e427824 */ /* 0x01ffce00078e02ff */
.L_x_2621:
[----:B0-----:R-:W0:Y:S01]  /*0d00*/  @UP0 LDCU.64 UR4, c[0x0][0x3e0] ;  /* 0x00007c00ff0407ac */ /* 0x001e220008000a00 */
[----:B------:R-:W-:Y:S01]  /*0d10*/  PLOP3.LUT P0, PT, PT, PT, UP0, 0x80, 0x8 ;  /* 0x000000000008781c */ /* 0x000fe20003f0f008 */
[----:B------:R-:W1:Y:S01]  /*0d20*/  LDC.64 R108, c[0x0][0x390] ;  /* 0x0000e400ff6c7b82 */ /* 0x000e620000000a00 */
[----:B------:R-:W-:-:S04]  /*0d30*/  UIMAD UR6, UR18, UR19, URZ ;  /* 0x00000013120672a4 */ /* 0x000fc8000f8e02ff */
[----:B------:R-:W-:-:S04]  /*0d40*/  USHF.R.S32.HI UR7, URZ, 0x1f, UR6 ;  /* 0x0000001fff077899 */ /* 0x000fc80008011406 */
[----:B------:R-:W-:Y:S02]  /*0d50*/  ULEA.HI UR7, UR7, UR6, URZ, 0x3 ;  /* 0x0000000607077291 */ /* 0x000fe4000f8f18ff */
[----:B0-----:R-:W-:-:S06]  /*0d60*/  @UP0 UIMAD.WIDE UR4, UR18, 0x2, UR4 ;  /* 0x00000002120408a5 */ /* 0x001fcc000f8e0204 */
[----:B------:R-:W-:Y:S01]  /*0d70*/  IMAD.U32 R32, RZ, RZ, UR4 ;  /* 0x00000004ff207e24 */ /* 0x000fe2000f8e00ff */
[----:B------:R-:W-:Y:S01]  /*0d80*/  MOV R33, UR5 ;  /* 0x0000000500217c02 */ /* 0x000fe20008000f00 */
[----:B------:R-:W-:-:S04]  /*0d90*/  IMAD.U32 R73, RZ, RZ, UR7 ;  /* 0x00000007ff497e24 */ /* 0x000fc8000f8e00ff */
[----:B------:R-:W2:Y:S01]  /*0da0*/  @P0 LDG.E.U16 R32, desc[UR10][R32.64] ;  /* 0x0000000a20200981 */ /* 0x000ea2000c1e1500 */
[----:B------:R-:W-:-:S05]  /*0db0*/  LEA.HI.SX32 R73, R73, R0, 0x1d ;  /* 0x0000000049497211 */ /* 0x000fca00078feaff */
[----:B-1----:R-:W-:-:S06]  /*0dc0*/  IMAD.WIDE.U32 R28, R73, 0x10, R108 ;  /* 0x00000010491c7825 */ /* 0x002fcc00078e006c */
[----:B------:R-:W5:Y:S01]  /*0dd0*/  LDG.E.128 R28, desc[UR10][R28.64] ;  /* 0x0000000a1c1c7981 */ /* 0x000f62000c1e1d00 */
[----:B------:R-:W-:Y:S01]  /*0de0*/  PLOP3.LUT P0, PT, PT, PT, UP0, 0x80, 0x8 ;  /* 0x000000000008781c */ /* 0x000fe20003f0f008 */
[----:B------:R-:W-:Y:S01]  /*0df0*/  UISETP.NE.U32.AND UP1, UPT, UR14, URZ, UPT ;  /* 0x000000ff0e00728c */ /* 0x000fe2000bf25070 */
[----:B------:R-:W-:Y:S01]  /*0e00*/  PLOP3.LUT P1, PT, PT, PT, UP0, 0x80, 0x8 ;  /* 0x000000000008781c */ /* 0x000fe20003f2f008 */
[----:B------:R-:W-:Y:S01]  /*0e10*/  UMOV UR6, 0x3f800000 ;  /* 0x3f80000000067882 */ /* 0x000fe20000000000 */
[----:B------:R-:W-:Y:S01]  /*0e20*/  IMAD.MOV.U32 R74, RZ, RZ, 0x2f800000 ;  /* 0x2f800000ff4a7424 */ /* 0x000fe200078e00ff */
[----:B------:R-:W-:-:S08]  /*0e30*/  UISETP.NE.AND.EX UP1, UPT, UR15, URZ, UPT, UP1 ;  /* 0x000000ff0f00728c */ /* 0x000fd0000bf25310 */
[----:B--2---:R-:W-:-:S05]  /*0e40*/  @P0 HADD2.F32 R34, -RZ, R32.H0_H0 ;  /* 0x20000020ff220230 */ /* 0x004fca0000004100 */
[----:B------:R-:W-:Y:S01]  /*0e50*/  @P1 R2UR UR6, R34 ;  /* 0x00000000220612ca */ /* 0x000fe200000e0000 */
[----:B------:R-:W-:-:S14]  /*0e60*/  BRA.U !UP1, `(.L_x_2468) ;  /* 0x0000002509ec7547 */ /* 0x000fdc000b800000 */
        /* <DEDUP_REMOVED lines=13> */
.L_x_20591:
[----:B------:R-:W-:Y:S05]  /*0f40*/  BRX R36 -0xf50                                         (*"BRANCH_TARGETS .L_x_20592,.L_x_20593,.L_x_20594"*) ;  /* 0xfffffff0242c7949 */ /* 0x000fea000383ffff */
.L_x_20594:
[----:B------:R-:W-:Y:S01]  /*0f50*/  VIADD R36, R69, 0x1 ;  /* 0x0000000145247836 */ /* 0x000fe20000000000 */
[----:B------:R-:W-:Y:S01]  /*0f60*/  MOV R78, R66 ;  /* 0x00000042004e7202 */ /* 0x000fe20000000f00 */
[----:B------:R-:W-:Y:S01]  /*0f70*/  IMAD.MOV.U32 R37, RZ, RZ, R70 ;  /* 0x000000ffff257224 */ /* 0x000fe200078e0046 */
[----:B------:R-:W-:Y:S06]  /*0f80*/  BRA `(.L_x_2469) ;  /* 0x0000000000e87947 */ /* 0x000fec0003800000 */
.L_x_20592:
[----:B------:R-:W-:Y:S02]  /*0f90*/  HFMA2 R36, -RZ, RZ, 0, 1.78813934326171875e-07 ;  /* 0x00000003ff247431 */ /* 0x000fe400000001ff */
[----:B------:R-:W-:Y:S02]  /*0fa0*/  IMAD.MOV.U32 R78, RZ, RZ, R66 ;  /* 0x000000ffff4e7224 */ /* 0x000fe400078e0042 */
[----:B------:R-:W-:Y:S01]  /*0fb0*/  IMAD.MOV.U32 R37, RZ, RZ, R68 ;  /* 0x000000ffff257224 */ /* 0x000fe200078e0044 */
[----:B------:R-:W-:Y:S06]  /*0fc0*/  BRA `(.L_x_2469) ;  /* 0x0000000000d87947 */ /* 0x000fec0003800000 */
.L_x_20593:
        /* <DEDUP_REMOVED lines=12> */
.L_x_2470:
        /* <DEDUP_REMOVED lines=42> */
.L_x_2469:
[----:B------:R-:W-:Y:S01]  /*1330*/  I2FP.F32.U32 R37, R37 ;  /* 0x0000002500257245 */ /* 0x000fe20000201000 */
[----:B-----5:R-:W-:Y:S01]  /*1340*/  HADD2.F32 R38, -RZ, R28.H0_H0 ;  /* 0x2000001cff267230 */ /* 0x020fe20000004100 */
[----:B------:R-:W-:Y:S01]  /*1350*/  ISETP.NE.AND P1, PT, R36, 0x1, PT ;  /* 0x000000012400780c */ /* 0x000fe20003f25270 */
[----:B------:R-:W-:Y:S01]  /*1360*/  UMOV UR5, UR9 ;  /* 0x0000000900057c82 */ /* 0x000fe20008000000 */
[----:B------:R-:W-:Y:S01]  /*1370*/  UMOV UR4, UR8 ;  /* 0x0000000800047c82 */ /* 0x000fe20008000000 */
[----:B------:R-:W-:Y:S01]  /*1380*/  FFMA.FTZ R37, R37, R74, 1.1641532182693481445e-10 ;  /* 0x2f00000025257423 */ /* 0x000fe2000001004a */
[----:B------:R-:W-:Y:S01]  /*1390*/  FMUL.FTZ R38, R38, UR6 ;  /* 0x0000000626267c20 */ /* 0x000fe20008410000 */
[----:B------:R-:W-:-:S03]  /*13a0*/  HADD2.F32 R67, -RZ, R32.H0_H0 ;  /* 0x20000020ff437230 */ /* 0x000fc60000004100 */
[----:B------:R-:W-:Y:S01]  /*13b0*/  FMUL.FTZ R38, R38, UR5 ;  /* 0x0000000526267c20 */ /* 0x000fe20008410000 */
[----:B------:R-:W-:Y:S01]  /*13c0*/  FSETP.GTU.FTZ.AND P0, PT, R37, UR4, PT ;  /* 0x0000000425007c0b */ /* 0x000fe2000bf1c000 */
[----:B------:R-:W-:-:S03]  /*13d0*/  IMAD.MOV.U32 R37, RZ, RZ, R72 ;  /* 0x000000ffff257224 */ /* 0x000fc600078e0048 */
[----:B------:R-:W-:Y:S02]  /*13e0*/  FSEL R38, R38, RZ, !P0 ;  /* 0x000000ff26267208 */ /* 0x000fe40004000000 */
[----:B------:R-:W-:-:S03]  /*13f0*/  PLOP3.LUT P0, PT, P0, PT, PT, 0x8, 0x80 ;  /* 0x000000000080781c */ /* 0x000fc6000070e170 */
[----:B------:R-:W-:Y:S01]  /*1400*/  FADD.FTZ R67, R38, R67 ;  /* 0x0000004326437221 */ /* 0x000fe20000010000 */
[----:B------:R-:W-:Y:S02]  /*1410*/  MOV R38, 0x2 ;  /* 0x0000000200267802 */ /* 0x000fe40000000f00 */
[----:B------:R-:W-:Y:S01]  /*1420*/  P2R R66, PR, RZ, 0x1 ;  /* 0x00000001ff427803 */ /* 0x000fe20000000000 */
        /* <DEDUP_REMOVED lines=9> */
.L_x_2472:
        /* <DEDUP_REMOVED lines=12> */
.L_x_2473:
        /* <DEDUP_REMOVED lines=43> */
.L_x_2471:
[----:B------:R-:W-:Y:S01]  /*1830*/  I2FP.F32.U32 R37, R37 ;  /* 0x0000002500257245 */ /* 0x000fe20000201000 */
[----:B------:R-:W-:Y:S01]  /*1840*/  HADD2.F32 R28, -RZ, R28.H1_H1 ;  /* 0x3000001cff1c7230 */ /* 0x000fe20000004100 */
[----:B------:R-:W-:Y:S01]  /*1850*/  ISETP.NE.AND P1, PT, R38, 0x1, PT ;  /* 0x000000012600780c */ /* 0x000fe20003f25270 */
[----:B------:R-:W-:Y:S02]  /*1860*/  HADD2.F32 R77, -RZ, R32.H1_H1 ;  /* 0x30000020ff4d7230 */ /* 0x000fe40000004100 */
        /* <DEDUP_REMOVED lines=18> */
.L_x_2475:
        /* <DEDUP_REMOVED lines=12> */
.L_x_2476:
        /* <DEDUP_REMOVED lines=43> */
.L_x_2474:
[----:B------:R-:W-:Y:S01]  /*1d00*/  I2FP.F32.U32 R37, R28 ;  /* 0x0000001c00257245 */ /* 0x000fe20000201000 */
[----:B------:R-:W-:Y:S01]  /*1d10*/  HADD2.F32 R28, -RZ, R29.H0_H0 ;  /* 0x2000001dff1c7230 */ /* 0x000fe20000004100 */
[----:B------:R-:W-:Y:S01]  /*1d20*/  ISETP.NE.AND P2, PT, R32, 0x1, PT ;  /* 0x000000012000780c */ /* 0x000fe20003f45270 */
[----:B------:R-:W-:Y:S02]  /*1d30*/  HADD2.F32 R75, -RZ, R33.H0_H0 ;  /* 0x20000021ff4b7230 */ /* 0x000fe40000004100 */
        /* <DEDUP_REMOVED lines=18> */
.L_x_2478:
        /* <DEDUP_REMOVED lines=12> */
.L_x_2479:
        /* <DEDUP_REMOVED lines=43> */
.L_x_2477:
[----:B------:R-:W-:Y:S01]  /*21d0*/  I2FP.F32.U32 R37, R28 ;  /* 0x0000001c00257245 */ /* 0x000fe20000201000 */
[----:B------:R-:W-:Y:S01]  /*21e0*/  HADD2.F32 R29, -RZ, R29.H1_H1 ;  /* 0x3000001dff1d7230 */ /* 0x000fe20000004100 */
[----:B------:R-:W-:Y:S01]  /*21f0*/  ISETP.NE.AND P3, PT, R36, 0x1, PT ;  /* 0x000000012400780c */ /* 0x000fe20003f65270 */
[----:B------:R-:W-:Y:S02]  /*2200*/  HADD2.F32 R28, -RZ, R33.H1_H1 ;  /* 0x30000021ff1c7230 */ /* 0x000fe40000004100 */
[----:B------:R-:W-:Y:S02]  /*2210*/  HFMA2 R32, -RZ, RZ, 0, 1.1920928955078125e-07 ;  /* 0x00000002ff207431 */ /* 0x000fe400000001ff */
[----:B------:R-:W-:Y:S01]  /*2220*/  FFMA.FTZ R37, R37, R74, 1.1641532182693481445e-10 ;  /* 0x2f00000025257423 */ /* 0x000fe2000001004a */
[----:B------:R-:W-:-:S04]  /*2230*/  FMUL.FTZ R29, R29, UR6 ;  /* 0x000000061d1d7c20 */ /* 0x000fc80008410000 */
        /* <DEDUP_REMOVED lines=15> */
.L_x_2481:
        /* <DEDUP_REMOVED lines=12> */
.L_x_2482:
        /* <DEDUP_REMOVED lines=43> */
.L_x_2480:
[----:B------:R-:W-:Y:S01]  /*26a0*/  I2FP.F32.U32 R29, R29 ;  /* 0x0000001d001d7245 */ /* 0x000fe20000201000 */
[----:B------:R-:W-:Y:S01]  /*26b0*/  HADD2.F32 R28, -RZ, R30.H0_H0 ;  /* 0x2000001eff1c7230 */ /* 0x000fe20000004100 */
[----:B------:R-:W-:Y:S01]  /*26c0*/  ISETP.NE.AND P4, PT, R32, 0x1, PT ;  /* 0x000000012000780c */ /* 0x000fe20003f85270 */
[----:B------:R-:W-:Y:S02]  /*26d0*/  HADD2.F32 R81, -RZ, R34.H0_H0 ;  /* 0x20000022ff517230 */ /* 0x000fe40000004100 */
[----:B------:R-:W-:Y:S01]  /*26e0*/  FFMA.FTZ R29, R29, R74, 1.1641532182693481445e-10 ;  /* 0x2f0000001d1d7423 */ /* 0x000fe2000001004a */
[----:B------:R-:W-:-:S04]  /*26f0*/  FMUL.FTZ R28, R28, UR6 ;  /* 0x000000061c1c7c20 */ /* 0x000fc80008410000 */
[----:B------:R-:W-:Y:S01]  /*2700*/  FMUL.FTZ R28, R28, UR5 ;  /* 0x000000051c1c7c20 */ /* 0x000fe20008410000 */
[----:B------:R-:W-:Y:S02]  /*2710*/  FSETP.GTU.FTZ.AND P3, PT, R29, UR4, PT ;  /* 0x000000041d007c0b */ /* 0x000fe4000bf7c000 */
[----:B------:R-:W-:Y:S02]  /*2720*/  MOV R29, R72 ;  /* 0x00000048001d7202 */ /* 0x000fe40000000f00 */
        /* <DEDUP_REMOVED lines=13> */
.L_x_2484:
        /* <DEDUP_REMOVED lines=12> */
.L_x_2485:
        /* <DEDUP_REMOVED lines=43> */
.L_x_2483:
[----:B------:R-:W-:Y:S01]  /*2b70*/  I2FP.F32.U32 R29, R29 ;  /* 0x0000001d001d7245 */ /* 0x000fe20000201000 */
[----:B------:R-:W-:Y:S01]  /*2b80*/  HADD2.F32 R30, -RZ, R30.H1_H1 ;  /* 0x3000001eff1e7230 */ /* 0x000fe20000004100 */
[----:B------:R-:W-:Y:S01]  /*2b90*/  ISETP.NE.AND P5, PT, R28, 0x1, PT ;  /* 0x000000011c00780c */ /* 0x000fe20003fa5270 */
[----:B------:R-:W-:Y:S02]  /*2ba0*/  HADD2.F32 R85, -RZ, R34.H1_H1 ;  /* 0x30000022ff557230 */ /* 0x000fe40000004100 */
        /* <DEDUP_REMOVED lines=18> */
.L_x_2487:
        /* <DEDUP_REMOVED lines=12> */
.L_x_2488:
        /* <DEDUP_REMOVED lines=43> */
.L_x_2486:
[----:B------:R-:W-:Y:S01]  /*3040*/  I2FP.F32.U32 R29, R29 ;  /* 0x0000001d001d7245 */ /* 0x000fe20000201000 */
[----:B------:R-:W-:Y:S01]  /*3050*/  HADD2.F32 R28, -RZ, R31.H0_H0 ;  /* 0x2000001fff1c7230 */ /* 0x000fe20000004100 */
[----:B------:R-:W-:Y:S01]  /*3060*/  ISETP.NE.AND P6, PT, R30, 0x1, PT ;  /* 0x000000011e00780c */ /* 0x000fe20003fc5270 */
[----:B------:R-:W-:Y:S02]  /*3070*/  HADD2.F32 R83, -RZ, R35.H0_H0 ;  /* 0x20000023ff537230 */ /* 0x000fe40000004100 */
[----:B------:R-:W-:Y:S02]  /*3080*/  HFMA2 R69, -RZ, RZ, 0, 1.1920928955078125e-07 ;  /* 0x00000002ff457431 */ /* 0x000fe400000001ff */
        /* <DEDUP_REMOVED lines=17> */
.L_x_2490:
        /* <DEDUP_REMOVED lines=14> */
.L_x_2491:
        /* <DEDUP_REMOVED lines=43> */
.L_x_2489:
[----:B------:R-:W-:Y:S01]  /*3530*/  I2FP.F32.U32 R29, R29 ;  /* 0x0000001d001d7245 */ /* 0x000fe20000201000 */
[----:B------:R-:W-:Y:S01]  /*3540*/  HADD2.F32 R31, -RZ, R31.H1_H1 ;  /* 0x3000001fff1f7230 */ /* 0x000fe20000004100 */
[----:B------:R-:W-:Y:S01]  /*3550*/  F2FP.F16.F32.PACK_AB R34, R85, R81 ;  /* 0x000000515522723e */ /* 0x000fe200000000ff */
[----:B------:R-:W-:Y:S01]  /*3560*/  HADD2.F32 R28, -RZ, R35.H1_H1 ;  /* 0x30000023ff1c7230 */ /* 0x000fe20000004100 */
[----:B------:R-:W-:Y:S01]  /*3570*/  F2FP.F16.F32.PACK_AB R33, R79, R75 ;  /* 0x0000004b4f21723e */ /* 0x000fe200000000ff */
[----:B------:R-:W-:Y:S01]  /*3580*/  FFMA.FTZ R29, R29, R74, 1.1641532182693481445e-10 ;  /* 0x2f0000001d1d7423 */ /* 0x000fe2000001004a */
[----:B------:R-:W-:Y:S01]  /*3590*/  FMUL.FTZ R31, R31, UR6 ;  /* 0x000000061f1f7c20 */ /* 0x000fe20008410000 */
[----:B------:R-:W-:-:S03]  /*35a0*/  F2FP.F16.F32.PACK_AB R32, R77, R67 ;  /* 0x000000434d20723e */ /* 0x000fc600000000ff */
[----:B------:R-:W-:Y:S01]  /*35b0*/  FMUL.FTZ R31, R31, UR5 ;  /* 0x000000051f1f7c20 */ /* 0x000fe20008410000 */
[----:B------:R-:W-:-:S04]  /*35c0*/  FSETP.GTU.FTZ.AND P6, PT, R29, UR4, PT ;  /* 0x000000041d007c0b */ /* 0x000fc8000bfdc000 */
[----:B------:R-:W-:Y:S02]  /*35d0*/  FSEL R31, R31, RZ, !P6 ;  /* 0x000000ff1f1f7208 */ /* 0x000fe40007000000 */
[----:B------:R-:W-:-:S03]  /*35e0*/  PLOP3.LUT P6, PT, P6, PT, PT, 0x8, 0x80 ;  /* 0x000000000080781c */ /* 0x000fc600037ce170 */
[----:B------:R-:W-:-:S05]  /*35f0*/  FADD.FTZ R87, R31, R28 ;  /* 0x0000001c1f577221 */ /* 0x000fca0000010000 */
[----:B------:R-:W-:Y:S01]  /*3600*/  F2FP.F16.F32.PACK_AB R35, R87, R83 ;  /* 0x000000535723723e */ /* 0x000fe200000000ff */
[----:B------:R-:W-:Y:S06]  /*3610*/  BRA `(.L_x_2492) ;  /* 0x00000024008c7947 */ /* 0x000fec0003800000 */
.L_x_2468:
        /* <DEDUP_REMOVED lines=15> */
.L_x_2494:
        /* <DEDUP_REMOVED lines=12> */
.L_x_2495:
        /* <DEDUP_REMOVED lines=38> */
[----:B------:R-:W-:Y:S02]  /*3a30*/  MOV R72, R32 ;  /* 0x0000002000487202 */ /* 0x000fe40000000f00 */
[----:B------:R-:W-:Y:S01]  /*3a40*/  LOP3.LUT R70, R70, UR37, R33, 0x96, !PT ;  /* 0x0000002546467c12 */ /* 0x000fe2000f8e9621 */
[----:B------:R-:W-:Y:S01]  /*3a50*/  IMAD.MOV.U32 R32, RZ, RZ, R66 ;  /* 0x000000ffff207224 */ /* 0x000fe200078e0042 */
[----:B------:R-:W-:-:S07]  /*3a60*/  LOP3.LUT R68, R68, UR38, R79, 0x96, !PT ;  /* 0x0000002644447c12 */ /* 0x000fce000f8e964f */
.L_x_2493:
[----:B------:R-:W-:Y:S01]  /*3a70*/  I2FP.F32.U32 R33, R32 ;  /* 0x0000002000217245 */ /* 0x000fe20000201000 */
[----:B-----5:R-:W-:Y:S01]  /*3a80*/  HADD2.F32 R32, -RZ, R28.H0_H0 ;  /* 0x2000001cff207230 */ /* 0x020fe20000004100 */
[----:B------:R-:W-:Y:S01]  /*3a90*/  ISETP.NE.AND P1, PT, R34, 0x1, PT ;  /* 0x000000012200780c */ /* 0x000fe20003f25270 */
[----:B------:R-:W-:Y:S01]  /*3aa0*/  UMOV UR4, UR8 ;  /* 0x0000000800047c82 */ /* 0x000fe20008000000 */
[----:B------:R-:W-:Y:S01]  /*3ab0*/  UMOV UR5, UR9 ;  /* 0x0000000900057c82 */ /* 0x000fe20008000000 */
[----:B------:R-:W-:Y:S01]  /*3ac0*/  FFMA.FTZ R33, R33, R74, 1.1641532182693481445e-10 ;  /* 0x2f00000021217423 */ /* 0x000fe2000001004a */
[----:B------:R-:W-:-:S04]  /*3ad0*/  FMUL.FTZ R32, R32, UR6 ;  /* 0x0000000620207c20 */ /* 0x000fc80008410000 */
[----:B------:R-:W-:Y:S01]  /*3ae0*/  FSETP.GTU.FTZ.AND P0, PT, R33, UR4, PT ;  /* 0x0000000421007c0b */ /* 0x000fe2000bf1c000 */
[----:B------:R-:W-:Y:S01]  /*3af0*/  FMUL.FTZ R32, R32, UR5 ;  /* 0x0000000520207c20 */ /* 0x000fe20008410000 */
[----:B------:R-:W-:Y:S02]  /*3b00*/  IMAD.MOV.U32 R33, RZ, RZ, R72 ;  /* 0x000000ffff217224 */ /* 0x000fe400078e0048 */
[----:B------:R-:W-:Y:S02]  /*3b10*/  PLOP3.LUT P2, PT, P0, PT, PT, 0x8, 0x80 ;  /* 0x000000000080781c */ /* 0x000fe4000074e170 */
[----:B------:R-:W-:Y:S01]  /*3b20*/  FSEL R67, R32, RZ, !P0 ;  /* 0x000000ff20437208 */ /* 0x000fe20004000000 */
[----:B------:R-:W-:Y:S01]  /*3b30*/  HFMA2 R32, -RZ, RZ, 0, 1.1920928955078125e-07 ;  /* 0x00000002ff207431 */ /* 0x000fe200000001ff */
        /* <DEDUP_REMOVED lines=10> */
.L_x_2497:
        /* <DEDUP_REMOVED lines=12> */
.L_x_2498:
        /* <DEDUP_REMOVED lines=43> */
.L_x_2496:
[----:B------:R-:W-:Y:S01]  /*3f50*/  I2FP.F32.U32 R33, R33 ;  /* 0x0000002100217245 */ /* 0x000fe20000201000 */
[----:B------:R-:W-:Y:S01]  /*3f60*/  HADD2.F32 R28, -RZ, R28.H1_H1 ;  /* 0x3000001cff1c7230 */ /* 0x000fe20000004100 */
[----:B------:R-:W-:Y:S01]  /*3f70*/  ISETP.NE.AND P2, PT, R32, 0x1, PT ;  /* 0x000000012000780c */ /* 0x000fe20003f45270 */
[----:B------:R-:W-:Y:S02]  /*3f80*/  IMAD.MOV.U32 R34, RZ, RZ, 0x2 ;  /* 0x00000002ff227424 */ /* 0x000fe400078e00ff */
[----:B------:R-:W-:Y:S01]  /*3f90*/  FFMA.FTZ R33, R33, R74, 1.1641532182693481445e-10 ;  /* 0x2f00000021217423 */ /* 0x000fe2000001004a */
[----:B------:R-:W-:-:S04]  /*3fa0*/  FMUL.FTZ R28, R28, UR6 ;  /* 0x000000061c1c7c20 */ /* 0x000fc80008410000 */
[----:B------:R-:W-:Y:S01]  /*3fb0*/  FMUL.FTZ R28, R28, UR5 ;  /* 0x000000051c1c7c20 */ /* 0x000fe20008410000 */
[----:B------:R-:W-:-:S04]  /*3fc0*/  FSETP.GTU.FTZ.AND P1, PT, R33, UR4, PT ;  /* 0x0000000421007c0b */ /* 0x000fc8000bf3c000 */
        /* <DEDUP_REMOVED lines=12> */
.L_x_2500:
        /* <DEDUP_REMOVED lines=12> */
.L_x_2501:
        /* <DEDUP_REMOVED lines=43> */
.L_x_2499:
[----:B------:R-:W-:Y:S01]  /*4400*/  I2FP.F32.U32 R33, R28 ;  /* 0x0000001c00217245 */ /* 0x000fe20000201000 */
[----:B------:R-:W-:Y:S01]  /*4410*/  HADD2.F32 R28, -RZ, R29.H0_H0 ;  /* 0x2000001dff1c7230 */ /* 0x000fe20000004100 */
[----:B------:R-:W-:Y:S01]  /*4420*/  ISETP.NE.AND P3, PT, R34, 0x1, PT ;  /* 0x000000012200780c */ /* 0x000fe20003f65270 */
[----:B------:R-:W-:Y:S02]  /*4430*/  IMAD.MOV.U32 R32, RZ, RZ, 0x2 ;  /* 0x00000002ff207424 */ /* 0x000fe400078e00ff */
        /* <DEDUP_REMOVED lines=16> */
.L_x_2503:
        /* <DEDUP_REMOVED lines=12> */
.L_x_2504:
        /* <DEDUP_REMOVED lines=43> */
.L_x_2502:
[----:B------:R-:W-:Y:S01]  /*48b0*/  I2FP.F32.U32 R33, R28 ;  /* 0x0000001c00217245 */ /* 0x000fe20000201000 */
[----:B------:R-:W-:Y:S01]  /*48c0*/  HADD2.F32 R29, -RZ, R29.H1_H1 ;  /* 0x3000001dff1d7230 */ /* 0x000fe20000004100 */
[----:B------:R-:W-:-:S03]  /*48d0*/  ISETP.NE.AND P4, PT, R32, 0x1, PT ;  /* 0x000000012000780c */ /* 0x000fc60003f85270 */
[----:B------:R-:W-:Y:S01]  /*48e0*/  FFMA.FTZ R33, R33, R74, 1.1641532182693481445e-10 ;  /* 0x2f00000021217423 */ /* 0x000fe2000001004a */
[----:B------:R-:W-:-:S04]  /*48f0*/  FMUL.FTZ R29, R29, UR6 ;  /* 0x000000061d1d7c20 */ /* 0x000fc80008410000 */
[----:B------:R-:W-:Y:S01]  /*4900*/  FMUL.FTZ R29, R29, UR5 ;  /* 0x000000051d1d7c20 */ /* 0x000fe20008410000 */
[----:B------:R-:W-:Y:S01]  /*4910*/  FSETP.GTU.FTZ.AND P3, PT, R33, UR4, PT ;  /* 0x0000000421007c0b */ /* 0x000fe2000bf7c000 */
[----:B------:R-:W-:-:S03]  /*4920*/  HFMA2 R33, -RZ, RZ, 0, 1.1920928955078125e-07 ;  /* 0x00000002ff217431 */ /* 0x000fc600000001ff */
        /* <DEDUP_REMOVED lines=12> */
.L_x_2506:
        /* <DEDUP_REMOVED lines=12> */
.L_x_2507:
        /* <DEDUP_REMOVED lines=43> */
.L_x_2505:
[----:B------:R-:W-:Y:S01]  /*4d60*/  I2FP.F32.U32 R29, R29 ;  /* 0x0000001d001d7245 */ /* 0x000fe20000201000 */
[----:B------:R-:W-:Y:S01]  /*4d70*/  HADD2.F32 R28, -RZ, R30.H0_H0 ;  /* 0x2000001eff1c7230 */ /* 0x000fe20000004100 */
[----:B------:R-:W-:-:S03]  /*4d80*/  ISETP.NE.AND P5, PT, R33, 0x1, PT ;  /* 0x000000012100780c */ /* 0x000fc60003fa5270 */
[----:B------:R-:W-:Y:S01]  /*4d90*/  FFMA.FTZ R29, R29, R74, 1.1641532182693481445e-10 ;  /* 0x2f0000001d1d7423 */ /* 0x000fe2000001004a */
[----:B------:R-:W-:-:S04]  /*4da0*/  FMUL.FTZ R28, R28, UR6 ;  /* 0x000000061c1c7c20 */ /* 0x000fc80008410000 */
[----:B------:R-:W-:Y:S01]  /*4db0*/  FMUL.FTZ R28, R28, UR5 ;  /* 0x000000051c1c7c20 */ /* 0x000fe20008410000 */
[----:B------:R-:W-:Y:S02]  /*4dc0*/  FSETP.GTU.FTZ.AND P4, PT, R29, UR4, PT ;  /* 0x000000041d007c0b */ /* 0x000fe4000bf9c000 */
[----:B------:R-:W-:Y:S02]  /*4dd0*/  MOV R29, R72 ;  /* 0x00000048001d7202 */ /* 0x000fe40000000f00 */
        /* <DEDUP_REMOVED lines=12> */
.L_x_2509:
        /* <DEDUP_REMOVED lines=12> */
.L_x_2510:
        /* <DEDUP_REMOVED lines=43> */
.L_x_2508:
[----:B------:R-:W-:Y:S01]  /*5210*/  I2FP.F32.U32 R29, R29 ;  /* 0x0000001d001d7245 */ /* 0x000fe20000201000 */
[----:B------:R-:W-:Y:S01]  /*5220*/  HADD2.F32 R30, -RZ, R30.H1_H1 ;  /* 0x3000001eff1e7230 */ /* 0x000fe20000004100 */
[----:B------:R-:W-:-:S03]  /*5230*/  ISETP.NE.AND P5, PT, R28, 0x1, PT ;  /* 0x000000011c00780c */ /* 0x000fc60003fa5270 */
[----:B------:R-:W-:Y:S01]  /*5240*/  FFMA.FTZ R29, R29, R74, 1.1641532182693481445e-10 ;  /* 0x2f0000001d1d7423 */ /* 0x000fe2000001004a */
[----:B------:R-:W-:-:S04]  /*5250*/  FMUL.FTZ R30, R30, UR6 ;  /* 0x000000061e1e7c20 */ /* 0x000fc80008410000 */
[----:B------:R-:W-:Y:S01]  /*5260*/  FMUL.FTZ R30, R30, UR5 ;  /* 0x000000051e1e7c20 */ /* 0x000fe20008410000 */
[----:B------:R-:W-:Y:S01]  /*5270*/  FSETP.GTU.FTZ.AND P4, PT, R29, UR4, PT ;  /* 0x000000041d007c0b */ /* 0x000fe2000bf9c000 */
[----:B------:R-:W-:-:S03]  /*5280*/  IMAD.MOV.U32 R29, RZ, RZ, R72 ;  /* 0x000000ffff1d7224 */ /* 0x000fc600078e0048 */
        /* <DEDUP_REMOVED lines=12> */
.L_x_2512:
        /* <DEDUP_REMOVED lines=12> */
.L_x_2513:
        /* <DEDUP_REMOVED lines=43> */
.L_x_2511:
[----:B------:R-:W-:Y:S01]  /*56c0*/  I2FP.F32.U32 R29, R29 ;  /* 0x0000001d001d7245 */ /* 0x000fe20000201000 */
[----:B------:R-:W-:Y:S01]  /*56d0*/  HADD2.F32 R28, -RZ, R31.H0_H0 ;  /* 0x2000001fff1c7230 */ /* 0x000fe20000004100 */
[----:B------:R-:W-:Y:S01]  /*56e0*/  ISETP.NE.AND P6, PT, R30, 0x1, PT ;  /* 0x000000011e00780c */ /* 0x000fe20003fc5270 */
[----:B------:R-:W-:Y:S02]  /*56f0*/  HFMA2 R69, -RZ, RZ, 0, 1.1920928955078125e-07 ;  /* 0x00000002ff457431 */ /* 0x000fe400000001ff */
[----:B------:R-:W-:Y:S01]  /*5700*/  FFMA.FTZ R29, R29, R74, 1.1641532182693481445e-10 ;  /* 0x2f0000001d1d7423 */ /* 0x000fe2000001004a */
[----:B------:R-:W-:-:S04]  /*5710*/  FMUL.FTZ R28, R28, UR6 ;  /* 0x000000061c1c7c20 */ /* 0x000fc80008410000 */
        /* <DEDUP_REMOVED lines=14> */
.L_x_2515:
        /* <DEDUP_REMOVED lines=14> */
.L_x_2516:
        /* <DEDUP_REMOVED lines=43> */
.L_x_2514:
[----:B------:R-:W-:Y:S01]  /*5b90*/  I2FP.F32.U32 R29, R29 ;  /* 0x0000001d001d7245 */ /* 0x000fe20000201000 */
[----:B------:R-:W-:Y:S01]  /*5ba0*/  HADD2.F32 R31, -RZ, R31.H1_H1 ;  /* 0x3000001fff1f7230 */ /* 0x000fe20000004100 */
[----:B------:R-:W-:Y:S02]  /*5bb0*/  F2FP.F16.F32.PACK_AB R34, R85, R81 ;  /* 0x000000515522723e */ /* 0x000fe400000000ff */
[----:B------:R-:W-:Y:S01]  /*5bc0*/  F2FP.F16.F32.PACK_AB R33, R79, R75 ;  /* 0x0000004b4f21723e */ /* 0x000fe200000000ff */
[----:B------:R-:W-:Y:S01]  /*5bd0*/  FFMA.FTZ R29, R29, R74, 1.1641532182693481445e-10 ;  /* 0x2f0000001d1d7423 */ /* 0x000fe2000001004a */
[----:B------:R-:W-:Y:S01]  /*5be0*/  FMUL.FTZ R31, R31, UR6 ;  /* 0x000000061f1f7c20 */ /* 0x000fe20008410000 */
[----:B------:R-:W-:-:S03]  /*5bf0*/  F2FP.F16.F32.PACK_AB R32, R77, R67 ;  /* 0x000000434d20723e */ /* 0x000fc600000000ff */
[----:B------:R-:W-:Y:S01]  /*5c00*/  FMUL.FTZ R31, R31, UR5 ;  /* 0x000000051f1f7c20 */ /* 0x000fe20008410000 */
[----:B------:R-:W-:-:S04]  /*5c10*/  FSETP.GTU.FTZ.AND P6, PT, R29, UR4, PT ;  /* 0x000000041d007c0b */ /* 0x000fc8000bfdc000 */
[----:B------:R-:W-:Y:S02]  /*5c20*/  FSEL R87, R31, RZ, !P6 ;  /* 0x000000ff1f577208 */ /* 0x000fe40007000000 */
[----:B------:R-:W-:Y:S02]  /*5c30*/  PLOP3.LUT P6, PT, P6, PT, PT, 0x8, 0x80 ;  /* 0x000000000080781c */ /* 0x000fe400037ce170 */
[----:B------:R-:W-:-:S11]  /*5c40*/  F2FP.F16.F32.PACK_AB R35, R87, R83 ;  /* 0x000000535723723e */ /* 0x000fd600000000ff */
.L_x_2492:
        /* <DEDUP_REMOVED lines=13> */
[C---:B------:R-:W-:Y:S01]  /*5d20*/  IADD3 R89, PT, PT, R73.reuse, 0x80, RZ ;  /* 0x0000008049597810 */ /* 0x040fe20007ffe0ff */
[----:B0-----:R-:W-:Y:S01]  /*5d30*/  IMAD.WIDE.U32 R94, R73, 0x10, R36 ;  /* 0x00000010495e7825 */ /* 0x001fe200078e0024 */
[----:B------:R-:W-:-:S02]  /*5d40*/  LOP3.LUT R91, R91, R90, RZ, 0xfc, !PT ;  /* 0x0000005a5b5b7212 */ /* 0x000fc400078efcff */
[----:B------:R-:W-:Y:S01]  /*5d50*/  LOP3.LUT R90, R28, R29, RZ, 0xfc, !PT ;  /* 0x0000001d1c5a7212 */ /* 0x000fe200078efcff */
[----:B------:R-:W-:Y:S01]  /*5d60*/  IMAD.WIDE.U32 R28, R89, 0x10, R108 ;  /* 0x00000010591c7825 */ /* 0x000fe200078e006c */
[----:B------:R0:W-:Y:S03]  /*5d70*/  STG.E.128 desc[UR10][R94.64], R32 ;  /* 0x000000205e007986 */ /* 0x0001e6000c101d0a */
[----:B-1----:R-:W-:-:S05]  /*5d80*/  IMAD.WIDE.U32 R92, R73, 0x8, R38 ;  /* 0x00000008495c7825 */ /* 0x002fca00078e0026 */
        /* <DEDUP_REMOVED lines=21> */
.L_x_2519:
        /* <DEDUP_REMOVED lines=12> */
.L_x_2520:
        /* <DEDUP_REMOVED lines=41> */
[----:B------:R-:W-:Y:S02]  /*6230*/  LOP3.LUT R68, R68, UR38, R91, 0x96, !PT ;  /* 0x0000002644447c12 */ /* 0x000fe4000f8e965b */
[----:B------:R-:W-:-:S07]  /*6240*/  MOV R76, R90 ;  /* 0x0000005a004c7202 */ /* 0x000fce0000000f00 */
.L_x_2518:
[----:B------:R-:W-:Y:S01]  /*6250*/  I2FP.F32.U32 R69, R66 ;  /* 0x0000004200457245 */ /* 0x000fe20000201000 */
[----:B-----5:R-:W-:Y:S01]  /*6260*/  HADD2.F32 R66, -RZ, R28.H0_H0 ;  /* 0x2000001cff427230 */ /* 0x020fe20000004100 */
[----:B------:R-:W-:Y:S01]  /*6270*/  ISETP.NE.AND P1, PT, R71, 0x1, PT ;  /* 0x000000014700780c */ /* 0x000fe20003f25270 */
[----:B------:R-:W-:Y:S02]  /*6280*/  HADD2.F32 R91, -RZ, R32.H0_H0 ;  /* 0x20000020ff5b7230 */ /* 0x000fe40000004100 */
        /* <DEDUP_REMOVED lines=19> */
.L_x_2522:
        /* <DEDUP_REMOVED lines=12> */
.L_x_2523:
        /* <DEDUP_REMOVED lines=40> */
[----:B------:R-:W-:Y:S02]  /*6700*/  MOV R72, R94 ;  /* 0x0000005e00487202 */ /* 0x000fe40000000f00 */
[----:B------:R-:W-:Y:S02]  /*6710*/  LOP3.LUT R68, R68, UR38, R93, 0x96, !PT ;  /* 0x0000002644447c12 */ /* 0x000fe4000f8e965d */
[----:B------:R-:W-:-:S07]  /*6720*/  MOV R76, R92 ;  /* 0x0000005c004c7202 */ /* 0x000fce0000000f00 */
.L_x_2521:
        /* <DEDUP_REMOVED lines=22> */
.L_x_2525:
        /* <DEDUP_REMOVED lines=12> */
.L_x_2526:
        /* <DEDUP_REMOVED lines=43> */
.L_x_2524:
        /* <DEDUP_REMOVED lines=22> */
.L_x_2528:
        /* <DEDUP_REMOVED lines=12> */
.L_x_2529:
        /* <DEDUP_REMOVED lines=41> */
[----:B------:R-:W-:Y:S02]  /*70b0*/  LOP3.LUT R68, R68, UR38, R97, 0x96, !PT ;  /* 0x0000002644447c12 */ /* 0x000fe4000f8e9661 */
[----:B------:R-:W-:-:S07]  /*70c0*/  MOV R76, R96 ;  /* 0x00000060004c7202 */ /* 0x000fce0000000f00 */
.L_x_2527:
        /* <DEDUP_REMOVED lines=22> */
.L_x_2531:
        /* <DEDUP_REMOVED lines=12> */
.L_x_2532:
        /* <DEDUP_REMOVED lines=43> */
.L_x_2530:
        /* <DEDUP_REMOVED lines=22> */
.L_x_2534:
        /* <DEDUP_REMOVED lines=12> */
.L_x_2535:
        /* <DEDUP_REMOVED lines=41> */
[----:B------:R-:W-:Y:S01]  /*7a50*/  MOV R76, R28 ;  /* 0x0000001c004c7202 */ /* 0x000fe20000000f00 */
[----:B------:R-:W-:-:S07]  /*7a60*/  IMAD.MOV.U32 R28, RZ, RZ, RZ ;  /* 0x000000ffff1c7224 */ /* 0x000fce00078e00ff */
.L_x_2533:
        /* <DEDUP_REMOVED lines=22> */
.L_x_2537:
        /* <DEDUP_REMOVED lines=12> */
.L_x_2538:
        /* <DEDUP_REMOVED lines=43> */
.L_x_2536:
        /* <DEDUP_REMOVED lines=22> */
.L_x_2540:
[----:B------:R-:W-:-:S04]  /*80a0*/  VIADD R2, R2, 0x1 ;  /* 0x0000000102027836 */ /* 0x000fc80000000000 */
        /* <DEDUP_REMOVED lines=13> */
.L_x_2541:
        /* <DEDUP_REMOVED lines=43> */
.L_x_2539:
        /* <DEDUP_REMOVED lines=15> */
.L_x_2517:
[----:B------:R-:W-:Y:S01]  /*8520*/  ISETP.NE.AND P0, PT, R69, 0x1, PT ;  /* 0x000000014500780c */ /* 0x000fe20003f05270 */
[----:B0-----:R-:W-:Y:S02]  /*8530*/  HFMA2 R34, -RZ, RZ, 0, 1.1920928955078125e-07 ;  /* 0x00000002ff227431 */ /* 0x001fe400000001ff */
        /* <DEDUP_REMOVED lines=13> */
.L_x_2544:
        /* <DEDUP_REMOVED lines=12> */
.L_x_2545:
        /* <DEDUP_REMOVED lines=43> */
.L_x_2543:
[----:B------:R-:W-:Y:S01]  /*8980*/  I2FP.F32.U32 R33, R32 ;  /* 0x0000002000217245 */ /* 0x000fe20000201000 */
[----:B-----5:R-:W-:Y:S01]  /*8990*/  HADD2.F32 R32, -RZ, R28.H0_H0 ;  /* 0x2000001cff207230 */ /* 0x020fe20000004100 */
[----:B------:R-:W-:-:S03]  /*89a0*/  ISETP.NE.AND P1, PT, R34, 0x1, PT ;  /* 0x000000012200780c */ /* 0x000fc60003f25270 */
[----:B------:R-:W-:Y:S01]  /*89b0*/  FFMA.FTZ R33, R33, R74, 1.1641532182693481445e-10 ;  /* 0x2f00000021217423 */ /* 0x000fe2000001004a */
[----:B------:R-:W-:-:S04]  /*89c0*/  FMUL.FTZ R32, R32, UR6 ;  /* 0x0000000620207c20 */ /* 0x000fc80008410000 */
[----:B------:R-:W-:Y:S01]  /*89d0*/  FSETP.GTU.FTZ.AND P0, PT, R33, UR4, PT ;  /* 0x0000000421007c0b */ /* 0x000fe2000bf1c000 */
[----:B------:R-:W-:Y:S01]  /*89e0*/  FMUL.FTZ R32, R32, UR5 ;  /* 0x0000000520207c20 */ /* 0x000fe20008410000 */
[----:B------:R-:W-:Y:S02]  /*89f0*/  IMAD.MOV.U32 R33, RZ, RZ, R72 ;  /* 0x000000ffff217224 */ /* 0x000fe400078e0048 */
[----:B------:R-:W-:Y:S02]  /*8a00*/  PLOP3.LUT P2, PT, P0, PT, PT, 0x8, 0x80 ;  /* 0x000000000080781c */ /* 0x000fe4000074e170 */
[----:B------:R-:W-:Y:S02]  /*8a10*/  FSEL R91, R32, RZ, !P0 ;  /* 0x000000ff205b7208 */ /* 0x000fe40004000000 */
[----:B------:R-:W-:Y:S02]  /*8a20*/  MOV R32, 0x2 ;  /* 0x0000000200207802 */ /* 0x000fe40000000f00 */
[----:B------:R-:W-:Y:S01]  /*8a30*/  P2R R66, PR, RZ, 0x4 ;  /* 0x00000004ff427803 */ /* 0x000fe20000000000 */
        /* <DEDUP_REMOVED lines=9> */
.L_x_2547:
        /* <DEDUP_REMOVED lines=12> */
.L_x_2548:
        /* <DEDUP_REMOVED lines=43> */
.L_x_2546:
        /* <DEDUP_REMOVED lines=20> */
.L_x_2550:
        /* <DEDUP_REMOVED lines=12> */
.L_x_2551:
        /* <DEDUP_REMOVED lines=41> */
[----:B------:R-:W-:Y:S02]  /*92d0*/  LOP3.LUT R68, R68, UR38, R33, 0x96, !PT ;  /* 0x0000002644447c12 */ /* 0x000fe4000f8e9621 */
[----:B------:R-:W-:-:S07]  /*92e0*/  MOV R76, R32 ;  /* 0x00000020004c7202 */ /* 0x000fce0000000f00 */
.L_x_2549:
[----:B------:R-:W-:Y:S01]  /*92f0*/  I2FP.F32.U32 R33, R28 ;  /* 0x0000001c00217245 */ /* 0x000fe20000201000 */
[----:B------:R-:W-:Y:S01]  /*9300*/  HADD2.F32 R28, -RZ, R29.H0_H0 ;  /* 0x2000001dff1c7230 */ /* 0x000fe20000004100 */
[----:B------:R-:W-:Y:S01]  /*9310*/  ISETP.NE.AND P3, PT, R34, 0x1, PT ;  /* 0x000000012200780c */ /* 0x000fe20003f65270 */
[----:B------:R-:W-:Y:S02]  /*9320*/  HFMA2 R32, -RZ, RZ, 0, 1.1920928955078125e-07 ;  /* 0x00000002ff207431 */ /* 0x000fe400000001ff */
        /* <DEDUP_REMOVED lines=16> */
.L_x_2553:
        /* <DEDUP_REMOVED lines=12> */
.L_x_2554:
        /* <DEDUP_REMOVED lines=43> */
.L_x_2552:
[----:B------:R-:W-:Y:S01]  /*97a0*/  I2FP.F32.U32 R33, R28 ;  /* 0x0000001c00217245 */ /* 0x000fe20000201000 */
[----:B------:R-:W-:Y:S01]  /*97b0*/  HADD2.F32 R29, -RZ, R29.H1_H1 ;  /* 0x3000001dff1d7230 */ /* 0x000fe20000004100 */
[----:B------:R-:W-:-:S03]  /*97c0*/  ISETP.NE.AND P4, PT, R32, 0x1, PT ;  /* 0x000000012000780c */ /* 0x000fc60003f85270 */
[----:B------:R-:W-:Y:S01]  /*97d0*/  FFMA.FTZ R33, R33, R74, 1.1641532182693481445e-10 ;  /* 0x2f00000021217423 */ /* 0x000fe2000001004a */
[----:B------:R-:W-:-:S04]  /*97e0*/  FMUL.FTZ R29, R29, UR6 ;  /* 0x000000061d1d7c20 */ /* 0x000fc80008410000 */
[----:B------:R-:W-:Y:S01]  /*97f0*/  FMUL.FTZ R29, R29, UR5 ;  /* 0x000000051d1d7c20 */ /* 0x000fe20008410000 */
[----:B------:R-:W-:Y:S01]  /*9800*/  FSETP.GTU.FTZ.AND P3, PT, R33, UR4, PT ;  /* 0x0000000421007c0b */ /* 0x000fe2000bf7c000 */
[----:B------:R-:W-:-:S03]  /*9810*/  IMAD.MOV.U32 R33, RZ, RZ, 0x2 ;  /* 0x00000002ff217424 */ /* 0x000fc600078e00ff */
        /* <DEDUP_REMOVED lines=12> */
.L_x_2556:
        /* <DEDUP_REMOVED lines=12> */
.L_x_2557:
        /* <DEDUP_REMOVED lines=40> */
[----:B------:R-:W-:Y:S01]  /*9c20*/  LOP3.LUT R68, R68, UR38, R29, 0x96, !PT ;  /* 0x0000002644447c12 */ /* 0x000fe2000f8e961d */
[----:B------:R-:W-:Y:S01]  /*9c30*/  IMAD.MOV.U32 R29, RZ, RZ, R76 ;  /* 0x000000ffff1d7224 */ /* 0x000fe200078e004c */
[----:B------:R-:W-:-:S07]  /*9c40*/  MOV R76, R28 ;  /* 0x0000001c004c7202 */ /* 0x000fce0000000f00 */
.L_x_2555:
[----:B------:R-:W-:Y:S01]  /*9c50*/  I2FP.F32.U32 R29, R29 ;  /* 0x0000001d001d7245 */ /* 0x000fe20000201000 */
[----:B------:R-:W-:Y:S01]  /*9c60*/  HADD2.F32 R28, -RZ, R30.H0_H0 ;  /* 0x2000001eff1c7230 */ /* 0x000fe20000004100 */
[----:B------:R-:W-:-:S03]  /*9c70*/  ISETP.NE.AND P5, PT, R33, 0x1, PT ;  /* 0x000000012100780c */ /* 0x000fc60003fa5270 */
[----:B------:R-:W-:Y:S01]  /*9c80*/  FFMA.FTZ R29, R29, R74, 1.1641532182693481445e-10 ;  /* 0x2f0000001d1d7423 */ /* 0x000fe2000001004a */
[----:B------:R-:W-:-:S04]  /*9c90*/  FMUL.FTZ R28, R28, UR6 ;  /* 0x000000061c1c7c20 */ /* 0x000fc80008410000 */
[----:B------:R-:W-:Y:S01]  /*9ca0*/  FMUL.FTZ R28, R28, UR5 ;  /* 0x000000051c1c7c20 */ /* 0x000fe20008410000 */
[----:B------:R-:W-:Y:S01]  /*9cb0*/  FSETP.GTU.FTZ.AND P4, PT, R29, UR4, PT ;  /* 0x000000041d007c0b */ /* 0x000fe2000bf9c000 */
[----:B------:R-:W-:-:S03]  /*9cc0*/  IMAD.MOV.U32 R29, RZ, RZ, R72 ;  /* 0x000000ffff1d7224 */ /* 0x000fc600078e0048 */
        /* <DEDUP_REMOVED lines=12> */
.L_x_2559:
        /* <DEDUP_REMOVED lines=12> */
.L_x_2560:
        /* <DEDUP_REMOVED lines=43> */
.L_x_2558:
[----:B------:R-:W-:Y:S01]  /*a100*/  I2FP.F32.U32 R29, R29 ;  /* 0x0000001d001d7245 */ /* 0x000fe20000201000 */
[----:B------:R-:W-:Y:S01]  /*a110*/  HADD2.F32 R30, -RZ, R30.H1_H1 ;  /* 0x3000001eff1e7230 */ /* 0x000fe20000004100 */
        /* <DEDUP_REMOVED lines=18> */
.L_x_2562:
        /* <DEDUP_REMOVED lines=12> */
.L_x_2563:
        /* <DEDUP_REMOVED lines=43> */
.L_x_2561:
        /* <DEDUP_REMOVED lines=20> */
.L_x_2565:
        /* <DEDUP_REMOVED lines=14> */
.L_x_2566:
        /* <DEDUP_REMOVED lines=43> */
.L_x_2564:
        /* <DEDUP_REMOVED lines=12> */
.L_x_2542:
        /* <DEDUP_REMOVED lines=25> */
[----:B------:R-:W-:Y:S01]  /*acd0*/  IMAD.MOV.U32 R78, RZ, RZ, R72 ;  /* 0x000000ffff4e7224 */ /* 0x000fe200078e0048 */
        /* <DEDUP_REMOVED lines=13> */
.L_x_2569:
        /* <DEDUP_REMOVED lines=12> */
.L_x_2570:
        /* <DEDUP_REMOVED lines=43> */
.L_x_2568:
[----:B------:R-:W-:Y:S01]  /*b120*/  I2FP.F32.U32 R69, R78 ;  /* 0x0000004e00457245 */ /* 0x000fe20000201000 */
[----:B-----5:R-:W-:Y:S01]  /*b130*/  HADD2.F32 R76, -RZ, R28.H0_H0 ;  /* 0x2000001cff4c7230 */ /* 0x020fe20000004100 */
        /* <DEDUP_REMOVED lines=21> */
.L_x_2572:
        /* <DEDUP_REMOVED lines=12> */
.L_x_2573:
        /* <DEDUP_REMOVED lines=42> */
[----:B------:R-:W-:-:S07]  /*b5f0*/  IMAD.MOV.U32 R66, RZ, RZ, R110 ;  /* 0x000000ffff427224 */ /* 0x000fce00078e006e */
.L_x_2571:
        /* <DEDUP_REMOVED lines=22> */
.L_x_2575:
        /* <DEDUP_REMOVED lines=12> */
.L_x_2576:
        /* <DEDUP_REMOVED lines=43> */
.L_x_2574:
        /* <DEDUP_REMOVED lines=22> */
.L_x_2578:
        /* <DEDUP_REMOVED lines=12> */
.L_x_2579:
        /* <DEDUP_REMOVED lines=41> */
[----:B------:R-:W-:Y:S01]  /*bf80*/  LOP3.LUT R68, R68, UR38, R115, 0x96, !PT ;  /* 0x0000002644447c12 */ /* 0x000fe2000f8e9673 */
[----:B------:R-:W-:-:S07]  /*bf90*/  IMAD.MOV.U32 R66, RZ, RZ, R114 ;  /* 0x000000ffff427224 */ /* 0x000fce00078e0072 */
.L_x_2577:
        /* <DEDUP_REMOVED lines=22> */
.L_x_2581:
        /* <DEDUP_REMOVED lines=12> */
.L_x_2582:
        /* <DEDUP_REMOVED lines=43> */
.L_x_2580:
[----:B------:R-:W-:Y:S01]  /*c470*/  I2FP.F32.U32 R29, R29 ;  /* 0x0000001d001d7245 */ /* 0x000fe20000201000 */
[----:B------:R-:W-:Y:S01]  /*c480*/  HADD2.F32 R28, -RZ, R30.H0_H0 ;  /* 0x2000001eff1c7230 */ /* 0x000fe20000004100 */
[----:B------:R-:W-:Y:S01]  /*c490*/  ISETP.NE.AND P4, PT, R32, 0x1, PT ;  /* 0x000000012000780c */ /* 0x000fe20003f85270 */
[----:B------:R-:W-:Y:S02]  /*c4a0*/  HADD2.F32 R115, -RZ, R34.H0_H0 ;  /* 0x20000022ff737230 */ /* 0x000fe40000004100 */
        /* <DEDUP_REMOVED lines=18> */
.L_x_2584:
        /* <DEDUP_REMOVED lines=12> */
.L_x_2585:
        /* <DEDUP_REMOVED lines=43> */
.L_x_2583:
[----:B------:R-:W-:Y:S01]  /*c940*/  I2FP.F32.U32 R29, R29 ;  /* 0x0000001d001d7245 */ /* 0x000fe20000201000 */
[----:B------:R-:W-:Y:S01]  /*c950*/  HADD2.F32 R30, -RZ, R30.H1_H1 ;  /* 0x3000001eff1e7230 */ /* 0x000fe20000004100 */
[----:B------:R-:W-:Y:S01]  /*c960*/  ISETP.NE.AND P5, PT, R28, 0x1, PT ;  /* 0x000000011c00780c */ /* 0x000fe20003fa5270 */
[----:B------:R-:W-:Y:S02]  /*c970*/  HADD2.F32 R119, -RZ, R34.H1_H1 ;  /* 0x30000022ff777230 */ /* 0x000fe40000004100 */
        /* <DEDUP_REMOVED lines=18> */
.L_x_2587:
        /* <DEDUP_REMOVED lines=12> */
.L_x_2588:
        /* <DEDUP_REMOVED lines=43> */
.L_x_2586:
        /* <DEDUP_REMOVED lines=22> */
.L_x_2590:
        /* <DEDUP_REMOVED lines=14> */
.L_x_2591:
        /* <DEDUP_REMOVED lines=43> */
.L_x_2589:
[----:B------:R-:W-:Y:S01]  /*d300*/  I2FP.F32.U32 R29, R28 ;  /* 0x0000001c001d7245 */ /* 0x000fe20000201000 */
[----:B------:R-:W-:Y:S01]  /*d310*/  HADD2.F32 R31, -RZ, R31.H1_H1 ;  /* 0x3000001fff1f7230 */ /* 0x000fe20000004100 */
[----:B------:R-:W-:Y:S02]  /*d320*/  F2FP.F16.F32.PACK_AB R30, R119, R115 ;  /* 0x00000073771e723e */ /* 0x000fe400000000ff */
[----:B------:R-:W-:Y:S01]  /*d330*/  F2FP.F16.F32.PACK_AB R28, R113, R109 ;  /* 0x0000006d711c723e */ /* 0x000fe200000000ff */
[----:B------:R-:W-:Y:S01]  /*d340*/  FFMA.FTZ R29, R29, R74, 1.1641532182693481445e-10 ;  /* 0x2f0000001d1d7423 */ /* 0x000fe2000001004a */
[----:B------:R-:W-:Y:S01]  /*d350*/  FMUL.FTZ R31, R31, UR6 ;  /* 0x000000061f1f7c20 */ /* 0x000fe20008410000 */
[----:B------:R-:W-:-:S03]  /*d360*/  HADD2.F32 R74, -RZ, R35.H1_H1 ;  /* 0x30000023ff4a7230 */ /* 0x000fc60000004100 */
[----:B------:R-:W-:Y:S01]  /*d370*/  FMUL.FTZ R31, R31, UR5 ;  /* 0x000000051f1f7c20 */ /* 0x000fe20008410000 */
[----:B------:R-:W-:Y:S02]  /*d380*/  FSETP.GTU.FTZ.AND P6, PT, R29, UR4, PT ;  /* 0x000000041d007c0b */ /* 0x000fe4000bfdc000 */
[----:B------:R-:W-:Y:S02]  /*d390*/  F2FP.F16.F32.PACK_AB R29, R117, R111 ;  /* 0x0000006f751d723e */ /* 0x000fe400000000ff */
[----:B------:R-:W-:Y:S02]  /*d3a0*/  FSEL R31, R31, RZ, !P6 ;  /* 0x000000ff1f1f7208 */ /* 0x000fe40007000000 */
[----:B------:R-:W-:-:S03]  /*d3b0*/  PLOP3.LUT P6, PT, P6, PT, PT, 0x8, 0x80 ;  /* 0x000000000080781c */ /* 0x000fc600037ce170 */
[----:B------:R-:W-:-:S05]  /*d3c0*/  FADD.FTZ R74, R31, R74 ;  /* 0x0000004a1f4a7221 */ /* 0x000fca0000010000 */
[----:B------:R-:W-:Y:S01]  /*d3d0*/  F2FP.F16.F32.PACK_AB R31, R74, R121 ;  /* 0x000000794a1f723e */ /* 0x000fe200000000ff */
[----:B------:R-:W-:Y:S06]  /*d3e0*/  BRA `(.L_x_2592) ;  /* 0x0000002400887947 */ /* 0x000fec0003800000 */
.L_x_2567:
        /* <DEDUP_REMOVED lines=15> */
.L_x_2594:
        /* <DEDUP_REMOVED lines=12> */
.L_x_2595:
        /* <DEDUP_REMOVED lines=40> */
[----:B------:R-:W-:Y:S01]  /*d820*/  MOV R66, R32 ;  /* 0x0000002000427202 */ /* 0x000fe20000000f00 */
[----:B------:R-:W-:Y:S01]  /*d830*/  IMAD.MOV.U32 R32, RZ, RZ, R76 ;  /* 0x000000ffff207224 */ /* 0x000fe200078e004c */
[----:B------:R-:W-:-:S07]  /*d840*/  LOP3.LUT R68, R68, UR38, R33, 0x96, !PT ;  /* 0x0000002644447c12 */ /* 0x000fce000f8e9621 */
.L_x_2593:
[----:B------:R-:W-:Y:S01]  /*d850*/  I2FP.F32.U32 R33, R32 ;  /* 0x0000002000217245 */ /* 0x000fe20000201000 */
[----:B-----5:R-:W-:Y:S01]  /*d860*/  HADD2.F32 R32, -RZ, R28.H0_H0 ;  /* 0x2000001cff207230 */ /* 0x020fe20000004100 */
[----:B------:R-:W-:-:S03]  /*d870*/  ISETP.NE.AND P1, PT, R34, 0x1, PT ;  /* 0x000000012200780c */ /* 0x000fc60003f25270 */
[----:B------:R-:W-:Y:S01]  /*d880*/  FFMA.FTZ R33, R33, R74, 1.1641532182693481445e-10 ;  /* 0x2f00000021217423 */ /* 0x000fe2000001004a */
[----:B------:R-:W-:-:S04]  /*d890*/  FMUL.FTZ R32, R32, UR6 ;  /* 0x0000000620207c20 */ /* 0x000fc80008410000 */
        /* <DEDUP_REMOVED lines=16> */
.L_x_2597:
        /* <DEDUP_REMOVED lines=12> */
.L_x_2598:
        /* <DEDUP_REMOVED lines=43> */
.L_x_2596:
[----:B------:R-:W-:Y:S01]  /*dd10*/  I2FP.F32.U32 R33, R33 ;  /* 0x0000002100217245 */ /* 0x000fe20000201000 */
[----:B------:R-:W-:Y:S01]  /*dd20*/  HADD2.F32 R28, -RZ, R28.H1_H1 ;  /* 0x3000001cff1c7230 */ /* 0x000fe20000004100 */
        /* <DEDUP_REMOVED lines=18> */
.L_x_2600:
        /* <DEDUP_REMOVED lines=12> */
.L_x_2601:
        /* <DEDUP_REMOVED lines=43> */
.L_x_2599:
        /* <DEDUP_REMOVED lines=20> */
.L_x_2603:
        /* <DEDUP_REMOVED lines=12> */
.L_x_2604:
        /* <DEDUP_REMOVED lines=43> */
.L_x_2602:
        /* <DEDUP_REMOVED lines=20> */
.L_x_2606:
        /* <DEDUP_REMOVED lines=12> */
.L_x_2607:
        /* <DEDUP_REMOVED lines=38> */
[----:B------:R-:W-:Y:S02]  /*ead0*/  HFMA2 R33, -RZ, RZ, 0, 0 ;  /* 0x00000000ff217431 */ /* 0x000fe400000001ff */
[----:B------:R-:W-:Y:S01]  /*eae0*/  IMAD.MOV.U32 R72, RZ, RZ, R32 ;  /* 0x000000ffff487224 */ /* 0x000fe200078e0020 */
[----:B------:R-:W-:Y:S02]  /*eaf0*/  LOP3.LUT R68, R68, UR38, R29, 0x96, !PT ;  /* 0x0000002644447c12 */ /* 0x000fe4000f8e961d */
[----:B------:R-:W-:Y:S01]  /*eb00*/  MOV R29, R66 ;  /* 0x00000042001d7202 */ /* 0x000fe20000000f00 */
[----:B------:R-:W-:-:S07]  /*eb10*/  IMAD.MOV.U32 R66, RZ, RZ, R28 ;  /* 0x000000ffff427224 */ /* 0x000fce00078e001c */
.L_x_2605:
        /* <DEDUP_REMOVED lines=20> */
.L_x_2609:
        /* <DEDUP_REMOVED lines=12> */
.L_x_2610:
        /* <DEDUP_REMOVED lines=43> */
.L_x_2608:
        /* <DEDUP_REMOVED lines=20> */
.L_x_2612:
        /* <DEDUP_REMOVED lines=12> */
.L_x_2613:
        /* <DEDUP_REMOVED lines=43> */
.L_x_2611:
[----:B------:R-:W-:Y:S01]  /*f480*/  I2FP.F32.U32 R29, R29 ;  /* 0x0000001d001d7245 */ /* 0x000fe20000201000 */
[----:B------:R-:W-:Y:S01]  /*f490*/  HADD2.F32 R28, -RZ, R31.H0_H0 ;  /* 0x2000001fff1c7230 */ /* 0x000fe20000004100 */
[----:B------:R-:W-:Y:S01]  /*f4a0*/  ISETP.NE.AND P6, PT, R30, 0x1, PT ;  /* 0x000000011e00780c */ /* 0x000fe20003fc5270 */
[----:B------:R-:W-:Y:S02]  /*f4b0*/  IMAD.MOV.U32 R69, RZ, RZ, 0x2 ;  /* 0x00000002ff457424 */ /* 0x000fe400078e00ff */
[----:B------:R-:W-:Y:S01]  /*f4c0*/  FFMA.FTZ R29, R29, R74, 1.1641532182693481445e-10 ;  /* 0x2f0000001d1d7423 */ /* 0x000fe2000001004a */
[----:B------:R-:W-:-:S04]  /*f4d0*/  FMUL.FTZ R28, R28, UR6 ;  /* 0x000000061c1c7c20 */ /* 0x000fc80008410000 */
[----:B------:R-:W-:Y:S01]  /*f4e0*/  FMUL.FTZ R28, R28, UR5 ;  /* 0x000000051c1c7c20 */ /* 0x000fe20008410000 */
[----:B------:R-:W-:Y:S02]  /*f4f0*/  FSETP.GTU.FTZ.AND P5, PT, R29, UR4, PT ;  /* 0x000000041d007c0b */ /* 0x000fe4000bfbc000 */
[----:B------:R-:W-:Y:S02]  /*f500*/  MOV R29, R72 ;  /* 0x00000048001d7202 */ /* 0x000fe40000000f00 */
        /* <DEDUP_REMOVED lines=11> */
.L_x_2615:
        /* <DEDUP_REMOVED lines=14> */
.L_x_2616:
        /* <DEDUP_REMOVED lines=43> */
.L_x_2614:
[----:B------:R-:W-:Y:S01]  /*f950*/  I2FP.F32.U32 R29, R29 ;  /* 0x0000001d001d7245 */ /* 0x000fe20000201000 */
[----:B------:R-:W-:Y:S01]  /*f960*/  HADD2.F32 R31, -RZ, R31.H1_H1 ;  /* 0x3000001fff1f7230 */ /* 0x000fe20000004100 */
[----:B------:R-:W-:Y:S02]  /*f970*/  F2FP.F16.F32.PACK_AB R30, R119, R115 ;  /* 0x00000073771e723e */ /* 0x000fe400000000ff */
[----:B------:R-:W-:Y:S01]  /*f980*/  F2FP.F16.F32.PACK_AB R28, R113, R109 ;  /* 0x0000006d711c723e */ /* 0x000fe200000000ff */
[----:B------:R-:W-:Y:S01]  /*f990*/  FFMA.FTZ R29, R29, R74, 1.1641532182693481445e-10 ;  /* 0x2f0000001d1d7423 */ /* 0x000fe2000001004a */
[----:B------:R-:W-:-:S04]  /*f9a0*/  FMUL.FTZ R31, R31, UR6 ;  /* 0x000000061f1f7c20 */ /* 0x000fc80008410000 */
[----:B------:R-:W-:Y:S01]  /*f9b0*/  FMUL.FTZ R31, R31, UR5 ;  /* 0x000000051f1f7c20 */ /* 0x000fe20008410000 */
[----:B------:R-:W-:Y:S02]  /*f9c0*/  FSETP.GTU.FTZ.AND P6, PT, R29, UR4, PT ;  /* 0x000000041d007c0b */ /* 0x000fe4000bfdc000 */
[----:B------:R-:W-:Y:S02]  /*f9d0*/  F2FP.F16.F32.PACK_AB R29, R117, R111 ;  /* 0x0000006f751d723e */ /* 0x000fe400000000ff */
[----:B------:R-:W-:Y:S02]  /*f9e0*/  FSEL R74, R31, RZ, !P6 ;  /* 0x000000ff1f4a7208 */ /* 0x000fe40007000000 */
[----:B------:R-:W-:Y:S02]  /*f9f0*/  PLOP3.LUT P6, PT, P6, PT, PT, 0x8, 0x80 ;  /* 0x000000000080781c */ /* 0x000fe400037ce170 */
[----:B------:R-:W-:-:S11]  /*fa00*/  F2FP.F16.F32.PACK_AB R31, R74, R121 ;  /* 0x000000794a1f723e */ /* 0x000fd600000000ff */
.L_x_2592:
[----:B------:R-:W-:Y:S01]  /*fa10*/  FADD.FTZ R32, RZ, R67 ;  /* 0x00000043ff207221 */ /* 0x000fe20000010000 */
[----:B------:R-:W-:Y:S01]  /*fa20*/  SEL R34, RZ, 0x1000000, !P6 ;  /* 0x01000000ff227807 */ /* 0x000fe20007000000 */
[----:B------:R-:W-:Y:S01]  /*fa30*/  IMAD.WIDE.U32 R36, R107, 0x10, R36 ;  /* 0x000000106b247825 */ /* 0x000fe200078e0024 */
[----:B------:R-:W-:-:S03]  /*fa40*/  ISETP.NE.AND P6, PT, R76, RZ, PT ;  /* 0x000000ff4c00720c */ /* 0x000fc60003fc5270 */
[----:B------:R-:W-:Y:S01]  /*fa50*/  FADD.FTZ R32, R32, R77 ;  /* 0x0000004d20207221 */ /* 0x000fe20000010000 */
[----:B------:R-:W-:Y:S01]  /*fa60*/  SEL R84, RZ, 0x10000, !P5 ;  /* 0x00010000ff547807 */ /* 0x000fe20006800000 */
[----:B------:R-:W-:Y:S01]  /*fa70*/  IMAD.WIDE.U32 R38, R107, 0x8, R38 ;  /* 0x000000086b267825 */ /* 0x000fe200078e0026 */
[----:B------:R-:W-:-:S03]  /*fa80*/  SEL R82, RZ, 0x1000000, !P2 ;  /* 0x01000000ff527807 */ /* 0x000fc60005000000 */
[----:B------:R-:W-:Y:S01]  /*fa90*/  FADD.FTZ R32, R32, R75 ;  /* 0x0000004b20207221 */ /* 0x000fe20000010000 */
[----:B------:R-:W-:Y:S01]  /*faa0*/  STG.E.128 desc[UR10][R36.64], R28 ;  /* 0x0000001c24007986 */ /* 0x000fe2000c101d0a */
[----:B------:R-:W-:Y:S02]  /*fab0*/  BSSY.RECONVERGENT B0, `(.L_x_2617) ;  /* 0x000006e000007945 */ /* 0x000fe40003800200 */
        /* <DEDUP_REMOVED lines=88> */
[----:B------:R-:W-:Y:S02]  /*10040*/  LOP3.LUT R33, R33, R82, R80, 0xfe, !PT ;  /* 0x0000005221217212 */ /* 0x000fe400078efe50 */
[----:B------:R-:W-:Y:S02]  /*10050*/  SEL R80, RZ, 0x1, !P3 ;  /* 0x00000001ff507807 */ /* 0x000fe40005800000 */
[----:B------:R-:W-:Y:S01]  /*10060*/  LOP3.LUT R34, R33, R34, RZ, 0xfc, !PT ;  /* 0x0000002221227212 */ /* 0x000fe200078efcff */
[----:B0-----:R-:W-:-:S05]  /*10070*/  FADD.FTZ R35, R76, R35 ;  /* 0x000000234c237221 */ /* 0x001fca0000010000 */
[----:B------:R-:W0:Y:S02]  /*10080*/  SHFL.BFLY PT, R78, R35, 0x4, 0x1f ;  /* 0x0c801f00234e7f89 */ /* 0x000e2400000e0000 */
[----:B0-----:R-:W-:Y:S01]  /*10090*/  FADD.FTZ R78, R35, R78 ;  /* 0x0000004e234e7221 */ /* 0x001fe20000010000 */
[----:B------:R-:W-:-:S04]  /*100a0*/  LOP3.LUT R35, R123, R80, RZ, 0xfc, !PT ;  /* 0x000000507b237212 */ /* 0x000fc800078efcff */
[----:B------:R-:W0:Y:S04]  /*100b0*/  SHFL.BFLY PT, R71, R78, 0x8, 0x1f ;  /* 0x0d001f004e477f89 */ /* 0x000e2800000e0000 */
[----:B------:R-:W-:Y:S01]  /*100c0*/  STG.E.64 desc[UR10][R38.64], R34 ;  /* 0x0000002226007986 */ /* 0x000fe2000c101b0a */
[----:B0-----:R-:W-:Y:S01]  /*100d0*/  FADD.FTZ R76, R78, R71 ;  /* 0x000000474e4c7221 */ /* 0x001fe20000010000 */
[----:B------:R-:W-:-:S04]  /*100e0*/  LOP3.LUT P0, R71, R0, 0x1f, RZ, 0xc0, !PT ;  /* 0x0000001f00477812 */ /* 0x000fc8000780c0ff */
[----:B------:R-:W0:Y:S02]  /*100f0*/  SHFL.BFLY PT, R33, R76, 0x10, 0x1f ;  /* 0x0e001f004c217f89 */ /* 0x000e2400000e0000 */
        /* <DEDUP_REMOVED lines=9> */
.L_x_2618:
[----:B------:R-:W-:Y:S05]  /*10190*/  BSYNC.RECONVERGENT B0 ;  /* 0x0000000000007941 */ /* 0x000fea0003800200 */
.L_x_2617:
[----:B------:R-:W-:Y:S01]  /*101a0*/  BAR.SYNC.DEFER_BLOCKING 0x0 ;  /* 0x0000000000007b1d */ /* 0x000fe20000010000 */
[----:B------:R-:W-:Y:S01]  /*101b0*/  ISETP.GT.U32.AND P0, PT, R71, 0x3, PT ;  /* 0x000000034700780c */ /* 0x000fe20003f04070 */
[----:B------:R-:W-:Y:S01]  /*101c0*/  HFMA2 R30, -RZ, RZ, 0, 0 ;  /* 0x00000000ff1e7431 */ /* 0x000fe200000001ff */
[----:B0-----:R-:W-:-:S03]  /*101d0*/  CS2R R28, SRZ ;  /* 0x00000000001c7805 */ /* 0x001fc6000001ff00 */
[----:B------:R-:W-:Y:S08]  /*101e0*/  BSSY.RECONVERGENT B0, `(.L_x_2619) ;  /* 0x000000a000007945 */ /* 0x000ff00003800200 */
        /* <DEDUP_REMOVED lines=9> */
.L_x_2620:
[----:B------:R-:W-:Y:S05]  /*10280*/  BSYNC.RECONVERGENT B0 ;  /* 0x0000000000007941 */ /* 0x000fea0003800200 */
.L_x_2619:
        /* <DEDUP_REMOVED lines=84> */
[----:B------:R-:W-:Y:S01]  /*107d0*/  FFMA.FTZ R32, R82, R48, R21 ;  /* 0x0000003052207223 */ /* 0x000fe20000010015 */
[----:B------:R-:W-:Y:S01]  /*107e0*/  FFMA.FTZ R33, R31, R47, R24 ;  /* 0x0000002f1f217223 */ /* 0x000fe20000010018 */
[----:B---3--:R-:W-:-:S04]  /*107f0*/  IMAD.WIDE.U32 R78, R73, 0x10, R28 ;  /* 0x00000010494e7825 */ /* 0x008fc800078e001c */
[C---:B------:R-:W-:Y:S01]  /*10800*/  FMUL.FTZ R34, R67.reuse, R34 ;  /* 0x0000002243227220 */ /* 0x040fe20000410000 */
[C---:B------:R-:W-:Y:S01]  /*10810*/  FMUL.FTZ R96, R67.reuse, R96 ;  /* 0x0000006043607220 */ /* 0x040fe20000410000 */
[----:B------:R-:W-:Y:S01]  /*10820*/  FMUL.FTZ R37, R67, R102 ;  /* 0x0000006643257220 */ /* 0x000fe20000410000 */
[----:B------:R-:W-:-:S04]  /*10830*/  IMAD.WIDE.U32 R80, R89, 0x10, R28 ;  /* 0x0000001059507825 */ /* 0x000fc800078e001c */
[C---:B------:R-:W-:Y:S01]  /*10840*/  FMUL.FTZ R104, R67.reuse, R104 ;  /* 0x0000006843687220 */ /* 0x040fe20000410000 */
[----:B------:R-:W-:Y:S01]  /*10850*/  FMUL.FTZ R39, R67, R108 ;  /* 0x0000006c43277220 */ /* 0x000fe20000410000 */
[----:B------:R-:W-:Y:S01]  /*10860*/  F2FP.F16.F32.PACK_AB R30, R33, R30 ;  /* 0x0000001e211e723e */ /* 0x000fe200000000ff */
[----:B------:R-:W-:-:S04]  /*10870*/  IMAD.WIDE.U32 R82, R107, 0x10, R28 ;  /* 0x000000106b527825 */ /* 0x000fc800078e001c */
[----:B------:R-:W-:Y:S01]  /*10880*/  FMUL.FTZ R29, R67, R36 ;  /* 0x00000024431d7220 */ /* 0x000fe20000410000 */
[----:B------:R-:W-:Y:S01]  /*10890*/  F2FP.F16.F32.PACK_AB R31, R35, R32 ;  /* 0x00000020231f723e */ /* 0x000fe200000000ff */
[----:B------:R-:W-:Y:S01]  /*108a0*/  FFMA.FTZ R28, R34, R42, R27 ;  /* 0x0000002a221c7223 */ /* 0x000fe2000001001b */
[----:B------:R-:W-:Y:S01]  /*108b0*/  FMUL.FTZ R84, R67, R84 ;  /* 0x0000005443547220 */ /* 0x000fe20000410000 */
[----:B------:R-:W-:Y:S01]  /*108c0*/  FFMA.FTZ R33, R29, R43, R40 ;  /* 0x0000002b1d217223 */ /* 0x000fe20000010028 */
        /* <DEDUP_REMOVED lines=9> */
[----:B------:R-:W-:Y:S01]  /*10960*/  F2FP.F16.F32.PACK_AB R28, R33, R28 ;  /* 0x0000001c211c723e */ /* 0x000fe200000000ff */
[----:B------:R-:W-:Y:S01]  /*10970*/  FMUL.FTZ R87, R67, R114 ;  /* 0x0000007243577220 */ /* 0x000fe20000410000 */
[----:B------:R-:W-:Y:S01]  /*10980*/  FFMA.FTZ R35, R112, R56, R5 ;  /* 0x0000003870237223 */ /* 0x000fe20000010005 */
[----:B------:R-:W-:Y:S01]  /*10990*/  FFMA.FTZ R36, R73, R57, R6 ;  /* 0x0000003949247223 */ /* 0x000fe20000010006 */
[----:B------:R-:W-:Y:S01]  /*109a0*/  F2FP.F16.F32.PACK_AB R33, R37, R96 ;  /* 0x000000602521723e */ /* 0x000fe200000000ff */
[----:B------:R-:W-:Y:S01]  /*109b0*/  FMUL.FTZ R85, R67, R106 ;  /* 0x0000006a43557220 */ /* 0x000fe20000410000 */
[----:B------:R-:W-:Y:S01]  /*109c0*/  F2FP.F16.F32.PACK_AB R34, R39, R34 ;  /* 0x000000222722723e */ /* 0x000fe200000000ff */
        /* <DEDUP_REMOVED lines=9> */
[----:B------:R-:W-:Y:S01]  /*10a60*/  F2FP.F16.F32.PACK_AB R29, R32, R29 ;  /* 0x0000001d201d723e */ /* 0x000fe200000000ff */
        /* <DEDUP_REMOVED lines=10> */
[----:B------:R-:W-:Y:S01]  /*10b10*/  F2FP.F16.F32.PACK_AB R32, R37, R32 ;  /* 0x000000202520723e */ /* 0x000fe200000000ff */
[----:B------:R0:W-:Y:S01]  /*10b20*/  @!P0 STG.E desc[UR10][R74.64], R71 ;  /* 0x000000474a008986 */ /* 0x0001e2000c10190a */
[----:B------:R-:W-:-:S02]  /*10b30*/  F2FP.F16.F32.PACK_AB R38, R87, R38 ;  /* 0x000000265726723e */ /* 0x000fc400000000ff */
[----:B------:R-:W-:Y:S01]  /*10b40*/  F2FP.F16.F32.PACK_AB R39, R89, R110 ;  /* 0x0000006e5927723e */ /* 0x000fe200000000ff */
[----:B------:R0:W-:Y:S01]  /*10b50*/  @!P0 STG.E desc[UR10][R76.64], R67 ;  /* 0x000000434c008986 */ /* 0x0001e2000c10190a */
[----:B------:R-:W-:Y:S02]  /*10b60*/  F2FP.F16.F32.PACK_AB R37, R85, R94 ;  /* 0x0000005e5525723e */ /* 0x000fe400000000ff */
[----:B------:R-:W-:Y:S01]  /*10b70*/  F2FP.F16.F32.PACK_AB R36, R73, R36 ;  /* 0x000000244924723e */ /* 0x000fe200000000ff */
[----:B------:R0:W-:Y:S04]  /*10b80*/  STG.E.128 desc[UR10][R78.64], R28 ;  /* 0x0000001c4e007986 */ /* 0x0001e8000c101d0a */
[----:B------:R0:W-:Y:S04]  /*10b90*/  STG.E.128 desc[UR10][R80.64], R32 ;  /* 0x0000002050007986 */ /* 0x0001e8000c101d0a */
[----:B------:R0:W-:Y:S01]  /*10ba0*/  STG.E.128 desc[UR10][R82.64], R36 ;  /* 0x0000002452007986 */ /* 0x0001e2000c101d0a */
[----:B------:R-:W-:Y:S05]  /*10bb0*/  BRA.U !UP1, `(.L_x_2621) ;  /* 0xffffff0109507547 */ /* 0x000fea000b83ffff */
[----:B------:R-:W-:Y:S05]  /*10bc0*/  EXIT ;  /* 0x000000000000794d */ /* 0x000fea0003800000 */
.L_x_2622:
        /* <DEDUP_REMOVED lines=11> */
.L_x_20756:


//--------------------- .text._ZN10layer_norm13ln_fwd_kernelINS_13Kernel_traitsI6__halfS2_S2_S2_fjLj3072ELj1ELj1ELj4ELj16ENS_18Kernel_traits_baseILj3072ES2_S2_S2_S2_fjLj128EEEEELb1ELb0ELb1ELb0EEEvNS_9FwdParamsE --------------------------
	.section	.text._ZN10layer_norm13ln_fwd_kernelINS_13Kernel_traitsI6__halfS2_S2_S2_fjLj3072ELj1ELj1ELj4ELj16ENS_18Kernel_traits_baseILj3072ES2_S2_S2_S2_fjLj128EEEEELb1ELb0ELb1ELb0EEEvNS_9FwdParamsE,"ax",@progbits
	.align	128
        .global         _ZN10layer_norm13ln_fwd_kernelINS_13Kernel_traitsI6__halfS2_S2_S2_fjLj3072ELj1ELj1ELj4ELj16ENS_18Kernel_traits_baseILj3072ES2_S2_S2_S2_fjLj128EEEEELb1ELb0ELb1ELb0EEEvNS_9FwdParamsE
        .type           _ZN10layer_norm13ln_fwd_kernelINS_13Kernel_traitsI6__halfS2_S2_S2_fjLj3072ELj1ELj1ELj4ELj16ENS_18Kernel_traits_baseILj3072ES2_S2_S2_S2_fjLj128EEEEELb1ELb0ELb1ELb0EEEvNS_9FwdParamsE,@function
        .size           _ZN10layer_norm13ln_fwd_kernelINS_13Kernel_traitsI6__halfS2_S2_S2_fjLj3072ELj1ELj1ELj4ELj16ENS_18Kernel_traits_baseILj3072ES2_S2_S2_S2_fjLj128EEEEELb1ELb0ELb1ELb0EEEvNS_9FwdParamsE,(.L_x_20757 - _ZN10layer_norm13ln_fwd_kernelINS_13Kernel_traitsI6__halfS2_S2_S2_fjLj3072ELj1ELj1ELj4ELj16ENS_18Kernel_traits_baseILj3072ES2_S2_S2_S2_fjLj128EEEEELb1ELb0ELb1ELb0EEEvNS_9FwdParamsE)
        .other          _ZN10layer_norm13ln_fwd_kernelINS_13Kernel_traitsI6__halfS2_S2_S2_fjLj3072ELj1ELj1ELj4ELj16ENS_18Kernel_traits_baseILj3072ES2_S2_S2_S2_fjLj128EEEEELb1ELb0ELb1ELb0EEEvNS_9FwdParamsE,@"STO_CUDA_ENTRY STV_DEFAULT"
_ZN10layer_norm13ln_fwd_kernelINS_13Kernel_traitsI6__halfS2_S2_S2_fjLj3072ELj1ELj1ELj4ELj16ENS_18Kernel_traits_baseILj3072ES2_S2_S2_S2_fjLj128EEEEELb1ELb0ELb1ELb0EEEvNS_9FwdParamsE:
.text._ZN10layer_norm13ln_fwd_kernelINS_13Kernel_traitsI6__halfS2_S2_S2_fjLj3072ELj1ELj1ELj4ELj16ENS_18Kernel_traits_baseILj3072ES2_S2_S2_S2_fjLj128EEEEELb1ELb0ELb1ELb0EEEvNS_9FwdParamsE:
        /* <DEDUP_REMOVED lines=27> */
[----:B-1----:R-:W-:-:S02]  /*01b0*/  @P0 IADD3 R0, P1, PT, R4, R7, RZ ;  /* 0x0000000704000210 */ /* 0x002fc40007f3e0ff */
[----:B------:R-:W-:-:S03]  /*01c0*/  LEA.HI R3, R3, R6, RZ, 0x3 ;  /* 0x0000000603037211 */ /* 0x000fc600078f18ff */
[----:B------:R-:W-:Y:S01]  /*01d0*/  @P0 IMAD.X R11, RZ, RZ, R5, P1 ;  /* 0x000000ffff0b0224 */ /* 0x000fe200008e0605 */
[----:B------:R-:W-:Y:S01]  /*01e0*/  LOP3.LUT R5, R2, 0x1f, R9, 0xf8, !PT ;  /* 0x0000001f02057812 */ /* 0x000fe200078ef809 */
[----:B------:R-:W-:Y:S01]  /*01f0*/  UIADD3 UR22, UPT, UPT, UR14, -0x61c88647, URZ ;  /* 0x9e3779b90e167890 */ /* 0x000fe2000fffe0ff */
[----:B------:R-:W-:Y:S01]  /*0200*/  SHF.R.S32.HI R4, RZ, 0x3, R3 ;  /* 0x00000003ff047819 */ /* 0x000fe20000011403 */
[----:B------:R-:W-:Y:S01]  /*0210*/  UIADD3 UR23, UPT, UPT, UR15, -0x4498517b, URZ ;  /* 0xbb67ae850f177890 */ /* 0x000fe2000fffe0ff */
[----:B------:R-:W-:Y:S01]  /*0220*/  LOP3.LUT R7, R5, 0x7f, RZ, 0x3c, !PT ;  /* 0x0000007f05077812 */ /* 0x000fe200078e3cff */
[----:B------:R-:W-:Y:S01]  /*0230*/  UIADD3 UR5, UPT, UPT, UR14, 0x3c6ef372, URZ ;  /* 0x3c6ef3720e057890 */ /* 0x000fe2000fffe0ff */
[----:B------:R-:W-:Y:S01]  /*0240*/  LOP3.LUT R3, R9, 0x1f, RZ, 0xc0, !PT ;  /* 0x0000001f09037812 */ /* 0x000fe200078ec0ff */
[----:B------:R-:W-:Y:S01]  /*0250*/  UIADD3 UR6, UPT, UPT, UR15, 0x76cf5d0a, URZ ;  /* 0x76cf5d0a0f067890 */ /* 0x000fe2000fffe0ff */
[----:B------:R-:W-:Y:S01]  /*0260*/  IADD3 R14, PT, PT, R4, R7, RZ ;  /* 0x00000007040e7210 */ /* 0x000fe20007ffe0ff */
[----:B------:R-:W-:Y:S01]  /*0270*/  UIADD3 UR25, UPT, UPT, UR14, -0x255992d5, URZ ;  /* 0xdaa66d2b0e197890 */ /* 0x000fe2000fffe0ff */
[--C-:B------:R-:W-:Y:S01]  /*0280*/  SHF.R.U64 R13, R0, 0x2, R11.reuse ;  /* 0x00000002000d7819 */ /* 0x100fe2000000120b */
[----:B------:R-:W-:Y:S01]  /*0290*/  UIADD3 UR7, UPT, UPT, UR15, 0x32370b8f, URZ ;  /* 0x32370b8f0f077890 */ /* 0x000fe2000fffe0ff */
[----:B------:R-:W-:Y:S01]  /*02a0*/  SHF.R.U32.HI R12, RZ, 0x2, R11 ;  /* 0x00000002ff0c7819 */ /* 0x000fe2000001160b */
[----:B------:R-:W-:-:S02]  /*02b0*/  UIADD3 UR26, UPT, UPT, UR14, 0x78dde6e4, URZ ;  /* 0x78dde6e40e1a7890 */ /* 0x000fc4000fffe0ff */
[----:B------:R-:W-:Y:S02]  /*02c0*/  UIADD3 UR27, UPT, UPT, UR15, -0x126145ec, URZ ;  /* 0xed9eba140f1b7890 */ /* 0x000fe4000fffe0ff */
[----:B------:R-:W-:Y:S02]  /*02d0*/  UIADD3 UR28, UPT, UPT, UR14, 0x1715609d, URZ ;  /* 0x1715609d0e1c7890 */ /* 0x000fe4000fffe0ff */
[----:B------:R-:W-:Y:S02]  /*02e0*/  UIADD3 UR29, UPT, UPT, UR15, -0x56f99767, URZ ;  /* 0xa90668990f1d7890 */ /* 0x000fe4000fffe0ff */
[----:B------:R-:W-:Y:S02]  /*02f0*/  UIADD3 UR30, UPT, UPT, UR14, -0x4ab325aa, URZ ;  /* 0xb54cda560e1e7890 */ /* 0x000fe4000fffe0ff */
[----:B------:R-:W-:Y:S02]  /*0300*/  UIADD3 UR31, UPT, UPT, UR15, 0x646e171e, URZ ;  /* 0x646e171e0f1f7890 */ /* 0x000fe4000fffe0ff */
[----:B------:R-:W-:-:S02]  /*0310*/  UIADD3 UR32, UPT, UPT, UR14, 0x5384540f, URZ ;  /* 0x5384540f0e207890 */ /* 0x000fc4000fffe0ff */
        /* <DEDUP_REMOVED lines=31> */
.L_x_2624:
        /* <DEDUP_REMOVED lines=22> */
.L_x_2625:
[----:B------:R-:W-:Y:S05]  /*0670*/  BSYNC.RECONVERGENT B0 ;  /* 0x0000000000007941 */ /* 0x000fea0003800200 */
.L_x_2623:
[----:B------:R-:W0:Y:S02]  /*0680*/  LDCU UR4, c[0x0][0x384] ;  /* 0x00007080ff0477ac */ /* 0x000e240008000800 */
[----:B0-----:R-:W-:-:S06]  /*0690*/  UISETP.GE.AND UP0, UPT, UR24, UR4, UPT ;  /* 0x000000041800728c */ /* 0x001fcc000bf06270 */
[----:B------:R-:W-:-:S13]  /*06a0*/  PLOP3.LUT P0, PT, PT, PT, UP0, 0x80, 0x8 ;  /* 0x000000000008781c */ /* 0x000fda0003f0f008 */
[----:B------:R-:W-:Y:S05]  /*06b0*/  @P0 EXIT ;  /* 0x000000000000094d */ /* 0x000fea0003800000 */
[----:B------:R-:W-:Y:S01]  /*06c0*/  IMAD.HI.U32 R5, R15, -0x326172a9, RZ ;  /* 0xcd9e8d570f057827 */ /* 0x000fe200078e00ff */
[----:B------:R-:W0:Y:S03]  /*06d0*/  LDCU UR35, c[0x0][0x404] ;  /* 0x00008080ff2377ac */ /* 0x000e260008000800 */
[C---:B------:R-:W-:Y:S01]  /*06e0*/  IMAD.HI.U32 R6, R13.reuse, -0x2daee0ad, RZ ;  /* 0xd2511f530d067827 */ /* 0x040fe200078e00ff */
[----:B------:R-:W-:Y:S01]  /*06f0*/  LOP3.LUT R5, R12, UR14, R5, 0x96, !PT ;  /* 0x0000000e0c057c12 */ /* 0x000fe2000f8e9605 */
[----:B------:R-:W1:Y:S02]  /*0700*/  LDCU UR36, c[0x0][0x388] ;  /* 0x00007100ff2477ac */ /* 0x000e640008000800 */
[----:B------:R-:W-:Y:S01]  /*0710*/  IMAD R10, R13, -0x2daee0ad, RZ ;  /* 0xd2511f530d0a7824 */ /* 0x000fe200078e02ff */
[----:B------:R-:W-:Y:S01]  /*0720*/  LOP3.LUT R6, R6, UR15, RZ, 0x3c, !PT ;  /* 0x0000000f06067c12 */ /* 0x000fe2000f8e3cff */
[----:B------:R-:W-:Y:S01]  /*0730*/  IMAD.HI.U32 R9, R5, -0x2daee0ad, RZ ;  /* 0xd2511f5305097827 */ /* 0x000fe200078e00ff */
[----:B------:R-:W2:Y:S03]  /*0740*/  LDCU.U8 UR37, c[0x0][0x410] ;  /* 0x00008200ff2577ac */ /* 0x000ea60008000000 */
[----:B------:R-:W-:Y:S01]  /*0750*/  IMAD R8, R15, -0x326172a9, RZ ;  /* 0xcd9e8d570f087824 */ /* 0x000fe200078e02ff */
[----:B------:R-:W-:Y:S01]  /*0760*/  LOP3.LUT R9, R10, UR23, R9, 0x96, !PT ;  /* 0x000000170a097c12 */ /* 0x000fe2000f8e9609 */
[C---:B------:R-:W-:Y:S01]  /*0770*/  IMAD.HI.U32 R7, R6.reuse, -0x326172a9, RZ ;  /* 0xcd9e8d5706077827 */ /* 0x040fe200078e00ff */
[----:B------:R-:W3:Y:S03]  /*0780*/  LDCU UR38, c[0x0][0x400] ;  /* 0x00008000ff2677ac */ /* 0x000ee60008000800 */
[----:B------:R-:W-:Y:S01]  /*0790*/  IMAD R11, R6, -0x326172a9, RZ ;  /* 0xcd9e8d57060b7824 */ /* 0x000fe200078e02ff */
[----:B------:R-:W-:Y:S01]  /*07a0*/  LOP3.LUT R7, R8, UR22, R7, 0x96, !PT ;  /* 0x0000001608077c12 */ /* 0x000fe2000f8e9607 */
[----:B------:R-:W-:Y:S01]  /*07b0*/  IMAD.HI.U32 R6, R9, -0x326172a9, RZ ;  /* 0xcd9e8d5709067827 */ /* 0x000fe200078e00ff */
[----:B------:R-:W4:Y:S03]  /*07c0*/  LDCU.64 UR16, c[0x0][0x408] ;  /* 0x00008100ff1077ac */ /* 0x000f260008000a00 */
[----:B------:R-:W-:Y:S01]  /*07d0*/  IMAD R8, R5, -0x2daee0ad, RZ ;  /* 0xd2511f5305087824 */ /* 0x000fe200078e02ff */
[----:B------:R-:W-:Y:S01]  /*07e0*/  LOP3.LUT R6, R11, UR5, R6, 0x96, !PT ;  /* 0x000000050b067c12 */ /* 0x000fe2000f8e9606 */
[C---:B------:R-:W-:Y:S01]  /*07f0*/  IMAD.HI.U32 R5, R7.reuse, -0x2daee0ad, RZ ;  /* 0xd2511f5307057827 */ /* 0x040fe200078e00ff */
[----:B------:R-:W0:Y:S03]  /*0800*/  LDCU.64 UR18, c[0x0][0x3a0] ;  /* 0x00007400ff1277ac */ /* 0x000e260008000a00 */
[----:B------:R-:W-:Y:S01]  /*0810*/  IMAD R11, R7, -0x2daee0ad, RZ ;  /* 0xd2511f53070b7824 */ /* 0x000fe200078e02ff */
[----:B------:R-:W-:Y:S01]  /*0820*/  LOP3.LUT R5, R8, UR6, R5, 0x96, !PT ;  /* 0x0000000608057c12 */ /* 0x000fe2000f8e9605 */
[----:B------:R-:W-:Y:S01]  /*0830*/  IMAD.HI.U32 R10, R6, -0x2daee0ad, RZ ;  /* 0xd2511f53060a7827 */ /* 0x000fe200078e00ff */
[----:B------:R-:W0:Y:S03]  /*0840*/  LDCU.64 UR20, c[0x0][0x380] ;  /* 0x00007000ff1477ac */ /* 0x000e260008000a00 */
[----:B------:R-:W-:Y:S01]  /*0850*/  IMAD R8, R9, -0x326172a9, RZ ;  /* 0xcd9e8d5709087824 */ /* 0x000fe200078e02ff */
[----:B------:R-:W-:Y:S01]  /*0860*/  LOP3.LUT R10, R11, UR7, R10, 0x96, !PT ;  /* 0x000000070b0a7c12 */ /* 0x000fe2000f8e960a */
[----:B------:R-:W-:Y:S01]  /*0870*/  IMAD.HI.U32 R7, R5, -0x326172a9, RZ ;  /* 0xcd9e8d5705077827 */ /* 0x000fe200078e00ff */
[----:B------:R-:W-:-:S03]  /*0880*/  UPLOP3.LUT UP1, UPT, UPT, UPT, UPT, 0x40, 0x4 ;  /* 0x000000000004789c */ /* 0x000fc60003f2e870 */
        /* <DEDUP_REMOVED lines=18> */
[----:B------:R-:W-:Y:S01]  /*09b0*/  IMAD.HI.U32 R9, R6, -0x2daee0ad, RZ ;  /* 0xd2511f5306097827 */ /* 0x000fe200078e00ff */
[----:B------:R-:W-:-:S03]  /*09c0*/  LOP3.LUT R5, R10, UR31, R5, 0x96, !PT ;  /* 0x0000001f0a057c12 */ /* 0x000fc6000f8e9605 */
[----:B------:R-:W-:Y:S02]  /*09d0*/  IMAD R10, R7, -0x2daee0ad, RZ ;  /* 0xd2511f53070a7824 */ /* 0x000fe400078e02ff */
[----:B------:R-:W-:Y:S02]  /*09e0*/  IMAD R8, R8, -0x326172a9, RZ ;  /* 0xcd9e8d5708087824 */ /* 0x000fe400078e02ff */
[C---:B------:R-:W-:Y:S01]  /*09f0*/  IMAD.HI.U32 R7, R5.reuse, -0x326172a9, RZ ;  /* 0xcd9e8d5705077827 */ /* 0x040fe200078e00ff */
[----:B------:R-:W-:Y:S02]  /*0a00*/  LOP3.LUT R9, R10, UR33, R9, 0x96, !PT ;  /* 0x000000210a097c12 */ /* 0x000fe4000f8e9609 */
[----:B------:R-:W-:Y:S01]  /*0a10*/  LOP3.LUT R10, R4, 0x7f, RZ, 0xc0, !PT ;  /* 0x0000007f040a7812 */ /* 0x000fe200078ec0ff */
[----:B------:R-:W-:Y:S01]  /*0a20*/  IMAD R11, R6, -0x2daee0ad, RZ ;  /* 0xd2511f53060b7824 */ /* 0x000fe200078e02ff */
[----:B------:R-:W-:Y:S01]  /*0a30*/  LOP3.LUT R7, R8, UR32, R7, 0x96, !PT ;  /* 0x0000002008077c12 */ /* 0x000fe2000f8e9607 */
[----:B------:R-:W-:Y:S01]  /*0a40*/  IMAD.SHL.U32 R4, R4, 0x2, RZ ;  /* 0x0000000204047824 */ /* 0x000fe200078e00ff */
[----:B------:R-:W-:Y:S01]  /*0a50*/  VIADDMNMX R16, R10, -R2, RZ, !PT ;  /* 0x800000020a107246 */ /* 0x000fe200078001ff */
[----:B------:R-:W-:-:S02]  /*0a60*/  IMAD R8, R5, -0x326172a9, RZ ;  /* 0xcd9e8d5705087824 */ /* 0x000fc400078e02ff */
[----:B------:R-:W-:Y:S01]  /*0a70*/  IMAD.HI.U32 R2, R7, -0x2daee0ad, RZ ;  /* 0xd2511f5307027827 */ /* 0x000fe200078e00ff */
[----:B------:R-:W-:-:S03]  /*0a80*/  VIMNMX R16, PT, PT, R16, 0x20, PT ;  /* 0x0000002010107848 */ /* 0x000fc60003fe0100 */
[----:B------:R-:W-:Y:S01]  /*0a90*/  IMAD.HI.U32 R5, R9, -0x326172a9, RZ ;  /* 0xcd9e8d5709057827 */ /* 0x000fe200078e00ff */
[----:B------:R-:W-:Y:S02]  /*0aa0*/  LOP3.LUT R2, R11, UR8, R2, 0x96, !PT ;  /* 0x000000080b027c12 */ /* 0x000fe4000f8e9602 */
[----:B------:R-:W-:Y:S01]  /*0ab0*/  LOP3.LUT R11, R4, 0xffffff00, RZ, 0xc0, !PT ;  /* 0xffffff00040b7812 */ /* 0x000fe200078ec0ff */
[----:B------:R-:W-:Y:S01]  /*0ac0*/  IMAD R3, R3, -0x20, R10 ;  /* 0xffffffe003037824 */ /* 0x000fe200078e020a */
[----:B------:R-:W-:Y:S01]  /*0ad0*/  LOP3.LUT R5, R8, UR34, R5, 0x96, !PT ;  /* 0x0000002208057c12 */ /* 0x000fe2000f8e9605 */
[----:B------:R-:W-:Y:S02]  /*0ae0*/  IMAD R6, R9, -0x326172a9, RZ ;  /* 0xcd9e8d5709067824 */ /* 0x000fe400078e02ff */
[----:B------:R-:W-:Y:S01]  /*0af0*/  IMAD R16, R16, 0x8, R11 ;  /* 0x0000000810107824 */ /* 0x000fe200078e020b */
[----:B------:R-:W-:Y:S01]  /*0b00*/  VIMNMX R3, PT, PT, RZ, R3, !PT ;  /* 0x00000003ff037248 */ /* 0x000fe20007fe0100 */
[----:B------:R-:W-:-:S02]  /*0b10*/  IMAD R7, R7, -0x2daee0ad, RZ ;  /* 0xd2511f5307077824 */ /* 0x000fc400078e02ff */
[----:B------:R-:W-:Y:S01]  /*0b20*/  IMAD.HI.U32 R10, R5, -0x2daee0ad, RZ ;  /* 0xd2511f53050a7827 */ /* 0x000fe200078e00ff */
[----:B------:R-:W-:Y:S02]  /*0b30*/  I2FP.F32.U32 R8, R16 ;  /* 0x0000001000087245 */ /* 0x000fe40000201000 */
[----:B------:R-:W-:Y:S01]  /*0b40*/  VIMNMX R4, PT, PT, R3, 0x20, PT ;  /* 0x0000002003047848 */ /* 0x000fe20003fe0100 */
[----:B------:R-:W-:Y:S01]  /*0b50*/  IMAD.HI.U32 R9, R2, -0x326172a9, RZ ;  /* 0xcd9e8d5702097827 */ /* 0x000fe200078e00ff */
[----:B------:R-:W-:Y:S02]  /*0b60*/  LOP3.LUT R10, R7, UR10, R10, 0x96, !PT ;  /* 0x0000000a070a7c12 */ /* 0x000fe4000f8e960a */
[----:B------:R-:W0:Y:S01]  /*0b70*/  MUFU.RCP R8, R8 ;  /* 0x0000000800087308 */ /* 0x000e220000001000 */
[----:B------:R-:W-:Y:S01]  /*0b80*/  IMAD R76, R5, -0x2daee0ad, RZ ;  /* 0xd2511f53054c7824 */ /* 0x000fe200078e02ff */
[----:B------:R-:W-:Y:S01]  /*0b90*/  LOP3.LUT R9, R6, UR9, R9, 0x96, !PT ;  /* 0x0000000906097c12 */ /* 0x000fe2000f8e9609 */
[----:B------:R-:W-:Y:S01]  /*0ba0*/  IMAD.MOV.U32 R6, RZ, RZ, RZ ;  /* 0x000000ffff067224 */ /* 0x000fe200078e00ff */
[----:B------:R-:W-:Y:S01]  /*0bb0*/  LEA R11, R4, R11, 0x3 ;  /* 0x0000000b040b7211 */ /* 0x000fe200078e18ff */
[----:B------:R-:W-:Y:S01]  /*0bc0*/  IMAD R5, R2, -0x326172a9, RZ ;  /* 0xcd9e8d5702057824 */ /* 0x000fe200078e02ff */
[----:B------:R-:W-:Y:S01]  /*0bd0*/  LOP3.LUT R7, R0, 0x3, RZ, 0xc0, !PT ;  /* 0x0000000300077812 */ /* 0x000fe200078ec0ff */
[----:B-1234-:R-:W0:Y:S06]  /*0be0*/  LDCU.128 UR8, c[0x0][0x3f0] ;  /* 0x00007e00ff0877ac */ /* 0x01ee2c0008000c00 */
.L_x_2941:
[----:B0-----:R-:W-:-:S06]  /*0bf0*/  UIMAD.WIDE UR4, UR24, 0x4, UR8 ;  /* 0x00000004180478a5 */ /* 0x001fcc000f8e0208 */
[----:B-12---:R-:W-:Y:S01]  /*0c00*/  IMAD.U32 R44, RZ, RZ, UR4 ;  /* 0x00000004ff2c7e24 */ /* 0x006fe2000f8e00ff */
[----:B------:R-:W-:-:S05]  /*0c10*/  MOV R45, UR5 ;  /* 0x00000005002d7c02 */ /* 0x000fca0008000f00 */
[----:B------:R0:W2:Y:S01]  /*0c20*/  LDG.E R46, desc[UR12][R44.64] ;  /* 0x0000000c2c2e7981 */ /* 0x0000a2000c1e1900 */
[----:B------:R-:W-:-:S06]  /*0c30*/  UIMAD.WIDE UR4, UR24, 0x4, UR10 ;  /* 0x00000004180478a5 */ /* 0x000fcc000f8e020a */
[----:B0-----:R-:W-:Y:S02]  /*0c40*/  IMAD.U32 R44, RZ, RZ, UR4 ;  /* 0x00000004ff2c7e24 */ /* 0x001fe4000f8e00ff */
        /* <DEDUP_REMOVED lines=28> */
.L_x_2628:
[----:B------:R-:W-:Y:S05]  /*0e10*/  BRA.U !UP0, `(.L_x_2629) ;  /* 0x00000031081c7547 */ /* 0x000fea000b800000 */
[----:B------:R-:W0:Y:S02]  /*0e20*/  LDC.64 R44, c[0x0][0x3a0] ;  /* 0x0000e800ff2c7b82 */ /* 0x000e240000000a00 */
[----:B0-----:R-:W-:-:S06]  /*0e30*/  IMAD.WIDE.U32 R44, R79, 0x10, R44 ;  /* 0x000000104f2c7825 */ /* 0x001fcc00078e002c */
[----:B------:R-:W2:Y:S01]  /*0e40*/  LDG.E.128 R44, desc[UR12][R44.64] ;  /* 0x0000000c2c2c7981 */ /* 0x000ea2000c1e1d00 */
[----:B------:R-:W-:-:S13]  /*0e50*/  ISETP.LT.AND P1, PT, RZ, UR39, PT ;  /* 0x00000027ff007c0c */ /* 0x000fda000bf21270 */
[----:B------:R-:W-:Y:S01]  /*0e60*/  @!P1 MOV R62, R7 ;  /* 0x00000007003e9202 */ /* 0x000fe20000000f00 */
[----:B------:R-:W-:Y:S02]  /*0e70*/  @!P1 IMAD.MOV.U32 R61, RZ, RZ, R76 ;  /* 0x000000ffff3d9224 */ /* 0x000fe400078e004c */
[----:B--2---:R-:W-:Y:S01]  /*0e80*/  @!P1 HADD2.F32 R4, -RZ, R44.H0_H0 ;  /* 0x2000002cff049230 */ /* 0x004fe20000004100 */
        /* <DEDUP_REMOVED lines=17> */
.L_x_2633:
        /* <DEDUP_REMOVED lines=13> */
.L_x_2635:
[----:B------:R-:W-:Y:S05]  /*1070*/  BSYNC.RECONVERGENT B2 ;  /* 0x0000000000027941 */ /* 0x000fea0003800200 */
.L_x_2634:
        /* <DEDUP_REMOVED lines=49> */
.L_x_2632:
[----:B------:R-:W-:Y:S05]  /*1390*/  BSYNC.RECONVERGENT B1 ;  /* 0x0000000000017941 */ /* 0x000fea0003800200 */
.L_x_2631:
[----:B------:R-:W-:Y:S01]  /*13a0*/  I2FP.F32.U32 R2, R2 ;  /* 0x0000000200027245 */ /* 0x000fe20000201000 */
[----:B-----5:R-:W-:Y:S02]  /*13b0*/  HADD2.F32 R3, -RZ, R16.H0_H0 ;  /* 0x20000010ff037230 */ /* 0x020fe40000004100 */
[----:B------:R-:W-:-:S03]  /*13c0*/  IMAD.MOV.U32 R7, RZ, RZ, 0x2f800000 ;  /* 0x2f800000ff077424 */ /* 0x000fc600078e00ff */
[----:B------:R-:W-:Y:S01]  /*13d0*/  FMUL.FTZ R3, R3, UR17 ;  /* 0x0000001103037c20 */ /* 0x000fe20008410000 */
[----:B------:R-:W-:Y:S01]  /*13e0*/  FFMA.FTZ R2, R2, R7, 1.1641532182693481445e-10 ;  /* 0x2f00000002027423 */ /* 0x000fe20000010007 */
[----:B------:R-:W-:Y:S02]  /*13f0*/  HADD2.F32 R7, -RZ, R44.H0_H0 ;  /* 0x2000002cff077230 */ /* 0x000fe40000004100 */
[----:B------:R-:W-:Y:S02]  /*1400*/  FMUL.FTZ R3, R3, UR16 ;  /* 0x0000001003037c20 */ /* 0x000fe40008410000 */
[----:B------:R-:W-:-:S04]  /*1410*/  FSETP.GTU.FTZ.AND P2, PT, R2, UR35, PT ;  /* 0x0000002302007c0b */ /* 0x000fc8000bf5c000 */
[----:B------:R-:W-:Y:S02]  /*1420*/  FSEL R4, R3, RZ, !P2 ;  /* 0x000000ff03047208 */ /* 0x000fe40005000000 */
[----:B------:R-:W-:-:S03]  /*1430*/  SEL R3, RZ, 0x1, P2 ;  /* 0x00000001ff037807 */ /* 0x000fc60001000000 */
[----:B------:R-:W-:-:S07]  /*1440*/  FADD.FTZ R4, R7, R4 ;  /* 0x0000000407047221 */ /* 0x000fce0000010000 */
.L_x_2630:
[----:B------:R-:W-:Y:S01]  /*1450*/  F2FP.F16.F32.PACK_AB R76, RZ, R4 ;  /* 0x00000004ff4c723e */ /* 0x000fe200000000ff */
[----:B------:R-:W-:Y:S01]  /*1460*/  @!P1 HADD2.F32 R2, -RZ, R44.H1_H1 ;  /* 0x3000002cff029230 */ /* 0x000fe20000004100 */
        /* <DEDUP_REMOVED lines=19> */
.L_x_2639:
        /* <DEDUP_REMOVED lines=13> */
.L_x_2641:
[----:B------:R-:W-:Y:S05]  /*1670*/  BSYNC.RECONVERGENT B2 ;  /* 0x0000000000027941 */ /* 0x000fea0003800200 */
.L_x_2640:
        /* <DEDUP_REMOVED lines=49> */
.L_x_2638:
[----:B------:R-:W-:Y:S05]  /*1990*/  BSYNC.RECONVERGENT B1 ;  /* 0x0000000000017941 */ /* 0x000fea0003800200 */
.L_x_2637:
[----:B------:R-:W-:Y:S01]  /*19a0*/  I2FP.F32.U32 R0, R0 ;  /* 0x0000000000007245 */ /* 0x000fe20000201000 */
[----:B------:R-:W-:Y:S02]  /*19b0*/  HFMA2 R61, -RZ, RZ, 0.1171875, 0 ;  /* 0x2f800000ff3d7431 */ /* 0x000fe400000001ff */
[----:B-----5:R-:W-:-:S03]  /*19c0*/  HADD2.F32 R2, -RZ, R16.H1_H1 ;  /* 0x30000010ff027230 */ /* 0x020fc60000004100 */
[----:B------:R-:W-:Y:S02]  /*19d0*/  FFMA.FTZ R0, R0, R61, 1.1641532182693481445e-10 ;  /* 0x2f00000000007423 */ /* 0x000fe4000001003d */
[----:B------:R-:W-:Y:S01]  /*19e0*/  FMUL.FTZ R2, R2, UR17 ;  /* 0x0000001102027c20 */ /* 0x000fe20008410000 */
[----:B------:R-:W-:-:S03]  /*19f0*/  HADD2.F32 R61, -RZ, R44.H1_H1 ;  /* 0x3000002cff3d7230 */ /* 0x000fc60000004100 */
[----:B------:R-:W-:Y:S01]  /*1a00*/  FMUL.FTZ R2, R2, UR16 ;  /* 0x0000001002027c20 */ /* 0x000fe20008410000 */
[----:B------:R-:W-:-:S04]  /*1a10*/  FSETP.GTU.FTZ.AND P2, PT, R0, UR35, PT ;  /* 0x0000002300007c0b */ /* 0x000fc8000bf5c000 */
[----:B------:R-:W-:Y:S02]  /*1a20*/  FSEL R2, R2, RZ, !P2 ;  /* 0x000000ff02027208 */ /* 0x000fe40005000000 */
[----:B------:R-:W-:-:S03]  /*1a30*/  SEL R0, RZ, 0x1, P2 ;  /* 0x00000001ff007807 */ /* 0x000fc60001000000 */
[----:B------:R-:W-:-:S07]  /*1a40*/  FADD.FTZ R2, R61, R2 ;  /* 0x000000023d027221 */ /* 0x000fce0000010000 */
.L_x_2636:
[----:B------:R-:W-:Y:S01]  /*1a50*/  F2FP.F16.F32.PACK_AB R86, RZ, R2 ;  /* 0x00000002ff56723e */ /* 0x000fe200000000ff */
[----:B------:R-:W-:Y:S02]  /*1a60*/  @!P1 HADD2.F32 R62, -RZ, R45.H0_H0 ;  /* 0x2000002dff3e9230 */ /* 0x000fe40000004100 */
[----:B------:R-:W-:Y:S02]  /*1a70*/  @!P1 IMAD.MOV.U32 R70, RZ, RZ, R64 ;  /* 0x000000ffff469224 */ /* 0x000fe400078e0040 */
        /* <DEDUP_REMOVED lines=18> */
.L_x_2645:
        /* <DEDUP_REMOVED lines=13> */
.L_x_2647:
[----:B------:R-:W-:Y:S05]  /*1c70*/  BSYNC.RECONVERGENT B2 ;  /* 0x0000000000027941 */ /* 0x000fea0003800200 */
.L_x_2646:
        /* <DEDUP_REMOVED lines=49> */
.L_x_2644:
[----:B------:R-:W-:Y:S05]  /*1f90*/  BSYNC.RECONVERGENT B1 ;  /* 0x0000000000017941 */ /* 0x000fea0003800200 */
.L_x_2643:
[----:B------:R-:W-:Y:S01]  /*1fa0*/  I2FP.F32.U32 R7, R48 ;  /* 0x0000003000077245 */ /* 0x000fe20000201000 */
[----:B-----5:R-:W-:Y:S02]  /*1fb0*/  HADD2.F32 R48, -RZ, R17.H0_H0 ;  /* 0x20000011ff307230 */ /* 0x020fe40000004100 */
[----:B------:R-:W-:-:S03]  /*1fc0*/  IMAD.MOV.U32 R62, RZ, RZ, 0x2f800000 ;  /* 0x2f800000ff3e7424 */ /* 0x000fc600078e00ff */
[----:B------:R-:W-:Y:S01]  /*1fd0*/  FMUL.FTZ R48, R48, UR17 ;  /* 0x0000001130307c20 */ /* 0x000fe20008410000 */
[----:B------:R-:W-:-:S03]  /*1fe0*/  FFMA.FTZ R7, R7, R62, 1.1641532182693481445e-10 ;  /* 0x2f00000007077423 */ /* 0x000fc6000001003e */
[----:B------:R-:W-:Y:S02]  /*1ff0*/  FMUL.FTZ R48, R48, UR16 ;  /* 0x0000001030307c20 */ /* 0x000fe40008410000 */
[----:B------:R-:W-:Y:S01]  /*2000*/  FSETP.GTU.FTZ.AND P2, PT, R7, UR35, PT ;  /* 0x0000002307007c0b */ /* 0x000fe2000bf5c000 */
[----:B------:R-:W-:-:S03]  /*2010*/  HADD2.F32 R7, -RZ, R45.H0_H0 ;  /* 0x2000002dff077230 */ /* 0x000fc60000004100 */
[----:B------:R-:W-:Y:S02]  /*2020*/  FSEL R62, R48, RZ, !P2 ;  /* 0x000000ff303e7208 */ /* 0x000fe40005000000 */
[----:B------:R-:W-:-:S03]  /*2030*/  SEL R48, RZ, 0x1, P2 ;  /* 0x00000001ff307807 */ /* 0x000fc60001000000 */
[----:B------:R-:W-:-:S07]  /*2040*/  FADD.FTZ R62, R7, R62 ;  /* 0x0000003e073e7221 */ /* 0x000fce0000010000 */
.L_x_2642:
        /* <DEDUP_REMOVED lines=21> */
.L_x_2651:
        /* <DEDUP_REMOVED lines=13> */
.L_x_2653:
[----:B------:R-:W-:Y:S05]  /*2270*/  BSYNC.RECONVERGENT B2 ;  /* 0x0000000000027941 */ /* 0x000fea0003800200 */
.L_x_2652:
        /* <DEDUP_REMOVED lines=49> */
.L_x_2650:
[----:B------:R-:W-:Y:S05]  /*2590*/  BSYNC.RECONVERGENT B1 ;  /* 0x0000000000017941 */ /* 0x000fea0003800200 */
.L_x_2649:
[----:B------:R-:W-:Y:S01]  /*25a0*/  I2FP.F32.U32 R44, R49 ;  /* 0x00000031002c7245 */ /* 0x000fe20000201000 */
[----:B-----5:R-:W-:Y:S02]  /*25b0*/  HADD2.F32 R49, -RZ, R17.H1_H1 ;  /* 0x30000011ff317230 */ /* 0x020fe40000004100 */
[----:B------:R-:W-:-:S03]  /*25c0*/  IMAD.MOV.U32 R61, RZ, RZ, 0x2f800000 ;  /* 0x2f800000ff3d7424 */ /* 0x000fc600078e00ff */
[----:B------:R-:W-:Y:S01]  /*25d0*/  FMUL.FTZ R49, R49, UR17 ;  /* 0x0000001131317c20 */ /* 0x000fe20008410000 */
[----:B------:R-:W-:-:S03]  /*25e0*/  FFMA.FTZ R44, R44, R61, 1.1641532182693481445e-10 ;  /* 0x2f0000002c2c7423 */ /* 0x000fc6000001003d */
[----:B------:R-:W-:Y:S02]  /*25f0*/  FMUL.FTZ R49, R49, UR16 ;  /* 0x0000001031317c20 */ /* 0x000fe40008410000 */
[----:B------:R-:W-:Y:S01]  /*2600*/  FSETP.GTU.FTZ.AND P2, PT, R44, UR35, PT ;  /* 0x000000232c007c0b */ /* 0x000fe2000bf5c000 */
[----:B------:R-:W-:-:S03]  /*2610*/  HADD2.F32 R44, -RZ, R45.H1_H1 ;  /* 0x3000002dff2c7230 */ /* 0x000fc60000004100 */
[----:B------:R-:W-:Y:S02]  /*2620*/  FSEL R61, R49, RZ, !P2 ;  /* 0x000000ff313d7208 */ /* 0x000fe40005000000 */
[----:B------:R-:W-:-:S03]  /*2630*/  SEL R49, RZ, 0x1, P2 ;  /* 0x00000001ff317807 */ /* 0x000fc60001000000 */
[----:B------:R-:W-:-:S07]  /*2640*/  FADD.FTZ R61, R44, R61 ;  /* 0x0000003d2c3d7221 */ /* 0x000fce0000010000 */
.L_x_2648:
[----:B------:R-:W-:Y:S01]  /*2650*/  F2FP.F16.F32.PACK_AB R89, RZ, R61 ;  /* 0x0000003dff59723e */ /* 0x000fe200000000ff */
[----:B------:R-:W-:Y:S01]  /*2660*/  @!P1 HADD2.F32 R64, -RZ, R46.H0_H0 ;  /* 0x2000002eff409230 */ /* 0x000fe20000004100 */
        /* <DEDUP_REMOVED lines=19> */
.L_x_2657:
        /* <DEDUP_REMOVED lines=13> */
.L_x_2659:
[----:B------:R-:W-:Y:S05]  /*2870*/  BSYNC.RECONVERGENT B2 ;  /* 0x0000000000027941 */ /* 0x000fea0003800200 */
.L_x_2658:
        /* <DEDUP_REMOVED lines=39> */
[----:B------:R-:W-:Y:S02]  /*2af0*/  UIADD3 UR5, UPT, UPT, UR14, -0x700cb87f, URZ ;  /* 0x8ff347810e057890 */ /* 0x000fe4000fffe0ff */
        /* <DEDUP_REMOVED lines=8> */
.L_x_2656:
[----:B------:R-:W-:Y:S05]  /*2b80*/  BSYNC.RECONVERGENT B1 ;  /* 0x0000000000017941 */ /* 0x000fea0003800200 */
.L_x_2655:
        /* <DEDUP_REMOVED lines=11> */
.L_x_2654:
        /* <DEDUP_REMOVED lines=21> */
.L_x_2663:
        /* <DEDUP_REMOVED lines=13> */
.L_x_2665:
[----:B------:R-:W-:Y:S05]  /*2e60*/  BSYNC.RECONVERGENT B2 ;  /* 0x0000000000027941 */ /* 0x000fea0003800200 */
.L_x_2664:
        /* <DEDUP_REMOVED lines=49> */
.L_x_2662:
[----:B------:R-:W-:Y:S05]  /*3180*/  BSYNC.RECONVERGENT B1 ;  /* 0x0000000000017941 */ /* 0x000fea0003800200 */
.L_x_2661:
[----:B------:R-:W-:Y:S01]  /*3190*/  I2FP.F32.U32 R45, R51 ;  /* 0x00000033002d7245 */ /* 0x000fe20000201000 */
[----:B-----5:R-:W-:Y:S02]  /*31a0*/  HADD2.F32 R51, -RZ, R18.H1_H1 ;  /* 0x30000012ff337230 */ /* 0x020fe40000004100 */
[----:B------:R-:W-:Y:S02]  /*31b0*/  IMAD.MOV.U32 R70, RZ, RZ, 0x2f800000 ;  /* 0x2f800000ff467424 */ /* 0x000fe400078e00ff */
[----:B------:R-:W-:Y:S02]  /*31c0*/  HADD2.F32 R46, -RZ, R46.H1_H1 ;  /* 0x3000002eff2e7230 */ /* 0x000fe40000004100 */
[----:B------:R-:W-:Y:S01]  /*31d0*/  FMUL.FTZ R51, R51, UR17 ;  /* 0x0000001133337c20 */ /* 0x000fe20008410000 */
[----:B------:R-:W-:-:S03]  /*31e0*/  FFMA.FTZ R45, R45, R70, 1.1641532182693481445e-10 ;  /* 0x2f0000002d2d7423 */ /* 0x000fc60000010046 */
[----:B------:R-:W-:Y:S02]  /*31f0*/  FMUL.FTZ R51, R51, UR16 ;  /* 0x0000001033337c20 */ /* 0x000fe40008410000 */
[----:B------:R-:W-:-:S04]  /*3200*/  FSETP.GTU.FTZ.AND P2, PT, R45, UR35, PT ;  /* 0x000000232d007c0b */ /* 0x000fc8000bf5c000 */
[----:B------:R-:W-:Y:S02]  /*3210*/  FSEL R65, R51, RZ, !P2 ;  /* 0x000000ff33417208 */ /* 0x000fe40005000000 */
[----:B------:R-:W-:-:S03]  /*3220*/  SEL R51, RZ, 0x1, P2 ;  /* 0x00000001ff337807 */ /* 0x000fc60001000000 */
[----:B------:R-:W-:-:S07]  /*3230*/  FADD.FTZ R65, R46, R65 ;  /* 0x000000412e417221 */ /* 0x000fce0000010000 */
.L_x_2660:
        /* <DEDUP_REMOVED lines=21> */
.L_x_2669:
        /* <DEDUP_REMOVED lines=13> */
.L_x_2671:
[----:B------:R-:W-:Y:S05]  /*3460*/  BSYNC.RECONVERGENT B2 ;  /* 0x0000000000027941 */ /* 0x000fea0003800200 */
.L_x_2670:
        /* <DEDUP_REMOVED lines=49> */
.L_x_2668:
[----:B------:R-:W-:Y:S05]  /*3780*/  BSYNC.RECONVERGENT B1 ;  /* 0x0000000000017941 */ /* 0x000fea0003800200 */
.L_x_2667:
[----:B------:R-:W-:Y:S01]  /*3790*/  I2FP.F32.U32 R7, R52 ;  /* 0x0000003400077245 */ /* 0x000fe20000201000 */
[----:B------:R-:W-:Y:S02]  /*37a0*/  HFMA2 R52, -RZ, RZ, 0.1171875, 0 ;  /* 0x2f800000ff347431 */ /* 0x000fe400000001ff */
[----:B-----5:R-:W-:-:S03]  /*37b0*/  HADD2.F32 R44, -RZ, R19.H0_H0 ;  /* 0x20000013ff2c7230 */ /* 0x020fc60000004100 */
[----:B------:R-:W-:Y:S02]  /*37c0*/  FFMA.FTZ R7, R7, R52, 1.1641532182693481445e-10 ;  /* 0x2f00000007077423 */ /* 0x000fe40000010034 */
[----:B------:R-:W-:-:S04]  /*37d0*/  FMUL.FTZ R44, R44, UR17 ;  /* 0x000000112c2c7c20 */ /* 0x000fc80008410000 */
[----:B------:R-:W-:Y:S01]  /*37e0*/  FMUL.FTZ R44, R44, UR16 ;  /* 0x000000102c2c7c20 */ /* 0x000fe20008410000 */
[----:B------:R-:W-:Y:S01]  /*37f0*/  FSETP.GTU.FTZ.AND P2, PT, R7, UR35, PT ;  /* 0x0000002307007c0b */ /* 0x000fe2000bf5c000 */
[----:B------:R-:W-:-:S03]  /*3800*/  HADD2.F32 R7, -RZ, R47.H0_H0 ;  /* 0x2000002fff077230 */ /* 0x000fc60000004100 */
[----:B------:R-:W-:Y:S02]  /*3810*/  FSEL R44, R44, RZ, !P2 ;  /* 0x000000ff2c2c7208 */ /* 0x000fe40005000000 */
[----:B------:R-:W-:-:S03]  /*3820*/  SEL R52, RZ, 0x1, P2 ;  /* 0x00000001ff347807 */ /* 0x000fc60001000000 */
[----:B------:R-:W-:-:S07]  /*3830*/  FADD.FTZ R70, R7, R44 ;  /* 0x0000002c07467221 */ /* 0x000fce0000010000 */
.L_x_2666:
[----:B------:R-:W-:Y:S01]  /*3840*/  F2FP.F16.F32.PACK_AB R88, RZ, R70 ;  /* 0x00000046ff58723e */ /* 0x000fe200000000ff */
[----:B------:R-:W-:Y:S02]  /*3850*/  @!P1 HADD2.F32 R71, -RZ, R47.H1_H1 ;  /* 0x3000002fff479230 */ /* 0x000fe40000004100 */
        /* <DEDUP_REMOVED lines=19> */
.L_x_2675:
        /* <DEDUP_REMOVED lines=13> */
.L_x_2677:
[----:B------:R-:W-:Y:S05]  /*3a60*/  BSYNC.RECONVERGENT B2 ;  /* 0x0000000000027941 */ /* 0x000fea0003800200 */
.L_x_2676:
        /* <DEDUP_REMOVED lines=48> */
.L_x_2674:
[----:B------:R-:W-:Y:S05]  /*3d70*/  BSYNC.RECONVERGENT B1 ;  /* 0x0000000000017941 */ /* 0x000fea0003800200 */
.L_x_2673:
        /* <DEDUP_REMOVED lines=11> */
.L_x_2672:
[----:B------:R-:W-:Y:S02]  /*3e30*/  F2FP.F16.F32.PACK_AB R47, RZ, R71 ;  /* 0x00000047ff2f723e */ /* 0x000fe400000000ff */
[----:B------:R-:W-:Y:S02]  /*3e40*/  PRMT R46, R90, 0x5410, R46 ;  /* 0x000054105a2e7816 */ /* 0x000fe4000000002e */
[----:B------:R-:W-:Y:S02]  /*3e50*/  PRMT R45, R87, 0x5410, R89 ;  /* 0x00005410572d7816 */ /* 0x000fe40000000059 */
[----:B------:R-:W-:Y:S02]  /*3e60*/  PRMT R44, R76, 0x5410, R86 ;  /* 0x000054104c2c7816 */ /* 0x000fe40000000056 */
[----:B------:R-:W-:Y:S01]  /*3e70*/  PRMT R47, R88, 0x5410, R47 ;  /* 0x00005410582f7816 */ /* 0x000fe2000000002f */
[----:B------:R-:W-:Y:S06]  /*3e80*/  BRA `(.L_x_2678) ;  /* 0x0000002c00447947 */ /* 0x000fec0003800000 */
.L_x_2629:
[----:B------:R-:W-:Y:S01]  /*3e90*/  IMAD.U32 R91, RZ, RZ, UR15 ;  /* 0x0000000fff5b7e24 */ /* 0x000fe2000f8e00ff */
[----:B------:R-:W-:Y:S01]  /*3ea0*/  MOV R4, RZ ;  /* 0x000000ff00047202 */ /* 0x000fe20000000f00 */
        /* <DEDUP_REMOVED lines=20> */
.L_x_2682:
        /* <DEDUP_REMOVED lines=13> */
.L_x_2684:
[----:B------:R-:W-:Y:S05]  /*40c0*/  BSYNC.RECONVERGENT B2 ;  /* 0x0000000000027941 */ /* 0x000fea0003800200 */
.L_x_2683:
        /* <DEDUP_REMOVED lines=47> */
.L_x_2681:
[----:B------:R-:W-:Y:S05]  /*43c0*/  BSYNC.RECONVERGENT B1 ;  /* 0x0000000000017941 */ /* 0x000fea0003800200 */
.L_x_2680:
[----:B------:R-:W-:Y:S01]  /*43d0*/  I2FP.F32.U32 R2, R2 ;  /* 0x0000000200027245 */ /* 0x000fe20000201000 */
[----:B-----5:R-:W-:Y:S02]  /*43e0*/  HADD2.F32 R4, -RZ, R16.H0_H0 ;  /* 0x20000010ff047230 */ /* 0x020fe40000004100 */
[----:B------:R-:W-:-:S03]  /*43f0*/  IMAD.MOV.U32 R3, RZ, RZ, 0x2f800000 ;  /* 0x2f800000ff037424 */ /* 0x000fc600078e00ff */
[----:B------:R-:W-:Y:S01]  /*4400*/  FMUL.FTZ R4, R4, UR17 ;  /* 0x0000001104047c20 */ /* 0x000fe20008410000 */
[----:B------:R-:W-:-:S03]  /*4410*/  FFMA.FTZ R2, R2, R3, 1.1641532182693481445e-10 ;  /* 0x2f00000002027423 */ /* 0x000fc60000010003 */
[----:B------:R-:W-:Y:S02]  /*4420*/  FMUL.FTZ R4, R4, UR16 ;  /* 0x0000001004047c20 */ /* 0x000fe40008410000 */
[----:B------:R-:W-:-:S04]  /*4430*/  FSETP.GTU.FTZ.AND P1, PT, R2, UR35, PT ;  /* 0x0000002302007c0b */ /* 0x000fc8000bf3c000 */
[----:B------:R-:W-:Y:S02]  /*4440*/  SEL R3, RZ, 0x1, P1 ;  /* 0x00000001ff037807 */ /* 0x000fe40000800000 */
[----:B------:R-:W-:-:S07]  /*4450*/  FSEL R4, R4, RZ, !P1 ;  /* 0x000000ff04047208 */ /* 0x000fce0004800000 */
.L_x_2679:
[----:B------:R-:W-:Y:S01]  /*4460*/  HFMA2 R2, -RZ, RZ, 0, 0 ;  /* 0x00000000ff027431 */ /* 0x000fe200000001ff */
[----:B------:R-:W-:Y:S01]  /*4470*/  F2FP.F16.F32.PACK_AB R86, RZ, R4 ;  /* 0x00000004ff56723e */ /* 0x000fe200000000ff */
[----:B------:R-:W-:Y:S01]  /*4480*/  IMAD.MOV.U32 R7, RZ, RZ, R44 ;  /* 0x000000ffff077224 */ /* 0x000fe200078e002c */
        /* <DEDUP_REMOVED lines=14> */
.L_x_2688:
        /* <DEDUP_REMOVED lines=13> */
.L_x_2690:
[----:B------:R-:W-:Y:S05]  /*4640*/  BSYNC.RECONVERGENT B2 ;  /* 0x0000000000027941 */ /* 0x000fea0003800200 */
.L_x_2689:
        /* <DEDUP_REMOVED lines=48> */
.L_x_2687:
[----:B------:R-:W-:Y:S05]  /*4950*/  BSYNC.RECONVERGENT B1 ;  /* 0x0000000000017941 */ /* 0x000fea0003800200 */
.L_x_2686:
[----:B------:R-:W-:Y:S01]  /*4960*/  I2FP.F32.U32 R0, R0 ;  /* 0x0000000000007245 */ /* 0x000fe20000201000 */
[----:B-----5:R-:W-:Y:S02]  /*4970*/  HADD2.F32 R2, -RZ, R16.H1_H1 ;  /* 0x30000010ff027230 */ /* 0x020fe40000004100 */
[----:B------:R-:W-:-:S03]  /*4980*/  IMAD.MOV.U32 R45, RZ, RZ, 0x2f800000 ;  /* 0x2f800000ff2d7424 */ /* 0x000fc600078e00ff */
[----:B------:R-:W-:Y:S01]  /*4990*/  FMUL.FTZ R2, R2, UR17 ;  /* 0x0000001102027c20 */ /* 0x000fe20008410000 */
[----:B------:R-:W-:-:S03]  /*49a0*/  FFMA.FTZ R0, R0, R45, 1.1641532182693481445e-10 ;  /* 0x2f00000000007423 */ /* 0x000fc6000001002d */
[----:B------:R-:W-:Y:S02]  /*49b0*/  FMUL.FTZ R2, R2, UR16 ;  /* 0x0000001002027c20 */ /* 0x000fe40008410000 */
[----:B------:R-:W-:-:S04]  /*49c0*/  FSETP.GTU.FTZ.AND P1, PT, R0, UR35, PT ;  /* 0x0000002300007c0b */ /* 0x000fc8000bf3c000 */
[----:B------:R-:W-:Y:S02]  /*49d0*/  SEL R0, RZ, 0x1, P1 ;  /* 0x00000001ff007807 */ /* 0x000fe40000800000 */
[----:B------:R-:W-:-:S07]  /*49e0*/  FSEL R2, R2, RZ, !P1 ;  /* 0x000000ff02027208 */ /* 0x000fce0004800000 */
.L_x_2685:
[----:B------:R-:W-:Y:S01]  /*49f0*/  F2FP.F16.F32.PACK_AB R85, RZ, R2 ;  /* 0x00000002ff55723e */ /* 0x000fe200000000ff */
        /* <DEDUP_REMOVED lines=16> */
.L_x_2694:
        /* <DEDUP_REMOVED lines=13> */
.L_x_2696:
[----:B------:R-:W-:Y:S05]  /*4bd0*/  BSYNC.RECONVERGENT B2 ;  /* 0x0000000000027941 */ /* 0x000fea0003800200 */
.L_x_2695:
        /* <DEDUP_REMOVED lines=48> */
.L_x_2693:
[----:B------:R-:W-:Y:S05]  /*4ee0*/  BSYNC.RECONVERGENT B1 ;  /* 0x0000000000017941 */ /* 0x000fea0003800200 */
.L_x_2692:
[----:B------:R-:W-:Y:S01]  /*4ef0*/  I2FP.F32.U32 R7, R45 ;  /* 0x0000002d00077245 */ /* 0x000fe20000201000 */
[----:B------:R-:W-:Y:S02]  /*4f00*/  HFMA2 R46, -RZ, RZ, 0.1171875, 0 ;  /* 0x2f800000ff2e7431 */ /* 0x000fe400000001ff */
[----:B-----5:R-:W-:-:S03]  /*4f10*/  HADD2.F32 R45, -RZ, R17.H0_H0 ;  /* 0x20000011ff2d7230 */ /* 0x020fc60000004100 */
[----:B------:R-:W-:Y:S02]  /*4f20*/  FFMA.FTZ R7, R7, R46, 1.1641532182693481445e-10 ;  /* 0x2f00000007077423 */ /* 0x000fe4000001002e */
[----:B------:R-:W-:-:S04]  /*4f30*/  FMUL.FTZ R45, R45, UR17 ;  /* 0x000000112d2d7c20 */ /* 0x000fc80008410000 */
[----:B------:R-:W-:Y:S01]  /*4f40*/  FMUL.FTZ R45, R45, UR16 ;  /* 0x000000102d2d7c20 */ /* 0x000fe20008410000 */
[----:B------:R-:W-:-:S04]  /*4f50*/  FSETP.GTU.FTZ.AND P1, PT, R7, UR35, PT ;  /* 0x0000002307007c0b */ /* 0x000fc8000bf3c000 */
[----:B------:R-:W-:Y:S02]  /*4f60*/  SEL R48, RZ, 0x1, P1 ;  /* 0x00000001ff307807 */ /* 0x000fe40000800000 */
[----:B------:R-:W-:-:S07]  /*4f70*/  FSEL R62, R45, RZ, !P1 ;  /* 0x000000ff2d3e7208 */ /* 0x000fce0004800000 */
.L_x_2691:
[----:B------:R-:W-:Y:S01]  /*4f80*/  F2FP.F16.F32.PACK_AB R87, RZ, R62 ;  /* 0x0000003eff57723e */ /* 0x000fe200000000ff */
        /* <DEDUP_REMOVED lines=16> */
.L_x_2700:
        /* <DEDUP_REMOVED lines=13> */
.L_x_2702:
[----:B------:R-:W-:Y:S05]  /*5160*/  BSYNC.RECONVERGENT B2 ;  /* 0x0000000000027941 */ /* 0x000fea0003800200 */
.L_x_2701:
        /* <DEDUP_REMOVED lines=48> */
.L_x_2699:
[----:B------:R-:W-:Y:S05]  /*5470*/  BSYNC.RECONVERGENT B1 ;  /* 0x0000000000017941 */ /* 0x000fea0003800200 */
.L_x_2698:
        /* <DEDUP_REMOVED lines=9> */
.L_x_2697:
        /* <DEDUP_REMOVED lines=17> */
.L_x_2706:
        /* <DEDUP_REMOVED lines=13> */
.L_x_2708:
[----:B------:R-:W-:Y:S05]  /*56f0*/  BSYNC.RECONVERGENT B2 ;  /* 0x0000000000027941 */ /* 0x000fea0003800200 */
.L_x_2707:
        /* <DEDUP_REMOVED lines=48> */
.L_x_2705:
[----:B------:R-:W-:Y:S05]  /*5a00*/  BSYNC.RECONVERGENT B1 ;  /* 0x0000000000017941 */ /* 0x000fea0003800200 */
.L_x_2704:
        /* <DEDUP_REMOVED lines=9> */
.L_x_2703:
        /* <DEDUP_REMOVED lines=17> */
.L_x_2712:
        /* <DEDUP_REMOVED lines=13> */
.L_x_2714:
[----:B------:R-:W-:Y:S05]  /*5c80*/  BSYNC.RECONVERGENT B2 ;  /* 0x0000000000027941 */ /* 0x000fea0003800200 */
.L_x_2713:
        /* <DEDUP_REMOVED lines=48> */
.L_x_2711:
[----:B------:R-:W-:Y:S05]  /*5f90*/  BSYNC.RECONVERGENT B1 ;  /* 0x0000000000017941 */ /* 0x000fea0003800200 */
.L_x_2710:
[----:B------:R-:W-:Y:S01]  /*5fa0*/  I2FP.F32.U32 R44, R45 ;  /* 0x0000002d002c7245 */ /* 0x000fe20000201000 */
[----:B------:R-:W-:Y:S02]  /*5fb0*/  HFMA2 R45, -RZ, RZ, 0.1171875, 0 ;  /* 0x2f800000ff2d7431 */ /* 0x000fe400000001ff */
[----:B-----5:R-:W-:-:S03]  /*5fc0*/  HADD2.F32 R46, -RZ, R18.H1_H1 ;  /* 0x30000012ff2e7230 */ /* 0x020fc60000004100 */
[----:B------:R-:W-:Y:S02]  /*5fd0*/  FFMA.FTZ R44, R44, R45, 1.1641532182693481445e-10 ;  /* 0x2f0000002c2c7423 */ /* 0x000fe4000001002d */
[----:B------:R-:W-:-:S04]  /*5fe0*/  FMUL.FTZ R46, R46, UR17 ;  /* 0x000000112e2e7c20 */ /* 0x000fc80008410000 */
[----:B------:R-:W-:Y:S01]  /*5ff0*/  FMUL.FTZ R46, R46, UR16 ;  /* 0x000000102e2e7c20 */ /* 0x000fe20008410000 */
[----:B------:R-:W-:-:S04]  /*6000*/  FSETP.GTU.FTZ.AND P1, PT, R44, UR35, PT ;  /* 0x000000232c007c0b */ /* 0x000fc8000bf3c000 */
[----:B------:R-:W-:Y:S02]  /*6010*/  SEL R51, RZ, 0x1, P1 ;  /* 0x00000001ff337807 */ /* 0x000fe40000800000 */
[----:B------:R-:W-:-:S07]  /*6020*/  FSEL R65, R46, RZ, !P1 ;  /* 0x000000ff2e417208 */ /* 0x000fce0004800000 */
.L_x_2709:
        /* <DEDUP_REMOVED lines=17> */
.L_x_2718:
        /* <DEDUP_REMOVED lines=13> */
.L_x_2720:
[----:B------:R-:W-:Y:S05]  /*6210*/  BSYNC.RECONVERGENT B2 ;  /* 0x0000000000027941 */ /* 0x000fea0003800200 */
.L_x_2719:
        /* <DEDUP_REMOVED lines=48> */
.L_x_2717:
[----:B------:R-:W-:Y:S05]  /*6520*/  BSYNC.RECONVERGENT B1 ;  /* 0x0000000000017941 */ /* 0x000fea0003800200 */
.L_x_2716:
        /* <DEDUP_REMOVED lines=9> */
.L_x_2715:
        /* <DEDUP_REMOVED lines=17> */
.L_x_2724:
        /* <DEDUP_REMOVED lines=13> */
.L_x_2726:
[----:B------:R-:W-:Y:S05]  /*67a0*/  BSYNC.RECONVERGENT B2 ;  /* 0x0000000000027941 */ /* 0x000fea0003800200 */
.L_x_2725:
        /* <DEDUP_REMOVED lines=48> */
.L_x_2723:
[----:B------:R-:W-:Y:S05]  /*6ab0*/  BSYNC.RECONVERGENT B1 ;  /* 0x0000000000017941 */ /* 0x000fea0003800200 */
.L_x_2722:
        /* <DEDUP_REMOVED lines=9> */
.L_x_2721:
[----:B------:R-:W-:Y:S02]  /*6b50*/  F2FP.F16.F32.PACK_AB R47, RZ, R71 ;  /* 0x00000047ff2f723e */ /* 0x000fe400000000ff */
[----:B------:R-:W-:Y:S02]  /*6b60*/  PRMT R46, R89, 0x5410, R90 ;  /* 0x00005410592e7816 */ /* 0x000fe4000000005a */
[----:B------:R-:W-:Y:S02]  /*6b70*/  PRMT R45, R87, 0x5410, R88 ;  /* 0x00005410572d7816 */ /* 0x000fe40000000058 */
[----:B------:R-:W-:Y:S02]  /*6b80*/  PRMT R44, R86, 0x5410, R85 ;  /* 0x00005410562c7816 */ /* 0x000fe40000000055 */
[----:B------:R-:W-:-:S07]  /*6b90*/  PRMT R47, R76, 0x5410, R47 ;  /* 0x000054104c2f7816 */ /* 0x000fce000000002f */
.L_x_2678:
[----:B------:R-:W0:Y:S01]  /*6ba0*/  LDC.64 R80, c[0x0][0x3a8] ;  /* 0x0000ea00ff507b82 */ /* 0x000e220000000a00 */
[----:B------:R-:W-:Y:S01]  /*6bb0*/  MOV R76, R84 ;  /* 0x00000054004c7202 */ /* 0x000fe20000000f00 */
[----:B0-----:R-:W-:-:S05]  /*6bc0*/  IMAD.WIDE.U32 R80, R79, 0x10, R80 ;  /* 0x000000104f507825 */ /* 0x001fca00078e0050 */
[----:B------:R0:W-:Y:S01]  /*6bd0*/  STG.E.128 desc[UR12][R80.64], R44 ;  /* 0x0000002c50007986 */ /* 0x0001e2000c101d0c */
[----:B------:R-:W-:Y:S05]  /*6be0*/  BRA.U !UP2, `(.L_x_2727) ;  /* 0x000000010a507547 */ /* 0x000fea000b800000 */
[----:B0-----:R-:W-:Y:S01]  /*6bf0*/  IMAD.U32 R44, R52, 0x10000, RZ ;  /* 0x00010000342c7824 */ /* 0x001fe200078e00ff */
[----:B------:R-:W-:Y:S02]  /*6c00*/  LOP3.LUT R46, R53, 0xffff, RZ, 0xc0, !PT ;  /* 0x0000ffff352e7812 */ /* 0x000fe400078ec0ff */
[----:B------:R-:W-:Y:S02]  /*6c10*/  PRMT R47, R51, 0x7104, RZ ;  /* 0x00007104332f7816 */ /* 0x000fe400000000ff */
[----:B------:R-:W-:Y:S02]  /*6c20*/  LOP3.LUT R81, R44, 0xff0000, RZ, 0xc0, !PT ;  /* 0x00ff00002c517812 */ /* 0x000fe400078ec0ff */
[----:B------:R-:W0:Y:S01]  /*6c30*/  LDC.64 R44, c[0x0][0x3b0] ;  /* 0x0000ec00ff2c7b82 */ /* 0x000e220000000a00 */
[----:B------:R-:W-:Y:S02]  /*6c40*/  LOP3.LUT R82, R49, 0xff, RZ, 0xc0, !PT ;  /* 0x000000ff31527812 */ /* 0x000fe400078ec0ff */
[----:B------:R-:W-:-:S02]  /*6c50*/  PRMT R46, R81, 0x4210, R46 ;  /* 0x00004210512e7816 */ /* 0x000fc4000000002e */
[----:B------:R-:W-:Y:S01]  /*6c60*/  LOP3.LUT R80, R48, 0xff, RZ, 0xc0, !PT ;  /* 0x000000ff30507812 */ /* 0x000fe200078ec0ff */
[----:B------:R-:W-:Y:S01]  /*6c70*/  IMAD.WIDE.U32 R82, R82, 0x1000000, RZ ;  /* 0x0100000052527825 */ /* 0x000fe200078e00ff */
[----:B------:R-:W-:Y:S02]  /*6c80*/  LOP3.LUT R47, R46, 0xff00, R47, 0xf8, !PT ;  /* 0x0000ff002e2f7812 */ /* 0x000fe400078ef82f */
[----:B------:R-:W-:Y:S01]  /*6c90*/  LOP3.LUT R46, R0, 0xff, RZ, 0xc0, !PT ;  /* 0x000000ff002e7812 */ /* 0x000fe200078ec0ff */
[----:B------:R-:W-:Y:S01]  /*6ca0*/  IMAD.WIDE.U32 R80, R80, 0x10000, RZ ;  /* 0x0001000050507825 */ /* 0x000fe200078e00ff */
[----:B------:R-:W-:-:S03]  /*6cb0*/  LOP3.LUT R85, R47, 0xff, R50, 0xf8, !PT ;  /* 0x000000ff2f557812 */ /* 0x000fc600078ef832 */
[----:B------:R-:W-:Y:S01]  /*6cc0*/  IMAD.WIDE.U32 R46, R46, 0x100, RZ ;  /* 0x000001002e2e7825 */ /* 0x000fe200078e00ff */
[----:B------:R-:W-:Y:S02]  /*6cd0*/  LOP3.LUT R81, R81, R85, R83, 0xfe, !PT ;  /* 0x0000005551517212 */ /* 0x000fe400078efe53 */
[----:B------:R-:W-:Y:S02]  /*6ce0*/  LOP3.LUT R46, R46, R82, R80, 0xfe, !PT ;  /* 0x000000522e2e7212 */ /* 0x000fe400078efe50 */
[----:B------:R-:W-:Y:S02]  /*6cf0*/  LOP3.LUT R47, R81, R47, RZ, 0xfc, !PT ;  /* 0x0000002f512f7212 */ /* 0x000fe400078efcff */
[----:B------:R-:W-:Y:S01]  /*6d00*/  LOP3.LUT R46, R46, 0xff, R3, 0xf8, !PT ;  /* 0x000000ff2e2e7812 */ /* 0x000fe200078ef803 */
[----:B0-----:R-:W-:-:S05]  /*6d10*/  IMAD.WIDE.U32 R44, R78, 0x8, R44 ;  /* 0x000000084e2c7825 */ /* 0x001fca00078e002c */
[----:B------:R1:W-:Y:S02]  /*6d20*/  STG.E.64 desc[UR12][R44.64], R46 ;  /* 0x0000002e2c007986 */ /* 0x0003e4000c101b0c */
.L_x_2727:
[----:B------:R-:W-:Y:S01]  /*6d30*/  IADD3 R79, PT, PT, R79, 0x80, RZ ;  /* 0x000000804f4f7810 */ /* 0x000fe20007ffe0ff */
[----:B------:R-:W-:-:S07]  /*6d40*/  VIADD R78, R78, 0x80 ;  /* 0x000000804e4e7836 */ /* 0x000fce0000000000 */
.L_x_2627:
[----:B------:R-:W-:Y:S05]  /*6d50*/  BSYNC.RECONVERGENT B0 ;  /* 0x0000000000007941 */ /* 0x000fea0003800200 */
.L_x_2626:
        /* <DEDUP_REMOVED lines=9> */
.L_x_2730:
[----:B------:R-:W-:Y:S05]  /*6df0*/  BRA.U !UP0, `(.L_x_2731) ;  /* 0x00000031081c7547 */ /* 0x000fea000b800000 */
[----:B01----:R-:W0:Y:S02]  /*6e00*/  LDC.64 R44, c[0x0][0x3a0] ;  /* 0x0000e800ff2c7b82 */ /* 0x003e240000000a00 */
        /* <DEDUP_REMOVED lines=23> */
.L_x_2735:
        /* <DEDUP_REMOVED lines=13> */
.L_x_2737:
[----:B------:R-:W-:Y:S05]  /*7050*/  BSYNC.RECONVERGENT B2 ;  /* 0x0000000000027941 */ /* 0x000fea0003800200 */
.L_x_2736:
        /* <DEDUP_REMOVED lines=49> */
.L_x_2734:
[----:B------:R-:W-:Y:S05]  /*7370*/  BSYNC.RECONVERGENT B1 ;  /* 0x0000000000017941 */ /* 0x000fea0003800200 */
.L_x_2733:
[----:B------:R-:W-:Y:S01]  /*7380*/  I2FP.F32.U32 R3, R3 ;  /* 0x0000000300037245 */ /* 0x000fe20000201000 */
[----:B------:R-:W-:Y:S02]  /*7390*/  HFMA2 R54, -RZ, RZ, 0.1171875, 0 ;  /* 0x2f800000ff367431 */ /* 0x000fe400000001ff */
[----:B-----5:R-:W-:Y:S02]  /*73a0*/  HADD2.F32 R7, -RZ, R16.H0_H0 ;  /* 0x20000010ff077230 */ /* 0x020fe40000004100 */
[----:B------:R-:W-:Y:S02]  /*73b0*/  HADD2.F32 R55, -RZ, R44.H0_H0 ;  /* 0x2000002cff377230 */ /* 0x000fe40000004100 */
[----:B------:R-:W-:Y:S01]  /*73c0*/  FFMA.FTZ R3, R3, R54, 1.1641532182693481445e-10 ;  /* 0x2f00000003037423 */ /* 0x000fe20000010036 */
[----:B------:R-:W-:-:S04]  /*73d0*/  FMUL.FTZ R7, R7, UR17 ;  /* 0x0000001107077c20 */ /* 0x000fc80008410000 */
[----:B------:R-:W-:Y:S01]  /*73e0*/  FMUL.FTZ R7, R7, UR16 ;  /* 0x0000001007077c20 */ /* 0x000fe20008410000 */
[----:B------:R-:W-:-:S04]  /*73f0*/  FSETP.GTU.FTZ.AND P3, PT, R3, UR35, PT ;  /* 0x0000002303007c0b */ /* 0x000fc8000bf7c000 */
[----:B------:R-:W-:Y:S02]  /*7400*/  FSEL R54, R7, RZ, !P3 ;  /* 0x000000ff07367208 */ /* 0x000fe40005800000 */
[----:B------:R-:W-:-:S03]  /*7410*/  SEL R3, RZ, 0x1, P3 ;  /* 0x00000001ff037807 */ /* 0x000fc60001800000 */
[----:B------:R-:W-:-:S07]  /*7420*/  FADD.FTZ R54, R55, R54 ;  /* 0x0000003637367221 */ /* 0x000fce0000010000 */
.L_x_2732:
        /* <DEDUP_REMOVED lines=21> */
.L_x_2741:
        /* <DEDUP_REMOVED lines=13> */
.L_x_2743:
[----:B------:R-:W-:Y:S05]  /*7650*/  BSYNC.RECONVERGENT B2 ;  /* 0x0000000000027941 */ /* 0x000fea0003800200 */
.L_x_2742:
        /* <DEDUP_REMOVED lines=49> */
.L_x_2740:
[----:B------:R-:W-:Y:S05]  /*7970*/  BSYNC.RECONVERGENT B1 ;  /* 0x0000000000017941 */ /* 0x000fea0003800200 */
.L_x_2739:
        /* <DEDUP_REMOVED lines=11> */
.L_x_2738:
[----:B------:R-:W-:Y:S01]  /*7a30*/  F2FP.F16.F32.PACK_AB R86, RZ, R55 ;  /* 0x00000037ff56723e */ /* 0x000fe200000000ff */
[----:B------:R-:W-:Y:S01]  /*7a40*/  @!P2 HADD2.F32 R60, -RZ, R45.H0_H0 ;  /* 0x2000002dff3ca230 */ /* 0x000fe20000004100 */
[----:B------:R-:W-:Y:S01]  /*7a50*/  @!P2 MOV R72, R66 ;  /* 0x000000420048a202 */ /* 0x000fe20000000f00 */
[----:B------:R-:W-:Y:S01]  /*7a60*/  @!P2 IMAD.MOV.U32 R44, RZ, RZ, R7 ;  /* 0x000000ffff2ca224 */ /* 0x000fe200078e0007 */
        /* <DEDUP_REMOVED lines=17> */
.L_x_2747:
        /* <DEDUP_REMOVED lines=13> */
.L_x_2749:
[----:B------:R-:W-:Y:S05]  /*7c50*/  BSYNC.RECONVERGENT B2 ;  /* 0x0000000000027941 */ /* 0x000fea0003800200 */
.L_x_2748:
        /* <DEDUP_REMOVED lines=49> */
.L_x_2746:
[----:B------:R-:W-:Y:S05]  /*7f70*/  BSYNC.RECONVERGENT B1 ;  /* 0x0000000000017941 */ /* 0x000fea0003800200 */
.L_x_2745:
        /* <DEDUP_REMOVED lines=11> */
.L_x_2744:
        /* <DEDUP_REMOVED lines=21> */
.L_x_2753:
        /* <DEDUP_REMOVED lines=13> */
.L_x_2755:
[----:B------:R-:W-:Y:S05]  /*8250*/  BSYNC.RECONVERGENT B2 ;  /* 0x0000000000027941 */ /* 0x000fea0003800200 */
.L_x_2754:
        /* <DEDUP_REMOVED lines=47> */
[----:B------:R-:W-:Y:S01]  /*8550*/  HFMA2 R67, -RZ, RZ, 0, 0 ;  /* 0x00000000ff437431 */ /* 0x000fe200000001ff */
[----:B------:R-:W-:-:S07]  /*8560*/  MOV R7, R66 ;  /* 0x0000004200077202 */ /* 0x000fce0000000f00 */
.L_x_2752:
[----:B------:R-:W-:Y:S05]  /*8570*/  BSYNC.RECONVERGENT B1 ;  /* 0x0000000000017941 */ /* 0x000fea0003800200 */
.L_x_2751:
        /* <DEDUP_REMOVED lines=11> */
.L_x_2750:
        /* <DEDUP_REMOVED lines=21> */
.L_x_2759:
        /* <DEDUP_REMOVED lines=13> */
.L_x_2761:
[----:B------:R-:W-:Y:S05]  /*8850*/  BSYNC.RECONVERGENT B2 ;  /* 0x0000000000027941 */ /* 0x000fea0003800200 */
.L_x_2760:
        /* <DEDUP_REMOVED lines=40> */
[----:B------:R-:W-:Y:S01]  /*8ae0*/  IMAD.MOV.U32 R45, RZ, RZ, R7 ;  /* 0x000000ffff2d7224 */ /* 0x000fe200078e0007 */
[----:B------:R-:W-:Y:S01]  /*8af0*/  LOP3.LUT R84, R66, UR34, R73, 0x96, !PT ;  /* 0x0000002242547c12 */ /* 0x000fe2000f8e9649 */
[----:B------:R-:W-:-:S04]  /*8b00*/  IMAD.WIDE.U32 R66, R67, -0x326172a9, RZ ;  /* 0xcd9e8d5743427825 */ /* 0x000fc800078e00ff */
[----:B------:R-:W-:Y:S01]  /*8b10*/  IMAD.WIDE.U32 R84, R84, -0x2daee0ad, RZ ;  /* 0xd2511f5354547825 */ /* 0x000fe200078e00ff */
[----:B------:R-:W-:Y:S02]  /*8b20*/  LOP3.LUT R9, R72, UR5, R67, 0x96, !PT ;  /* 0x0000000548097c12 */ /* 0x000fe4000f8e9643 */
[----:B------:R-:W-:Y:S02]  /*8b30*/  MOV R5, R66 ;  /* 0x0000004200057202 */ /* 0x000fe40000000f00 */
[----:B------:R-:W-:Y:S01]  /*8b40*/  LOP3.LUT R10, R44, UR6, R85, 0x96, !PT ;  /* 0x000000062c0a7c12 */ /* 0x000fe2000f8e9655 */
[----:B------:R-:W-:-:S07]  /*8b50*/  HFMA2 R44, -RZ, RZ, 0, 0 ;  /* 0x00000000ff2c7431 */ /* 0x000fce00000001ff */
.L_x_2758:
[----:B------:R-:W-:Y:S05]  /*8b60*/  BSYNC.RECONVERGENT B1 ;  /* 0x0000000000017941 */ /* 0x000fea0003800200 */
.L_x_2757:
        /* <DEDUP_REMOVED lines=11> */
.L_x_2756:
[----:B------:R-:W-:Y:S01]  /*8c20*/  F2FP.F16.F32.PACK_AB R90, RZ, R66 ;  /* 0x00000042ff5a723e */ /* 0x000fe200000000ff */
[----:B------:R-:W-:Y:S01]  /*8c30*/  @!P2 HADD2.F32 R67, -RZ, R46.H1_H1 ;  /* 0x3000002eff43a230 */ /* 0x000fe20000004100 */
        /* <DEDUP_REMOVED lines=19> */
.L_x_2765:
        /* <DEDUP_REMOVED lines=13> */
.L_x_2767:
[----:B------:R-:W-:Y:S05]  /*8e40*/  BSYNC.RECONVERGENT B2 ;  /* 0x0000000000027941 */ /* 0x000fea0003800200 */
.L_x_2766:
        /* <DEDUP_REMOVED lines=49> */
.L_x_2764:
[----:B------:R-:W-:Y:S05]  /*9160*/  BSYNC.RECONVERGENT B1 ;  /* 0x0000000000017941 */ /* 0x000fea0003800200 */
.L_x_2763:
[----:B------:R-:W-:Y:S01]  /*9170*/  I2FP.F32.U32 R44, R51 ;  /* 0x00000033002c7245 */ /* 0x000fe20000201000 */
[----:B------:R-:W-:Y:S02]  /*9180*/  HFMA2 R51, -RZ, RZ, 0.1171875, 0 ;  /* 0x2f800000ff337431 */ /* 0x000fe400000001ff */
[----:B-----5:R-:W-:Y:S02]  /*9190*/  HADD2.F32 R67, -RZ, R18.H1_H1 ;  /* 0x30000012ff437230 */ /* 0x020fe40000004100 */
[----:B------:R-:W-:Y:S02]  /*91a0*/  HADD2.F32 R46, -RZ, R46.H1_H1 ;  /* 0x3000002eff2e7230 */ /* 0x000fe40000004100 */
[----:B------:R-:W-:Y:S01]  /*91b0*/  FFMA.FTZ R44, R44, R51, 1.1641532182693481445e-10 ;  /* 0x2f0000002c2c7423 */ /* 0x000fe20000010033 */
[----:B------:R-:W-:-:S04]  /*91c0*/  FMUL.FTZ R67, R67, UR17 ;  /* 0x0000001143437c20 */ /* 0x000fc80008410000 */
[----:B------:R-:W-:Y:S01]  /*91d0*/  FMUL.FTZ R67, R67, UR16 ;  /* 0x0000001043437c20 */ /* 0x000fe20008410000 */
[----:B------:R-:W-:-:S04]  /*91e0*/  FSETP.GTU.FTZ.AND P3, PT, R44, UR35, PT ;  /* 0x000000232c007c0b */ /* 0x000fc8000bf7c000 */
[----:B------:R-:W-:Y:S02]  /*91f0*/  FSEL R67, R67, RZ, !P3 ;  /* 0x000000ff43437208 */ /* 0x000fe40005800000 */
[----:B------:R-:W-:-:S03]  /*9200*/  SEL R51, RZ, 0x1, P3 ;  /* 0x00000001ff337807 */ /* 0x000fc60001800000 */
[----:B------:R-:W-:-:S07]  /*9210*/  FADD.FTZ R67, R46, R67 ;  /* 0x000000432e437221 */ /* 0x000fce0000010000 */
.L_x_2762:
        /* <DEDUP_REMOVED lines=21> */
.L_x_2771:
        /* <DEDUP_REMOVED lines=13> */
.L_x_2773:
[----:B------:R-:W-:Y:S05]  /*9440*/  BSYNC.RECONVERGENT B2 ;  /* 0x0000000000027941 */ /* 0x000fea0003800200 */
.L_x_2772:
        /* <DEDUP_REMOVED lines=49> */
.L_x_2770:
[----:B------:R-:W-:Y:S05]  /*9760*/  BSYNC.RECONVERGENT B1 ;  /* 0x0000000000017941 */ /* 0x000fea0003800200 */
.L_x_2769:
        /* <DEDUP_REMOVED lines=11> */
.L_x_2768:
        /* <DEDUP_REMOVED lines=21> */
.L_x_2777:
        /* <DEDUP_REMOVED lines=13> */
.L_x_2779:
[----:B------:R-:W-:Y:S05]  /*9a40*/  BSYNC.RECONVERGENT B2 ;  /* 0x0000000000027941 */ /* 0x000fea0003800200 */
.L_x_2778:
        /* <DEDUP_REMOVED lines=47> */
[----:B------:R-:W-:-:S07]  /*9d40*/  LOP3.LUT R10, R44, UR6, R85, 0x96, !PT ;  /* 0x000000062c0a7c12 */ /* 0x000fce000f8e9655 */
.L_x_2776:
[----:B------:R-:W-:Y:S05]  /*9d50*/  BSYNC.RECONVERGENT B1 ;  /* 0x0000000000017941 */ /* 0x000fea0003800200 */
.L_x_2775:
        /* <DEDUP_REMOVED lines=11> */
.L_x_2774:
[----:B------:R-:W-:Y:S02]  /*9e10*/  F2FP.F16.F32.PACK_AB R47, RZ, R73 ;  /* 0x00000049ff2f723e */ /* 0x000fe400000000ff */
[----:B------:R-:W-:Y:S02]  /*9e20*/  PRMT R46, R90, 0x5410, R46 ;  /* 0x000054105a2e7816 */ /* 0x000fe4000000002e */
[----:B------:R-:W-:Y:S02]  /*9e30*/  PRMT R45, R87, 0x5410, R89 ;  /* 0x00005410572d7816 */ /* 0x000fe40000000059 */
[----:B------:R-:W-:Y:S02]  /*9e40*/  PRMT R44, R76, 0x5410, R86 ;  /* 0x000054104c2c7816 */ /* 0x000fe40000000056 */
[----:B------:R-:W-:Y:S01]  /*9e50*/  PRMT R47, R88, 0x5410, R47 ;  /* 0x00005410582f7816 */ /* 0x000fe2000000002f */
[----:B------:R-:W-:Y:S06]  /*9e60*/  BRA `(.L_x_2780) ;  /* 0x0000002c00447947 */ /* 0x000fec0003800000 */
.L_x_2731:
[----:B------:R-:W-:Y:S01]  /*9e70*/  MOV R91, UR15 ;  /* 0x0000000f005b7c02 */ /* 0x000fe20008000f00 */
[----:B------:R-:W-:Y:S01]  /*9e80*/  IMAD.MOV.U32 R54, RZ, RZ, RZ ;  /* 0x000000ffff367224 */ /* 0x000fe200078e00ff */
[----:B01----:R-:W-:Y:S01]  /*9e90*/  MOV R44, R7 ;  /* 0x00000007002c7202 */ /* 0x003fe20000000f00 */
        /* <DEDUP_REMOVED lines=19> */
.L_x_2784:
        /* <DEDUP_REMOVED lines=13> */
.L_x_2786:
[----:B------:R-:W-:Y:S05]  /*a0a0*/  BSYNC.RECONVERGENT B2 ;  /* 0x0000000000027941 */ /* 0x000fea0003800200 */
.L_x_2785:
        /* <DEDUP_REMOVED lines=47> */
.L_x_2783:
[----:B------:R-:W-:Y:S05]  /*a3a0*/  BSYNC.RECONVERGENT B1 ;  /* 0x0000000000017941 */ /* 0x000fea0003800200 */
.L_x_2782:
        /* <DEDUP_REMOVED lines=9> */
.L_x_2781:
[----:B------:R-:W-:Y:S01]  /*a440*/  F2FP.F16.F32.PACK_AB R86, RZ, R54 ;  /* 0x00000036ff56723e */ /* 0x000fe200000000ff */
        /* <DEDUP_REMOVED lines=16> */
.L_x_2790:
        /* <DEDUP_REMOVED lines=13> */
.L_x_2792:
[----:B------:R-:W-:Y:S05]  /*a620*/  BSYNC.RECONVERGENT B2 ;  /* 0x0000000000027941 */ /* 0x000fea0003800200 */
.L_x_2791:
        /* <DEDUP_REMOVED lines=46> */
[----:B------:R-:W-:Y:S02]  /*a910*/  LOP3.LUT R10, R46, UR6, R45, 0x96, !PT ;  /* 0x000000062e0a7c12 */ /* 0x000fe4000f8e962d */
[----:B------:R-:W-:-:S07]  /*a920*/  MOV R84, R44 ;  /* 0x0000002c00547202 */ /* 0x000fce0000000f00 */
.L_x_2789:
[----:B------:R-:W-:Y:S05]  /*a930*/  BSYNC.RECONVERGENT B1 ;  /* 0x0000000000017941 */ /* 0x000fea0003800200 */
.L_x_2788:
        /* <DEDUP_REMOVED lines=9> */
.L_x_2787:
        /* <DEDUP_REMOVED lines=17> */
.L_x_2796:
        /* <DEDUP_REMOVED lines=13> */
.L_x_2798:
[----:B------:R-:W-:Y:S05]  /*abb0*/  BSYNC.RECONVERGENT B2 ;  /* 0x0000000000027941 */ /* 0x000fea0003800200 */
.L_x_2797:
        /* <DEDUP_REMOVED lines=48> */
.L_x_2795:
[----:B------:R-:W-:Y:S05]  /*aec0*/  BSYNC.RECONVERGENT B1 ;  /* 0x0000000000017941 */ /* 0x000fea0003800200 */
.L_x_2794:
        /* <DEDUP_REMOVED lines=9> */
.L_x_2793:
        /* <DEDUP_REMOVED lines=17> */
.L_x_2802:
        /* <DEDUP_REMOVED lines=13> */
.L_x_2804:
[----:B------:R-:W-:Y:S05]  /*b140*/  BSYNC.RECONVERGENT B2 ;  /* 0x0000000000027941 */ /* 0x000fea0003800200 */
.L_x_2803:
        /* <DEDUP_REMOVED lines=48> */
.L_x_2801:
[----:B------:R-:W-:Y:S05]  /*b450*/  BSYNC.RECONVERGENT B1 ;  /* 0x0000000000017941 */ /* 0x000fea0003800200 */
.L_x_2800:
        /* <DEDUP_REMOVED lines=9> */
.L_x_2799:
        /* <DEDUP_REMOVED lines=17> */
.L_x_2808:
        /* <DEDUP_REMOVED lines=13> */
.L_x_2810:
[----:B------:R-:W-:Y:S05]  /*b6d0*/  BSYNC.RECONVERGENT B2 ;  /* 0x0000000000027941 */ /* 0x000fea0003800200 */
.L_x_2809:
        /* <DEDUP_REMOVED lines=48> */
.L_x_2807:
[----:B------:R-:W-:Y:S05]  /*b9e0*/  BSYNC.RECONVERGENT B1 ;  /* 0x0000000000017941 */ /* 0x000fea0003800200 */
.L_x_2806:
        /* <DEDUP_REMOVED lines=9> */
.L_x_2805:
        /* <DEDUP_REMOVED lines=17> */
.L_x_2814:
        /* <DEDUP_REMOVED lines=13> */
.L_x_2816:
[----:B------:R-:W-:Y:S05]  /*bc60*/  BSYNC.RECONVERGENT B2 ;  /* 0x0000000000027941 */ /* 0x000fea0003800200 */
.L_x_2815:
        /* <DEDUP_REMOVED lines=48> */
.L_x_2813:
[----:B------:R-:W-:Y:S05]  /*bf70*/  BSYNC.RECONVERGENT B1 ;  /* 0x0000000000017941 */ /* 0x000fea0003800200 */
.L_x_2812:
        /* <DEDUP_REMOVED lines=9> */
.L_x_2811:
        /* <DEDUP_REMOVED lines=17> */
.L_x_2820:
        /* <DEDUP_REMOVED lines=13> */
.L_x_2822:
[----:B------:R-:W-:Y:S05]  /*c1f0*/  BSYNC.RECONVERGENT B2 ;  /* 0x0000000000027941 */ /* 0x000fea0003800200 */
.L_x_2821:
        /* <DEDUP_REMOVED lines=48> */
.L_x_2819:
[----:B------:R-:W-:Y:S05]  /*c500*/  BSYNC.RECONVERGENT B1 ;  /* 0x0000000000017941 */ /* 0x000fea0003800200 */
.L_x_2818:
        /* <DEDUP_REMOVED lines=9> */
.L_x_2817:
        /* <DEDUP_REMOVED lines=17> */
.L_x_2826:
        /* <DEDUP_REMOVED lines=13> */
.L_x_2828:
[----:B------:R-:W-:Y:S05]  /*c780*/  BSYNC.RECONVERGENT B2 ;  /* 0x0000000000027941 */ /* 0x000fea0003800200 */
.L_x_2827:
        /* <DEDUP_REMOVED lines=48> */
.L_x_2825:
[----:B------:R-:W-:Y:S05]  /*ca90*/  BSYNC.RECONVERGENT B1 ;  /* 0x0000000000017941 */ /* 0x000fea0003800200 */
.L_x_2824:
        /* <DEDUP_REMOVED lines=9> */
.L_x_2823:
[----:B------:R-:W-:Y:S02]  /*cb30*/  F2FP.F16.F32.PACK_AB R47, RZ, R73 ;  /* 0x00000049ff2f723e */ /* 0x000fe400000000ff */
[----:B------:R-:W-:Y:S02]  /*cb40*/  PRMT R46, R89, 0x5410, R90 ;  /* 0x00005410592e7816 */ /* 0x000fe4000000005a */
[----:B------:R-:W-:Y:S02]  /*cb50*/  PRMT R45, R87, 0x5410, R88 ;  /* 0x00005410572d7816 */ /* 0x000fe40000000058 */
[----:B------:R-:W-:Y:S02]  /*cb60*/  PRMT R44, R86, 0x5410, R85 ;  /* 0x00005410562c7816 */ /* 0x000fe40000000055 */
[----:B------:R-:W-:-:S07]  /*cb70*/  PRMT R47, R76, 0x5410, R47 ;  /* 0x000054104c2f7816 */ /* 0x000fce000000002f */
.L_x_2780:
[----:B------:R-:W0:Y:S01]  /*cb80*/  LDC.64 R80, c[0x0][0x3a8] ;  /* 0x0000ea00ff507b82 */ /* 0x000e220000000a00 */
[----:B------:R-:W-:Y:S02]  /*cb90*/  IMAD.MOV.U32 R76, RZ, RZ, R84 ;  /* 0x000000ffff4c7224 */ /* 0x000fe400078e0054 */
[----:B0-----:R-:W-:-:S05]  /*cba0*/  IMAD.WIDE.U32 R80, R79, 0x10, R80 ;  /* 0x000000104f507825 */ /* 0x001fca00078e0050 */
[----:B------:R0:W-:Y:S01]  /*cbb0*/  STG.E.128 desc[UR12][R80.64], R44 ;  /* 0x0000002c50007986 */ /* 0x0001e2000c101d0c */
[----:B------:R-:W-:Y:S05]  /*cbc0*/  BRA.U !UP2, `(.L_x_2829) ;  /* 0x000000010a507547 */ /* 0x000fea000b800000 */
[----:B0-----:R-:W-:Y:S02]  /*cbd0*/  SHF.L.U32 R44, R52, 0x10, RZ ;  /* 0x00000010342c7819 */ /* 0x001fe400000006ff */
[----:B------:R-:W-:Y:S02]  /*cbe0*/  LOP3.LUT R46, R53, 0xffff, RZ, 0xc0, !PT ;  /* 0x0000ffff352e7812 */ /* 0x000fe400078ec0ff */
[----:B------:R-:W-:Y:S02]  /*cbf0*/  LOP3.LUT R47, R44, 0xff0000, RZ, 0xc0, !PT ;  /* 0x00ff00002c2f7812 */ /* 0x000fe400078ec0ff */
[----:B------:R-:W0:Y:S01]  /*cc00*/  LDC.64 R44, c[0x0][0x3b0] ;  /* 0x0000ec00ff2c7b82 */ /* 0x000e220000000a00 */
[----:B------:R-:W-:Y:S02]  /*cc10*/  PRMT R81, R51, 0x7104, RZ ;  /* 0x0000710433517816 */ /* 0x000fe400000000ff */
[----:B------:R-:W-:Y:S02]  /*cc20*/  PRMT R46, R47, 0x4210, R46 ;  /* 0x000042102f2e7816 */ /* 0x000fe4000000002e */
[----:B------:R-:W-:-:S02]  /*cc30*/  LOP3.LUT R82, R49, 0xff, RZ, 0xc0, !PT ;  /* 0x000000ff31527812 */ /* 0x000fc400078ec0ff */
[----:B------:R-:W-:Y:S02]  /*cc40*/  LOP3.LUT R47, R46, 0xff00, R81, 0xf8, !PT ;  /* 0x0000ff002e2f7812 */ /* 0x000fe400078ef851 */
[----:B------:R-:W-:Y:S01]  /*cc50*/  LOP3.LUT R80, R48, 0xff, RZ, 0xc0, !PT ;  /* 0x000000ff30507812 */ /* 0x000fe200078ec0ff */
[----:B------:R-:W-:Y:S01]  /*cc60*/  IMAD.WIDE.U32 R82, R82, 0x1000000, RZ ;  /* 0x0100000052527825 */ /* 0x000fe200078e00ff */
[----:B------:R-:W-:Y:S02]  /*cc70*/  LOP3.LUT R46, R0, 0xff, RZ, 0xc0, !PT ;  /* 0x000000ff002e7812 */ /* 0x000fe400078ec0ff */
[----:B------:R-:W-:Y:S01]  /*cc80*/  LOP3.LUT R85, R47, 0xff, R50, 0xf8, !PT ;  /* 0x000000ff2f557812 */ /* 0x000fe200078ef832 */
[----:B------:R-:W-:-:S04]  /*cc90*/  IMAD.WIDE.U32 R80, R80, 0x10000, RZ ;  /* 0x0001000050507825 */ /* 0x000fc800078e00ff */
[----:B------:R-:W-:Y:S01]  /*cca0*/  IMAD.WIDE.U32 R46, R46, 0x100, RZ ;  /* 0x000001002e2e7825 */ /* 0x000fe200078e00ff */
[----:B------:R-:W-:Y:S02]  /*ccb0*/  LOP3.LUT R85, R81, R85, R83, 0xfe, !PT ;  /* 0x0000005551557212 */ /* 0x000fe400078efe53 */
[----:B------:R-:W-:Y:S01]  /*ccc0*/  LOP3.LUT R46, R46, R82, R80, 0xfe, !PT ;  /* 0x000000522e2e7212 */ /* 0x000fe200078efe50 */
[----:B0-----:R-:W-:Y:S01]  /*ccd0*/  IMAD.WIDE.U32 R44, R78, 0x8, R44 ;  /* 0x000000084e2c7825 */ /* 0x001fe200078e002c */
[----:B------:R-:W-:Y:S02]  /*cce0*/  LOP3.LUT R47, R85, R47, RZ, 0xfc, !PT ;  /* 0x0000002f552f7212 */ /* 0x000fe400078efcff */
[----:B------:R-:W-:-:S05]  /*ccf0*/  LOP3.LUT R46, R46, 0xff, R3, 0xf8, !PT ;  /* 0x000000ff2e2e7812 */ /* 0x000fca00078ef803 */
[----:B------:R1:W-:Y:S02]  /*cd00*/  STG.E.64 desc[UR12][R44.64], R46 ;  /* 0x0000002e2c007986 */ /* 0x0003e4000c101b0c */
.L_x_2829:
[----:B------:R-:W-:Y:S01]  /*cd10*/  VIADD R79, R79, 0x80 ;  /* 0x000000804f4f7836 */ /* 0x000fe20000000000 */
[----:B------:R-:W-:-:S07]  /*cd20*/  IADD3 R78, PT, PT, R78, 0x80, RZ ;  /* 0x000000804e4e7810 */ /* 0x000fce0007ffe0ff */
.L_x_2729:
[----:B------:R-:W-:Y:S05]  /*cd30*/  BSYNC.RECONVERGENT B0 ;  /* 0x0000000000007941 */ /* 0x000fea0003800200 */
.L_x_2728:
        /* <DEDUP_REMOVED lines=9> */
.L_x_2832:
[----:B------:R-:W-:Y:S05]  /*cdd0*/  BRA.U !UP0, `(.L_x_2833) ;  /* 0x0000003108247547 */ /* 0x000fea000b800000 */
[----:B01----:R-:W0:Y:S02]  /*cde0*/  LDC.64 R44, c[0x0][0x3a0] ;  /* 0x0000e800ff2c7b82 */ /* 0x003e240000000a00 */
[----:B0-----:R-:W-:-:S06]  /*cdf0*/  IMAD.WIDE.U32 R44, R79, 0x10, R44 ;  /* 0x000000104f2c7825 */ /* 0x001fcc00078e002c */
[----:B------:R-:W2:Y:S01]  /*ce00*/  LDG.E.128 R44, desc[UR12][R44.64] ;  /* 0x0000000c2c2c7981 */ /* 0x000ea2000c1e1d00 */
[----:B------:R-:W-:-:S13]  /*ce10*/  ISETP.LT.AND P3, PT, RZ, UR39, PT ;  /* 0x00000027ff007c0c */ /* 0x000fda000bf61270 */
[----:B------:R-:W-:Y:S01]  /*ce20*/  @!P3 IMAD.MOV.U32 R63, RZ, RZ, R7 ;  /* 0x000000ffff3fb224 */ /* 0x000fe200078e0007 */
[----:B------:R-:W-:Y:S01]  /*ce30*/  @!P3 MOV R58, R76 ;  /* 0x0000004c003ab202 */ /* 0x000fe20000000f00 */
        /* <DEDUP_REMOVED lines=18> */
.L_x_2837:
        /* <DEDUP_REMOVED lines=13> */
.L_x_2839:
[----:B------:R-:W-:Y:S05]  /*d030*/  BSYNC.RECONVERGENT B2 ;  /* 0x0000000000027941 */ /* 0x000fea0003800200 */
.L_x_2838:
        /* <DEDUP_REMOVED lines=49> */
.L_x_2836:
[----:B------:R-:W-:Y:S05]  /*d350*/  BSYNC.RECONVERGENT B1 ;  /* 0x0000000000017941 */ /* 0x000fea0003800200 */
.L_x_2835:
[----:B------:R-:W-:Y:S01]  /*d360*/  I2FP.F32.U32 R3, R3 ;  /* 0x0000000300037245 */ /* 0x000fe20000201000 */
[----:B-----5:R-:W-:Y:S02]  /*d370*/  HADD2.F32 R7, -RZ, R16.H0_H0 ;  /* 0x20000010ff077230 */ /* 0x020fe40000004100 */
[----:B------:R-:W-:Y:S02]  /*d380*/  IMAD.MOV.U32 R56, RZ, RZ, 0x2f800000 ;  /* 0x2f800000ff387424 */ /* 0x000fe400078e00ff */
[----:B------:R-:W-:Y:S02]  /*d390*/  HADD2.F32 R57, -RZ, R44.H0_H0 ;  /* 0x2000002cff397230 */ /* 0x000fe40000004100 */
[----:B------:R-:W-:Y:S01]  /*d3a0*/  FMUL.FTZ R7, R7, UR17 ;  /* 0x0000001107077c20 */ /* 0x000fe20008410000 */
[----:B------:R-:W-:-:S03]  /*d3b0*/  FFMA.FTZ R3, R3, R56, 1.1641532182693481445e-10 ;  /* 0x2f00000003037423 */ /* 0x000fc60000010038 */
[----:B------:R-:W-:Y:S02]  /*d3c0*/  FMUL.FTZ R7, R7, UR16 ;  /* 0x0000001007077c20 */ /* 0x000fe40008410000 */
[----:B------:R-:W-:-:S04]  /*d3d0*/  FSETP.GTU.FTZ.AND P4, PT, R3, UR35, PT ;  /* 0x0000002303007c0b */ /* 0x000fc8000bf9c000 */
[----:B------:R-:W-:Y:S02]  /*d3e0*/  FSEL R56, R7, RZ, !P4 ;  /* 0x000000ff07387208 */ /* 0x000fe40006000000 */
[----:B------:R-:W-:-:S03]  /*d3f0*/  SEL R3, RZ, 0x1, P4 ;  /* 0x00000001ff037807 */ /* 0x000fc60002000000 */
[----:B------:R-:W-:-:S07]  /*d400*/  FADD.FTZ R56, R57, R56 ;  /* 0x0000003839387221 */ /* 0x000fce0000010000 */
.L_x_2834:
        /* <DEDUP_REMOVED lines=21> */
.L_x_2843:
        /* <DEDUP_REMOVED lines=13> */
.L_x_2845:
[----:B------:R-:W-:Y:S05]  /*d630*/  BSYNC.RECONVERGENT B2 ;  /* 0x0000000000027941 */ /* 0x000fea0003800200 */
.L_x_2844:
        /* <DEDUP_REMOVED lines=49> */
.L_x_2842:
[----:B------:R-:W-:Y:S05]  /*d950*/  BSYNC.RECONVERGENT B1 ;  /* 0x0000000000017941 */ /* 0x000fea0003800200 */
.L_x_2841:
        /* <DEDUP_REMOVED lines=11> */
.L_x_2840:
        /* <DEDUP_REMOVED lines=21> */
.L_x_2849:
        /* <DEDUP_REMOVED lines=13> */
.L_x_2851:
[----:B------:R-:W-:Y:S05]  /*dc30*/  BSYNC.RECONVERGENT B2 ;  /* 0x0000000000027941 */ /* 0x000fea0003800200 */
.L_x_2850:
        /* <DEDUP_REMOVED lines=49> */
.L_x_2848:
[----:B------:R-:W-:Y:S05]  /*df50*/  BSYNC.RECONVERGENT B1 ;  /* 0x0000000000017941 */ /* 0x000fea0003800200 */
.L_x_2847:
        /* <DEDUP_REMOVED lines=11> */
.L_x_2846:
        /* <DEDUP_REMOVED lines=21> */
.L_x_2855:
        /* <DEDUP_REMOVED lines=13> */
.L_x_2857:
[----:B------:R-:W-:Y:S05]  /*e230*/  BSYNC.RECONVERGENT B2 ;  /* 0x0000000000027941 */ /* 0x000fea0003800200 */
.L_x_2856:
        /* <DEDUP_REMOVED lines=49> */
.L_x_2854:
[----:B------:R-:W-:Y:S05]  /*e550*/  BSYNC.RECONVERGENT B1 ;  /* 0x0000000000017941 */ /* 0x000fea0003800200 */
.L_x_2853:
[----:B------:R-:W-:Y:S01]  /*e560*/  I2FP.F32.U32 R44, R49 ;  /* 0x00000031002c7245 */ /* 0x000fe20000201000 */
[----:B------:R-:W-:Y:S02]  /*e570*/  HFMA2 R49, -RZ, RZ, 0.1171875, 0 ;  /* 0x2f800000ff317431 */ /* 0x000fe400000001ff */
[----:B-----5:R-:W-:-:S03]  /*e580*/  HADD2.F32 R63, -RZ, R17.H1_H1 ;  /* 0x30000011ff3f7230 */ /* 0x020fc60000004100 */
[----:B------:R-:W-:Y:S02]  /*e590*/  FFMA.FTZ R44, R44, R49, 1.1641532182693481445e-10 ;  /* 0x2f0000002c2c7423 */ /* 0x000fe40000010031 */
[----:B------:R-:W-:-:S04]  /*e5a0*/  FMUL.FTZ R63, R63, UR17 ;  /* 0x000000113f3f7c20 */ /* 0x000fc80008410000 */
[----:B------:R-:W-:Y:S01]  /*e5b0*/  FMUL.FTZ R63, R63, UR16 ;  /* 0x000000103f3f7c20 */ /* 0x000fe20008410000 */
[----:B------:R-:W-:Y:S01]  /*e5c0*/  FSETP.GTU.FTZ.AND P4, PT, R44, UR35, PT ;  /* 0x000000232c007c0b */ /* 0x000fe2000bf9c000 */
[----:B------:R-:W-:-:S03]  /*e5d0*/  HADD2.F32 R44, -RZ, R45.H1_H1 ;  /* 0x3000002dff2c7230 */ /* 0x000fc60000004100 */
[----:B------:R-:W-:Y:S02]  /*e5e0*/  FSEL R63, R63, RZ, !P4 ;  /* 0x000000ff3f3f7208 */ /* 0x000fe40006000000 */
[----:B------:R-:W-:-:S03]  /*e5f0*/  SEL R49, RZ, 0x1, P4 ;  /* 0x00000001ff317807 */ /* 0x000fc60002000000 */
[----:B------:R-:W-:-:S07]  /*e600*/  FADD.FTZ R63, R44, R63 ;  /* 0x0000003f2c3f7221 */ /* 0x000fce0000010000 */
.L_x_2852:
        /* <DEDUP_REMOVED lines=21> */
.L_x_2861:
        /* <DEDUP_REMOVED lines=13> */
.L_x_2863:
[----:B------:R-:W-:Y:S05]  /*e830*/  BSYNC.RECONVERGENT B2 ;  /* 0x0000000000027941 */ /* 0x000fea0003800200 */
.L_x_2862:
        /* <DEDUP_REMOVED lines=49> */
.L_x_2860:
[----:B------:R-:W-:Y:S05]  /*eb50*/  BSYNC.RECONVERGENT B1 ;  /* 0x0000000000017941 */ /* 0x000fea0003800200 */
.L_x_2859:
        /* <DEDUP_REMOVED lines=11> */
.L_x_2858:
        /* <DEDUP_REMOVED lines=21> */
.L_x_2867:
        /* <DEDUP_REMOVED lines=13> */
.L_x_2869:
[----:B------:R-:W-:Y:S05]  /*ee30*/  BSYNC.RECONVERGENT B2 ;  /* 0x0000000000027941 */ /* 0x000fea0003800200 */
.L_x_2868:
        /* <DEDUP_REMOVED lines=49> */
.L_x_2866:
[----:B------:R-:W-:Y:S05]  /*f150*/  BSYNC.RECONVERGENT B1 ;  /* 0x0000000000017941 */ /* 0x000fea0003800200 */
.L_x_2865:
        /* <DEDUP_REMOVED lines=11> */
.L_x_2864:
        /* <DEDUP_REMOVED lines=21> */
.L_x_2873:
        /* <DEDUP_REMOVED lines=13> */
.L_x_2875:
[----:B------:R-:W-:Y:S05]  /*f430*/  BSYNC.RECONVERGENT B2 ;  /* 0x0000000000027941 */ /* 0x000fea0003800200 */
.L_x_2874:
        /* <DEDUP_REMOVED lines=49> */
.L_x_2872:
[----:B------:R-:W-:Y:S05]  /*f750*/  BSYNC.RECONVERGENT B1 ;  /* 0x0000000000017941 */ /* 0x000fea0003800200 */
.L_x_2871:
        /* <DEDUP_REMOVED lines=11> */
.L_x_2870:
        /* <DEDUP_REMOVED lines=21> */
.L_x_2879:
        /* <DEDUP_REMOVED lines=13> */
.L_x_2881:
[----:B------:R-:W-:Y:S05]  /*fa30*/  BSYNC.RECONVERGENT B2 ;  /* 0x0000000000027941 */ /* 0x000fea0003800200 */
.L_x_2880:
        /* <DEDUP_REMOVED lines=49> */
.L_x_2878:
[----:B------:R-:W-:Y:S05]  /*fd50*/  BSYNC.RECONVERGENT B1 ;  /* 0x0000000000017941 */ /* 0x000fea0003800200 */
.L_x_2877:
        /* <DEDUP_REMOVED lines=11> */
.L_x_2876:
[----:B------:R-:W-:Y:S02]  /*fe10*/  F2FP.F16.F32.PACK_AB R47, RZ, R75 ;  /* 0x0000004bff2f723e */ /* 0x000fe400000000ff */
[----:B------:R-:W-:Y:S02]  /*fe20*/  PRMT R46, R91, 0x5410, R92 ;  /* 0x000054105b2e7816 */ /* 0x000fe4000000005c */
[----:B------:R-:W-:Y:S02]  /*fe30*/  PRMT R45, R88, 0x5410, R90 ;  /* 0x00005410582d7816 */ /* 0x000fe4000000005a */
[----:B------:R-:W-:Y:S02]  /*fe40*/  PRMT R44, R86, 0x5410, R87 ;  /* 0x00005410562c7816 */ /* 0x000fe40000000057 */
[----:B------:R-:W-:Y:S01]  /*fe50*/  PRMT R47, R89, 0x5410, R47 ;  /* 0x00005410592f7816 */ /* 0x000fe2000000002f */
[----:B------:R-:W-:Y:S06]  /*fe60*/  BRA `(.L_x_2882) ;  /* 0x0000002c004c7947 */ /* 0x000fec0003800000 */
.L_x_2833:
[----:B------:R-:W-:Y:S01]  /*fe70*/  IMAD.U32 R92, RZ, RZ, UR15 ;  /* 0x0000000fff5c7e24 */ /* 0x000fe2000f8e00ff */
[----:B------:R-:W-:Y:S01]  /*fe80*/  MOV R56, RZ ;  /* 0x000000ff00387202 */ /* 0x000fe20000000f00 */
[----:B01----:R-:W-:Y:S01]  /*fe90*/  IMAD.MOV.U32 R44, RZ, RZ, R7 ;  /* 0x000000ffff2c7224 */ /* 0x003fe200078e0007 */
[----:B------:R-:W-:Y:S01]  /*fea0*/  MOV R89, R76 ;  /* 0x0000004c00597202 */ /* 0x000fe20000000f00 */
[----:B------:R-:W-:Y:S01]  /*feb0*/  VIADD R92, R92, 0x32370b8f ;  /* 0x32370b8f5c5c7836 */ /* 0x000fe20000000000 */
[----:B------:R-:W-:Y:S06]  /*fec0*/  BRA.U !UP2, `(.L_x_2883) ;  /* 0x000000050a607547 */ /* 0x000fec000b800000 */
        /* <DEDUP_REMOVED lines=16> */
.L_x_2886:
        /* <DEDUP_REMOVED lines=13> */
.L_x_2888:
[----:B------:R-:W-:Y:S05]  /*100a0*/  BSYNC.RECONVERGENT B2 ;  /* 0x0000000000027941 */ /* 0x000fea0003800200 */
.L_x_2887:
        /* <DEDUP_REMOVED lines=48> */
.L_x_2885:
[----:B------:R-:W-:Y:S05]  /*103b0*/  BSYNC.RECONVERGENT B1 ;  /* 0x0000000000017941 */ /* 0x000fea0003800200 */
.L_x_2884:
        /* <DEDUP_REMOVED lines=9> */
.L_x_2883:
        /* <DEDUP_REMOVED lines=17> */
.L_x_2892:
        /* <DEDUP_REMOVED lines=13> */
.L_x_2894:
[----:B------:R-:W-:Y:S05]  /*10630*/  BSYNC.RECONVERGENT B2 ;  /* 0x0000000000027941 */ /* 0x000fea0003800200 */
.L_x_2893:
        /* <DEDUP_REMOVED lines=48> */
.L_x_2891:
[----:B------:R-:W-:Y:S05]  /*10940*/  BSYNC.RECONVERGENT B1 ;  /* 0x0000000000017941 */ /* 0x000fea0003800200 */
.L_x_2890:
        /* <DEDUP_REMOVED lines=9> */
.L_x_2889:
        /* <DEDUP_REMOVED lines=17> */
.L_x_2898:
        /* <DEDUP_REMOVED lines=13> */
.L_x_2900:
[----:B------:R-:W-:Y:S05]  /*10bc0*/  BSYNC.RECONVERGENT B2 ;  /* 0x0000000000027941 */ /* 0x000fea0003800200 */
.L_x_2899:
        /* <DEDUP_REMOVED lines=48> */
.L_x_2897:
[----:B------:R-:W-:Y:S05]  /*10ed0*/  BSYNC.RECONVERGENT B1 ;  /* 0x0000000000017941 */ /* 0x000fea0003800200 */
.L_x_2896:
        /* <DEDUP_REMOVED lines=9> */
.L_x_2895:
        /* <DEDUP_REMOVED lines=17> */
.L_x_2904:
        /* <DEDUP_REMOVED lines=13> */
.L_x_2906:
[----:B------:R-:W-:Y:S05]  /*11150*/  BSYNC.RECONVERGENT B2 ;  /* 0x0000000000027941 */ /* 0x000fea0003800200 */
.L_x_2905:
        /* <DEDUP_REMOVED lines=48> */
.L_x_2903:
[----:B------:R-:W-:Y:S05]  /*11460*/  BSYNC.RECONVERGENT B1 ;  /* 0x0000000000017941 */ /* 0x000fea0003800200 */
.L_x_2902:
        /* <DEDUP_REMOVED lines=9> */
.L_x_2901:
        /* <DEDUP_REMOVED lines=17> */
.L_x_2910:
        /* <DEDUP_REMOVED lines=13> */
.L_x_2912:
[----:B------:R-:W-:Y:S05]  /*116e0*/  BSYNC.RECONVERGENT B2 ;  /* 0x0000000000027941 */ /* 0x000fea0003800200 */
.L_x_2911:
        /* <DEDUP_REMOVED lines=48> */
.L_x_2909:
[----:B------:R-:W-:Y:S05]  /*119f0*/  BSYNC.RECONVERGENT B1 ;  /* 0x0000000000017941 */ /* 0x000fea0003800200 */
.L_x_2908:
        /* <DEDUP_REMOVED lines=9> */
.L_x_2907:
        /* <DEDUP_REMOVED lines=17> */
.L_x_2916:
        /* <DEDUP_REMOVED lines=13> */
.L_x_2918:
[----:B------:R-:W-:Y:S05]  /*11c70*/  BSYNC.RECONVERGENT B2 ;  /* 0x0000000000027941 */ /* 0x000fea0003800200 */
.L_x_2917:
        /* <DEDUP_REMOVED lines=48> */
.L_x_2915:
[----:B------:R-:W-:Y:S05]  /*11f80*/  BSYNC.RECONVERGENT B1 ;  /* 0x0000000000017941 */ /* 0x000fea0003800200 */
.L_x_2914:
        /* <DEDUP_REMOVED lines=9> */
.L_x_2913:
        /* <DEDUP_REMOVED lines=17> */
.L_x_2922:
        /* <DEDUP_REMOVED lines=13> */
.L_x_2924:
[----:B------:R-:W-:Y:S05]  /*12200*/  BSYNC.RECONVERGENT B2 ;  /* 0x0000000000027941 */ /* 0x000fea0003800200 */
.L_x_2923:
        /* <DEDUP_REMOVED lines=48> */
.L_x_2921:
[----:B------:R-:W-:Y:S05]  /*12510*/  BSYNC.RECONVERGENT B1 ;  /* 0x0000000000017941 */ /* 0x000fea0003800200 */
.L_x_2920:
        /* <DEDUP_REMOVED lines=9> */
.L_x_2919:
        /* <DEDUP_REMOVED lines=17> */
.L_x_2928:
        /* <DEDUP_REMOVED lines=13> */
.L_x_2930:
[----:B------:R-:W-:Y:S05]  /*12790*/  BSYNC.RECONVERGENT B2 ;  /* 0x0000000000027941 */ /* 0x000fea0003800200 */
.L_x_2929:
        /* <DEDUP_REMOVED lines=48> */
.L_x_2927:
[----:B------:R-:W-:Y:S05]  /*12aa0*/  BSYNC.RECONVERGENT B1 ;  /* 0x0000000000017941 */ /* 0x000fea0003800200 */
.L_x_2926:
        /* <DEDUP_REMOVED lines=9> */
.L_x_2925:
[----:B------:R-:W-:Y:S01]  /*12b40*/  F2FP.F16.F32.PACK_AB R47, RZ, R75 ;  /* 0x0000004bff2f723e */ /* 0x000fe200000000ff */
[----:B------:R-:W-:Y:S01]  /*12b50*/  IMAD.MOV.U32 R76, RZ, RZ, R89 ;  /* 0x000000ffff4c7224 */ /* 0x000fe200078e0059 */
[----:B------:R-:W-:Y:S02]  /*12b60*/  PRMT R46, R90, 0x5410, R91 ;  /* 0x000054105a2e7816 */ /* 0x000fe4000000005b */
[----:B------:R-:W-:Y:S02]  /*12b70*/  PRMT R45, R88, 0x5410, R87 ;  /* 0x00005410582d7816 */ /* 0x000fe40000000057 */
[----:B------:R-:W-:Y:S02]  /*12b80*/  PRMT R44, R86, 0x5410, R85 ;  /* 0x00005410562c7816 */ /* 0x000fe40000000055 */
[----:B------:R-:W-:-:S07]  /*12b90*/  PRMT R47, R84, 0x5410, R47 ;  /* 0x00005410542f7816 */ /* 0x000fce000000002f */
.L_x_2882:
        /* <DEDUP_REMOVED lines=24> */
.L_x_2831:
[----:B------:R-:W-:Y:S05]  /*12d20*/  BSYNC.RECONVERGENT B0 ;  /* 0x0000000000007941 */ /* 0x000fea0003800200 */
.L_x_2830:
[----:B0123--:R-:W-:Y:S01]  /*12d30*/  FADD.FTZ R45, RZ, R4 ;  /* 0x00000004ff2d7221 */ /* 0x00ffe20000010000 */
[C---:B------:R-:W-:Y:S01]  /*12d40*/  ISETP.GT.U32.AND P4, PT, R14.reuse, 0xff, PT ;  /* 0x000000ff0e00780c */ /* 0x040fe20003f84070 */
[----:B------:R-:W-:Y:S01]  /*12d50*/  BSSY.RECONVERGENT B0, `(.L_x_2931) ;  /* 0x000006b000007945 */ /* 0x000fe20003800200 */
[----:B------:R-:W-:Y:S01]  /*12d60*/  ISETP.GT.U32.AND P3, PT, R14, 0x17f, PT ;  /* 0x0000017f0e00780c */ /* 0x000fe20003f64070 */
[----:B------:R-:W-:Y:S01]  /*12d70*/  FADD.FTZ R45, R2, R45 ;  /* 0x0000002d022d7221 */ /* 0x000fe20000010000 */
[----:B------:R-:W-:-:S03]  /*12d80*/  IMAD.MOV.U32 R82, RZ, RZ, RZ ;  /* 0x000000ffff527224 */ /* 0x000fc600078e00ff */
        /* <DEDUP_REMOVED lines=103> */
.L_x_2932:
[----:B------:R-:W-:Y:S05]  /*13400*/  BSYNC.RECONVERGENT B0 ;  /* 0x0000000000007941 */ /* 0x000fea0003800200 */
.L_x_2931:
        /* <DEDUP_REMOVED lines=12> */
.L_x_2934:
[----:B------:R-:W-:Y:S05]  /*134d0*/  BSYNC.RECONVERGENT B0 ;  /* 0x0000000000007941 */ /* 0x000fea0003800200 */
.L_x_2933:
        /* <DEDUP_REMOVED lines=35> */
[----:B------:R-:W0:Y:S02]  /*13710*/  LDC R80, c[0x0][0x448] ;  /* 0x00011200ff507b82 */ /* 0x000e240000000800 */
[----:B------:R-:W1:Y:S01]  /*13720*/  SHFL.IDX PT, R81, R81, RZ, 0x1f ;  /* 0x00001fff51517589 */ /* 0x000e6200000e0000 */
[----:B------:R-:W-:-:S05]  /*13730*/  FFMA.FTZ R79, R47, R79, R44 ;  /* 0x0000004f2f4f7223 */ /* 0x000fca000001002c */
[----:B------:R-:W2:Y:S01]  /*13740*/  @!P4 LDC.64 R46, c[0x0][0x3c0] ;  /* 0x0000f000ff2ecb82 */ /* 0x000ea20000000a00 */
[----:B------:R-:W0:Y:S07]  /*13750*/  SHFL.IDX PT, R79, R79, RZ, 0x1f ;  /* 0x00001fff4f4f7589 */ /* 0x000e2e00000e0000 */
[----:B------:R-:W3:Y:S01]  /*13760*/  @!P4 LDC.64 R44, c[0x0][0x3c8] ;  /* 0x0000f200ff2ccb82 */ /* 0x000ee20000000a00 */
[----:B-1----:R-:W-:-:S05]  /*13770*/  FMUL.FTZ R78, R81, R81 ;  /* 0x00000051514e7220 */ /* 0x002fca0000410000 */
[----:B------:R-:W-:Y:S01]  /*13780*/  FSEL R83, R78, RZ, P3 ;  /* 0x000000ff4e537208 */ /* 0x000fe20001800000 */
[----:B0-----:R-:W-:Y:S01]  /*13790*/  FFMA.FTZ R78, R79, UR38, R80 ;  /* 0x000000264f4e7c23 */ /* 0x001fe20008010050 */
[----:B------:R-:W-:-:S03]  /*137a0*/  IMAD.U32 R79, RZ, RZ, UR24 ;  /* 0x00000018ff4f7e24 */ /* 0x000fc6000f8e00ff */
[----:B------:R-:W-:Y:S01]  /*137b0*/  FADD.FTZ R78, R78, R83 ;  /* 0x000000534e4e7221 */ /* 0x000fe20000010000 */
[----:B------:R-:W-:Y:S01]  /*137c0*/  MOV R83, UR24 ;  /* 0x0000001800537c02 */ /* 0x000fe20008000f00 */
[----:B---3--:R-:W-:Y:S02]  /*137d0*/  @!P4 IMAD.WIDE R44, R79, 0x4, R44 ;  /* 0x000000044f2cc825 */ /* 0x008fe400078e022c */
[----:B------:R-:W0:Y:S02]  /*137e0*/  MUFU.RSQ R80, R78 ;  /* 0x0000004e00507308 */ /* 0x000e240000001400 */
[----:B--2---:R-:W-:-:S05]  /*137f0*/  @!P4 IMAD.WIDE R46, R83, 0x4, R46 ;  /* 0x00000004532ec825 */ /* 0x004fca00078e022e */
[----:B------:R1:W-:Y:S04]  /*13800*/  @!P4 STG.E desc[UR12][R46.64], R81 ;  /* 0x000000512e00c986 */ /* 0x0003e8000c10190c */
[----:B0-----:R1:W-:Y:S01]  /*13810*/  @!P4 STG.E desc[UR12][R44.64], R80 ;  /* 0x000000502c00c986 */ /* 0x0013e2000c10190c */
[----:B------:R-:W-:Y:S05]  /*13820*/  BRA.U !UP0, `(.L_x_2935) ;  /* 0x00000009087c7547 */ /* 0x000fea000b800000 */
[----:B------:R-:W-:Y:S01]  /*13830*/  UIADD3 UR4, UPT, UPT, UR4, -0x1, URZ ;  /* 0xffffffff04047890 */ /* 0x000fe2000fffe0ff */
[----:B------:R-:W-:Y:S01]  /*13840*/  BSSY.RECONVERGENT B0, `(.L_x_2936) ;  /* 0x0000038000007945 */ /* 0x000fe20003800200 */
[----:B-1----:R-:W-:Y:S02]  /*13850*/  FSEL R81, R81, RZ, !P3 ;  /* 0x000000ff51517208 */ /* 0x002fe40005800000 */
[----:B------:R-:W-:-:S04]  /*13860*/  UIMAD UR4, UR4, UR36, URZ ;  /* 0x00000024040472a4 */ /* 0x000fc8000f8e02ff */
[----:B------:R-:W-:-:S04]  /*13870*/  USHF.R.S32.HI UR5, URZ, 0x1f, UR4 ;  /* 0x0000001fff057899 */ /* 0x000fc80008011404 */
[----:B------:R-:W-:-:S06]  /*13880*/  ULEA.HI UR5, UR5, UR4, URZ, 0x3 ;  /* 0x0000000405057291 */ /* 0x000fcc000f8f18ff */
[----:B------:R-:W-:-:S04]  /*13890*/  MOV R44, UR5 ;  /* 0x00000005002c7c02 */ /* 0x000fc80008000f00 */
[----:B------:R-:W-:Y:S01]  /*138a0*/  LEA.HI.SX32 R77, R44, R77, 0x1d ;  /* 0x0000004d2c4d7211 */ /* 0x000fe200078feaff */
[----:B------:R-:W-:Y:S06]  /*138b0*/  @!P0 BRA `(.L_x_2937) ;  /* 0x0000000000c08947 */ /* 0x000fec0003800000 */
[--C-:B------:R-:W-:Y:S01]  /*138c0*/  FADD.FTZ R45, R4, -R81.reuse ;  /* 0x80000051042d7221 */ /* 0x100fe20000010000 */
[--C-:B------:R-:W-:Y:S01]  /*138d0*/  FADD.FTZ R83, R62, -R81.reuse ;  /* 0x800000513e537221 */ /* 0x100fe20000010000 */
[----:B-----5:R-:W-:Y:S02]  /*138e0*/  HADD2.F32 R47, -RZ, R40.H0_H0 ;  /* 0x20000028ff2f7230 */ /* 0x020fe40000004100 */
[----:B------:R-:W-:Y:S01]  /*138f0*/  FADD.FTZ R85, R61, -R81 ;  /* 0x800000513d557221 */ /* 0x000fe20000010000 */
[----:B------:R-:W-:Y:S02]  /*13900*/  HADD2.F32 R79, -RZ, R36.H0_H0 ;  /* 0x20000024ff4f7230 */ /* 0x000fe40000004100 */
[C---:B------:R-:W-:Y:S01]  /*13910*/  FMUL.FTZ R44, R80.reuse, R45 ;  /* 0x0000002d502c7220 */ /* 0x040fe20000410000 */
[C---:B------:R-:W-:Y:S01]  /*13920*/  FMUL.FTZ R45, R80.reuse, R83 ;  /* 0x00000053502d7220 */ /* 0x040fe20000410000 */
[----:B------:R-:W-:Y:S02]  /*13930*/  HADD2.F32 R87, -RZ, R41.H1_H1 ;  /* 0x30000029ff577230 */ /* 0x000fe40000004100 */
[----:B------:R-:W-:Y:S01]  /*13940*/  FMUL.FTZ R82, R80, R85 ;  /* 0x0000005550527220 */ /* 0x000fe20000410000 */
[----:B------:R-:W-:-:S02]  /*13950*/  HADD2.F32 R83, -RZ, R37.H1_H1 ;  /* 0x30000025ff537230 */ /* 0x000fc40000004100 */
[----:B------:R-:W-:Y:S01]  /*13960*/  FFMA.FTZ R44, R44, R47, R79 ;  /* 0x0000002f2c2c7223 */ /* 0x000fe2000001004f */
[----:B------:R-:W-:Y:S02]  /*13970*/  HADD2.F32 R46, -RZ, R41.H0_H0 ;  /* 0x20000029ff2e7230 */ /* 0x000fe40000004100 */
[--C-:B------:R-:W-:Y:S01]  /*13980*/  FADD.FTZ R47, R64, -R81.reuse ;  /* 0x80000051402f7221 */ /* 0x100fe20000010000 */
[----:B------:R-:W-:Y:S02]  /*13990*/  HADD2.F32 R78, -RZ, R37.H0_H0 ;  /* 0x20000025ff4e7230 */ /* 0x000fe40000004100 */
[----:B------:R-:W-:Y:S01]  /*139a0*/  FADD.FTZ R85, R65, -R81 ;  /* 0x8000005141557221 */ /* 0x000fe20000010000 */
[----:B------:R-:W-:Y:S01]  /*139b0*/  FFMA.FTZ R82, R82, R87, R83 ;  /* 0x0000005752527223 */ /* 0x000fe20000010053 */
[----:B------:R-:W-:Y:S02]  /*139c0*/  HADD2.F32 R79, -RZ, R42.H0_H0 ;  /* 0x2000002aff4f7230 */ /* 0x000fe40000004100 */
[----:B------:R-:W-:Y:S01]  /*139d0*/  FFMA.FTZ R45, R45, R46, R78 ;  /* 0x0000002e2d2d7223 */ /* 0x000fe2000001004e */
[----:B------:R-:W-:-:S02]  /*139e0*/  HADD2.F32 R83, -RZ, R38.H0_H0 ;  /* 0x20000026ff537230 */ /* 0x000fc40000004100 */
[C---:B------:R-:W-:Y:S01]  /*139f0*/  FMUL.FTZ R46, R80.reuse, R47 ;  /* 0x0000002f502e7220 */ /* 0x040fe20000410000 */
[----:B------:R-:W-:Y:S02]  /*13a00*/  HADD2.F32 R78, -RZ, R42.H1_H1 ;  /* 0x3000002aff4e7230 */ /* 0x000fe40000004100 */
[----:B------:R-:W-:Y:S01]  /*13a10*/  FMUL.FTZ R85, R80, R85 ;  /* 0x0000005550557220 */ /* 0x000fe20000410000 */
[----:B------:R-:W-:Y:S02]  /*13a20*/  HADD2.F32 R84, -RZ, R38.H1_H1 ;  /* 0x30000026ff547230 */ /* 0x000fe40000004100 */
[----:B------:R-:W-:Y:S01]  /*13a30*/  FADD.FTZ R47, R70, -R81 ;  /* 0x80000051462f7221 */ /* 0x000fe20000010000 */
[----:B------:R-:W-:Y:S01]  /*13a40*/  FFMA.FTZ R46, R46, R79, R83 ;  /* 0x0000004f2e2e7223 */ /* 0x000fe20000010053 */
[----:B------:R-:W-:Y:S01]  /*13a50*/  FADD.FTZ R79, R71, -R81 ;  /* 0x80000051474f7221 */ /* 0x000fe20000010000 */
[----:B------:R-:W-:Y:S02]  /*13a60*/  HADD2.F32 R86, -RZ, R39.H1_H1 ;  /* 0x30000027ff567230 */ /* 0x000fe40000004100 */
[----:B------:R-:W-:Y:S01]  /*13a70*/  FFMA.FTZ R83, R85, R78, R84 ;  /* 0x0000004e55537223 */ /* 0x000fe20000010054 */
[----:B------:R-:W-:-:S02]  /*13a80*/  HADD2.F32 R78, -RZ, R43.H0_H0 ;  /* 0x2000002bff4e7230 */ /* 0x000fc40000004100 */
[----:B------:R-:W-:Y:S01]  /*13a90*/  FMUL.FTZ R47, R80, R47 ;  /* 0x0000002f502f7220 */ /* 0x000fe20000410000 */
[----:B------:R-:W-:Y:S01]  /*13aa0*/  HADD2.F32 R84, -RZ, R39.H0_H0 ;  /* 0x20000027ff547230 */ /* 0x000fe20000004100 */
[----:B------:R-:W-:Y:S02]  /*13ab0*/  F2FP.F16.F32.PACK_AB R45, R82, R45 ;  /* 0x0000002d522d723e */ /* 0x000fe400000000ff */
[----:B------:R-:W-:Y:S02]  /*13ac0*/  F2FP.F16.F32.PACK_AB R46, R83, R46 ;  /* 0x0000002e532e723e */ /* 0x000fe400000000ff */
[----:B------:R-:W-:Y:S01]  /*13ad0*/  FFMA.FTZ R87, R47, R78, R84 ;  /* 0x0000004e2f577223 */ /* 0x000fe20000010054 */
[----:B------:R-:W-:Y:S01]  /*13ae0*/  FMUL.FTZ R47, R80, R79 ;  /* 0x0000004f502f7220 */ /* 0x000fe20000410000 */
[----:B------:R-:W-:Y:S01]  /*13af0*/  HADD2.F32 R84, -RZ, R43.H1_H1 ;  /* 0x3000002bff547230 */ /* 0x000fe20000004100 */
[----:B------:R-:W0:Y:S04]  /*13b00*/  LDC.64 R78, c[0x0][0x428] ;  /* 0x00010a00ff4e7b82 */ /* 0x000e280000000a00 */
[----:B------:R-:W-:Y:S01]  /*13b10*/  FFMA.FTZ R88, R47, R84, R86 ;  /* 0x000000542f587223 */ /* 0x000fe20000010056 */
[----:B------:R-:W-:Y:S01]  /*13b20*/  FADD.FTZ R47, R2, -R81 ;  /* 0x80000051022f7221 */ /* 0x000fe20000010000 */
[----:B------:R-:W-:-:S02]  /*13b30*/  HADD2.F32 R84, -RZ, R40.H1_H1 ;  /* 0x30000028ff547230 */ /* 0x000fc40000004100 */
[----:B------:R-:W-:Y:S02]  /*13b40*/  HADD2.F32 R86, -RZ, R36.H1_H1 ;  /* 0x30000024ff567230 */ /* 0x000fe40000004100 */
[----:B------:R-:W-:-:S04]  /*13b50*/  FMUL.FTZ R47, R80, R47 ;  /* 0x0000002f502f7220 */ /* 0x000fc80000410000 */
[----:B------:R-:W-:Y:S01]  /*13b60*/  FFMA.FTZ R85, R47, R84, R86 ;  /* 0x000000542f557223 */ /* 0x000fe20000010056 */
[----:B------:R-:W-:-:S04]  /*13b70*/  F2FP.F16.F32.PACK_AB R47, R88, R87 ;  /* 0x00000057582f723e */ /* 0x000fc800000000ff */
[----:B------:R-:W-:Y:S01]  /*13b80*/  F2FP.F16.F32.PACK_AB R44, R85, R44 ;  /* 0x0000002c552c723e */ /* 0x000fe200000000ff */
[----:B0-----:R-:W-:-:S04]  /*13b90*/  IMAD.WIDE.U32 R78, R77, 0x10, R78 ;  /* 0x000000104d4e7825 */ /* 0x001fc800078e004e */
[----:B------:R-:W-:Y:S01]  /*13ba0*/  VIADD R77, R77, 0x80 ;  /* 0x000000804d4d7836 */ /* 0x000fe20000000000 */
[----:B------:R0:W-:Y:S06]  /*13bb0*/  STG.E.128 desc[UR12][R78.64], R44 ;  /* 0x0000002c4e007986 */ /* 0x0001ec000c101d0c */
.L_x_2937:
[----:B------:R-:W-:Y:S05]  /*13bc0*/  BSYNC.RECONVERGENT B0 ;  /* 0x0000000000007941 */ /* 0x000fea0003800200 */
.L_x_2936:
[----:B------:R-:W-:Y:S04]  /*13bd0*/  BSSY.RECONVERGENT B0, `(.L_x_2938) ;  /* 0x0000032000007945 */ /* 0x000fe80003800200 */
[----:B------:R-:W-:Y:S05]  /*13be0*/  @!P1 BRA `(.L_x_2939) ;  /* 0x0000000000c09947 */ /* 0x000fea0003800000 */
[--C-:B0-----:R-:W-:Y:S01]  /*13bf0*/  FADD.FTZ R45, R54, -R81.reuse ;  /* 0x80000051362d7221 */ /* 0x101fe20000010000 */
        /* <DEDUP_REMOVED lines=44> */
[C---:B0-----:R-:W-:Y:S01]  /*13ec0*/  IMAD.WIDE.U32 R78, R77.reuse, 0x10, R78 ;  /* 0x000000104d4e7825 */ /* 0x041fe200078e004e */
[----:B------:R-:W-:-:S04]  /*13ed0*/  IADD3 R77, PT, PT, R77, 0x80, RZ ;  /* 0x000000804d4d7810 */ /* 0x000fc80007ffe0ff */
[----:B------:R1:W-:Y:S03]  /*13ee0*/  STG.E.128 desc[UR12][R78.64], R44 ;  /* 0x0000002c4e007986 */ /* 0x0003e6000c101d0c */
.L_x_2939:
[----:B------:R-:W-:Y:S05]  /*13ef0*/  BSYNC.RECONVERGENT B0 ;  /* 0x0000000000007941 */ /* 0x000fea0003800200 */
.L_x_2938:
        /* <DEDUP_REMOVED lines=12> */
[----:B------:R-:W-:Y:S01]  /*13fc0*/  FADD.FTZ R79, R68, -R81 ;  /* 0x80000051444f7221 */ /* 0x000fe20000010000 */
[----:B------:R-:W-:Y:S02]  /*13fd0*/  HADD2.F32 R82, -RZ, R25.H1_H1 ;  /* 0x30000019ff527230 */ /* 0x000fe40000004100 */
[----:B------:R-:W-:Y:S01]  /*13fe0*/  FFMA.FTZ R45, R45, R46, R78 ;  /* 0x0000002e2d2d7223 */ /* 0x000fe2000001004e */
[----:B------:R-:W-:Y:S02]  /*13ff0*/  HADD2.F32 R46, -RZ, R21.H1_H1 ;  /* 0x30000015ff2e7230 */ /* 0x000fe40000004100 */
[C---:B------:R-:W-:Y:S01]  /*14000*/  FMUL.FTZ R47, R80.reuse, R47 ;  /* 0x0000002f502f7220 */ /* 0x040fe20000410000 */
[----:B------:R-:W-:Y:S02]  /*14010*/  HADD2.F32 R78, -RZ, R26.H0_H0 ;  /* 0x2000001aff4e7230 */ /* 0x000fe40000004100 */
[----:B------:R-:W-:Y:S01]  /*14020*/  FMUL.FTZ R79, R80, R79 ;  /* 0x0000004f504f7220 */ /* 0x000fe20000410000 */
[----:B------:R-:W-:-:S02]  /*14030*/  HADD2.F32 R84, -RZ, R22.H0_H0 ;  /* 0x20000016ff547230 */ /* 0x000fc40000004100 */
[----:B------:R-:W-:Y:S01]  /*14040*/  FFMA.FTZ R82, R47, R82, R46 ;  /* 0x000000522f527223 */ /* 0x000fe2000001002e */
[--C-:B------:R-:W-:Y:S01]  /*14050*/  FADD.FTZ R47, R69, -R81.reuse ;  /* 0x80000051452f7221 */ /* 0x100fe20000010000 */
[----:B------:R-:W-:Y:S02]  /*14060*/  HADD2.F32 R86, -RZ, R27.H0_H0 ;  /* 0x2000001bff567230 */ /* 0x000fe40000004100 */
[--C-:B------:R-:W-:Y:S01]  /*14070*/  FADD.FTZ R85, R75, -R81.reuse ;  /* 0x800000514b557221 */ /* 0x100fe20000010000 */
[----:B------:R-:W-:Y:S01]  /*14080*/  FFMA.FTZ R46, R79, R78, R84 ;  /* 0x0000004e4f2e7223 */ /* 0x000fe20000010054 */
[----:B------:R-:W-:Y:S01]  /*14090*/  FADD.FTZ R79, R74, -R81 ;  /* 0x800000514a4f7221 */ /* 0x000fe20000010000 */
[----:B------:R-:W-:Y:S02]  /*140a0*/  HADD2.F32 R78, -RZ, R26.H1_H1 ;  /* 0x3000001aff4e7230 */ /* 0x000fe40000004100 */
[----:B------:R-:W-:Y:S01]  /*140b0*/  FMUL.FTZ R47, R80, R47 ;  /* 0x0000002f502f7220 */ /* 0x000fe20000410000 */
[----:B------:R-:W-:-:S02]  /*140c0*/  HADD2.F32 R84, -RZ, R22.H1_H1 ;  /* 0x30000016ff547230 */ /* 0x000fc40000004100 */
[C---:B------:R-:W-:Y:S01]  /*140d0*/  FMUL.FTZ R79, R80.reuse, R79 ;  /* 0x0000004f504f7220 */ /* 0x040fe20000410000 */
[----:B------:R-:W-:Y:S02]  /*140e0*/  HADD2.F32 R88, -RZ, R23.H0_H0 ;  /* 0x20000017ff587230 */ /* 0x000fe40000004100 */
[C---:B------:R-:W-:Y:S01]  /*140f0*/  FMUL.FTZ R85, R80.reuse, R85 ;  /* 0x0000005550557220 */ /* 0x040fe20000410000 */
[----:B------:R-:W-:Y:S01]  /*14100*/  FADD.FTZ R81, R57, -R81 ;  /* 0x8000005139517221 */ /* 0x000fe20000010000 */
[----:B------:R-:W-:Y:S01]  /*14110*/  FFMA.FTZ R83, R47, R78, R84 ;  /* 0x0000004e2f537223 */ /* 0x000fe20000010054 */
[----:B------:R-:W-:Y:S02]  /*14120*/  HADD2.F32 R84, -RZ, R27.H1_H1 ;  /* 0x3000001bff547230 */ /* 0x000fe40000004100 */
[----:B------:R-:W-:Y:S01]  /*14130*/  FFMA.FTZ R47, R79, R86, R88 ;  /* 0x000000564f2f7223 */ /* 0x000fe20000010058 */
[----:B------:R-:W-:Y:S01]  /*14140*/  HADD2.F32 R86, -RZ, R23.H1_H1 ;  /* 0x30000017ff567230 */ /* 0x000fe20000004100 */
[----:B------:R-:W0:Y:S01]  /*14150*/  LDC.64 R78, c[0x0][0x428] ;  /* 0x00010a00ff4e7b82 */ /* 0x000e220000000a00 */
[----:B------:R-:W-:Y:S01]  /*14160*/  FMUL.FTZ R81, R80, R81 ;  /* 0x0000005150517220 */ /* 0x000fe20000410000 */
[----:B------:R-:W-:Y:S01]  /*14170*/  HADD2.F32 R80, -RZ, R24.H1_H1 ;  /* 0x30000018ff507230 */ /* 0x000fe20000004100 */
[----:B------:R-:W-:Y:S01]  /*14180*/  F2FP.F16.F32.PACK_AB R46, R83, R46 ;  /* 0x0000002e532e723e */ /* 0x000fe200000000ff */
[----:B------:R-:W-:Y:S01]  /*14190*/  FFMA.FTZ R86, R85, R84, R86 ;  /* 0x0000005455567223 */ /* 0x000fe20000010056 */
[----:B------:R-:W-:Y:S01]  /*141a0*/  HADD2.F32 R84, -RZ, R20.H1_H1 ;  /* 0x30000014ff547230 */ /* 0x000fe20000004100 */
[----:B------:R-:W-:-:S03]  /*141b0*/  F2FP.F16.F32.PACK_AB R45, R82, R45 ;  /* 0x0000002d522d723e */ /* 0x000fc600000000ff */
[----:B------:R-:W-:Y:S01]  /*141c0*/  F2FP.F16.F32.PACK_AB R47, R86, R47 ;  /* 0x0000002f562f723e */ /* 0x000fe200000000ff */
[----:B------:R-:W-:-:S05]  /*141d0*/  FFMA.FTZ R81, R81, R80, R84 ;  /* 0x0000005051517223 */ /* 0x000fca0000010054 */
[----:B------:R-:W-:Y:S01]  /*141e0*/  F2FP.F16.F32.PACK_AB R44, R81, R44 ;  /* 0x0000002c512c723e */ /* 0x000fe200000000ff */
[----:B0-----:R-:W-:-:S05]  /*141f0*/  IMAD.WIDE.U32 R78, R77, 0x10, R78 ;  /* 0x000000104d4e7825 */ /* 0x001fca00078e004e */
[----:B------:R2:W-:Y:S02]  /*14200*/  STG.E.128 desc[UR12][R78.64], R44 ;  /* 0x0000002c4e007986 */ /* 0x0005e4000c101d0c */
.L_x_2940:
[----:B------:R-:W-:Y:S05]  /*14210*/  BSYNC.RECONVERGENT B0 ;  /* 0x0000000000007941 */ /* 0x000fea0003800200 */
.L_x_2935:
[----:B------:R-:W-:Y:S02]  /*14220*/  UIADD3 UR24, UPT, UPT, UR24, UR20, URZ ;  /* 0x0000001418187290 */ /* 0x000fe4000fffe0ff */
[----:B------:R-:W-:Y:S02]  /*14230*/  UPLOP3.LUT UP1, UPT, UPT, UPT, UP1, 0x40, 0x4 ;  /* 0x000000000004789c */ /* 0x000fe40003f2e810 */
[----:B------:R-:W-:-:S09]  /*14240*/  UISETP.GE.AND UP0, UPT, UR24, UR21, UPT ;  /* 0x000000151800728c */ /* 0x000fd2000bf06270 */
[----:B------:R-:W-:Y:S05]  /*14250*/  BRA.U !UP0, `(.L_x_2941) ;  /* 0xfffffec908647547 */ /* 0x000fea000b83ffff */
[----:B------:R-:W-:Y:S05]  /*14260*/  EXIT ;  /* 0x000000000000794d */ /* 0x000fea0003800000 */
.L_x_2942:
        /* <DEDUP_REMOVED lines=9> */
.L_x_20757:


//--------------------- .text._ZN10layer_norm13ln_fwd_kernelINS_13Kernel_traitsI6__halfS2_S2_S2_fjLj3072ELj1ELj1ELj4ELj16ENS_18Kernel_traits_baseILj3072ES2_S2_S2_S2_fjLj128EEEEELb1ELb0ELb1ELb1EEEvNS_9FwdParamsE --------------------------
	.section	.text._ZN10layer_norm13ln_fwd_kernelINS_13Kernel_traitsI6__halfS2_S2_S2_fjLj3072ELj1ELj1ELj4ELj16ENS_18Kernel_traits_baseILj3072ES2_S2_S2_S2_fjLj128EEEEELb1ELb0ELb1ELb1EEEvNS_9FwdParamsE,"ax",@progbits
	.align	128
        .global         _ZN10layer_norm13ln_fwd_kernelINS_13Kernel_traitsI6__halfS2_S2_S2_fjLj3072ELj1ELj1ELj4ELj16ENS_18Kernel_traits_baseILj3072ES2_S2_S2_S2_fjLj128EEEEELb1ELb0ELb1ELb1EEEvNS_9FwdParamsE
        .type           _ZN10layer_norm13ln_fwd_kernelINS_13Kernel_traitsI6__halfS2_S2_S2_fjLj3072ELj1ELj1ELj4ELj16ENS_18Kernel_traits_baseILj3072ES2_S2_S2_S2_fjLj128EEEEELb1ELb0ELb1ELb1EEEvNS_9FwdParamsE,@function
        .size           _ZN10layer_norm13ln_fwd_kernelINS_13Kernel_traitsI6__halfS2_S2_S2_fjLj3072ELj1ELj1ELj4ELj16ENS_18Kernel_traits_baseILj3072ES2_S2_S2_S2_fjLj128EEEEELb1ELb0ELb1ELb1EEEvNS_9FwdParamsE,(.L_x_20758 - _ZN10layer_norm13ln_fwd_kernelINS_13Kernel_traitsI6__halfS2_S2_S2_fjLj3072ELj1ELj1ELj4ELj16ENS_18Kernel_traits_baseILj3072ES2_S2_S2_S2_fjLj128EEEEELb1ELb0ELb1ELb1EEEvNS_9FwdParamsE)
        .other          _ZN10layer_norm13ln_fwd_kernelINS_13Kernel_traitsI6__halfS2_S2_S2_fjLj3072ELj1ELj1ELj4ELj16ENS_18Kernel_traits_baseILj3072ES2_S2_S2_S2_fjLj128EEEEELb1ELb0ELb1ELb1EEEvNS_9FwdParamsE,@"STO_CUDA_ENTRY STV_DEFAULT"
_ZN10layer_norm13ln_fwd_kernelINS_13Kernel_traitsI6__halfS2_S2_S2_fjLj3072ELj1ELj1ELj4ELj16ENS_18Kernel_traits_baseILj3072ES2_S2_S2_S2_fjLj128EEEEELb1ELb0ELb1ELb1EEEvNS_9FwdParamsE:
.text._ZN10layer_norm13ln_fwd_kernelINS_13Kernel_traitsI6__halfS2_S2_S2_fjLj3072ELj1ELj1ELj4ELj16ENS_18Kernel_traits_baseILj3072ES2_S2_S2_S2_fjLj128EEEEELb1ELb0ELb1ELb1EEEvNS_9FwdParamsE:
        /* <DEDUP_REMOVED lines=9> */
[----:B------:R-:W1:Y:S04]  /*0090*/  @P0 LDC.64 R10, c[0x0][0x438] ;  /* 0x00010e00ff0a0b82 */ /* 0x000e680000000a00 */
[----:B--2---:R-:W5:Y:S04]  /*00a0*/  @P0 LDG.E.128 R36, desc[UR14][R6.64] ;  /* 0x0000000e06240981 */ /* 0x004f68000c1e1d00 */
[----:B------:R-:W5:Y:S04]  /*00b0*/  @P0 LDG.E.128 R32, desc[UR14][R6.64+0x800] ;  /* 0x0008000e06200981 */ /* 0x000f68000c1e1d00 */
[----:B------:R1:W5:Y:S01]  /*00c0*/  @P0 LDG.E.128 R28, desc[UR14][R6.64+0x1000] ;  /* 0x0010000e061c0981 */ /* 0x000362000c1e1d00 */
[----:B------:R-:W2:Y:S01]  /*00d0*/  LDC R58, c[0x0][0x458] ;  /* 0x00011600ff3a7b82 */ /* 0x000ea20000000800 */
[----:B------:R-:W3:Y:S01]  /*00e0*/  LDCU.64 UR12, c[0x0][0x450] ;  /* 0x00008a00ff0c77ac */ /* 0x000ee20008000a00 */
[----:B0-----:R-:W-:-:S06]  /*00f0*/  ISETP.NE.AND P1, PT, RZ, UR4, PT ;  /* 0x00000004ff007c0c */ /* 0x001fcc000bf25270 */
[----:B------:R-:W2:Y:S01]  /*0100*/  LDC R59, c[0x0][0x45c] ;  /* 0x00011700ff3b7b82 */ /* 0x000ea20000000800 */
[C---:B------:R-:W-:Y:S01]  /*0110*/  @!P0 IMAD.WIDE.U32 R8, R60.reuse, 0x10, R8 ;  /* 0x000000103c088825 */ /* 0x040fe200078e0008 */
[----:B------:R-:W0:Y:S03]  /*0120*/  LDCU UR4, c[0x0][0x384] ;  /* 0x00007080ff0477ac */ /* 0x000e260008000800 */
[----:B-1----:R-:W-:-:S03]  /*0130*/  @P0 IMAD.WIDE.U32 R6, R60, 0x10, R10 ;  /* 0x000000103c060825 */ /* 0x002fc600078e000a */
[----:B------:R-:W0:Y:S02]  /*0140*/  S2UR UR7, SR_CTAID.X ;  /* 0x00000000000779c3 */ /* 0x000e240000002500 */
[----:B------:R1:W5:Y:S01]  /*0150*/  @P0 LDG.E.128 R24, desc[UR14][R6.64] ;  /* 0x0000000e06180981 */ /* 0x000362000c1e1d00 */
[----:B---3--:R-:W-:Y:S02]  /*0160*/  IMAD.U32 R2, RZ, RZ, UR12 ;  /* 0x0000000cff027e24 */ /* 0x008fe4000f8e00ff */
[----:B------:R-:W-:Y:S01]  /*0170*/  IMAD.U32 R3, RZ, RZ, UR13 ;  /* 0x0000000dff037e24 */ /* 0x000fe2000f8e00ff */
[----:B------:R1:W5:Y:S02]  /*0180*/  @P0 LDG.E.128 R20, desc[UR14][R6.64+0x800] ;  /* 0x0008000e06140981 */ /* 0x000364000c1e1d00 */
[----:B------:R-:W3:Y:S02]  /*0190*/  @P1 LDC R11, c[0x0][0x460] ;  /* 0x00011800ff0b1b82 */ /* 0x000ee40000000800 */
[----:B------:R1:W5:Y:S04]  /*01a0*/  @P0 LDG.E.128 R16, desc[UR14][R6.64+0x1000] ;  /* 0x0010000e06100981 */ /* 0x000368000c1e1d00 */
[----:B------:R-:W5:Y:S04]  /*01b0*/  @P1 LDG.E.64 R2, desc[UR14][R2.64] ;  /* 0x0000000e02021981 */ /* 0x000f68000c1e1b00 */
[----:B--2---:R1:W5:Y:S04]  /*01c0*/  @P1 LDG.E.64 R4, desc[UR14][R58.64] ;  /* 0x0000000e3a041981 */ /* 0x004368000c1e1b00 */
[----:B------:R1:W5:Y:S04]  /*01d0*/  @!P0 LDG.E.128 R36, desc[UR14][R8.64] ;  /* 0x0000000e08248981 */ /* 0x000368000c1e1d00 */
[----:B------:R1:W5:Y:S04]  /*01e0*/  @!P0 LDG.E.128 R32, desc[UR14][R8.64+0x800] ;  /* 0x0008000e08208981 */ /* 0x000368000c1e1d00 */
[----:B------:R1:W5:Y:S01]  /*01f0*/  @!P0 LDG.E.128 R28, desc[UR14][R8.64+0x1000] ;  /* 0x0010000e081c8981 */ /* 0x000362000c1e1d00 */
[----:B0-----:R-:W-:-:S06]  /*0200*/  UISETP.GE.AND UP0, UPT, UR7, UR4, UPT ;  /* 0x000000040700728c */ /* 0x001fcc000bf06270 */
[----:B------:R-:W-:-:S13]  /*0210*/  PLOP3.LUT P2, PT, PT, PT, UP0, 0x80, 0x8 ;  /* 0x000000000008781c */ /* 0x000fda0003f4f008 */
[----:B-1-3--:R-:W-:Y:S05]  /*0220*/  @P2 EXIT ;  /* 0x000000000000294d */ /* 0x00afea0003800000 */
[----:B------:R-:W0:Y:S01]  /*0230*/  LDC R7, c[0x0][0x360] ;  /* 0x0000d800ff077b82 */ /* 0x000e220000000800 */
[----:B-----5:R-:W-:Y:S02]  /*0240*/  @P1 IADD3 R58, P2, PT, R4, R11, RZ ;  /* 0x0000000b043a1210 */ /* 0x020fe40007f5e0ff */
[----:B------:R-:W-:Y:S02]  /*0250*/  @!P0 CS2R R26, SRZ ;  /* 0x00000000001a8805 */ /* 0x000fe4000001ff00 */
[----:B------:R-:W-:Y:S02]  /*0260*/  @P1 R2UR UR12, R2 ;  /* 0x00000000020c12ca */ /* 0x000fe400000e0000 */
[----:B------:R-:W-:Y:S02]  /*0270*/  @!P0 CS2R R24, SRZ ;  /* 0x0000000000188805 */ /* 0x000fe4000001ff00 */
[----:B------:R-:W-:Y:S02]  /*0280*/  @P1 IADD3.X R59, PT, PT, RZ, R5, RZ, P2, !PT ;  /* 0x00000005ff3b1210 */ /* 0x000fe400017fe4ff */
[----:B------:R-:W-:-:S02]  /*0290*/  @!P0 CS2R R22, SRZ ;  /* 0x0000000000168805 */ /* 0x000fc4000001ff00 */
[----:B------:R-:W-:Y:S02]  /*02a0*/  @P1 R2UR UR13, R3 ;  /* 0x00000000030d12ca */ /* 0x000fe400000e0000 */
[----:B------:R-:W-:Y:S02]  /*02b0*/  @!P0 CS2R R20, SRZ ;  /* 0x0000000000148805 */ /* 0x000fe4000001ff00 */
[--C-:B------:R-:W-:Y:S02]  /*02c0*/  SHF.R.U64 R15, R58, 0x2, R59.reuse ;  /* 0x000000023a0f7819 */ /* 0x100fe4000000123b */
[----:B------:R-:W-:Y:S02]  /*02d0*/  @!P0 CS2R R18, SRZ ;  /* 0x0000000000128805 */ /* 0x000fe4000001ff00 */
[----:B------:R-:W-:Y:S02]  /*02e0*/  SHF.R.U32.HI R13, RZ, 0x2, R59 ;  /* 0x00000002ff0d7819 */ /* 0x000fe4000001163b */
[----:B------:R-:W-:-:S02]  /*02f0*/  @!P0 CS2R R16, SRZ ;  /* 0x0000000000108805 */ /* 0x000fc4000001ff00 */
[----:B------:R-:W-:Y:S01]  /*0300*/  LOP3.LUT R58, R58, 0x3, RZ, 0xc0, !PT ;  /* 0x000000033a3a7812 */ /* 0x000fe200078ec0ff */
[C---:B------:R-:W-:Y:S01]  /*0310*/  IMAD.HI.U32 R2, R15.reuse, -0x2daee0ad, RZ ;  /* 0xd2511f530f027827 */ /* 0x040fe200078e00ff */
[----:B------:R-:W-:Y:S02]  /*0320*/  UPLOP3.LUT UP1, UPT, UPT, UPT, UPT, 0x40, 0x4 ;  /* 0x000000000004789c */ /* 0x000fe40003f2e870 */
[----:B------:R-:W-:Y:S01]  /*0330*/  UIADD3 UR26, UPT, UPT, UR12, -0x61c88647, URZ ;  /* 0x9e3779b90c1a7890 */ /* 0x000fe2000fffe0ff */
[----:B------:R-:W-:Y:S01]  /*0340*/  IMAD R6, R15, -0x2daee0ad, RZ ;  /* 0xd2511f530f067824 */ /* 0x000fe200078e02ff */
[----:B------:R-:W-:Y:S01]  /*0350*/  UIADD3 UR28, UPT, UPT, UR12, 0x3c6ef372, URZ ;  /* 0x3c6ef3720c1c7890 */ /* 0x000fe2000fffe0ff */
[----:B------:R-:W-:Y:S01]  /*0360*/  LOP3.LUT R2, R2, UR13, RZ, 0x3c, !PT ;  /* 0x0000000d02027c12 */ /* 0x000fe2000f8e3cff */
[----:B------:R-:W-:Y:S02]  /*0370*/  UIADD3 UR27, UPT, UPT, UR13, -0x4498517b, URZ ;  /* 0xbb67ae850d1b7890 */ /* 0x000fe4000fffe0ff */
[----:B------:R-:W-:Y:S01]  /*0380*/  UIADD3 UR29, UPT, UPT, UR13, 0x76cf5d0a, URZ ;  /* 0x76cf5d0a0d1d7890 */ /* 0x000fe2000fffe0ff */
[----:B0-----:R-:W-:Y:S01]  /*0390*/  IMAD R14, R7, UR7, R60 ;  /* 0x00000007070e7c24 */ /* 0x001fe2000f8e023c */
[----:B------:R-:W-:Y:S01]  /*03a0*/  UIADD3 UR30, UPT, UPT, UR12, -0x255992d5, URZ ;  /* 0xdaa66d2b0c1e7890 */ /* 0x000fe2000fffe0ff */
[----:B------:R-:W-:Y:S01]  /*03b0*/  IMAD.HI.U32 R3, R2, -0x326172a9, RZ ;  /* 0xcd9e8d5702037827 */ /* 0x000fe200078e00ff */
[----:B------:R-:W-:-:S02]  /*03c0*/  UIADD3 UR4, UPT, UPT, UR13, 0x32370b8f, URZ ;  /* 0x32370b8f0d047890 */ /* 0x000fc4000fffe0ff */
[----:B------:R-:W-:Y:S01]  /*03d0*/  UIADD3 UR31, UPT, UPT, UR12, 0x78dde6e4, URZ ;  /* 0x78dde6e40c1f7890 */ /* 0x000fe2000fffe0ff */
[C---:B------:R-:W-:Y:S01]  /*03e0*/  IMAD.HI.U32 R0, R14.reuse, -0x326172a9, RZ ;  /* 0xcd9e8d570e007827 */ /* 0x040fe200078e00ff */
[----:B------:R-:W-:Y:S02]  /*03f0*/  UIADD3 UR32, UPT, UPT, UR13, -0x126145ec, URZ ;  /* 0xed9eba140d207890 */ /* 0x000fe4000fffe0ff */
[----:B------:R-:W-:Y:S01]  /*0400*/  UIADD3 UR33, UPT, UPT, UR12, 0x1715609d, URZ ;  /* 0x1715609d0c217890 */ /* 0x000fe2000fffe0ff */
[----:B------:R-:W-:Y:S01]  /*0410*/  IMAD R4, R14, -0x326172a9, RZ ;  /* 0xcd9e8d570e047824 */ /* 0x000fe200078e02ff */
[----:B------:R-:W-:Y:S01]  /*0420*/  LOP3.LUT R0, R13, UR12, R0, 0x96, !PT ;  /* 0x0000000c0d007c12 */ /* 0x000fe2000f8e9600 */
[----:B------:R-:W-:Y:S01]  /*0430*/  IMAD R7, R2, -0x326172a9, RZ ;  /* 0xcd9e8d5702077824 */ /* 0x000fe200078e02ff */
[----:B------:R-:W-:Y:S02]  /*0440*/  UIADD3 UR34, UPT, UPT, UR13, -0x56f99767, URZ ;  /* 0xa90668990d227890 */ /* 0x000fe4000fffe0ff */
[----:B------:R-:W-:Y:S01]  /*0450*/  LOP3.LUT R3, R4, UR26, R3, 0x96, !PT ;  /* 0x0000001a04037c12 */ /* 0x000fe2000f8e9603 */
[----:B------:R-:W-:Y:S01]  /*0460*/  IMAD.HI.U32 R5, R0, -0x2daee0ad, RZ ;  /* 0xd2511f5300057827 */ /* 0x000fe200078e00ff */
[----:B------:R-:W-:-:S02]  /*0470*/  UIADD3 UR35, UPT, UPT, UR12, -0x4ab325aa, URZ ;  /* 0xb54cda560c237890 */ /* 0x000fc4000fffe0ff */
[----:B------:R-:W-:Y:S01]  /*0480*/  UIADD3 UR36, UPT, UPT, UR12, 0x5384540f, URZ ;  /* 0x5384540f0c247890 */ /* 0x000fe2000fffe0ff */
[----:B------:R-:W-:Y:S01]  /*0490*/  IMAD R9, R0, -0x2daee0ad, RZ ;  /* 0xd2511f5300097824 */ /* 0x000fe200078e02ff */
[----:B------:R-:W-:Y:S01]  /*04a0*/  LOP3.LUT R5, R6, UR27, R5, 0x96, !PT ;  /* 0x0000001b06057c12 */ /* 0x000fe2000f8e9605 */
[----:B------:R-:W-:Y:S01]  /*04b0*/  IMAD.HI.U32 R4, R3, -0x2daee0ad, RZ ;  /* 0xd2511f5303047827 */ /* 0x000fe200078e00ff */
[----:B------:R-:W-:Y:S02]  /*04c0*/  UIADD3 UR37, UPT, UPT, UR13, 0x1fd5c5a3, URZ ;  /* 0x1fd5c5a30d257890 */ /* 0x000fe4000fffe0ff */
[----:B------:R-:W-:Y:S01]  /*04d0*/  UIADD3 UR38, UPT, UPT, UR12, -0xe443238, URZ ;  /* 0xf1bbcdc80c267890 */ /* 0x000fe2000fffe0ff */
[----:B------:R-:W-:Y:S01]  /*04e0*/  IMAD.HI.U32 R0, R5, -0x326172a9, RZ ;  /* 0xcd9e8d5705007827 */ /* 0x000fe200078e00ff */
[----:B------:R-:W-:Y:S01]  /*04f0*/  LOP3.LUT R4, R9, UR29, R4, 0x96, !PT ;  /* 0x0000001d09047c12 */ /* 0x000fe2000f8e9604 */
[----:B------:R-:W-:Y:S02]  /*0500*/  UIADD3 UR39, UPT, UPT, UR13, -0x24c28bd8, URZ ;  /* 0xdb3d74280d277890 */ /* 0x000fe4000fffe0ff */
[----:B------:R-:W-:Y:S01]  /*0510*/  IMAD R6, R3, -0x2daee0ad, RZ ;  /* 0xd2511f5303067824 */ /* 0x000fe200078e02ff */
[----:B------:R-:W-:Y:S01]  /*0520*/  LOP3.LUT R0, R7, UR28, R0, 0x96, !PT ;  /* 0x0000001c07007c12 */ /* 0x000fe2000f8e9600 */
[----:B------:R-:W-:Y:S01]  /*0530*/  IMAD R5, R5, -0x326172a9, RZ ;  /* 0xcd9e8d5705057824 */ /* 0x000fe200078e02ff */
[----:B------:R-:W-:Y:S01]  /*0540*/  UIADD3 UR40, UPT, UPT, UR12, -0x700cb87f, URZ ;  /* 0x8ff347810c287890 */ /* 0x000fe2000fffe0ff */
[----:B------:R-:W-:Y:S01]  /*0550*/  IMAD.HI.U32 R2, R4, -0x326172a9, RZ ;  /* 0xcd9e8d5704027827 */ /* 0x000fe200078e00ff */
[----:B------:R-:W-:Y:S01]  /*0560*/  UIADD3 UR41, UPT, UPT, UR13, -0x695add53, URZ ;  /* 0x96a522ad0d297890 */ /* 0x000fe2000fffe0ff */
[----:B------:R-:W0:Y:S02]  /*0570*/  LDCU UR23, c[0x0][0x404] ;  /* 0x00008080ff1777ac */ /* 0x000e240008000800 */
[C---:B------:R-:W-:Y:S01]  /*0580*/  IMAD.HI.U32 R3, R0.reuse, -0x2daee0ad, RZ ;  /* 0xd2511f5300037827 */ /* 0x040fe200078e00ff */
[----:B------:R-:W-:Y:S01]  /*0590*/  LOP3.LUT R2, R5, UR30, R2, 0x96, !PT ;  /* 0x0000001e05027c12 */ /* 0x000fe2000f8e9602 */
[----:B------:R-:W1:Y:S02]  /*05a0*/  LDCU UR22, c[0x0][0x388] ;  /* 0x00007100ff1677ac */ /* 0x000e640008000800 */
[----:B------:R-:W-:Y:S01]  /*05b0*/  IMAD R7, R0, -0x2daee0ad, RZ ;  /* 0xd2511f5300077824 */ /* 0x000fe200078e02ff */
[----:B------:R-:W-:Y:S01]  /*05c0*/  LOP3.LUT R3, R6, UR4, R3, 0x96, !PT ;  /* 0x0000000406037c12 */ /* 0x000fe2000f8e9603 */
[----:B------:R-:W-:Y:S01]  /*05d0*/  IMAD.HI.U32 R6, R2, -0x2daee0ad, RZ ;  /* 0xd2511f5302067827 */ /* 0x000fe200078e00ff */
[----:B------:R-:W-:Y:S01]  /*05e0*/  UIADD3 UR4, UPT, UPT, UR13, 0x646e171e, URZ ;  /* 0x646e171e0d047890 */ /* 0x000fe2000fffe0ff */
        /* <DEDUP_REMOVED lines=8> */
[----:B------:R-:W4:Y:S01]  /*0670*/  LDCU.64 UR16, c[0x0][0x408] ;  /* 0x00008100ff1077ac */ /* 0x000f220008000a00 */
[----:B------:R-:W-:Y:S01]  /*0680*/  IMAD.HI.U32 R3, R6, -0x326172a9, RZ ;  /* 0xcd9e8d5706037827 */ /* 0x000fe200078e00ff */
[----:B------:R-:W0:Y:S03]  /*0690*/  LDCU.128 UR8, c[0x0][0x3f0] ;  /* 0x00007e00ff0877ac */ /* 0x000e260008000c00 */
[----:B------:R-:W-:Y:S01]  /*06a0*/  IMAD.HI.U32 R2, R0, -0x2daee0ad, RZ ;  /* 0xd2511f5300027827 */ /* 0x000fe200078e00ff */
[----:B------:R-:W-:Y:S01]  /*06b0*/  LOP3.LUT R3, R4, UR33, R3, 0x96, !PT ;  /* 0x0000002104037c12 */ /* 0x000fe2000f8e9603 */
[----:B------:R-:W0:Y:S02]  /*06c0*/  LDCU.64 UR18, c[0x0][0x3a0] ;  /* 0x00007400ff1277ac */ /* 0x000e240008000a00 */
[----:B------:R-:W-:Y:S01]  /*06d0*/  IMAD R7, R0, -0x2daee0ad, RZ ;  /* 0xd2511f5300077824 */ /* 0x000fe200078e02ff */
[----:B------:R-:W-:Y:S01]  /*06e0*/  LOP3.LUT R2, R5, UR34, R2, 0x96, !PT ;  /* 0x0000002205027c12 */ /* 0x000fe2000f8e9602 */
[----:B------:R-:W-:Y:S01]  /*06f0*/  IMAD.HI.U32 R4, R3, -0x2daee0ad, RZ ;  /* 0xd2511f5303047827 */ /* 0x000fe200078e00ff */
[----:B------:R-:W0:Y:S03]  /*0700*/  LDCU.64 UR20, c[0x0][0x380] ;  /* 0x00007000ff1477ac */ /* 0x000e260008000a00 */
        /* <DEDUP_REMOVED lines=21> */
[----:B------:R-:W-:Y:S01]  /*0860*/  IMAD.MOV.U32 R9, RZ, RZ, RZ ;  /* 0x000000ffff097224 */ /* 0x000fe200078e00ff */
[----:B------:R-:W-:Y:S01]  /*0870*/  LOP3.LUT R11, R2, UR41, R11, 0x96, !PT ;  /* 0x00000029020b7c12 */ /* 0x000fe2000f8e960b */
[----:B------:R-:W-:Y:S02]  /*0880*/  IMAD R10, R6, -0x326172a9, RZ ;  /* 0xcd9e8d57060a7824 */ /* 0x000fe400078e02ff */
[----:B01234-:R-:W-:-:S07]  /*0890*/  IMAD R56, R0, -0x2daee0ad, RZ ;  /* 0xd2511f5300387824 */ /* 0x01ffce00078e02ff */
.L_x_3151:
[----:B------:R-:W-:-:S06]  /*08a0*/  UIMAD.WIDE UR4, UR7, 0x4, UR8 ;  /* 0x00000004070478a5 */ /* 0x000fcc000f8e0208 */
[----:B0-----:R-:W-:Y:S01]  /*08b0*/  IMAD.U32 R48, RZ, RZ, UR4 ;  /* 0x00000004ff307e24 */ /* 0x001fe2000f8e00ff */
[----:B------:R-:W-:-:S05]  /*08c0*/  MOV R49, UR5 ;  /* 0x0000000500317c02 */ /* 0x000fca0008000f00 */
[----:B------:R-:W2:Y:S01]  /*08d0*/  LDG.E R48, desc[UR14][R48.64] ;  /* 0x0000000e30307981 */ /* 0x000ea2000c1e1900 */
[----:B------:R-:W-:-:S06]  /*08e0*/  UIMAD.WIDE UR4, UR7, 0x4, UR10 ;  /* 0x00000004070478a5 */ /* 0x000fcc000f8e020a */
[----:B-1----:R-:W-:Y:S02]  /*08f0*/  MOV R47, UR5 ;  /* 0x00000005002f7c02 */ /* 0x002fe40008000f00 */
[----:B--2---:R-:W-:-:S13]  /*0900*/  ISETP.GE.AND P0, PT, R48, 0x1, PT ;  /* 0x000000013000780c */ /* 0x004fda0003f06270 */
[----:B------:R-:W0:Y:S01]  /*0910*/  @P0 LDC.64 R44, c[0x0][0x390] ;  /* 0x0000e400ff2c0b82 */ /* 0x000e220000000a00 */
[----:B------:R-:W-:-:S04]  /*0920*/  @P0 VIADD R46, R48, 0xffffffff ;  /* 0xffffffff302e0836 */ /* 0x000fc80000000000 */
[----:B------:R-:W-:Y:S02]  /*0930*/  @P0 IMAD R50, R46, UR22, RZ ;  /* 0x000000162e320c24 */ /* 0x000fe4000f8e02ff */
[----:B------:R-:W-:-:S03]  /*0940*/  IMAD.U32 R46, RZ, RZ, UR4 ;  /* 0x00000004ff2e7e24 */ /* 0x000fc6000f8e00ff */
[----:B------:R-:W-:-:S03]  /*0950*/  @P0 SHF.R.S32.HI R51, RZ, 0x1f, R50 ;  /* 0x0000001fff330819 */ /* 0x000fc60000011432 */
[----:B------:R-:W2:Y:S01]  /*0960*/  LDG.E R46, desc[UR14][R46.64] ;  /* 0x0000000e2e2e7981 */ /* 0x000ea2000c1e1900 */
[----:B------:R-:W-:Y:S01]  /*0970*/  @P0 LEA.HI R51, R51, R50, RZ, 0x3 ;  /* 0x0000003233330211 */ /* 0x000fe200078f18ff */
[----:B------:R-:W-:-:S03]  /*0980*/  IMAD.MOV.U32 R50, RZ, RZ, RZ ;  /* 0x000000ffff327224 */ /* 0x000fc600078e00ff */
        /* <DEDUP_REMOVED lines=9> */
[----:B------:R-:W-:Y:S02]  /*0a20*/  UIADD3 UR42, UPT, UPT, UR13, 0x646e171e, URZ ;  /* 0x646e171e0d2a7890 */ /* 0x000fe4000fffe0ff */
[----:B------:R-:W-:-:S05]  /*0a30*/  IMAD.U32 R83, RZ, RZ, UR5 ;  /* 0x00000005ff537e24 */ /* 0x000fca000f8e00ff */
[----:B------:R-:W-:Y:S02]  /*0a40*/  LEA.HI.SX32 R83, R83, R60, 0x1d ;  /* 0x0000003c53537211 */ /* 0x000fe400078feaff */
[----:B--2---:R-:W-:Y:S01]  /*0a50*/  R2UR UR6, R46 ;  /* 0x000000002e0672ca */ /* 0x004fe200000e0000 */
[----:B0-----:R-:W-:-:S14]  /*0a60*/  BRA.U !UP0, `(.L_x_2943) ;  /* 0x0000002908c87547 */ /* 0x001fdc000b800000 */
[----:B------:R-:W0:Y:S02]  /*0a70*/  LDC.64 R44, c[0x0][0x3a0] ;  /* 0x0000e800ff2c7b82 */ /* 0x000e240000000a00 */
[----:B0-----:R-:W-:-:S06]  /*0a80*/  IMAD.WIDE.U32 R44, R83, 0x10, R44 ;  /* 0x00000010532c7825 */ /* 0x001fcc00078e002c */
[----:B------:R-:W2:Y:S01]  /*0a90*/  LDG.E.128 R44, desc[UR14][R44.64] ;  /* 0x0000000e2c2c7981 */ /* 0x000ea2000c1e1d00 */
[----:B------:R-:W-:-:S13]  /*0aa0*/  ISETP.GT.AND P1, PT, R48, RZ, PT ;  /* 0x000000ff3000720c */ /* 0x000fda0003f24270 */
[----:B------:R-:W-:Y:S01]  /*0ab0*/  @!P1 MOV R53, R58 ;  /* 0x0000003a00359202 */ /* 0x000fe20000000f00 */
[----:B------:R-:W-:Y:S02]  /*0ac0*/  @!P1 IMAD.MOV.U32 R54, RZ, RZ, R56 ;  /* 0x000000ffff369224 */ /* 0x000fe400078e0038 */
[----:B--2---:R-:W-:Y:S01]  /*0ad0*/  @!P1 HADD2.F32 R49, -RZ, R44.H0_H0 ;  /* 0x2000002cff319230 */ /* 0x004fe20000004100 */
        /* <DEDUP_REMOVED lines=16> */
.L_x_2946:
        /* <DEDUP_REMOVED lines=12> */
.L_x_2947:
        /* <DEDUP_REMOVED lines=41> */
[----:B------:R-:W-:-:S07]  /*0f30*/  LOP3.LUT R11, R52, UR41, R55, 0x96, !PT ;  /* 0x00000029340b7c12 */ /* 0x000fce000f8e9637 */
.L_x_2945:
        /* <DEDUP_REMOVED lines=11> */
.L_x_2944:
[----:B------:R-:W-:Y:S01]  /*0ff0*/  F2FP.F16.F32.PACK_AB R52, RZ, R49 ;  /* 0x00000031ff34723e */ /* 0x000fe200000000ff */
[----:B------:R-:W-:Y:S02]  /*1000*/  @!P1 HADD2.F32 R51, -RZ, R44.H1_H1 ;  /* 0x3000002cff339230 */ /* 0x000fe40000004100 */
[----:B------:R-:W-:Y:S02]  /*1010*/  @!P1 IMAD.MOV.U32 R55, RZ, RZ, R53 ;  /* 0x000000ffff379224 */ /* 0x000fe400078e0035 */
        /* <DEDUP_REMOVED lines=17> */
.L_x_2950:
        /* <DEDUP_REMOVED lines=12> */
.L_x_2951:
        /* <DEDUP_REMOVED lines=43> */
.L_x_2949:
        /* <DEDUP_REMOVED lines=11> */
.L_x_2948:
[----:B------:R-:W-:Y:S01]  /*1550*/  F2FP.F16.F32.PACK_AB R44, RZ, R51 ;  /* 0x00000033ff2c723e */ /* 0x000fe200000000ff */
[----:B------:R-:W-:Y:S01]  /*1560*/  @!P1 HADD2.F32 R53, -RZ, R45.H0_H0 ;  /* 0x2000002dff359230 */ /* 0x000fe20000004100 */
        /* <DEDUP_REMOVED lines=18> */
.L_x_2954:
        /* <DEDUP_REMOVED lines=12> */
.L_x_2955:
        /* <DEDUP_REMOVED lines=41> */
[----:B------:R-:W-:-:S07]  /*19e0*/  LOP3.LUT R11, R54, UR41, R59, 0x96, !PT ;  /* 0x00000029360b7c12 */ /* 0x000fce000f8e963b */
.L_x_2953:
        /* <DEDUP_REMOVED lines=11> */
.L_x_2952:
        /* <DEDUP_REMOVED lines=20> */
.L_x_2958:
        /* <DEDUP_REMOVED lines=12> */
.L_x_2959:
        /* <DEDUP_REMOVED lines=41> */
[----:B------:R-:W-:-:S07]  /*1f30*/  IMAD.MOV.U32 R56, RZ, RZ, R62 ;  /* 0x000000ffff387224 */ /* 0x000fce00078e003e */
.L_x_2957:
[----:B------:R-:W-:Y:S01]  /*1f40*/  I2FP.F32.U32 R5, R5 ;  /* 0x0000000500057245 */ /* 0x000fe20000201000 */
[----:B-----5:R-:W-:Y:S02]  /*1f50*/  HADD2.F32 R55, -RZ, R41.H1_H1 ;  /* 0x30000029ff377230 */ /* 0x020fe40000004100 */
[----:B------:R-:W-:-:S03]  /*1f60*/  IMAD.MOV.U32 R58, RZ, RZ, 0x2f800000 ;  /* 0x2f800000ff3a7424 */ /* 0x000fc600078e00ff */
[----:B------:R-:W-:Y:S01]  /*1f70*/  FMUL.FTZ R55, R55, UR17 ;  /* 0x0000001137377c20 */ /* 0x000fe20008410000 */
[----:B------:R-:W-:Y:S01]  /*1f80*/  FFMA.FTZ R5, R5, R58, 1.1641532182693481445e-10 ;  /* 0x2f00000005057423 */ /* 0x000fe2000001003a */
[----:B------:R-:W-:Y:S02]  /*1f90*/  HADD2.F32 R58, -RZ, R45.H1_H1 ;  /* 0x3000002dff3a7230 */ /* 0x000fe40000004100 */
[----:B------:R-:W-:Y:S02]  /*1fa0*/  FMUL.FTZ R55, R55, UR16 ;  /* 0x0000001037377c20 */ /* 0x000fe40008410000 */
[----:B------:R-:W-:-:S04]  /*1fb0*/  FSETP.GTU.FTZ.AND P2, PT, R5, UR23, PT ;  /* 0x0000001705007c0b */ /* 0x000fc8000bf5c000 */
[----:B------:R-:W-:Y:S02]  /*1fc0*/  FSEL R55, R55, RZ, !P2 ;  /* 0x000000ff37377208 */ /* 0x000fe40005000000 */
[----:B------:R-:W-:-:S03]  /*1fd0*/  SEL R5, RZ, 0x1, P2 ;  /* 0x00000001ff057807 */ /* 0x000fc60001000000 */
[----:B------:R-:W-:-:S07]  /*1fe0*/  FADD.FTZ R55, R58, R55 ;  /* 0x000000373a377221 */ /* 0x000fce0000010000 */
.L_x_2956:
        /* <DEDUP_REMOVED lines=20> */
.L_x_2962:
        /* <DEDUP_REMOVED lines=12> */
.L_x_2963:
        /* <DEDUP_REMOVED lines=42> */
.L_x_2961:
        /* <DEDUP_REMOVED lines=11> */
.L_x_2960:
[----:B------:R-:W-:Y:S01]  /*2540*/  F2FP.F16.F32.PACK_AB R58, RZ, R57 ;  /* 0x00000039ff3a723e */ /* 0x000fe200000000ff */
[----:B------:R-:W-:Y:S01]  /*2550*/  @!P1 HADD2.F32 R59, -RZ, R46.H1_H1 ;  /* 0x3000002eff3b9230 */ /* 0x000fe20000004100 */
        /* <DEDUP_REMOVED lines=18> */
.L_x_2966:
        /* <DEDUP_REMOVED lines=12> */
.L_x_2967:
        /* <DEDUP_REMOVED lines=42> */
.L_x_2965:
        /* <DEDUP_REMOVED lines=11> */
.L_x_2964:
[----:B------:R-:W-:Y:S01]  /*2a90*/  F2FP.F16.F32.PACK_AB R46, RZ, R59 ;  /* 0x0000003bff2e723e */ /* 0x000fe200000000ff */
[----:B------:R-:W-:Y:S02]  /*2aa0*/  @!P1 HADD2.F32 R65, -RZ, R47.H0_H0 ;  /* 0x2000002fff419230 */ /* 0x000fe40000004100 */
        /* <DEDUP_REMOVED lines=18> */
.L_x_2970:
        /* <DEDUP_REMOVED lines=12> */
.L_x_2971:
        /* <DEDUP_REMOVED lines=42> */
.L_x_2969:
        /* <DEDUP_REMOVED lines=11> */
.L_x_2968:
        /* <DEDUP_REMOVED lines=20> */
.L_x_2974:
        /* <DEDUP_REMOVED lines=12> */
.L_x_2975:
        /* <DEDUP_REMOVED lines=42> */
.L_x_2973:
        /* <DEDUP_REMOVED lines=11> */
.L_x_2972:
[----:B------:R-:W-:Y:S02]  /*3530*/  F2FP.F16.F32.PACK_AB R47, RZ, R63 ;  /* 0x0000003fff2f723e */ /* 0x000fe400000000ff */
[----:B------:R-:W-:Y:S02]  /*3540*/  PRMT R46, R58, 0x5410, R46 ;  /* 0x000054103a2e7816 */ /* 0x000fe4000000002e */
[----:B------:R-:W-:Y:S02]  /*3550*/  PRMT R45, R54, 0x5410, R45 ;  /* 0x00005410362d7816 */ /* 0x000fe4000000002d */
[----:B------:R-:W-:Y:S02]  /*3560*/  PRMT R44, R52, 0x5410, R44 ;  /* 0x00005410342c7816 */ /* 0x000fe4000000002c */
[----:B------:R-:W-:Y:S01]  /*3570*/  PRMT R47, R56, 0x5410, R47 ;  /* 0x00005410382f7816 */ /* 0x000fe2000000002f */
[----:B------:R-:W-:Y:S06]  /*3580*/  BRA `(.L_x_2976) ;  /* 0x0000002800107947 */ /* 0x000fec0003800000 */
.L_x_2943:
[----:B------:R-:W-:Y:S02]  /*3590*/  HFMA2 R49, -RZ, RZ, 0, 0 ;  /* 0x00000000ff317431 */ /* 0x000fe400000001ff */
[----:B------:R-:W-:Y:S02]  /*35a0*/  IMAD.MOV.U32 R45, RZ, RZ, R58 ;  /* 0x000000ffff2d7224 */ /* 0x000fe400078e003a */
[----:B------:R-:W-:Y:S01]  /*35b0*/  IMAD.MOV.U32 R62, RZ, RZ, R56 ;  /* 0x000000ffff3e7224 */ /* 0x000fe200078e0038 */
        /* <DEDUP_REMOVED lines=16> */
.L_x_2979:
        /* <DEDUP_REMOVED lines=12> */
.L_x_2980:
        /* <DEDUP_REMOVED lines=42> */
.L_x_2978:
        /* <DEDUP_REMOVED lines=9> */
.L_x_2977:
[----:B------:R-:W-:Y:S01]  /*3ab0*/  F2FP.F16.F32.PACK_AB R44, RZ, R49 ;  /* 0x00000031ff2c723e */ /* 0x000fe200000000ff */
        /* <DEDUP_REMOVED lines=15> */
.L_x_2983:
        /* <DEDUP_REMOVED lines=12> */
.L_x_2984:
        /* <DEDUP_REMOVED lines=43> */
.L_x_2982:
        /* <DEDUP_REMOVED lines=9> */
.L_x_2981:
[----:B------:R-:W-:Y:S01]  /*3fb0*/  F2FP.F16.F32.PACK_AB R52, RZ, R51 ;  /* 0x00000033ff34723e */ /* 0x000fe200000000ff */
        /* <DEDUP_REMOVED lines=15> */
.L_x_2987:
        /* <DEDUP_REMOVED lines=12> */
.L_x_2988:
        /* <DEDUP_REMOVED lines=43> */
.L_x_2986:
        /* <DEDUP_REMOVED lines=9> */
.L_x_2985:
[----:B------:R-:W-:Y:S01]  /*44b0*/  HFMA2 R55, -RZ, RZ, 0, 0 ;  /* 0x00000000ff377431 */ /* 0x000fe200000001ff */
[----:B------:R-:W-:Y:S01]  /*44c0*/  F2FP.F16.F32.PACK_AB R45, RZ, R53 ;  /* 0x00000035ff2d723e */ /* 0x000fe200000000ff */
[----:B------:R-:W-:Y:S01]  /*44d0*/  IMAD.MOV.U32 R46, RZ, RZ, R47 ;  /* 0x000000ffff2e7224 */ /* 0x000fe200078e002f */
        /* <DEDUP_REMOVED lines=13> */
.L_x_2991:
        /* <DEDUP_REMOVED lines=12> */
.L_x_2992:
        /* <DEDUP_REMOVED lines=43> */
.L_x_2990:
        /* <DEDUP_REMOVED lines=9> */
.L_x_2989:
        /* <DEDUP_REMOVED lines=16> */
.L_x_2995:
        /* <DEDUP_REMOVED lines=12> */
.L_x_2996:
        /* <DEDUP_REMOVED lines=42> */
.L_x_2994:
        /* <DEDUP_REMOVED lines=9> */
.L_x_2993:
        /* <DEDUP_REMOVED lines=16> */
.L_x_2999:
        /* <DEDUP_REMOVED lines=12> */
.L_x_3000:
        /* <DEDUP_REMOVED lines=42> */
.L_x_2998:
        /* <DEDUP_REMOVED lines=9> */
.L_x_2997:
[----:B------:R-:W-:Y:S01]  /*5390*/  F2FP.F16.F32.PACK_AB R56, RZ, R59 ;  /* 0x0000003bff38723e */ /* 0x000fe200000000ff */
        /* <DEDUP_REMOVED lines=15> */
.L_x_3003:
        /* <DEDUP_REMOVED lines=12> */
.L_x_3004:
        /* <DEDUP_REMOVED lines=43> */
.L_x_3002:
        /* <DEDUP_REMOVED lines=9> */
.L_x_3001:
[----:B------:R-:W-:Y:S01]  /*5890*/  F2FP.F16.F32.PACK_AB R47, RZ, R65 ;  /* 0x00000041ff2f723e */ /* 0x000fe200000000ff */
        /* <DEDUP_REMOVED lines=15> */
.L_x_3007:
        /* <DEDUP_REMOVED lines=12> */
.L_x_3008:
        /* <DEDUP_REMOVED lines=42> */
.L_x_3006:
[----:B------:R-:W-:Y:S01]  /*5cf0*/  I2FP.F32.U32 R0, R0 ;  /* 0x0000000000007245 */ /* 0x000fe20000201000 */
[----:B-----5:R-:W-:Y:S01]  /*5d00*/  HADD2.F32 R58, -RZ, R43.H1_H1 ;  /* 0x3000002bff3a7230 */ /* 0x020fe20000004100 */
[----:B------:R-:W-:-:S04]  /*5d10*/  MOV R61, 0x2f800000 ;  /* 0x2f800000003d7802 */ /* 0x000fc80000000f00 */
[----:B------:R-:W-:Y:S01]  /*5d20*/  FMUL.FTZ R58, R58, UR17 ;  /* 0x000000113a3a7c20 */ /* 0x000fe20008410000 */
[----:B------:R-:W-:-:S03]  /*5d30*/  FFMA.FTZ R0, R0, R61, 1.1641532182693481445e-10 ;  /* 0x2f00000000007423 */ /* 0x000fc6000001003d */
[----:B------:R-:W-:Y:S02]  /*5d40*/  FMUL.FTZ R58, R58, UR16 ;  /* 0x000000103a3a7c20 */ /* 0x000fe40008410000 */
[----:B------:R-:W-:-:S04]  /*5d50*/  FSETP.GTU.FTZ.AND P1, PT, R0, UR23, PT ;  /* 0x0000001700007c0b */ /* 0x000fc8000bf3c000 */
[----:B------:R-:W-:Y:S02]  /*5d60*/  SEL R0, RZ, 0x1, P1 ;  /* 0x00000001ff007807 */ /* 0x000fe40000800000 */
[----:B------:R-:W-:-:S07]  /*5d70*/  FSEL R63, R58, RZ, !P1 ;  /* 0x000000ff3a3f7208 */ /* 0x000fce0004800000 */
.L_x_3005:
[----:B------:R-:W-:Y:S02]  /*5d80*/  F2FP.F16.F32.PACK_AB R58, RZ, R63 ;  /* 0x0000003fff3a723e */ /* 0x000fe400000000ff */
[----:B------:R-:W-:Y:S02]  /*5d90*/  PRMT R46, R46, 0x5410, R56 ;  /* 0x000054102e2e7816 */ /* 0x000fe40000000038 */
[----:B------:R-:W-:Y:S02]  /*5da0*/  PRMT R45, R45, 0x5410, R54 ;  /* 0x000054102d2d7816 */ /* 0x000fe40000000036 */
[----:B------:R-:W-:Y:S02]  /*5db0*/  PRMT R44, R44, 0x5410, R52 ;  /* 0x000054102c2c7816 */ /* 0x000fe40000000034 */
[----:B------:R-:W-:-:S07]  /*5dc0*/  PRMT R47, R47, 0x5410, R58 ;  /* 0x000054102f2f7816 */ /* 0x000fce000000003a */
.L_x_2976:
[----:B------:R-:W0:Y:S02]  /*5dd0*/  LDC.64 R60, c[0x0][0x3a8] ;  /* 0x0000ea00ff3c7b82 */ /* 0x000e240000000a00 */
[----:B0-----:R-:W-:-:S05]  /*5de0*/  IMAD.WIDE.U32 R66, R83, 0x10, R60 ;  /* 0x0000001053427825 */ /* 0x001fca00078e003c */
[----:B------:R0:W-:Y:S01]  /*5df0*/  STG.E.128 desc[UR14][R66.64], R44 ;  /* 0x0000002c42007986 */ /* 0x0001e2000c101d0e */
[----:B------:R-:W-:Y:S05]  /*5e00*/  @!P0 BRA `(.L_x_3009) ;  /* 0x0000000000508947 */ /* 0x000fea0003800000 */
[----:B0-----:R-:W-:Y:S01]  /*5e10*/  IMAD.U32 R47, R2, 0x10000, RZ ;  /* 0x00010000022f7824 */ /* 0x001fe200078e00ff */
[----:B------:R-:W0:Y:S01]  /*5e20*/  LDC.64 R44, c[0x0][0x3b0] ;  /* 0x0000ec00ff2c7b82 */ /* 0x000e220000000a00 */
[----:B------:R-:W-:Y:S02]  /*5e30*/  LOP3.LUT R46, R0, 0xffff, RZ, 0xc0, !PT ;  /* 0x0000ffff002e7812 */ /* 0x000fe400078ec0ff */
[----:B------:R-:W-:Y:S02]  /*5e40*/  LOP3.LUT R66, R6, 0xff, RZ, 0xc0, !PT ;  /* 0x000000ff06427812 */ /* 0x000fe400078ec0ff */
[----:B------:R-:W-:Y:S02]  /*5e50*/  LOP3.LUT R67, R47, 0xff0000, RZ, 0xc0, !PT ;  /* 0x00ff00002f437812 */ /* 0x000fe400078ec0ff */
[----:B------:R-:W-:Y:S02]  /*5e60*/  PRMT R47, R3, 0x7104, RZ ;  /* 0x00007104032f7816 */ /* 0x000fe400000000ff */
[----:B------:R-:W-:Y:S01]  /*5e70*/  PRMT R52, R67, 0x4210, R46 ;  /* 0x0000421043347816 */ /* 0x000fe2000000002e */
[----:B------:R-:W-:Y:S01]  /*5e80*/  IMAD.WIDE.U32 R66, R66, 0x10000, RZ ;  /* 0x0001000042427825 */ /* 0x000fe200078e00ff */
[----:B------:R-:W-:-:S02]  /*5e90*/  LOP3.LUT R46, R5, 0xff, RZ, 0xc0, !PT ;  /* 0x000000ff052e7812 */ /* 0x000fc400078ec0ff */
        /* <DEDUP_REMOVED lines=11> */
.L_x_3009:
[----:B------:R-:W-:Y:S05]  /*5f50*/  @!P0 BRA `(.L_x_3010) ;  /* 0x0000000000108947 */ /* 0x000fea0003800000 */
[----:B-----5:R-:W2:Y:S01]  /*5f60*/  LDC.64 R40, c[0x0][0x390] ;  /* 0x0000e400ff287b82 */ /* 0x020ea20000000a00 */
[----:B------:R-:W-:-:S05]  /*5f70*/  IADD3 R43, PT, PT, R50, 0x80, RZ ;  /* 0x00000080322b7810 */ /* 0x000fca0007ffe0ff */
[----:B--2---:R-:W-:-:S06]  /*5f80*/  IMAD.WIDE.U32 R40, R43, 0x10, R40 ;  /* 0x000000102b287825 */ /* 0x004fcc00078e0028 */
[----:B------:R-:W5:Y:S02]  /*5f90*/  LDG.E.128 R40, desc[UR14][R40.64] ;  /* 0x0000000e28287981 */ /* 0x000f64000c1e1d00 */
.L_x_3010:
        /* <DEDUP_REMOVED lines=25> */
.L_x_3014:
        /* <DEDUP_REMOVED lines=12> */
.L_x_3015:
        /* <DEDUP_REMOVED lines=42> */
.L_x_3013:
        /* <DEDUP_REMOVED lines=11> */
.L_x_3012:
[----:B------:R-:W-:Y:S01]  /*6540*/  F2FP.F16.F32.PACK_AB R52, RZ, R67 ;  /* 0x00000043ff34723e */ /* 0x000fe200000000ff */
[----:B------:R-:W-:Y:S01]  /*6550*/  @!P1 HADD2.F32 R69, -RZ, R44.H1_H1 ;  /* 0x3000002cff459230 */ /* 0x000fe20000004100 */
[----:B------:R-:W-:Y:S01]  /*6560*/  @!P1 MOV R62, R58 ;  /* 0x0000003a003e9202 */ /* 0x000fe20000000f00 */
[----:B------:R-:W-:Y:S01]  /*6570*/  @!P1 IMAD.MOV.U32 R56, RZ, RZ, R54 ;  /* 0x000000ffff389224 */ /* 0x000fe200078e0036 */
        /* <DEDUP_REMOVED lines=16> */
.L_x_3018:
        /* <DEDUP_REMOVED lines=12> */
.L_x_3019:
        /* <DEDUP_REMOVED lines=42> */
.L_x_3017:
        /* <DEDUP_REMOVED lines=11> */
.L_x_3016:
[----:B------:R-:W-:Y:S01]  /*6a90*/  F2FP.F16.F32.PACK_AB R54, RZ, R69 ;  /* 0x00000045ff36723e */ /* 0x000fe200000000ff */
[----:B------:R-:W-:Y:S01]  /*6aa0*/  @!P1 HADD2.F32 R71, -RZ, R45.H0_H0 ;  /* 0x2000002dff479230 */ /* 0x000fe20000004100 */
        /* <DEDUP_REMOVED lines=18> */
.L_x_3022:
        /* <DEDUP_REMOVED lines=12> */
.L_x_3023:
        /* <DEDUP_REMOVED lines=42> */
.L_x_3021:
        /* <DEDUP_REMOVED lines=11> */
.L_x_3020:
        /* <DEDUP_REMOVED lines=20> */
.L_x_3026:
        /* <DEDUP_REMOVED lines=12> */
.L_x_3027:
        /* <DEDUP_REMOVED lines=42> */
.L_x_3025:
        /* <DEDUP_REMOVED lines=11> */
.L_x_3024:
        /* <DEDUP_REMOVED lines=20> */
.L_x_3030:
        /* <DEDUP_REMOVED lines=12> */
.L_x_3031:
        /* <DEDUP_REMOVED lines=40> */
[----:B------:R-:W-:Y:S01]  /*79b0*/  HFMA2 R44, -RZ, RZ, 0, 0 ;  /* 0x00000000ff2c7431 */ /* 0x000fe200000001ff */
[----:B------:R-:W-:-:S07]  /*79c0*/  LOP3.LUT R11, R74, UR41, R45, 0x96, !PT ;  /* 0x000000294a0b7c12 */ /* 0x000fce000f8e962d */
.L_x_3029:
        /* <DEDUP_REMOVED lines=11> */
.L_x_3028:
        /* <DEDUP_REMOVED lines=20> */
.L_x_3034:
        /* <DEDUP_REMOVED lines=12> */
.L_x_3035:
        /* <DEDUP_REMOVED lines=40> */
[----:B------:R-:W-:Y:S01]  /*7f00*/  HFMA2 R45, -RZ, RZ, 0, 0 ;  /* 0x00000000ff2d7431 */ /* 0x000fe200000001ff */
[----:B------:R-:W-:-:S07]  /*7f10*/  MOV R58, R44 ;  /* 0x0000002c003a7202 */ /* 0x000fce0000000f00 */
.L_x_3033:
        /* <DEDUP_REMOVED lines=11> */
.L_x_3032:
        /* <DEDUP_REMOVED lines=20> */
.L_x_3038:
        /* <DEDUP_REMOVED lines=12> */
.L_x_3039:
        /* <DEDUP_REMOVED lines=42> */
.L_x_3037:
        /* <DEDUP_REMOVED lines=11> */
.L_x_3036:
        /* <DEDUP_REMOVED lines=20> */
.L_x_3042:
        /* <DEDUP_REMOVED lines=12> */
.L_x_3043:
        /* <DEDUP_REMOVED lines=42> */
.L_x_3041:
        /* <DEDUP_REMOVED lines=11> */
.L_x_3040:
[----:B------:R-:W-:Y:S02]  /*8a70*/  F2FP.F16.F32.PACK_AB R47, RZ, R79 ;  /* 0x0000004fff2f723e */ /* 0x000fe400000000ff */
[----:B------:R-:W-:Y:S02]  /*8a80*/  PRMT R46, R64, 0x5410, R46 ;  /* 0x00005410402e7816 */ /* 0x000fe4000000002e */
[----:B------:R-:W-:Y:S02]  /*8a90*/  PRMT R45, R56, 0x5410, R62 ;  /* 0x00005410382d7816 */ /* 0x000fe4000000003e */
[----:B------:R-:W-:Y:S02]  /*8aa0*/  PRMT R44, R52, 0x5410, R54 ;  /* 0x00005410342c7816 */ /* 0x000fe40000000036 */
[----:B------:R-:W-:Y:S01]  /*8ab0*/  PRMT R47, R58, 0x5410, R47 ;  /* 0x000054103a2f7816 */ /* 0x000fe2000000002f */
[----:B------:R-:W-:Y:S06]  /*8ac0*/  BRA `(.L_x_3044) ;  /* 0x0000002400fc7947 */ /* 0x000fec0003800000 */
.L_x_3011:
[----:B0-----:R-:W-:Y:S01]  /*8ad0*/  MOV R67, RZ ;  /* 0x000000ff00437202 */ /* 0x001fe20000000f00 */
[----:B-1----:R-:W-:Y:S01]  /*8ae0*/  IMAD.MOV.U32 R44, RZ, RZ, R71 ;  /* 0x000000ffff2c7224 */ /* 0x002fe200078e0047 */
        /* <DEDUP_REMOVED lines=17> */
.L_x_3047:
        /* <DEDUP_REMOVED lines=12> */
.L_x_3048:
        /* <DEDUP_REMOVED lines=41> */
.L_x_3046:
        /* <DEDUP_REMOVED lines=9> */
.L_x_3045:
        /* <DEDUP_REMOVED lines=16> */
.L_x_3051:
        /* <DEDUP_REMOVED lines=12> */
.L_x_3052:
        /* <DEDUP_REMOVED lines=42> */
.L_x_3050:
        /* <DEDUP_REMOVED lines=9> */
.L_x_3049:
[----:B------:R-:W-:Y:S01]  /*94d0*/  F2FP.F16.F32.PACK_AB R54, RZ, R69 ;  /* 0x00000045ff36723e */ /* 0x000fe200000000ff */
[----:B------:R-:W-:Y:S01]  /*94e0*/  IMAD.MOV.U32 R71, RZ, RZ, RZ ;  /* 0x000000ffff477224 */ /* 0x000fe200078e00ff */
[----:B------:R-:W-:Y:S01]  /*94f0*/  MOV R44, R45 ;  /* 0x0000002d002c7202 */ /* 0x000fe20000000f00 */
        /* <DEDUP_REMOVED lines=13> */
.L_x_3055:
        /* <DEDUP_REMOVED lines=12> */
.L_x_3056:
        /* <DEDUP_REMOVED lines=42> */
.L_x_3054:
        /* <DEDUP_REMOVED lines=9> */
.L_x_3053:
        /* <DEDUP_REMOVED lines=16> */
.L_x_3059:
        /* <DEDUP_REMOVED lines=12> */
.L_x_3060:
        /* <DEDUP_REMOVED lines=42> */
.L_x_3058:
        /* <DEDUP_REMOVED lines=9> */
.L_x_3057:
        /* <DEDUP_REMOVED lines=16> */
.L_x_3063:
        /* <DEDUP_REMOVED lines=12> */
.L_x_3064:
        /* <DEDUP_REMOVED lines=42> */
.L_x_3062:
        /* <DEDUP_REMOVED lines=9> */
.L_x_3061:
        /* <DEDUP_REMOVED lines=16> */
.L_x_3067:
        /* <DEDUP_REMOVED lines=12> */
.L_x_3068:
        /* <DEDUP_REMOVED lines=42> */
.L_x_3066:
        /* <DEDUP_REMOVED lines=9> */
.L_x_3065:
        /* <DEDUP_REMOVED lines=16> */
.L_x_3071:
        /* <DEDUP_REMOVED lines=12> */
.L_x_3072:
        /* <DEDUP_REMOVED lines=42> */
.L_x_3070:
        /* <DEDUP_REMOVED lines=9> */
.L_x_3069:
        /* <DEDUP_REMOVED lines=16> */
.L_x_3075:
        /* <DEDUP_REMOVED lines=12> */
.L_x_3076:
        /* <DEDUP_REMOVED lines=42> */
.L_x_3074:
        /* <DEDUP_REMOVED lines=9> */
.L_x_3073:
[----:B------:R-:W-:Y:S02]  /*b270*/  F2FP.F16.F32.PACK_AB R47, RZ, R79 ;  /* 0x0000004fff2f723e */ /* 0x000fe400000000ff */
[----:B------:R-:W-:Y:S02]  /*b280*/  PRMT R46, R64, 0x5410, R66 ;  /* 0x00005410402e7816 */ /* 0x000fe40000000042 */
[----:B------:R-:W-:Y:S02]  /*b290*/  PRMT R45, R62, 0x5410, R58 ;  /* 0x000054103e2d7816 */ /* 0x000fe4000000003a */
[----:B------:R-:W-:Y:S02]  /*b2a0*/  PRMT R44, R56, 0x5410, R54 ;  /* 0x00005410382c7816 */ /* 0x000fe40000000036 */
[----:B------:R-:W-:-:S07]  /*b2b0*/  PRMT R47, R52, 0x5410, R47 ;  /* 0x00005410342f7816 */ /* 0x000fce000000002f */
.L_x_3044:
        /* <DEDUP_REMOVED lines=20> */
[----:B------:R-:W-:Y:S02]  /*b400*/  IADD3 R81, PT, PT, R50, 0x80, RZ ;  /* 0x0000008032517810 */ /* 0x000fe40007ffe0ff */
[----:B------:R-:W-:Y:S02]  /*b410*/  LOP3.LUT R91, R46, R86, R80, 0xfe, !PT ;  /* 0x000000562e5b7212 */ /* 0x000fe400078efe50 */
[----:B------:R-:W-:Y:S01]  /*b420*/  LOP3.LUT R47, R89, R47, RZ, 0xfc, !PT ;  /* 0x0000002f592f7212 */ /* 0x000fe200078efcff */
[----:B0-----:R-:W-:Y:S01]  /*b430*/  IMAD.WIDE.U32 R44, R81, 0x8, R44 ;  /* 0x00000008512c7825 */ /* 0x001fe200078e002c */
[----:B------:R-:W-:-:S05]  /*b440*/  LOP3.LUT R46, R91, 0xff, R8, 0xf8, !PT ;  /* 0x000000ff5b2e7812 */ /* 0x000fca00078ef808 */
[----:B------:R1:W-:Y:S02]  /*b450*/  STG.E.64 desc[UR14][R44.64], R46 ;  /* 0x0000002e2c007986 */ /* 0x0003e4000c101b0e */
.L_x_3077:
[----:B------:R-:W-:Y:S05]  /*b460*/  @!P0 BRA `(.L_x_3078) ;  /* 0x00000000000c8947 */ /* 0x000fea0003800000 */
[----:B-----5:R-:W2:Y:S02]  /*b470*/  LDC.64 R40, c[0x0][0x390] ;  /* 0x0000e400ff287b82 */ /* 0x020ea40000000a00 */
[----:B--2---:R-:W-:-:S06]  /*b480*/  IMAD.WIDE.U32 R40, R62, 0x10, R40 ;  /* 0x000000103e287825 */ /* 0x004fcc00078e0028 */
[----:B------:R-:W5:Y:S02]  /*b490*/  LDG.E.128 R40, desc[UR14][R40.64] ;  /* 0x0000000e28287981 */ /* 0x000f64000c1e1d00 */
.L_x_3078:
[----:B------:R-:W-:Y:S01]  /*b4a0*/  VIADD R54, R83, 0x100 ;  /* 0x0000010053367836 */ /* 0x000fe20000000000 */
[----:B------:R-:W-:Y:S06]  /*b4b0*/  BRA.U !UP0, `(.L_x_3079) ;  /* 0x0000002908c47547 */ /* 0x000fec000b800000 */
[----:B01----:R-:W0:Y:S02]  /*b4c0*/  LDC.64 R44, c[0x0][0x3a0] ;  /* 0x0000e800ff2c7b82 */ /* 0x003e240000000a00 */
        /* <DEDUP_REMOVED lines=22> */
.L_x_3082:
        /* <DEDUP_REMOVED lines=12> */
.L_x_3083:
        /* <DEDUP_REMOVED lines=42> */
.L_x_3081:
        /* <DEDUP_REMOVED lines=11> */
.L_x_3080:
        /* <DEDUP_REMOVED lines=20> */
.L_x_3086:
        /* <DEDUP_REMOVED lines=12> */
.L_x_3087:
        /* <DEDUP_REMOVED lines=42> */
.L_x_3085:
        /* <DEDUP_REMOVED lines=11> */
.L_x_3084:
        /* <DEDUP_REMOVED lines=20> */
.L_x_3090:
        /* <DEDUP_REMOVED lines=12> */
.L_x_3091:
        /* <DEDUP_REMOVED lines=42> */
.L_x_3089:
        /* <DEDUP_REMOVED lines=11> */
.L_x_3088:
        /* <DEDUP_REMOVED lines=20> */
.L_x_3094:
        /* <DEDUP_REMOVED lines=12> */
.L_x_3095:
        /* <DEDUP_REMOVED lines=42> */
.L_x_3093:
        /* <DEDUP_REMOVED lines=11> */
.L_x_3092:
        /* <DEDUP_REMOVED lines=20> */
.L_x_3098:
        /* <DEDUP_REMOVED lines=12> */
.L_x_3099:
        /* <DEDUP_REMOVED lines=42> */
.L_x_3097:
        /* <DEDUP_REMOVED lines=11> */
.L_x_3096:
        /* <DEDUP_REMOVED lines=20> */
.L_x_3102:
        /* <DEDUP_REMOVED lines=12> */
.L_x_3103:
        /* <DEDUP_REMOVED lines=42> */
.L_x_3101:
        /* <DEDUP_REMOVED lines=11> */
.L_x_3100:
        /* <DEDUP_REMOVED lines=20> */
.L_x_3106:
        /* <DEDUP_REMOVED lines=12> */
.L_x_3107:
        /* <DEDUP_REMOVED lines=42> */
.L_x_3105:
        /* <DEDUP_REMOVED lines=11> */
.L_x_3104:
        /* <DEDUP_REMOVED lines=20> */
.L_x_3110:
        /* <DEDUP_REMOVED lines=12> */
.L_x_3111:
        /* <DEDUP_REMOVED lines=42> */
.L_x_3109:
        /* <DEDUP_REMOVED lines=11> */
.L_x_3108:
[----:B------:R-:W-:Y:S02]  /*df70*/  F2FP.F16.F32.PACK_AB R47, RZ, R81 ;  /* 0x00000051ff2f723e */ /* 0x000fe400000000ff */
[----:B------:R-:W-:Y:S02]  /*df80*/  PRMT R46, R74, 0x5410, R76 ;  /* 0x000054104a2e7816 */ /* 0x000fe4000000004c */
[----:B------:R-:W-:Y:S02]  /*df90*/  PRMT R45, R68, 0x5410, R72 ;  /* 0x00005410442d7816 */ /* 0x000fe40000000048 */
[----:B------:R-:W-:Y:S02]  /*dfa0*/  PRMT R44, R64, 0x5410, R66 ;  /* 0x00005410402c7816 */ /* 0x000fe40000000042 */
[----:B------:R-:W-:Y:S01]  /*dfb0*/  PRMT R47, R70, 0x5410, R47 ;  /* 0x00005410462f7816 */ /* 0x000fe2000000002f */
[----:B------:R-:W-:Y:S06]  /*dfc0*/  BRA `(.L_x_3112) ;  /* 0x0000002800007947 */ /* 0x000fec0003800000 */
.L_x_3079:
[----:B------:R-:W-:Y:S01]  /*dfd0*/  MOV R89, RZ ;  /* 0x000000ff00597202 */ /* 0x000fe20000000f00 */
[----:B01----:R-:W-:Y:S01]  /*dfe0*/  IMAD.MOV.U32 R44, RZ, RZ, R68 ;  /* 0x000000ffff2c7224 */ /* 0x003fe200078e0044 */
        /* <DEDUP_REMOVED lines=17> */
.L_x_3115:
        /* <DEDUP_REMOVED lines=12> */
.L_x_3116:
        /* <DEDUP_REMOVED lines=42> */
.L_x_3114:
        /* <DEDUP_REMOVED lines=9> */
.L_x_3113:
        /* <DEDUP_REMOVED lines=16> */
.L_x_3119:
        /* <DEDUP_REMOVED lines=12> */
.L_x_3120:
        /* <DEDUP_REMOVED lines=42> */
.L_x_3118:
        /* <DEDUP_REMOVED lines=9> */
.L_x_3117:
        /* <DEDUP_REMOVED lines=16> */
.L_x_3123:
        /* <DEDUP_REMOVED lines=12> */
.L_x_3124:
        /* <DEDUP_REMOVED lines=42> */
.L_x_3122:
[----:B------:R-:W-:Y:S01]  /*ee40*/  I2FP.F32.U32 R6, R6 ;  /* 0x0000000600067245 */ /* 0x000fe20000201000 */
[----:B-----5:R-:W-:Y:S01]  /*ee50*/  HADD2.F32 R46, -RZ, R41.H0_H0 ;  /* 0x20000029ff2e7230 */ /* 0x020fe20000004100 */
[----:B------:R-:W-:-:S04]  /*ee60*/  MOV R45, 0x2f800000 ;  /* 0x2f800000002d7802 */ /* 0x000fc80000000f00 */
[----:B------:R-:W-:Y:S01]  /*ee70*/  FMUL.FTZ R46, R46, UR17 ;  /* 0x000000112e2e7c20 */ /* 0x000fe20008410000 */
[----:B------:R-:W-:-:S03]  /*ee80*/  FFMA.FTZ R6, R6, R45, 1.1641532182693481445e-10 ;  /* 0x2f00000006067423 */ /* 0x000fc6000001002d */
[----:B------:R-:W-:Y:S02]  /*ee90*/  FMUL.FTZ R46, R46, UR16 ;  /* 0x000000102e2e7c20 */ /* 0x000fe40008410000 */
[----:B------:R-:W-:-:S04]  /*eea0*/  FSETP.GTU.FTZ.AND P1, PT, R6, UR23, PT ;  /* 0x0000001706007c0b */ /* 0x000fc8000bf3c000 */
[----:B------:R-:W-:Y:S02]  /*eeb0*/  SEL R6, RZ, 0x1, P1 ;  /* 0x00000001ff067807 */ /* 0x000fe40000800000 */
[----:B------:R-:W-:-:S07]  /*eec0*/  FSEL R91, R46, RZ, !P1 ;  /* 0x000000ff2e5b7208 */ /* 0x000fce0004800000 */
.L_x_3121:
        /* <DEDUP_REMOVED lines=16> */
.L_x_3127:
        /* <DEDUP_REMOVED lines=12> */
.L_x_3128:
        /* <DEDUP_REMOVED lines=42> */
.L_x_3126:
        /* <DEDUP_REMOVED lines=9> */
.L_x_3125:
        /* <DEDUP_REMOVED lines=16> */
.L_x_3131:
        /* <DEDUP_REMOVED lines=12> */
.L_x_3132:
        /* <DEDUP_REMOVED lines=42> */
.L_x_3130:
        /* <DEDUP_REMOVED lines=9> */
.L_x_3129:
        /* <DEDUP_REMOVED lines=16> */
.L_x_3135:
        /* <DEDUP_REMOVED lines=12> */
.L_x_3136:
        /* <DEDUP_REMOVED lines=42> */
.L_x_3134:
        /* <DEDUP_REMOVED lines=9> */
.L_x_3133:
        /* <DEDUP_REMOVED lines=16> */
.L_x_3139:
        /* <DEDUP_REMOVED lines=12> */
.L_x_3140:
        /* <DEDUP_REMOVED lines=42> */
.L_x_3138:
        /* <DEDUP_REMOVED lines=9> */
.L_x_3137:
        /* <DEDUP_REMOVED lines=16> */
.L_x_3143:
        /* <DEDUP_REMOVED lines=12> */
.L_x_3144:
        /* <DEDUP_REMOVED lines=42> */
.L_x_3142:
        /* <DEDUP_REMOVED lines=9> */
.L_x_3141:
[----:B------:R-:W-:Y:S02]  /*10780*/  F2FP.F16.F32.PACK_AB R47, RZ, R81 ;  /* 0x00000051ff2f723e */ /* 0x000fe400000000ff */
[----:B------:R-:W-:Y:S02]  /*10790*/  PRMT R46, R74, 0x5410, R76 ;  /* 0x000054104a2e7816 */ /* 0x000fe4000000004c */
[----:B------:R-:W-:Y:S02]  /*107a0*/  PRMT R45, R70, 0x5410, R72 ;  /* 0x00005410462d7816 */ /* 0x000fe40000000048 */
[----:B------:R-:W-:Y:S02]  /*107b0*/  PRMT R44, R68, 0x5410, R66 ;  /* 0x00005410442c7816 */ /* 0x000fe40000000042 */
[----:B------:R-:W-:-:S07]  /*107c0*/  PRMT R47, R64, 0x5410, R47 ;  /* 0x00005410402f7816 */ /* 0x000fce000000002f */
.L_x_3112:
        /* <DEDUP_REMOVED lines=47> */
.L_x_3145:
[----:B0-----:R-:W0:Y:S01]  /*10ac0*/  SHFL.BFLY PT, R45, R54, 0x1, 0x1f ;  /* 0x0c201f00362d7f89 */ /* 0x001e2200000e0000 */
[----:B------:R-:W-:Y:S01]  /*10ad0*/  BSSY.RECONVERGENT B0, `(.L_x_3146) ;  /* 0x0000051000007945 */ /* 0x000fe20003800200 */
        /* <DEDUP_REMOVED lines=80> */
.L_x_3147:
[----:B------:R-:W-:Y:S05]  /*10fe0*/  BSYNC.RECONVERGENT B0 ;  /* 0x0000000000007941 */ /* 0x000fea0003800200 */
.L_x_3146:
        /* <DEDUP_REMOVED lines=12> */
.L_x_3149:
[----:B------:R-:W-:Y:S05]  /*110b0*/  BSYNC.RECONVERGENT B0 ;  /* 0x0000000000007941 */ /* 0x000fea0003800200 */
.L_x_3148:
        /* <DEDUP_REMOVED lines=15> */
[----:B------:R-:W-:Y:S01]  /*111b0*/  FFMA.FTZ R83, R68, R44, R83 ;  /* 0x0000002c44537223 */ /* 0x000fe20000010053 */
[----:B------:R-:W2:Y:S01]  /*111c0*/  LDC R62, c[0x0][0x448] ;  /* 0x00011200ff3e7b82 */ /* 0x000ea20000000800 */
        /* <DEDUP_REMOVED lines=19> */
[----:B------:R-:W0:Y:S02]  /*11300*/  @!P1 LDC.64 R44, c[0x0][0x3c8] ;  /* 0x0000f200ff2c9b82 */ /* 0x000e240000000a00 */
[----:B------:R-:W1:Y:S01]  /*11310*/  SHFL.IDX PT, R83, R83, RZ, 0x1f ;  /* 0x00001fff53537589 */ /* 0x000e6200000e0000 */
[----:B------:R-:W-:-:S05]  /*11320*/  FFMA.FTZ R64, R64, R46, R47 ;  /* 0x0000002e40407223 */ /* 0x000fca000001002f */
[----:B------:R-:W3:Y:S01]  /*11330*/  @!P1 LDC.64 R46, c[0x0][0x3c0] ;  /* 0x0000f000ff2e9b82 */ /* 0x000ee20000000a00 */
[----:B------:R-:W2:Y:S01]  /*11340*/  SHFL.IDX PT, R64, R64, RZ, 0x1f ;  /* 0x00001fff40407589 */ /* 0x000ea200000e0000 */
[----:B-1----:R-:W-:-:S05]  /*11350*/  FMUL.FTZ R54, R83, R83 ;  /* 0x0000005353367220 */ /* 0x002fca0000410000 */
[----:B------:R-:W-:Y:S01]  /*11360*/  FSEL R61, R54, RZ, P0 ;  /* 0x000000ff363d7208 */ /* 0x000fe20000000000 */
[----:B--2---:R-:W-:Y:S01]  /*11370*/  FFMA.FTZ R54, R64, UR25, R62 ;  /* 0x0000001940367c23 */ /* 0x004fe2000801003e */
[----:B------:R-:W-:-:S03]  /*11380*/  IMAD.U32 R62, RZ, RZ, UR7 ;  /* 0x00000007ff3e7e24 */ /* 0x000fc6000f8e00ff */
[----:B------:R-:W-:Y:S01]  /*11390*/  FADD.FTZ R61, R54, R61 ;  /* 0x0000003d363d7221 */ /* 0x000fe20000010000 */
[----:B------:R-:W-:Y:S01]  /*113a0*/  MOV R54, UR7 ;  /* 0x0000000700367c02 */ /* 0x000fe20008000f00 */
[----:B0-----:R-:W-:-:S04]  /*113b0*/  @!P1 IMAD.WIDE R44, R62, 0x4, R44 ;  /* 0x000000043e2c9825 */ /* 0x001fc800078e022c */
[----:B------:R-:W0:Y:S01]  /*113c0*/  MUFU.RSQ R61, R61 ;  /* 0x0000003d003d7308 */ /* 0x000e220000001400 */
[----:B---3--:R-:W-:-:S05]  /*113d0*/  @!P1 IMAD.WIDE R46, R54, 0x4, R46 ;  /* 0x00000004362e9825 */ /* 0x008fca00078e022e */
[----:B------:R1:W-:Y:S04]  /*113e0*/  @!P1 STG.E desc[UR14][R46.64], R83 ;  /* 0x000000532e009986 */ /* 0x0003e8000c10190e */
[----:B0-----:R1:W-:Y:S01]  /*113f0*/  @!P1 STG.E desc[UR14][R44.64], R61 ;  /* 0x0000003d2c009986 */ /* 0x0013e2000c10190e */
[----:B------:R-:W-:Y:S05]  /*11400*/  BRA.U !UP0, `(.L_x_3150) ;  /* 0x0000000908507547 */ /* 0x000fea000b800000 */
[----:B-1----:R-:W-:Y:S01]  /*11410*/  FSEL R44, R83, RZ, !P0 ;  /* 0x000000ff532c7208 */ /* 0x002fe20004000000 */
[----:B------:R-:W-:Y:S01]  /*11420*/  HADD2.F32 R47, -RZ, R24.H0_H0 ;  /* 0x20000018ff2f7230 */ /* 0x000fe20000004100 */
[----:B------:R-:W-:Y:S01]  /*11430*/  UIADD3 UR4, UPT, UPT, UR6, -0x1, URZ ;  /* 0xffffffff06047890 */ /* 0x000fe2000fffe0ff */
[--C-:B------:R-:W-:Y:S02]  /*11440*/  HADD2.F32 R45, -RZ, R36.reuse.H1_H1 ;  /* 0x30000024ff2d7230 */ /* 0x100fe40000004100 */
        /* <DEDUP_REMOVED lines=24> */
[----:B------:R-:W-:-:S02]  /*115d0*/  HADD2.F32 R49, -RZ, R36.H0_H0 ;  /* 0x20000024ff317230 */ /* 0x000fc40000004100 */
[C---:B------:R-:W-:Y:S01]  /*115e0*/  FMUL.FTZ R46, R61.reuse, R46 ;  /* 0x0000002e3d2e7220 */ /* 0x040fe20000410000 */
[----:B------:R-:W-:Y:S02]  /*115f0*/  HADD2.F32 R44, -RZ, R24.H1_H1 ;  /* 0x30000018ff2c7230 */ /* 0x000fe40000004100 */
        /* <DEDUP_REMOVED lines=25> */
[----:B------:R-:W-:Y:S01]  /*11790*/  HADD2.F32 R57, -RZ, R38.H0_H0 ;  /* 0x20000026ff397230 */ /* 0x000fe20000004100 */
[----:B------:R-:W-:Y:S01]  /*117a0*/  UIMAD UR4, UR4, UR22, URZ ;  /* 0x00000016040472a4 */ /* 0x000fe2000f8e02ff */
[----:B------:R-:W-:-:S02]  /*117b0*/  HADD2.F32 R59, -RZ, R26.H0_H0 ;  /* 0x2000001aff3b7230 */ /* 0x000fc40000004100 */
[----:B------:R-:W-:Y:S01]  /*117c0*/  HADD2.F32 R51, -RZ, R37.H0_H0 ;  /* 0x20000025ff337230 */ /* 0x000fe20000004100 */
[----:B------:R-:W-:Y:S01]  /*117d0*/  USHF.R.S32.HI UR5, URZ, 0x1f, UR4 ;  /* 0x0000001fff057899 */ /* 0x000fe20008011404 */
[----:B------:R-:W-:Y:S02]  /*117e0*/  HADD2.F32 R45, -RZ, R25.H0_H0 ;  /* 0x20000019ff2d7230 */ /* 0x000fe40000004100 */
[----:B------:R-:W-:Y:S01]  /*117f0*/  FFMA.FTZ R46, R66, R57, R59 ;  /* 0x00000039422e7223 */ /* 0x000fe2000001003b */
[----:B------:R-:W-:Y:S01]  /*11800*/  HADD2.F32 R47, -RZ, R37.H1_H1 ;  /* 0x30000025ff2f7230 */ /* 0x000fe20000004100 */
[----:B------:R-:W-:Y:S01]  /*11810*/  ULEA.HI UR5, UR5, UR4, URZ, 0x3 ;  /* 0x0000000405057291 */ /* 0x000fe2000f8f18ff */
[----:B------:R-:W-:Y:S02]  /*11820*/  HADD2.F32 R55, -RZ, R25.H1_H1 ;  /* 0x30000019ff377230 */ /* 0x000fe40000004100 */
[----:B------:R-:W-:Y:S01]  /*11830*/  FFMA.FTZ R51, R62, R51, R45 ;  /* 0x000000333e337223 */ /* 0x000fe2000001002d */
[----:B------:R-:W-:-:S02]  /*11840*/  HADD2.F32 R61, -RZ, R38.H1_H1 ;  /* 0x30000026ff3d7230 */ /* 0x000fc40000004100 */
[----:B------:R-:W-:Y:S02]  /*11850*/  HADD2.F32 R63, -RZ, R26.H1_H1 ;  /* 0x3000001aff3f7230 */ /* 0x000fe40000004100 */
[----:B------:R-:W-:Y:S01]  /*11860*/  FFMA.FTZ R54, R64, R47, R55 ;  /* 0x0000002f40367223 */ /* 0x000fe20000010037 */
[----:B------:R-:W-:Y:S02]  /*11870*/  HADD2.F32 R65, -RZ, R39.H0_H0 ;  /* 0x20000027ff417230 */ /* 0x000fe40000004100 */
[----:B------:R-:W-:Y:S02]  /*11880*/  HADD2.F32 R67, -RZ, R27.H0_H0 ;  /* 0x2000001bff437230 */ /* 0x000fe40000004100 */
[----:B------:R-:W-:Y:S01]  /*11890*/  FFMA.FTZ R57, R68, R61, R63 ;  /* 0x0000003d44397223 */ /* 0x000fe2000001003f */
[----:B------:R-:W-:Y:S02]  /*118a0*/  HADD2.F32 R45, -RZ, R39.H1_H1 ;  /* 0x30000027ff2d7230 */ /* 0x000fe40000004100 */
[----:B------:R-:W-:-:S02]  /*118b0*/  HADD2.F32 R55, -RZ, R27.H1_H1 ;  /* 0x3000001bff377230 */ /* 0x000fc40000004100 */
[----:B------:R-:W-:Y:S01]  /*118c0*/  FFMA.FTZ R47, R70, R65, R67 ;  /* 0x00000041462f7223 */ /* 0x000fe20000010043 */
[----:B------:R-:W-:Y:S01]  /*118d0*/  HADD2.F32 R59, -RZ, R32.H0_H0 ;  /* 0x20000020ff3b7230 */ /* 0x000fe20000004100 */
[----:B------:R-:W-:Y:S01]  /*118e0*/  F2FP.F16.F32.PACK_AB R46, R57, R46 ;  /* 0x0000002e392e723e */ /* 0x000fe200000000ff */
[----:B------:R-:W-:Y:S02]  /*118f0*/  HADD2.F32 R61, -RZ, R20.H0_H0 ;  /* 0x20000014ff3d7230 */ /* 0x000fe40000004100 */
[----:B------:R-:W-:Y:S01]  /*11900*/  FFMA.FTZ R72, R72, R45, R55 ;  /* 0x0000002d48487223 */ /* 0x000fe20000010037 */
[----:B------:R-:W-:Y:S02]  /*11910*/  HADD2.F32 R63, -RZ, R32.H1_H1 ;  /* 0x30000020ff3f7230 */ /* 0x000fe40000004100 */
[----:B------:R-:W-:Y:S02]  /*11920*/  HADD2.F32 R65, -RZ, R20.H1_H1 ;  /* 0x30000014ff417230 */ /* 0x000fe40000004100 */
[----:B------:R-:W-:Y:S01]  /*11930*/  FFMA.FTZ R74, R74, R59, R61 ;  /* 0x0000003b4a4a7223 */ /* 0x000fe2000001003d */
[----:B------:R-:W-:Y:S01]  /*11940*/  HADD2.F32 R67, -RZ, R33.H0_H0 ;  /* 0x20000021ff437230 */ /* 0x000fe20000004100 */
[----:B------:R-:W-:Y:S01]  /*11950*/  F2FP.F16.F32.PACK_AB R47, R72, R47 ;  /* 0x0000002f482f723e */ /* 0x000fe200000000ff */
        /* <DEDUP_REMOVED lines=8> */
[----:B------:R-:W-:Y:S01]  /*119e0*/  HADD2.F32 R71, -RZ, R33.H1_H1 ;  /* 0x30000021ff477230 */ /* 0x000fe20000004100 */
[----:B------:R-:W0:Y:S01]  /*119f0*/  LDC.64 R44, c[0x0][0x428] ;  /* 0x00010a00ff2c7b82 */ /* 0x000e220000000a00 */
[----:B------:R-:W-:-:S02]  /*11a00*/  HADD2.F32 R73, -RZ, R21.H1_H1 ;  /* 0x30000015ff497230 */ /* 0x000fc40000004100 */
        /* <DEDUP_REMOVED lines=8> */
[----:B------:R-:W-:Y:S02]  /*11a90*/  HADD2.F32 R73, -RZ, R23.H1_H1 ;  /* 0x30000017ff497230 */ /* 0x000fe40000004100 */
[----:B------:R-:W-:Y:S01]  /*11aa0*/  FFMA.FTZ R61, R92, R61, R63 ;  /* 0x0000003d5c3d7223 */ /* 0x000fe2000001003f */
[----:B------:R-:W-:Y:S01]  /*11ab0*/  HADD2.F32 R65, -RZ, R30.H0_H0 ;  /* 0x2000001eff417230 */ /* 0x000fe20000004100 */
[----:B------:R-:W-:Y:S01]  /*11ac0*/  MOV R63, UR5 ;  /* 0x00000005003f7c02 */ /* 0x000fe20008000f00 */
[----:B------:R-:W-:Y:S02]  /*11ad0*/  HADD2.F32 R67, -RZ, R18.H0_H0 ;  /* 0x20000012ff437230 */ /* 0x000fe40000004100 */
[----:B------:R-:W-:Y:S01]  /*11ae0*/  FFMA.FTZ R71, R88, R71, R73 ;  /* 0x0000004758477223 */ /* 0x000fe20000010049 */
[----:B------:R-:W-:Y:S01]  /*11af0*/  HADD2.F32 R62, -RZ, R29.H0_H0 ;  /* 0x2000001dff3e7230 */ /* 0x000fe20000004100 */
[----:B------:R-:W-:Y:S01]  /*11b00*/  LEA.HI.SX32 R63, R63, R60, 0x1d ;  /* 0x0000003c3f3f7211 */ /* 0x000fe200078feaff */
[----:B------:R-:W-:-:S02]  /*11b10*/  HADD2.F32 R64, -RZ, R17.H0_H0 ;  /* 0x20000011ff407230 */ /* 0x000fc40000004100 */
[----:B------:R-:W-:Y:S01]  /*11b20*/  FFMA.FTZ R70, R48, R65, R67 ;  /* 0x0000004130467223 */ /* 0x000fe20000010043 */
[----:B------:R-:W-:Y:S01]  /*11b30*/  HADD2.F32 R68, -RZ, R29.H1_H1 ;  /* 0x3000001dff447230 */ /* 0x000fe20000004100 */
[----:B------:R-:W-:Y:S01]  /*11b40*/  IADD3 R67, PT, PT, R63, 0x100, RZ ;  /* 0x000001003f437810 */ /* 0x000fe20007ffe0ff */
[----:B------:R-:W-:Y:S02]  /*11b50*/  HADD2.F32 R66, -RZ, R17.H1_H1 ;  /* 0x30000011ff427230 */ /* 0x000fe40000004100 */
[----:B------:R-:W-:Y:S01]  /*11b60*/  FFMA.FTZ R91, R91, R62, R64 ;  /* 0x0000003e5b5b7223 */ /* 0x000fe20000010040 */
[----:B------:R-:W-:Y:S02]  /*11b70*/  HADD2.F32 R73, -RZ, R30.H1_H1 ;  /* 0x3000001eff497230 */ /* 0x000fe40000004100 */
[----:B------:R-:W-:Y:S02]  /*11b80*/  HADD2.F32 R65, -RZ, R18.H1_H1 ;  /* 0x30000012ff417230 */ /* 0x000fe40000004100 */
[----:B------:R-:W-:Y:S01]  /*11b90*/  FFMA.FTZ R68, R93, R68, R66 ;  /* 0x000000445d447223 */ /* 0x000fe20000010042 */
[----:B------:R-:W-:-:S02]  /*11ba0*/  HADD2.F32 R48, -RZ, R31.H0_H0 ;  /* 0x2000001fff307230 */ /* 0x000fc40000004100 */
[----:B------:R-:W-:Y:S02]  /*11bb0*/  HADD2.F32 R62, -RZ, R19.H0_H0 ;  /* 0x20000013ff3e7230 */ /* 0x000fe40000004100 */
[----:B------:R-:W-:Y:S01]  /*11bc0*/  FFMA.FTZ R73, R50, R73, R65 ;  /* 0x0000004932497223 */ /* 0x000fe20000010041 */
[----:B------:R-:W-:Y:S01]  /*11bd0*/  HADD2.F32 R64, -RZ, R31.H1_H1 ;  /* 0x3000001fff407230 */ /* 0x000fe20000004100 */
[----:B------:R-:W-:Y:S01]  /*11be0*/  F2FP.F16.F32.PACK_AB R50, R69, R82 ;  /* 0x000000524532723e */ /* 0x000fe200000000ff */
[----:B------:R-:W-:Y:S02]  /*11bf0*/  HADD2.F32 R66, -RZ, R19.H1_H1 ;  /* 0x30000013ff427230 */ /* 0x000fe40000004100 */
[----:B------:R-:W-:Y:S01]  /*11c00*/  FFMA.FTZ R53, R53, R48, R62 ;  /* 0x0000003035357223 */ /* 0x000fe2000001003e */
[----:B------:R-:W-:Y:S01]  /*11c10*/  HADD2.F32 R75, -RZ, R28.H0_H0 ;  /* 0x2000001cff4b7230 */ /* 0x000fe20000004100 */
[----:B------:R-:W-:Y:S01]  /*11c20*/  F2FP.F16.F32.PACK_AB R48, R55, R74 ;  /* 0x0000004a3730723e */ /* 0x000fe200000000ff */
[----:B------:R-:W-:-:S02]  /*11c30*/  HADD2.F32 R77, -RZ, R16.H0_H0 ;  /* 0x20000010ff4d7230 */ /* 0x000fc40000004100 */
[----:B------:R-:W-:Y:S01]  /*11c40*/  FFMA.FTZ R76, R81, R64, R66 ;  /* 0x00000040514c7223 */ /* 0x000fe20000010042 */
[C---:B------:R-:W-:Y:S02]  /*11c50*/  VIADD R65, R63.reuse, 0x80 ;  /* 0x000000803f417836 */ /* 0x040fe40000000000 */
[----:B0-----:R-:W-:-:S04]  /*11c60*/  IMAD.WIDE.U32 R62, R63, 0x10, R44 ;  /* 0x000000103f3e7825 */ /* 0x001fc800078e002c */
[----:B------:R-:W-:Y:S01]  /*11c70*/  FFMA.FTZ R90, R90, R75, R77 ;  /* 0x0000004b5a5a7223 */ /* 0x000fe2000001004d */
[----:B------:R-:W-:Y:S01]  /*11c80*/  F2FP.F16.F32.PACK_AB R55, R76, R53 ;  /* 0x000000354c37723e */ /* 0x000fe200000000ff */
[----:B------:R-:W-:Y:S01]  /*11c90*/  IMAD.WIDE.U32 R64, R65, 0x10, R44 ;  /* 0x0000001041407825 */ /* 0x000fe200078e002c */
[----:B------:R-:W-:-:S03]  /*11ca0*/  F2FP.F16.F32.PACK_AB R53, R68, R91 ;  /* 0x0000005b4435723e */ /* 0x000fc600000000ff */
[----:B------:R-:W-:Y:S01]  /*11cb0*/  IMAD.WIDE.U32 R66, R67, 0x10, R44 ;  /* 0x0000001043427825 */ /* 0x000fe200078e002c */
[----:B------:R-:W-:Y:S02]  /*11cc0*/  F2FP.F16.F32.PACK_AB R45, R54, R51 ;  /* 0x00000033362d723e */ /* 0x000fe400000000ff */
[----:B------:R-:W-:Y:S02]  /*11cd0*/  F2FP.F16.F32.PACK_AB R44, R52, R49 ;  /* 0x00000031342c723e */ /* 0x000fe400000000ff */
[----:B------:R-:W-:Y:S02]  /*11ce0*/  F2FP.F16.F32.PACK_AB R51, R71, R86 ;  /* 0x000000564733723e */ /* 0x000fe400000000ff */
[----:B------:R-:W-:Y:S01]  /*11cf0*/  F2FP.F16.F32.PACK_AB R49, R59, R78 ;  /* 0x0000004e3b31723e */ /* 0x000fe200000000ff */
[----:B------:R0:W-:Y:S01]  /*11d00*/  STG.E.128 desc[UR14][R62.64], R44 ;  /* 0x0000002c3e007986 */ /* 0x0001e2000c101d0e */
[----:B------:R-:W-:Y:S02]  /*11d10*/  F2FP.F16.F32.PACK_AB R54, R73, R70 ;  /* 0x000000464936723e */ /* 0x000fe400000000ff */
[----:B------:R-:W-:Y:S01]  /*11d20*/  F2FP.F16.F32.PACK_AB R52, R61, R90 ;  /* 0x0000005a3d34723e */ /* 0x000fe200000000ff */
[----:B------:R0:W-:Y:S04]  /*11d30*/  STG.E.128 desc[UR14][R64.64], R48 ;  /* 0x0000003040007986 */ /* 0x0001e8000c101d0e */
[----:B------:R0:W-:Y:S02]  /*11d40*/  STG.E.128 desc[UR14][R66.64], R52 ;  /* 0x0000003442007986 */ /* 0x0001e4000c101d0e */
.L_x_3150:
[----:B------:R-:W-:Y:S02]  /*11d50*/  UIADD3 UR7, UPT, UPT, UR7, UR20, URZ ;  /* 0x0000001407077290 */ /* 0x000fe4000fffe0ff */
[----:B------:R-:W-:Y:S02]  /*11d60*/  UPLOP3.LUT UP1, UPT, UPT, UPT, UP1, 0x40, 0x4 ;  /* 0x000000000004789c */ /* 0x000fe40003f2e810 */
[----:B------:R-:W-:-:S09]  /*11d70*/  UISETP.GE.AND UP0, UPT, UR7, UR21, UPT ;  /* 0x000000150700728c */ /* 0x000fd2000bf06270 */
[----:B------:R-:W-:Y:S05]  /*11d80*/  BRA.U !UP0, `(.L_x_3151) ;  /* 0xfffffee908c47547 */ /* 0x000fea000b83ffff */
[----:B------:R-:W-:Y:S05]  /*11d90*/  EXIT ;  /* 0x000000000000794d */ /* 0x000fea0003800000 */
.L_x_3152:
        /* <DEDUP_REMOVED lines=14> */
.L_x_20758:


//--------------------- .text._ZN10layer_norm13ln_fwd_kernelINS_13Kernel_traitsI6__halfS2_S2_S2_fjLj3072ELj1ELj1ELj4ELj16ENS_18Kernel_traits_baseILj3072ES2_S2_S2_S2_fjLj128EEEEELb1ELb1ELb0ELb0EEEvNS_9FwdParamsE --------------------------
	.section	.text._ZN10layer_norm13ln_fwd_kernelINS_13Kernel_traitsI6__halfS2_S2_S2_fjLj3072ELj1ELj1ELj4ELj16ENS_18Kernel_traits_baseILj3072ES2_S2_S2_S2_fjLj128EEEEELb1ELb1ELb0ELb0EEEvNS_9FwdParamsE,"ax",@progbits
	.align	128
        .global         _ZN10layer_norm13ln_fwd_kernelINS_13Kernel_traitsI6__halfS2_S2_S2_fjLj3072ELj1ELj1ELj4ELj16ENS_18Kernel_traits_baseILj3072ES2_S2_S2_S2_fjLj128EEEEELb1ELb1ELb0ELb0EEEvNS_9FwdParamsE
        .type           _ZN10layer_norm13ln_fwd_kernelINS_13Kernel_traitsI6__halfS2_S2_S2_fjLj3072ELj1ELj1ELj4ELj16ENS_18Kernel_traits_baseILj3072ES2_S2_S2_S2_fjLj128EEEEELb1ELb1ELb0ELb0EEEvNS_9FwdParamsE,@function
        .size           _ZN10layer_norm13ln_fwd_kernelINS_13Kernel_traitsI6__halfS2_S2_S2_fjLj3072ELj1ELj1ELj4ELj16ENS_18Kernel_traits_baseILj3072ES2_S2_S2_S2_fjLj128EEEEELb1ELb1ELb0ELb0EEEvNS_9FwdParamsE,(.L_x_20759 - _ZN10layer_norm13ln_fwd_kernelINS_13Kernel_traitsI6__halfS2_S2_S2_fjLj3072ELj1ELj1ELj4ELj16ENS_18Kernel_traits_baseILj3072ES2_S2_S2_S2_fjLj128EEEEELb1ELb1ELb0ELb0EEEvNS_9FwdParamsE)
        .other          _ZN10layer_norm13ln_fwd_kernelINS_13Kernel_traitsI6__halfS2_S2_S2_fjLj3072ELj1ELj1ELj4ELj16ENS_18Kernel_traits_baseILj3072ES2_S2_S2_S2_fjLj128EEEEELb1ELb1ELb0ELb0EEEvNS_9FwdParamsE,@"STO_CUDA_ENTRY STV_DEFAULT"
_ZN10layer_norm13ln_fwd_kernelINS_13Kernel_traitsI6__halfS2_S2_S2_fjLj3072ELj1ELj1ELj4ELj16ENS_18Kernel_traits_baseILj3072ES2_S2_S2_S2_fjLj128EEEEELb1ELb1ELb0ELb0EEEvNS_9FwdParamsE:
.text._ZN10layer_norm13ln_fwd_kernelINS_13Kernel_traitsI6__halfS2_S2_S2_fjLj3072ELj1ELj1ELj4ELj16ENS_18Kernel_traits_baseILj3072ES2_S2_S2_S2_fjLj128EEEEELb1ELb1ELb0ELb0EEEvNS_9FwdParamsE:
        /* <DEDUP_REMOVED lines=19> */
[----:B----4-:R-:W-:-:S06]  /*0130*/  LOP3.LUT R9, R0, 0x60, RZ, 0xc0, !PT ;  /* 0x0000006000097812 */ /* 0x010fcc00078ec0ff */
[----:B------:R-:W0:Y:S01]  /*0140*/  LDC R11, c[0x0][0x360] ;  /* 0x0000d800ff0b7b82 */ /* 0x000e220000000800 */
[----:B--2---:R-:W-:Y:S02]  /*0150*/  @P0 R2UR UR9, R3 ;  /* 0x00000000030902ca */ /* 0x004fe400000e0000 */
[----:B-----5:R-:W-:Y:S02]  /*0160*/  SHF.R.S32.HI R3, RZ, 0x1f, R6 ;  /* 0x0000001fff037819 */ /* 0x020fe40000011406 */
[----:B------:R-:W-:Y:S02]  /*0170*/  @P0 R2UR UR8, R2 ;  /* 0x00000000020802ca */ /* 0x000fe400000e0000 */
[----:B---3--:R-:W-:Y:S02]  /*0180*/  @P0 IADD3 R78, P1, PT, R4, R7, RZ ;  /* 0x00000007044e0210 */ /* 0x008fe40007f3e0ff */
[----:B------:R-:W-:Y:S02]  /*0190*/  LOP3.LUT R2, R9, 0x1f, R0, 0xf8, !PT ;  /* 0x0000001f09027812 */ /* 0x000fe400078ef800 */
[----:B------:R-:W-:-:S02]  /*01a0*/  LEA.HI R3, R3, R6, RZ, 0x3 ;  /* 0x0000000603037211 */ /* 0x000fc400078f18ff */
[----:B------:R-:W-:Y:S01]  /*01b0*/  @P0 IADD3.X R79, PT, PT, RZ, R5, RZ, P1, !PT ;  /* 0x00000005ff4f0210 */ /* 0x000fe20000ffe4ff */
[----:B------:R-:W-:Y:S01]  /*01c0*/  UIADD3 UR17, UPT, UPT, UR9, -0x4498517b, URZ ;  /* 0xbb67ae8509117890 */ /* 0x000fe2000fffe0ff */
[----:B------:R-:W-:Y:S01]  /*01d0*/  LOP3.LUT R5, R2, 0x7f, RZ, 0x3c, !PT ;  /* 0x0000007f02057812 */ /* 0x000fe200078e3cff */
[----:B------:R-:W-:Y:S01]  /*01e0*/  UIADD3 UR19, UPT, UPT, UR9, 0x76cf5d0a, URZ ;  /* 0x76cf5d0a09137890 */ /* 0x000fe2000fffe0ff */
[----:B------:R-:W-:Y:S01]  /*01f0*/  SHF.R.S32.HI R8, RZ, 0x3, R3 ;  /* 0x00000003ff087819 */ /* 0x000fe20000011403 */
[----:B0-----:R-:W-:Y:S01]  /*0200*/  IMAD R3, R11, UR10, R0 ;  /* 0x0000000a0b037c24 */ /* 0x001fe2000f8e0200 */
[----:B------:R-:W-:Y:S01]  /*0210*/  LOP3.LUT R4, R0, 0x1f, RZ, 0xc0, !PT ;  /* 0x0000001f00047812 */ /* 0x000fe200078ec0ff */
[----:B------:R-:W-:Y:S01]  /*0220*/  UIADD3 UR16, UPT, UPT, UR8, -0x61c88647, URZ ;  /* 0x9e3779b908107890 */ /* 0x000fe2000fffe0ff */
[----:B------:R-:W-:Y:S01]  /*0230*/  SHF.R.U64 R6, R78, 0x2, R79 ;  /* 0x000000024e067819 */ /* 0x000fe2000000124f */
[----:B------:R-:W-:Y:S01]  /*0240*/  IMAD.IADD R5, R8, 0x1, R5 ;  /* 0x0000000108057824 */ /* 0x000fe200078e0205 */
[----:B------:R-:W-:Y:S01]  /*0250*/  SHF.R.U32.HI R7, RZ, 0x2, R79 ;  /* 0x00000002ff077819 */ /* 0x000fe2000001164f */
[----:B------:R-:W-:-:S02]  /*0260*/  UIADD3 UR18, UPT, UPT, UR8, 0x3c6ef372, URZ ;  /* 0x3c6ef37208127890 */ /* 0x000fc4000fffe0ff */
[----:B------:R-:W-:Y:S02]  /*0270*/  UIADD3 UR20, UPT, UPT, UR8, -0x255992d5, URZ ;  /* 0xdaa66d2b08147890 */ /* 0x000fe4000fffe0ff */
[----:B------:R-:W-:Y:S02]  /*0280*/  UIADD3 UR21, UPT, UPT, UR9, 0x32370b8f, URZ ;  /* 0x32370b8f09157890 */ /* 0x000fe4000fffe0ff */
[----:B------:R-:W-:Y:S02]  /*0290*/  UIADD3 UR22, UPT, UPT, UR8, 0x78dde6e4, URZ ;  /* 0x78dde6e408167890 */ /* 0x000fe4000fffe0ff */
[----:B------:R-:W-:Y:S02]  /*02a0*/  UIADD3 UR23, UPT, UPT, UR9, -0x126145ec, URZ ;  /* 0xed9eba1409177890 */ /* 0x000fe4000fffe0ff */
[----:B------:R-:W-:Y:S02]  /*02b0*/  UIADD3 UR24, UPT, UPT, UR8, 0x1715609d, URZ ;  /* 0x1715609d08187890 */ /* 0x000fe4000fffe0ff */
[----:B------:R-:W-:-:S02]  /*02c0*/  UIADD3 UR25, UPT, UPT, UR9, -0x56f99767, URZ ;  /* 0xa906689909197890 */ /* 0x000fc4000fffe0ff */
[----:B------:R-:W-:Y:S02]  /*02d0*/  UIADD3 UR26, UPT, UPT, UR8, -0x4ab325aa, URZ ;  /* 0xb54cda56081a7890 */ /* 0x000fe4000fffe0ff */
[----:B------:R-:W-:Y:S02]  /*02e0*/  UIADD3 UR27, UPT, UPT, UR9, 0x646e171e, URZ ;  /* 0x646e171e091b7890 */ /* 0x000fe4000fffe0ff */
[----:B------:R-:W-:Y:S02]  /*02f0*/  UIADD3 UR28, UPT, UPT, UR8, 0x5384540f, URZ ;  /* 0x5384540f081c7890 */ /* 0x000fe4000fffe0ff */
[----:B------:R-:W-:Y:S02]  /*0300*/  UIADD3 UR29, UPT, UPT, UR9, 0x1fd5c5a3, URZ ;  /* 0x1fd5c5a3091d7890 */ /* 0x000fe4000fffe0ff */
[----:B------:R-:W-:Y:S02]  /*0310*/  UIADD3 UR30, UPT, UPT, UR8, -0xe443238, URZ ;  /* 0xf1bbcdc8081e7890 */ /* 0x000fe4000fffe0ff */
[----:B------:R-:W-:-:S02]  /*0320*/  UIADD3 UR31, UPT, UPT, UR9, -0x24c28bd8, URZ ;  /* 0xdb3d7428091f7890 */ /* 0x000fc4000fffe0ff */
        /* <DEDUP_REMOVED lines=38> */
.L_x_3154:
        /* <DEDUP_REMOVED lines=32> */
.L_x_3155:
[----:B------:R-:W-:Y:S05]  /*0790*/  BSYNC.RECONVERGENT B0 ;  /* 0x0000000000007941 */ /* 0x000fea0003800200 */
.L_x_3153:
[----:B------:R-:W0:Y:S02]  /*07a0*/  LDCU UR4, c[0x0][0x384] ;  /* 0x00007080ff0477ac */ /* 0x000e240008000800 */
[----:B0-----:R-:W-:-:S06]  /*07b0*/  UISETP.GE.AND UP0, UPT, UR10, UR4, UPT ;  /* 0x000000040a00728c */ /* 0x001fcc000bf06270 */
[----:B------:R-:W-:-:S13]  /*07c0*/  PLOP3.LUT P0, PT, PT, PT, UP0, 0x80, 0x8 ;  /* 0x000000000008781c */ /* 0x000fda0003f0f008 */
[----:B------:R-:W-:Y:S05]  /*07d0*/  @P0 EXIT ;  /* 0x000000000000094d */ /* 0x000fea0003800000 */
[----:B------:R-:W-:Y:S01]  /*07e0*/  IMAD.HI.U32 R10, R3, -0x326172a9, RZ ;  /* 0xcd9e8d57030a7827 */ /* 0x000fe200078e00ff */
[----:B------:R-:W0:Y:S01]  /*07f0*/  LDCU.64 UR4, c[0x0][0x3e0] ;  /* 0x00007c00ff0477ac */ /* 0x000e220008000a00 */
[----:B------:R-:W-:Y:S02]  /*0800*/  LOP3.LUT R78, R78, 0x3, RZ, 0xc0, !PT ;  /* 0x000000034e4e7812 */ /* 0x000fe400078ec0ff */
[C---:B------:R-:W-:Y:S01]  /*0810*/  IMAD.HI.U32 R11, R6.reuse, -0x2daee0ad, RZ ;  /* 0xd2511f53060b7827 */ /* 0x040fe200078e00ff */
[----:B------:R-:W-:Y:S01]  /*0820*/  LOP3.LUT R10, R7, UR8, R10, 0x96, !PT ;  /* 0x00000008070a7c12 */ /* 0x000fe2000f8e960a */
[----:B------:R-:W1:Y:S02]  /*0830*/  LDCU UR34, c[0x0][0x388] ;  /* 0x00007100ff2277ac */ /* 0x000e640008000800 */
[----:B------:R-:W-:Y:S01]  /*0840*/  IMAD R15, R6, -0x2daee0ad, RZ ;  /* 0xd2511f53060f7824 */ /* 0x000fe200078e02ff */
[----:B------:R-:W-:Y:S01]  /*0850*/  LOP3.LUT R11, R11, UR9, RZ, 0x3c, !PT ;  /* 0x000000090b0b7c12 */ /* 0x000fe2000f8e3cff */
[----:B------:R-:W-:Y:S01]  /*0860*/  IMAD.HI.U32 R14, R10, -0x2daee0ad, RZ ;  /* 0xd2511f530a0e7827 */ /* 0x000fe200078e00ff */
[----:B------:R-:W2:Y:S03]  /*0870*/  LDCU UR11, c[0x0][0x400] ;  /* 0x00008000ff0b77ac */ /* 0x000ea60008000800 */
[----:B------:R-:W-:Y:S01]  /*0880*/  IMAD R13, R3, -0x326172a9, RZ ;  /* 0xcd9e8d57030d7824 */ /* 0x000fe200078e02ff */
[----:B------:R-:W-:Y:S01]  /*0890*/  LOP3.LUT R14, R15, UR17, R14, 0x96, !PT ;  /* 0x000000110f0e7c12 */ /* 0x000fe2000f8e960e */
[C---:B------:R-:W-:Y:S01]  /*08a0*/  IMAD.HI.U32 R12, R11.reuse, -0x326172a9, RZ ;  /* 0xcd9e8d570b0c7827 */ /* 0x040fe200078e00ff */
[----:B------:R-:W3:Y:S03]  /*08b0*/  LDCU.64 UR12, c[0x0][0x3a0] ;  /* 0x00007400ff0c77ac */ /* 0x000ee60008000a00 */
[----:B------:R-:W-:Y:S01]  /*08c0*/  IMAD R16, R11, -0x326172a9, RZ ;  /* 0xcd9e8d570b107824 */ /* 0x000fe200078e02ff */
[----:B------:R-:W-:Y:S01]  /*08d0*/  LOP3.LUT R12, R13, UR16, R12, 0x96, !PT ;  /* 0x000000100d0c7c12 */ /* 0x000fe2000f8e960c */
[----:B------:R-:W-:Y:S01]  /*08e0*/  IMAD.HI.U32 R11, R14, -0x326172a9, RZ ;  /* 0xcd9e8d570e0b7827 */ /* 0x000fe200078e00ff */
[----:B0-----:R-:W-:Y:S01]  /*08f0*/  UISETP.NE.U32.AND UP0, UPT, UR4, URZ, UPT ;  /* 0x000000ff0400728c */ /* 0x001fe2000bf05070 */
[----:B------:R-:W0:Y:S02]  /*0900*/  LDCU.U8 UR4, c[0x0][0x410] ;  /* 0x00008200ff0477ac */ /* 0x000e240008000000 */
[----:B------:R-:W-:Y:S01]  /*0910*/  IMAD R13, R10, -0x2daee0ad, RZ ;  /* 0xd2511f530a0d7824 */ /* 0x000fe200078e02ff */
[----:B------:R-:W-:Y:S01]  /*0920*/  LOP3.LUT R11, R16, UR18, R11, 0x96, !PT ;  /* 0x00000012100b7c12 */ /* 0x000fe2000f8e960b */
[C---:B------:R-:W-:Y:S01]  /*0930*/  IMAD.HI.U32 R10, R12.reuse, -0x2daee0ad, RZ ;  /* 0xd2511f530c0a7827 */ /* 0x040fe200078e00ff */
[----:B------:R-:W-:Y:S01]  /*0940*/  UISETP.NE.AND.EX UP0, UPT, UR5, URZ, UPT, UP0 ;  /* 0x000000ff0500728c */ /* 0x000fe2000bf05300 */
[----:B------:R-:W4:Y:S02]  /*0950*/  LDCU.64 UR14, c[0x0][0x380] ;  /* 0x00007000ff0e77ac */ /* 0x000f240008000a00 */
[----:B------:R-:W-:Y:S01]  /*0960*/  IMAD R16, R12, -0x2daee0ad, RZ ;  /* 0xd2511f530c107824 */ /* 0x000fe200078e02ff */
[----:B------:R-:W-:Y:S01]  /*0970*/  LOP3.LUT R10, R13, UR19, R10, 0x96, !PT ;  /* 0x000000130d0a7c12 */ /* 0x000fe2000f8e960a */
[----:B------:R-:W-:Y:S01]  /*0980*/  IMAD.HI.U32 R15, R11, -0x2daee0ad, RZ ;  /* 0xd2511f530b0f7827 */ /* 0x000fe200078e00ff */
[----:B------:R-:W-:-:S03]  /*0990*/  UPLOP3.LUT UP2, UPT, UPT, UPT, UPT, 0x40, 0x4 ;  /* 0x000000000004789c */ /* 0x000fc60003f4e870 */
[----:B------:R-:W-:Y:S01]  /*09a0*/  IMAD R13, R14, -0x326172a9, RZ ;  /* 0xcd9e8d570e0d7824 */ /* 0x000fe200078e02ff */
[----:B------:R-:W-:Y:S01]  /*09b0*/  LOP3.LUT R15, R16, UR21, R15, 0x96, !PT ;  /* 0x00000015100f7c12 */ /* 0x000fe2000f8e960f */
[----:B------:R-:W-:Y:S01]  /*09c0*/  IMAD.HI.U32 R12, R10, -0x326172a9, RZ ;  /* 0xcd9e8d570a0c7827 */ /* 0x000fe200078e00ff */
[----:B0-----:R-:W-:-:S03]  /*09d0*/  UISETP.NE.AND UP3, UPT, UR4, URZ, UPT ;  /* 0x000000ff0400728c */ /* 0x001fc6000bf65270 */
        /* <DEDUP_REMOVED lines=22> */
[----:B------:R-:W-:Y:S01]  /*0b40*/  IMAD.HI.U32 R12, R10, -0x326172a9, RZ ;  /* 0xcd9e8d570a0c7827 */ /* 0x000fe200078e00ff */
[----:B------:R-:W-:Y:S02]  /*0b50*/  LOP3.LUT R14, R15, UR29, R14, 0x96, !PT ;  /* 0x0000001d0f0e7c12 */ /* 0x000fe4000f8e960e */
[C---:B------:R-:W-:Y:S01]  /*0b60*/  LOP3.LUT R15, R8.reuse, 0x7f, RZ, 0xc0, !PT ;  /* 0x0000007f080f7812 */ /* 0x040fe200078ec0ff */
[----:B------:R-:W-:Y:S01]  /*0b70*/  IMAD.SHL.U32 R8, R8, 0x2, RZ ;  /* 0x0000000208087824 */ /* 0x000fe200078e00ff */
[----:B------:R-:W-:Y:S01]  /*0b80*/  LOP3.LUT R12, R13, UR28, R12, 0x96, !PT ;  /* 0x0000001c0d0c7c12 */ /* 0x000fe2000f8e960c */
[----:B------:R-:W-:Y:S01]  /*0b90*/  IMAD R13, R10, -0x326172a9, RZ ;  /* 0xcd9e8d570a0d7824 */ /* 0x000fe200078e02ff */
[----:B------:R-:W-:Y:S01]  /*0ba0*/  VIADDMNMX R17, R15, -R9, RZ, !PT ;  /* 0x800000090f117246 */ /* 0x000fe200078001ff */
[----:B------:R-:W-:Y:S01]  /*0bb0*/  IMAD.HI.U32 R10, R14, -0x326172a9, RZ ;  /* 0xcd9e8d570e0a7827 */ /* 0x000fe200078e00ff */
[----:B------:R-:W-:-:S02]  /*0bc0*/  LOP3.LUT R8, R8, 0xffffff00, RZ, 0xc0, !PT ;  /* 0xffffff0008087812 */ /* 0x000fc400078ec0ff */
[----:B------:R-:W-:Y:S01]  /*0bd0*/  VIMNMX R17, PT, PT, R17, 0x20, PT ;  /* 0x0000002011117848 */ /* 0x000fe20003fe0100 */
[----:B------:R-:W-:Y:S01]  /*0be0*/  IMAD R16, R11, -0x2daee0ad, RZ ;  /* 0xd2511f530b107824 */ /* 0x000fe200078e02ff */
[----:B------:R-:W-:Y:S01]  /*0bf0*/  LOP3.LUT R13, R13, UR30, R10, 0x96, !PT ;  /* 0x0000001e0d0d7c12 */ /* 0x000fe2000f8e960a */
[----:B------:R-:W-:-:S04]  /*0c00*/  IMAD.HI.U32 R9, R12, -0x2daee0ad, RZ ;  /* 0xd2511f530c097827 */ /* 0x000fc800078e00ff */
[----:B------:R-:W-:Y:S01]  /*0c10*/  IMAD.HI.U32 R70, R13, -0x2daee0ad, RZ ;  /* 0xd2511f530d467827 */ /* 0x000fe200078e00ff */
[----:B------:R-:W-:-:S03]  /*0c20*/  LOP3.LUT R16, R16, UR31, R9, 0x96, !PT ;  /* 0x0000001f10107c12 */ /* 0x000fc6000f8e9609 */
[----:B------:R-:W-:Y:S02]  /*0c30*/  IMAD R9, R12, -0x2daee0ad, RZ ;  /* 0xd2511f530c097824 */ /* 0x000fe400078e02ff */
[----:B------:R-:W-:Y:S02]  /*0c40*/  IMAD R17, R17, 0x8, R8 ;  /* 0x0000000811117824 */ /* 0x000fe400078e0208 */
[----:B------:R-:W-:Y:S01]  /*0c50*/  IMAD R15, R4, -0x20, R15 ;  /* 0xffffffe0040f7824 */ /* 0x000fe200078e020f */
[----:B------:R-:W-:Y:S01]  /*0c60*/  LOP3.LUT R70, R9, UR33, R70, 0x96, !PT ;  /* 0x0000002109467c12 */ /* 0x000fe2000f8e9646 */
[----:B------:R-:W-:Y:S01]  /*0c70*/  IMAD R11, R14, -0x326172a9, RZ ;  /* 0xcd9e8d570e0b7824 */ /* 0x000fe200078e02ff */
[----:B------:R-:W-:Y:S01]  /*0c80*/  I2FP.F32.U32 R9, R17 ;  /* 0x0000001100097245 */ /* 0x000fe20000201000 */
[----:B------:R-:W-:Y:S01]  /*0c90*/  IMAD.HI.U32 R12, R16, -0x326172a9, RZ ;  /* 0xcd9e8d57100c7827 */ /* 0x000fe200078e00ff */
[----:B------:R-:W-:-:S03]  /*0ca0*/  VIMNMX R15, PT, PT, RZ, R15, !PT ;  /* 0x0000000fff0f7248 */ /* 0x000fc60007fe0100 */
[----:B------:R-:W-:Y:S01]  /*0cb0*/  IMAD.MOV.U32 R10, RZ, RZ, RZ ;  /* 0x000000ffff0a7224 */ /* 0x000fe200078e00ff */
[----:B------:R-:W0:Y:S01]  /*0cc0*/  MUFU.RCP R9, R9 ;  /* 0x0000000900097308 */ /* 0x000e220000001000 */
[----:B------:R-:W-:Y:S01]  /*0cd0*/  VIMNMX R15, PT, PT, R15, 0x20, PT ;  /* 0x000000200f0f7848 */ /* 0x000fe20003fe0100 */
[----:B------:R-:W-:Y:S01]  /*0ce0*/  IMAD R22, R13, -0x2daee0ad, RZ ;  /* 0xd2511f530d167824 */ /* 0x000fe200078e02ff */
[----:B------:R-:W-:Y:S01]  /*0cf0*/  LOP3.LUT R12, R11, UR32, R12, 0x96, !PT ;  /* 0x000000200b0c7c12 */ /* 0x000fe2000f8e960c */
[----:B------:R-:W-:Y:S01]  /*0d00*/  IMAD R14, R16, -0x326172a9, RZ ;  /* 0xcd9e8d57100e7824 */ /* 0x000fe200078e02ff */
[----:B-1234-:R-:W-:-:S07]  /*0d10*/  LEA R8, R15, R8, 0x3 ;  /* 0x000000080f087211 */ /* 0x01efce00078e18ff */
.L_x_3413:
[----:B-1----:R-:W1:Y:S01]  /*0d20*/  @UP0 LDCU.64 UR4, c[0x0][0x3e0] ;  /* 0x00007c00ff0407ac */ /* 0x002e620008000a00 */
[----:B------:R-:W-:Y:S01]  /*0d30*/  PLOP3.LUT P0, PT, PT, PT, UP0, 0x80, 0x8 ;  /* 0x000000000008781c */ /* 0x000fe20003f0f008 */
[----:B-1----:R-:W-:-:S06]  /*0d40*/  @UP0 UIMAD.WIDE UR4, UR10, 0x2, UR4 ;  /* 0x000000020a0408a5 */ /* 0x002fcc000f8e0204 */
[----:B0-23--:R-:W-:Y:S01]  /*0d50*/  IMAD.U32 R64, RZ, RZ, UR4 ;  /* 0x00000004ff407e24 */ /* 0x00dfe2000f8e00ff */
[----:B------:R-:W-:-:S05]  /*0d60*/  MOV R65, UR5 ;  /* 0x0000000500417c02 */ /* 0x000fca0008000f00 */
[----:B------:R-:W2:Y:S01]  /*0d70*/  @P0 LDG.E.U16 R64, desc[UR6][R64.64] ;  /* 0x0000000640400981 */ /* 0x000ea2000c1e1500 */
[----:B------:R-:W-:Y:S01]  /*0d80*/  PLOP3.LUT P0, PT, PT, PT, UP0, 0x80, 0x8 ;  /* 0x000000000008781c */ /* 0x000fe20003f0f008 */
[----:B------:R-:W-:Y:S01]  /*0d90*/  UIMAD UR4, UR10, UR34, URZ ;  /* 0x000000220a0472a4 */ /* 0x000fe2000f8e02ff */
[----:B------:R-:W-:Y:S01]  /*0da0*/  PLOP3.LUT P1, PT, PT, PT, UP0, 0x80, 0x8 ;  /* 0x000000000008781c */ /* 0x000fe20003f2f008 */
[----:B------:R-:W-:Y:S01]  /*0db0*/  BSSY.RECONVERGENT B0, `(.L_x_3156) ;  /* 0x000055b000007945 */ /* 0x000fe20003800200 */
[----:B------:R-:W-:Y:S01]  /*0dc0*/  ISETP.GE.U32.AND P2, PT, R5, 0x80, PT ;  /* 0x000000800500780c */ /* 0x000fe20003f46070 */
[----:B------:R-:W-:-:S03]  /*0dd0*/  USHF.R.S32.HI UR5, URZ, 0x1f, UR4 ;  /* 0x0000001fff057899 */ /* 0x000fc60008011404 */
[----:B------:R-:W-:Y:S01]  /*0de0*/  P2R R20, PR, RZ, 0x4 ;  /* 0x00000004ff147803 */ /* 0x000fe20000000000 */
[----:B------:R-:W-:-:S03]  /*0df0*/  ULEA.HI UR5, UR5, UR4, URZ, 0x3 ;  /* 0x0000000405057291 */ /* 0x000fc6000f8f18ff */
[----:B------:R-:W-:-:S03]  /*0e00*/  UMOV UR4, 0x3f800000 ;  /* 0x3f80000000047882 */ /* 0x000fc60000000000 */
[----:B------:R-:W-:Y:S02]  /*0e10*/  IMAD.U32 R67, RZ, RZ, UR5 ;  /* 0x00000005ff437e24 */ /* 0x000fe4000f8e00ff */
[----:B--2---:R-:W-:-:S05]  /*0e20*/  @P0 HADD2.F32 R16, -RZ, R64.H0_H0 ;  /* 0x20000040ff100230 */ /* 0x004fca0000004100 */
[----:B------:R-:W-:Y:S02]  /*0e30*/  @P1 R2UR UR4, R16 ;  /* 0x00000000100412ca */ /* 0x000fe400000e0000 */
[----:B------:R-:W-:-:S05]  /*0e40*/  LEA.HI.SX32 R16, R67, R2, 0x1d ;  /* 0x0000000243107211 */ /* 0x000fca00078feaff */
[----:B------:R-:W-:Y:S01]  /*0e50*/  IMAD.MOV.U32 R18, RZ, RZ, R16 ;  /* 0x000000ffff127224 */ /* 0x000fe200078e0010 */
[----:B------:R-:W-:Y:S07]  /*0e60*/  @!P2 BRA `(.L_x_3157) ;  /* 0x00000054003ca947 */ /* 0x000fee0003800000 */
[----:B------:R-:W1:Y:S02]  /*0e70*/  LDC.64 R64, c[0x0][0x390] ;  /* 0x0000e400ff407b82 */ /* 0x000e640000000a00 */
[----:B-1----:R-:W-:-:S06]  /*0e80*/  IMAD.WIDE.U32 R64, R16, 0x10, R64 ;  /* 0x0000001010407825 */ /* 0x002fcc00078e0040 */
[----:B------:R-:W5:Y:S01]  /*0e90*/  LDG.E.128 R64, desc[UR6][R64.64] ;  /* 0x0000000640407981 */ /* 0x000f62000c1e1d00 */
[----:B------:R-:W-:-:S04]  /*0ea0*/  UISETP.NE.U32.AND UP1, UPT, UR12, URZ, UPT ;  /* 0x000000ff0c00728c */ /* 0x000fc8000bf25070 */
[----:B------:R-:W-:-:S09]  /*0eb0*/  UISETP.NE.AND.EX UP1, UPT, UR13, URZ, UPT, UP1 ;  /* 0x000000ff0d00728c */ /* 0x000fd2000bf25310 */
[----:B------:R-:W-:Y:S05]  /*0ec0*/  BRA.U !UP1, `(.L_x_3158) ;  /* 0x0000002909887547 */ /* 0x000fea000b800000 */
[----:B------:R-:W1:Y:S02]  /*0ed0*/  LDC.64 R24, c[0x0][0x3a0] ;  /* 0x0000e800ff187b82 */ /* 0x000e640000000a00 */
[----:B-1----:R-:W-:-:S06]  /*0ee0*/  IMAD.WIDE.U32 R24, R16, 0x10, R24 ;  /* 0x0000001010187825 */ /* 0x002fcc00078e0018 */
        /* <DEDUP_REMOVED lines=10> */
[----:B------:R-:W1:Y:S02]  /*0f90*/  LDC R74, c[0x2][R11] ;  /* 0x008000000b4a7b82 */ /* 0x000e640000000800 */
[----:B-1----:R-:W-:-:S04]  /*0fa0*/  SHF.R.S32.HI R75, RZ, 0x1f, R74 ;  /* 0x0000001fff4b7819 */ /* 0x002fc8000001144a */
.L_x_20595:
[----:B------:R-:W-:Y:S05]  /*0fb0*/  BRX R74 -0xfc0                                         (*"BRANCH_TARGETS .L_x_20596,.L_x_20597,.L_x_20598"*) ;  /* 0xfffffff04a107949 */ /* 0x000fea000383ffff */
.L_x_20598:
[----:B------:R-:W-:Y:S01]  /*0fc0*/  VIADD R13, R78, 0x1 ;  /* 0x000000014e0d7836 */ /* 0x000fe20000000000 */
[----:B------:R-:W-:Y:S01]  /*0fd0*/  MOV R18, R22 ;  /* 0x0000001600127202 */ /* 0x000fe20000000f00 */
[----:B------:R-:W-:Y:S01]  /*0fe0*/  IMAD.MOV.U32 R11, RZ, RZ, R12 ;  /* 0x000000ffff0b7224 */ /* 0x000fe200078e000c */
[----:B------:R-:W-:Y:S06]  /*0ff0*/  BRA `(.L_x_3160) ;  /* 0x0000000000f07947 */ /* 0x000fec0003800000 */
.L_x_20596:
[----:B------:R-:W-:Y:S02]  /*1000*/  HFMA2 R13, -RZ, RZ, 0, 1.78813934326171875e-07 ;  /* 0x00000003ff0d7431 */ /* 0x000fe400000001ff */
[----:B------:R-:W-:Y:S02]  /*1010*/  IMAD.MOV.U32 R18, RZ, RZ, R22 ;  /* 0x000000ffff127224 */ /* 0x000fe400078e0016 */
[----:B------:R-:W-:Y:S01]  /*1020*/  IMAD.MOV.U32 R11, RZ, RZ, R70 ;  /* 0x000000ffff0b7224 */ /* 0x000fe200078e0046 */
[----:B------:R-:W-:Y:S06]  /*1030*/  BRA `(.L_x_3160) ;  /* 0x0000000000e07947 */ /* 0x000fec0003800000 */
.L_x_20597:
        /* <DEDUP_REMOVED lines=13> */
.L_x_3162:
[----:B------:R-:W-:Y:S05]  /*1110*/  BSYNC.RECONVERGENT B2 ;  /* 0x0000000000027941 */ /* 0x000fea0003800200 */
.L_x_3161:
        /* <DEDUP_REMOVED lines=41> */
[----:B------:R-:W-:-:S07]  /*13b0*/  MOV R18, R74 ;  /* 0x0000004a00127202 */ /* 0x000fce0000000f00 */
.L_x_3160:
[----:B------:R-:W-:Y:S05]  /*13c0*/  BSYNC.RECONVERGENT B1 ;  /* 0x0000000000017941 */ /* 0x000fea0003800200 */
.L_x_3159:
[----:B------:R-:W1:Y:S01]  /*13d0*/  LDC R74, c[0x0][0x408] ;  /* 0x00010200ff4a7b82 */ /* 0x000e620000000800 */
[----:B------:R-:W-:Y:S01]  /*13e0*/  I2FP.F32.U32 R11, R11 ;  /* 0x0000000b000b7245 */ /* 0x000fe20000201000 */
[----:B------:R-:W-:Y:S02]  /*13f0*/  HFMA2 R22, -RZ, RZ, 0.1171875, 0 ;  /* 0x2f800000ff167431 */ /* 0x000fe400000001ff */
[----:B-----5:R-:W-:Y:S01]  /*1400*/  HADD2.F32 R15, -RZ, R64.H0_H0 ;  /* 0x20000040ff0f7230 */ /* 0x020fe20000004100 */
[----:B------:R-:W-:Y:S01]  /*1410*/  ISETP.NE.AND P1, PT, R13, 0x1, PT ;  /* 0x000000010d00780c */ /* 0x000fe20003f25270 */
[----:B------:R-:W-:Y:S01]  /*1420*/  HADD2.F32 R20, -RZ, R52.H0_H0 ;  /* 0x20000034ff147230 */ /* 0x000fe20000004100 */
[----:B------:R-:W-:Y:S01]  /*1430*/  BSSY.RECONVERGENT B1, `(.L_x_3163) ;  /* 0x000004e000017945 */ /* 0x000fe20003800200 */
[----:B------:R-:W-:Y:S01]  /*1440*/  FFMA.FTZ R11, R11, R22, 1.1641532182693481445e-10 ;  /* 0x2f0000000b0b7423 */ /* 0x000fe20000010016 */
[----:B------:R-:W2:Y:S01]  /*1450*/  LDC R68, c[0x0][0x404] ;  /* 0x00010100ff447b82 */ /* 0x000ea20000000800 */
[----:B------:R-:W-:Y:S01]  /*1460*/  FMUL.FTZ R15, R15, UR4 ;  /* 0x000000040f0f7c20 */ /* 0x000fe20008410000 */
[----:B------:R-:W-:-:S02]  /*1470*/  HADD2.F32 R76, -RZ, R24.H0_H0 ;  /* 0x20000018ff4c7230 */ /* 0x000fc40000004100 */
[----:B------:R-:W-:Y:S02]  /*1480*/  IMAD.MOV.U32 R73, RZ, RZ, 0x2 ;  /* 0x00000002ff497424 */ /* 0x000fe400078e00ff */
[----:B-1----:R-:W-:Y:S01]  /*1490*/  FMUL.FTZ R15, R15, R74 ;  /* 0x0000004a0f0f7220 */ /* 0x002fe20000410000 */
[----:B--2---:R-:W-:-:S04]  /*14a0*/  FSETP.GTU.FTZ.AND P0, PT, R11, R68, PT ;  /* 0x000000440b00720b */ /* 0x004fc80003f1c000 */
        /* <DEDUP_REMOVED lines=14> */
.L_x_3165:
        /* <DEDUP_REMOVED lines=13> */
.L_x_3167:
[----:B------:R-:W-:Y:S05]  /*1660*/  BSYNC.RECONVERGENT B2 ;  /* 0x0000000000027941 */ /* 0x000fea0003800200 */
.L_x_3166:
        /* <DEDUP_REMOVED lines=42> */
.L_x_3164:
[----:B------:R-:W-:Y:S05]  /*1910*/  BSYNC.RECONVERGENT B1 ;  /* 0x0000000000017941 */ /* 0x000fea0003800200 */
.L_x_3163:
[----:B------:R-:W-:Y:S01]  /*1920*/  I2FP.F32.U32 R13, R15 ;  /* 0x0000000f000d7245 */ /* 0x000fe20000201000 */
[----:B------:R-:W-:Y:S01]  /*1930*/  HADD2.F32 R64, -RZ, R64.H1_H1 ;  /* 0x30000040ff407230 */ /* 0x000fe20000004100 */
[----:B------:R-:W-:Y:S01]  /*1940*/  ISETP.NE.AND P1, PT, R73, 0x1, PT ;  /* 0x000000014900780c */ /* 0x000fe20003f25270 */
[----:B------:R-:W-:Y:S01]  /*1950*/  HADD2.F32 R76, -RZ, R24.H1_H1 ;  /* 0x30000018ff4c7230 */ /* 0x000fe20000004100 */
[----:B------:R-:W-:Y:S01]  /*1960*/  BSSY.RECONVERGENT B1, `(.L_x_3168) ;  /* 0x000004c000017945 */ /* 0x000fe20003800200 */
[----:B------:R-:W-:Y:S01]  /*1970*/  FFMA.FTZ R13, R13, R22, 1.1641532182693481445e-10 ;  /* 0x2f0000000d0d7423 */ /* 0x000fe20000010016 */
[----:B------:R-:W-:Y:S01]  /*1980*/  FMUL.FTZ R15, R64, UR4 ;  /* 0x00000004400f7c20 */ /* 0x000fe20008410000 */
[----:B------:R-:W-:Y:S02]  /*1990*/  HADD2.F32 R64, -RZ, R52.H1_H1 ;  /* 0x30000034ff407230 */ /* 0x000fe40000004100 */
[----:B------:R-:W-:Y:S02]  /*19a0*/  IMAD.MOV.U32 R75, RZ, RZ, 0x2 ;  /* 0x00000002ff4b7424 */ /* 0x000fe400078e00ff */
[----:B------:R-:W-:Y:S01]  /*19b0*/  FMUL.FTZ R15, R15, R74 ;  /* 0x0000004a0f0f7220 */ /* 0x000fe20000410000 */
[----:B------:R-:W-:-:S04]  /*19c0*/  FSETP.GTU.FTZ.AND P0, PT, R13, R68, PT ;  /* 0x000000440d00720b */ /* 0x000fc80003f1c000 */
[----:B------:R-:W-:Y:S02]  /*19d0*/  FSEL R13, R15, RZ, !P0 ;  /* 0x000000ff0f0d7208 */ /* 0x000fe40004000000 */
[----:B------:R-:W-:Y:S02]  /*19e0*/  PLOP3.LUT P0, PT, P0, PT, PT, 0x8, 0x80 ;  /* 0x000000000080781c */ /* 0x000fe4000070e170 */
[----:B------:R-:W-:Y:S01]  /*19f0*/  MOV R15, R14 ;  /* 0x0000000e000f7202 */ /* 0x000fe20000000f00 */
        /* <DEDUP_REMOVED lines=10> */
.L_x_3170:
        /* <DEDUP_REMOVED lines=13> */
.L_x_3172:
[----:B------:R-:W-:Y:S05]  /*1b70*/  BSYNC.RECONVERGENT B2 ;  /* 0x0000000000027941 */ /* 0x000fea0003800200 */
.L_x_3171:
        /* <DEDUP_REMOVED lines=42> */
.L_x_3169:
[----:B------:R-:W-:Y:S05]  /*1e20*/  BSYNC.RECONVERGENT B1 ;  /* 0x0000000000017941 */ /* 0x000fea0003800200 */
.L_x_3168:
[----:B------:R-:W-:Y:S01]  /*1e30*/  I2FP.F32.U32 R15, R15 ;  /* 0x0000000f000f7245 */ /* 0x000fe20000201000 */
[----:B------:R-:W-:Y:S01]  /*1e40*/  HADD2.F32 R64, -RZ, R65.H0_H0 ;  /* 0x20000041ff407230 */ /* 0x000fe20000004100 */
[----:B------:R-:W-:Y:S01]  /*1e50*/  ISETP.NE.AND P2, PT, R75, 0x1, PT ;  /* 0x000000014b00780c */ /* 0x000fe20003f45270 */
[----:B------:R-:W-:Y:S01]  /*1e60*/  HADD2.F32 R76, -RZ, R25.H0_H0 ;  /* 0x20000019ff4c7230 */ /* 0x000fe20000004100 */
[----:B------:R-:W-:Y:S01]  /*1e70*/  BSSY.RECONVERGENT B1, `(.L_x_3173) ;  /* 0x000004d000017945 */ /* 0x000fe20003800200 */
[----:B------:R-:W-:Y:S01]  /*1e80*/  FFMA.FTZ R15, R15, R22, 1.1641532182693481445e-10 ;  /* 0x2f0000000f0f7423 */ /* 0x000fe20000010016 */
[----:B------:R-:W-:Y:S01]  /*1e90*/  FMUL.FTZ R73, R64, UR4 ;  /* 0x0000000440497c20 */ /* 0x000fe20008410000 */
[----:B------:R-:W-:Y:S02]  /*1ea0*/  HADD2.F32 R64, -RZ, R53.H0_H0 ;  /* 0x20000035ff407230 */ /* 0x000fe40000004100 */
[----:B------:R-:W-:Y:S02]  /*1eb0*/  HFMA2 R78, -RZ, RZ, 0, 1.1920928955078125e-07 ;  /* 0x00000002ff4e7431 */ /* 0x000fe400000001ff */
        /* <DEDUP_REMOVED lines=15> */
.L_x_3175:
        /* <DEDUP_REMOVED lines=13> */
.L_x_3177:
[----:B------:R-:W-:Y:S05]  /*2080*/  BSYNC.RECONVERGENT B2 ;  /* 0x0000000000027941 */ /* 0x000fea0003800200 */
.L_x_3176:
        /* <DEDUP_REMOVED lines=43> */
.L_x_3174:
[----:B------:R-:W-:Y:S05]  /*2340*/  BSYNC.RECONVERGENT B1 ;  /* 0x0000000000017941 */ /* 0x000fea0003800200 */
.L_x_3173:
        /* <DEDUP_REMOVED lines=24> */
.L_x_3180:
        /* <DEDUP_REMOVED lines=13> */
.L_x_3182:
[----:B------:R-:W-:Y:S05]  /*25a0*/  BSYNC.RECONVERGENT B2 ;  /* 0x0000000000027941 */ /* 0x000fea0003800200 */
.L_x_3181:
        /* <DEDUP_REMOVED lines=43> */
.L_x_3179:
[----:B------:R-:W-:Y:S05]  /*2860*/  BSYNC.RECONVERGENT B1 ;  /* 0x0000000000017941 */ /* 0x000fea0003800200 */
.L_x_3178:
[----:B------:R-:W-:Y:S01]  /*2870*/  I2FP.F32.U32 R65, R65 ;  /* 0x0000004100417245 */ /* 0x000fe20000201000 */
[----:B------:R-:W-:Y:S01]  /*2880*/  HADD2.F32 R64, -RZ, R66.H0_H0 ;  /* 0x20000042ff407230 */ /* 0x000fe20000004100 */
[----:B------:R-:W-:Y:S01]  /*2890*/  ISETP.NE.AND P4, PT, R80, 0x1, PT ;  /* 0x000000015000780c */ /* 0x000fe20003f85270 */
[----:B------:R-:W-:Y:S01]  /*28a0*/  HADD2.F32 R76, -RZ, R26.H0_H0 ;  /* 0x2000001aff4c7230 */ /* 0x000fe20000004100 */
[----:B------:R-:W-:Y:S01]  /*28b0*/  BSSY.RECONVERGENT B1, `(.L_x_3183) ;  /* 0x000004d000017945 */ /* 0x000fe20003800200 */
[----:B------:R-:W-:Y:S01]  /*28c0*/  FFMA.FTZ R65, R65, R22, 1.1641532182693481445e-10 ;  /* 0x2f00000041417423 */ /* 0x000fe20000010016 */
[----:B------:R-:W-:Y:S01]  /*28d0*/  FMUL.FTZ R75, R64, UR4 ;  /* 0x00000004404b7c20 */ /* 0x000fe20008410000 */
[----:B------:R-:W-:-:S03]  /*28e0*/  HADD2.F32 R64, -RZ, R54.H0_H0 ;  /* 0x20000036ff407230 */ /* 0x000fc60000004100 */
[----:B------:R-:W-:Y:S01]  /*28f0*/  FMUL.FTZ R75, R75, R74 ;  /* 0x0000004a4b4b7220 */ /* 0x000fe20000410000 */
[----:B------:R-:W-:Y:S01]  /*2900*/  FSETP.GTU.FTZ.AND P3, PT, R65, R68, PT ;  /* 0x000000444100720b */ /* 0x000fe20003f7c000 */
        /* <DEDUP_REMOVED lines=14> */
.L_x_3185:
        /* <DEDUP_REMOVED lines=13> */
.L_x_3187:
[----:B------:R-:W-:Y:S05]  /*2ac0*/  BSYNC.RECONVERGENT B2 ;  /* 0x0000000000027941 */ /* 0x000fea0003800200 */
.L_x_3186:
        /* <DEDUP_REMOVED lines=43> */
.L_x_3184:
[----:B------:R-:W-:Y:S05]  /*2d80*/  BSYNC.RECONVERGENT B1 ;  /* 0x0000000000017941 */ /* 0x000fea0003800200 */
.L_x_3183:
        /* <DEDUP_REMOVED lines=8> */
[----:B------:R-:W-:Y:S02]  /*2e10*/  HFMA2 R80, -RZ, RZ, 0, 1.1920928955078125e-07 ;  /* 0x00000002ff507431 */ /* 0x000fe400000001ff */
        /* <DEDUP_REMOVED lines=15> */
.L_x_3190:
        /* <DEDUP_REMOVED lines=13> */
.L_x_3192:
[----:B------:R-:W-:Y:S05]  /*2fe0*/  BSYNC.RECONVERGENT B2 ;  /* 0x0000000000027941 */ /* 0x000fea0003800200 */
.L_x_3191:
        /* <DEDUP_REMOVED lines=43> */
.L_x_3189:
[----:B------:R-:W-:Y:S05]  /*32a0*/  BSYNC.RECONVERGENT B1 ;  /* 0x0000000000017941 */ /* 0x000fea0003800200 */
.L_x_3188:
        /* <DEDUP_REMOVED lines=8> */
[----:B------:R-:W-:Y:S02]  /*3330*/  IMAD.MOV.U32 R78, RZ, RZ, 0x2 ;  /* 0x00000002ff4e7424 */ /* 0x000fe400078e00ff */
        /* <DEDUP_REMOVED lines=15> */
.L_x_3195:
        /* <DEDUP_REMOVED lines=15> */
.L_x_3197:
[----:B------:R-:W-:Y:S05]  /*3520*/  BSYNC.RECONVERGENT B2 ;  /* 0x0000000000027941 */ /* 0x000fea0003800200 */
.L_x_3196:
        /* <DEDUP_REMOVED lines=43> */
.L_x_3194:
[----:B------:R-:W-:Y:S05]  /*37e0*/  BSYNC.RECONVERGENT B1 ;  /* 0x0000000000017941 */ /* 0x000fea0003800200 */
.L_x_3193:
[----:B------:R-:W-:Y:S01]  /*37f0*/  HADD2.F32 R67, -RZ, R67.H1_H1 ;  /* 0x30000043ff437230 */ /* 0x000fe20000004100 */
[----:B------:R-:W-:Y:S01]  /*3800*/  I2FP.F32.U32 R65, R65 ;  /* 0x0000004100417245 */ /* 0x000fe20000201000 */
[----:B------:R-:W-:Y:S01]  /*3810*/  HADD2.F32 R64, -RZ, R27.H1_H1 ;  /* 0x3000001bff407230 */ /* 0x000fe20000004100 */
[----:B------:R-:W-:Y:S02]  /*3820*/  F2FP.F16.F32.PACK_AB R66, R85, R75 ;  /* 0x0000004b5542723e */ /* 0x000fe400000000ff */
[----:B------:R-:W-:Y:S01]  /*3830*/  FMUL.FTZ R67, R67, UR4 ;  /* 0x0000000443437c20 */ /* 0x000fe20008410000 */
[----:B------:R-:W-:Y:S01]  /*3840*/  FFMA.FTZ R65, R65, R22, 1.1641532182693481445e-10 ;  /* 0x2f00000041417423 */ /* 0x000fe20000010016 */
[----:B------:R-:W-:Y:S02]  /*3850*/  HADD2.F32 R22, -RZ, R55.H1_H1 ;  /* 0x30000037ff167230 */ /* 0x000fe40000004100 */
[----:B------:R-:W-:Y:S02]  /*3860*/  FMUL.FTZ R67, R67, R74 ;  /* 0x0000004a43437220 */ /* 0x000fe40000410000 */
[----:B------:R-:W-:-:S02]  /*3870*/  FSETP.GTU.FTZ.AND P6, PT, R65, R68, PT ;  /* 0x000000444100720b */ /* 0x000fc40003fdc000 */
[----:B------:R-:W-:Y:S02]  /*3880*/  F2FP.F16.F32.PACK_AB R65, R73, R15 ;  /* 0x0000000f4941723e */ /* 0x000fe400000000ff */
[----:B------:R-:W-:Y:S02]  /*3890*/  FSEL R67, R67, RZ, !P6 ;  /* 0x000000ff43437208 */ /* 0x000fe40007000000 */
[----:B------:R-:W-:-:S03]  /*38a0*/  PLOP3.LUT P6, PT, P6, PT, PT, 0x8, 0x80 ;  /* 0x000000000080781c */ /* 0x000fc600037ce170 */
[----:B------:R-:W-:Y:S01]  /*38b0*/  FFMA.FTZ R97, R67, R22, R64 ;  /* 0x0000001643617223 */ /* 0x000fe20000010040 */
[----:B------:R-:W-:-:S04]  /*38c0*/  F2FP.F16.F32.PACK_AB R64, R13, R11 ;  /* 0x0000000b0d40723e */ /* 0x000fc800000000ff */
[----:B------:R-:W-:Y:S01]  /*38d0*/  F2FP.F16.F32.PACK_AB R67, R97, R87 ;  /* 0x000000576143723e */ /* 0x000fe200000000ff */
[----:B------:R-:W-:Y:S06]  /*38e0*/  BRA `(.L_x_3198) ;  /* 0x0000002800487947 */ /* 0x000fec0003800000 */
.L_x_3158:
        /* <DEDUP_REMOVED lines=16> */
.L_x_3201:
        /* <DEDUP_REMOVED lines=13> */
.L_x_3203:
[----:B------:R-:W-:Y:S05]  /*3ac0*/  BSYNC.RECONVERGENT B2 ;  /* 0x0000000000027941 */ /* 0x000fea0003800200 */
.L_x_3202:
        /* <DEDUP_REMOVED lines=42> */
.L_x_3200:
[----:B------:R-:W-:Y:S05]  /*3d70*/  BSYNC.RECONVERGENT B1 ;  /* 0x0000000000017941 */ /* 0x000fea0003800200 */
.L_x_3199:
        /* <DEDUP_REMOVED lines=10> */
[----:B------:R-:W-:-:S03]  /*3e20*/  IMAD.MOV.U32 R73, RZ, RZ, 0x2 ;  /* 0x00000002ff497424 */ /* 0x000fc600078e00ff */
[----:B-1----:R-:W-:Y:S01]  /*3e30*/  FMUL.FTZ R13, R13, R74 ;  /* 0x0000004a0d0d7220 */ /* 0x002fe20000410000 */
[----:B--2---:R-:W-:-:S04]  /*3e40*/  FSETP.GTU.FTZ.AND P0, PT, R11, R68, PT ;  /* 0x000000440b00720b */ /* 0x004fc80003f1c000 */
[----:B------:R-:W-:Y:S02]  /*3e50*/  FSEL R11, R13, RZ, !P0 ;  /* 0x000000ff0d0b7208 */ /* 0x000fe40004000000 */
[----:B------:R-:W-:Y:S02]  /*3e60*/  PLOP3.LUT P0, PT, P0, PT, PT, 0x8, 0x80 ;  /* 0x000000000080781c */ /* 0x000fe4000070e170 */
[----:B------:R-:W-:Y:S01]  /*3e70*/  MOV R13, R14 ;  /* 0x0000000e000d7202 */ /* 0x000fe20000000f00 */
        /* <DEDUP_REMOVED lines=11> */
.L_x_3206:
        /* <DEDUP_REMOVED lines=13> */
.L_x_3208:
[----:B------:R-:W-:Y:S05]  /*4000*/  BSYNC.RECONVERGENT B2 ;  /* 0x0000000000027941 */ /* 0x000fea0003800200 */
.L_x_3207:
        /* <DEDUP_REMOVED lines=42> */
.L_x_3205:
[----:B------:R-:W-:Y:S05]  /*42b0*/  BSYNC.RECONVERGENT B1 ;  /* 0x0000000000017941 */ /* 0x000fea0003800200 */
.L_x_3204:
[----:B------:R-:W-:Y:S01]  /*42c0*/  I2FP.F32.U32 R13, R13 ;  /* 0x0000000d000d7245 */ /* 0x000fe20000201000 */
[----:B------:R-:W-:Y:S01]  /*42d0*/  HADD2.F32 R64, -RZ, R64.H1_H1 ;  /* 0x30000040ff407230 */ /* 0x000fe20000004100 */
[----:B------:R-:W-:Y:S01]  /*42e0*/  ISETP.NE.AND P1, PT, R73, 0x1, PT ;  /* 0x000000014900780c */ /* 0x000fe20003f25270 */
[----:B------:R-:W-:Y:S01]  /*42f0*/  BSSY.RECONVERGENT B1, `(.L_x_3209) ;  /* 0x000004c000017945 */ /* 0x000fe20003800200 */
[----:B------:R-:W-:Y:S02]  /*4300*/  IMAD.MOV.U32 R75, RZ, RZ, 0x2 ;  /* 0x00000002ff4b7424 */ /* 0x000fe400078e00ff */
[----:B------:R-:W-:Y:S01]  /*4310*/  FFMA.FTZ R13, R13, R22, 1.1641532182693481445e-10 ;  /* 0x2f0000000d0d7423 */ /* 0x000fe20000010016 */
[----:B------:R-:W-:Y:S01]  /*4320*/  FMUL.FTZ R15, R64, UR4 ;  /* 0x00000004400f7c20 */ /* 0x000fe20008410000 */
[----:B------:R-:W-:-:S03]  /*4330*/  HADD2.F32 R64, -RZ, R52.H1_H1 ;  /* 0x30000034ff407230 */ /* 0x000fc60000004100 */
[----:B------:R-:W-:Y:S01]  /*4340*/  FMUL.FTZ R15, R15, R74 ;  /* 0x0000004a0f0f7220 */ /* 0x000fe20000410000 */
[----:B------:R-:W-:-:S04]  /*4350*/  FSETP.GTU.FTZ.AND P0, PT, R13, R68, PT ;  /* 0x000000440d00720b */ /* 0x000fc80003f1c000 */
[----:B------:R-:W-:Y:S02]  /*4360*/  FSEL R13, R15, RZ, !P0 ;  /* 0x000000ff0f0d7208 */ /* 0x000fe40004000000 */
[----:B------:R-:W-:Y:S02]  /*4370*/  PLOP3.LUT P0, PT, P0, PT, PT, 0x8, 0x80 ;  /* 0x000000000080781c */ /* 0x000fe4000070e170 */
[----:B------:R-:W-:Y:S01]  /*4380*/  MOV R15, R14 ;  /* 0x0000000e000f7202 */ /* 0x000fe20000000f00 */
        /* <DEDUP_REMOVED lines=10> */
.L_x_3211:
        /* <DEDUP_REMOVED lines=13> */
.L_x_3213:
[----:B------:R-:W-:Y:S05]  /*4500*/  BSYNC.RECONVERGENT B2 ;  /* 0x0000000000027941 */ /* 0x000fea0003800200 */
.L_x_3212:
        /* <DEDUP_REMOVED lines=42> */
.L_x_3210:
[----:B------:R-:W-:Y:S05]  /*47b0*/  BSYNC.RECONVERGENT B1 ;  /* 0x0000000000017941 */ /* 0x000fea0003800200 */
.L_x_3209:
        /* <DEDUP_REMOVED lines=23> */
.L_x_3216:
        /* <DEDUP_REMOVED lines=13> */
.L_x_3218:
[----:B------:R-:W-:Y:S05]  /*4a00*/  BSYNC.RECONVERGENT B2 ;  /* 0x0000000000027941 */ /* 0x000fea0003800200 */
.L_x_3217:
        /* <DEDUP_REMOVED lines=43> */
.L_x_3215:
[----:B------:R-:W-:Y:S05]  /*4cc0*/  BSYNC.RECONVERGENT B1 ;  /* 0x0000000000017941 */ /* 0x000fea0003800200 */
.L_x_3214:
        /* <DEDUP_REMOVED lines=23> */
.L_x_3221:
        /* <DEDUP_REMOVED lines=13> */
.L_x_3223:
[----:B------:R-:W-:Y:S05]  /*4f10*/  BSYNC.RECONVERGENT B2 ;  /* 0x0000000000027941 */ /* 0x000fea0003800200 */
.L_x_3222:
        /* <DEDUP_REMOVED lines=43> */
.L_x_3220:
[----:B------:R-:W-:Y:S05]  /*51d0*/  BSYNC.RECONVERGENT B1 ;  /* 0x0000000000017941 */ /* 0x000fea0003800200 */
.L_x_3219:
        /* <DEDUP_REMOVED lines=9> */
[----:B------:R-:W-:Y:S02]  /*5270*/  FSETP.GTU.FTZ.AND P3, PT, R65, R68, PT ;  /* 0x000000444100720b */ /* 0x000fe40003f7c000 */
        /* <DEDUP_REMOVED lines=13> */
.L_x_3226:
        /* <DEDUP_REMOVED lines=13> */
.L_x_3228:
[----:B------:R-:W-:Y:S05]  /*5420*/  BSYNC.RECONVERGENT B2 ;  /* 0x0000000000027941 */ /* 0x000fea0003800200 */
.L_x_3227:
        /* <DEDUP_REMOVED lines=43> */
.L_x_3225:
[----:B------:R-:W-:Y:S05]  /*56e0*/  BSYNC.RECONVERGENT B1 ;  /* 0x0000000000017941 */ /* 0x000fea0003800200 */
.L_x_3224:
        /* <DEDUP_REMOVED lines=23> */
.L_x_3231:
        /* <DEDUP_REMOVED lines=13> */
.L_x_3233:
[----:B------:R-:W-:Y:S05]  /*5930*/  BSYNC.RECONVERGENT B2 ;  /* 0x0000000000027941 */ /* 0x000fea0003800200 */
.L_x_3232:
        /* <DEDUP_REMOVED lines=43> */
.L_x_3230:
[----:B------:R-:W-:Y:S05]  /*5bf0*/  BSYNC.RECONVERGENT B1 ;  /* 0x0000000000017941 */ /* 0x000fea0003800200 */
.L_x_3229:
        /* <DEDUP_REMOVED lines=23> */
.L_x_3236:
        /* <DEDUP_REMOVED lines=15> */
.L_x_3238:
[----:B------:R-:W-:Y:S05]  /*5e60*/  BSYNC.RECONVERGENT B2 ;  /* 0x0000000000027941 */ /* 0x000fea0003800200 */
.L_x_3237:
        /* <DEDUP_REMOVED lines=43> */
.L_x_3235:
[----:B------:R-:W-:Y:S05]  /*6120*/  BSYNC.RECONVERGENT B1 ;  /* 0x0000000000017941 */ /* 0x000fea0003800200 */
.L_x_3234:
[----:B------:R-:W-:Y:S01]  /*6130*/  I2FP.F32.U32 R65, R65 ;  /* 0x0000004100417245 */ /* 0x000fe20000201000 */
[----:B------:R-:W-:Y:S01]  /*6140*/  HADD2.F32 R67, -RZ, R67.H1_H1 ;  /* 0x30000043ff437230 */ /* 0x000fe20000004100 */
[----:B------:R-:W-:Y:S02]  /*6150*/  F2FP.F16.F32.PACK_AB R66, R85, R75 ;  /* 0x0000004b5542723e */ /* 0x000fe400000000ff */
[----:B------:R-:W-:Y:S01]  /*6160*/  F2FP.F16.F32.PACK_AB R64, R13, R11 ;  /* 0x0000000b0d40723e */ /* 0x000fe200000000ff */
[----:B------:R-:W-:Y:S01]  /*6170*/  FFMA.FTZ R65, R65, R22, 1.1641532182693481445e-10 ;  /* 0x2f00000041417423 */ /* 0x000fe20000010016 */
[----:B------:R-:W-:Y:S01]  /*6180*/  FMUL.FTZ R67, R67, UR4 ;  /* 0x0000000443437c20 */ /* 0x000fe20008410000 */
[----:B------:R-:W-:-:S03]  /*6190*/  HADD2.F32 R22, -RZ, R55.H1_H1 ;  /* 0x30000037ff167230 */ /* 0x000fc60000004100 */
[----:B------:R-:W-:Y:S01]  /*61a0*/  FMUL.FTZ R67, R67, R74 ;  /* 0x0000004a43437220 */ /* 0x000fe20000410000 */
[----:B------:R-:W-:Y:S02]  /*61b0*/  FSETP.GTU.FTZ.AND P6, PT, R65, R68, PT ;  /* 0x000000444100720b */ /* 0x000fe40003fdc000 */
[----:B------:R-:W-:Y:S02]  /*61c0*/  F2FP.F16.F32.PACK_AB R65, R73, R15 ;  /* 0x0000000f4941723e */ /* 0x000fe400000000ff */
[----:B------:R-:W-:Y:S02]  /*61d0*/  FSEL R97, R67, RZ, !P6 ;  /* 0x000000ff43617208 */ /* 0x000fe40007000000 */
[----:B------:R-:W-:-:S03]  /*61e0*/  PLOP3.LUT P6, PT, P6, PT, PT, 0x8, 0x80 ;  /* 0x000000000080781c */ /* 0x000fc600037ce170 */
[----:B------:R-:W-:-:S05]  /*61f0*/  FMUL.FTZ R97, R97, R22 ;  /* 0x0000001661617220 */ /* 0x000fca0000410000 */
[----:B------:R-:W-:-:S07]  /*6200*/  F2FP.F16.F32.PACK_AB R67, R97, R87 ;  /* 0x000000576143723e */ /* 0x000fce00000000ff */
.L_x_3198:
[----:B------:R-:W1:Y:S01]  /*6210*/  LDC.64 R102, c[0x0][0x3a8] ;  /* 0x0000ea00ff667b82 */ /* 0x000e620000000a00 */
[----:B------:R-:W-:Y:S02]  /*6220*/  SEL R74, RZ, 0x1000000, !P6 ;  /* 0x01000000ff4a7807 */ /* 0x000fe40007000000 */
[----:B------:R-:W-:Y:S02]  /*6230*/  ISETP.NE.AND P6, PT, R20, RZ, PT ;  /* 0x000000ff1400720c */ /* 0x000fe40003fc5270 */
[----:B------:R-:W-:Y:S02]  /*6240*/  SEL R68, RZ, 0x10000, !P5 ;  /* 0x00010000ff447807 */ /* 0x000fe40006800000 */
[----:B------:R-:W-:Y:S01]  /*6250*/  SEL R109, RZ, 0x100, !P4 ;  /* 0x00000100ff6d7807 */ /* 0x000fe20006000000 */
[----:B------:R-:W2:Y:S01]  /*6260*/  LDC.64 R100, c[0x0][0x3b0] ;  /* 0x0000ec00ff647b82 */ /* 0x000ea20000000a00 */
        /* <DEDUP_REMOVED lines=8> */
[----:B-1----:R-:W-:Y:S01]  /*62f0*/  IMAD.WIDE.U32 R102, R16, 0x10, R102 ;  /* 0x0000001010667825 */ /* 0x002fe200078e0066 */
[----:B------:R-:W-:-:S02]  /*6300*/  LOP3.LUT R104, R20, R107, RZ, 0xfc, !PT ;  /* 0x0000006b14687212 */ /* 0x000fc400078efcff */
[----:B------:R-:W-:Y:S01]  /*6310*/  MOV R22, R18 ;  /* 0x0000001200167202 */ /* 0x000fe20000000f00 */
[C---:B------:R-:W-:Y:S01]  /*6320*/  VIADD R18, R16.reuse, 0x80 ;  /* 0x0000008010127836 */ /* 0x040fe20000000000 */
[----:B------:R1:W-:Y:S01]  /*6330*/  STG.E.128 desc[UR6][R102.64], R64 ;  /* 0x0000004066007986 */ /* 0x0003e2000c101d06 */
[----:B--2---:R-:W-:-:S05]  /*6340*/  IMAD.WIDE.U32 R100, R16, 0x8, R100 ;  /* 0x0000000810647825 */ /* 0x004fca00078e0064 */
[----:B------:R1:W-:Y:S02]  /*6350*/  STG.E.64 desc[UR6][R100.64], R104 ;  /* 0x0000006864007986 */ /* 0x0003e4000c101b06 */
.L_x_3157:
[----:B------:R-:W-:Y:S05]  /*6360*/  BSYNC.RECONVERGENT B0 ;  /* 0x0000000000007941 */ /* 0x000fea0003800200 */
.L_x_3156:
[----:B------:R-:W-:Y:S01]  /*6370*/  ISETP.GE.U32.AND P0, PT, R5, 0x100, PT ;  /* 0x000001000500780c */ /* 0x000fe20003f06070 */
[----:B------:R-:W-:Y:S03]  /*6380*/  BSSY.RECONVERGENT B0, `(.L_x_3239) ;  /* 0x0000554000007945 */ /* 0x000fe60003800200 */
[----:B------:R-:W-:-:S09]  /*6390*/  P2R R20, PR, RZ, 0x1 ;  /* 0x00000001ff147803 */ /* 0x000fd20000000000 */
[----:B------:R-:W-:Y:S05]  /*63a0*/  @!P0 BRA `(.L_x_3240) ;  /* 0x0000005400448947 */ /* 0x000fea0003800000 */
[----:B------:R-:W-:Y:S01]  /*63b0*/  ISETP.NE.U32.AND P0, PT, RZ, UR12, PT ;  /* 0x0000000cff007c0c */ /* 0x000fe2000bf05070 */
[----:B-1----:R-:W1:Y:S03]  /*63c0*/  LDC.64 R64, c[0x0][0x390] ;  /* 0x0000e400ff407b82 */ /* 0x002e660000000a00 */
[----:B------:R-:W-:-:S13]  /*63d0*/  ISETP.NE.AND.EX P0, PT, RZ, UR13, PT, P0 ;  /* 0x0000000dff007c0c */ /* 0x000fda000bf05300 */
[----:B------:R-:W2:Y:S01]  /*63e0*/  @P0 LDC.64 R20, c[0x0][0x3a0] ;  /* 0x0000e800ff140b82 */ /* 0x000ea20000000a00 */
[----:B-1----:R-:W-:-:S06]  /*63f0*/  IMAD.WIDE.U32 R64, R18, 0x10, R64 ;  /* 0x0000001012407825 */ /* 0x002fcc00078e0040 */
[----:B------:R-:W5:Y:S01]  /*6400*/  LDG.E.128 R64, desc[UR6][R64.64] ;  /* 0x0000000640407981 */ /* 0x000f62000c1e1d00 */
[----:B--2---:R-:W-:-:S05]  /*6410*/  @P0 IMAD.WIDE.U32 R20, R18, 0x10, R20 ;  /* 0x0000001012140825 */ /* 0x004fca00078e0014 */
[----:B------:R1:W5:Y:S01]  /*6420*/  @P0 LDG.E.128 R24, desc[UR6][R20.64] ;  /* 0x0000000614180981 */ /* 0x000362000c1e1d00 */
[----:B------:R-:W-:Y:S05]  /*6430*/  @!P0 BRA `(.L_x_3241) ;  /* 0x0000002800788947 */ /* 0x000fea0003800000 */
[----:B------:R-:W-:Y:S01]  /*6440*/  ISETP.NE.AND P0, PT, R78, 0x1, PT ;  /* 0x000000014e00780c */ /* 0x000fe20003f05270 */
[----:B------:R-:W-:Y:S01]  /*6450*/  BSSY.RECONVERGENT B1, `(.L_x_3242) ;  /* 0x0000048000017945 */ /* 0x000fe20003800200 */
[----:B-1----:R-:W-:Y:S02]  /*6460*/  HFMA2 R21, -RZ, RZ, 0, 1.1920928955078125e-07 ;  /* 0x00000002ff157431 */ /* 0x002fe400000001ff */
        /* <DEDUP_REMOVED lines=13> */
.L_x_3244:
        /* <DEDUP_REMOVED lines=13> */
.L_x_3246:
[----:B------:R-:W-:Y:S05]  /*6610*/  BSYNC.RECONVERGENT B2 ;  /* 0x0000000000027941 */ /* 0x000fea0003800200 */
.L_x_3245:
        /* <DEDUP_REMOVED lines=43> */
.L_x_3243:
[----:B------:R-:W-:Y:S05]  /*68d0*/  BSYNC.RECONVERGENT B1 ;  /* 0x0000000000017941 */ /* 0x000fea0003800200 */
.L_x_3242:
        /* <DEDUP_REMOVED lines=14> */
[----:B------:R-:W-:Y:S02]  /*69c0*/  FSEL R17, R19, RZ, !P0 ;  /* 0x000000ff13117208 */ /* 0x000fe40004000000 */
[----:B------:R-:W-:Y:S02]  /*69d0*/  PLOP3.LUT P0, PT, P0, PT, PT, 0x8, 0x80 ;  /* 0x000000000080781c */ /* 0x000fe4000070e170 */
[----:B------:R-:W-:Y:S01]  /*69e0*/  MOV R19, R14 ;  /* 0x0000000e00137202 */ /* 0x000fe20000000f00 */
        /* <DEDUP_REMOVED lines=11> */
.L_x_3249:
        /* <DEDUP_REMOVED lines=13> */
.L_x_3251:
[----:B------:R-:W-:Y:S05]  /*6b70*/  BSYNC.RECONVERGENT B2 ;  /* 0x0000000000027941 */ /* 0x000fea0003800200 */
.L_x_3250:
        /* <DEDUP_REMOVED lines=43> */
.L_x_3248:
[----:B------:R-:W-:Y:S05]  /*6e30*/  BSYNC.RECONVERGENT B1 ;  /* 0x0000000000017941 */ /* 0x000fea0003800200 */
.L_x_3247:
        /* <DEDUP_REMOVED lines=10> */
[----:B------:R-:W-:-:S04]  /*6ee0*/  FSETP.GTU.FTZ.AND P0, PT, R19, R74, PT ;  /* 0x0000004a1300720b */ /* 0x000fc80003f1c000 */
[----:B------:R-:W-:Y:S01]  /*6ef0*/  FSEL R19, R21, RZ, !P0 ;  /* 0x000000ff15137208 */ /* 0x000fe20004000000 */
[----:B------:R-:W-:Y:S01]  /*6f00*/  IMAD.MOV.U32 R21, RZ, RZ, R14 ;  /* 0x000000ffff157224 */ /* 0x000fe200078e000e */
        /* <DEDUP_REMOVED lines=11> */
.L_x_3254:
        /* <DEDUP_REMOVED lines=13> */
.L_x_3256:
[----:B------:R-:W-:Y:S05]  /*7090*/  BSYNC.RECONVERGENT B2 ;  /* 0x0000000000027941 */ /* 0x000fea0003800200 */
.L_x_3255:
        /* <DEDUP_REMOVED lines=43> */
.L_x_3253:
[----:B------:R-:W-:Y:S05]  /*7350*/  BSYNC.RECONVERGENT B1 ;  /* 0x0000000000017941 */ /* 0x000fea0003800200 */
.L_x_3252:
        /* <DEDUP_REMOVED lines=24> */
.L_x_3259:
        /* <DEDUP_REMOVED lines=13> */
.L_x_3261:
[----:B------:R-:W-:Y:S05]  /*75b0*/  BSYNC.RECONVERGENT B2 ;  /* 0x0000000000027941 */ /* 0x000fea0003800200 */
.L_x_3260:
        /* <DEDUP_REMOVED lines=43> */
.L_x_3258:
[----:B------:R-:W-:Y:S05]  /*7870*/  BSYNC.RECONVERGENT B1 ;  /* 0x0000000000017941 */ /* 0x000fea0003800200 */
.L_x_3257:
        /* <DEDUP_REMOVED lines=24> */
.L_x_3264:
        /* <DEDUP_REMOVED lines=13> */
.L_x_3266:
[----:B------:R-:W-:Y:S05]  /*7ad0*/  BSYNC.RECONVERGENT B2 ;  /* 0x0000000000027941 */ /* 0x000fea0003800200 */
.L_x_3265:
        /* <DEDUP_REMOVED lines=43> */
.L_x_3263:
[----:B------:R-:W-:Y:S05]  /*7d90*/  BSYNC.RECONVERGENT B1 ;  /* 0x0000000000017941 */ /* 0x000fea0003800200 */
.L_x_3262:
        /* <DEDUP_REMOVED lines=24> */
.L_x_3269:
        /* <DEDUP_REMOVED lines=13> */
.L_x_3271:
[----:B------:R-:W-:Y:S05]  /*7ff0*/  BSYNC.RECONVERGENT B2 ;  /* 0x0000000000027941 */ /* 0x000fea0003800200 */
.L_x_3270:
        /* <DEDUP_REMOVED lines=43> */
.L_x_3268:
[----:B------:R-:W-:Y:S05]  /*82b0*/  BSYNC.RECONVERGENT B1 ;  /* 0x0000000000017941 */ /* 0x000fea0003800200 */
.L_x_3267:
        /* <DEDUP_REMOVED lines=24> */
.L_x_3274:
        /* <DEDUP_REMOVED lines=13> */
.L_x_3276:
[----:B------:R-:W-:Y:S05]  /*8510*/  BSYNC.RECONVERGENT B2 ;  /* 0x0000000000027941 */ /* 0x000fea0003800200 */
.L_x_3275:
        /* <DEDUP_REMOVED lines=43> */
.L_x_3273:
[----:B------:R-:W-:Y:S05]  /*87d0*/  BSYNC.RECONVERGENT B1 ;  /* 0x0000000000017941 */ /* 0x000fea0003800200 */
.L_x_3272:
        /* <DEDUP_REMOVED lines=24> */
.L_x_3279:
        /* <DEDUP_REMOVED lines=15> */
.L_x_3281:
[----:B------:R-:W-:Y:S05]  /*8a50*/  BSYNC.RECONVERGENT B2 ;  /* 0x0000000000027941 */ /* 0x000fea0003800200 */
.L_x_3280:
        /* <DEDUP_REMOVED lines=43> */
.L_x_3278:
[----:B------:R-:W-:Y:S05]  /*8d10*/  BSYNC.RECONVERGENT B1 ;  /* 0x0000000000017941 */ /* 0x000fea0003800200 */
.L_x_3277:
[----:B------:R-:W-:Y:S01]  /*8d20*/  HADD2.F32 R67, -RZ, R67.H1_H1 ;  /* 0x30000043ff437230 */ /* 0x000fe20000004100 */
[----:B------:R-:W-:Y:S01]  /*8d30*/  I2FP.F32.U32 R65, R65 ;  /* 0x0000004100417245 */ /* 0x000fe20000201000 */
[----:B------:R-:W-:Y:S02]  /*8d40*/  HADD2.F32 R64, -RZ, R43.H1_H1 ;  /* 0x3000002bff407230 */ /* 0x000fe40000004100 */
[----:B------:R-:W-:Y:S02]  /*8d50*/  HADD2.F32 R66, -RZ, R27.H1_H1 ;  /* 0x3000001bff427230 */ /* 0x000fe40000004100 */
[----:B------:R-:W-:Y:S01]  /*8d60*/  FMUL.FTZ R67, R67, UR4 ;  /* 0x0000000443437c20 */ /* 0x000fe20008410000 */
[----:B------:R-:W-:-:S03]  /*8d70*/  FFMA.FTZ R65, R65, R68, 1.1641532182693481445e-10 ;  /* 0x2f00000041417423 */ /* 0x000fc60000010044 */
[----:B------:R-:W-:Y:S02]  /*8d80*/  FMUL.FTZ R67, R67, R76 ;  /* 0x0000004c43437220 */ /* 0x000fe40000410000 */
[----:B------:R-:W-:Y:S02]  /*8d90*/  FSETP.GTU.FTZ.AND P6, PT, R65, R74, PT ;  /* 0x0000004a4100720b */ /* 0x000fe40003fdc000 */
[----:B------:R-:W-:Y:S02]  /*8da0*/  F2FP.F16.F32.PACK_AB R65, R77, R21 ;  /* 0x000000154d41723e */ /* 0x000fe400000000ff */
[----:B------:R-:W-:Y:S02]  /*8db0*/  FSEL R67, R67, RZ, !P6 ;  /* 0x000000ff43437208 */ /* 0x000fe40007000000 */
[----:B------:R-:W-:-:S03]  /*8dc0*/  PLOP3.LUT P6, PT, P6, PT, PT, 0x8, 0x80 ;  /* 0x000000000080781c */ /* 0x000fc600037ce170 */
[----:B------:R-:W-:Y:S01]  /*8dd0*/  FFMA.FTZ R99, R67, R64, R66 ;  /* 0x0000004043637223 */ /* 0x000fe20000010042 */
[----:B------:R-:W-:Y:S02]  /*8de0*/  F2FP.F16.F32.PACK_AB R66, R89, R79 ;  /* 0x0000004f5942723e */ /* 0x000fe400000000ff */
[----:B------:R-:W-:Y:S02]  /*8df0*/  F2FP.F16.F32.PACK_AB R64, R19, R17 ;  /* 0x000000111340723e */ /* 0x000fe400000000ff */
[----:B------:R-:W-:Y:S01]  /*8e00*/  F2FP.F16.F32.PACK_AB R67, R99, R91 ;  /* 0x0000005b6343723e */ /* 0x000fe200000000ff */
[----:B------:R-:W-:Y:S06]  /*8e10*/  BRA `(.L_x_3282) ;  /* 0x0000002800547947 */ /* 0x000fec0003800000 */
.L_x_3241:
        /* <DEDUP_REMOVED lines=16> */
.L_x_3285:
        /* <DEDUP_REMOVED lines=13> */
.L_x_3287:
[----:B------:R-:W-:Y:S05]  /*8ff0*/  BSYNC.RECONVERGENT B2 ;  /* 0x0000000000027941 */ /* 0x000fea0003800200 */
.L_x_3286:
        /* <DEDUP_REMOVED lines=43> */
.L_x_3284:
[----:B------:R-:W-:Y:S05]  /*92b0*/  BSYNC.RECONVERGENT B1 ;  /* 0x0000000000017941 */ /* 0x000fea0003800200 */
.L_x_3283:
        /* <DEDUP_REMOVED lines=27> */
.L_x_3290:
        /* <DEDUP_REMOVED lines=13> */
.L_x_3292:
[----:B------:R-:W-:Y:S05]  /*9540*/  BSYNC.RECONVERGENT B2 ;  /* 0x0000000000027941 */ /* 0x000fea0003800200 */
.L_x_3291:
        /* <DEDUP_REMOVED lines=43> */
.L_x_3289:
[----:B------:R-:W-:Y:S05]  /*9800*/  BSYNC.RECONVERGENT B1 ;  /* 0x0000000000017941 */ /* 0x000fea0003800200 */
.L_x_3288:
[----:B------:R-:W-:Y:S01]  /*9810*/  I2FP.F32.U32 R19, R19 ;  /* 0x0000001300137245 */ /* 0x000fe20000201000 */
[----:B------:R-:W-:Y:S01]  /*9820*/  HADD2.F32 R64, -RZ, R64.H1_H1 ;  /* 0x30000040ff407230 */ /* 0x000fe20000004100 */
[----:B------:R-:W-:Y:S01]  /*9830*/  ISETP.NE.AND P1, PT, R77, 0x1, PT ;  /* 0x000000014d00780c */ /* 0x000fe20003f25270 */
[----:B------:R-:W-:Y:S01]  /*9840*/  BSSY.RECONVERGENT B1, `(.L_x_3293) ;  /* 0x000004d000017945 */ /* 0x000fe20003800200 */
[----:B------:R-:W-:Y:S02]  /*9850*/  HFMA2 R78, -RZ, RZ, 0, 1.1920928955078125e-07 ;  /* 0x00000002ff4e7431 */ /* 0x000fe400000001ff */
[----:B------:R-:W-:Y:S01]  /*9860*/  FFMA.FTZ R19, R19, R68, 1.1641532182693481445e-10 ;  /* 0x2f00000013137423 */ /* 0x000fe20000010044 */
[----:B------:R-:W-:Y:S01]  /*9870*/  FMUL.FTZ R21, R64, UR4 ;  /* 0x0000000440157c20 */ /* 0x000fe20008410000 */
[----:B------:R-:W-:-:S03]  /*9880*/  HADD2.F32 R64, -RZ, R40.H1_H1 ;  /* 0x30000028ff407230 */ /* 0x000fc60000004100 */
        /* <DEDUP_REMOVED lines=15> */
.L_x_3295:
        /* <DEDUP_REMOVED lines=13> */
.L_x_3297:
[----:B------:R-:W-:Y:S05]  /*9a50*/  BSYNC.RECONVERGENT B2 ;  /* 0x0000000000027941 */ /* 0x000fea0003800200 */
.L_x_3296:
        /* <DEDUP_REMOVED lines=43> */
.L_x_3294:
[----:B------:R-:W-:Y:S05]  /*9d10*/  BSYNC.RECONVERGENT B1 ;  /* 0x0000000000017941 */ /* 0x000fea0003800200 */
.L_x_3293:
        /* <DEDUP_REMOVED lines=23> */
.L_x_3300:
        /* <DEDUP_REMOVED lines=13> */
.L_x_3302:
[----:B------:R-:W-:Y:S05]  /*9f60*/  BSYNC.RECONVERGENT B2 ;  /* 0x0000000000027941 */ /* 0x000fea0003800200 */
.L_x_3301:
        /* <DEDUP_REMOVED lines=41> */
[----:B------:R-:W-:Y:S01]  /*a200*/  IMAD.MOV.U32 R79, RZ, RZ, RZ ;  /* 0x000000ffff4f7224 */ /* 0x000fe200078e00ff */
[----:B------:R-:W-:-:S07]  /*a210*/  MOV R20, R78 ;  /* 0x0000004e00147202 */ /* 0x000fce0000000f00 */
.L_x_3299:
[----:B------:R-:W-:Y:S05]  /*a220*/  BSYNC.RECONVERGENT B1 ;  /* 0x0000000000017941 */ /* 0x000fea0003800200 */
.L_x_3298:
        /* <DEDUP_REMOVED lines=23> */
.L_x_3305:
        /* <DEDUP_REMOVED lines=13> */
.L_x_3307:
[----:B------:R-:W-:Y:S05]  /*a470*/  BSYNC.RECONVERGENT B2 ;  /* 0x0000000000027941 */ /* 0x000fea0003800200 */
.L_x_3306:
        /* <DEDUP_REMOVED lines=43> */
.L_x_3304:
[----:B------:R-:W-:Y:S05]  /*a730*/  BSYNC.RECONVERGENT B1 ;  /* 0x0000000000017941 */ /* 0x000fea0003800200 */
.L_x_3303:
        /* <DEDUP_REMOVED lines=23> */
.L_x_3310:
        /* <DEDUP_REMOVED lines=13> */
.L_x_3312:
[----:B------:R-:W-:Y:S05]  /*a980*/  BSYNC.RECONVERGENT B2 ;  /* 0x0000000000027941 */ /* 0x000fea0003800200 */
.L_x_3311:
        /* <DEDUP_REMOVED lines=43> */
.L_x_3309:
[----:B------:R-:W-:Y:S05]  /*ac40*/  BSYNC.RECONVERGENT B1 ;  /* 0x0000000000017941 */ /* 0x000fea0003800200 */
.L_x_3308:
        /* <DEDUP_REMOVED lines=23> */
.L_x_3315:
        /* <DEDUP_REMOVED lines=13> */
.L_x_3317:
[----:B------:R-:W-:Y:S05]  /*ae90*/  BSYNC.RECONVERGENT B2 ;  /* 0x0000000000027941 */ /* 0x000fea0003800200 */
.L_x_3316:
        /* <DEDUP_REMOVED lines=43> */
.L_x_3314:
[----:B------:R-:W-:Y:S05]  /*b150*/  BSYNC.RECONVERGENT B1 ;  /* 0x0000000000017941 */ /* 0x000fea0003800200 */
.L_x_3313:
        /* <DEDUP_REMOVED lines=23> */
.L_x_3320:
        /* <DEDUP_REMOVED lines=15> */
.L_x_3322:
[----:B------:R-:W-:Y:S05]  /*b3c0*/  BSYNC.RECONVERGENT B2 ;  /* 0x0000000000027941 */ /* 0x000fea0003800200 */
.L_x_3321:
        /* <DEDUP_REMOVED lines=43> */
.L_x_3319:
[----:B------:R-:W-:Y:S05]  /*b680*/  BSYNC.RECONVERGENT B1 ;  /* 0x0000000000017941 */ /* 0x000fea0003800200 */
.L_x_3318:
        /* <DEDUP_REMOVED lines=11> */
[----:B------:R-:W-:Y:S01]  /*b740*/  FMUL.FTZ R99, R64, R99 ;  /* 0x0000006340637220 */ /* 0x000fe20000410000 */
[----:B------:R-:W-:-:S04]  /*b750*/  F2FP.F16.F32.PACK_AB R64, R19, R17 ;  /* 0x000000111340723e */ /* 0x000fc800000000ff */
[----:B------:R-:W-:-:S07]  /*b760*/  F2FP.F16.F32.PACK_AB R67, R99, R91 ;  /* 0x0000005b6343723e */ /* 0x000fce00000000ff */
.L_x_3282:
        /* <DEDUP_REMOVED lines=16> */
[----:B------:R-:W-:Y:S02]  /*b870*/  MOV R22, R20 ;  /* 0x0000001400167202 */ /* 0x000fe40000000f00 */
[----:B------:R3:W-:Y:S01]  /*b880*/  STG.E.128 desc[UR6][R102.64], R64 ;  /* 0x0000004066007986 */ /* 0x0007e2000c101d06 */
[----:B--2---:R-:W-:-:S04]  /*b890*/  IMAD.WIDE.U32 R100, R18, 0x8, R100 ;  /* 0x0000000812647825 */ /* 0x004fc800078e0064 */
[----:B------:R-:W-:Y:S01]  /*b8a0*/  VIADD R18, R18, 0x80 ;  /* 0x0000008012127836 */ /* 0x000fe20000000000 */
[----:B------:R3:W-:Y:S06]  /*b8b0*/  STG.E.64 desc[UR6][R100.64], R104 ;  /* 0x0000006864007986 */ /* 0x0007ec000c101b06 */
.L_x_3240:
[----:B------:R-:W-:Y:S05]  /*b8c0*/  BSYNC.RECONVERGENT B0 ;  /* 0x0000000000007941 */ /* 0x000fea0003800200 */
.L_x_3239:
[----:B------:R-:W-:Y:S01]  /*b8d0*/  ISETP.GE.U32.AND P0, PT, R5, 0x180, PT ;  /* 0x000001800500780c */ /* 0x000fe20003f06070 */
[----:B------:R-:W-:-:S12]  /*b8e0*/  BSSY.RECONVERGENT B0, `(.L_x_3323) ;  /* 0x0000555000007945 */ /* 0x000fd80003800200 */
[----:B------:R-:W-:Y:S05]  /*b8f0*/  @!P0 BRA `(.L_x_3324) ;  /* 0x00000054004c8947 */ /* 0x000fea0003800000 */
[----:B------:R-:W-:Y:S01]  /*b900*/  ISETP.NE.U32.AND P1, PT, RZ, UR12, PT ;  /* 0x0000000cff007c0c */ /* 0x000fe2000bf25070 */
[----:B-1-3--:R-:W1:Y:S03]  /*b910*/  LDC.64 R64, c[0x0][0x390] ;  /* 0x0000e400ff407b82 */ /* 0x00ae660000000a00 */
        /* <DEDUP_REMOVED lines=23> */
.L_x_3328:
[----:B------:R-:W-:Y:S01]  /*ba90*/  VIADD R6, R6, 0x1 ;  /* 0x0000000106067836 */ /* 0x000fe20000000000 */
[----:B------:R-:W-:Y:S03]  /*baa0*/  BSSY.RECONVERGENT B2, `(.L_x_3329) ;  /* 0x000000c000027945 */ /* 0x000fe60003800200 */
        /* <DEDUP_REMOVED lines=11> */
.L_x_3330:
[----:B------:R-:W-:Y:S05]  /*bb60*/  BSYNC.RECONVERGENT B2 ;  /* 0x0000000000027941 */ /* 0x000fea0003800200 */
.L_x_3329:
        /* <DEDUP_REMOVED lines=42> */
[----:B------:R-:W-:-:S07]  /*be10*/  LOP3.LUT R70, R70, UR33, R81, 0x96, !PT ;  /* 0x0000002146467c12 */ /* 0x000fce000f8e9651 */
.L_x_3327:
[----:B------:R-:W-:Y:S05]  /*be20*/  BSYNC.RECONVERGENT B1 ;  /* 0x0000000000017941 */ /* 0x000fea0003800200 */
.L_x_3326:
[----:B------:R-:W2:Y:S01]  /*be30*/  LDC R76, c[0x0][0x408] ;  /* 0x00010200ff4c7b82 */ /* 0x000ea20000000800 */
[----:B------:R-:W-:Y:S01]  /*be40*/  I2FP.F32.U32 R23, R23 ;  /* 0x0000001700177245 */ /* 0x000fe20000201000 */
[----:B------:R-:W-:Y:S02]  /*be50*/  HFMA2 R72, -RZ, RZ, 0.1171875, 0 ;  /* 0x2f800000ff487431 */ /* 0x000fe400000001ff */
[----:B-----5:R-:W-:Y:S01]  /*be60*/  HADD2.F32 R22, -RZ, R64.H0_H0 ;  /* 0x20000040ff167230 */ /* 0x020fe20000004100 */
[----:B------:R-:W-:Y:S01]  /*be70*/  ISETP.NE.AND P2, PT, R71, 0x1, PT ;  /* 0x000000014700780c */ /* 0x000fe20003f45270 */
[----:B-1----:R-:W-:Y:S01]  /*be80*/  HADD2.F32 R68, -RZ, R24.H0_H0 ;  /* 0x20000018ff447230 */ /* 0x002fe20000004100 */
[----:B------:R-:W-:Y:S01]  /*be90*/  BSSY.RECONVERGENT B1, `(.L_x_3331) ;  /* 0x000004f000017945 */ /* 0x000fe20003800200 */
[----:B------:R-:W-:Y:S01]  /*bea0*/  FFMA.FTZ R23, R23, R72, 1.1641532182693481445e-10 ;  /* 0x2f00000017177423 */ /* 0x000fe20000010048 */
[----:B------:R-:W1:Y:S01]  /*beb0*/  LDC R74, c[0x0][0x404] ;  /* 0x00010100ff4a7b82 */ /* 0x000e620000000800 */
[----:B------:R-:W-:Y:S01]  /*bec0*/  FMUL.FTZ R69, R22, UR4 ;  /* 0x0000000416457c20 */ /* 0x000fe20008410000 */
[----:B------:R-:W-:-:S02]  /*bed0*/  HADD2.F32 R22, -RZ, R28.H0_H0 ;  /* 0x2000001cff167230 */ /* 0x000fc40000004100 */
[----:B------:R-:W-:Y:S02]  /*bee0*/  IMAD.MOV.U32 R78, RZ, RZ, 0x2 ;  /* 0x00000002ff4e7424 */ /* 0x000fe400078e00ff */
[----:B--2---:R-:W-:Y:S01]  /*bef0*/  FMUL.FTZ R69, R69, R76 ;  /* 0x0000004c45457220 */ /* 0x004fe20000410000 */
[----:B-1----:R-:W-:-:S04]  /*bf00*/  FSETP.GTU.FTZ.AND P1, PT, R23, R74, PT ;  /* 0x0000004a1700720b */ /* 0x002fc80003f3c000 */
        /* <DEDUP_REMOVED lines=14> */
.L_x_3333:
        /* <DEDUP_REMOVED lines=13> */
.L_x_3335:
[----:B------:R-:W-:Y:S05]  /*c0c0*/  BSYNC.RECONVERGENT B2 ;  /* 0x0000000000027941 */ /* 0x000fea0003800200 */
.L_x_3334:
        /* <DEDUP_REMOVED lines=43> */
.L_x_3332:
[----:B------:R-:W-:Y:S05]  /*c380*/  BSYNC.RECONVERGENT B1 ;  /* 0x0000000000017941 */ /* 0x000fea0003800200 */
.L_x_3331:
        /* <DEDUP_REMOVED lines=25> */
.L_x_3338:
        /* <DEDUP_REMOVED lines=13> */
.L_x_3340:
[----:B------:R-:W-:Y:S05]  /*c5f0*/  BSYNC.RECONVERGENT B2 ;  /* 0x0000000000027941 */ /* 0x000fea0003800200 */
.L_x_3339:
        /* <DEDUP_REMOVED lines=43> */
.L_x_3337:
[----:B------:R-:W-:Y:S05]  /*c8b0*/  BSYNC.RECONVERGENT B1 ;  /* 0x0000000000017941 */ /* 0x000fea0003800200 */
.L_x_3336:
        /* <DEDUP_REMOVED lines=24> */
.L_x_3343:
        /* <DEDUP_REMOVED lines=13> */
.L_x_3345:
[----:B------:R-:W-:Y:S05]  /*cb10*/  BSYNC.RECONVERGENT B2 ;  /* 0x0000000000027941 */ /* 0x000fea0003800200 */
.L_x_3344:
        /* <DEDUP_REMOVED lines=43> */
.L_x_3342:
[----:B------:R-:W-:Y:S05]  /*cdd0*/  BSYNC.RECONVERGENT B1 ;  /* 0x0000000000017941 */ /* 0x000fea0003800200 */
.L_x_3341:
        /* <DEDUP_REMOVED lines=24> */
.L_x_3348:
        /* <DEDUP_REMOVED lines=13> */
.L_x_3350:
[----:B------:R-:W-:Y:S05]  /*d030*/  BSYNC.RECONVERGENT B2 ;  /* 0x0000000000027941 */ /* 0x000fea0003800200 */
.L_x_3349:
        /* <DEDUP_REMOVED lines=43> */
.L_x_3347:
[----:B------:R-:W-:Y:S05]  /*d2f0*/  BSYNC.RECONVERGENT B1 ;  /* 0x0000000000017941 */ /* 0x000fea0003800200 */
.L_x_3346:
        /* <DEDUP_REMOVED lines=24> */
.L_x_3353:
        /* <DEDUP_REMOVED lines=13> */
.L_x_3355:
[----:B------:R-:W-:Y:S05]  /*d550*/  BSYNC.RECONVERGENT B2 ;  /* 0x0000000000027941 */ /* 0x000fea0003800200 */
.L_x_3354:
        /* <DEDUP_REMOVED lines=43> */
.L_x_3352:
[----:B------:R-:W-:Y:S05]  /*d810*/  BSYNC.RECONVERGENT B1 ;  /* 0x0000000000017941 */ /* 0x000fea0003800200 */
.L_x_3351:
        /* <DEDUP_REMOVED lines=24> */
.L_x_3358:
        /* <DEDUP_REMOVED lines=13> */
.L_x_3360:
[----:B------:R-:W-:Y:S05]  /*da70*/  BSYNC.RECONVERGENT B2 ;  /* 0x0000000000027941 */ /* 0x000fea0003800200 */
.L_x_3359:
        /* <DEDUP_REMOVED lines=43> */
.L_x_3357:
[----:B------:R-:W-:Y:S05]  /*dd30*/  BSYNC.RECONVERGENT B1 ;  /* 0x0000000000017941 */ /* 0x000fea0003800200 */
.L_x_3356:
        /* <DEDUP_REMOVED lines=24> */
.L_x_3363:
        /* <DEDUP_REMOVED lines=15> */
.L_x_3365:
[----:B------:R-:W-:Y:S05]  /*dfb0*/  BSYNC.RECONVERGENT B2 ;  /* 0x0000000000027941 */ /* 0x000fea0003800200 */
.L_x_3364:
        /* <DEDUP_REMOVED lines=43> */
.L_x_3362:
[----:B------:R-:W-:Y:S05]  /*e270*/  BSYNC.RECONVERGENT B1 ;  /* 0x0000000000017941 */ /* 0x000fea0003800200 */
.L_x_3361:
        /* <DEDUP_REMOVED lines=16> */
.L_x_3325:
        /* <DEDUP_REMOVED lines=16> */
.L_x_3369:
        /* <DEDUP_REMOVED lines=13> */
.L_x_3371:
[----:B------:R-:W-:Y:S05]  /*e550*/  BSYNC.RECONVERGENT B2 ;  /* 0x0000000000027941 */ /* 0x000fea0003800200 */
.L_x_3370:
        /* <DEDUP_REMOVED lines=43> */
.L_x_3368:
[----:B------:R-:W-:Y:S05]  /*e810*/  BSYNC.RECONVERGENT B1 ;  /* 0x0000000000017941 */ /* 0x000fea0003800200 */
.L_x_3367:
[----:B------:R-:W1:Y:S01]  /*e820*/  LDC R76, c[0x0][0x408] ;  /* 0x00010200ff4c7b82 */ /* 0x000e620000000800 */
[----:B------:R-:W-:Y:S01]  /*e830*/  I2FP.F32.U32 R23, R23 ;  /* 0x0000001700177245 */ /* 0x000fe20000201000 */
[----:B------:R-:W-:Y:S02]  /*e840*/  HFMA2 R72, -RZ, RZ, 0.1171875, 0 ;  /* 0x2f800000ff487431 */ /* 0x000fe400000001ff */
[----:B-----5:R-:W-:Y:S01]  /*e850*/  HADD2.F32 R22, -RZ, R64.H0_H0 ;  /* 0x20000040ff167230 */ /* 0x020fe20000004100 */
[----:B------:R-:W-:Y:S01]  /*e860*/  ISETP.NE.AND P2, PT, R68, 0x1, PT ;  /* 0x000000014400780c */ /* 0x000fe20003f45270 */
[----:B------:R-:W-:Y:S01]  /*e870*/  BSSY.RECONVERGENT B1, `(.L_x_3372) ;  /* 0x000004f000017945 */ /* 0x000fe20003800200 */
[----:B------:R-:W-:Y:S02]  /*e880*/  IMAD.MOV.U32 R78, RZ, RZ, 0x2 ;  /* 0x00000002ff4e7424 */ /* 0x000fe400078e00ff */
[----:B------:R-:W-:Y:S01]  /*e890*/  FFMA.FTZ R23, R23, R72, 1.1641532182693481445e-10 ;  /* 0x2f00000017177423 */ /* 0x000fe20000010048 */
[----:B------:R-:W2:Y:S01]  /*e8a0*/  LDC R74, c[0x0][0x404] ;  /* 0x00010100ff4a7b82 */ /* 0x000ea20000000800 */
[----:B------:R-:W-:Y:S01]  /*e8b0*/  FMUL.FTZ R69, R22, UR4 ;  /* 0x0000000416457c20 */ /* 0x000fe20008410000 */
[----:B------:R-:W-:-:S03]  /*e8c0*/  HADD2.F32 R22, -RZ, R28.H0_H0 ;  /* 0x2000001cff167230 */ /* 0x000fc60000004100 */
        /* <DEDUP_REMOVED lines=16> */
.L_x_3374:
        /* <DEDUP_REMOVED lines=13> */
.L_x_3376:
[----:B------:R-:W-:Y:S05]  /*eaa0*/  BSYNC.RECONVERGENT B2 ;  /* 0x0000000000027941 */ /* 0x000fea0003800200 */
.L_x_3375:
        /* <DEDUP_REMOVED lines=43> */
.L_x_3373:
[----:B------:R-:W-:Y:S05]  /*ed60*/  BSYNC.RECONVERGENT B1 ;  /* 0x0000000000017941 */ /* 0x000fea0003800200 */
.L_x_3372:
        /* <DEDUP_REMOVED lines=10> */
[----:B------:R-:W-:Y:S02]  /*ee10*/  FSEL R69, R71, RZ, !P1 ;  /* 0x000000ff47457208 */ /* 0x000fe40004800000 */
[----:B------:R-:W-:-:S03]  /*ee20*/  PLOP3.LUT P1, PT, P1, PT, PT, 0x8, 0x80 ;  /* 0x000000000080781c */ /* 0x000fc60000f2e170 */
[----:B------:R-:W-:Y:S01]  /*ee30*/  FMUL.FTZ R69, R64, R69 ;  /* 0x0000004540457220 */ /* 0x000fe20000410000 */
        /* <DEDUP_REMOVED lines=11> */
.L_x_3379:
        /* <DEDUP_REMOVED lines=13> */
.L_x_3381:
[----:B------:R-:W-:Y:S05]  /*efc0*/  BSYNC.RECONVERGENT B2 ;  /* 0x0000000000027941 */ /* 0x000fea0003800200 */
.L_x_3380:
        /* <DEDUP_REMOVED lines=43> */
.L_x_3378:
[----:B------:R-:W-:Y:S05]  /*f280*/  BSYNC.RECONVERGENT B1 ;  /* 0x0000000000017941 */ /* 0x000fea0003800200 */
.L_x_3377:
        /* <DEDUP_REMOVED lines=23> */
.L_x_3384:
        /* <DEDUP_REMOVED lines=13> */
.L_x_3386:
[----:B------:R-:W-:Y:S05]  /*f4d0*/  BSYNC.RECONVERGENT B2 ;  /* 0x0000000000027941 */ /* 0x000fea0003800200 */
.L_x_3385:
        /* <DEDUP_REMOVED lines=43> */
.L_x_3383:
[----:B------:R-:W-:Y:S05]  /*f790*/  BSYNC.RECONVERGENT B1 ;  /* 0x0000000000017941 */ /* 0x000fea0003800200 */
.L_x_3382:
        /* <DEDUP_REMOVED lines=23> */
.L_x_3389:
        /* <DEDUP_REMOVED lines=13> */
.L_x_3391:
[----:B------:R-:W-:Y:S05]  /*f9e0*/  BSYNC.RECONVERGENT B2 ;  /* 0x0000000000027941 */ /* 0x000fea0003800200 */
.L_x_3390:
        /* <DEDUP_REMOVED lines=43> */
.L_x_3388:
[----:B------:R-:W-:Y:S05]  /*fca0*/  BSYNC.RECONVERGENT B1 ;  /* 0x0000000000017941 */ /* 0x000fea0003800200 */
.L_x_3387:
        /* <DEDUP_REMOVED lines=23> */
.L_x_3394:
        /* <DEDUP_REMOVED lines=13> */
.L_x_3396:
[----:B------:R-:W-:Y:S05]  /*fef0*/  BSYNC.RECONVERGENT B2 ;  /* 0x0000000000027941 */ /* 0x000fea0003800200 */
.L_x_3395:
        /* <DEDUP_REMOVED lines=43> */
.L_x_3393:
[----:B------:R-:W-:Y:S05]  /*101b0*/  BSYNC.RECONVERGENT B1 ;  /* 0x0000000000017941 */ /* 0x000fea0003800200 */
.L_x_3392:
        /* <DEDUP_REMOVED lines=23> */
.L_x_3399:
        /* <DEDUP_REMOVED lines=13> */
.L_x_3401:
[----:B------:R-:W-:Y:S05]  /*10400*/  BSYNC.RECONVERGENT B2 ;  /* 0x0000000000027941 */ /* 0x000fea0003800200 */
.L_x_3400:
        /* <DEDUP_REMOVED lines=43> */
.L_x_3398:
[----:B------:R-:W-:Y:S05]  /*106c0*/  BSYNC.RECONVERGENT B1 ;  /* 0x0000000000017941 */ /* 0x000fea0003800200 */
.L_x_3397:
        /* <DEDUP_REMOVED lines=23> */
.L_x_3404:
        /* <DEDUP_REMOVED lines=15> */
.L_x_3406:
[----:B------:R-:W-:Y:S05]  /*10930*/  BSYNC.RECONVERGENT B2 ;  /* 0x0000000000027941 */ /* 0x000fea0003800200 */
.L_x_3405:
        /* <DEDUP_REMOVED lines=43> */
.L_x_3403:
[----:B------:R-:W-:Y:S05]  /*10bf0*/  BSYNC.RECONVERGENT B1 ;  /* 0x0000000000017941 */ /* 0x000fea0003800200 */
.L_x_3402:
[----:B------:R-:W-:Y:S01]  /*10c00*/  I2FP.F32.U32 R65, R64 ;  /* 0x0000004000417245 */ /* 0x000fe20000201000 */
[----:B------:R-:W-:Y:S01]  /*10c10*/  HADD2.F32 R67, -RZ, R67.H1_H1 ;  /* 0x30000043ff437230 */ /* 0x000fe20000004100 */
[----:B------:R-:W-:Y:S01]  /*10c20*/  F2FP.F16.F32.PACK_AB R66, R93, R83 ;  /* 0x000000535d42723e */ /* 0x000fe200000000ff */
[----:B------:R-:W-:Y:S01]  /*10c30*/  HADD2.F32 R101, -RZ, R31.H1_H1 ;  /* 0x3000001fff657230 */ /* 0x000fe20000004100 */
[----:B------:R-:W-:Y:S01]  /*10c40*/  F2FP.F16.F32.PACK_AB R64, R69, R23 ;  /* 0x000000174540723e */ /* 0x000fe200000000ff */
[----:B------:R-:W-:Y:S01]  /*10c50*/  FFMA.FTZ R65, R65, R72, 1.1641532182693481445e-10 ;  /* 0x2f00000041417423 */ /* 0x000fe20000010048 */
[----:B------:R-:W-:-:S04]  /*10c60*/  FMUL.FTZ R67, R67, UR4 ;  /* 0x0000000443437c20 */ /* 0x000fc80008410000 */
[----:B------:R-:W-:Y:S01]  /*10c70*/  FMUL.FTZ R67, R67, R76 ;  /* 0x0000004c43437220 */ /* 0x000fe20000410000 */
[----:B------:R-:W-:Y:S02]  /*10c80*/  FSETP.GTU.FTZ.AND P6, PT, R65, R74, PT ;  /* 0x0000004a4100720b */ /* 0x000fe40003fdc000 */
[----:B------:R-:W-:Y:S02]  /*10c90*/  F2FP.F16.F32.PACK_AB R65, R81, R71 ;  /* 0x000000475141723e */ /* 0x000fe400000000ff */
[----:B------:R-:W-:Y:S02]  /*10ca0*/  FSEL R72, R67, RZ, !P6 ;  /* 0x000000ff43487208 */ /* 0x000fe40007000000 */
[----:B------:R-:W-:-:S03]  /*10cb0*/  PLOP3.LUT P6, PT, P6, PT, PT, 0x8, 0x80 ;  /* 0x000000000080781c */ /* 0x000fc600037ce170 */
[----:B------:R-:W-:-:S05]  /*10cc0*/  FMUL.FTZ R72, R101, R72 ;  /* 0x0000004865487220 */ /* 0x000fca0000410000 */
[----:B------:R-:W-:-:S07]  /*10cd0*/  F2FP.F16.F32.PACK_AB R67, R72, R95 ;  /* 0x0000005f4843723e */ /* 0x000fce00000000ff */
.L_x_3366:
[----:B------:R-:W1:Y:S01]  /*10ce0*/  LDC.64 R102, c[0x0][0x3a8] ;  /* 0x0000ea00ff667b82 */ /* 0x000e620000000a00 */
[----:B------:R-:W-:Y:S02]  /*10cf0*/  SEL R74, RZ, 0x10000, !P5 ;  /* 0x00010000ff4a7807 */ /* 0x000fe40006800000 */
[----:B------:R-:W-:Y:S02]  /*10d00*/  ISETP.NE.AND P5, PT, R68, RZ, PT ;  /* 0x000000ff4400720c */ /* 0x000fe40003fa5270 */
[----:B------:R-:W-:Y:S02]  /*10d10*/  SEL R76, RZ, 0x1000000, !P6 ;  /* 0x01000000ff4c7807 */ /* 0x000fe40007000000 */
[----:B------:R-:W-:Y:S01]  /*10d20*/  ISETP.NE.AND P6, PT, R22, RZ, PT ;  /* 0x000000ff1600720c */ /* 0x000fe20003fc5270 */
[----:B------:R-:W2:Y:S01]  /*10d30*/  LDC.64 R100, c[0x0][0x3b0] ;  /* 0x0000ec00ff647b82 */ /* 0x000ea20000000a00 */
        /* <DEDUP_REMOVED lines=8> */
[----:B-1----:R-:W-:Y:S01]  /*10dc0*/  IMAD.WIDE.U32 R102, R18, 0x10, R102 ;  /* 0x0000001012667825 */ /* 0x002fe200078e0066 */
[----:B------:R-:W-:-:S02]  /*10dd0*/  LOP3.LUT R105, R109, R104, RZ, 0xfc, !PT ;  /* 0x000000686d697212 */ /* 0x000fc400078efcff */
[----:B------:R-:W-:Y:S02]  /*10de0*/  LOP3.LUT R104, R22, R107, RZ, 0xfc, !PT ;  /* 0x0000006b16687212 */ /* 0x000fe400078efcff */
[----:B------:R4:W-:Y:S01]  /*10df0*/  STG.E.128 desc[UR6][R102.64], R64 ;  /* 0x0000004066007986 */ /* 0x0009e2000c101d06 */
[----:B------:R-:W-:Y:S01]  /*10e00*/  MOV R22, R20 ;  /* 0x0000001400167202 */ /* 0x000fe20000000f00 */
[----:B--2---:R-:W-:-:S05]  /*10e10*/  IMAD.WIDE.U32 R100, R18, 0x8, R100 ;  /* 0x0000000812647825 */ /* 0x004fca00078e0064 */
[----:B------:R4:W-:Y:S02]  /*10e20*/  STG.E.64 desc[UR6][R100.64], R104 ;  /* 0x0000006864007986 */ /* 0x0009e4000c101b06 */
.L_x_3324:
[----:B------:R-:W-:Y:S05]  /*10e30*/  BSYNC.RECONVERGENT B0 ;  /* 0x0000000000007941 */ /* 0x000fea0003800200 */
.L_x_3323:
[----:B------:R-:W-:Y:S01]  /*10e40*/  FADD.FTZ R18, RZ, R11 ;  /* 0x0000000bff127221 */ /* 0x000fe20000010000 */
[C---:B------:R-:W-:Y:S01]  /*10e50*/  ISETP.GE.U32.AND P3, PT, R5.reuse, 0x80, PT ;  /* 0x000000800500780c */ /* 0x040fe20003f66070 */
[----:B------:R-:W2:Y:S01]  /*10e60*/  S2UR UR5, SR_CgaCtaId ;  /* 0x00000000000579c3 */ /* 0x000ea20000008800 */
        /* <DEDUP_REMOVED lines=10> */
[----:B--2---:R-:W-:-:S03]  /*10f10*/  ULEA UR4, UR5, UR4, 0x18 ;  /* 0x0000000405047291 */ /* 0x004fc6000f8ec0ff */
        /* <DEDUP_REMOVED lines=17> */
[----:B-1-34-:R-:W-:-:S04]  /*11030*/  FADD.FTZ R65, R95, R20 ;  /* 0x000000145f417221 */ /* 0x01afc80000010000 */
        /* <DEDUP_REMOVED lines=11> */
[----:B0-----:R-:W-:-:S04]  /*110f0*/  FMUL.FTZ R64, R9, R64 ;  /* 0x0000004009407220 */ /* 0x001fc80000410000 */
[--C-:B------:R-:W-:Y:S01]  /*11100*/  FADD.FTZ R18, R11, -R64.reuse ;  /* 0x800000400b127221 */ /* 0x100fe20000010000 */
[--C-:B------:R-:W-:Y:S01]  /*11110*/  FADD.FTZ R101, R13, -R64.reuse ;  /* 0x800000400d657221 */ /* 0x100fe20000010000 */
[--C-:B------:R-:W-:Y:S01]  /*11120*/  FADD.FTZ R65, R15, -R64.reuse ;  /* 0x800000400f417221 */ /* 0x100fe20000010000 */
[--C-:B------:R-:W-:Y:S01]  /*11130*/  FADD.FTZ R67, R85, -R64.reuse ;  /* 0x8000004055437221 */ /* 0x100fe20000010000 */
[----:B------:R-:W-:Y:S01]  /*11140*/  FFMA.FTZ R18, R18, R18, RZ ;  /* 0x0000001212127223 */ /* 0x000fe200000100ff */
[--C-:B------:R-:W-:Y:S01]  /*11150*/  FADD.FTZ R20, R19, -R64.reuse ;  /* 0x8000004013147221 */ /* 0x100fe20000010000 */
[----:B------:R-:W-:Y:S02]  /*11160*/  FADD.FTZ R66, R21, -R64 ;  /* 0x8000004015427221 */ /* 0x000fe40000010000 */
        /* <DEDUP_REMOVED lines=43> */
[----:B------:R-:W-:-:S04]  /*11420*/  ISETP.NE.AND P1, PT, R4, RZ, PT ;  /* 0x000000ff0400720c */ /* 0x000fc80003f25270 */
[----:B------:R-:W0:Y:S02]  /*11430*/  SHFL.BFLY PT, R65, R18, 0x1, 0x1f ;  /* 0x0c201f0012417f89 */ /* 0x000e2400000e0000 */
[----:B0-----:R-:W-:-:S07]  /*11440*/  FADD.FTZ R65, R18, R65 ;  /* 0x0000004112417221 */ /* 0x001fce0000010000 */
[----:B------:R-:W-:Y:S01]  /*11450*/  @!P1 SHF.R.U32.HI R18, RZ, 0x2, R0 ;  /* 0x00000002ff129819 */ /* 0x000fe20000011600 */
[----:B------:R-:W0:Y:S03]  /*11460*/  SHFL.BFLY PT, R20, R65, 0x2, 0x1f ;  /* 0x0c401f0041147f89 */ /* 0x000e2600000e0000 */
[----:B------:R-:W-:Y:S01]  /*11470*/  @!P1 LOP3.LUT R18, R18, 0x18, RZ, 0xc0, !PT ;  /* 0x0000001812129812 */ /* 0x000fe200078ec0ff */
[----:B0-----:R-:W-:-:S05]  /*11480*/  FADD.FTZ R20, R65, R20 ;  /* 0x0000001441147221 */ /* 0x001fca0000010000 */
[----:B------:R-:W0:Y:S02]  /*11490*/  SHFL.BFLY PT, R67, R20, 0x4, 0x1f ;  /* 0x0c801f0014437f89 */ /* 0x000e2400000e0000 */
[----:B0-----:R-:W-:Y:S01]  /*114a0*/  FADD.FTZ R67, R20, R67 ;  /* 0x0000004314437221 */ /* 0x001fe20000010000 */
[----:B------:R-:W-:Y:S01]  /*114b0*/  IMAD.MOV.U32 R20, RZ, RZ, RZ ;  /* 0x000000ffff147224 */ /* 0x000fe200078e00ff */
[----:B------:R-:W-:-:S03]  /*114c0*/  @!P2 MOV R20, R8 ;  /* 0x000000080014a202 */ /* 0x000fc60000000f00 */
[----:B------:R-:W0:Y:S02]  /*114d0*/  SHFL.BFLY PT, R66, R67, 0x8, 0x1f ;  /* 0x0d001f0043427f89 */ /* 0x000e2400000e0000 */
[----:B0-----:R-:W-:Y:S01]  /*114e0*/  FADD.FTZ R68, R67, R66 ;  /* 0x0000004243447221 */ /* 0x001fe20000010000 */
[----:B------:R-:W-:-:S04]  /*114f0*/  CS2R R66, SRZ ;  /* 0x0000000000427805 */ /* 0x000fc8000001ff00 */
[----:B------:R-:W0:Y:S02]  /*11500*/  SHFL.BFLY PT, R101, R68, 0x10, 0x1f ;  /* 0x0e001f0044657f89 */ /* 0x000e2400000e0000 */
[----:B0-----:R-:W-:Y:S01]  /*11510*/  FADD.FTZ R65, R68, R101 ;  /* 0x0000006544417221 */ /* 0x001fe20000010000 */
[----:B------:R-:W-:Y:S01]  /*11520*/  @!P2 LEA R68, R4, UR4, 0x3 ;  /* 0x000000040444ac11 */ /* 0x000fe2000f8e18ff */
[----:B------:R-:W0:Y:S04]  /*11530*/  SHFL.DOWN PT, R101, R20, 0x2, 0x1f ;  /* 0x08401f0014657f89 */ /* 0x000e2800000e0000 */
[----:B------:R1:W-:Y:S01]  /*11540*/  @!P1 STS.64 [R18+UR4], R64 ;  /* 0x0000004012009988 */ /* 0x0003e20008000a04 */
[----:B------:R-:W-:Y:S01]  /*11550*/  BAR.SYNC.DEFER_BLOCKING 0x0 ;  /* 0x0000000000007b1d */ /* 0x000fe20000010000 */
[----:B------:R-:W-:-:S02]  /*11560*/  ISETP.NE.AND P1, PT, R0, RZ, PT ;  /* 0x000000ff0000720c */ /* 0x000fc40003f25270 */
[----:B-1----:R-:W-:Y:S01]  /*11570*/  I2FP.F32.S32 R18, R20 ;  /* 0x0000001400127245 */ /* 0x002fe20000201400 */
[----:B0-----:R-:W-:Y:S01]  /*11580*/  IMAD.IADD R76, R101, 0x1, R20 ;  /* 0x00000001654c7824 */ /* 0x001fe200078e0214 */
[----:B------:R-:W-:-:S04]  /*11590*/  I2FP.F32.S32 R64, R101 ;  /* 0x0000006500407245 */ /* 0x000fc80000201400 */
[----:B------:R-:W-:Y:S01]  /*115a0*/  I2FP.F32.S32 R80, R76 ;  /* 0x0000004c00507245 */ /* 0x000fe20000201400 */
[----:B------:R-:W0:Y:S03]  /*115b0*/  SHFL.DOWN PT, R101, R76, 0x1, 0x1f ;  /* 0x08201f004c657f89 */ /* 0x000e2600000e0000 */
[----:B------:R-:W1:Y:S01]  /*115c0*/  MUFU.RCP R82, R80 ;  /* 0x0000005000527308 */ /* 0x000e620000001000 */
[----:B------:R-:W2:Y:S01]  /*115d0*/  @!P2 LDS.64 R66, [R68] ;  /* 0x000000004442a984 */ /* 0x000ea20000000a00 */
[----:B------:R-:W-:Y:S02]  /*115e0*/  PLOP3.LUT P2, PT, PT, PT, UP3, 0x40, 0x4 ;  /* 0x000000000004781c */ /* 0x000fe40003f4e838 */
[----:B0-----:R-:W-:-:S04]  /*115f0*/  IADD3 R76, PT, PT, R76, R101, RZ ;  /* 0x000000654c4c7210 */ /* 0x001fc80007ffe0ff */
[----:B------:R-:W-:-:S06]  /*11600*/  I2FP.F32.S32 R76, R76 ;  /* 0x0000004c004c7245 */ /* 0x000fcc0000201400 */
[----:B------:R-:W0:Y:S01]  /*11610*/  MUFU.RCP R76, R76 ;  /* 0x0000004c004c7308 */ /* 0x000e220000001000 */
[----:B--2---:R-:W2:Y:S04]  /*11620*/  SHFL.DOWN PT, R103, R66, 0x2, 0x1f ;  /* 0x08401f0042677f89 */ /* 0x004ea800000e0000 */
[----:B------:R-:W3:Y:S01]  /*11630*/  SHFL.DOWN PT, R74, R67, 0x2, 0x1f ;  /* 0x08401f00434a7f89 */ /* 0x000ee200000e0000 */
[C---:B--2---:R-:W-:Y:S01]  /*11640*/  FMUL.FTZ R65, R103.reuse, R64 ;  /* 0x0000004067417220 */ /* 0x044fe20000410000 */
[----:B------:R-:W-:-:S03]  /*11650*/  FADD.FTZ R103, -R103, R66 ;  /* 0x0000004267677221 */ /* 0x000fc60000010100 */
[----:B------:R-:W-:Y:S01]  /*11660*/  FFMA.FTZ R65, R18, R66, R65 ;  /* 0x0000004212417223 */ /* 0x000fe20000010041 */
[----:B------:R-:W-:Y:S01]  /*11670*/  FMUL.FTZ R103, R103, R103 ;  /* 0x0000006767677220 */ /* 0x000fe20000410000 */
[----:B---3--:R-:W-:Y:S01]  /*11680*/  FADD.FTZ R67, R74, R67 ;  /* 0x000000434a437221 */ /* 0x008fe20000010000 */
[----:B------:R-:W-:Y:S01]  /*11690*/  I2FP.F32.S32 R66, R101 ;  /* 0x0000006500427245 */ /* 0x000fe20000201400 */
        /* <DEDUP_REMOVED lines=11> */
[C---:B0-----:R-:W-:Y:S01]  /*11750*/  FMUL.FTZ R103, R76.reuse, R103 ;  /* 0x000000674c677220 */ /* 0x041fe20000410000 */
[----:B--2---:R-:W-:Y:S02]  /*11760*/  FADD.FTZ R65, R67, R20 ;  /* 0x0000001443417221 */ /* 0x004fe40000010000 */
[----:B------:R-:W-:Y:S01]  /*11770*/  FMUL.FTZ R101, R101, R66 ;  /* 0x0000004265657220 */ /* 0x000fe20000410000 */
[----:B------:R-:W0:Y:S01]  /*11780*/  LDC R20, c[0x0][0x448] ;  /* 0x00011200ff147b82 */ /* 0x000e220000000800 */
[----:B------:R-:W1:Y:S02]  /*11790*/  SHFL.IDX PT, R107, R103, RZ, 0x1f ;  /* 0x00001fff676b7589 */ /* 0x000e6400000e0000 */
[----:B------:R-:W-:-:S05]  /*117a0*/  FFMA.FTZ R101, R76, R101, R65 ;  /* 0x000000654c657223 */ /* 0x000fca0000010041 */
[----:B------:R-:W2:Y:S01]  /*117b0*/  @!P1 LDC.64 R66, c[0x0][0x3c0] ;  /* 0x0000f000ff429b82 */ /* 0x000ea20000000a00 */
[----:B------:R-:W0:Y:S07]  /*117c0*/  SHFL.IDX PT, R101, R101, RZ, 0x1f ;  /* 0x00001fff65657589 */ /* 0x000e2e00000e0000 */
[----:B------:R-:W3:Y:S01]  /*117d0*/  @!P1 LDC.64 R64, c[0x0][0x3c8] ;  /* 0x0000f200ff409b82 */ /* 0x000ee20000000a00 */
[----:B-1----:R-:W-:-:S05]  /*117e0*/  FMUL.FTZ R18, R107, R107 ;  /* 0x0000006b6b127220 */ /* 0x002fca0000410000 */
[----:B------:R-:W-:Y:S02]  /*117f0*/  FSEL R105, R18, RZ, !P2 ;  /* 0x000000ff12697208 */ /* 0x000fe40005000000 */
[----:B------:R-:W-:Y:S01]  /*11800*/  PLOP3.LUT P2, PT, PT, PT, UP3, 0x40, 0x4 ;  /* 0x000000000004781c */ /* 0x000fe20003f4e838 */
[----:B0-----:R-:W-:Y:S01]  /*11810*/  FFMA.FTZ R18, R101, UR11, R20 ;  /* 0x0000000b65127c23 */ /* 0x001fe20008010014 */
[----:B------:R-:W-:-:S03]  /*11820*/  MOV R101, UR10 ;  /* 0x0000000a00657c02 */ /* 0x000fc60008000f00 */
[----:B------:R-:W-:Y:S01]  /*11830*/  FADD.FTZ R103, R18, R105 ;  /* 0x0000006912677221 */ /* 0x000fe20000010000 */
[----:B------:R-:W-:Y:S01]  /*11840*/  IMAD.U32 R105, RZ, RZ, UR10 ;  /* 0x0000000aff697e24 */ /* 0x000fe2000f8e00ff */
[----:B------:R-:W-:Y:S01]  /*11850*/  FSEL R18, R107, RZ, P2 ;  /* 0x000000ff6b127208 */ /* 0x000fe20001000000 */
[----:B---3--:R-:W-:-:S03]  /*11860*/  @!P1 IMAD.WIDE R64, R101, 0x4, R64 ;  /* 0x0000000465409825 */ /* 0x008fc600078e0240 */
[----:B------:R-:W0:Y:S01]  /*11870*/  MUFU.RSQ R103, R103 ;  /* 0x0000006700677308 */ /* 0x000e220000001400 */
[----:B--2---:R-:W-:-:S05]  /*11880*/  @!P1 IMAD.WIDE R66, R105, 0x4, R66 ;  /* 0x0000000469429825 */ /* 0x004fca00078e0242 */
[----:B------:R1:W-:Y:S04]  /*11890*/  @!P1 STG.E desc[UR6][R66.64], R107 ;  /* 0x0000006b42009986 */ /* 0x0003e8000c101906 */
[----:B0-----:R1:W-:Y:S01]  /*118a0*/  @!P1 STG.E desc[UR6][R64.64], R103 ;  /* 0x0000006740009986 */ /* 0x0013e2000c101906 */
[----:B------:R-:W-:Y:S05]  /*118b0*/  @!P3 BRA `(.L_x_3408) ;  /* 0x0000000000c0b947 */ /* 0x000fea0003800000 */
[--C-:B-1----:R-:W-:Y:S01]  /*118c0*/  FADD.FTZ R64, R15, -R18.reuse ;  /* 0x800000120f407221 */ /* 0x102fe20000010000 */
[----:B-----5:R-:W-:Y:S02]  /*118d0*/  HADD2.F32 R101, -RZ, R61.H0_H0 ;  /* 0x2000003dff657230 */ /* 0x020fe40000004100 */
[--C-:B------:R-:W-:Y:S01]  /*118e0*/  FADD.FTZ R68, R87, -R18.reuse ;  /* 0x8000001257447221 */ /* 0x100fe20000010000 */
[----:B------:R-:W-:Y:S02]  /*118f0*/  HADD2.F32 R105, -RZ, R57.H0_H0 ;  /* 0x20000039ff697230 */ /* 0x000fe40000004100 */
[----:B------:R-:W-:Y:S01]  /*11900*/  FMUL.FTZ R64, R103, R64 ;  /* 0x0000004067407220 */ /* 0x000fe20000410000 */
[--C-:B------:R-:W-:Y:S01]  /*11910*/  FADD.FTZ R66, R75, -R18.reuse ;  /* 0x800000124b427221 */ /* 0x100fe20000010000 */
[----:B------:R-:W-:Y:S01]  /*11920*/  FMUL.FTZ R74, R103, R68 ;  /* 0x00000044674a7220 */ /* 0x000fe20000410000 */
[----:B------:R-:W-:Y:S02]  /*11930*/  HADD2.F32 R107, -RZ, R62.H0_H0 ;  /* 0x2000003eff6b7230 */ /* 0x000fe40000004100 */
[----:B------:R-:W-:Y:S01]  /*11940*/  FFMA.FTZ R68, R64, R101, R105 ;  /* 0x0000006540447223 */ /* 0x000fe20000010069 */
[----:B------:R-:W-:Y:S01]  /*11950*/  HADD2.F32 R109, -RZ, R58.H0_H0 ;  /* 0x2000003aff6d7230 */ /* 0x000fe20000004100 */
[----:B------:R-:W0:Y:S01]  /*11960*/  LDC.64 R100, c[0x0][0x428] ;  /* 0x00010a00ff647b82 */ /* 0x000e220000000a00 */
[----:B------:R-:W-:Y:S01]  /*11970*/  FADD.FTZ R20, R11, -R18 ;  /* 0x800000120b147221 */ /* 0x000fe20000010000 */
[----:B------:R-:W-:-:S02]  /*11980*/  HADD2.F32 R111, -RZ, R63.H0_H0 ;  /* 0x2000003fff6f7230 */ /* 0x000fc40000004100 */
[C---:B------:R-:W-:Y:S01]  /*11990*/  FMUL.FTZ R66, R103.reuse, R66 ;  /* 0x0000004267427220 */ /* 0x040fe20000410000 */
[----:B------:R-:W-:Y:S02]  /*119a0*/  HADD2.F32 R113, -RZ, R59.H0_H0 ;  /* 0x2000003bff717230 */ /* 0x000fe40000004100 */
[----:B------:R-:W-:Y:S01]  /*119b0*/  FMUL.FTZ R20, R103, R20 ;  /* 0x0000001467147220 */ /* 0x000fe20000410000 */
[----:B------:R-:W-:Y:S02]  /*119c0*/  HADD2.F32 R65, -RZ, R60.H0_H0 ;  /* 0x2000003cff417230 */ /* 0x000fe40000004100 */
[----:B------:R-:W-:Y:S01]  /*119d0*/  FFMA.FTZ R109, R66, R107, R109 ;  /* 0x0000006b426d7223 */ /* 0x000fe2000001006d */
[----:B------:R-:W-:Y:S02]  /*119e0*/  HADD2.F32 R67, -RZ, R56.H0_H0 ;  /* 0x20000038ff437230 */ /* 0x000fe40000004100 */
[----:B------:R-:W-:Y:S01]  /*119f0*/  FFMA.FTZ R76, R74, R111, R113 ;  /* 0x0000006f4a4c7223 */ /* 0x000fe20000010071 */
[--C-:B------:R-:W-:Y:S01]  /*11a00*/  FADD.FTZ R66, R73, -R18.reuse ;  /* 0x8000001249427221 */ /* 0x100fe20000010000 */
[--C-:B------:R-:W-:Y:S01]  /*11a10*/  FADD.FTZ R64, R13, -R18.reuse ;  /* 0x800000120d407221 */ /* 0x100fe20000010000 */
[--C-:B------:R-:W-:Y:S01]  /*11a20*/  FADD.FTZ R74, R85, -R18.reuse ;  /* 0x80000012554a7221 */ /* 0x100fe20000010000 */
[----:B------:R-:W-:Y:S01]  /*11a30*/  FADD.FTZ R80, R97, -R18 ;  /* 0x8000001261507221 */ /* 0x000fe20000010000 */
[----:B------:R-:W-:Y:S01]  /*11a40*/  FFMA.FTZ R20, R20, R65, R67 ;  /* 0x0000004114147223 */ /* 0x000fe20000010043 */
[----:B------:R-:W-:-:S02]  /*11a50*/  HADD2.F32 R105, -RZ, R61.H1_H1 ;  /* 0x3000003dff697230 */ /* 0x000fc40000004100 */
[C---:B------:R-:W-:Y:S01]  /*11a60*/  FMUL.FTZ R66, R103.reuse, R66 ;  /* 0x0000004267427220 */ /* 0x040fe20000410000 */
[----:B------:R-:W-:Y:S02]  /*11a70*/  HADD2.F32 R107, -RZ, R57.H1_H1 ;  /* 0x30000039ff6b7230 */ /* 0x000fe40000004100 */
[C---:B------:R-:W-:Y:S01]  /*11a80*/  FMUL.FTZ R80, R103.reuse, R80 ;  /* 0x0000005067507220 */ /* 0x040fe20000410000 */
[----:B------:R-:W-:Y:S02]  /*11a90*/  HADD2.F32 R65, -RZ, R60.H1_H1 ;  /* 0x3000003cff417230 */ /* 0x000fe40000004100 */
[C---:B------:R-:W-:Y:S01]  /*11aa0*/  FMUL.FTZ R74, R103.reuse, R74 ;  /* 0x0000004a674a7220 */ /* 0x040fe20000410000 */
[----:B------:R-:W-:Y:S02]  /*11ab0*/  HADD2.F32 R67, -RZ, R56.H1_H1 ;  /* 0x30000038ff437230 */ /* 0x000fe40000004100 */
[----:B------:R-:W-:Y:S01]  /*11ac0*/  FMUL.FTZ R64, R103, R64 ;  /* 0x0000004067407220 */ /* 0x000fe20000410000 */
[----:B------:R-:W-:-:S02]  /*11ad0*/  HADD2.F32 R111, -RZ, R62.H1_H1 ;  /* 0x3000003eff6f7230 */ /* 0x000fc40000004100 */
[----:B------:R-:W-:Y:S01]  /*11ae0*/  FFMA.FTZ R107, R66, R105, R107 ;  /* 0x00000069426b7223 */ /* 0x000fe2000001006b */
[----:B------:R-:W-:Y:S02]  /*11af0*/  HADD2.F32 R113, -RZ, R58.H1_H1 ;  /* 0x3000003aff717230 */ /* 0x000fe40000004100 */
[----:B------:R-:W-:Y:S01]  /*11b00*/  FFMA.FTZ R105, R64, R65, R67 ;  /* 0x0000004140697223 */ /* 0x000fe20000010043 */
[----:B------:R-:W-:Y:S02]  /*11b10*/  HADD2.F32 R115, -RZ, R63.H1_H1 ;  /* 0x3000003fff737230 */ /* 0x000fe40000004100 */
[----:B------:R-:W-:Y:S02]  /*11b20*/  HADD2.F32 R117, -RZ, R59.H1_H1 ;  /* 0x3000003bff757230 */ /* 0x000fe40000004100 */
[----:B------:R-:W-:Y:S01]  /*11b30*/  FFMA.FTZ R74, R74, R111, R113 ;  /* 0x0000006f4a4a7223 */ /* 0x000fe20000010071 */
[----:B------:R-:W-:Y:S01]  /*11b40*/  F2FP.F16.F32.PACK_AB R65, R107, R68 ;  /* 0x000000446b41723e */ /* 0x000fe200000000ff */
[----:B0-----:R-:W-:Y:S01]  /*11b50*/  IMAD.WIDE.U32 R100, R16, 0x10, R100 ;  /* 0x0000001010647825 */ /* 0x001fe200078e0064 */
[----:B------:R-:W-:-:S03]  /*11b60*/  F2FP.F16.F32.PACK_AB R64, R105, R20 ;  /* 0x000000146940723e */ /* 0x000fc600000000ff */
[----:B------:R-:W-:Y:S01]  /*11b70*/  FFMA.FTZ R115, R80, R115, R117 ;  /* 0x0000007350737223 */ /* 0x000fe20000010075 */
[----:B------:R-:W-:Y:S01]  /*11b80*/  F2FP.F16.F32.PACK_AB R66, R74, R109 ;  /* 0x0000006d4a42723e */ /* 0x000fe200000000ff */
[----:B------:R-:W-:-:S03]  /*11b90*/  VIADD R16, R16, 0x80 ;  /* 0x0000008010107836 */ /* 0x000fc60000000000 */
[----:B------:R-:W-:-:S05]  /*11ba0*/  F2FP.F16.F32.PACK_AB R67, R115, R76 ;  /* 0x0000004c7343723e */ /* 0x000fca00000000ff */
[----:B------:R0:W-:Y:S02]  /*11bb0*/  STG.E.128 desc[UR6][R100.64], R64 ;  /* 0x0000004064007986 */ /* 0x0001e4000c101d06 */
.L_x_3408:
[----:B------:R-:W-:Y:S05]  /*11bc0*/  BSYNC.RECONVERGENT B0 ;  /* 0x0000000000007941 */ /* 0x000fea0003800200 */
.L_x_3407:
[----:B------:R-:W-:Y:S01]  /*11bd0*/  ISETP.GE.U32.AND P1, PT, R5, 0x100, PT ;  /* 0x000001000500780c */ /* 0x000fe20003f26070 */
[----:B------:R-:W-:-:S12]  /*11be0*/  BSSY.RECONVERGENT B0, `(.L_x_3409) ;  /* 0x0000032000007945 */ /* 0x000fd80003800200 */
[----:B------:R-:W-:Y:S05]  /*11bf0*/  @!P1 BRA `(.L_x_3410) ;  /* 0x0000000000c09947 */ /* 0x000fea0003800000 */
[--C-:B01----:R-:W-:Y:S01]  /*11c00*/  FADD.FTZ R64, R21, -R18.reuse ;  /* 0x8000001215407221 */ /* 0x103fe20000010000 */
        /* <DEDUP_REMOVED lines=43> */
[----:B------:R-:W-:Y:S02]  /*11ec0*/  F2FP.F16.F32.PACK_AB R66, R74, R109 ;  /* 0x0000006d4a42723e */ /* 0x000fe400000000ff */
[----:B------:R-:W-:Y:S02]  /*11ed0*/  IADD3 R16, PT, PT, R16, 0x80, RZ ;  /* 0x0000008010107810 */ /* 0x000fe40007ffe0ff */
[----:B------:R-:W-:-:S05]  /*11ee0*/  F2FP.F16.F32.PACK_AB R67, R115, R76 ;  /* 0x0000004c7343723e */ /* 0x000fca00000000ff */
[----:B------:R2:W-:Y:S02]  /*11ef0*/  STG.E.128 desc[UR6][R100.64], R64 ;  /* 0x0000004064007986 */ /* 0x0005e4000c101d06 */
.L_x_3410:
[----:B------:R-:W-:Y:S05]  /*11f00*/  BSYNC.RECONVERGENT B0 ;  /* 0x0000000000007941 */ /* 0x000fea0003800200 */
.L_x_3409:
[----:B------:R-:W-:Y:S04]  /*11f10*/  BSSY.RECONVERGENT B0, `(.L_x_3411) ;  /* 0x0000031000007945 */ /* 0x000fe80003800200 */
[----:B------:R-:W-:Y:S05]  /*11f20*/  @!P0 BRA `(.L_x_3412) ;  /* 0x0000000000bc8947 */ /* 0x000fea0003800000 */
[----:B012---:R-:W0:Y:S01]  /*11f30*/  LDC.64 R64, c[0x0][0x428] ;  /* 0x00010a00ff407b82 */ /* 0x007e220000000a00 */
[--C-:B------:R-:W-:Y:S01]  /*11f40*/  FADD.FTZ R68, R71, -R18.reuse ;  /* 0x8000001247447221 */ /* 0x100fe20000010000 */
[--C-:B------:R-:W-:Y:S01]  /*11f50*/  FADD.FTZ R20, R23, -R18.reuse ;  /* 0x8000001217147221 */ /* 0x100fe20000010000 */
[--C-:B------:R-:W-:Y:S01]  /*11f60*/  FADD.FTZ R76, R83, -R18.reuse ;  /* 0x80000012534c7221 */ /* 0x100fe20000010000 */
[--C-:B------:R-:W-:Y:S01]  /*11f70*/  FADD.FTZ R66, R69, -R18.reuse ;  /* 0x8000001245427221 */ /* 0x100fe20000010000 */
[--C-:B------:R-:W-:Y:S01]  /*11f80*/  FADD.FTZ R74, R81, -R18.reuse ;  /* 0x80000012514a7221 */ /* 0x100fe20000010000 */
[--C-:B------:R-:W-:Y:S01]  /*11f90*/  FADD.FTZ R80, R93, -R18.reuse ;  /* 0x800000125d507221 */ /* 0x100fe20000010000 */
[--C-:B------:R-:W-:Y:S01]  /*11fa0*/  FADD.FTZ R82, R95, -R18.reuse ;  /* 0x800000125f527221 */ /* 0x100fe20000010000 */
[----:B-----5:R-:W-:Y:S02]  /*11fb0*/  HADD2.F32 R105, -RZ, R37.H0_H0 ;  /* 0x20000025ff697230 */ /* 0x020fe40000004100 */
[----:B------:R-:W-:Y:S01]  /*11fc0*/  FADD.FTZ R18, R72, -R18 ;  /* 0x8000001248127221 */ /* 0x000fe20000010000 */
[----:B------:R-:W-:-:S02]  /*11fd0*/  HADD2.F32 R107, -RZ, R33.H0_H0 ;  /* 0x20000021ff6b7230 */ /* 0x000fc40000004100 */
[C---:B------:R-:W-:Y:S01]  /*11fe0*/  FMUL.FTZ R68, R103.reuse, R68 ;  /* 0x0000004467447220 */ /* 0x040fe20000410000 */
[----:B------:R-:W-:Y:S02]  /*11ff0*/  HADD2.F32 R67, -RZ, R36.H0_H0 ;  /* 0x20000024ff437230 */ /* 0x000fe40000004100 */
[C---:B------:R-:W-:Y:S01]  /*12000*/  FMUL.FTZ R20, R103.reuse, R20 ;  /* 0x0000001467147220 */ /* 0x040fe20000410000 */
[----:B------:R-:W-:Y:S02]  /*12010*/  HADD2.F32 R101, -RZ, R32.H0_H0 ;  /* 0x20000020ff657230 */ /* 0x000fe40000004100 */
[C---:B------:R-:W-:Y:S01]  /*12020*/  FMUL.FTZ R76, R103.reuse, R76 ;  /* 0x0000004c674c7220 */ /* 0x040fe20000410000 */
[----:B------:R-:W-:Y:S02]  /*12030*/  HADD2.F32 R109, -RZ, R38.H0_H0 ;  /* 0x20000026ff6d7230 */ /* 0x000fe40000004100 */
[----:B------:R-:W-:Y:S01]  /*12040*/  FMUL.FTZ R66, R103, R66 ;  /* 0x0000004267427220 */ /* 0x000fe20000410000 */
[----:B------:R-:W-:-:S02]  /*12050*/  HADD2.F32 R111, -RZ, R34.H0_H0 ;  /* 0x20000022ff6f7230 */ /* 0x000fc40000004100 */
[C---:B------:R-:W-:Y:S01]  /*12060*/  FMUL.FTZ R74, R103.reuse, R74 ;  /* 0x0000004a674a7220 */ /* 0x040fe20000410000 */
[C---:B------:R-:W-:Y:S01]  /*12070*/  FMUL.FTZ R80, R103.reuse, R80 ;  /* 0x0000005067507220 */ /* 0x040fe20000410000 */
[C---:B------:R-:W-:Y:S01]  /*12080*/  FMUL.FTZ R82, R103.reuse, R82 ;  /* 0x0000005267527220 */ /* 0x040fe20000410000 */
[----:B------:R-:W-:Y:S01]  /*12090*/  FMUL.FTZ R18, R103, R18 ;  /* 0x0000001267127220 */ /* 0x000fe20000410000 */
[----:B------:R-:W-:Y:S01]  /*120a0*/  FFMA.FTZ R68, R68, R105, R107 ;  /* 0x0000006944447223 */ /* 0x000fe2000001006b */
[----:B------:R-:W-:Y:S01]  /*120b0*/  FFMA.FTZ R20, R20, R67, R101 ;  /* 0x0000004314147223 */ /* 0x000fe20000010065 */
[----:B------:R-:W-:Y:S01]  /*120c0*/  FFMA.FTZ R76, R76, R109, R111 ;  /* 0x0000006d4c4c7223 */ /* 0x000fe2000001006f */
[----:B------:R-:W-:Y:S02]  /*120d0*/  HADD2.F32 R103, -RZ, R37.H1_H1 ;  /* 0x30000025ff677230 */ /* 0x000fe40000004100 */
[----:B------:R-:W-:Y:S02]  /*120e0*/  HADD2.F32 R105, -RZ, R33.H1_H1 ;  /* 0x30000021ff697230 */ /* 0x000fe40000004100 */
[----:B------:R-:W-:-:S02]  /*120f0*/  HADD2.F32 R67, -RZ, R36.H1_H1 ;  /* 0x30000024ff437230 */ /* 0x000fc40000004100 */
[----:B------:R-:W-:Y:S02]  /*12100*/  HADD2.F32 R107, -RZ, R38.H1_H1 ;  /* 0x30000026ff6b7230 */ /* 0x000fe40000004100 */
[----:B------:R-:W-:Y:S01]  /*12110*/  FFMA.FTZ R105, R74, R103, R105 ;  /* 0x000000674a697223 */ /* 0x000fe20000010069 */
[----:B------:R-:W-:Y:S02]  /*12120*/  HADD2.F32 R111, -RZ, R39.H0_H0 ;  /* 0x20000027ff6f7230 */ /* 0x000fe40000004100 */
[----:B------:R-:W-:Y:S02]  /*12130*/  HADD2.F32 R113, -RZ, R35.H0_H0 ;  /* 0x20000023ff717230 */ /* 0x000fe40000004100 */
[----:B------:R-:W-:Y:S02]  /*12140*/  HADD2.F32 R115, -RZ, R39.H1_H1 ;  /* 0x30000027ff737230 */ /* 0x000fe40000004100 */
[----:B------:R-:W-:Y:S02]  /*12150*/  HADD2.F32 R117, -RZ, R35.H1_H1 ;  /* 0x30000023ff757230 */ /* 0x000fe40000004100 */
[----:B------:R-:W-:Y:S01]  /*12160*/  FFMA.FTZ R82, R82, R111, R113 ;  /* 0x0000006f52527223 */ /* 0x000fe20000010071 */
[----:B------:R-:W-:-:S02]  /*12170*/  HADD2.F32 R109, -RZ, R34.H1_H1 ;  /* 0x30000022ff6d7230 */ /* 0x000fc40000004100 */
[----:B------:R-:W-:Y:S02]  /*12180*/  HADD2.F32 R101, -RZ, R32.H1_H1 ;  /* 0x30000020ff657230 */ /* 0x000fe40000004100 */
[----:B------:R-:W-:Y:S01]  /*12190*/  FFMA.FTZ R115, R18, R115, R117 ;  /* 0x0000007312737223 */ /* 0x000fe20000010075 */
[----:B------:R-:W-:Y:S02]  /*121a0*/  FFMA.FTZ R107, R80, R107, R109 ;  /* 0x0000006b506b7223 */ /* 0x000fe4000001006d */
[----:B------:R-:W-:Y:S01]  /*121b0*/  FFMA.FTZ R103, R66, R67, R101 ;  /* 0x0000004342677223 */ /* 0x000fe20000010065 */
[----:B0-----:R-:W-:Y:S01]  /*121c0*/  IMAD.WIDE.U32 R100, R16, 0x10, R64 ;  /* 0x0000001010647825 */ /* 0x001fe200078e0040 */
[----:B------:R-:W-:Y:S02]  /*121d0*/  F2FP.F16.F32.PACK_AB R67, R115, R82 ;  /* 0x000000527343723e */ /* 0x000fe400000000ff */
[----:B------:R-:W-:Y:S02]  /*121e0*/  F2FP.F16.F32.PACK_AB R66, R107, R76 ;  /* 0x0000004c6b42723e */ /* 0x000fe400000000ff */
[----:B------:R-:W-:-:S02]  /*121f0*/  F2FP.F16.F32.PACK_AB R65, R105, R68 ;  /* 0x000000446941723e */ /* 0x000fc400000000ff */
[----:B------:R-:W-:-:S05]  /*12200*/  F2FP.F16.F32.PACK_AB R64, R103, R20 ;  /* 0x000000146740723e */ /* 0x000fca00000000ff */
[----:B------:R3:W-:Y:S02]  /*12210*/  STG.E.128 desc[UR6][R100.64], R64 ;  /* 0x0000004064007986 */ /* 0x0007e4000c101d06 */
.L_x_3412:
[----:B------:R-:W-:Y:S05]  /*12220*/  BSYNC.RECONVERGENT B0 ;  /* 0x0000000000007941 */ /* 0x000fea0003800200 */
.L_x_3411:
[----:B------:R-:W-:Y:S02]  /*12230*/  UIADD3 UR10, UPT, UPT, UR10, UR14, URZ ;  /* 0x0000000e0a0a7290 */ /* 0x000fe4000fffe0ff */
[----:B------:R-:W-:Y:S02]  /*12240*/  UPLOP3.LUT UP2, UPT, UPT, UPT, UP2, 0x40, 0x4 ;  /* 0x000000000004789c */ /* 0x000fe40003f4e820 */
[----:B------:R-:W-:-:S09]  /*12250*/  UISETP.GE.AND UP1, UPT, UR10, UR15, UPT ;  /* 0x0000000f0a00728c */ /* 0x000fd2000bf26270 */
[----:B------:R-:W-:Y:S05]  /*12260*/  BRA.U !UP1, `(.L_x_3413) ;  /* 0xfffffee909ac7547 */ /* 0x000fea000b83ffff */
[----:B------:R-:W-:Y:S05]  /*12270*/  EXIT ;  /* 0x000000000000794d */ /* 0x000fea0003800000 */
.L_x_3414:
        /* <DEDUP_REMOVED lines=16> */
.L_x_20759:


//--------------------- .text._ZN10layer_norm13ln_fwd_kernelINS_13Kernel_traitsI6__halfS2_S2_S2_fjLj3072ELj1ELj1ELj4ELj16ENS_18Kernel_traits_baseILj3072ES2_S2_S2_S2_fjLj128EEEEELb1ELb1ELb0ELb1EEEvNS_9FwdParamsE --------------------------
	.section	.text._ZN10layer_norm13ln_fwd_kernelINS_13Kernel_traitsI6__halfS2_S2_S2_fjLj3072ELj1ELj1ELj4ELj16ENS_18Kernel_traits_baseILj3072ES2_S2_S2_S2_fjLj128EEEEELb1ELb1ELb0ELb1EEEvNS_9FwdParamsE,"ax",@progbits
	.align	128
        .global         _ZN10layer_norm13ln_fwd_kernelINS_13Kernel_traitsI6__halfS2_S2_S2_fjLj3072ELj1ELj1ELj4ELj16ENS_18Kernel_traits_baseILj3072ES2_S2_S2_S2_fjLj128EEEEELb1ELb1ELb0ELb1EEEvNS_9FwdParamsE
        .type           _ZN10layer_norm13ln_fwd_kernelINS_13Kernel_traitsI6__halfS2_S2_S2_fjLj3072ELj1ELj1ELj4ELj16ENS_18Kernel_traits_baseILj3072ES2_S2_S2_S2_fjLj128EEEEELb1ELb1ELb0ELb1EEEvNS_9FwdParamsE,@function
        .size           _ZN10layer_norm13ln_fwd_kernelINS_13Kernel_traitsI6__halfS2_S2_S2_fjLj3072ELj1ELj1ELj4ELj16ENS_18Kernel_traits_baseILj3072ES2_S2_S2_S2_fjLj128EEEEELb1ELb1ELb0ELb1EEEvNS_9FwdParamsE,(.L_x_20760 - _ZN10layer_norm13ln_fwd_kernelINS_13Kernel_traitsI6__halfS2_S2_S2_fjLj3072ELj1ELj1ELj4ELj16ENS_18Kernel_traits_baseILj3072ES2_S2_S2_S2_fjLj128EEEEELb1ELb1ELb0ELb1EEEvNS_9FwdParamsE)
        .other          _ZN10layer_norm13ln_fwd_kernelINS_13Kernel_traitsI6__halfS2_S2_S2_fjLj3072ELj1ELj1ELj4ELj16ENS_18Kernel_traits_baseILj3072ES2_S2_S2_S2_fjLj128EEEEELb1ELb1ELb0ELb1EEEvNS_9FwdParamsE,@"STO_CUDA_ENTRY STV_DEFAULT"
_ZN10layer_norm13ln_fwd_kernelINS_13Kernel_traitsI6__halfS2_S2_S2_fjLj3072ELj1ELj1ELj4ELj16ENS_18Kernel_traits_baseILj3072ES2_S2_S2_S2_fjLj128EEEEELb1ELb1ELb0ELb1EEEvNS_9FwdParamsE:
.text._ZN10layer_norm13ln_fwd_kernelINS_13Kernel_traitsI6__halfS2_S2_S2_fjLj3072ELj1ELj1ELj4ELj16ENS_18Kernel_traits_baseILj3072ES2_S2_S2_S2_fjLj128EEEEELb1ELb1ELb0ELb1EEEvNS_9FwdParamsE:
        /* <DEDUP_REMOVED lines=36> */
[----:B------:R-:W0:Y:S01]  /*0240*/  LDC R0, c[0x0][0x360] ;  /* 0x0000d800ff007b82 */ /* 0x000e220000000800 */
[----:B-1---5:R-:W-:Y:S01]  /*0250*/  @P1 IADD3 R62, P2, PT, R20, R47, RZ ;  /* 0x0000002f143e1210 */ /* 0x022fe20007f5e0ff */
[----:B------:R-:W1:Y:S01]  /*0260*/  LDCU.64 UR4, c[0x0][0x3e0] ;  /* 0x00007c00ff0477ac */ /* 0x000e620008000a00 */
[----:B------:R-:W-:Y:S01]  /*0270*/  @P1 R2UR UR12, R2 ;  /* 0x00000000020c12ca */ /* 0x000fe200000e0000 */
[----:B------:R-:W-:Y:S01]  /*0280*/  @P0 IMAD.MOV.U32 R64, RZ, RZ, R17 ;  /* 0x000000ffff400224 */ /* 0x000fe200078e0011 */
[----:B------:R-:W-:Y:S01]  /*0290*/  @P1 IADD3.X R63, PT, PT, RZ, R21, RZ, P2, !PT ;  /* 0x00000015ff3f1210 */ /* 0x000fe200017fe4ff */
[----:B------:R-:W-:Y:S01]  /*02a0*/  @P0 IMAD.MOV.U32 R66, RZ, RZ, R18 ;  /* 0x000000ffff420224 */ /* 0x000fe200078e0012 */
[----:B------:R-:W-:Y:S01]  /*02b0*/  @P1 R2UR UR13, R3 ;  /* 0x00000000030d12ca */ /* 0x000fe200000e0000 */
[----:B------:R-:W-:Y:S01]  /*02c0*/  @P0 IMAD.MOV.U32 R72, RZ, RZ, R13 ;  /* 0x000000ffff480224 */ /* 0x000fe200078e000d */
[----:B------:R-:W-:Y:S01]  /*02d0*/  SHF.R.U64 R24, R62, 0x2, R63 ;  /* 0x000000023e187819 */ /* 0x000fe2000000123f */
[----:B------:R-:W-:Y:S01]  /*02e0*/  @P0 IMAD.MOV.U32 R76, RZ, RZ, R15 ;  /* 0x000000ffff4c0224 */ /* 0x000fe200078e000f */
[----:B------:R-:W-:Y:S01]  /*02f0*/  SHF.R.U32.HI R22, RZ, 0x2, R63 ;  /* 0x00000002ff167819 */ /* 0x000fe2000001163f */
[----:B------:R-:W-:Y:S01]  /*0300*/  @P0 IMAD.MOV.U32 R63, RZ, RZ, R16 ;  /* 0x000000ffff3f0224 */ /* 0x000fe200078e0010 */
[----:B------:R-:W-:Y:S01]  /*0310*/  @!P0 MOV R63, R16 ;  /* 0x00000010003f8202 */ /* 0x000fe20000000f00 */
[----:B------:R-:W-:Y:S01]  /*0320*/  IMAD R27, R24, -0x2daee0ad, RZ ;  /* 0xd2511f53181b7824 */ /* 0x000fe200078e02ff */
[----:B------:R-:W-:Y:S01]  /*0330*/  @P0 MOV R68, R19 ;  /* 0x0000001300440202 */ /* 0x000fe20000000f00 */
[----:B------:R-:W-:Y:S01]  /*0340*/  UIADD3 UR21, UPT, UPT, UR12, -0x61c88647, URZ ;  /* 0x9e3779b90c157890 */ /* 0x000fe2000fffe0ff */
[----:B------:R-:W-:Y:S01]  /*0350*/  @P0 MOV R70, R12 ;  /* 0x0000000c00460202 */ /* 0x000fe20000000f00 */
[----:B------:R-:W-:Y:S01]  /*0360*/  UIADD3 UR23, UPT, UPT, UR12, 0x3c6ef372, URZ ;  /* 0x3c6ef3720c177890 */ /* 0x000fe2000fffe0ff */
[----:B------:R-:W-:Y:S01]  /*0370*/  @P0 MOV R74, R14 ;  /* 0x0000000e004a0202 */ /* 0x000fe20000000f00 */
[----:B------:R-:W-:Y:S01]  /*0380*/  UIADD3 UR22, UPT, UPT, UR13, -0x4498517b, URZ ;  /* 0xbb67ae850d167890 */ /* 0x000fe2000fffe0ff */
[----:B------:R-:W-:Y:S01]  /*0390*/  @P0 IMAD.MOV.U32 R78, RZ, RZ, R8 ;  /* 0x000000ffff4e0224 */ /* 0x000fe200078e0008 */
[----:B------:R-:W-:Y:S01]  /*03a0*/  UIADD3 UR24, UPT, UPT, UR13, 0x76cf5d0a, URZ ;  /* 0x76cf5d0a0d187890 */ /* 0x000fe2000fffe0ff */
[----:B------:R-:W-:Y:S01]  /*03b0*/  @P0 IMAD.MOV.U32 R80, RZ, RZ, R9 ;  /* 0x000000ffff500224 */ /* 0x000fe200078e0009 */
[----:B------:R-:W-:Y:S01]  /*03c0*/  UIADD3 UR25, UPT, UPT, UR12, -0x255992d5, URZ ;  /* 0xdaa66d2b0c197890 */ /* 0x000fe2000fffe0ff */
[----:B0-----:R-:W-:Y:S01]  /*03d0*/  IMAD R23, R0, UR18, R25 ;  /* 0x0000001200177c24 */ /* 0x001fe2000f8e0219 */
[----:B------:R-:W-:Y:S01]  /*03e0*/  UIADD3 UR26, UPT, UPT, UR13, 0x32370b8f, URZ ;  /* 0x32370b8f0d1a7890 */ /* 0x000fe2000fffe0ff */
[----:B------:R-:W-:Y:S01]  /*03f0*/  IMAD.HI.U32 R0, R24, -0x2daee0ad, RZ ;  /* 0xd2511f5318007827 */ /* 0x000fe200078e00ff */
[----:B------:R-:W-:Y:S01]  /*0400*/  UIADD3 UR27, UPT, UPT, UR12, 0x78dde6e4, URZ ;  /* 0x78dde6e40c1b7890 */ /* 0x000fe2000fffe0ff */
[----:B------:R-:W-:Y:S01]  /*0410*/  @!P0 MOV R66, R18 ;  /* 0x0000001200428202 */ /* 0x000fe20000000f00 */
[----:B------:R-:W-:Y:S01]  /*0420*/  UIADD3 UR28, UPT, UPT, UR13, -0x126145ec, URZ ;  /* 0xed9eba140d1c7890 */ /* 0x000fe2000fffe0ff */
[C---:B------:R-:W-:Y:S01]  /*0430*/  IMAD.HI.U32 R3, R23.reuse, -0x326172a9, RZ ;  /* 0xcd9e8d5717037827 */ /* 0x040fe200078e00ff */
[----:B------:R-:W-:Y:S01]  /*0440*/  LOP3.LUT R0, R0, UR13, RZ, 0x3c, !PT ;  /* 0x0000000d00007c12 */ /* 0x000fe2000f8e3cff */
[----:B------:R-:W-:Y:S01]  /*0450*/  UIADD3 UR29, UPT, UPT, UR12, 0x1715609d, URZ ;  /* 0x1715609d0c1d7890 */ /* 0x000fe2000fffe0ff */
[----:B------:R-:W-:Y:S01]  /*0460*/  @!P0 MOV R80, R9 ;  /* 0x0000000900508202 */ /* 0x000fe20000000f00 */
[----:B------:R-:W-:Y:S01]  /*0470*/  IMAD R21, R23, -0x326172a9, RZ ;  /* 0xcd9e8d5717157824 */ /* 0x000fe200078e02ff */
[----:B------:R-:W-:Y:S01]  /*0480*/  LOP3.LUT R3, R22, UR12, R3, 0x96, !PT ;  /* 0x0000000c16037c12 */ /* 0x000fe2000f8e9603 */
[C---:B------:R-:W-:Y:S01]  /*0490*/  IMAD.HI.U32 R2, R0.reuse, -0x326172a9, RZ ;  /* 0xcd9e8d5700027827 */ /* 0x040fe200078e00ff */
[----:B------:R-:W-:Y:S01]  /*04a0*/  UIADD3 UR30, UPT, UPT, UR13, -0x56f99767, URZ ;  /* 0xa90668990d1e7890 */ /* 0x000fe2000fffe0ff */
[----:B------:R-:W-:Y:S01]  /*04b0*/  @!P0 CS2R R38, SRZ ;  /* 0x0000000000268805 */ /* 0x000fe2000001ff00 */
[----:B------:R-:W-:Y:S01]  /*04c0*/  UIADD3 UR31, UPT, UPT, UR12, -0x4ab325aa, URZ ;  /* 0xb54cda560c1f7890 */ /* 0x000fe2000fffe0ff */
[----:B------:R-:W-:Y:S01]  /*04d0*/  IMAD.HI.U32 R20, R3, -0x2daee0ad, RZ ;  /* 0xd2511f5303147827 */ /* 0x000fe200078e00ff */
[----:B------:R-:W-:Y:S01]  /*04e0*/  LOP3.LUT R2, R21, UR21, R2, 0x96, !PT ;  /* 0x0000001515027c12 */ /* 0x000fe2000f8e9602 */
[----:B------:R-:W-:Y:S01]  /*04f0*/  UIADD3 UR32, UPT, UPT, UR13, 0x646e171e, URZ ;  /* 0x646e171e0d207890 */ /* 0x000fe2000fffe0ff */
[----:B------:R-:W-:Y:S01]  /*0500*/  @!P0 CS2R R36, SRZ ;  /* 0x0000000000248805 */ /* 0x000fe2000001ff00 */
[----:B------:R-:W-:Y:S01]  /*0510*/  IMAD R26, R3, -0x2daee0ad, RZ ;  /* 0xd2511f53031a7824 */ /* 0x000fe200078e02ff */
[----:B------:R-:W-:Y:S01]  /*0520*/  LOP3.LUT R20, R27, UR22, R20, 0x96, !PT ;  /* 0x000000161b147c12 */ /* 0x000fe2000f8e9614 */
[----:B------:R-:W-:Y:S01]  /*0530*/  IMAD R3, R0, -0x326172a9, RZ ;  /* 0xcd9e8d5700037824 */ /* 0x000fe200078e02ff */
[----:B------:R-:W-:Y:S01]  /*0540*/  UIADD3 UR33, UPT, UPT, UR12, 0x5384540f, URZ ;  /* 0x5384540f0c217890 */ /* 0x000fe2000fffe0ff */
[----:B------:R-:W-:Y:S01]  /*0550*/  IMAD.HI.U32 R21, R2, -0x2daee0ad, RZ ;  /* 0xd2511f5302157827 */ /* 0x000fe200078e00ff */
[----:B------:R-:W-:Y:S01]  /*0560*/  UIADD3 UR34, UPT, UPT, UR13, 0x1fd5c5a3, URZ ;  /* 0x1fd5c5a30d227890 */ /* 0x000fe2000fffe0ff */
[----:B------:R-:W-:Y:S01]  /*0570*/  @!P0 CS2R R34, SRZ ;  /* 0x0000000000228805 */ /* 0x000fe2000001ff00 */
[----:B------:R-:W-:Y:S01]  /*0580*/  UIADD3 UR35, UPT, UPT, UR12, -0xe443238, URZ ;  /* 0xf1bbcdc80c237890 */ /* 0x000fe2000fffe0ff */
[----:B------:R-:W-:Y:S01]  /*0590*/  IMAD.HI.U32 R0, R20, -0x326172a9, RZ ;  /* 0xcd9e8d5714007827 */ /* 0x000fe200078e00ff */
[----:B------:R-:W-:Y:S01]  /*05a0*/  LOP3.LUT R21, R26, UR24, R21, 0x96, !PT ;  /* 0x000000181a157c12 */ /* 0x000fe2000f8e9615 */
[----:B------:R-:W-:Y:S01]  /*05b0*/  UIADD3 UR36, UPT, UPT, UR13, -0x24c28bd8, URZ ;  /* 0xdb3d74280d247890 */ /* 0x000fe2000fffe0ff */
[----:B------:R-:W-:Y:S01]  /*05c0*/  @!P0 CS2R R32, SRZ ;  /* 0x0000000000208805 */ /* 0x000fe2000001ff00 */
[----:B------:R-:W-:Y:S01]  /*05d0*/  IMAD R27, R2, -0x2daee0ad, RZ ;  /* 0xd2511f53021b7824 */ /* 0x000fe200078e02ff */
[----:B------:R-:W-:Y:S01]  /*05e0*/  LOP3.LUT R0, R3, UR23, R0, 0x96, !PT ;  /* 0x0000001703007c12 */ /* 0x000fe2000f8e9600 */
[----:B------:R-:W-:Y:S01]  /*05f0*/  IMAD R20, R20, -0x326172a9, RZ ;  /* 0xcd9e8d5714147824 */ /* 0x000fe200078e02ff */
[----:B-1----:R-:W-:Y:S01]  /*0600*/  UISETP.NE.U32.AND UP0, UPT, UR4, URZ, UPT ;  /* 0x000000ff0400728c */ /* 0x002fe2000bf05070 */
[----:B------:R-:W-:Y:S01]  /*0610*/  IMAD.HI.U32 R3, R21, -0x326172a9, RZ ;  /* 0xcd9e8d5715037827 */ /* 0x000fe200078e00ff */
[----:B------:R-:W0:Y:S01]  /*0620*/  LDCU.U8 UR4, c[0x0][0x410] ;  /* 0x00008200ff0477ac */ /* 0x000e220008000000 */
[----:B------:R-:W-:-:S02]  /*0630*/  @!P0 CS2R R30, SRZ ;  /* 0x00000000001e8805 */ /* 0x000fc4000001ff00 */
[----:B------:R-:W-:Y:S01]  /*0640*/  @!P0 CS2R R28, SRZ ;  /* 0x00000000001c8805 */ /* 0x000fe2000001ff00 */
[----:B------:R-:W-:Y:S01]  /*0650*/  IMAD.HI.U32 R2, R0, -0x2daee0ad, RZ ;  /* 0xd2511f5300027827 */ /* 0x000fe200078e00ff */
[----:B------:R-:W-:Y:S01]  /*0660*/  LOP3.LUT R3, R20, UR25, R3, 0x96, !PT ;  /* 0x0000001914037c12 */ /* 0x000fe2000f8e9603 */
[----:B------:R-:W-:Y:S01]  /*0670*/  UIADD3 UR37, UPT, UPT, UR12, -0x700cb87f, URZ ;  /* 0x8ff347810c257890 */ /* 0x000fe2000fffe0ff */
[----:B------:R-:W-:Y:S01]  /*0680*/  LOP3.LUT R107, R62, 0x3, RZ, 0xc0, !PT ;  /* 0x000000033e6b7812 */ /* 0x000fe200078ec0ff */
[----:B------:R-:W-:Y:S01]  /*0690*/  IMAD R21, R21, -0x326172a9, RZ ;  /* 0xcd9e8d5715157824 */ /* 0x000fe200078e02ff */
[----:B------:R-:W-:Y:S01]  /*06a0*/  LOP3.LUT R2, R27, UR26, R2, 0x96, !PT ;  /* 0x0000001a1b027c12 */ /* 0x000fe2000f8e9602 */
[----:B------:R-:W-:Y:S01]  /*06b0*/  IMAD R27, R0, -0x2daee0ad, RZ ;  /* 0xd2511f53001b7824 */ /* 0x000fe200078e02ff */
[----:B------:R-:W-:Y:S01]  /*06c0*/  UIADD3 UR38, UPT, UPT, UR13, -0x695add53, URZ ;  /* 0x96a522ad0d267890 */ /* 0x000fe2000fffe0ff */
[----:B------:R-:W-:Y:S01]  /*06d0*/  IMAD.HI.U32 R20, R3, -0x2daee0ad, RZ ;  /* 0xd2511f5303147827 */ /* 0x000fe200078e00ff */
[----:B------:R-:W-:Y:S01]  /*06e0*/  @P0 MOV R16, R41 ;  /* 0x0000002900100202 */ /* 0x000fe20000000f00 */
[----:B------:R-:W-:Y:S01]  /*06f0*/  UISETP.NE.AND.EX UP0, UPT, UR5, URZ, UPT, UP0 ;  /* 0x000000ff0500728c */ /* 0x000fe2000bf05300 */
[----:B------:R-:W-:Y:S01]  /*0700*/  LOP3.LUT R59, R25, 0x1f, RZ, 0xc0, !PT ;  /* 0x0000001f193b7812 */ /* 0x000fe200078ec0ff */
[----:B------:R-:W-:Y:S01]  /*0710*/  IMAD.HI.U32 R0, R2, -0x326172a9, RZ ;  /* 0xcd9e8d5702007827 */ /* 0x000fe200078e00ff */
[----:B------:R-:W-:Y:S01]  /*0720*/  LOP3.LUT R20, R27, UR28, R20, 0x96, !PT ;  /* 0x0000001c1b147c12 */ /* 0x000fe2000f8e9614 */
[----:B------:R-:W-:-:S02]  /*0730*/  UPLOP3.LUT UP2, UPT, UPT, UPT, UPT, 0x40, 0x4 ;  /* 0x000000000004789c */ /* 0x000fc40003f4e870 */
        /* <DEDUP_REMOVED lines=8> */
[----:B------:R-:W3:Y:S02]  /*07c0*/  LDCU UR19, c[0x0][0x388] ;  /* 0x00007100ff1377ac */ /* 0x000ee40008000800 */
[----:B------:R-:W-:Y:S01]  /*07d0*/  IMAD R27, R0, -0x2daee0ad, RZ ;  /* 0xd2511f53001b7824 */ /* 0x000fe200078e02ff */
[----:B------:R-:W-:Y:S01]  /*07e0*/  LOP3.LUT R3, R26, UR30, R3, 0x96, !PT ;  /* 0x0000001e1a037c12 */ /* 0x000fe2000f8e9603 */
[----:B------:R-:W-:Y:S01]  /*07f0*/  IMAD.HI.U32 R26, R2, -0x2daee0ad, RZ ;  /* 0xd2511f53021a7827 */ /* 0x000fe200078e00ff */
[----:B------:R-:W4:Y:S03]  /*0800*/  LDCU UR20, c[0x0][0x400] ;  /* 0x00008000ff1477ac */ /* 0x000f260008000800 */
[----:B------:R-:W-:Y:S01]  /*0810*/  IMAD R21, R20, -0x326172a9, RZ ;  /* 0xcd9e8d5714157824 */ /* 0x000fe200078e02ff */
[----:B------:R-:W-:Y:S01]  /*0820*/  LOP3.LUT R26, R27, UR32, R26, 0x96, !PT ;  /* 0x000000201b1a7c12 */ /* 0x000fe2000f8e961a */
[C---:B------:R-:W-:Y:S01]  /*0830*/  IMAD.HI.U32 R0, R3.reuse, -0x326172a9, RZ ;  /* 0xcd9e8d5703007827 */ /* 0x040fe200078e00ff */
[----:B------:R-:W1:Y:S03]  /*0840*/  LDCU.64 UR14, c[0x0][0x3a0] ;  /* 0x00007400ff0e77ac */ /* 0x000e660008000a00 */
[----:B------:R-:W-:Y:S01]  /*0850*/  IMAD R20, R3, -0x326172a9, RZ ;  /* 0xcd9e8d5703147824 */ /* 0x000fe200078e02ff */
[----:B------:R-:W-:Y:S01]  /*0860*/  LOP3.LUT R0, R21, UR31, R0, 0x96, !PT ;  /* 0x0000001f15007c12 */ /* 0x000fe2000f8e9600 */
[----:B------:R-:W-:Y:S01]  /*0870*/  IMAD R21, R2, -0x2daee0ad, RZ ;  /* 0xd2511f5302157824 */ /* 0x000fe200078e02ff */
[----:B------:R-:W1:Y:S01]  /*0880*/  LDCU.64 UR16, c[0x0][0x380] ;  /* 0x00007000ff1077ac */ /* 0x000e620008000a00 */
[----:B------:R-:W-:Y:S01]  /*0890*/  IMAD.HI.U32 R3, R26, -0x326172a9, RZ ;  /* 0xcd9e8d571a037827 */ /* 0x000fe200078e00ff */
[----:B0-----:R-:W-:-:S03]  /*08a0*/  UISETP.NE.AND UP3, UPT, UR4, URZ, UPT ;  /* 0x000000ff0400728c */ /* 0x001fc6000bf65270 */
        /* <DEDUP_REMOVED lines=8> */
[----:B------:R-:W-:Y:S01]  /*0930*/  @P0 IMAD.MOV.U32 R82, RZ, RZ, R10 ;  /* 0x000000ffff520224 */ /* 0x000fe200078e000a */
[----:B------:R-:W-:Y:S01]  /*0940*/  LOP3.LUT R88, R21, UR35, R88, 0x96, !PT ;  /* 0x0000002315587c12 */ /* 0x000fe2000f8e9658 */
[----:B------:R-:W-:Y:S02]  /*0950*/  @P0 IMAD.MOV.U32 R84, RZ, RZ, R11 ;  /* 0x000000ffff540224 */ /* 0x000fe400078e000b */
[----:B------:R-:W-:Y:S02]  /*0960*/  IMAD R3, R3, -0x2daee0ad, RZ ;  /* 0xd2511f5303037824 */ /* 0x000fe400078e02ff */
[----:B------:R-:W-:Y:S02]  /*0970*/  IMAD R2, R2, -0x326172a9, RZ ;  /* 0xcd9e8d5702027824 */ /* 0x000fe400078e02ff */
[----:B------:R-:W-:-:S04]  /*0980*/  IMAD.HI.U32 R27, R86, -0x326172a9, RZ ;  /* 0xcd9e8d57561b7827 */ /* 0x000fc800078e00ff */
[----:B------:R-:W-:Y:S01]  /*0990*/  IMAD.HI.U32 R44, R88, -0x2daee0ad, RZ ;  /* 0xd2511f53582c7827 */ /* 0x000fe200078e00ff */
[----:B------:R-:W-:-:S03]  /*09a0*/  LOP3.LUT R27, R2, UR37, R27, 0x96, !PT ;  /* 0x00000025021b7c12 */ /* 0x000fc6000f8e961b */
[----:B------:R-:W-:Y:S01]  /*09b0*/  @!P0 IMAD.MOV.U32 R64, RZ, RZ, R17 ;  /* 0x000000ffff408224 */ /* 0x000fe200078e0011 */
[----:B------:R-:W-:Y:S01]  /*09c0*/  LOP3.LUT R44, R3, UR38, R44, 0x96, !PT ;  /* 0x00000026032c7c12 */ /* 0x000fe2000f8e962c */
[----:B------:R-:W-:Y:S02]  /*09d0*/  @!P0 IMAD.MOV.U32 R68, RZ, RZ, R19 ;  /* 0x000000ffff448224 */ /* 0x000fe400078e0013 */
[----:B------:R-:W-:Y:S02]  /*09e0*/  @!P0 IMAD.MOV.U32 R70, RZ, RZ, R12 ;  /* 0x000000ffff468224 */ /* 0x000fe400078e000c */
[----:B------:R-:W-:Y:S01]  /*09f0*/  @!P0 IMAD.MOV.U32 R72, RZ, RZ, R13 ;  /* 0x000000ffff488224 */ /* 0x000fe200078e000d */
[-C--:B------:R-:W-:Y:S01]  /*0a00*/  @P0 MOV R13, R4.reuse ;  /* 0x00000004000d0202 */ /* 0x080fe20000000f00 */
[----:B------:R-:W-:Y:S01]  /*0a10*/  @!P0 IMAD.MOV.U32 R74, RZ, RZ, R14 ;  /* 0x000000ffff4a8224 */ /* 0x000fe200078e000e */
[----:B------:R-:W-:Y:S01]  /*0a20*/  @P0 MOV R14, R43 ;  /* 0x0000002b000e0202 */ /* 0x000fe20000000f00 */
[----:B------:R-:W-:Y:S01]  /*0a30*/  @!P0 IMAD.MOV.U32 R76, RZ, RZ, R15 ;  /* 0x000000ffff4c8224 */ /* 0x000fe200078e000f */
[----:B------:R-:W-:Y:S01]  /*0a40*/  @!P0 MOV R13, R4 ;  /* 0x00000004000d8202 */ /* 0x000fe20000000f00 */
[----:B------:R-:W-:-:S02]  /*0a50*/  @!P0 IMAD.MOV.U32 R78, RZ, RZ, R8 ;  /* 0x000000ffff4e8224 */ /* 0x000fc400078e0008 */
[----:B------:R-:W-:Y:S01]  /*0a60*/  @!P0 IMAD.MOV.U32 R82, RZ, RZ, R10 ;  /* 0x000000ffff528224 */ /* 0x000fe200078e000a */
[-C--:B------:R-:W-:Y:S01]  /*0a70*/  @P0 MOV R10, R7.reuse ;  /* 0x00000007000a0202 */ /* 0x080fe20000000f00 */
[----:B------:R-:W-:Y:S01]  /*0a80*/  @!P0 IMAD.MOV.U32 R84, RZ, RZ, R11 ;  /* 0x000000ffff548224 */ /* 0x000fe200078e000b */
[----:B------:R-:W-:Y:S01]  /*0a90*/  @!P0 MOV R10, R7 ;  /* 0x00000007000a8202 */ /* 0x000fe20000000f00 */
[----:B------:R-:W-:Y:S02]  /*0aa0*/  @P0 IMAD.MOV.U32 R21, RZ, RZ, R48 ;  /* 0x000000ffff150224 */ /* 0x000fe400078e0030 */
[----:B------:R-:W-:Y:S01]  /*0ab0*/  @P0 IMAD.MOV.U32 R20, RZ, RZ, R49 ;  /* 0x000000ffff140224 */ /* 0x000fe200078e0031 */
[----:B------:R-:W-:Y:S01]  /*0ac0*/  @!P0 MOV R20, R49 ;  /* 0x0000003100148202 */ /* 0x000fe20000000f00 */
[----:B------:R-:W-:Y:S02]  /*0ad0*/  @P0 IMAD.MOV.U32 R19, RZ, RZ, R50 ;  /* 0x000000ffff130224 */ /* 0x000fe400078e0032 */
[----:B------:R-:W-:Y:S01]  /*0ae0*/  @P0 IMAD.MOV.U32 R18, RZ, RZ, R51 ;  /* 0x000000ffff120224 */ /* 0x000fe200078e0033 */
[----:B------:R-:W-:Y:S01]  /*0af0*/  @!P0 MOV R18, R51 ;  /* 0x0000003300128202 */ /* 0x000fe20000000f00 */
[----:B------:R-:W-:-:S02]  /*0b00*/  @P0 IMAD.MOV.U32 R12, RZ, RZ, R5 ;  /* 0x000000ffff0c0224 */ /* 0x000fc400078e0005 */
[----:B------:R-:W-:Y:S02]  /*0b10*/  @P0 IMAD.MOV.U32 R11, RZ, RZ, R6 ;  /* 0x000000ffff0b0224 */ /* 0x000fe400078e0006 */
[--C-:B------:R-:W-:Y:S02]  /*0b20*/  HADD2.F32 R61, -RZ, R63.reuse.H0_H0 ;  /* 0x2000003fff3d7230 */ /* 0x100fe40000004100 */
[----:B------:R-:W-:Y:S02]  /*0b30*/  HADD2.F32 R62, -RZ, R63.H1_H1 ;  /* 0x3000003fff3e7230 */ /* 0x000fe40000004100 */
[----:B------:R-:W-:Y:S02]  /*0b40*/  @!P0 IMAD.MOV.U32 R21, RZ, RZ, R48 ;  /* 0x000000ffff158224 */ /* 0x000fe400078e0030 */
[----:B------:R-:W-:Y:S02]  /*0b50*/  @!P0 IMAD.MOV.U32 R19, RZ, RZ, R50 ;  /* 0x000000ffff138224 */ /* 0x000fe400078e0032 */
[----:B------:R-:W-:Y:S01]  /*0b60*/  @P0 IMAD.MOV.U32 R17, RZ, RZ, R40 ;  /* 0x000000ffff110224 */ /* 0x000fe200078e0028 */
[----:B------:R-:W-:Y:S01]  /*0b70*/  @!P0 MOV R17, R40 ;  /* 0x0000002800118202 */ /* 0x000fe20000000f00 */
[----:B------:R-:W-:Y:S01]  /*0b80*/  @P0 IMAD.MOV.U32 R15, RZ, RZ, R42 ;  /* 0x000000ffff0f0224 */ /* 0x000fe200078e002a */
[----:B------:R-:W-:Y:S01]  /*0b90*/  @!P0 MOV R15, R42 ;  /* 0x0000002a000f8202 */ /* 0x000fe20000000f00 */
[----:B------:R-:W-:-:S02]  /*0ba0*/  @!P0 IMAD.MOV.U32 R12, RZ, RZ, R5 ;  /* 0x000000ffff0c8224 */ /* 0x000fc400078e0005 */
[----:B------:R-:W-:Y:S02]  /*0bb0*/  @!P0 IMAD.MOV.U32 R11, RZ, RZ, R6 ;  /* 0x000000ffff0b8224 */ /* 0x000fe400078e0006 */
        /* <DEDUP_REMOVED lines=11> */
[----:B------:R-:W-:Y:S02]  /*0c70*/  @!P0 IMAD.MOV.U32 R16, RZ, RZ, R41 ;  /* 0x000000ffff108224 */ /* 0x000fe400078e0029 */
[----:B------:R-:W-:Y:S02]  /*0c80*/  @!P0 IMAD.MOV.U32 R14, RZ, RZ, R43 ;  /* 0x000000ffff0e8224 */ /* 0x000fe400078e002b */
        /* <DEDUP_REMOVED lines=24> */
[----:B------:R-:W-:Y:S02]  /*0e10*/  IMAD.MOV.U32 R60, RZ, RZ, RZ ;  /* 0x000000ffff3c7224 */ /* 0x000fe400078e00ff */
        /* <DEDUP_REMOVED lines=11> */
[----:B------:R-:W-:Y:S02]  /*0ed0*/  IMAD R86, R86, -0x326172a9, RZ ;  /* 0xcd9e8d5756567824 */ /* 0x000fe400078e02ff */
[----:B-1234-:R-:W-:-:S07]  /*0ee0*/  IMAD R88, R88, -0x2daee0ad, RZ ;  /* 0xd2511f5358587824 */ /* 0x01efce00078e02ff */
.L_x_3564:
[----:B0-----:R-:W0:Y:S01]  /*0ef0*/  @UP0 LDCU.64 UR4, c[0x0][0x3e0] ;  /* 0x00007c00ff0407ac */ /* 0x001e220008000a00 */
[----:B------:R-:W-:Y:S01]  /*0f00*/  PLOP3.LUT P0, PT, PT, PT, UP0, 0x80, 0x8 ;  /* 0x000000000008781c */ /* 0x000fe20003f0f008 */
[----:B------:R-:W1:Y:S01]  /*0f10*/  LDC.64 R40, c[0x0][0x390] ;  /* 0x0000e400ff287b82 */ /* 0x000e620000000a00 */
[----:B------:R-:W-:-:S04]  /*0f20*/  UIMAD UR6, UR18, UR19, URZ ;  /* 0x00000013120672a4 */ /* 0x000fc8000f8e02ff */
[----:B------:R-:W-:Y:S01]  /*0f30*/  USHF.R.S32.HI UR7, URZ, 0x1f, UR6 ;  /* 0x0000001fff077899 */ /* 0x000fe20008011406 */
[----:B------:R-:W-:-:S03]  /*0f40*/  LOP3.LUT R32, R25, 0x60, RZ, 0xc0, !PT ;  /* 0x0000006019207812 */ /* 0x000fc600078ec0ff */
[----:B------:R-:W-:Y:S02]  /*0f50*/  ULEA.HI UR7, UR7, UR6, URZ, 0x3 ;  /* 0x0000000607077291 */ /* 0x000fe4000f8f18ff */
[----:B0-----:R-:W-:-:S06]  /*0f60*/  @UP0 UIMAD.WIDE UR4, UR18, 0x2, UR4 ;  /* 0x00000002120408a5 */ /* 0x001fcc000f8e0204 */
[----:B------:R-:W-:Y:S01]  /*0f70*/  IMAD.U32 R36, RZ, RZ, UR4 ;  /* 0x00000004ff247e24 */ /* 0x000fe2000f8e00ff */
[----:B------:R-:W-:Y:S01]  /*0f80*/  MOV R37, UR5 ;  /* 0x0000000500257c02 */ /* 0x000fe20008000f00 */
[----:B------:R-:W-:Y:S01]  /*0f90*/  IMAD.U32 R87, RZ, RZ, UR7 ;  /* 0x00000007ff577e24 */ /* 0x000fe2000f8e00ff */
[----:B------:R-:W-:-:S03]  /*0fa0*/  LOP3.LUT R32, R32, 0x1f, R25, 0xf8, !PT ;  /* 0x0000001f20207812 */ /* 0x000fc600078ef819 */
        /* <DEDUP_REMOVED lines=26> */
.L_x_20599:
[----:B------:R-:W-:Y:S05]  /*1150*/  BRX R36 -0x1160                                        (*"BRANCH_TARGETS .L_x_20600,.L_x_20601,.L_x_20602"*) ;  /* 0xffffffec24a87949 */ /* 0x000fea000383ffff */
.L_x_20602:
[----:B------:R-:W-:Y:S01]  /*1160*/  VIADD R36, R107, 0x1 ;  /* 0x000000016b247836 */ /* 0x000fe20000000000 */
[----:B------:R-:W-:Y:S01]  /*1170*/  MOV R108, R88 ;  /* 0x00000058006c7202 */ /* 0x000fe20000000f00 */
[----:B------:R-:W-:Y:S01]  /*1180*/  IMAD.MOV.U32 R37, RZ, RZ, R27 ;  /* 0x000000ffff257224 */ /* 0x000fe200078e001b */
[----:B------:R-:W-:Y:S06]  /*1190*/  BRA `(.L_x_3416) ;  /* 0x0000000000e87947 */ /* 0x000fec0003800000 */
.L_x_20600:
[----:B------:R-:W-:Y:S02]  /*11a0*/  HFMA2 R36, -RZ, RZ, 0, 1.78813934326171875e-07 ;  /* 0x00000003ff247431 */ /* 0x000fe400000001ff */
[----:B------:R-:W-:Y:S02]  /*11b0*/  IMAD.MOV.U32 R108, RZ, RZ, R88 ;  /* 0x000000ffff6c7224 */ /* 0x000fe400078e0058 */
[----:B------:R-:W-:Y:S01]  /*11c0*/  IMAD.MOV.U32 R37, RZ, RZ, R44 ;  /* 0x000000ffff257224 */ /* 0x000fe200078e002c */
[----:B------:R-:W-:Y:S06]  /*11d0*/  BRA `(.L_x_3416) ;  /* 0x0000000000d87947 */ /* 0x000fec0003800000 */
.L_x_20601:
        /* <DEDUP_REMOVED lines=12> */
.L_x_3417:
        /* <DEDUP_REMOVED lines=40> */
[----:B------:R-:W-:Y:S01]  /*1520*/  LOP3.LUT R44, R36, UR38, R109, 0x96, !PT ;  /* 0x00000026242c7c12 */ /* 0x000fe2000f8e966d */
[----:B------:R-:W-:-:S07]  /*1530*/  IMAD.MOV.U32 R36, RZ, RZ, RZ ;  /* 0x000000ffff247224 */ /* 0x000fce00078e00ff */
.L_x_3416:
        /* <DEDUP_REMOVED lines=10> */
[----:B------:R-:W-:-:S03]  /*15e0*/  HADD2.F32 R37, -RZ, R28.H0_H0 ;  /* 0x2000001cff257230 */ /* 0x000fc60000004100 */
[----:B------:R-:W-:Y:S02]  /*15f0*/  FSEL R38, R38, RZ, !P0 ;  /* 0x000000ff26267208 */ /* 0x000fe40004000000 */
[----:B------:R-:W-:-:S03]  /*1600*/  PLOP3.LUT P0, PT, P0, PT, PT, 0x8, 0x80 ;  /* 0x000000000080781c */ /* 0x000fc6000070e170 */
[----:B------:R-:W-:Y:S01]  /*1610*/  FFMA.FTZ R85, R38, R85, R37 ;  /* 0x0000005526557223 */ /* 0x000fe20000010025 */
[----:B------:R-:W-:Y:S01]  /*1620*/  MOV R38, 0x2 ;  /* 0x0000000200267802 */ /* 0x000fe20000000f00 */
[----:B------:R-:W-:Y:S01]  /*1630*/  IMAD.MOV.U32 R37, RZ, RZ, R86 ;  /* 0x000000ffff257224 */ /* 0x000fe200078e0056 */
        /* <DEDUP_REMOVED lines=10> */
.L_x_3419:
        /* <DEDUP_REMOVED lines=12> */
.L_x_3420:
        /* <DEDUP_REMOVED lines=43> */
.L_x_3418:
        /* <DEDUP_REMOVED lines=8> */
[----:B------:R-:W-:Y:S01]  /*1ad0*/  FSETP.GTU.FTZ.AND P0, PT, R37, UR4, PT ;  /* 0x0000000425007c0b */ /* 0x000fe2000bf1c000 */
[----:B------:R-:W-:-:S03]  /*1ae0*/  HADD2.F32 R37, -RZ, R21.H1_H1 ;  /* 0x30000015ff257230 */ /* 0x000fc60000004100 */
        /* <DEDUP_REMOVED lines=13> */
.L_x_3422:
        /* <DEDUP_REMOVED lines=12> */
.L_x_3423:
        /* <DEDUP_REMOVED lines=43> */
.L_x_3421:
        /* <DEDUP_REMOVED lines=9> */
[----:B------:R-:W-:-:S03]  /*1fc0*/  HADD2.F32 R37, -RZ, R29.H0_H0 ;  /* 0x2000001dff257230 */ /* 0x000fc60000004100 */
        /* <DEDUP_REMOVED lines=13> */
.L_x_3425:
        /* <DEDUP_REMOVED lines=12> */
.L_x_3426:
        /* <DEDUP_REMOVED lines=43> */
.L_x_3424:
[----:B------:R-:W-:Y:S01]  /*2410*/  I2FP.F32.U32 R37, R32 ;  /* 0x0000002000257245 */ /* 0x000fe20000201000 */
[----:B------:R-:W-:Y:S01]  /*2420*/  HADD2.F32 R33, -RZ, R33.H1_H1 ;  /* 0x30000021ff217230 */ /* 0x000fe20000004100 */
[----:B------:R-:W-:Y:S01]  /*2430*/  ISETP.NE.AND P3, PT, R38, 0x1, PT ;  /* 0x000000012600780c */ /* 0x000fe20003f65270 */
[----:B------:R-:W-:Y:S02]  /*2440*/  HADD2.F32 R32, -RZ, R20.H1_H1 ;  /* 0x30000014ff207230 */ /* 0x000fe40000004100 */
[----:B------:R-:W-:Y:S01]  /*2450*/  FFMA.FTZ R37, R37, R98, 1.1641532182693481445e-10 ;  /* 0x2f00000025257423 */ /* 0x000fe20000010062 */
[----:B------:R-:W-:Y:S01]  /*2460*/  FMUL.FTZ R33, R33, UR6 ;  /* 0x0000000621217c20 */ /* 0x000fe20008410000 */
[----:B------:R-:W-:-:S03]  /*2470*/  HADD2.F32 R36, -RZ, R29.H1_H1 ;  /* 0x3000001dff247230 */ /* 0x000fc60000004100 */
[----:B------:R-:W-:Y:S01]  /*2480*/  FMUL.FTZ R33, R33, UR5 ;  /* 0x0000000521217c20 */ /* 0x000fe20008410000 */
[----:B------:R-:W-:-:S04]  /*2490*/  FSETP.GTU.FTZ.AND P2, PT, R37, UR4, PT ;  /* 0x0000000425007c0b */ /* 0x000fc8000bf5c000 */
        /* <DEDUP_REMOVED lines=14> */
.L_x_3428:
        /* <DEDUP_REMOVED lines=12> */
.L_x_3429:
        /* <DEDUP_REMOVED lines=43> */
.L_x_3427:
        /* <DEDUP_REMOVED lines=23> */
.L_x_3431:
        /* <DEDUP_REMOVED lines=12> */
.L_x_3432:
        /* <DEDUP_REMOVED lines=43> */
.L_x_3430:
        /* <DEDUP_REMOVED lines=13> */
[----:B------:R-:W-:-:S03]  /*2ea0*/  MOV R33, R86 ;  /* 0x0000005600217202 */ /* 0x000fc60000000f00 */
        /* <DEDUP_REMOVED lines=10> */
.L_x_3434:
        /* <DEDUP_REMOVED lines=12> */
.L_x_3435:
        /* <DEDUP_REMOVED lines=43> */
.L_x_3433:
        /* <DEDUP_REMOVED lines=8> */
[----:B------:R-:W-:Y:S01]  /*3340*/  FSETP.GTU.FTZ.AND P5, PT, R33, UR4, PT ;  /* 0x0000000421007c0b */ /* 0x000fe2000bfbc000 */
[----:B------:R-:W-:-:S03]  /*3350*/  HADD2.F32 R33, -RZ, R31.H0_H0 ;  /* 0x2000001fff217230 */ /* 0x000fc60000004100 */
        /* <DEDUP_REMOVED lines=13> */
.L_x_3437:
        /* <DEDUP_REMOVED lines=14> */
.L_x_3438:
        /* <DEDUP_REMOVED lines=43> */
.L_x_3436:
[----:B------:R-:W-:Y:S01]  /*37c0*/  I2FP.F32.U32 R33, R33 ;  /* 0x0000002100217245 */ /* 0x000fe20000201000 */
[----:B------:R-:W-:Y:S01]  /*37d0*/  HADD2.F32 R35, -RZ, R35.H1_H1 ;  /* 0x30000023ff237230 */ /* 0x000fe20000004100 */
[----:B------:R-:W-:Y:S01]  /*37e0*/  F2FP.F16.F32.PACK_AB R34, R34, R92 ;  /* 0x0000005c2222723e */ /* 0x000fe200000000ff */
[----:B------:R-:W-:Y:S02]  /*37f0*/  HADD2.F32 R96, -RZ, R18.H1_H1 ;  /* 0x30000012ff607230 */ /* 0x000fe40000004100 */
        /* <DEDUP_REMOVED lines=8> */
[----:B------:R-:W-:Y:S01]  /*3880*/  FFMA.FTZ R96, R35, R96, R32 ;  /* 0x0000006023607223 */ /* 0x000fe20000010020 */
[----:B------:R-:W-:-:S04]  /*3890*/  F2FP.F16.F32.PACK_AB R32, R90, R85 ;  /* 0x000000555a20723e */ /* 0x000fc800000000ff */
[----:B------:R-:W-:Y:S01]  /*38a0*/  F2FP.F16.F32.PACK_AB R35, R96, R93 ;  /* 0x0000005d6023723e */ /* 0x000fe200000000ff */
[----:B------:R-:W-:Y:S06]  /*38b0*/  BRA `(.L_x_3439) ;  /* 0x0000002400d07947 */ /* 0x000fec0003800000 */
.L_x_3415:
        /* <DEDUP_REMOVED lines=15> */
.L_x_3441:
        /* <DEDUP_REMOVED lines=12> */
.L_x_3442:
        /* <DEDUP_REMOVED lines=39> */
[----:B------:R-:W-:Y:S02]  /*3ce0*/  MOV R86, R38 ;  /* 0x0000002600567202 */ /* 0x000fe40000000f00 */
[----:B------:R-:W-:Y:S01]  /*3cf0*/  LOP3.LUT R44, R36, UR38, R109, 0x96, !PT ;  /* 0x00000026242c7c12 */ /* 0x000fe2000f8e966d */
[----:B------:R-:W-:-:S07]  /*3d00*/  IMAD.MOV.U32 R36, RZ, RZ, R88 ;  /* 0x000000ffff247224 */ /* 0x000fce00078e0058 */
.L_x_3440:
        /* <DEDUP_REMOVED lines=9> */
[----:B------:R-:W-:Y:S02]  /*3da0*/  FSETP.GTU.FTZ.AND P0, PT, R37, UR4, PT ;  /* 0x0000000425007c0b */ /* 0x000fe4000bf1c000 */
[----:B------:R-:W-:Y:S02]  /*3db0*/  MOV R37, R86 ;  /* 0x0000005600257202 */ /* 0x000fe40000000f00 */
        /* <DEDUP_REMOVED lines=14> */
.L_x_3444:
        /* <DEDUP_REMOVED lines=12> */
.L_x_3445:
        /* <DEDUP_REMOVED lines=43> */
.L_x_3443:
[----:B------:R-:W-:Y:S01]  /*4210*/  I2FP.F32.U32 R37, R37 ;  /* 0x0000002500257245 */ /* 0x000fe20000201000 */
[----:B------:R-:W-:Y:S01]  /*4220*/  HADD2.F32 R32, -RZ, R32.H1_H1 ;  /* 0x30000020ff207230 */ /* 0x000fe20000004100 */
[----:B------:R-:W-:Y:S01]  /*4230*/  ISETP.NE.AND P1, PT, R36, 0x1, PT ;  /* 0x000000012400780c */ /* 0x000fe20003f25270 */
[----:B------:R-:W-:Y:S02]  /*4240*/  HFMA2 R38, -RZ, RZ, 0, 1.1920928955078125e-07 ;  /* 0x00000002ff267431 */ /* 0x000fe400000001ff */
[----:B------:R-:W-:Y:S01]  /*4250*/  FFMA.FTZ R37, R37, R98, 1.1641532182693481445e-10 ;  /* 0x2f00000025257423 */ /* 0x000fe20000010062 */
[----:B------:R-:W-:-:S04]  /*4260*/  FMUL.FTZ R32, R32, UR6 ;  /* 0x0000000620207c20 */ /* 0x000fc80008410000 */
[----:B------:R-:W-:Y:S01]  /*4270*/  FMUL.FTZ R32, R32, UR5 ;  /* 0x0000000520207c20 */ /* 0x000fe20008410000 */
[----:B------:R-:W-:Y:S01]  /*4280*/  FSETP.GTU.FTZ.AND P0, PT, R37, UR4, PT ;  /* 0x0000000425007c0b */ /* 0x000fe2000bf1c000 */
[----:B------:R-:W-:-:S03]  /*4290*/  HADD2.F32 R37, -RZ, R21.H1_H1 ;  /* 0x30000015ff257230 */ /* 0x000fc60000004100 */
        /* <DEDUP_REMOVED lines=13> */
.L_x_3447:
        /* <DEDUP_REMOVED lines=12> */
.L_x_3448:
        /* <DEDUP_REMOVED lines=43> */
.L_x_3446:
[----:B------:R-:W-:Y:S01]  /*46e0*/  I2FP.F32.U32 R37, R32 ;  /* 0x0000002000257245 */ /* 0x000fe20000201000 */
[----:B------:R-:W-:Y:S01]  /*46f0*/  HADD2.F32 R32, -RZ, R33.H0_H0 ;  /* 0x20000021ff207230 */ /* 0x000fe20000004100 */
[----:B------:R-:W-:Y:S01]  /*4700*/  ISETP.NE.AND P2, PT, R38, 0x1, PT ;  /* 0x000000012600780c */ /* 0x000fe20003f45270 */
[----:B------:R-:W-:Y:S02]  /*4710*/  HADD2.F32 R36, -RZ, R20.H0_H0 ;  /* 0x20000014ff247230 */ /* 0x000fe40000004100 */
[----:B------:R-:W-:Y:S01]  /*4720*/  FFMA.FTZ R37, R37, R98, 1.1641532182693481445e-10 ;  /* 0x2f00000025257423 */ /* 0x000fe20000010062 */
[----:B------:R-:W-:-:S04]  /*4730*/  FMUL.FTZ R32, R32, UR6 ;  /* 0x0000000620207c20 */ /* 0x000fc80008410000 */
[----:B------:R-:W-:Y:S01]  /*4740*/  FMUL.FTZ R32, R32, UR5 ;  /* 0x0000000520207c20 */ /* 0x000fe20008410000 */
[----:B------:R-:W-:-:S04]  /*4750*/  FSETP.GTU.FTZ.AND P1, PT, R37, UR4, PT ;  /* 0x0000000425007c0b */ /* 0x000fc8000bf3c000 */
[----:B------:R-:W-:Y:S02]  /*4760*/  FSEL R89, R32, RZ, !P1 ;  /* 0x000000ff20597208 */ /* 0x000fe40004800000 */
[----:B------:R-:W-:Y:S02]  /*4770*/  PLOP3.LUT P1, PT, P1, PT, PT, 0x8, 0x80 ;  /* 0x000000000080781c */ /* 0x000fe40000f2e170 */
[----:B------:R-:W-:Y:S01]  /*4780*/  MOV R32, R86 ;  /* 0x0000005600207202 */ /* 0x000fe20000000f00 */
[----:B------:R-:W-:Y:S01]  /*4790*/  FMUL.FTZ R89, R89, R36 ;  /* 0x0000002459597220 */ /* 0x000fe20000410000 */
        /* <DEDUP_REMOVED lines=10> */
.L_x_3450:
        /* <DEDUP_REMOVED lines=12> */
.L_x_3451:
        /* <DEDUP_REMOVED lines=43> */
.L_x_3449:
        /* <DEDUP_REMOVED lines=8> */
[----:B------:R-:W-:-:S03]  /*4c30*/  HFMA2 R37, -RZ, RZ, 0, 1.1920928955078125e-07 ;  /* 0x00000002ff257431 */ /* 0x000fc600000001ff */
        /* <DEDUP_REMOVED lines=13> */
.L_x_3453:
        /* <DEDUP_REMOVED lines=12> */
.L_x_3454:
        /* <DEDUP_REMOVED lines=43> */
.L_x_3452:
[----:B------:R-:W-:Y:S01]  /*5080*/  I2FP.F32.U32 R33, R33 ;  /* 0x0000002100217245 */ /* 0x000fe20000201000 */
[----:B------:R-:W-:Y:S01]  /*5090*/  HADD2.F32 R32, -RZ, R34.H0_H0 ;  /* 0x20000022ff207230 */ /* 0x000fe20000004100 */
[----:B------:R-:W-:-:S03]  /*50a0*/  ISETP.NE.AND P4, PT, R37, 0x1, PT ;  /* 0x000000012500780c */ /* 0x000fc60003f85270 */
[----:B------:R-:W-:Y:S01]  /*50b0*/  FFMA.FTZ R33, R33, R98, 1.1641532182693481445e-10 ;  /* 0x2f00000021217423 */ /* 0x000fe20000010062 */
[----:B------:R-:W-:-:S04]  /*50c0*/  FMUL.FTZ R32, R32, UR6 ;  /* 0x0000000620207c20 */ /* 0x000fc80008410000 */
[----:B------:R-:W-:Y:S01]  /*50d0*/  FMUL.FTZ R32, R32, UR5 ;  /* 0x0000000520207c20 */ /* 0x000fe20008410000 */
[----:B------:R-:W-:Y:S01]  /*50e0*/  FSETP.GTU.FTZ.AND P3, PT, R33, UR4, PT ;  /* 0x0000000421007c0b */ /* 0x000fe2000bf7c000 */
[----:B------:R-:W-:-:S03]  /*50f0*/  HADD2.F32 R33, -RZ, R19.H0_H0 ;  /* 0x20000013ff217230 */ /* 0x000fc60000004100 */
[----:B------:R-:W-:Y:S01]  /*5100*/  FSEL R92, R32, RZ, !P3 ;  /* 0x000000ff205c7208 */ /* 0x000fe20005800000 */
[----:B------:R-:W-:Y:S01]  /*5110*/  IMAD.MOV.U32 R32, RZ, RZ, 0x2 ;  /* 0x00000002ff207424 */ /* 0x000fe200078e00ff */
        /* <DEDUP_REMOVED lines=12> */
.L_x_3456:
        /* <DEDUP_REMOVED lines=12> */
.L_x_3457:
        /* <DEDUP_REMOVED lines=43> */
.L_x_3455:
        /* <DEDUP_REMOVED lines=9> */
[----:B------:R-:W-:Y:S02]  /*55e0*/  FSEL R34, R34, RZ, !P4 ;  /* 0x000000ff22227208 */ /* 0x000fe40006000000 */
[----:B------:R-:W-:-:S03]  /*55f0*/  PLOP3.LUT P4, PT, P4, PT, PT, 0x8, 0x80 ;  /* 0x000000000080781c */ /* 0x000fc6000278e170 */
[----:B------:R-:W-:Y:S01]  /*5600*/  FMUL.FTZ R34, R34, R33 ;  /* 0x0000002122227220 */ /* 0x000fe20000410000 */
        /* <DEDUP_REMOVED lines=11> */
.L_x_3459:
        /* <DEDUP_REMOVED lines=12> */
.L_x_3460:
        /* <DEDUP_REMOVED lines=43> */
.L_x_3458:
[----:B------:R-:W-:Y:S01]  /*5a30*/  I2FP.F32.U32 R33, R33 ;  /* 0x0000002100217245 */ /* 0x000fe20000201000 */
[----:B------:R-:W-:Y:S01]  /*5a40*/  HADD2.F32 R32, -RZ, R35.H0_H0 ;  /* 0x20000023ff207230 */ /* 0x000fe20000004100 */
[----:B------:R-:W-:Y:S01]  /*5a50*/  ISETP.NE.AND P6, PT, R37, 0x1, PT ;  /* 0x000000012500780c */ /* 0x000fe20003fc5270 */
[----:B------:R-:W-:Y:S01]  /*5a60*/  HADD2.F32 R36, -RZ, R18.H0_H0 ;  /* 0x20000012ff247230 */ /* 0x000fe20000004100 */
        /* <DEDUP_REMOVED lines=18> */
.L_x_3462:
        /* <DEDUP_REMOVED lines=14> */
.L_x_3463:
        /* <DEDUP_REMOVED lines=43> */
.L_x_3461:
[----:B------:R-:W-:Y:S01]  /*5f20*/  I2FP.F32.U32 R33, R33 ;  /* 0x0000002100217245 */ /* 0x000fe20000201000 */
[----:B------:R-:W-:Y:S01]  /*5f30*/  HADD2.F32 R35, -RZ, R35.H1_H1 ;  /* 0x30000023ff237230 */ /* 0x000fe20000004100 */
[----:B------:R-:W-:Y:S01]  /*5f40*/  F2FP.F16.F32.PACK_AB R34, R34, R92 ;  /* 0x0000005c2222723e */ /* 0x000fe200000000ff */
[----:B------:R-:W-:Y:S01]  /*5f50*/  HADD2.F32 R37, -RZ, R18.H1_H1 ;  /* 0x30000012ff257230 */ /* 0x000fe20000004100 */
[----:B------:R-:W-:Y:S01]  /*5f60*/  F2FP.F16.F32.PACK_AB R32, R90, R85 ;  /* 0x000000555a20723e */ /* 0x000fe200000000ff */
[----:B------:R-:W-:Y:S01]  /*5f70*/  FFMA.FTZ R33, R33, R98, 1.1641532182693481445e-10 ;  /* 0x2f00000021217423 */ /* 0x000fe20000010062 */
[----:B------:R-:W-:-:S04]  /*5f80*/  FMUL.FTZ R35, R35, UR6 ;  /* 0x0000000623237c20 */ /* 0x000fc80008410000 */
[----:B------:R-:W-:Y:S01]  /*5f90*/  FMUL.FTZ R35, R35, UR5 ;  /* 0x0000000523237c20 */ /* 0x000fe20008410000 */
[----:B------:R-:W-:Y:S02]  /*5fa0*/  FSETP.GTU.FTZ.AND P6, PT, R33, UR4, PT ;  /* 0x0000000421007c0b */ /* 0x000fe4000bfdc000 */
[----:B------:R-:W-:Y:S02]  /*5fb0*/  F2FP.F16.F32.PACK_AB R33, R91, R89 ;  /* 0x000000595b21723e */ /* 0x000fe400000000ff */
[----:B------:R-:W-:Y:S02]  /*5fc0*/  FSEL R96, R35, RZ, !P6 ;  /* 0x000000ff23607208 */ /* 0x000fe40007000000 */
[----:B------:R-:W-:-:S03]  /*5fd0*/  PLOP3.LUT P6, PT, P6, PT, PT, 0x8, 0x80 ;  /* 0x000000000080781c */ /* 0x000fc600037ce170 */
[----:B------:R-:W-:-:S05]  /*5fe0*/  FMUL.FTZ R96, R96, R37 ;  /* 0x0000002560607220 */ /* 0x000fca0000410000 */
[----:B------:R-:W-:-:S07]  /*5ff0*/  F2FP.F16.F32.PACK_AB R35, R96, R93 ;  /* 0x0000005d6023723e */ /* 0x000fce00000000ff */
.L_x_3439:
[----:B------:R-:W0:Y:S01]  /*6000*/  LDC.64 R36, c[0x0][0x3a8] ;  /* 0x0000ea00ff247b82 */ /* 0x000e220000000a00 */
[----:B------:R-:W1:Y:S01]  /*6010*/  @UP1 LDCU.64 UR40, c[0x0][0x3a0] ;  /* 0x00007400ff2817ac */ /* 0x000e620008000a00 */
[----:B------:R-:W-:Y:S02]  /*6020*/  SEL R42, RZ, 0x100, !P0 ;  /* 0x00000100ff2a7807 */ /* 0x000fe40004000000 */
[----:B------:R-:W-:Y:S02]  /*6030*/  PLOP3.LUT P0, PT, PT, PT, UP1, 0x80, 0x8 ;  /* 0x000000000008781c */ /* 0x000fe40003f0f018 */
[----:B------:R-:W-:Y:S02]  /*6040*/  SEL R99, RZ, 0x1000000, !P6 ;  /* 0x01000000ff637807 */ /* 0x000fe40007000000 */
[----:B------:R-:W2:Y:S01]  /*6050*/  LDC.64 R38, c[0x0][0x3b0] ;  /* 0x0000ec00ff267b82 */ /* 0x000ea20000000a00 */
[----:B------:R-:W-:Y:S02]  /*6060*/  ISETP.NE.AND P6, PT, R88, RZ, PT ;  /* 0x000000ff5800720c */ /* 0x000fe40003fc5270 */
[----:B------:R-:W-:-:S02]  /*6070*/  SEL R95, RZ, 0x10000, !P5 ;  /* 0x00010000ff5f7807 */ /* 0x000fc40006800000 */
[----:B------:R-:W-:Y:S02]  /*6080*/  SEL R100, RZ, 0x100, !P4 ;  /* 0x00000100ff647807 */ /* 0x000fe40006000000 */
[----:B------:R-:W-:Y:S02]  /*6090*/  SEL R88, RZ, 0x1000000, !P2 ;  /* 0x01000000ff587807 */ /* 0x000fe40005000000 */
[----:B------:R-:W-:Y:S02]  /*60a0*/  SEL R43, RZ, 0x10000, !P1 ;  /* 0x00010000ff2b7807 */ /* 0x000fe40004800000 */
[----:B------:R-:W-:Y:S02]  /*60b0*/  PLOP3.LUT P1, PT, PT, PT, UP1, 0x80, 0x8 ;  /* 0x000000000008781c */ /* 0x000fe40003f2f018 */
[----:B------:R-:W-:Y:S01]  /*60c0*/  LOP3.LUT R100, R100, R99, R95, 0xfe, !PT ;  /* 0x0000006364647212 */ /* 0x000fe200078efe5f */
[C---:B------:R-:W-:Y:S01]  /*60d0*/  VIADD R95, R87.reuse, 0x80 ;  /* 0x00000080575f7836 */ /* 0x040fe20000000000 */
[----:B------:R-:W-:Y:S01]  /*60e0*/  LOP3.LUT R42, R42, R88, R43, 0xfe, !PT ;  /* 0x000000582a2a7212 */ /* 0x000fe200078efe2b */
[----:B0-----:R-:W-:Y:S01]  /*60f0*/  IMAD.WIDE.U32 R106, R87, 0x10, R36 ;  /* 0x00000010576a7825 */ /* 0x001fe200078e0024 */
[----:B------:R-:W-:-:S02]  /*6100*/  SEL R43, RZ, 0x1, !P3 ;  /* 0x00000001ff2b7807 */ /* 0x000fc40005800000 */
[----:B------:R-:W-:Y:S01]  /*6110*/  SEL R99, RZ, 0x1, !P6 ;  /* 0x00000001ff637807 */ /* 0x000fe20007000000 */
[----:B------:R-:W-:Y:S01]  /*6120*/  IMAD.WIDE.U32 R102, R95, 0x10, R40 ;  /* 0x000000105f667825 */ /* 0x000fe200078e0028 */
[----:B------:R-:W-:Y:S01]  /*6130*/  MOV R88, 0x10 ;  /* 0x0000001000587802 */ /* 0x000fe20000000f00 */
[----:B------:R0:W-:Y:S01]  /*6140*/  STG.E.128 desc[UR10][R106.64], R32 ;  /* 0x000000206a007986 */ /* 0x0001e2000c101d0a */
[----:B------:R-:W-:Y:S01]  /*6150*/  LOP3.LUT R43, R100, R43, RZ, 0xfc, !PT ;  /* 0x0000002b642b7212 */ /* 0x000fe200078efcff */
[----:B--2---:R-:W-:Y:S01]  /*6160*/  IMAD.WIDE.U32 R104, R87, 0x8, R38 ;  /* 0x0000000857687825 */ /* 0x004fe200078e0026 */
[----:B------:R-:W-:-:S03]  /*6170*/  LOP3.LUT R42, R42, R99, RZ, 0xfc, !PT ;  /* 0x000000632a2a7212 */ /* 0x000fc600078efcff */
[----:B-1----:R-:W-:Y:S02]  /*6180*/  @P0 IMAD.WIDE.U32 R100, R95, R88, UR40 ;  /* 0x000000285f640e25 */ /* 0x002fe4000f8e0058 */
[----:B------:R1:W-:Y:S04]  /*6190*/  STG.E.64 desc[UR10][R104.64], R42 ;  /* 0x0000002a68007986 */ /* 0x0003e8000c101b0a */
[----:B------:R1:W5:Y:S04]  /*61a0*/  @P1 LDG.E.128 R28, desc[UR10][R100.64] ;  /* 0x0000000a641c1981 */ /* 0x000368000c1e1d00 */
[----:B0-----:R1:W5:Y:S01]  /*61b0*/  LDG.E.128 R32, desc[UR10][R102.64] ;  /* 0x0000000a66207981 */ /* 0x001362000c1e1d00 */
[----:B------:R-:W-:Y:S05]  /*61c0*/  BRA.U !UP1, `(.L_x_3464) ;  /* 0x0000002509ec7547 */ /* 0x000fea000b800000 */
[----:B------:R-:W-:Y:S01]  /*61d0*/  ISETP.NE.AND P0, PT, R97, 0x1, PT ;  /* 0x000000016100780c */ /* 0x000fe20003f05270 */
[----:B------:R-:W-:Y:S01]  /*61e0*/  IMAD.MOV.U32 R99, RZ, RZ, 0x2 ;  /* 0x00000002ff637424 */ /* 0x000fe200078e00ff */
[----:B-1----:R-:W-:Y:S01]  /*61f0*/  MOV R42, R86 ;  /* 0x00000056002a7202 */ /* 0x002fe20000000f00 */
        /* <DEDUP_REMOVED lines=12> */
.L_x_3466:
        /* <DEDUP_REMOVED lines=12> */
.L_x_3467:
        /* <DEDUP_REMOVED lines=42> */
.L_x_3465:
[----:B------:R-:W-:Y:S01]  /*6620*/  I2FP.F32.U32 R43, R42 ;  /* 0x0000002a002b7245 */ /* 0x000fe20000201000 */
[----:B-----5:R-:W-:Y:S01]  /*6630*/  HADD2.F32 R42, -RZ, R32.H0_H0 ;  /* 0x20000020ff2a7230 */ /* 0x020fe20000004100 */
        /* <DEDUP_REMOVED lines=22> */
.L_x_3469:
        /* <DEDUP_REMOVED lines=12> */
.L_x_3470:
        /* <DEDUP_REMOVED lines=43> */
.L_x_3468:
        /* <DEDUP_REMOVED lines=23> */
.L_x_3472:
        /* <DEDUP_REMOVED lines=12> */
.L_x_3473:
        /* <DEDUP_REMOVED lines=43> */
.L_x_3471:
        /* <DEDUP_REMOVED lines=23> */
.L_x_3475:
        /* <DEDUP_REMOVED lines=12> */
.L_x_3476:
        /* <DEDUP_REMOVED lines=43> */
.L_x_3474:
        /* <DEDUP_REMOVED lines=8> */
[----:B------:R-:W-:Y:S01]  /*7550*/  FSETP.GTU.FTZ.AND P2, PT, R43, UR4, PT ;  /* 0x000000042b007c0b */ /* 0x000fe2000bf5c000 */
[----:B------:R-:W-:-:S03]  /*7560*/  IMAD.MOV.U32 R43, RZ, RZ, 0x2 ;  /* 0x00000002ff2b7424 */ /* 0x000fc600078e00ff */
        /* <DEDUP_REMOVED lines=13> */
.L_x_3478:
        /* <DEDUP_REMOVED lines=12> */
.L_x_3479:
        /* <DEDUP_REMOVED lines=43> */
.L_x_3477:
        /* <DEDUP_REMOVED lines=23> */
.L_x_3481:
        /* <DEDUP_REMOVED lines=12> */
.L_x_3482:
        /* <DEDUP_REMOVED lines=43> */
.L_x_3480:
        /* <DEDUP_REMOVED lines=24> */
.L_x_3484:
        /* <DEDUP_REMOVED lines=12> */
.L_x_3485:
        /* <DEDUP_REMOVED lines=43> */
.L_x_3483:
        /* <DEDUP_REMOVED lines=23> */
.L_x_3487:
        /* <DEDUP_REMOVED lines=14> */
.L_x_3488:
        /* <DEDUP_REMOVED lines=43> */
.L_x_3486:
        /* <DEDUP_REMOVED lines=16> */
.L_x_3464:
[----:B------:R-:W-:Y:S01]  /*8980*/  ISETP.NE.AND P0, PT, R97, 0x1, PT ;  /* 0x000000016100780c */ /* 0x000fe20003f05270 */
[----:B------:R-:W-:Y:S02]  /*8990*/  HFMA2 R99, -RZ, RZ, 0, 1.1920928955078125e-07 ;  /* 0x00000002ff637431 */ /* 0x000fe400000001ff */
[----:B-1----:R-:W-:Y:S01]  /*89a0*/  IMAD.MOV.U32 R42, RZ, RZ, R86 ;  /* 0x000000ffff2a7224 */ /* 0x002fe200078e0056 */
        /* <DEDUP_REMOVED lines=12> */
.L_x_3491:
        /* <DEDUP_REMOVED lines=12> */
.L_x_3492:
        /* <DEDUP_REMOVED lines=41> */
[----:B------:R-:W-:-:S07]  /*8dc0*/  IMAD.MOV.U32 R42, RZ, RZ, R108 ;  /* 0x000000ffff2a7224 */ /* 0x000fce00078e006c */
.L_x_3490:
[----:B------:R-:W-:Y:S01]  /*8dd0*/  I2FP.F32.U32 R43, R42 ;  /* 0x0000002a002b7245 */ /* 0x000fe20000201000 */
[----:B-----5:R-:W-:Y:S01]  /*8de0*/  HADD2.F32 R42, -RZ, R32.H0_H0 ;  /* 0x20000020ff2a7230 */ /* 0x020fe20000004100 */
[----:B------:R-:W-:Y:S01]  /*8df0*/  ISETP.NE.AND P1, PT, R99, 0x1, PT ;  /* 0x000000016300780c */ /* 0x000fe20003f25270 */
[----:B------:R-:W-:Y:S02]  /*8e00*/  HADD2.F32 R88, -RZ, R17.H0_H0 ;  /* 0x20000011ff587230 */ /* 0x000fe40000004100 */
[----:B------:R-:W-:Y:S01]  /*8e10*/  FFMA.FTZ R43, R43, R98, 1.1641532182693481445e-10 ;  /* 0x2f0000002b2b7423 */ /* 0x000fe20000010062 */
[----:B------:R-:W-:-:S04]  /*8e20*/  FMUL.FTZ R42, R42, UR6 ;  /* 0x000000062a2a7c20 */ /* 0x000fc80008410000 */
        /* <DEDUP_REMOVED lines=17> */
.L_x_3494:
        /* <DEDUP_REMOVED lines=12> */
.L_x_3495:
        /* <DEDUP_REMOVED lines=43> */
.L_x_3493:
        /* <DEDUP_REMOVED lines=22> */
.L_x_3497:
        /* <DEDUP_REMOVED lines=12> */
.L_x_3498:
        /* <DEDUP_REMOVED lines=43> */
.L_x_3496:
        /* <DEDUP_REMOVED lines=22> */
.L_x_3500:
        /* <DEDUP_REMOVED lines=12> */
.L_x_3501:
        /* <DEDUP_REMOVED lines=43> */
.L_x_3499:
[----:B------:R-:W-:Y:S01]  /*9c50*/  I2FP.F32.U32 R43, R32 ;  /* 0x00000020002b7245 */ /* 0x000fe20000201000 */
[----:B------:R-:W-:Y:S01]  /*9c60*/  HADD2.F32 R33, -RZ, R33.H1_H1 ;  /* 0x30000021ff217230 */ /* 0x000fe20000004100 */
[----:B------:R-:W-:-:S03]  /*9c70*/  ISETP.NE.AND P3, PT, R42, 0x1, PT ;  /* 0x000000012a00780c */ /* 0x000fc60003f65270 */
        /* <DEDUP_REMOVED lines=19> */
.L_x_3503:
        /* <DEDUP_REMOVED lines=12> */
.L_x_3504:
        /* <DEDUP_REMOVED lines=43> */
.L_x_3502:
        /* <DEDUP_REMOVED lines=22> */
.L_x_3506:
        /* <DEDUP_REMOVED lines=12> */
.L_x_3507:
        /* <DEDUP_REMOVED lines=43> */
.L_x_3505:
        /* <DEDUP_REMOVED lines=23> */
.L_x_3509:
        /* <DEDUP_REMOVED lines=12> */
.L_x_3510:
        /* <DEDUP_REMOVED lines=43> */
.L_x_3508:
[----:B------:R-:W-:Y:S01]  /*aad0*/  I2FP.F32.U32 R33, R33 ;  /* 0x0000002100217245 */ /* 0x000fe20000201000 */
[----:B------:R-:W-:Y:S01]  /*aae0*/  HADD2.F32 R32, -RZ, R35.H0_H0 ;  /* 0x20000023ff207230 */ /* 0x000fe20000004100 */
[----:B------:R-:W-:Y:S02]  /*aaf0*/  ISETP.NE.AND P6, PT, R43, 0x1, PT ;  /* 0x000000012b00780c */ /* 0x000fe40003fc5270 */
[----:B------:R-:W-:Y:S01]  /*ab00*/  MOV R42, 0x2 ;  /* 0x00000002002a7802 */ /* 0x000fe20000000f00 */
[----:B------:R-:W-:Y:S01]  /*ab10*/  FFMA.FTZ R33, R33, R98, 1.1641532182693481445e-10 ;  /* 0x2f00000021217423 */ /* 0x000fe20000010062 */
[----:B------:R-:W-:-:S04]  /*ab20*/  FMUL.FTZ R32, R32, UR6 ;  /* 0x0000000620207c20 */ /* 0x000fc80008410000 */
[----:B------:R-:W-:Y:S01]  /*ab30*/  FMUL.FTZ R32, R32, UR5 ;  /* 0x0000000520207c20 */ /* 0x000fe20008410000 */
[----:B------:R-:W-:Y:S01]  /*ab40*/  FSETP.GTU.FTZ.AND P5, PT, R33, UR4, PT ;  /* 0x0000000421007c0b */ /* 0x000fe2000bfbc000 */
[----:B------:R-:W-:-:S03]  /*ab50*/  HADD2.F32 R33, -RZ, R14.H0_H0 ;  /* 0x2000000eff217230 */ /* 0x000fc60000004100 */
        /* <DEDUP_REMOVED lines=13> */
.L_x_3512:
        /* <DEDUP_REMOVED lines=14> */
.L_x_3513:
        /* <DEDUP_REMOVED lines=43> */
.L_x_3511:
        /* <DEDUP_REMOVED lines=14> */
.L_x_3489:
[----:B------:R-:W0:Y:S01]  /*b0a0*/  @UP1 LDCU.64 UR40, c[0x0][0x3a0] ;  /* 0x00007400ff2817ac */ /* 0x000e220008000a00 */
[----:B------:R-:W-:Y:S01]  /*b0b0*/  SEL R43, RZ, 0x100, !P0 ;  /* 0x00000100ff2b7807 */ /* 0x000fe20004000000 */
[C---:B------:R-:W-:Y:S01]  /*b0c0*/  IMAD.WIDE.U32 R116, R95.reuse, 0x10, R36 ;  /* 0x000000105f747825 */ /* 0x040fe200078e0024 */
[----:B------:R-:W-:Y:S02]  /*b0d0*/  PLOP3.LUT P0, PT, PT, PT, UP1, 0x80, 0x8 ;  /* 0x000000000008781c */ /* 0x000fe40003f0f018 */
[----:B------:R-:W-:Y:S01]  /*b0e0*/  SEL R107, RZ, 0x1000000, !P6 ;  /* 0x01000000ff6b7807 */ /* 0x000fe20007000000 */
[----:B------:R-:W-:Y:S01]  /*b0f0*/  IMAD.WIDE.U32 R114, R95, 0x8, R38 ;  /* 0x000000085f727825 */ /* 0x000fe200078e0026 */
[----:B------:R-:W-:Y:S01]  /*b100*/  ISETP.NE.AND P6, PT, R88, RZ, PT ;  /* 0x000000ff5800720c */ /* 0x000fe20003fc5270 */
[----:B------:R1:W-:Y:S01]  /*b110*/  STG.E.128 desc[UR10][R116.64], R32 ;  /* 0x0000002074007986 */ /* 0x0003e2000c101d0a */
[----:B------:R-:W-:Y:S02]  /*b120*/  SEL R108, RZ, 0x10000, !P5 ;  /* 0x00010000ff6c7807 */ /* 0x000fe40006800000 */
[----:B------:R-:W-:-:S02]  /*b130*/  SEL R109, RZ, 0x100, !P4 ;  /* 0x00000100ff6d7807 */ /* 0x000fc40006000000 */
[----:B------:R-:W-:Y:S02]  /*b140*/  SEL R105, RZ, 0x1000000, !P2 ;  /* 0x01000000ff697807 */ /* 0x000fe40005000000 */
[----:B------:R-:W-:Y:S02]  /*b150*/  SEL R88, RZ, 0x10000, !P1 ;  /* 0x00010000ff587807 */ /* 0x000fe40004800000 */
[----:B------:R-:W-:Y:S02]  /*b160*/  PLOP3.LUT P1, PT, PT, PT, UP1, 0x80, 0x8 ;  /* 0x000000000008781c */ /* 0x000fe40003f2f018 */
[----:B------:R-:W-:Y:S02]  /*b170*/  LOP3.LUT R109, R109, R107, R108, 0xfe, !PT ;  /* 0x0000006b6d6d7212 */ /* 0x000fe400078efe6c */
[----:B------:R-:W-:Y:S01]  /*b180*/  LOP3.LUT R43, R43, R105, R88, 0xfe, !PT ;  /* 0x000000692b2b7212 */ /* 0x000fe200078efe58 */
[----:B------:R-:W-:Y:S01]  /*b190*/  VIADD R105, R87, 0x100 ;  /* 0x0000010057697836 */ /* 0x000fe20000000000 */
[----:B------:R-:W-:-:S02]  /*b1a0*/  SEL R108, RZ, 0x1, !P3 ;  /* 0x00000001ff6c7807 */ /* 0x000fc40005800000 */
[----:B------:R-:W-:Y:S01]  /*b1b0*/  SEL R88, RZ, 0x1, !P6 ;  /* 0x00000001ff587807 */ /* 0x000fe20007000000 */
[----:B------:R-:W-:Y:S01]  /*b1c0*/  IMAD.WIDE.U32 R40, R105, 0x10, R40 ;  /* 0x0000001069287825 */ /* 0x000fe200078e0028 */
[----:B------:R-:W-:Y:S02]  /*b1d0*/  MOV R112, 0x10 ;  /* 0x0000001000707802 */ /* 0x000fe40000000f00 */
[----:B------:R-:W-:Y:S02]  /*b1e0*/  LOP3.LUT R109, R109, R108, RZ, 0xfc, !PT ;  /* 0x0000006c6d6d7212 */ /* 0x000fe400078efcff */
[----:B------:R-:W-:Y:S01]  /*b1f0*/  LOP3.LUT R108, R43, R88, RZ, 0xfc, !PT ;  /* 0x000000582b6c7212 */ /* 0x000fe200078efcff */
[----:B0-----:R-:W-:-:S04]  /*b200*/  @P0 IMAD.WIDE.U32 R112, R105, R112, UR40 ;  /* 0x0000002869700e25 */ /* 0x001fc8000f8e0070 */
[----:B------:R0:W-:Y:S04]  /*b210*/  STG.E.64 desc[UR10][R114.64], R108 ;  /* 0x0000006c72007986 */ /* 0x0001e8000c101b0a */
[----:B------:R0:W5:Y:S04]  /*b220*/  @P1 LDG.E.128 R28, desc[UR10][R112.64] ;  /* 0x0000000a701c1981 */ /* 0x000168000c1e1d00 */
[----:B-1----:R0:W5:Y:S01]  /*b230*/  LDG.E.128 R32, desc[UR10][R40.64] ;  /* 0x0000000a28207981 */ /* 0x002162000c1e1d00 */
[----:B------:R-:W-:Y:S05]  /*b240*/  BRA.U !UP1, `(.L_x_3514) ;  /* 0x0000002509f07547 */ /* 0x000fea000b800000 */
[----:B------:R-:W-:Y:S01]  /*b250*/  ISETP.NE.AND P0, PT, R42, 0x1, PT ;  /* 0x000000012a00780c */ /* 0x000fe20003f05270 */
[----:B------:R-:W-:Y:S01]  /*b260*/  IMAD.MOV.U32 R107, RZ, RZ, 0x2 ;  /* 0x00000002ff6b7424 */ /* 0x000fe200078e00ff */
[----:B0-----:R-:W-:Y:S01]  /*b270*/  MOV R40, R86 ;  /* 0x0000005600287202 */ /* 0x001fe20000000f00 */
        /* <DEDUP_REMOVED lines=12> */
.L_x_3516:
        /* <DEDUP_REMOVED lines=12> */
.L_x_3517:
        /* <DEDUP_REMOVED lines=43> */
.L_x_3515:
        /* <DEDUP_REMOVED lines=12> */
[----:B------:R-:W-:Y:S01]  /*b770*/  IMAD.MOV.U32 R40, RZ, RZ, 0x2 ;  /* 0x00000002ff287424 */ /* 0x000fe200078e00ff */
[----:B------:R-:W-:Y:S02]  /*b780*/  P2R R115, PR, RZ, 0x1 ;  /* 0x00000001ff737803 */ /* 0x000fe40000000000 */
        /* <DEDUP_REMOVED lines=10> */
.L_x_3519:
        /* <DEDUP_REMOVED lines=12> */
.L_x_3520:
        /* <DEDUP_REMOVED lines=43> */
.L_x_3518:
        /* <DEDUP_REMOVED lines=23> */
.L_x_3522:
        /* <DEDUP_REMOVED lines=12> */
.L_x_3523:
        /* <DEDUP_REMOVED lines=43> */
.L_x_3521:
        /* <DEDUP_REMOVED lines=23> */
.L_x_3525:
        /* <DEDUP_REMOVED lines=12> */
.L_x_3526:
        /* <DEDUP_REMOVED lines=43> */
.L_x_3524:
        /* <DEDUP_REMOVED lines=9> */
[----:B------:R-:W-:-:S03]  /*c5f0*/  HFMA2 R41, -RZ, RZ, 0, 1.1920928955078125e-07 ;  /* 0x00000002ff297431 */ /* 0x000fc600000001ff */
        /* <DEDUP_REMOVED lines=13> */
.L_x_3528:
        /* <DEDUP_REMOVED lines=12> */
.L_x_3529:
        /* <DEDUP_REMOVED lines=43> */
.L_x_3527:
        /* <DEDUP_REMOVED lines=23> */
.L_x_3531:
        /* <DEDUP_REMOVED lines=12> */
.L_x_3532:
        /* <DEDUP_REMOVED lines=43> */
.L_x_3530:
        /* <DEDUP_REMOVED lines=24> */
.L_x_3534:
        /* <DEDUP_REMOVED lines=12> */
.L_x_3535:
        /* <DEDUP_REMOVED lines=37> */
[----:B------:R-:W-:Y:S01]  /*d3b0*/  IMAD.WIDE.U32 R32, R33, -0x2daee0ad, RZ ;  /* 0xd2511f5321207825 */ /* 0x000fe200078e00ff */
[----:B------:R-:W-:-:S04]  /*d3c0*/  MOV R86, R42 ;  /* 0x0000002a00567202 */ /* 0x000fc80000000f00 */
[----:B------:R-:W-:Y:S01]  /*d3d0*/  LOP3.LUT R44, R40, UR38, R33, 0x96, !PT ;  /* 0x00000026282c7c12 */ /* 0x000fe2000f8e9621 */
[----:B------:R-:W-:Y:S01]  /*d3e0*/  IMAD.MOV.U32 R33, RZ, RZ, R88 ;  /* 0x000000ffff217224 */ /* 0x000fe200078e0058 */
[----:B------:R-:W-:Y:S01]  /*d3f0*/  MOV R88, R32 ;  /* 0x0000002000587202 */ /* 0x000fe20000000f00 */
[----:B------:R-:W-:-:S07]  /*d400*/  IMAD.MOV.U32 R40, RZ, RZ, RZ ;  /* 0x000000ffff287224 */ /* 0x000fce00078e00ff */
.L_x_3533:
        /* <DEDUP_REMOVED lines=23> */
.L_x_3537:
        /* <DEDUP_REMOVED lines=14> */
.L_x_3538:
        /* <DEDUP_REMOVED lines=41> */
[----:B------:R-:W-:Y:S01]  /*d8f0*/  MOV R33, R88 ;  /* 0x0000005800217202 */ /* 0x000fe20000000f00 */
[----:B------:R-:W-:-:S07]  /*d900*/  IMAD.MOV.U32 R88, RZ, RZ, R32 ;  /* 0x000000ffff587224 */ /* 0x000fce00078e0020 */
.L_x_3536:
        /* <DEDUP_REMOVED lines=16> */
.L_x_3514:
        /* <DEDUP_REMOVED lines=15> */
.L_x_3541:
        /* <DEDUP_REMOVED lines=12> */
.L_x_3542:
        /* <DEDUP_REMOVED lines=43> */
.L_x_3540:
[----:B------:R-:W-:Y:S01]  /*de70*/  I2FP.F32.U32 R41, R40 ;  /* 0x0000002800297245 */ /* 0x000fe20000201000 */
[----:B-----5:R-:W-:Y:S01]  /*de80*/  HADD2.F32 R40, -RZ, R32.H0_H0 ;  /* 0x20000020ff287230 */ /* 0x020fe20000004100 */
        /* <DEDUP_REMOVED lines=21> */
.L_x_3544:
        /* <DEDUP_REMOVED lines=12> */
.L_x_3545:
        /* <DEDUP_REMOVED lines=43> */
.L_x_3543:
        /* <DEDUP_REMOVED lines=22> */
.L_x_3547:
        /* <DEDUP_REMOVED lines=12> */
.L_x_3548:
        /* <DEDUP_REMOVED lines=43> */
.L_x_3546:
        /* <DEDUP_REMOVED lines=22> */
.L_x_3550:
        /* <DEDUP_REMOVED lines=12> */
.L_x_3551:
        /* <DEDUP_REMOVED lines=43> */
.L_x_3549:
        /* <DEDUP_REMOVED lines=22> */
.L_x_3553:
        /* <DEDUP_REMOVED lines=12> */
.L_x_3554:
        /* <DEDUP_REMOVED lines=43> */
.L_x_3552:
        /* <DEDUP_REMOVED lines=22> */
.L_x_3556:
        /* <DEDUP_REMOVED lines=12> */
.L_x_3557:
        /* <DEDUP_REMOVED lines=43> */
.L_x_3555:
        /* <DEDUP_REMOVED lines=23> */
.L_x_3559:
        /* <DEDUP_REMOVED lines=12> */
.L_x_3560:
        /* <DEDUP_REMOVED lines=43> */
.L_x_3558:
        /* <DEDUP_REMOVED lines=8> */
[----:B------:R-:W-:-:S03]  /*fbf0*/  IMAD.MOV.U32 R33, RZ, RZ, R86 ;  /* 0x000000ffff217224 */ /* 0x000fc600078e0056 */
[----:B------:R-:W-:Y:S01]  /*fc00*/  FSEL R113, R32, RZ, !P5 ;  /* 0x000000ff20717208 */ /* 0x000fe20006800000 */
[----:B------:R-:W-:Y:S01]  /*fc10*/  HADD2.F32 R32, -RZ, R10.H0_H0 ;  /* 0x2000000aff207230 */ /* 0x000fe20000004100 */
[----:B------:R-:W-:-:S04]  /*fc20*/  PLOP3.LUT P5, PT, P5, PT, PT, 0x8, 0x80 ;  /* 0x000000000080781c */ /* 0x000fc80002fae170 */
[----:B------:R-:W-:Y:S01]  /*fc30*/  FMUL.FTZ R113, R32, R113 ;  /* 0x0000007120717220 */ /* 0x000fe20000410000 */
        /* <DEDUP_REMOVED lines=9> */
.L_x_3562:
        /* <DEDUP_REMOVED lines=14> */
.L_x_3563:
        /* <DEDUP_REMOVED lines=43> */
.L_x_3561:
[----:B------:R-:W-:Y:S01]  /*10060*/  I2FP.F32.U32 R33, R33 ;  /* 0x0000002100217245 */ /* 0x000fe20000201000 */
[----:B------:R-:W-:Y:S01]  /*10070*/  HADD2.F32 R35, -RZ, R35.H1_H1 ;  /* 0x30000023ff237230 */ /* 0x000fe20000004100 */
[----:B------:R-:W-:Y:S02]  /*10080*/  F2FP.F16.F32.PACK_AB R34, R34, R111 ;  /* 0x0000006f2222723e */ /* 0x000fe400000000ff */
[----:B------:R-:W-:Y:S01]  /*10090*/  F2FP.F16.F32.PACK_AB R32, R110, R108 ;  /* 0x0000006c6e20723e */ /* 0x000fe200000000ff */
        /* <DEDUP_REMOVED lines=8> */
[----:B------:R-:W-:-:S04]  /*10120*/  F2FP.F16.F32.PACK_AB R33, R112, R109 ;  /* 0x0000006d7021723e */ /* 0x000fc800000000ff */
[----:B------:R-:W-:-:S07]  /*10130*/  F2FP.F16.F32.PACK_AB R35, R42, R113 ;  /* 0x000000712a23723e */ /* 0x000fce00000000ff */
.L_x_3539:
[----:B------:R-:W-:Y:S01]  /*10140*/  FADD.FTZ R41, RZ, R85 ;  /* 0x00000055ff297221 */ /* 0x000fe20000010000 */
[----:B------:R-:W-:Y:S01]  /*10150*/  SEL R43, RZ, 0x1000000, !P6 ;  /* 0x01000000ff2b7807 */ /* 0x000fe20007000000 */
[----:B------:R-:W0:Y:S01]  /*10160*/  S2UR UR5, SR_CgaCtaId ;  /* 0x00000000000579c3 */ /* 0x000e220000008800 */
[----:B------:R-:W-:Y:S01]  /*10170*/  ISETP.NE.AND P6, PT, R115, RZ, PT ;  /* 0x000000ff7300720c */ /* 0x000fe20003fc5270 */
[----:B------:R-:W-:Y:S01]  /*10180*/  FADD.FTZ R40, R41, R90 ;  /* 0x0000005a29287221 */ /* 0x000fe20000010000 */
[----:B------:R-:W-:Y:S01]  /*10190*/  SEL R119, RZ, 0x10000, !P5 ;  /* 0x00010000ff777807 */ /* 0x000fe20006800000 */
[----:B------:R-:W-:Y:S01]  /*101a0*/  IMAD.WIDE.U32 R36, R105, 0x10, R36 ;  /* 0x0000001069247825 */ /* 0x000fe200078e0024 */
[----:B------:R-:W-:-:S03]  /*101b0*/  ISETP.NE.AND P5, PT, R59, RZ, PT ;  /* 0x000000ff3b00720c */ /* 0x000fc60003fa5270 */
[----:B------:R-:W-:Y:S01]  /*101c0*/  FADD.FTZ R40, R40, R89 ;  /* 0x0000005928287221 */ /* 0x000fe20000010000 */
[----:B------:R-:W-:Y:S01]  /*101d0*/  SEL R120, RZ, 0x100, !P4 ;  /* 0x00000100ff787807 */ /* 0x000fe20006000000 */
[----:B------:R-:W-:Y:S01]  /*101e0*/  UMOV UR4, 0x400 ;  /* 0x0000040000047882 */ /* 0x000fe20000000000 */
[----:B------:R1:W-:Y:S01]  /*101f0*/  STG.E.128 desc[UR10][R36.64], R32 ;  /* 0x0000002024007986 */ /* 0x0003e2000c101d0a */
[----:B------:R-:W-:Y:S01]  /*10200*/  FADD.FTZ R41, R40, R91 ;  /* 0x0000005b28297221 */ /* 0x000fe20000010000 */
[----:B------:R-:W-:Y:S01]  /*10210*/  LOP3.LUT R119, R120, R43, R119, 0xfe, !PT ;  /* 0x0000002b78777212 */ /* 0x000fe200078efe77 */
[----:B------:R-:W-:-:S04]  /*10220*/  IMAD.WIDE.U32 R38, R105, 0x8, R38 ;  /* 0x0000000869267825 */ /* 0x000fc800078e0026 */
[----:B------:R-:W-:-:S04]  /*10230*/  FADD.FTZ R41, R41, R92 ;  /* 0x0000005c29297221 */ /* 0x000fc80000010000 */
[----:B------:R-:W-:-:S04]  /*10240*/  FADD.FTZ R40, R41, R94 ;  /* 0x0000005e29287221 */ /* 0x000fc80000010000 */
[----:B------:R-:W-:Y:S01]  /*10250*/  FADD.FTZ R41, R40, R93 ;  /* 0x0000005d28297221 */ /* 0x000fe20000010000 */
[----:B0-----:R-:W-:-:S03]  /*10260*/  ULEA UR4, UR5, UR4, 0x18 ;  /* 0x0000000405047291 */ /* 0x001fc6000f8ec0ff */
[----:B------:R-:W-:Y:S01]  /*10270*/  FADD.FTZ R40, R41, R96 ;  /* 0x0000006029287221 */ /* 0x000fe20000010000 */
[----:B-1----:R-:W-:Y:S01]  /*10280*/  SEL R34, RZ, 0x1, !P3 ;  /* 0x00000001ff227807 */ /* 0x002fe20005800000 */
[----:B------:R-:W-:Y:S01]  /*10290*/  @UP2 UIADD3 UR4, UPT, UPT, UR4, 0x20, URZ ;  /* 0x0000002004042890 */ /* 0x000fe2000fffe0ff */
[----:B------:R-:W-:Y:S01]  /*102a0*/  SEL R32, RZ, 0x1, !P6 ;  /* 0x00000001ff207807 */ /* 0x000fe20007000000 */
[----:B------:R-:W-:Y:S01]  /*102b0*/  FADD.FTZ R41, R40, R97 ;  /* 0x0000006128297221 */ /* 0x000fe20000010000 */
[----:B------:R-:W-:Y:S01]  /*102c0*/  LOP3.LUT R35, R119, R34, RZ, 0xfc, !PT ;  /* 0x0000002277237212 */ /* 0x000fe200078efcff */
        /* <DEDUP_REMOVED lines=77> */
[----:B------:R-:W-:Y:S02]  /*107a0*/  SEL R115, RZ, 0x100, !P0 ;  /* 0x00000100ff737807 */ /* 0x000fe40004000000 */
[----:B------:R-:W-:Y:S02]  /*107b0*/  ISETP.GT.U32.AND P0, PT, R59, 0x3, PT ;  /* 0x000000033b00780c */ /* 0x000fe40003f04070 */
[----:B------:R-:W0:Y:S02]  /*107c0*/  SHFL.BFLY PT, R41, R116, 0x2, 0x1f ;  /* 0x0c401f0074297f89 */ /* 0x000e2400000e0000 */
[----:B0-----:R-:W-:Y:S01]  /*107d0*/  FADD.FTZ R117, R116, R41 ;  /* 0x0000002974757221 */ /* 0x001fe20000010000 */
[----:B------:R-:W-:-:S02]  /*107e0*/  SEL R116, RZ, 0x10000, !P1 ;  /* 0x00010000ff747807 */ /* 0x000fc40004800000 */
[----:B------:R-:W-:Y:S02]  /*107f0*/  PLOP3.LUT P1, PT, PT, PT, UP3, 0x40, 0x4 ;  /* 0x000000000004781c */ /* 0x000fe40003f2e838 */
[----:B------:R-:W0:Y:S02]  /*10800*/  SHFL.BFLY PT, R98, R117, 0x4, 0x1f ;  /* 0x0c801f0075627f89 */ /* 0x000e2400000e0000 */
[----:B0-----:R-:W-:Y:S01]  /*10810*/  FADD.FTZ R118, R117, R98 ;  /* 0x0000006275767221 */ /* 0x001fe20000010000 */
[----:B------:R-:W-:-:S04]  /*10820*/  SEL R117, RZ, 0x1000000, !P2 ;  /* 0x01000000ff757807 */ /* 0x000fc80005000000 */
[----:B------:R-:W0:Y:S01]  /*10830*/  SHFL.BFLY PT, R41, R118, 0x8, 0x1f ;  /* 0x0d001f0076297f89 */ /* 0x000e2200000e0000 */
[----:B------:R-:W-:-:S04]  /*10840*/  LOP3.LUT R43, R115, R117, R116, 0xfe, !PT ;  /* 0x00000075732b7212 */ /* 0x000fc800078efe74 */
[----:B------:R-:W-:Y:S01]  /*10850*/  LOP3.LUT R34, R43, R32, RZ, 0xfc, !PT ;  /* 0x000000202b227212 */ /* 0x000fe200078efcff */
[----:B------:R-:W-:Y:S01]  /*10860*/  IMAD.MOV.U32 R43, RZ, RZ, RZ ;  /* 0x000000ffff2b7224 */ /* 0x000fe200078e00ff */
[----:B------:R-:W-:Y:S02]  /*10870*/  @!P5 SHF.R.U32.HI R32, RZ, 0x2, R25 ;  /* 0x00000002ff20d819 */ /* 0x000fe40000011619 */
[----:B------:R-:W-:Y:S01]  /*10880*/  @!P0 MOV R43, 0x300 ;  /* 0x00000300002b8802 */ /* 0x000fe20000000f00 */
[----:B------:R1:W-:Y:S01]  /*10890*/  STG.E.64 desc[UR10][R38.64], R34 ;  /* 0x0000002226007986 */ /* 0x0003e2000c101b0a */
[----:B------:R-:W-:Y:S02]  /*108a0*/  @!P5 LOP3.LUT R37, R32, 0x18, RZ, 0xc0, !PT ;  /* 0x000000182025d812 */ /* 0x000fe400078ec0ff */
[----:B------:R-:W-:Y:S01]  /*108b0*/  CS2R R32, SRZ ;  /* 0x0000000000207805 */ /* 0x000fe2000001ff00 */
[----:B------:R-:W2:Y:S01]  /*108c0*/  SHFL.DOWN PT, R116, R43, 0x2, 0x1f ;  /* 0x08401f002b747f89 */ /* 0x000ea200000e0000 */
[----:B0-----:R-:W-:Y:S01]  /*108d0*/  FADD.FTZ R41, R118, R41 ;  /* 0x0000002976297221 */ /* 0x001fe20000010000 */
[----:B-1----:R-:W-:-:S04]  /*108e0*/  I2FP.F32.U32 R35, R43 ;  /* 0x0000002b00237245 */ /* 0x002fc80000201000 */
[----:B------:R-:W0:Y:S01]  /*108f0*/  SHFL.BFLY PT, R98, R41, 0x10, 0x1f ;  /* 0x0e001f0029627f89 */ /* 0x000e2200000e0000 */
[----:B--2---:R-:W-:Y:S01]  /*10900*/  IMAD.IADD R117, R116, 0x1, R43 ;  /* 0x0000000174757824 */ /* 0x004fe200078e022b */
[----:B------:R-:W-:Y:S01]  /*10910*/  I2FP.F32.S32 R116, R116 ;  /* 0x0000007400747245 */ /* 0x000fe20000201400 */
[----:B------:R-:W-:-:S03]  /*10920*/  IMAD.U32 R43, RZ, RZ, UR18 ;  /* 0x00000012ff2b7e24 */ /* 0x000fc6000f8e00ff */
[----:B------:R-:W-:Y:S01]  /*10930*/  I2FP.F32.S32 R36, R117 ;  /* 0x0000007500247245 */ /* 0x000fe20000201400 */
[----:B------:R-:W1:Y:S03]  /*10940*/  SHFL.DOWN PT, R34, R117, 0x1, 0x1f ;  /* 0x08201f0075227f89 */ /* 0x000e6600000e0000 */
[----:B------:R-:W2:Y:S01]  /*10950*/  MUFU.RCP R118, R36 ;  /* 0x0000002400767308 */ /* 0x000ea20000001000 */
[----:B0-----:R-:W-:Y:S01]  /*10960*/  FADD.FTZ R41, R41, R98 ;  /* 0x0000006229297221 */ /* 0x001fe20000010000 */
[----:B------:R-:W-:-:S04]  /*10970*/  @!P0 LEA R98, R59, UR4, 0x3 ;  /* 0x000000043b628c11 */ /* 0x000fc8000f8e18ff */
[----:B------:R-:W-:Y:S01]  /*10980*/  @!P5 STS.64 [R37+UR4], R40 ;  /* 0x000000282500d988 */ /* 0x000fe20008000a04 */
[----:B------:R-:W-:Y:S01]  /*10990*/  BAR.SYNC.DEFER_BLOCKING 0x0 ;  /* 0x0000000000007b1d */ /* 0x000fe20000010000 */
[-C--:B-1----:R-:W-:Y:S02]  /*109a0*/  IADD3 R117, PT, PT, R117, R34.reuse, RZ ;  /* 0x0000002275757210 */ /* 0x082fe40007ffe0ff */
[----:B------:R-:W-:Y:S02]  /*109b0*/  I2FP.F32.S32 R39, R34 ;  /* 0x0000002200277245 */ /* 0x000fe40000201400 */
[----:B------:R-:W-:-:S06]  /*109c0*/  I2FP.F32.S32 R117, R117 ;  /* 0x0000007500757245 */ /* 0x000fcc0000201400 */
[----:B------:R-:W0:Y:S01]  /*109d0*/  MUFU.RCP R117, R117 ;  /* 0x0000007500757308 */ /* 0x000e220000001000 */
[----:B------:R-:W1:Y:S01]  /*109e0*/  @!P0 LDS.64 R32, [R98] ;  /* 0x0000000062208984 */ /* 0x000e620000000a00 */
[----:B------:R-:W-:-:S03]  /*109f0*/  ISETP.NE.AND P0, PT, R25, RZ, PT ;  /* 0x000000ff1900720c */ /* 0x000fc60003f05270 */
[----:B-1----:R-:W1:Y:S04]  /*10a00*/  SHFL.DOWN PT, R115, R32, 0x2, 0x1f ;  /* 0x08401f0020737f89 */ /* 0x002e6800000e0000 */
[----:B------:R-:W3:Y:S01]  /*10a10*/  SHFL.DOWN PT, R38, R33, 0x2, 0x1f ;  /* 0x08401f0021267f89 */ /* 0x000ee200000e0000 */
        /* <DEDUP_REMOVED lines=15> */
[----:B------:R-:W-:Y:S01]  /*10b10*/  MOV R41, UR18 ;  /* 0x0000001200297c02 */ /* 0x000fe20008000f00 */
[----:B------:R-:W-:Y:S01]  /*10b20*/  UIADD3 UR18, UPT, UPT, UR18, UR16, URZ ;  /* 0x0000001012127290 */ /* 0x000fe2000fffe0ff */
[----:B------:R-:W-:Y:S01]  /*10b30*/  FMUL.FTZ R35, R36, R35 ;  /* 0x0000002324237220 */ /* 0x000fe20000410000 */
[----:B0-----:R-:W-:Y:S01]  /*10b40*/  FMUL.FTZ R32, R117, R32 ;  /* 0x0000002075207220 */ /* 0x001fe20000410000 */
[----:B--2---:R-:W-:Y:S01]  /*10b50*/  FADD.FTZ R38, R33, R38 ;  /* 0x0000002621267221 */ /* 0x004fe20000010000 */
[----:B------:R-:W0:Y:S01]  /*10b60*/  LDC R36, c[0x0][0x448] ;  /* 0x00011200ff247b82 */ /* 0x000e220000000800 */
[----:B------:R-:W-:Y:S01]  /*10b70*/  FMUL.FTZ R35, R35, R39 ;  /* 0x0000002723237220 */ /* 0x000fe20000410000 */
[----:B------:R-:W-:Y:S01]  /*10b80*/  UISETP.GE.AND UP1, UPT, UR18, UR17, UPT ;  /* 0x000000111200728c */ /* 0x000fe2000bf26270 */
[----:B------:R-:W1:Y:S02]  /*10b90*/  SHFL.IDX PT, R98, R32, RZ, 0x1f ;  /* 0x00001fff20627589 */ /* 0x000e6400000e0000 */
[----:B------:R-:W-:-:S06]  /*10ba0*/  FFMA.FTZ R35, R117, R35, R38 ;  /* 0x0000002375237223 */ /* 0x000fcc0000010026 */
[----:B------:R-:W0:Y:S01]  /*10bb0*/  SHFL.IDX PT, R35, R35, RZ, 0x1f ;  /* 0x00001fff23237589 */ /* 0x000e2200000e0000 */
[----:B-1----:R-:W-:-:S05]  /*10bc0*/  FMUL.FTZ R33, R98, R98 ;  /* 0x0000006262217220 */ /* 0x002fca0000410000 */
[----:B------:R-:W-:Y:S02]  /*10bd0*/  FSEL R34, R33, RZ, !P1 ;  /* 0x000000ff21227208 */ /* 0x000fe40004800000 */
[----:B------:R-:W-:Y:S01]  /*10be0*/  PLOP3.LUT P1, PT, PT, PT, UP3, 0x40, 0x4 ;  /* 0x000000000004781c */ /* 0x000fe20003f2e838 */
[----:B0-----:R-:W-:Y:S02]  /*10bf0*/  FFMA.FTZ R33, R35, UR20, R36 ;  /* 0x0000001423217c23 */ /* 0x001fe40008010024 */
[----:B------:R-:W0:Y:S01]  /*10c00*/  @!P0 LDC.64 R36, c[0x0][0x3c0] ;  /* 0x0000f000ff248b82 */ /* 0x000e220000000a00 */
[----:B------:R-:W-:Y:S01]  /*10c10*/  FSEL R115, R98, RZ, P1 ;  /* 0x000000ff62737208 */ /* 0x000fe20000800000 */
[----:B------:R-:W-:-:S04]  /*10c20*/  FADD.FTZ R118, R33, R34 ;  /* 0x0000002221767221 */ /* 0x000fc80000010000 */
[C---:B------:R-:W-:Y:S01]  /*10c30*/  FADD.FTZ R38, -R115.reuse, R85 ;  /* 0x0000005573267221 */ /* 0x040fe20000010100 */
[C---:B------:R-:W-:Y:S01]  /*10c40*/  FADD.FTZ R96, -R115.reuse, R96 ;  /* 0x0000006073607221 */ /* 0x040fe20000010100 */
[----:B------:R-:W1:Y:S01]  /*10c50*/  @!P0 LDC.64 R34, c[0x0][0x3c8] ;  /* 0x0000f200ff228b82 */ /* 0x000e620000000a00 */
[----:B------:R-:W2:Y:S01]  /*10c60*/  MUFU.RSQ R85, R118 ;  /* 0x0000007600557308 */ /* 0x000ea20000001400 */
[C---:B------:R-:W-:Y:S01]  /*10c70*/  FADD.FTZ R116, -R115.reuse, R92 ;  /* 0x0000005c73747221 */ /* 0x040fe20000010100 */
[C---:B------:R-:W-:Y:S01]  /*10c80*/  FADD.FTZ R94, -R115.reuse, R94 ;  /* 0x0000005e735e7221 */ /* 0x040fe20000010100 */
[C---:B------:R-:W-:Y:S01]  /*10c90*/  FADD.FTZ R117, -R115.reuse, R93 ;  /* 0x0000005d73757221 */ /* 0x040fe20000010100 */
[C---:B------:R-:W-:Y:S01]  /*10ca0*/  FADD.FTZ R39, -R115.reuse, R90 ;  /* 0x0000005a73277221 */ /* 0x040fe20000010100 */
[C---:B------:R-:W-:Y:S01]  /*10cb0*/  FADD.FTZ R40, -R115.reuse, R91 ;  /* 0x0000005b73287221 */ /* 0x040fe20000010100 */
        /* <DEDUP_REMOVED lines=8> */
[----:B------:R-:W-:Y:S01]  /*10d40*/  FADD.FTZ R97, -R115, R97 ;  /* 0x0000006173617221 */ /* 0x000fe20000010100 */
[----:B0-----:R-:W-:-:S04]  /*10d50*/  @!P0 IMAD.WIDE R90, R43, 0x4, R36 ;  /* 0x000000042b5a8825 */ /* 0x001fc800078e0224 */
[C---:B------:R-:W-:Y:S01]  /*10d60*/  FADD.FTZ R99, -R115.reuse, R99 ;  /* 0x0000006373637221 */ /* 0x040fe20000010100 */
[----:B------:R-:W-:Y:S01]  /*10d70*/  FADD.FTZ R102, -R115, R102 ;  /* 0x0000006673667221 */ /* 0x000fe20000010100 */
[C---:B--2---:R-:W-:Y:S01]  /*10d80*/  FMUL.FTZ R37, R85.reuse, R96 ;  /* 0x0000006055257220 */ /* 0x044fe20000410000 */
[C---:B------:R-:W-:Y:S01]  /*10d90*/  FMUL.FTZ R116, R85.reuse, R116 ;  /* 0x0000007455747220 */ /* 0x040fe20000410000 */
[C---:B------:R-:W-:Y:S01]  /*10da0*/  FMUL.FTZ R36, R85.reuse, R117 ;  /* 0x0000007555247220 */ /* 0x040fe20000410000 */
[C---:B------:R-:W-:Y:S01]  /*10db0*/  FMUL.FTZ R38, R85.reuse, R38 ;  /* 0x0000002655267220 */ /* 0x040fe20000410000 */
[----:B------:R-:W-:Y:S01]  /*10dc0*/  FMUL.FTZ R39, R85, R39 ;  /* 0x0000002755277220 */ /* 0x000fe20000410000 */
[----:B-1----:R-:W-:-:S04]  /*10dd0*/  @!P0 IMAD.WIDE R92, R41, 0x4, R34 ;  /* 0x00000004295c8825 */ /* 0x002fc800078e0222 */
[----:B------:R-:W-:Y:S01]  /*10de0*/  FMUL.FTZ R35, R85, R94 ;  /* 0x0000005e55237220 */ /* 0x000fe20000410000 */
[----:B------:R-:W-:Y:S01]  /*10df0*/  FFMA.FTZ R41, R37, R68, R8 ;  /* 0x0000004425297223 */ /* 0x000fe20000010008 */
[----:B------:R-:W-:Y:S01]  /*10e00*/  FFMA.FTZ R34, R116, R65, R7 ;  /* 0x0000004174227223 */ /* 0x000fe20000010007 */
[----:B------:R-:W-:Y:S01]  /*10e10*/  FFMA.FTZ R36, R36, R67, R9 ;  /* 0x0000004324247223 */ /* 0x000fe20000010009 */
[----:B------:R-:W-:Y:S01]  /*10e20*/  FFMA.FTZ R37, R35, R66, R6 ;  /* 0x0000004223257223 */ /* 0x000fe20000010006 */
[C---:B------:R-:W-:Y:S01]  /*10e30*/  FMUL.FTZ R106, R85.reuse, R106 ;  /* 0x0000006a556a7220 */ /* 0x040fe20000410000 */
[----:B------:R-:W-:Y:S01]  /*10e40*/  FMUL.FTZ R101, R85, R101 ;  /* 0x0000006555657220 */ /* 0x000fe20000410000 */
[----:B---3--:R-:W-:Y:S01]  /*10e50*/  IMAD.WIDE.U32 R116, R87, 0x10, R32 ;  /* 0x0000001057747825 */ /* 0x008fe200078e0020 */
[----:B------:R-:W-:-:S03]  /*10e60*/  F2FP.F16.F32.PACK_AB R35, R41, R36 ;  /* 0x000000242923723e */ /* 0x000fc600000000ff */
[----:B------:R-:W-:Y:S01]  /*10e70*/  FMUL.FTZ R41, R85, R104 ;  /* 0x0000006855297220 */ /* 0x000fe20000410000 */
[----:B------:R-:W-:Y:S01]  /*10e80*/  F2FP.F16.F32.PACK_AB R34, R37, R34 ;  /* 0x000000222522723e */ /* 0x000fe200000000ff */
[C---:B------:R-:W-:Y:S01]  /*10e90*/  FMUL.FTZ R37, R85.reuse, R40 ;  /* 0x0000002855257220 */ /* 0x040fe20000410000 */
[----:B------:R-:W-:Y:S01]  /*10ea0*/  FMUL.FTZ R40, R85, R103 ;  /* 0x0000006755287220 */ /* 0x000fe20000410000 */
[----:B------:R-:W-:-:S04]  /*10eb0*/  IMAD.WIDE.U32 R94, R95, 0x10, R32 ;  /* 0x000000105f5e7825 */ /* 0x000fc800078e0020 */
[----:B------:R-:W-:Y:S01]  /*10ec0*/  FMUL.FTZ R36, R85, R89 ;  /* 0x0000005955247220 */ /* 0x000fe20000410000 */
[----:B------:R-:W-:Y:S01]  /*10ed0*/  FFMA.FTZ R39, R39, R62, R2 ;  /* 0x0000003e27277223 */ /* 0x000fe20000010002 */
[----:B------:R-:W-:Y:S01]  /*10ee0*/  FFMA.FTZ R43, R41, R75, R0 ;  /* 0x0000004b292b7223 */ /* 0x000fe20000010000 */
[----:B------:R-:W-:-:S04]  /*10ef0*/  IMAD.WIDE.U32 R118, R105, 0x10, R32 ;  /* 0x0000001069767825 */ /* 0x000fc800078e0020 */
[----:B------:R-:W-:Y:S01]  /*10f00*/  FFMA.FTZ R32, R38, R61, R3 ;  /* 0x0000003d26207223 */ /* 0x000fe20000010003 */
[----:B------:R-:W-:Y:S01]  /*10f10*/  FFMA.FTZ R106, R106, R76, R45 ;  /* 0x0000004c6a6a7223 */ /* 0x000fe2000001002d */
[----:B------:R-:W-:Y:S01]  /*10f20*/  FADD.FTZ R112, -R115, R112 ;  /* 0x0000007073707221 */ /* 0x000fe20000010100 */
[----:B------:R-:W-:Y:S01]  /*10f30*/  FFMA.FTZ R38, R101, R73, R26 ;  /* 0x0000004965267223 */ /* 0x000fe2000001001a */
[----:B------:R-:W-:Y:S01]  /*10f40*/  FFMA.FTZ R41, R40, R74, R47 ;  /* 0x0000004a28297223 */ /* 0x000fe2000001002f */
[C---:B------:R-:W-:Y:S01]  /*10f50*/  FADD.FTZ R108, -R115.reuse, R108 ;  /* 0x0000006c736c7221 */ /* 0x040fe20000010100 */
[C---:B------:R-:W-:Y:S01]  /*10f60*/  FADD.FTZ R110, -R115.reuse, R110 ;  /* 0x0000006e736e7221 */ /* 0x040fe20000010100 */
[C---:B------:R-:W-:Y:S01]  /*10f70*/  FADD.FTZ R109, -R115.reuse, R109 ;  /* 0x0000006d736d7221 */ /* 0x040fe20000010100 */
[C---:B------:R-:W-:Y:S01]  /*10f80*/  FADD.FTZ R111, -R115.reuse, R111 ;  /* 0x0000006f736f7221 */ /* 0x040fe20000010100 */
[C---:B------:R-:W-:Y:S01]  /*10f90*/  FADD.FTZ R114, -R115.reuse, R114 ;  /* 0x0000007273727221 */ /* 0x040fe20000010100 */
[----:B------:R-:W-:Y:S01]  /*10fa0*/  FADD.FTZ R113, -R115, R113 ;  /* 0x0000007173717221 */ /* 0x000fe20000010100 */
[----:B------:R-:W-:Y:S01]  /*10fb0*/  FFMA.FTZ R33, R36, R63, R5 ;  /* 0x0000003f24217223 */ /* 0x000fe20000010005 */
[----:B------:R-:W-:Y:S01]  /*10fc0*/  FFMA.FTZ R36, R37, R64, R4 ;  /* 0x0000004025247223 */ /* 0x000fe20000010004 */
[----:B------:R-:W-:Y:S01]  /*10fd0*/  FMUL.FTZ R100, R85, R100 ;  /* 0x0000006455647220 */ /* 0x000fe20000410000 */
[----:B------:R-:W-:Y:S01]  /*10fe0*/  F2FP.F16.F32.PACK_AB R32, R39, R32 ;  /* 0x000000202720723e */ /* 0x000fe200000000ff */
[C---:B------:R-:W-:Y:S01]  /*10ff0*/  FMUL.FTZ R96, R85.reuse, R42 ;  /* 0x0000002a55607220 */ /* 0x040fe20000410000 */
[C---:B------:R-:W-:Y:S01]  /*11000*/  FMUL.FTZ R99, R85.reuse, R99 ;  /* 0x0000006355637220 */ /* 0x040fe20000410000 */
[C---:B------:R-:W-:Y:S01]  /*11010*/  FMUL.FTZ R102, R85.reuse, R102 ;  /* 0x0000006655667220 */ /* 0x040fe20000410000 */
[----:B------:R-:W-:Y:S01]  /*11020*/  F2FP.F16.F32.PACK_AB R39, R106, R43 ;  /* 0x0000002b6a27723e */ /* 0x000fe200000000ff */
[C---:B------:R-:W-:Y:S01]  /*11030*/  FMUL.FTZ R97, R85.reuse, R97 ;  /* 0x0000006155617220 */ /* 0x040fe20000410000 */
[----:B------:R-:W-:Y:S01]  /*11040*/  FMUL.FTZ R87, R85, R112 ;  /* 0x0000007055577220 */ /* 0x000fe20000410000 */
[----:B------:R-:W-:Y:S01]  /*11050*/  F2FP.F16.F32.PACK_AB R38, R41, R38 ;  /* 0x000000262926723e */ /* 0x000fe200000000ff */
        /* <DEDUP_REMOVED lines=26> */
[----:B------:R0:W-:Y:S01]  /*11200*/  STG.E.128 desc[UR10][R116.64], R32 ;  /* 0x0000002074007986 */ /* 0x0001e2000c101d0a */
[----:B------:R-:W-:-:S03]  /*11210*/  F2FP.F16.F32.PACK_AB R40, R87, R40 ;  /* 0x000000285728723e */ /* 0x000fc600000000ff */
[----:B------:R0:W-:Y:S04]  /*11220*/  STG.E.128 desc[UR10][R94.64], R36 ;  /* 0x000000245e007986 */ /* 0x0001e8000c101d0a */
[----:B------:R0:W-:Y:S01]  /*11230*/  STG.E.128 desc[UR10][R118.64], R40 ;  /* 0x0000002876007986 */ /* 0x0001e2000c101d0a */
[----:B------:R-:W-:Y:S05]  /*11240*/  BRA.U !UP1, `(.L_x_3564) ;  /* 0xfffffefd09287547 */ /* 0x000fea000b83ffff */
[----:B------:R-:W-:Y:S05]  /*11250*/  EXIT ;  /* 0x000000000000794d */ /* 0x000fea0003800000 */
.L_x_3565:
        /* <DEDUP_REMOVED lines=10> */
.L_x_20760:


//--------------------- .text._ZN10layer_norm13ln_fwd_kernelINS_13Kernel_traitsI6__halfS2_S2_S2_fjLj3072ELj1ELj1ELj4ELj16ENS_18Kernel_traits_baseILj3072ES2_S2_S2_S2_fjLj128EEEEELb1ELb1ELb1ELb0EEEvNS_9FwdParamsE --------------------------
	.section	.text._ZN10layer_norm13ln_fwd_kernelINS_13Kernel_traitsI6__halfS2_S2_S2_fjLj3072ELj1ELj1ELj4ELj16ENS_18Kernel_traits_baseILj3072ES2_S2_S2_S2_fjLj128EEEEELb1ELb1ELb1ELb0EEEvNS_9FwdParamsE,"ax",@progbits
	.align	128
        .global         _ZN10layer_norm13ln_fwd_kernelINS_13Kernel_traitsI6__halfS2_S2_S2_fjLj3072ELj1ELj1ELj4ELj16ENS_18Kernel_traits_baseILj3072ES2_S2_S2_S2_fjLj128EEEEELb1ELb1ELb1ELb0EEEvNS_9FwdParamsE
        .type           _ZN10layer_norm13ln_fwd_kernelINS_13Kernel_traitsI6__halfS2_S2_S2_fjLj3072ELj1ELj1ELj4ELj16ENS_18Kernel_traits_baseILj3072ES2_S2_S2_S2_fjLj128EEEEELb1ELb1ELb1ELb0EEEvNS_9FwdParamsE,@function
        .size           _ZN10layer_norm13ln_fwd_kernelINS_13Kernel_traitsI6__halfS2_S2_S2_fjLj3072ELj1ELj1ELj4ELj16ENS_18Kernel_traits_baseILj3072ES2_S2_S2_S2_fjLj128EEEEELb1ELb1ELb1ELb0EEEvNS_9FwdParamsE,(.L_x_20761 - _ZN10layer_norm13ln_fwd_kernelINS_13Kernel_traitsI6__halfS2_S2_S2_fjLj3072ELj1ELj1ELj4ELj16ENS_18Kernel_traits_baseILj3072ES2_S2_S2_S2_fjLj128EEEEELb1ELb1ELb1ELb0EEEvNS_9FwdParamsE)
        .other          _ZN10layer_norm13ln_fwd_kernelINS_13Kernel_traitsI6__halfS2_S2_S2_fjLj3072ELj1ELj1ELj4ELj16ENS_18Kernel_traits_baseILj3072ES2_S2_S2_S2_fjLj128EEEEELb1ELb1ELb1ELb0EEEvNS_9FwdParamsE,@"STO_CUDA_ENTRY STV_DEFAULT"
_ZN10layer_norm13ln_fwd_kernelINS_13Kernel_traitsI6__halfS2_S2_S2_fjLj3072ELj1ELj1ELj4ELj16ENS_18Kernel_traits_baseILj3072ES2_S2_S2_S2_fjLj128EEEEELb1ELb1ELb1ELb0EEEvNS_9FwdParamsE:
.text._ZN10layer_norm13ln_fwd_kernelINS_13Kernel_traitsI6__halfS2_S2_S2_fjLj3072ELj1ELj1ELj4ELj16ENS_18Kernel_traits_baseILj3072ES2_S2_S2_S2_fjLj128EEEEELb1ELb1ELb1ELb0EEEvNS_9FwdParamsE:
        /* <DEDUP_REMOVED lines=23> */
[----:B---3--:R-:W-:Y:S02]  /*0170*/  @P0 IADD3 R86, P1, PT, R4, R7, RZ ;  /* 0x0000000704560210 */ /* 0x008fe40007f3e0ff */
[----:B------:R-:W-:Y:S02]  /*0180*/  LOP3.LUT R7, R0, 0x60, RZ, 0xc0, !PT ;  /* 0x0000006000077812 */ /* 0x000fe400078ec0ff */
[----:B------:R-:W-:Y:S02]  /*0190*/  @P0 R2UR UR15, R3 ;  /* 0x00000000030f02ca */ /* 0x000fe400000e0000 */
[----:B------:R-:W-:-:S02]  /*01a0*/  LOP3.LUT R9, R7, 0x1f, R0, 0xf8, !PT ;  /* 0x0000001f07097812 */ /* 0x000fc400078ef800 */
[----:B------:R-:W-:Y:S01]  /*01b0*/  LEA.HI R2, R2, R11, RZ, 0x3 ;  /* 0x0000000b02027211 */ /* 0x000fe200078f18ff */
[----:B------:R-:W-:Y:S01]  /*01c0*/  UIADD3 UR26, UPT, UPT, UR14, -0x61c88647, URZ ;  /* 0x9e3779b90e1a7890 */ /* 0x000fe2000fffe0ff */
[----:B------:R-:W-:Y:S01]  /*01d0*/  LOP3.LUT R3, R9, 0x7f, RZ, 0x3c, !PT ;  /* 0x0000007f09037812 */ /* 0x000fe200078e3cff */
[----:B------:R-:W-:Y:S01]  /*01e0*/  UIADD3 UR28, UPT, UPT, UR14, 0x3c6ef372, URZ ;  /* 0x3c6ef3720e1c7890 */ /* 0x000fe2000fffe0ff */
[----:B------:R-:W-:Y:S01]  /*01f0*/  SHF.R.S32.HI R8, RZ, 0x3, R2 ;  /* 0x00000003ff087819 */ /* 0x000fe20000011402 */
[----:B0-----:R-:W-:Y:S01]  /*0200*/  IMAD R2, R13, UR22, R0 ;  /* 0x000000160d027c24 */ /* 0x001fe2000f8e0200 */
[----:B------:R-:W-:Y:S01]  /*0210*/  @P0 IADD3.X R87, PT, PT, RZ, R5, RZ, P1, !PT ;  /* 0x00000005ff570210 */ /* 0x000fe20000ffe4ff */
[----:B------:R-:W-:Y:S02]  /*0220*/  UIADD3 UR30, UPT, UPT, UR14, -0x255992d5, URZ ;  /* 0xdaa66d2b0e1e7890 */ /* 0x000fe4000fffe0ff */
[----:B------:R-:W-:Y:S01]  /*0230*/  IMAD.IADD R3, R8, 0x1, R3 ;  /* 0x0000000108037824 */ /* 0x000fe200078e0203 */
[--C-:B------:R-:W-:Y:S01]  /*0240*/  SHF.R.U64 R4, R86, 0x2, R87.reuse ;  /* 0x0000000256047819 */ /* 0x100fe20000001257 */
[----:B------:R-:W-:Y:S01]  /*0250*/  UIADD3 UR27, UPT, UPT, UR15, -0x4498517b, URZ ;  /* 0xbb67ae850f1b7890 */ /* 0x000fe2000fffe0ff */
[----:B------:R-:W-:Y:S01]  /*0260*/  SHF.R.U32.HI R5, RZ, 0x2, R87 ;  /* 0x00000002ff057819 */ /* 0x000fe20000011657 */
[----:B------:R-:W-:-:S02]  /*0270*/  UIADD3 UR29, UPT, UPT, UR15, 0x76cf5d0a, URZ ;  /* 0x76cf5d0a0f1d7890 */ /* 0x000fc4000fffe0ff */
        /* <DEDUP_REMOVED lines=35> */
[----:B------:R-:W-:Y:S01]  /*04b0*/  ISETP.GE.U32.AND P0, PT, R3, 0x180, PT ;  /* 0x000001800300780c */ /* 0x000fe20003f06070 */
[----:B------:R-:W-:-:S12]  /*04c0*/  @P1 VIADD R9, R9, 0x80 ;  /* 0x0000008009091836 */ /* 0x000fd80000000000 */
        /* <DEDUP_REMOVED lines=11> */
.L_x_3567:
        /* <DEDUP_REMOVED lines=16> */
[C---:B---3--:R-:W-:Y:S01]  /*0680*/  @P1 IMAD.WIDE.U32 R20, R9.reuse, 0x10, R20 ;  /* 0x0000001009141825 */ /* 0x048fe200078e0014 */
[----:B------:R-:W-:-:S04]  /*0690*/  @P1 IADD3 R9, PT, PT, R9, 0x80, RZ ;  /* 0x0000008009091810 */ /* 0x000fc80007ffe0ff */
[----:B------:R0:W5:Y:S01]  /*06a0*/  @P1 LDG.E.128 R40, desc[UR12][R20.64] ;  /* 0x0000000c14281981 */ /* 0x000162000c1e1d00 */
[----:B----4-:R-:W-:-:S05]  /*06b0*/  @P2 IMAD.WIDE.U32 R10, R9, 0x10, R22 ;  /* 0x00000010090a2825 */ /* 0x010fca00078e0016 */
[----:B------:R0:W5:Y:S01]  /*06c0*/  @P2 LDG.E.128 R36, desc[UR12][R10.64] ;  /* 0x0000000c0a242981 */ /* 0x000162000c1e1d00 */
[----:B-1----:R-:W-:-:S05]  /*06d0*/  @P2 IMAD.WIDE.U32 R12, R9, 0x10, R24 ;  /* 0x00000010090c2825 */ /* 0x002fca00078e0018 */
        /* <DEDUP_REMOVED lines=9> */
.L_x_3568:
[----:B------:R-:W-:Y:S05]  /*0770*/  BSYNC.RECONVERGENT B0 ;  /* 0x0000000000007941 */ /* 0x000fea0003800200 */
.L_x_3566:
[----:B------:R-:W0:Y:S02]  /*0780*/  LDCU UR4, c[0x0][0x384] ;  /* 0x00007080ff0477ac */ /* 0x000e240008000800 */
[----:B0-----:R-:W-:-:S06]  /*0790*/  UISETP.GE.AND UP0, UPT, UR22, UR4, UPT ;  /* 0x000000041600728c */ /* 0x001fcc000bf06270 */
[----:B------:R-:W-:-:S13]  /*07a0*/  PLOP3.LUT P0, PT, PT, PT, UP0, 0x80, 0x8 ;  /* 0x000000000008781c */ /* 0x000fda0003f0f008 */
[----:B------:R-:W-:Y:S05]  /*07b0*/  @P0 EXIT ;  /* 0x000000000000094d */ /* 0x000fea0003800000 */
[----:B------:R-:W-:Y:S01]  /*07c0*/  IMAD.HI.U32 R10, R2, -0x326172a9, RZ ;  /* 0xcd9e8d57020a7827 */ /* 0x000fe200078e00ff */
[----:B------:R-:W-:Y:S01]  /*07d0*/  LOP3.LUT R86, R86, 0x3, RZ, 0xc0, !PT ;  /* 0x0000000356567812 */ /* 0x000fe200078ec0ff */
[----:B------:R-:W0:Y:S02]  /*07e0*/  LDCU UR23, c[0x0][0x404] ;  /* 0x00008080ff1777ac */ /* 0x000e240008000800 */
        /* <DEDUP_REMOVED lines=16> */
[----:B------:R-:W0:Y:S03]  /*08f0*/  LDCU.64 UR18, c[0x0][0x3a0] ;  /* 0x00007400ff1277ac */ /* 0x000e260008000a00 */
        /* <DEDUP_REMOVED lines=34> */
[----:B------:R-:W-:Y:S01]  /*0b20*/  IMAD.HI.U32 R11, R10, -0x326172a9, RZ ;  /* 0xcd9e8d570a0b7827 */ /* 0x000fe200078e00ff */
[----:B------:R-:W-:-:S03]  /*0b30*/  LOP3.LUT R14, R8, 0x7f, RZ, 0xc0, !PT ;  /* 0x0000007f080e7812 */ /* 0x000fc600078ec0ff */
[----:B------:R-:W-:Y:S01]  /*0b40*/  IMAD.SHL.U32 R8, R8, 0x2, RZ ;  /* 0x0000000208087824 */ /* 0x000fe200078e00ff */
[----:B------:R-:W-:Y:S01]  /*0b50*/  LOP3.LUT R11, R12, UR38, R11, 0x96, !PT ;  /* 0x000000260c0b7c12 */ /* 0x000fe2000f8e960b */
[----:B------:R-:W-:Y:S01]  /*0b60*/  IMAD R6, R6, -0x20, R14 ;  /* 0xffffffe006067824 */ /* 0x000fe200078e020e */
[----:B------:R-:W-:Y:S01]  /*0b70*/  VIADDMNMX R16, R14, -R7, RZ, !PT ;  /* 0x800000070e107246 */ /* 0x000fe200078001ff */
[----:B------:R-:W-:Y:S02]  /*0b80*/  IMAD R12, R9, -0x2daee0ad, RZ ;  /* 0xd2511f53090c7824 */ /* 0x000fe400078e02ff */
[----:B------:R-:W-:Y:S01]  /*0b90*/  IMAD.HI.U32 R7, R11, -0x2daee0ad, RZ ;  /* 0xd2511f530b077827 */ /* 0x000fe200078e00ff */
[----:B------:R-:W-:Y:S02]  /*0ba0*/  VIMNMX R6, PT, PT, RZ, R6, !PT ;  /* 0x00000006ff067248 */ /* 0x000fe40007fe0100 */
[----:B------:R-:W-:Y:S01]  /*0bb0*/  VIMNMX R16, PT, PT, R16, 0x20, PT ;  /* 0x0000002010107848 */ /* 0x000fe20003fe0100 */
[----:B------:R-:W-:Y:S01]  /*0bc0*/  IMAD R15, R10, -0x326172a9, RZ ;  /* 0xcd9e8d570a0f7824 */ /* 0x000fe200078e02ff */
[----:B------:R-:W-:Y:S01]  /*0bd0*/  LOP3.LUT R12, R12, UR41, R7, 0x96, !PT ;  /* 0x000000290c0c7c12 */ /* 0x000fe2000f8e9607 */
[----:B------:R-:W-:Y:S01]  /*0be0*/  IMAD.HI.U32 R10, R13, -0x326172a9, RZ ;  /* 0xcd9e8d570d0a7827 */ /* 0x000fe200078e00ff */
[----:B------:R-:W-:-:S02]  /*0bf0*/  LOP3.LUT R7, R8, 0xffffff00, RZ, 0xc0, !PT ;  /* 0xffffff0008077812 */ /* 0x000fc400078ec0ff */
[----:B------:R-:W-:Y:S01]  /*0c00*/  VIMNMX R6, PT, PT, R6, 0x20, PT ;  /* 0x0000002006067848 */ /* 0x000fe20003fe0100 */
[----:B------:R-:W-:Y:S01]  /*0c10*/  IMAD R13, R13, -0x326172a9, RZ ;  /* 0xcd9e8d570d0d7824 */ /* 0x000fe200078e02ff */
[----:B------:R-:W-:Y:S01]  /*0c20*/  LEA R16, R16, R7, 0x3 ;  /* 0x0000000710107211 */ /* 0x000fe200078e18ff */
[----:B------:R-:W-:Y:S01]  /*0c30*/  IMAD R11, R11, -0x2daee0ad, RZ ;  /* 0xd2511f530b0b7824 */ /* 0x000fe200078e02ff */
[----:B------:R-:W-:Y:S01]  /*0c40*/  LOP3.LUT R10, R15, UR40, R10, 0x96, !PT ;  /* 0x000000280f0a7c12 */ /* 0x000fe2000f8e960a */
[----:B------:R-:W-:Y:S01]  /*0c50*/  IMAD R6, R6, 0x8, R7 ;  /* 0x0000000806067824 */ /* 0x000fe200078e0207 */
[----:B------:R-:W-:Y:S01]  /*0c60*/  I2FP.F32.U32 R7, R16 ;  /* 0x0000001000077245 */ /* 0x000fe20000201000 */
[----:B------:R-:W-:-:S04]  /*0c70*/  IMAD.HI.U32 R98, R12, -0x326172a9, RZ ;  /* 0xcd9e8d570c627827 */ /* 0x000fc800078e00ff */
[C---:B------:R-:W-:Y:S01]  /*0c80*/  IMAD.HI.U32 R100, R10.reuse, -0x2daee0ad, RZ ;  /* 0xd2511f530a647827 */ /* 0x040fe200078e00ff */
[----:B------:R-:W0:Y:S01]  /*0c90*/  MUFU.RCP R7, R7 ;  /* 0x0000000700077308 */ /* 0x000e220000001000 */
[----:B------:R-:W-:Y:S02]  /*0ca0*/  LOP3.LUT R98, R13, UR42, R98, 0x96, !PT ;  /* 0x0000002a0d627c12 */ /* 0x000fe4000f8e9662 */
[----:B------:R-:W-:Y:S01]  /*0cb0*/  IMAD.MOV.U32 R8, RZ, RZ, RZ ;  /* 0x000000ffff087224 */ /* 0x000fe200078e00ff */
[----:B------:R-:W-:Y:S01]  /*0cc0*/  LOP3.LUT R100, R11, UR43, R100, 0x96, !PT ;  /* 0x0000002b0b647c12 */ /* 0x000fe2000f8e9664 */
[----:B------:R-:W-:Y:S02]  /*0cd0*/  IMAD R101, R10, -0x2daee0ad, RZ ;  /* 0xd2511f530a657824 */ /* 0x000fe400078e02ff */
[----:B-1234-:R-:W-:-:S07]  /*0ce0*/  IMAD R76, R12, -0x326172a9, RZ ;  /* 0xcd9e8d570c4c7824 */ /* 0x01efce00078e02ff */
.L_x_3878:
[----:B0-----:R-:W-:-:S06]  /*0cf0*/  UIMAD.WIDE UR4, UR22, 0x4, UR8 ;  /* 0x00000004160478a5 */ /* 0x001fcc000f8e0208 */
[----:B-123--:R-:W-:Y:S01]  /*0d00*/  MOV R66, UR4 ;  /* 0x0000000400427c02 */ /* 0x00efe20008000f00 */
[----:B------:R-:W-:-:S05]  /*0d10*/  IMAD.U32 R67, RZ, RZ, UR5 ;  /* 0x00000005ff437e24 */ /* 0x000fca000f8e00ff */
[----:B------:R-:W2:Y:S01]  /*0d20*/  LDG.E R66, desc[UR12][R66.64] ;  /* 0x0000000c42427981 */ /* 0x000ea2000c1e1900 */
[----:B------:R-:W-:-:S06]  /*0d30*/  UIMAD.WIDE UR4, UR22, 0x4, UR10 ;  /* 0x00000004160478a5 */ /* 0x000fcc000f8e020a */
[----:B------:R-:W-:Y:S01]  /*0d40*/  IMAD.U32 R64, RZ, RZ, UR4 ;  /* 0x00000004ff407e24 */ /* 0x000fe2000f8e00ff */
        /* <DEDUP_REMOVED lines=16> */
[----:B------:R-:W-:Y:S02]  /*0e50*/  MOV R65, UR5 ;  /* 0x0000000500417c02 */ /* 0x000fe40008000f00 */
[----:B------:R-:W-:Y:S02]  /*0e60*/  IMAD.U32 R67, RZ, RZ, UR7 ;  /* 0x00000007ff437e24 */ /* 0x000fe4000f8e00ff */
[----:B------:R-:W-:-:S03]  /*0e70*/  LEA.HI.SX32 R72, R65, R0, 0x1d ;  /* 0x0000000041487211 */ /* 0x000fc600078feaff */
        /* <DEDUP_REMOVED lines=8> */
.L_x_3571:
[----:B------:R-:W-:Y:S05]  /*0f00*/  BRA.U !UP0, `(.L_x_3572) ;  /* 0x0000002d08847547 */ /* 0x000fea000b800000 */
[----:B------:R-:W0:Y:S02]  /*0f10*/  LDC.64 R20, c[0x0][0x3a0] ;  /* 0x0000e800ff147b82 */ /* 0x000e240000000a00 */
[----:B0-----:R-:W-:-:S06]  /*0f20*/  IMAD.WIDE.U32 R20, R72, 0x10, R20 ;  /* 0x0000001048147825 */ /* 0x001fcc00078e0014 */
[----:B------:R-:W2:Y:S01]  /*0f30*/  LDG.E.128 R20, desc[UR12][R20.64] ;  /* 0x0000000c14147981 */ /* 0x000ea2000c1e1d00 */
[----:B------:R-:W-:-:S13]  /*0f40*/  ISETP.LT.AND P0, PT, RZ, UR44, PT ;  /* 0x0000002cff007c0c */ /* 0x000fda000bf01270 */
[----:B------:R-:W-:Y:S02]  /*0f50*/  @!P0 IMAD.MOV.U32 R13, RZ, RZ, R86 ;  /* 0x000000ffff0d8224 */ /* 0x000fe400078e0056 */
[----:B------:R-:W-:Y:S02]  /*0f60*/  @!P0 IMAD.MOV.U32 R80, RZ, RZ, R101 ;  /* 0x000000ffff508224 */ /* 0x000fe400078e0065 */
[----:B--2---:R-:W-:Y:S01]  /*0f70*/  @!P0 HADD2.F32 R9, -RZ, R20.H0_H0 ;  /* 0x20000014ff098230 */ /* 0x004fe20000004100 */
        /* <DEDUP_REMOVED lines=17> */
.L_x_3576:
        /* <DEDUP_REMOVED lines=13> */
.L_x_3578:
[----:B------:R-:W-:Y:S05]  /*1160*/  BSYNC.RECONVERGENT B2 ;  /* 0x0000000000027941 */ /* 0x000fea0003800200 */
.L_x_3577:
        /* <DEDUP_REMOVED lines=43> */
.L_x_3575:
[----:B------:R-:W-:Y:S05]  /*1420*/  BSYNC.RECONVERGENT B1 ;  /* 0x0000000000017941 */ /* 0x000fea0003800200 */
.L_x_3574:
[----:B------:R-:W-:Y:S01]  /*1430*/  I2FP.F32.U32 R9, R9 ;  /* 0x0000000900097245 */ /* 0x000fe20000201000 */
[----:B-----5:R-:W-:Y:S02]  /*1440*/  HADD2.F32 R10, -RZ, R24.H0_H0 ;  /* 0x20000018ff0a7230 */ /* 0x020fe40000004100 */
[----:B------:R-:W-:Y:S02]  /*1450*/  IMAD.MOV.U32 R64, RZ, RZ, 0x2f800000 ;  /* 0x2f800000ff407424 */ /* 0x000fe400078e00ff */
[----:B------:R-:W-:Y:S02]  /*1460*/  HADD2.F32 R66, -RZ, R20.H0_H0 ;  /* 0x20000014ff427230 */ /* 0x000fe40000004100 */
[----:B------:R-:W-:Y:S01]  /*1470*/  FMUL.FTZ R10, R10, UR17 ;  /* 0x000000110a0a7c20 */ /* 0x000fe20008410000 */
[----:B------:R-:W-:Y:S01]  /*1480*/  FFMA.FTZ R9, R9, R64, 1.1641532182693481445e-10 ;  /* 0x2f00000009097423 */ /* 0x000fe20000010040 */
[----:B------:R-:W-:Y:S02]  /*1490*/  HADD2.F32 R64, -RZ, R52.H0_H0 ;  /* 0x20000034ff407230 */ /* 0x000fe40000004100 */
[----:B------:R-:W-:-:S02]  /*14a0*/  FMUL.FTZ R10, R10, UR16 ;  /* 0x000000100a0a7c20 */ /* 0x000fc40008410000 */
[----:B------:R-:W-:-:S04]  /*14b0*/  FSETP.GTU.FTZ.AND P2, PT, R9, UR23, PT ;  /* 0x0000001709007c0b */ /* 0x000fc8000bf5c000 */
[----:B------:R-:W-:Y:S02]  /*14c0*/  FSEL R9, R10, RZ, !P2 ;  /* 0x000000ff0a097208 */ /* 0x000fe40005000000 */
[----:B------:R-:W-:-:S03]  /*14d0*/  SEL R10, RZ, 0x1, P2 ;  /* 0x00000001ff0a7807 */ /* 0x000fc60001000000 */
[----:B------:R-:W-:-:S07]  /*14e0*/  FFMA.FTZ R9, R9, R64, R66 ;  /* 0x0000004009097223 */ /* 0x000fce0000010042 */
.L_x_3573:
        /* <DEDUP_REMOVED lines=21> */
.L_x_3582:
        /* <DEDUP_REMOVED lines=13> */
.L_x_3584:
[----:B------:R-:W-:Y:S05]  /*1710*/  BSYNC.RECONVERGENT B2 ;  /* 0x0000000000027941 */ /* 0x000fea0003800200 */
.L_x_3583:
        /* <DEDUP_REMOVED lines=43> */
.L_x_3581:
[----:B------:R-:W-:Y:S05]  /*19d0*/  BSYNC.RECONVERGENT B1 ;  /* 0x0000000000017941 */ /* 0x000fea0003800200 */
.L_x_3580:
[----:B------:R-:W-:Y:S01]  /*19e0*/  I2FP.F32.U32 R11, R11 ;  /* 0x0000000b000b7245 */ /* 0x000fe20000201000 */
[----:B-----5:R-:W-:Y:S02]  /*19f0*/  HADD2.F32 R12, -RZ, R24.H1_H1 ;  /* 0x30000018ff0c7230 */ /* 0x020fe40000004100 */
[----:B------:R-:W-:Y:S02]  /*1a00*/  IMAD.MOV.U32 R64, RZ, RZ, 0x2f800000 ;  /* 0x2f800000ff407424 */ /* 0x000fe400078e00ff */
[----:B------:R-:W-:Y:S02]  /*1a10*/  HADD2.F32 R66, -RZ, R20.H1_H1 ;  /* 0x30000014ff427230 */ /* 0x000fe40000004100 */
[----:B------:R-:W-:Y:S01]  /*1a20*/  FMUL.FTZ R12, R12, UR17 ;  /* 0x000000110c0c7c20 */ /* 0x000fe20008410000 */
[----:B------:R-:W-:Y:S01]  /*1a30*/  FFMA.FTZ R11, R11, R64, 1.1641532182693481445e-10 ;  /* 0x2f0000000b0b7423 */ /* 0x000fe20000010040 */
[----:B------:R-:W-:Y:S02]  /*1a40*/  HADD2.F32 R64, -RZ, R52.H1_H1 ;  /* 0x30000034ff407230 */ /* 0x000fe40000004100 */
[----:B------:R-:W-:-:S02]  /*1a50*/  FMUL.FTZ R12, R12, UR16 ;  /* 0x000000100c0c7c20 */ /* 0x000fc40008410000 */
[----:B------:R-:W-:-:S04]  /*1a60*/  FSETP.GTU.FTZ.AND P2, PT, R11, UR23, PT ;  /* 0x000000170b007c0b */ /* 0x000fc8000bf5c000 */
[----:B------:R-:W-:Y:S02]  /*1a70*/  FSEL R11, R12, RZ, !P2 ;  /* 0x000000ff0c0b7208 */ /* 0x000fe40005000000 */
[----:B------:R-:W-:-:S03]  /*1a80*/  SEL R12, RZ, 0x1, P2 ;  /* 0x00000001ff0c7807 */ /* 0x000fc60001000000 */
[----:B------:R-:W-:-:S07]  /*1a90*/  FFMA.FTZ R11, R11, R64, R66 ;  /* 0x000000400b0b7223 */ /* 0x000fce0000010042 */
.L_x_3579:
        /* <DEDUP_REMOVED lines=21> */
.L_x_3588:
        /* <DEDUP_REMOVED lines=13> */
.L_x_3590:
[----:B------:R-:W-:Y:S05]  /*1cc0*/  BSYNC.RECONVERGENT B2 ;  /* 0x0000000000027941 */ /* 0x000fea0003800200 */
.L_x_3589:
        /* <DEDUP_REMOVED lines=43> */
.L_x_3587:
[----:B------:R-:W-:Y:S05]  /*1f80*/  BSYNC.RECONVERGENT B1 ;  /* 0x0000000000017941 */ /* 0x000fea0003800200 */
.L_x_3586:
[----:B------:R-:W-:Y:S01]  /*1f90*/  I2FP.F32.U32 R13, R13 ;  /* 0x0000000d000d7245 */ /* 0x000fe20000201000 */
[----:B------:R-:W-:Y:S02]  /*1fa0*/  HFMA2 R64, -RZ, RZ, 0.1171875, 0 ;  /* 0x2f800000ff407431 */ /* 0x000fe400000001ff */
[----:B-----5:R-:W-:Y:S02]  /*1fb0*/  HADD2.F32 R14, -RZ, R25.H0_H0 ;  /* 0x20000019ff0e7230 */ /* 0x020fe40000004100 */
[----:B------:R-:W-:Y:S02]  /*1fc0*/  HADD2.F32 R66, -RZ, R21.H0_H0 ;  /* 0x20000015ff427230 */ /* 0x000fe40000004100 */
[----:B------:R-:W-:Y:S01]  /*1fd0*/  FFMA.FTZ R13, R13, R64, 1.1641532182693481445e-10 ;  /* 0x2f0000000d0d7423 */ /* 0x000fe20000010040 */
[----:B------:R-:W-:Y:S01]  /*1fe0*/  FMUL.FTZ R14, R14, UR17 ;  /* 0x000000110e0e7c20 */ /* 0x000fe20008410000 */
[----:B------:R-:W-:-:S03]  /*1ff0*/  HADD2.F32 R64, -RZ, R53.H0_H0 ;  /* 0x20000035ff407230 */ /* 0x000fc60000004100 */
[----:B------:R-:W-:Y:S01]  /*2000*/  FMUL.FTZ R14, R14, UR16 ;  /* 0x000000100e0e7c20 */ /* 0x000fe20008410000 */
[----:B------:R-:W-:-:S04]  /*2010*/  FSETP.GTU.FTZ.AND P2, PT, R13, UR23, PT ;  /* 0x000000170d007c0b */ /* 0x000fc8000bf5c000 */
[----:B------:R-:W-:Y:S02]  /*2020*/  FSEL R13, R14, RZ, !P2 ;  /* 0x000000ff0e0d7208 */ /* 0x000fe40005000000 */
[----:B------:R-:W-:-:S03]  /*2030*/  SEL R14, RZ, 0x1, P2 ;  /* 0x00000001ff0e7807 */ /* 0x000fc60001000000 */
[----:B------:R-:W-:-:S07]  /*2040*/  FFMA.FTZ R13, R13, R64, R66 ;  /* 0x000000400d0d7223 */ /* 0x000fce0000010042 */
.L_x_3585:
        /* <DEDUP_REMOVED lines=21> */
.L_x_3594:
        /* <DEDUP_REMOVED lines=13> */
.L_x_3596:
[----:B------:R-:W-:Y:S05]  /*2270*/  BSYNC.RECONVERGENT B2 ;  /* 0x0000000000027941 */ /* 0x000fea0003800200 */
.L_x_3595:
        /* <DEDUP_REMOVED lines=43> */
.L_x_3593:
[----:B------:R-:W-:Y:S05]  /*2530*/  BSYNC.RECONVERGENT B1 ;  /* 0x0000000000017941 */ /* 0x000fea0003800200 */
.L_x_3592:
        /* <DEDUP_REMOVED lines=12> */
.L_x_3591:
        /* <DEDUP_REMOVED lines=21> */
.L_x_3600:
        /* <DEDUP_REMOVED lines=13> */
.L_x_3602:
[----:B------:R-:W-:Y:S05]  /*2820*/  BSYNC.RECONVERGENT B2 ;  /* 0x0000000000027941 */ /* 0x000fea0003800200 */
.L_x_3601:
        /* <DEDUP_REMOVED lines=43> */
.L_x_3599:
[----:B------:R-:W-:Y:S05]  /*2ae0*/  BSYNC.RECONVERGENT B1 ;  /* 0x0000000000017941 */ /* 0x000fea0003800200 */
.L_x_3598:
        /* <DEDUP_REMOVED lines=12> */
.L_x_3597:
        /* <DEDUP_REMOVED lines=21> */
.L_x_3606:
        /* <DEDUP_REMOVED lines=13> */
.L_x_3608:
[----:B------:R-:W-:Y:S05]  /*2dd0*/  BSYNC.RECONVERGENT B2 ;  /* 0x0000000000027941 */ /* 0x000fea0003800200 */
.L_x_3607:
        /* <DEDUP_REMOVED lines=43> */
.L_x_3605:
[----:B------:R-:W-:Y:S05]  /*3090*/  BSYNC.RECONVERGENT B1 ;  /* 0x0000000000017941 */ /* 0x000fea0003800200 */
.L_x_3604:
[----:B------:R-:W-:Y:S01]  /*30a0*/  I2FP.F32.U32 R19, R19 ;  /* 0x0000001300137245 */ /* 0x000fe20000201000 */
[----:B-----5:R-:W-:Y:S02]  /*30b0*/  HADD2.F32 R64, -RZ, R26.H1_H1 ;  /* 0x3000001aff407230 */ /* 0x020fe40000004100 */
[----:B------:R-:W-:Y:S02]  /*30c0*/  IMAD.MOV.U32 R66, RZ, RZ, 0x2f800000 ;  /* 0x2f800000ff427424 */ /* 0x000fe400078e00ff */
[----:B------:R-:W-:Y:S02]  /*30d0*/  HADD2.F32 R67, -RZ, R22.H1_H1 ;  /* 0x30000016ff437230 */ /* 0x000fe40000004100 */
[----:B------:R-:W-:Y:S01]  /*30e0*/  FMUL.FTZ R64, R64, UR17 ;  /* 0x0000001140407c20 */ /* 0x000fe20008410000 */
[----:B------:R-:W-:-:S03]  /*30f0*/  FFMA.FTZ R19, R19, R66, 1.1641532182693481445e-10 ;  /* 0x2f00000013137423 */ /* 0x000fc60000010042 */
[----:B------:R-:W-:Y:S02]  /*3100*/  FMUL.FTZ R64, R64, UR16 ;  /* 0x0000001040407c20 */ /* 0x000fe40008410000 */
[----:B------:R-:W-:Y:S01]  /*3110*/  FSETP.GTU.FTZ.AND P2, PT, R19, UR23, PT ;  /* 0x0000001713007c0b */ /* 0x000fe2000bf5c000 */
[----:B------:R-:W-:-:S03]  /*3120*/  HADD2.F32 R19, -RZ, R54.H1_H1 ;  /* 0x30000036ff137230 */ /* 0x000fc60000004100 */
[----:B------:R-:W-:Y:S02]  /*3130*/  FSEL R64, R64, RZ, !P2 ;  /* 0x000000ff40407208 */ /* 0x000fe40005000000 */
[----:B------:R-:W-:-:S03]  /*3140*/  SEL R68, RZ, 0x1, P2 ;  /* 0x00000001ff447807 */ /* 0x000fc60001000000 */
[----:B------:R-:W-:-:S07]  /*3150*/  FFMA.FTZ R19, R64, R19, R67 ;  /* 0x0000001340137223 */ /* 0x000fce0000010043 */
.L_x_3603:
        /* <DEDUP_REMOVED lines=21> */
.L_x_3612:
        /* <DEDUP_REMOVED lines=13> */
.L_x_3614:
[----:B------:R-:W-:Y:S05]  /*3380*/  BSYNC.RECONVERGENT B2 ;  /* 0x0000000000027941 */ /* 0x000fea0003800200 */
.L_x_3613:
        /* <DEDUP_REMOVED lines=43> */
.L_x_3611:
[----:B------:R-:W-:Y:S05]  /*3640*/  BSYNC.RECONVERGENT B1 ;  /* 0x0000000000017941 */ /* 0x000fea0003800200 */
.L_x_3610:
[----:B------:R-:W-:Y:S01]  /*3650*/  I2FP.F32.U32 R65, R66 ;  /* 0x0000004200417245 */ /* 0x000fe20000201000 */
[----:B------:R-:W-:Y:S02]  /*3660*/  HFMA2 R70, -RZ, RZ, 0.1171875, 0 ;  /* 0x2f800000ff467431 */ /* 0x000fe400000001ff */
[----:B-----5:R-:W-:Y:S02]  /*3670*/  HADD2.F32 R66, -RZ, R27.H0_H0 ;  /* 0x2000001bff427230 */ /* 0x020fe40000004100 */
[----:B------:R-:W-:Y:S02]  /*3680*/  HADD2.F32 R69, -RZ, R55.H0_H0 ;  /* 0x20000037ff457230 */ /* 0x000fe40000004100 */
[----:B------:R-:W-:Y:S01]  /*3690*/  FFMA.FTZ R65, R65, R70, 1.1641532182693481445e-10 ;  /* 0x2f00000041417423 */ /* 0x000fe20000010046 */
[----:B------:R-:W-:-:S04]  /*36a0*/  FMUL.FTZ R66, R66, UR17 ;  /* 0x0000001142427c20 */ /* 0x000fc80008410000 */
[----:B------:R-:W-:Y:S01]  /*36b0*/  FMUL.FTZ R66, R66, UR16 ;  /* 0x0000001042427c20 */ /* 0x000fe20008410000 */
[----:B------:R-:W-:Y:S01]  /*36c0*/  FSETP.GTU.FTZ.AND P2, PT, R65, UR23, PT ;  /* 0x0000001741007c0b */ /* 0x000fe2000bf5c000 */
[----:B------:R-:W-:-:S03]  /*36d0*/  HADD2.F32 R65, -RZ, R23.H0_H0 ;  /* 0x20000017ff417230 */ /* 0x000fc60000004100 */
[----:B------:R-:W-:Y:S02]  /*36e0*/  FSEL R66, R66, RZ, !P2 ;  /* 0x000000ff42427208 */ /* 0x000fe40005000000 */
[----:B------:R-:W-:-:S03]  /*36f0*/  SEL R70, RZ, 0x1, P2 ;  /* 0x00000001ff467807 */ /* 0x000fc60001000000 */
[----:B------:R-:W-:-:S07]  /*3700*/  FFMA.FTZ R69, R66, R69, R65 ;  /* 0x0000004542457223 */ /* 0x000fce0000010041 */
.L_x_3609:
        /* <DEDUP_REMOVED lines=21> */
.L_x_3618:
        /* <DEDUP_REMOVED lines=13> */
.L_x_3620:
[----:B------:R-:W-:Y:S05]  /*3930*/  BSYNC.RECONVERGENT B2 ;  /* 0x0000000000027941 */ /* 0x000fea0003800200 */
.L_x_3619:
        /* <DEDUP_REMOVED lines=43> */
.L_x_3617:
[----:B------:R-:W-:Y:S05]  /*3bf0*/  BSYNC.RECONVERGENT B1 ;  /* 0x0000000000017941 */ /* 0x000fea0003800200 */
.L_x_3616:
        /* <DEDUP_REMOVED lines=12> */
.L_x_3615:
[----:B------:R-:W-:Y:S02]  /*3cc0*/  F2FP.F16.F32.PACK_AB R67, RZ, R71 ;  /* 0x00000047ff43723e */ /* 0x000fe400000000ff */
[----:B------:R-:W-:Y:S02]  /*3cd0*/  PRMT R66, R94, 0x5410, R96 ;  /* 0x000054105e427816 */ /* 0x000fe40000000060 */
[----:B------:R-:W-:Y:S02]  /*3ce0*/  PRMT R65, R92, 0x5410, R90 ;  /* 0x000054105c417816 */ /* 0x000fe4000000005a */
[----:B------:R-:W-:Y:S02]  /*3cf0*/  PRMT R64, R88, 0x5410, R82 ;  /* 0x0000541058407816 */ /* 0x000fe40000000052 */
[----:B------:R-:W-:Y:S01]  /*3d00*/  PRMT R67, R80, 0x5410, R67 ;  /* 0x0000541050437816 */ /* 0x000fe20000000043 */
[----:B------:R-:W-:Y:S06]  /*3d10*/  BRA `(.L_x_3621) ;  /* 0x0000002800e07947 */ /* 0x000fec0003800000 */
.L_x_3572:
[----:B------:R-:W-:Y:S01]  /*3d20*/  MOV R9, RZ ;  /* 0x000000ff00097202 */ /* 0x000fe20000000f00 */
[----:B------:R-:W-:Y:S01]  /*3d30*/  IMAD.MOV.U32 R13, RZ, RZ, R86 ;  /* 0x000000ffff0d7224 */ /* 0x000fe200078e0056 */
        /* <DEDUP_REMOVED lines=18> */
.L_x_3625:
        /* <DEDUP_REMOVED lines=13> */
.L_x_3627:
[----:B------:R-:W-:Y:S05]  /*3f30*/  BSYNC.RECONVERGENT B2 ;  /* 0x0000000000027941 */ /* 0x000fea0003800200 */
.L_x_3626:
        /* <DEDUP_REMOVED lines=43> */
.L_x_3624:
[----:B------:R-:W-:Y:S05]  /*41f0*/  BSYNC.RECONVERGENT B1 ;  /* 0x0000000000017941 */ /* 0x000fea0003800200 */
.L_x_3623:
        /* <DEDUP_REMOVED lines=10> */
[----:B------:R-:W-:-:S07]  /*42a0*/  FMUL.FTZ R9, R9, R64 ;  /* 0x0000004009097220 */ /* 0x000fce0000410000 */
.L_x_3622:
[----:B------:R-:W-:Y:S01]  /*42b0*/  F2FP.F16.F32.PACK_AB R88, RZ, R9 ;  /* 0x00000009ff58723e */ /* 0x000fe200000000ff */
        /* <DEDUP_REMOVED lines=16> */
.L_x_3631:
        /* <DEDUP_REMOVED lines=13> */
.L_x_3633:
[----:B------:R-:W-:Y:S05]  /*4490*/  BSYNC.RECONVERGENT B2 ;  /* 0x0000000000027941 */ /* 0x000fea0003800200 */
.L_x_3632:
        /* <DEDUP_REMOVED lines=43> */
.L_x_3630:
[----:B------:R-:W-:Y:S05]  /*4750*/  BSYNC.RECONVERGENT B1 ;  /* 0x0000000000017941 */ /* 0x000fea0003800200 */
.L_x_3629:
        /* <DEDUP_REMOVED lines=10> */
[----:B------:R-:W-:-:S07]  /*4800*/  FMUL.FTZ R11, R11, R64 ;  /* 0x000000400b0b7220 */ /* 0x000fce0000410000 */
.L_x_3628:
        /* <DEDUP_REMOVED lines=17> */
.L_x_3637:
        /* <DEDUP_REMOVED lines=13> */
.L_x_3639:
[----:B------:R-:W-:Y:S05]  /*49f0*/  BSYNC.RECONVERGENT B2 ;  /* 0x0000000000027941 */ /* 0x000fea0003800200 */
.L_x_3638:
        /* <DEDUP_REMOVED lines=43> */
.L_x_3636:
[----:B------:R-:W-:Y:S05]  /*4cb0*/  BSYNC.RECONVERGENT B1 ;  /* 0x0000000000017941 */ /* 0x000fea0003800200 */
.L_x_3635:
        /* <DEDUP_REMOVED lines=11> */
.L_x_3634:
        /* <DEDUP_REMOVED lines=17> */
.L_x_3643:
        /* <DEDUP_REMOVED lines=13> */
.L_x_3645:
[----:B------:R-:W-:Y:S05]  /*4f50*/  BSYNC.RECONVERGENT B2 ;  /* 0x0000000000027941 */ /* 0x000fea0003800200 */
.L_x_3644:
        /* <DEDUP_REMOVED lines=43> */
.L_x_3642:
[----:B------:R-:W-:Y:S05]  /*5210*/  BSYNC.RECONVERGENT B1 ;  /* 0x0000000000017941 */ /* 0x000fea0003800200 */
.L_x_3641:
        /* <DEDUP_REMOVED lines=11> */
.L_x_3640:
        /* <DEDUP_REMOVED lines=17> */
.L_x_3649:
        /* <DEDUP_REMOVED lines=13> */
.L_x_3651:
[----:B------:R-:W-:Y:S05]  /*54b0*/  BSYNC.RECONVERGENT B2 ;  /* 0x0000000000027941 */ /* 0x000fea0003800200 */
.L_x_3650:
        /* <DEDUP_REMOVED lines=43> */
.L_x_3648:
[----:B------:R-:W-:Y:S05]  /*5770*/  BSYNC.RECONVERGENT B1 ;  /* 0x0000000000017941 */ /* 0x000fea0003800200 */
.L_x_3647:
        /* <DEDUP_REMOVED lines=11> */
.L_x_3646:
        /* <DEDUP_REMOVED lines=17> */
.L_x_3655:
        /* <DEDUP_REMOVED lines=13> */
.L_x_3657:
[----:B------:R-:W-:Y:S05]  /*5a10*/  BSYNC.RECONVERGENT B2 ;  /* 0x0000000000027941 */ /* 0x000fea0003800200 */
.L_x_3656:
        /* <DEDUP_REMOVED lines=43> */
.L_x_3654:
[----:B------:R-:W-:Y:S05]  /*5cd0*/  BSYNC.RECONVERGENT B1 ;  /* 0x0000000000017941 */ /* 0x000fea0003800200 */
.L_x_3653:
        /* <DEDUP_REMOVED lines=10> */
[----:B------:R-:W-:-:S07]  /*5d80*/  FMUL.FTZ R19, R19, R64 ;  /* 0x0000004013137220 */ /* 0x000fce0000410000 */
.L_x_3652:
        /* <DEDUP_REMOVED lines=17> */
.L_x_3661:
        /* <DEDUP_REMOVED lines=13> */
.L_x_3663:
[----:B------:R-:W-:Y:S05]  /*5f70*/  BSYNC.RECONVERGENT B2 ;  /* 0x0000000000027941 */ /* 0x000fea0003800200 */
.L_x_3662:
        /* <DEDUP_REMOVED lines=40> */
[----:B------:R-:W-:Y:S02]  /*6200*/  IMAD.MOV.U32 R78, RZ, RZ, R64 ;  /* 0x000000ffff4e7224 */ /* 0x000fe400078e0040 */
[----:B------:R-:W-:Y:S01]  /*6210*/  HFMA2 R64, -RZ, RZ, 0, 0 ;  /* 0x00000000ff407431 */ /* 0x000fe200000001ff */
[----:B------:R-:W-:-:S07]  /*6220*/  LOP3.LUT R100, R100, UR43, R65, 0x96, !PT ;  /* 0x0000002b64647c12 */ /* 0x000fce000f8e9641 */
.L_x_3660:
[----:B------:R-:W-:Y:S05]  /*6230*/  BSYNC.RECONVERGENT B1 ;  /* 0x0000000000017941 */ /* 0x000fea0003800200 */
.L_x_3659:
        /* <DEDUP_REMOVED lines=10> */
[----:B------:R-:W-:-:S07]  /*62e0*/  FMUL.FTZ R69, R69, R66 ;  /* 0x0000004245457220 */ /* 0x000fce0000410000 */
.L_x_3658:
        /* <DEDUP_REMOVED lines=17> */
.L_x_3667:
        /* <DEDUP_REMOVED lines=13> */
.L_x_3669:
[----:B------:R-:W-:Y:S05]  /*64d0*/  BSYNC.RECONVERGENT B2 ;  /* 0x0000000000027941 */ /* 0x000fea0003800200 */
.L_x_3668:
        /* <DEDUP_REMOVED lines=43> */
.L_x_3666:
[----:B------:R-:W-:Y:S05]  /*6790*/  BSYNC.RECONVERGENT B1 ;  /* 0x0000000000017941 */ /* 0x000fea0003800200 */
.L_x_3665:
        /* <DEDUP_REMOVED lines=10> */
[----:B------:R-:W-:-:S07]  /*6840*/  FMUL.FTZ R71, R71, R64 ;  /* 0x0000004047477220 */ /* 0x000fce0000410000 */
.L_x_3664:
[----:B------:R-:W-:Y:S02]  /*6850*/  F2FP.F16.F32.PACK_AB R67, RZ, R71 ;  /* 0x00000047ff43723e */ /* 0x000fe400000000ff */
[----:B------:R-:W-:Y:S02]  /*6860*/  PRMT R66, R94, 0x5410, R96 ;  /* 0x000054105e427816 */ /* 0x000fe40000000060 */
[----:B------:R-:W-:Y:S02]  /*6870*/  PRMT R65, R90, 0x5410, R92 ;  /* 0x000054105a417816 */ /* 0x000fe4000000005c */
[----:B------:R-:W-:Y:S02]  /*6880*/  PRMT R64, R88, 0x5410, R82 ;  /* 0x0000541058407816 */ /* 0x000fe40000000052 */
[----:B------:R-:W-:-:S07]  /*6890*/  PRMT R67, R80, 0x5410, R67 ;  /* 0x0000541050437816 */ /* 0x000fce0000000043 */
.L_x_3621:
[----:B------:R-:W0:Y:S01]  /*68a0*/  LDC.64 R106, c[0x0][0x3a8] ;  /* 0x0000ea00ff6a7b82 */ /* 0x000e220000000a00 */
[----:B------:R-:W-:Y:S01]  /*68b0*/  MOV R101, R78 ;  /* 0x0000004e00657202 */ /* 0x000fe20000000f00 */
        /* <DEDUP_REMOVED lines=23> */
.L_x_3670:
[----:B------:R-:W-:Y:S01]  /*6a30*/  IADD3 R72, PT, PT, R72, 0x80, RZ ;  /* 0x0000008048487810 */ /* 0x000fe20007ffe0ff */
[----:B------:R-:W-:-:S07]  /*6a40*/  VIADD R74, R74, 0x80 ;  /* 0x000000804a4a7836 */ /* 0x000fce0000000000 */
.L_x_3570:
[----:B------:R-:W-:Y:S05]  /*6a50*/  BSYNC.RECONVERGENT B0 ;  /* 0x0000000000007941 */ /* 0x000fea0003800200 */
.L_x_3569:
        /* <DEDUP_REMOVED lines=14> */
[----:B-----5:R-:W-:Y:S01]  /*6b40*/  @!P0 HADD2.F32 R73, -RZ, R20.H0_H0 ;  /* 0x20000014ff498230 */ /* 0x020fe20000004100 */
        /* <DEDUP_REMOVED lines=19> */
.L_x_3677:
        /* <DEDUP_REMOVED lines=13> */
.L_x_3679:
[----:B------:R-:W-:Y:S05]  /*6d50*/  BSYNC.RECONVERGENT B2 ;  /* 0x0000000000027941 */ /* 0x000fea0003800200 */
.L_x_3678:
        /* <DEDUP_REMOVED lines=42> */
.L_x_3676:
[----:B------:R-:W-:Y:S05]  /*7000*/  BSYNC.RECONVERGENT B1 ;  /* 0x0000000000017941 */ /* 0x000fea0003800200 */
.L_x_3675:
[----:B------:R-:W-:Y:S01]  /*7010*/  I2FP.F32.U32 R10, R10 ;  /* 0x0000000a000a7245 */ /* 0x000fe20000201000 */
[----:B------:R-:W-:Y:S02]  /*7020*/  HFMA2 R65, -RZ, RZ, 0.1171875, 0 ;  /* 0x2f800000ff417431 */ /* 0x000fe400000001ff */
[----:B------:R-:W-:Y:S02]  /*7030*/  HADD2.F32 R66, -RZ, R24.H0_H0 ;  /* 0x20000018ff427230 */ /* 0x000fe40000004100 */
        /* <DEDUP_REMOVED lines=9> */
.L_x_3674:
        /* <DEDUP_REMOVED lines=21> */
.L_x_3683:
        /* <DEDUP_REMOVED lines=13> */
.L_x_3685:
[----:B------:R-:W-:Y:S05]  /*72f0*/  BSYNC.RECONVERGENT B2 ;  /* 0x0000000000027941 */ /* 0x000fea0003800200 */
.L_x_3684:
        /* <DEDUP_REMOVED lines=41> */
.L_x_3682:
[----:B------:R-:W-:Y:S05]  /*7590*/  BSYNC.RECONVERGENT B1 ;  /* 0x0000000000017941 */ /* 0x000fea0003800200 */
.L_x_3681:
[----:B------:R-:W-:Y:S01]  /*75a0*/  I2FP.F32.U32 R12, R12 ;  /* 0x0000000c000c7245 */ /* 0x000fe20000201000 */
[----:B------:R-:W-:Y:S02]  /*75b0*/  HADD2.F32 R64, -RZ, R24.H1_H1 ;  /* 0x30000018ff407230 */ /* 0x000fe40000004100 */
[----:B------:R-:W-:Y:S02]  /*75c0*/  IMAD.MOV.U32 R67, RZ, RZ, 0x2f800000 ;  /* 0x2f800000ff437424 */ /* 0x000fe400078e00ff */
[----:B------:R-:W-:Y:S02]  /*75d0*/  HADD2.F32 R66, -RZ, R20.H1_H1 ;  /* 0x30000014ff427230 */ /* 0x000fe40000004100 */
[----:B------:R-:W-:Y:S01]  /*75e0*/  FMUL.FTZ R64, R64, UR17 ;  /* 0x0000001140407c20 */ /* 0x000fe20008410000 */
[----:B------:R-:W-:-:S03]  /*75f0*/  FFMA.FTZ R12, R12, R67, 1.1641532182693481445e-10 ;  /* 0x2f0000000c0c7423 */ /* 0x000fc60000010043 */
[----:B------:R-:W-:Y:S01]  /*7600*/  FMUL.FTZ R75, R64, UR16 ;  /* 0x00000010404b7c20 */ /* 0x000fe20008410000 */
[----:B------:R-:W-:Y:S01]  /*7610*/  HADD2.F32 R64, -RZ, R40.H1_H1 ;  /* 0x30000028ff407230 */ /* 0x000fe20000004100 */
[----:B------:R-:W-:-:S04]  /*7620*/  FSETP.GTU.FTZ.AND P4, PT, R12, UR23, PT ;  /* 0x000000170c007c0b */ /* 0x000fc8000bf9c000 */
[----:B------:R-:W-:Y:S02]  /*7630*/  FSEL R75, R75, RZ, !P4 ;  /* 0x000000ff4b4b7208 */ /* 0x000fe40006000000 */
[----:B------:R-:W-:-:S03]  /*7640*/  SEL R12, RZ, 0x1, P4 ;  /* 0x00000001ff0c7807 */ /* 0x000fc60002000000 */
[----:B------:R-:W-:-:S07]  /*7650*/  FFMA.FTZ R75, R75, R64, R66 ;  /* 0x000000404b4b7223 */ /* 0x000fce0000010042 */
.L_x_3680:
        /* <DEDUP_REMOVED lines=21> */
.L_x_3689:
        /* <DEDUP_REMOVED lines=13> */
.L_x_3691:
[----:B------:R-:W-:Y:S05]  /*7880*/  BSYNC.RECONVERGENT B2 ;  /* 0x0000000000027941 */ /* 0x000fea0003800200 */
.L_x_3690:
        /* <DEDUP_REMOVED lines=41> */
.L_x_3688:
[----:B------:R-:W-:Y:S05]  /*7b20*/  BSYNC.RECONVERGENT B1 ;  /* 0x0000000000017941 */ /* 0x000fea0003800200 */
.L_x_3687:
        /* <DEDUP_REMOVED lines=12> */
.L_x_3686:
        /* <DEDUP_REMOVED lines=21> */
.L_x_3695:
        /* <DEDUP_REMOVED lines=13> */
.L_x_3697:
[----:B------:R-:W-:Y:S05]  /*7e10*/  BSYNC.RECONVERGENT B2 ;  /* 0x0000000000027941 */ /* 0x000fea0003800200 */
.L_x_3696:
        /* <DEDUP_REMOVED lines=42> */
.L_x_3694:
[----:B------:R-:W-:Y:S05]  /*80c0*/  BSYNC.RECONVERGENT B1 ;  /* 0x0000000000017941 */ /* 0x000fea0003800200 */
.L_x_3693:
[----:B------:R-:W-:Y:S01]  /*80d0*/  I2FP.F32.U32 R16, R16 ;  /* 0x0000001000107245 */ /* 0x000fe20000201000 */
[----:B------:R-:W-:Y:S02]  /*80e0*/  HFMA2 R67, -RZ, RZ, 0.1171875, 0 ;  /* 0x2f800000ff437431 */ /* 0x000fe400000001ff */
[----:B------:R-:W-:Y:S02]  /*80f0*/  HADD2.F32 R64, -RZ, R25.H1_H1 ;  /* 0x30000019ff407230 */ /* 0x000fe40000004100 */
[----:B------:R-:W-:Y:S02]  /*8100*/  HADD2.F32 R66, -RZ, R21.H1_H1 ;  /* 0x30000015ff427230 */ /* 0x000fe40000004100 */
[----:B------:R-:W-:Y:S01]  /*8110*/  FFMA.FTZ R16, R16, R67, 1.1641532182693481445e-10 ;  /* 0x2f00000010107423 */ /* 0x000fe20000010043 */
[----:B------:R-:W-:-:S04]  /*8120*/  FMUL.FTZ R64, R64, UR17 ;  /* 0x0000001140407c20 */ /* 0x000fc80008410000 */
[----:B------:R-:W-:Y:S01]  /*8130*/  FMUL.FTZ R79, R64, UR16 ;  /* 0x00000010404f7c20 */ /* 0x000fe20008410000 */
[----:B------:R-:W-:Y:S01]  /*8140*/  FSETP.GTU.FTZ.AND P4, PT, R16, UR23, PT ;  /* 0x0000001710007c0b */ /* 0x000fe2000bf9c000 */
[----:B------:R-:W-:-:S03]  /*8150*/  HADD2.F32 R64, -RZ, R41.H1_H1 ;  /* 0x30000029ff407230 */ /* 0x000fc60000004100 */
[----:B------:R-:W-:Y:S02]  /*8160*/  FSEL R79, R79, RZ, !P4 ;  /* 0x000000ff4f4f7208 */ /* 0x000fe40006000000 */
[----:B------:R-:W-:-:S03]  /*8170*/  SEL R16, RZ, 0x1, P4 ;  /* 0x00000001ff107807 */ /* 0x000fc60002000000 */
[----:B------:R-:W-:-:S07]  /*8180*/  FFMA.FTZ R79, R79, R64, R66 ;  /* 0x000000404f4f7223 */ /* 0x000fce0000010042 */
.L_x_3692:
        /* <DEDUP_REMOVED lines=21> */
.L_x_3701:
        /* <DEDUP_REMOVED lines=13> */
.L_x_3703:
[----:B------:R-:W-:Y:S05]  /*83b0*/  BSYNC.RECONVERGENT B2 ;  /* 0x0000000000027941 */ /* 0x000fea0003800200 */
.L_x_3702:
        /* <DEDUP_REMOVED lines=42> */
.L_x_3700:
[----:B------:R-:W-:Y:S05]  /*8660*/  BSYNC.RECONVERGENT B1 ;  /* 0x0000000000017941 */ /* 0x000fea0003800200 */
.L_x_3699:
        /* <DEDUP_REMOVED lines=12> */
.L_x_3698:
        /* <DEDUP_REMOVED lines=21> */
.L_x_3707:
        /* <DEDUP_REMOVED lines=13> */
.L_x_3709:
[----:B------:R-:W-:Y:S05]  /*8950*/  BSYNC.RECONVERGENT B2 ;  /* 0x0000000000027941 */ /* 0x000fea0003800200 */
.L_x_3708:
        /* <DEDUP_REMOVED lines=43> */
.L_x_3706:
[----:B------:R-:W-:Y:S05]  /*8c10*/  BSYNC.RECONVERGENT B1 ;  /* 0x0000000000017941 */ /* 0x000fea0003800200 */
.L_x_3705:
[----:B------:R-:W-:Y:S01]  /*8c20*/  I2FP.F32.U32 R64, R66 ;  /* 0x0000004200407245 */ /* 0x000fe20000201000 */
[----:B------:R-:W-:Y:S02]  /*8c30*/  HADD2.F32 R66, -RZ, R26.H1_H1 ;  /* 0x3000001aff427230 */ /* 0x000fe40000004100 */
        /* <DEDUP_REMOVED lines=10> */
.L_x_3704:
        /* <DEDUP_REMOVED lines=21> */
.L_x_3713:
        /* <DEDUP_REMOVED lines=13> */
.L_x_3715:
[----:B------:R-:W-:Y:S05]  /*8f00*/  BSYNC.RECONVERGENT B2 ;  /* 0x0000000000027941 */ /* 0x000fea0003800200 */
.L_x_3714:
        /* <DEDUP_REMOVED lines=43> */
.L_x_3712:
[----:B------:R-:W-:Y:S05]  /*91c0*/  BSYNC.RECONVERGENT B1 ;  /* 0x0000000000017941 */ /* 0x000fea0003800200 */
.L_x_3711:
[----:B------:R-:W-:Y:S01]  /*91d0*/  I2FP.F32.U32 R65, R66 ;  /* 0x0000004200417245 */ /* 0x000fe20000201000 */
[----:B------:R-:W-:Y:S02]  /*91e0*/  HFMA2 R66, -RZ, RZ, 0.1171875, 0 ;  /* 0x2f800000ff427431 */ /* 0x000fe400000001ff */
[----:B------:R-:W-:Y:S02]  /*91f0*/  HADD2.F32 R67, -RZ, R27.H0_H0 ;  /* 0x2000001bff437230 */ /* 0x000fe40000004100 */
        /* <DEDUP_REMOVED lines=9> */
.L_x_3710:
        /* <DEDUP_REMOVED lines=21> */
.L_x_3719:
        /* <DEDUP_REMOVED lines=13> */
.L_x_3721:
[----:B------:R-:W-:Y:S05]  /*94b0*/  BSYNC.RECONVERGENT B2 ;  /* 0x0000000000027941 */ /* 0x000fea0003800200 */
.L_x_3720:
        /* <DEDUP_REMOVED lines=40> */
[----:B------:R-:W-:Y:S01]  /*9740*/  LOP3.LUT R100, R100, UR43, R65, 0x96, !PT ;  /* 0x0000002b64647c12 */ /* 0x000fe2000f8e9641 */
[----:B------:R-:W-:Y:S01]  /*9750*/  IMAD.MOV.U32 R65, RZ, RZ, R102 ;  /* 0x000000ffff417224 */ /* 0x000fe200078e0066 */
[----:B------:R-:W-:-:S07]  /*9760*/  MOV R78, R64 ;  /* 0x00000040004e7202 */ /* 0x000fce0000000f00 */
.L_x_3718:
[----:B------:R-:W-:Y:S05]  /*9770*/  BSYNC.RECONVERGENT B1 ;  /* 0x0000000000017941 */ /* 0x000fea0003800200 */
.L_x_3717:
        /* <DEDUP_REMOVED lines=12> */
.L_x_3716:
[----:B------:R-:W-:Y:S02]  /*9840*/  F2FP.F16.F32.PACK_AB R67, RZ, R87 ;  /* 0x00000057ff43723e */ /* 0x000fe400000000ff */
[----:B------:R-:W-:Y:S02]  /*9850*/  PRMT R66, R94, 0x5410, R96 ;  /* 0x000054105e427816 */ /* 0x000fe40000000060 */
[----:B------:R-:W-:Y:S02]  /*9860*/  PRMT R65, R92, 0x5410, R90 ;  /* 0x000054105c417816 */ /* 0x000fe4000000005a */
[----:B------:R-:W-:Y:S02]  /*9870*/  PRMT R64, R88, 0x5410, R82 ;  /* 0x0000541058407816 */ /* 0x000fe40000000052 */
[----:B------:R-:W-:Y:S01]  /*9880*/  PRMT R67, R80, 0x5410, R67 ;  /* 0x0000541050437816 */ /* 0x000fe20000000043 */
[----:B------:R-:W-:Y:S06]  /*9890*/  BRA `(.L_x_3722) ;  /* 0x0000002800d47947 */ /* 0x000fec0003800000 */
.L_x_3673:
        /* <DEDUP_REMOVED lines=20> */
.L_x_3726:
        /* <DEDUP_REMOVED lines=13> */
.L_x_3728:
[----:B------:R-:W-:Y:S05]  /*9ab0*/  BSYNC.RECONVERGENT B2 ;  /* 0x0000000000027941 */ /* 0x000fea0003800200 */
.L_x_3727:
        /* <DEDUP_REMOVED lines=42> */
.L_x_3725:
[----:B------:R-:W-:Y:S05]  /*9d60*/  BSYNC.RECONVERGENT B1 ;  /* 0x0000000000017941 */ /* 0x000fea0003800200 */
.L_x_3724:
        /* <DEDUP_REMOVED lines=10> */
[----:B------:R-:W-:-:S07]  /*9e10*/  FMUL.FTZ R73, R80, R73 ;  /* 0x0000004950497220 */ /* 0x000fce0000410000 */
.L_x_3723:
        /* <DEDUP_REMOVED lines=17> */
.L_x_3732:
        /* <DEDUP_REMOVED lines=13> */
.L_x_3734:
[----:B------:R-:W-:Y:S05]  /*a000*/  BSYNC.RECONVERGENT B2 ;  /* 0x0000000000027941 */ /* 0x000fea0003800200 */
.L_x_3733:
        /* <DEDUP_REMOVED lines=42> */
.L_x_3731:
[----:B------:R-:W-:Y:S05]  /*a2b0*/  BSYNC.RECONVERGENT B1 ;  /* 0x0000000000017941 */ /* 0x000fea0003800200 */
.L_x_3730:
        /* <DEDUP_REMOVED lines=11> */
.L_x_3729:
        /* <DEDUP_REMOVED lines=17> */
.L_x_3738:
        /* <DEDUP_REMOVED lines=13> */
.L_x_3740:
[----:B------:R-:W-:Y:S05]  /*a550*/  BSYNC.RECONVERGENT B2 ;  /* 0x0000000000027941 */ /* 0x000fea0003800200 */
.L_x_3739:
        /* <DEDUP_REMOVED lines=42> */
.L_x_3737:
[----:B------:R-:W-:Y:S05]  /*a800*/  BSYNC.RECONVERGENT B1 ;  /* 0x0000000000017941 */ /* 0x000fea0003800200 */
.L_x_3736:
        /* <DEDUP_REMOVED lines=11> */
.L_x_3735:
        /* <DEDUP_REMOVED lines=17> */
.L_x_3744:
        /* <DEDUP_REMOVED lines=13> */
.L_x_3746:
[----:B------:R-:W-:Y:S05]  /*aaa0*/  BSYNC.RECONVERGENT B2 ;  /* 0x0000000000027941 */ /* 0x000fea0003800200 */
.L_x_3745:
        /* <DEDUP_REMOVED lines=43> */
.L_x_3743:
[----:B------:R-:W-:Y:S05]  /*ad60*/  BSYNC.RECONVERGENT B1 ;  /* 0x0000000000017941 */ /* 0x000fea0003800200 */
.L_x_3742:
        /* <DEDUP_REMOVED lines=10> */
[----:B------:R-:W-:-:S07]  /*ae10*/  FMUL.FTZ R79, R66, R79 ;  /* 0x0000004f424f7220 */ /* 0x000fce0000410000 */
.L_x_3741:
        /* <DEDUP_REMOVED lines=17> */
.L_x_3750:
        /* <DEDUP_REMOVED lines=13> */
.L_x_3752:
[----:B------:R-:W-:Y:S05]  /*b000*/  BSYNC.RECONVERGENT B2 ;  /* 0x0000000000027941 */ /* 0x000fea0003800200 */
.L_x_3751:
        /* <DEDUP_REMOVED lines=43> */
.L_x_3749:
[----:B------:R-:W-:Y:S05]  /*b2c0*/  BSYNC.RECONVERGENT B1 ;  /* 0x0000000000017941 */ /* 0x000fea0003800200 */
.L_x_3748:
        /* <DEDUP_REMOVED lines=11> */
.L_x_3747:
        /* <DEDUP_REMOVED lines=17> */
.L_x_3756:
        /* <DEDUP_REMOVED lines=13> */
.L_x_3758:
[----:B------:R-:W-:Y:S05]  /*b560*/  BSYNC.RECONVERGENT B2 ;  /* 0x0000000000027941 */ /* 0x000fea0003800200 */
.L_x_3757:
        /* <DEDUP_REMOVED lines=43> */
.L_x_3755:
[----:B------:R-:W-:Y:S05]  /*b820*/  BSYNC.RECONVERGENT B1 ;  /* 0x0000000000017941 */ /* 0x000fea0003800200 */
.L_x_3754:
        /* <DEDUP_REMOVED lines=10> */
[----:B------:R-:W-:-:S07]  /*b8d0*/  FMUL.FTZ R83, R64, R83 ;  /* 0x0000005340537220 */ /* 0x000fce0000410000 */
.L_x_3753:
        /* <DEDUP_REMOVED lines=17> */
.L_x_3762:
        /* <DEDUP_REMOVED lines=13> */
.L_x_3764:
[----:B------:R-:W-:Y:S05]  /*bac0*/  BSYNC.RECONVERGENT B2 ;  /* 0x0000000000027941 */ /* 0x000fea0003800200 */
.L_x_3763:
        /* <DEDUP_REMOVED lines=43> */
.L_x_3761:
[----:B------:R-:W-:Y:S05]  /*bd80*/  BSYNC.RECONVERGENT B1 ;  /* 0x0000000000017941 */ /* 0x000fea0003800200 */
.L_x_3760:
[----:B------:R-:W-:Y:S01]  /*bd90*/  I2FP.F32.U32 R65, R66 ;  /* 0x0000004200417245 */ /* 0x000fe20000201000 */
[----:B------:R-:W-:Y:S02]  /*bda0*/  HFMA2 R66, -RZ, RZ, 0.1171875, 0 ;  /* 0x2f800000ff427431 */ /* 0x000fe400000001ff */
[----:B-----5:R-:W-:-:S03]  /*bdb0*/  HADD2.F32 R67, -RZ, R27.H0_H0 ;  /* 0x2000001bff437230 */ /* 0x020fc60000004100 */
[----:B------:R-:W-:Y:S02]  /*bdc0*/  FFMA.FTZ R65, R65, R66, 1.1641532182693481445e-10 ;  /* 0x2f00000041417423 */ /* 0x000fe40000010042 */
[----:B------:R-:W-:Y:S01]  /*bdd0*/  FMUL.FTZ R67, R67, UR17 ;  /* 0x0000001143437c20 */ /* 0x000fe20008410000 */
[----:B------:R-:W-:-:S03]  /*bde0*/  HADD2.F32 R66, -RZ, R43.H0_H0 ;  /* 0x2000002bff427230 */ /* 0x000fc60000004100 */
[----:B------:R-:W-:Y:S01]  /*bdf0*/  FMUL.FTZ R67, R67, UR16 ;  /* 0x0000001043437c20 */ /* 0x000fe20008410000 */
[----:B------:R-:W-:-:S04]  /*be00*/  FSETP.GTU.FTZ.AND P0, PT, R65, UR23, PT ;  /* 0x0000001741007c0b */ /* 0x000fc8000bf1c000 */
[----:B------:R-:W-:Y:S02]  /*be10*/  FSEL R85, R67, RZ, !P0 ;  /* 0x000000ff43557208 */ /* 0x000fe40004000000 */
[----:B------:R-:W-:-:S03]  /*be20*/  SEL R70, RZ, 0x1, P0 ;  /* 0x00000001ff467807 */ /* 0x000fc60000000000 */
[----:B------:R-:W-:-:S07]  /*be30*/  FMUL.FTZ R85, R66, R85 ;  /* 0x0000005542557220 */ /* 0x000fce0000410000 */
.L_x_3759:
        /* <DEDUP_REMOVED lines=17> */
.L_x_3768:
        /* <DEDUP_REMOVED lines=13> */
.L_x_3770:
[----:B------:R-:W-:Y:S05]  /*c020*/  BSYNC.RECONVERGENT B2 ;  /* 0x0000000000027941 */ /* 0x000fea0003800200 */
.L_x_3769:
        /* <DEDUP_REMOVED lines=43> */
.L_x_3767:
[----:B------:R-:W-:Y:S05]  /*c2e0*/  BSYNC.RECONVERGENT B1 ;  /* 0x0000000000017941 */ /* 0x000fea0003800200 */
.L_x_3766:
        /* <DEDUP_REMOVED lines=11> */
.L_x_3765:
[----:B------:R-:W-:Y:S02]  /*c3a0*/  F2FP.F16.F32.PACK_AB R67, RZ, R87 ;  /* 0x00000057ff43723e */ /* 0x000fe400000000ff */
[----:B------:R-:W-:Y:S02]  /*c3b0*/  PRMT R66, R94, 0x5410, R96 ;  /* 0x000054105e427816 */ /* 0x000fe40000000060 */
[----:B------:R-:W-:Y:S02]  /*c3c0*/  PRMT R65, R90, 0x5410, R92 ;  /* 0x000054105a417816 */ /* 0x000fe4000000005c */
[----:B------:R-:W-:Y:S02]  /*c3d0*/  PRMT R64, R88, 0x5410, R82 ;  /* 0x0000541058407816 */ /* 0x000fe40000000052 */
[----:B------:R-:W-:-:S07]  /*c3e0*/  PRMT R67, R80, 0x5410, R67 ;  /* 0x0000541050437816 */ /* 0x000fce0000000043 */
.L_x_3722:
        /* <DEDUP_REMOVED lines=25> */
.L_x_3771:
[----:B------:R-:W-:Y:S01]  /*c580*/  VIADD R72, R72, 0x80 ;  /* 0x0000008048487836 */ /* 0x000fe20000000000 */
[----:B------:R-:W-:-:S07]  /*c590*/  IADD3 R74, PT, PT, R74, 0x80, RZ ;  /* 0x000000804a4a7810 */ /* 0x000fce0007ffe0ff */
.L_x_3672:
[----:B------:R-:W-:Y:S05]  /*c5a0*/  BSYNC.RECONVERGENT B0 ;  /* 0x0000000000007941 */ /* 0x000fea0003800200 */
.L_x_3671:
[----:B------:R-:W-:Y:S01]  /*c5b0*/  ISETP.GE.U32.AND P4, PT, R3, 0x180, PT ;  /* 0x000001800300780c */ /* 0x000fe20003f86070 */
[----:B------:R-:W-:-:S12]  /*c5c0*/  BSSY.RECONVERGENT B0, `(.L_x_3772) ;  /* 0x00005ba000007945 */ /* 0x000fd80003800200 */
[----:B------:R-:W-:Y:S05]  /*c5d0*/  @!P4 BRA `(.L_x_3773) ;  /* 0x0000005800e0c947 */ /* 0x000fea0003800000 */
[----:B------:R-:W-:Y:S01]  /*c5e0*/  ISETP.NE.U32.AND P0, PT, RZ, UR18, PT ;  /* 0x00000012ff007c0c */ /* 0x000fe2000bf05070 */
[----:B------:R-:W2:Y:S01]  /*c5f0*/  @UP2 LDCU.64 UR4, c[0x0][0x390] ;  /* 0x00007200ff0427ac */ /* 0x000ea20008000a00 */
[----:B01----:R-:W-:Y:S02]  /*c600*/  IMAD.MOV.U32 R67, RZ, RZ, 0x10 ;  /* 0x00000010ff437424 */ /* 0x003fe400078e00ff */
        /* <DEDUP_REMOVED lines=9> */
[----:B-1----:R-:W-:Y:S01]  /*c6a0*/  @!P0 MOV R64, R86 ;  /* 0x0000005600408202 */ /* 0x002fe20000000f00 */
        /* <DEDUP_REMOVED lines=18> */
.L_x_3778:
        /* <DEDUP_REMOVED lines=13> */
.L_x_3780:
[----:B------:R-:W-:Y:S05]  /*c8a0*/  BSYNC.RECONVERGENT B2 ;  /* 0x0000000000027941 */ /* 0x000fea0003800200 */
.L_x_3779:
        /* <DEDUP_REMOVED lines=43> */
.L_x_3777:
[----:B------:R-:W-:Y:S05]  /*cb60*/  BSYNC.RECONVERGENT B1 ;  /* 0x0000000000017941 */ /* 0x000fea0003800200 */
.L_x_3776:
        /* <DEDUP_REMOVED lines=12> */
.L_x_3775:
        /* <DEDUP_REMOVED lines=21> */
.L_x_3784:
        /* <DEDUP_REMOVED lines=13> */
.L_x_3786:
[----:B------:R-:W-:Y:S05]  /*ce50*/  BSYNC.RECONVERGENT B2 ;  /* 0x0000000000027941 */ /* 0x000fea0003800200 */
.L_x_3785:
        /* <DEDUP_REMOVED lines=43> */
.L_x_3783:
[----:B------:R-:W-:Y:S05]  /*d110*/  BSYNC.RECONVERGENT B1 ;  /* 0x0000000000017941 */ /* 0x000fea0003800200 */
.L_x_3782:
        /* <DEDUP_REMOVED lines=12> */
.L_x_3781:
        /* <DEDUP_REMOVED lines=21> */
.L_x_3790:
        /* <DEDUP_REMOVED lines=13> */
.L_x_3792:
[----:B------:R-:W-:Y:S05]  /*d400*/  BSYNC.RECONVERGENT B2 ;  /* 0x0000000000027941 */ /* 0x000fea0003800200 */
.L_x_3791:
        /* <DEDUP_REMOVED lines=43> */
.L_x_3789:
[----:B------:R-:W-:Y:S05]  /*d6c0*/  BSYNC.RECONVERGENT B1 ;  /* 0x0000000000017941 */ /* 0x000fea0003800200 */
.L_x_3788:
        /* <DEDUP_REMOVED lines=12> */
.L_x_3787:
        /* <DEDUP_REMOVED lines=21> */
.L_x_3796:
        /* <DEDUP_REMOVED lines=13> */
.L_x_3798:
[----:B------:R-:W-:Y:S05]  /*d9b0*/  BSYNC.RECONVERGENT B2 ;  /* 0x0000000000027941 */ /* 0x000fea0003800200 */
.L_x_3797:
        /* <DEDUP_REMOVED lines=43> */
.L_x_3795:
[----:B------:R-:W-:Y:S05]  /*dc70*/  BSYNC.RECONVERGENT B1 ;  /* 0x0000000000017941 */ /* 0x000fea0003800200 */
.L_x_3794:
        /* <DEDUP_REMOVED lines=12> */
.L_x_3793:
        /* <DEDUP_REMOVED lines=21> */
.L_x_3802:
        /* <DEDUP_REMOVED lines=13> */
.L_x_3804:
[----:B------:R-:W-:Y:S05]  /*df60*/  BSYNC.RECONVERGENT B2 ;  /* 0x0000000000027941 */ /* 0x000fea0003800200 */
.L_x_3803:
        /* <DEDUP_REMOVED lines=43> */
.L_x_3801:
[----:B------:R-:W-:Y:S05]  /*e220*/  BSYNC.RECONVERGENT B1 ;  /* 0x0000000000017941 */ /* 0x000fea0003800200 */
.L_x_3800:
        /* <DEDUP_REMOVED lines=12> */
.L_x_3799:
        /* <DEDUP_REMOVED lines=21> */
.L_x_3808:
        /* <DEDUP_REMOVED lines=13> */
.L_x_3810:
[----:B------:R-:W-:Y:S05]  /*e510*/  BSYNC.RECONVERGENT B2 ;  /* 0x0000000000027941 */ /* 0x000fea0003800200 */
.L_x_3809:
        /* <DEDUP_REMOVED lines=43> */
.L_x_3807:
[----:B------:R-:W-:Y:S05]  /*e7d0*/  BSYNC.RECONVERGENT B1 ;  /* 0x0000000000017941 */ /* 0x000fea0003800200 */
.L_x_3806:
        /* <DEDUP_REMOVED lines=12> */
.L_x_3805:
        /* <DEDUP_REMOVED lines=21> */
.L_x_3814:
        /* <DEDUP_REMOVED lines=13> */
.L_x_3816:
[----:B------:R-:W-:Y:S05]  /*eac0*/  BSYNC.RECONVERGENT B2 ;  /* 0x0000000000027941 */ /* 0x000fea0003800200 */
.L_x_3815:
        /* <DEDUP_REMOVED lines=43> */
.L_x_3813:
[----:B------:R-:W-:Y:S05]  /*ed80*/  BSYNC.RECONVERGENT B1 ;  /* 0x0000000000017941 */ /* 0x000fea0003800200 */
.L_x_3812:
        /* <DEDUP_REMOVED lines=12> */
.L_x_3811:
        /* <DEDUP_REMOVED lines=21> */
.L_x_3820:
        /* <DEDUP_REMOVED lines=13> */
.L_x_3822:
[----:B------:R-:W-:Y:S05]  /*f070*/  BSYNC.RECONVERGENT B2 ;  /* 0x0000000000027941 */ /* 0x000fea0003800200 */
.L_x_3821:
        /* <DEDUP_REMOVED lines=43> */
.L_x_3819:
[----:B------:R-:W-:Y:S05]  /*f330*/  BSYNC.RECONVERGENT B1 ;  /* 0x0000000000017941 */ /* 0x000fea0003800200 */
.L_x_3818:
        /* <DEDUP_REMOVED lines=12> */
.L_x_3817:
[----:B------:R-:W-:Y:S02]  /*f400*/  F2FP.F16.F32.PACK_AB R67, RZ, R99 ;  /* 0x00000063ff43723e */ /* 0x000fe400000000ff */
[----:B------:R-:W-:Y:S02]  /*f410*/  PRMT R66, R94, 0x5410, R96 ;  /* 0x000054105e427816 */ /* 0x000fe40000000060 */
[----:B------:R-:W-:Y:S02]  /*f420*/  PRMT R65, R90, 0x5410, R88 ;  /* 0x000054105a417816 */ /* 0x000fe40000000058 */
[----:B------:R-:W-:Y:S02]  /*f430*/  PRMT R64, R82, 0x5410, R80 ;  /* 0x0000541052407816 */ /* 0x000fe40000000050 */
[----:B------:R-:W-:Y:S01]  /*f440*/  PRMT R67, R78, 0x5410, R67 ;  /* 0x000054104e437816 */ /* 0x000fe20000000043 */
[----:B------:R-:W-:Y:S06]  /*f450*/  BRA `(.L_x_3823) ;  /* 0x0000002800e07947 */ /* 0x000fec0003800000 */
.L_x_3774:
        /* <DEDUP_REMOVED lines=20> */
.L_x_3827:
        /* <DEDUP_REMOVED lines=13> */
.L_x_3829:
[----:B------:R-:W-:Y:S05]  /*f670*/  BSYNC.RECONVERGENT B2 ;  /* 0x0000000000027941 */ /* 0x000fea0003800200 */
.L_x_3828:
        /* <DEDUP_REMOVED lines=42> */
.L_x_3826:
[----:B------:R-:W-:Y:S05]  /*f920*/  BSYNC.RECONVERGENT B1 ;  /* 0x0000000000017941 */ /* 0x000fea0003800200 */
.L_x_3825:
        /* <DEDUP_REMOVED lines=11> */
.L_x_3824:
        /* <DEDUP_REMOVED lines=17> */
.L_x_3833:
        /* <DEDUP_REMOVED lines=13> */
.L_x_3835:
[----:B------:R-:W-:Y:S05]  /*fbc0*/  BSYNC.RECONVERGENT B2 ;  /* 0x0000000000027941 */ /* 0x000fea0003800200 */
.L_x_3834:
        /* <DEDUP_REMOVED lines=43> */
.L_x_3832:
[----:B------:R-:W-:Y:S05]  /*fe80*/  BSYNC.RECONVERGENT B1 ;  /* 0x0000000000017941 */ /* 0x000fea0003800200 */
.L_x_3831:
        /* <DEDUP_REMOVED lines=11> */
.L_x_3830:
        /* <DEDUP_REMOVED lines=17> */
.L_x_3839:
        /* <DEDUP_REMOVED lines=13> */
.L_x_3841:
[----:B------:R-:W-:Y:S05]  /*10120*/  BSYNC.RECONVERGENT B2 ;  /* 0x0000000000027941 */ /* 0x000fea0003800200 */
.L_x_3840:
        /* <DEDUP_REMOVED lines=43> */
.L_x_3838:
[----:B------:R-:W-:Y:S05]  /*103e0*/  BSYNC.RECONVERGENT B1 ;  /* 0x0000000000017941 */ /* 0x000fea0003800200 */
.L_x_3837:
        /* <DEDUP_REMOVED lines=11> */
.L_x_3836:
        /* <DEDUP_REMOVED lines=17> */
.L_x_3845:
        /* <DEDUP_REMOVED lines=13> */
.L_x_3847:
[----:B------:R-:W-:Y:S05]  /*10680*/  BSYNC.RECONVERGENT B2 ;  /* 0x0000000000027941 */ /* 0x000fea0003800200 */
.L_x_3846:
        /* <DEDUP_REMOVED lines=43> */
.L_x_3844:
[----:B------:R-:W-:Y:S05]  /*10940*/  BSYNC.RECONVERGENT B1 ;  /* 0x0000000000017941 */ /* 0x000fea0003800200 */
.L_x_3843:
        /* <DEDUP_REMOVED lines=11> */
.L_x_3842:
        /* <DEDUP_REMOVED lines=17> */
.L_x_3851:
        /* <DEDUP_REMOVED lines=13> */
.L_x_3853:
[----:B------:R-:W-:Y:S05]  /*10be0*/  BSYNC.RECONVERGENT B2 ;  /* 0x0000000000027941 */ /* 0x000fea0003800200 */
.L_x_3852:
        /* <DEDUP_REMOVED lines=43> */
.L_x_3850:
[----:B------:R-:W-:Y:S05]  /*10ea0*/  BSYNC.RECONVERGENT B1 ;  /* 0x0000000000017941 */ /* 0x000fea0003800200 */
.L_x_3849:
        /* <DEDUP_REMOVED lines=11> */
.L_x_3848:
        /* <DEDUP_REMOVED lines=17> */
.L_x_3857:
        /* <DEDUP_REMOVED lines=13> */
.L_x_3859:
[----:B------:R-:W-:Y:S05]  /*11140*/  BSYNC.RECONVERGENT B2 ;  /* 0x0000000000027941 */ /* 0x000fea0003800200 */
.L_x_3858:
        /* <DEDUP_REMOVED lines=43> */
.L_x_3856:
[----:B------:R-:W-:Y:S05]  /*11400*/  BSYNC.RECONVERGENT B1 ;  /* 0x0000000000017941 */ /* 0x000fea0003800200 */
.L_x_3855:
        /* <DEDUP_REMOVED lines=11> */
.L_x_3854:
        /* <DEDUP_REMOVED lines=17> */
.L_x_3863:
        /* <DEDUP_REMOVED lines=13> */
.L_x_3865:
[----:B------:R-:W-:Y:S05]  /*116a0*/  BSYNC.RECONVERGENT B2 ;  /* 0x0000000000027941 */ /* 0x000fea0003800200 */
.L_x_3864:
        /* <DEDUP_REMOVED lines=43> */
.L_x_3862:
[----:B------:R-:W-:Y:S05]  /*11960*/  BSYNC.RECONVERGENT B1 ;  /* 0x0000000000017941 */ /* 0x000fea0003800200 */
.L_x_3861:
        /* <DEDUP_REMOVED lines=11> */
.L_x_3860:
        /* <DEDUP_REMOVED lines=17> */
.L_x_3869:
        /* <DEDUP_REMOVED lines=13> */
.L_x_3871:
[----:B------:R-:W-:Y:S05]  /*11c00*/  BSYNC.RECONVERGENT B2 ;  /* 0x0000000000027941 */ /* 0x000fea0003800200 */
.L_x_3870:
        /* <DEDUP_REMOVED lines=43> */
.L_x_3868:
[----:B------:R-:W-:Y:S05]  /*11ec0*/  BSYNC.RECONVERGENT B1 ;  /* 0x0000000000017941 */ /* 0x000fea0003800200 */
.L_x_3867:
        /* <DEDUP_REMOVED lines=11> */
.L_x_3866:
[----:B------:R-:W-:Y:S01]  /*11f80*/  F2FP.F16.F32.PACK_AB R67, RZ, R99 ;  /* 0x00000063ff43723e */ /* 0x000fe200000000ff */
[----:B------:R-:W-:Y:S01]  /*11f90*/  IMAD.MOV.U32 R101, RZ, RZ, R92 ;  /* 0x000000ffff657224 */ /* 0x000fe200078e005c */
[----:B------:R-:W-:Y:S02]  /*11fa0*/  PRMT R66, R94, 0x5410, R96 ;  /* 0x000054105e427816 */ /* 0x000fe40000000060 */
[----:B------:R-:W-:Y:S02]  /*11fb0*/  PRMT R65, R88, 0x5410, R90 ;  /* 0x0000541058417816 */ /* 0x000fe4000000005a */
[----:B------:R-:W-:Y:S02]  /*11fc0*/  PRMT R64, R82, 0x5410, R80 ;  /* 0x0000541052407816 */ /* 0x000fe40000000050 */
[----:B------:R-:W-:-:S07]  /*11fd0*/  PRMT R67, R78, 0x5410, R67 ;  /* 0x000054104e437816 */ /* 0x000fce0000000043 */
.L_x_3823:
        /* <DEDUP_REMOVED lines=24> */
.L_x_3773:
[----:B------:R-:W-:Y:S05]  /*12160*/  BSYNC.RECONVERGENT B0 ;  /* 0x0000000000007941 */ /* 0x000fea0003800200 */
.L_x_3772:
        /* <DEDUP_REMOVED lines=185> */
[----:B------:R-:W-:Y:S01]  /*12d00*/  FADD.FTZ R78, R69, -R72 ;  /* 0x80000048454e7221 */ /* 0x000fe20000010000 */
[----:B------:R-:W-:Y:S02]  /*12d10*/  HADD2.F32 R115, -RZ, R62.H0_H0 ;  /* 0x2000003eff737230 */ /* 0x000fe40000004100 */
[C---:B------:R-:W-:Y:S01]  /*12d20*/  FMUL.FTZ R74, R109.reuse, R74 ;  /* 0x0000004a6d4a7220 */ /* 0x040fe20000410000 */
[----:B------:R-:W-:Y:S01]  /*12d30*/  FFMA.FTZ R65, R66, R107, R113 ;  /* 0x0000006b42417223 */ /* 0x000fe20000010071 */
[----:B------:R-:W-:Y:S01]  /*12d40*/  HADD2.F32 R117, -RZ, R58.H0_H0 ;  /* 0x2000003aff757230 */ /* 0x000fe20000004100 */
[----:B------:R-:W0:Y:S01]  /*12d50*/  LDC.64 R106, c[0x0][0x428] ;  /* 0x00010a00ff6a7b82 */ /* 0x000e220000000a00 */
[----:B------:R-:W-:Y:S02]  /*12d60*/  HADD2.F32 R119, -RZ, R63.H0_H0 ;  /* 0x2000003fff777230 */ /* 0x000fe40000004100 */
[----:B------:R-:W-:Y:S01]  /*12d70*/  FMUL.FTZ R80, R109, R78 ;  /* 0x0000004e6d507220 */ /* 0x000fe20000410000 */
[----:B------:R-:W-:-:S02]  /*12d80*/  HADD2.F32 R121, -RZ, R59.H0_H0 ;  /* 0x2000003bff797230 */ /* 0x000fc40000004100 */
[----:B------:R-:W-:Y:S01]  /*12d90*/  FFMA.FTZ R78, R74, R115, R117 ;  /* 0x000000734a4e7223 */ /* 0x000fe20000010075 */
[--C-:B------:R-:W-:Y:S01]  /*12da0*/  FADD.FTZ R66, R11, -R72.reuse ;  /* 0x800000480b427221 */ /* 0x100fe20000010000 */
[--C-:B------:R-:W-:Y:S01]  /*12db0*/  FADD.FTZ R74, R15, -R72.reuse ;  /* 0x800000480f4a7221 */ /* 0x100fe20000010000 */
[--C-:B------:R-:W-:Y:S01]  /*12dc0*/  FADD.FTZ R88, R71, -R72.reuse ;  /* 0x8000004847587221 */ /* 0x100fe20000010000 */
[----:B------:R-:W-:Y:S01]  /*12dd0*/  FFMA.FTZ R82, R80, R119, R121 ;  /* 0x0000007750527223 */ /* 0x000fe20000010079 */
[----:B------:R-:W-:Y:S01]  /*12de0*/  FADD.FTZ R80, R19, -R72 ;  /* 0x8000004813507221 */ /* 0x000fe20000010000 */
[----:B------:R-:W-:Y:S02]  /*12df0*/  HADD2.F32 R67, -RZ, R60.H1_H1 ;  /* 0x3000003cff437230 */ /* 0x000fe40000004100 */
[C---:B------:R-:W-:Y:S01]  /*12e00*/  FMUL.FTZ R88, R109.reuse, R88 ;  /* 0x000000586d587220 */ /* 0x040fe20000410000 */
[----:B------:R-:W-:Y:S02]  /*12e10*/  HADD2.F32 R113, -RZ, R56.H1_H1 ;  /* 0x30000038ff717230 */ /* 0x000fe40000004100 */
[----:B------:R-:W-:Y:S01]  /*12e20*/  FMUL.FTZ R80, R109, R80 ;  /* 0x000000506d507220 */ /* 0x000fe20000410000 */
[----:B------:R-:W-:-:S02]  /*12e30*/  HADD2.F32 R115, -RZ, R61.H1_H1 ;  /* 0x3000003dff737230 */ /* 0x000fc40000004100 */
[C---:B------:R-:W-:Y:S01]  /*12e40*/  FMUL.FTZ R74, R109.reuse, R74 ;  /* 0x0000004a6d4a7220 */ /* 0x040fe20000410000 */
[----:B------:R-:W-:Y:S02]  /*12e50*/  HADD2.F32 R117, -RZ, R57.H1_H1 ;  /* 0x30000039ff757230 */ /* 0x000fe40000004100 */
[----:B------:R-:W-:Y:S01]  /*12e60*/  FMUL.FTZ R66, R109, R66 ;  /* 0x000000426d427220 */ /* 0x000fe20000410000 */
[----:B------:R-:W-:Y:S02]  /*12e70*/  HADD2.F32 R119, -RZ, R62.H1_H1 ;  /* 0x3000003eff777230 */ /* 0x000fe40000004100 */
[----:B------:R-:W-:Y:S02]  /*12e80*/  HADD2.F32 R121, -RZ, R58.H1_H1 ;  /* 0x3000003aff797230 */ /* 0x000fe40000004100 */
[----:B------:R-:W-:Y:S01]  /*12e90*/  FFMA.FTZ R74, R74, R115, R117 ;  /* 0x000000734a4a7223 */ /* 0x000fe20000010075 */
[----:B------:R-:W-:Y:S02]  /*12ea0*/  HADD2.F32 R123, -RZ, R63.H1_H1 ;  /* 0x3000003fff7b7230 */ /* 0x000fe40000004100 */
[----:B------:R-:W-:Y:S01]  /*12eb0*/  FFMA.FTZ R113, R66, R67, R113 ;  /* 0x0000004342717223 */ /* 0x000fe20000010071 */
[----:B------:R-:W-:-:S02]  /*12ec0*/  HADD2.F32 R125, -RZ, R59.H1_H1 ;  /* 0x3000003bff7d7230 */ /* 0x000fc40000004100 */
        /* <DEDUP_REMOVED lines=9> */
.L_x_3874:
[----:B------:R-:W-:Y:S05]  /*12f60*/  BSYNC.RECONVERGENT B0 ;  /* 0x0000000000007941 */ /* 0x000fea0003800200 */
.L_x_3873:
        /* <DEDUP_REMOVED lines=50> */
.L_x_3876:
[----:B------:R-:W-:Y:S05]  /*13290*/  BSYNC.RECONVERGENT B0 ;  /* 0x0000000000007941 */ /* 0x000fea0003800200 */
.L_x_3875:
        /* <DEDUP_REMOVED lines=11> */
[----:B-----5:R-:W-:Y:S02]  /*13350*/  HADD2.F32 R67, -RZ, R36.H0_H0 ;  /* 0x20000024ff437230 */ /* 0x020fe40000004100 */
[----:B------:R-:W-:Y:S01]  /*13360*/  FMUL.FTZ R72, R109, R64 ;  /* 0x000000406d487220 */ /* 0x000fe20000410000 */
        /* <DEDUP_REMOVED lines=18> */
[----:B------:R-:W-:Y:S02]  /*13490*/  HADD2.F32 R117, -RZ, R39.H0_H0 ;  /* 0x20000027ff757230 */ /* 0x000fe40000004100 */
[----:B------:R-:W-:Y:S02]  /*134a0*/  HADD2.F32 R119, -RZ, R35.H0_H0 ;  /* 0x20000023ff777230 */ /* 0x000fe40000004100 */
[----:B------:R-:W-:Y:S02]  /*134b0*/  HADD2.F32 R121, -RZ, R39.H1_H1 ;  /* 0x30000027ff797230 */ /* 0x000fe40000004100 */
[----:B------:R-:W-:Y:S02]  /*134c0*/  HADD2.F32 R123, -RZ, R35.H1_H1 ;  /* 0x30000023ff7b7230 */ /* 0x000fe40000004100 */
[----:B------:R-:W-:Y:S01]  /*134d0*/  FFMA.FTZ R88, R88, R117, R119 ;  /* 0x0000007558587223 */ /* 0x000fe20000010077 */
[----:B------:R-:W-:Y:S02]  /*134e0*/  HADD2.F32 R115, -RZ, R34.H1_H1 ;  /* 0x30000022ff737230 */ /* 0x000fe40000004100 */
[----:B------:R-:W-:-:S02]  /*134f0*/  HADD2.F32 R78, -RZ, R33.H1_H1 ;  /* 0x30000021ff4e7230 */ /* 0x000fc40000004100 */
[----:B------:R-:W-:Y:S01]  /*13500*/  FFMA.FTZ R121, R90, R121, R123 ;  /* 0x000000795a797223 */ /* 0x000fe2000001007b */
[----:B------:R-:W-:Y:S02]  /*13510*/  HADD2.F32 R109, -RZ, R32.H1_H1 ;  /* 0x30000020ff6d7230 */ /* 0x000fe40000004100 */
[----:B------:R-:W-:Y:S01]  /*13520*/  FFMA.FTZ R113, R82, R113, R115 ;  /* 0x0000007152717223 */ /* 0x000fe20000010073 */
[----:B-1----:R-:W-:-:S04]  /*13530*/  IMAD.WIDE.U32 R106, R111, 0x10, R106 ;  /* 0x000000106f6a7825 */ /* 0x002fc800078e006a */
[----:B------:R-:W-:Y:S01]  /*13540*/  FFMA.FTZ R65, R65, R66, R78 ;  /* 0x0000004241417223 */ /* 0x000fe2000001004e */
[----:B------:R-:W-:Y:S01]  /*13550*/  FFMA.FTZ R109, R64, R67, R109 ;  /* 0x00000043406d7223 */ /* 0x000fe2000001006d */
[----:B------:R-:W-:Y:S02]  /*13560*/  F2FP.F16.F32.PACK_AB R67, R121, R88 ;  /* 0x000000587943723e */ /* 0x000fe400000000ff */
[----:B------:R-:W-:Y:S02]  /*13570*/  F2FP.F16.F32.PACK_AB R66, R113, R80 ;  /* 0x000000507142723e */ /* 0x000fe400000000ff */
[----:B------:R-:W-:Y:S02]  /*13580*/  F2FP.F16.F32.PACK_AB R65, R65, R74 ;  /* 0x0000004a4141723e */ /* 0x000fe400000000ff */
[----:B------:R-:W-:-:S05]  /*13590*/  F2FP.F16.F32.PACK_AB R64, R109, R72 ;  /* 0x000000486d40723e */ /* 0x000fca00000000ff */
[----:B------:R3:W-:Y:S02]  /*135a0*/  STG.E.128 desc[UR12][R106.64], R64 ;  /* 0x000000406a007986 */ /* 0x0007e4000c101d0c */
.L_x_3877:
[----:B------:R-:W-:Y:S05]  /*135b0*/  BSYNC.RECONVERGENT B0 ;  /* 0x0000000000007941 */ /* 0x000fea0003800200 */
.L_x_3872:
[----:B------:R-:W-:Y:S02]  /*135c0*/  UIADD3 UR22, UPT, UPT, UR22, UR20, URZ ;  /* 0x0000001416167290 */ /* 0x000fe4000fffe0ff */
[----:B------:R-:W-:Y:S02]  /*135d0*/  UPLOP3.LUT UP1, UPT, UPT, UPT, UP1, 0x40, 0x4 ;  /* 0x000000000004789c */ /* 0x000fe40003f2e810 */
[----:B------:R-:W-:-:S09]  /*135e0*/  UISETP.GE.AND UP0, UPT, UR22, UR21, UPT ;  /* 0x000000151600728c */ /* 0x000fd2000bf06270 */
[----:B------:R-:W-:Y:S05]  /*135f0*/  BRA.U !UP0, `(.L_x_3878) ;  /* 0xfffffed508bc7547 */ /* 0x000fea000b83ffff */
[----:B------:R-:W-:Y:S05]  /*13600*/  EXIT ;  /* 0x000000000000794d */ /* 0x000fea0003800000 */
.L_x_3879:
        /* <DEDUP_REMOVED lines=15> */
.L_x_20761:


//--------------------- .text._ZN10layer_norm13ln_fwd_kernelINS_13Kernel_traitsI6__halfS2_S2_S2_fjLj3072ELj1ELj1ELj4ELj16ENS_18Kernel_traits_baseILj3072ES2_S2_S2_S2_fjLj128EEEEELb1ELb1ELb1ELb1EEEvNS_9FwdParamsE --------------------------
	.section	.text._ZN10layer_norm13ln_fwd_kernelINS_13Kernel_traitsI6__halfS2_S2_S2_fjLj3072ELj1ELj1ELj4ELj16ENS_18Kernel_traits_baseILj3072ES2_S2_S2_S2_fjLj128EEEEELb1ELb1ELb1ELb1EEEvNS_9FwdParamsE,"ax",@progbits
	.align	128
        .global         _ZN10layer_norm13ln_fwd_kernelINS_13Kernel_traitsI6__halfS2_S2_S2_fjLj3072ELj1ELj1ELj4ELj16ENS_18Kernel_traits_baseILj3072ES2_S2_S2_S2_fjLj128EEEEELb1ELb1ELb1ELb1EEEvNS_9FwdParamsE
        .type           _ZN10layer_norm13ln_fwd_kernelINS_13Kernel_traitsI6__halfS2_S2_S2_fjLj3072ELj1ELj1ELj4ELj16ENS_18Kernel_traits_baseILj3072ES2_S2_S2_S2_fjLj128EEEEELb1ELb1ELb1ELb1EEEvNS_9FwdParamsE,@function
        .size           _ZN10layer_norm13ln_fwd_kernelINS_13Kernel_traitsI6__halfS2_S2_S2_fjLj3072ELj1ELj1ELj4ELj16ENS_18Kernel_traits_baseILj3072ES2_S2_S2_S2_fjLj128EEEEELb1ELb1ELb1ELb1EEEvNS_9FwdParamsE,(.L_x_20762 - _ZN10layer_norm13ln_fwd_kernelINS_13Kernel_traitsI6__halfS2_S2_S2_fjLj3072ELj1ELj1ELj4ELj16ENS_18Kernel_traits_baseILj3072ES2_S2_S2_S2_fjLj128EEEEELb1ELb1ELb1ELb1EEEvNS_9FwdParamsE)
        .other          _ZN10layer_norm13ln_fwd_kernelINS_13Kernel_traitsI6__halfS2_S2_S2_fjLj3072ELj1ELj1ELj4ELj16ENS_18Kernel_traits_baseILj3072ES2_S2_S2_S2_fjLj128EEEEELb1ELb1ELb1ELb1EEEvNS_9FwdParamsE,@"STO_CUDA_ENTRY STV_DEFAULT"
_ZN10layer_norm13ln_fwd_kernelINS_13Kernel_traitsI6__halfS2_S2_S2_fjLj3072ELj1ELj1ELj4ELj16ENS_18Kernel_traits_baseILj3072ES2_S2_S2_S2_fjLj128EEEEELb1ELb1ELb1ELb1EEEvNS_9FwdParamsE:
.text._ZN10layer_norm13ln_fwd_kernelINS_13Kernel_traitsI6__halfS2_S2_S2_fjLj3072ELj1ELj1ELj4ELj16ENS_18Kernel_traits_baseILj3072ES2_S2_S2_S2_fjLj128EEEEELb1ELb1ELb1ELb1EEEvNS_9FwdParamsE:
        /* <DEDUP_REMOVED lines=38> */
[--C-:B------:R-:W-:Y:S01]  /*0260*/  @P0 IMAD.MOV.U32 R20, RZ, RZ, R12.reuse ;  /* 0x000000ffff140224 */ /* 0x100fe200078e000c */
[----:B------:R-:W-:Y:S01]  /*0270*/  @P1 R2UR UR14, R2 ;  /* 0x00000000020e12ca */ /* 0x000fe200000e0000 */
[----:B------:R-:W-:Y:S01]  /*0280*/  @!P0 IMAD.MOV.U32 R20, RZ, RZ, R12 ;  /* 0x000000ffff148224 */ /* 0x000fe200078e000c */
[----:B------:R-:W-:Y:S01]  /*0290*/  @P1 IADD3.X R85, PT, PT, RZ, R17, RZ, P2, !PT ;  /* 0x00000011ff551210 */ /* 0x000fe200017fe4ff */
[----:B------:R-:W-:Y:S01]  /*02a0*/  @P0 IMAD.MOV.U32 R12, RZ, RZ, R4 ;  /* 0x000000ffff0c0224 */ /* 0x000fe200078e0004 */
[----:B------:R-:W-:Y:S01]  /*02b0*/  @P1 R2UR UR15, R3 ;  /* 0x00000000030f12ca */ /* 0x000fe200000e0000 */
[----:B------:R-:W-:Y:S01]  /*02c0*/  @P0 IMAD.MOV.U32 R58, RZ, RZ, R37 ;  /* 0x000000ffff3a0224 */ /* 0x000fe200078e0025 */
[--C-:B------:R-:W-:Y:S01]  /*02d0*/  SHF.R.U64 R23, R84, 0x2, R85.reuse ;  /* 0x0000000254177819 */ /* 0x100fe20000001255 */
[----:B------:R-:W-:Y:S01]  /*02e0*/  @P0 IMAD.MOV.U32 R59, RZ, RZ, R38 ;  /* 0x000000ffff3b0224 */ /* 0x000fe200078e0026 */
[----:B------:R-:W-:Y:S01]  /*02f0*/  SHF.R.U32.HI R21, RZ, 0x2, R85 ;  /* 0x00000002ff157819 */ /* 0x000fe20000011655 */
[----:B------:R-:W-:Y:S01]  /*0300*/  @!P0 IMAD.MOV.U32 R58, RZ, RZ, R37 ;  /* 0x000000ffff3a8224 */ /* 0x000fe200078e0025 */
[----:B------:R-:W-:Y:S01]  /*0310*/  @!P0 MOV R12, R4 ;  /* 0x00000004000c8202 */ /* 0x000fe20000000f00 */
[C---:B------:R-:W-:Y:S01]  /*0320*/  IMAD.HI.U32 R2, R23.reuse, -0x2daee0ad, RZ ;  /* 0xd2511f5317027827 */ /* 0x040fe200078e00ff */
[-C--:B------:R-:W-:Y:S01]  /*0330*/  @P0 MOV R57, R36.reuse ;  /* 0x0000002400390202 */ /* 0x080fe20000000f00 */
        /* <DEDUP_REMOVED lines=9> */
[----:B------:R-:W-:Y:S01]  /*03d0*/  UIADD3 UR31, UPT, UPT, UR15, 0x32370b8f, URZ ;  /* 0x32370b8f0f1f7890 */ /* 0x000fe2000fffe0ff */
[----:B------:R-:W-:Y:S01]  /*03e0*/  IMAD.HI.U32 R3, R2, -0x326172a9, RZ ;  /* 0xcd9e8d5702037827 */ /* 0x000fe200078e00ff */
[----:B------:R-:W-:Y:S01]  /*03f0*/  UIADD3 UR30, UPT, UPT, UR14, -0x255992d5, URZ ;  /* 0xdaa66d2b0e1e7890 */ /* 0x000fe2000fffe0ff */
[----:B------:R-:W-:Y:S01]  /*0400*/  @!P0 MOV R57, R36 ;  /* 0x0000002400398202 */ /* 0x000fe20000000f00 */
[----:B------:R-:W-:Y:S01]  /*0410*/  UIADD3 UR32, UPT, UPT, UR14, 0x78dde6e4, URZ ;  /* 0x78dde6e40e207890 */ /* 0x000fe2000fffe0ff */
[C---:B------:R-:W-:Y:S01]  /*0420*/  IMAD.HI.U32 R0, R22.reuse, -0x326172a9, RZ ;  /* 0xcd9e8d5716007827 */ /* 0x040fe200078e00ff */
[----:B------:R-:W-:Y:S01]  /*0430*/  UIADD3 UR33, UPT, UPT, UR15, -0x126145ec, URZ ;  /* 0xed9eba140f217890 */ /* 0x000fe2000fffe0ff */
[----:B------:R-:W-:Y:S01]  /*0440*/  @!P0 MOV R60, R39 ;  /* 0x00000027003c8202 */ /* 0x000fe20000000f00 */
[----:B------:R-:W-:Y:S01]  /*0450*/  UIADD3 UR35, UPT, UPT, UR15, -0x56f99767, URZ ;  /* 0xa90668990f237890 */ /* 0x000fe2000fffe0ff */
[----:B------:R-:W-:Y:S01]  /*0460*/  IMAD R16, R22, -0x326172a9, RZ ;  /* 0xcd9e8d5716107824 */ /* 0x000fe200078e02ff */
[----:B------:R-:W-:Y:S01]  /*0470*/  LOP3.LUT R0, R21, UR14, R0, 0x96, !PT ;  /* 0x0000000e15007c12 */ /* 0x000fe2000f8e9600 */
[----:B------:R-:W-:Y:S01]  /*0480*/  IMAD R19, R2, -0x326172a9, RZ ;  /* 0xcd9e8d5702137824 */ /* 0x000fe200078e02ff */
[----:B------:R-:W-:Y:S01]  /*0490*/  UIADD3 UR34, UPT, UPT, UR14, 0x1715609d, URZ ;  /* 0x1715609d0e227890 */ /* 0x000fe2000fffe0ff */
[----:B------:R-:W-:Y:S01]  /*04a0*/  @!P0 IMAD.MOV.U32 R4, RZ, RZ, R40 ;  /* 0x000000ffff048224 */ /* 0x000fe200078e0028 */
[----:B------:R-:W-:Y:S01]  /*04b0*/  LOP3.LUT R3, R16, UR26, R3, 0x96, !PT ;  /* 0x0000001a10037c12 */ /* 0x000fe2000f8e9603 */
[----:B------:R-:W-:Y:S01]  /*04c0*/  IMAD.HI.U32 R17, R0, -0x2daee0ad, RZ ;  /* 0xd2511f5300117827 */ /* 0x000fe200078e00ff */
[----:B------:R-:W-:Y:S01]  /*04d0*/  UIADD3 UR36, UPT, UPT, UR14, -0x4ab325aa, URZ ;  /* 0xb54cda560e247890 */ /* 0x000fe2000fffe0ff */
[----:B------:R-:W-:Y:S01]  /*04e0*/  LOP3.LUT R84, R84, 0x3, RZ, 0xc0, !PT ;  /* 0x0000000354547812 */ /* 0x000fe200078ec0ff */
[----:B------:R-:W-:Y:S01]  /*04f0*/  UIADD3 UR37, UPT, UPT, UR15, 0x646e171e, URZ ;  /* 0x646e171e0f257890 */ /* 0x000fe2000fffe0ff */
        /* <DEDUP_REMOVED lines=8> */
[----:B------:R-:W-:Y:S01]  /*0580*/  UIADD3 UR40, UPT, UPT, UR14, -0xe443238, URZ ;  /* 0xf1bbcdc80e287890 */ /* 0x000fe2000fffe0ff */
        /* <DEDUP_REMOVED lines=9> */
[----:B------:R-:W-:Y:S01]  /*0620*/  IMAD.HI.U32 R3, R0, -0x2daee0ad, RZ ;  /* 0xd2511f5300037827 */ /* 0x000fe200078e00ff */
[----:B------:R-:W-:-:S02]  /*0630*/  LOP3.LUT R2, R17, UR30, R2, 0x96, !PT ;  /* 0x0000001e11027c12 */ /* 0x000fc4000f8e9602 */
[----:B------:R-:W-:Y:S02]  /*0640*/  @!P0 CS2R R28, SRZ ;  /* 0x00000000001c8805 */ /* 0x000fe4000001ff00 */
[----:B------:R-:W-:Y:S01]  /*0650*/  @!P0 CS2R R26, SRZ ;  /* 0x00000000001a8805 */ /* 0x000fe2000001ff00 */
[----:B------:R-:W-:Y:S01]  /*0660*/  IMAD R19, R0, -0x2daee0ad, RZ ;  /* 0xd2511f5300137824 */ /* 0x000fe200078e02ff */
[----:B------:R-:W-:Y:S01]  /*0670*/  LOP3.LUT R3, R18, UR31, R3, 0x96, !PT ;  /* 0x0000001f12037c12 */ /* 0x000fe2000f8e9603 */
[----:B------:R-:W-:Y:S01]  /*0680*/  IMAD R17, R16, -0x326172a9, RZ ;  /* 0xcd9e8d5710117824 */ /* 0x000fe200078e02ff */
[----:B------:R-:W-:Y:S01]  /*0690*/  @!P0 CS2R R24, SRZ ;  /* 0x0000000000188805 */ /* 0x000fe2000001ff00 */
[C---:B------:R-:W-:Y:S01]  /*06a0*/  IMAD.HI.U32 R18, R2.reuse, -0x2daee0ad, RZ ;  /* 0xd2511f5302127827 */ /* 0x040fe200078e00ff */
[----:B------:R-:W-:Y:S01]  /*06b0*/  UPLOP3.LUT UP0, UPT, UPT, UPT, UPT, 0x40, 0x4 ;  /* 0x000000000004789c */ /* 0x000fe20003f0e870 */
[----:B------:R-:W0:Y:S02]  /*06c0*/  LDCU UR23, c[0x0][0x404] ;  /* 0x00008080ff1777ac */ /* 0x000e240008000800 */
[----:B------:R-:W-:Y:S01]  /*06d0*/  IMAD.HI.U32 R0, R3, -0x326172a9, RZ ;  /* 0xcd9e8d5703007827 */ /* 0x000fe200078e00ff */
[----:B------:R-:W-:Y:S01]  /*06e0*/  LOP3.LUT R18, R19, UR33, R18, 0x96, !PT ;  /* 0x0000002113127c12 */ /* 0x000fe2000f8e9612 */
[----:B------:R-:W1:Y:S02]  /*06f0*/  LDCU UR22, c[0x0][0x388] ;  /* 0x00007100ff1677ac */ /* 0x000e640008000800 */
[----:B------:R-:W-:Y:S01]  /*0700*/  IMAD R16, R3, -0x326172a9, RZ ;  /* 0xcd9e8d5703107824 */ /* 0x000fe200078e02ff */
[----:B------:R-:W-:Y:S01]  /*0710*/  LOP3.LUT R0, R17, UR32, R0, 0x96, !PT ;  /* 0x0000002011007c12 */ /* 0x000fe2000f8e9600 */
[----:B------:R-:W-:Y:S01]  /*0720*/  IMAD R17, R2, -0x2daee0ad, RZ ;  /* 0xd2511f5302117824 */ /* 0x000fe200078e02ff */
[----:B------:R-:W2:Y:S01]  /*0730*/  LDCU.U8 UR24, c[0x0][0x410] ;  /* 0x00008200ff1877ac */ /* 0x000ea20008000000 */
[----:B------:R-:W-:Y:S01]  /*0740*/  IMAD.HI.U32 R3, R18, -0x326172a9, RZ ;  /* 0xcd9e8d5712037827 */ /* 0x000fe200078e00ff */
[----:B------:R-:W3:Y:S03]  /*0750*/  LDCU UR25, c[0x0][0x400] ;  /* 0x00008000ff1977ac */ /* 0x000ee60008000800 */
[----:B------:R-:W-:Y:S01]  /*0760*/  IMAD.HI.U32 R2, R0, -0x2daee0ad, RZ ;  /* 0xd2511f5300027827 */ /* 0x000fe200078e00ff */
[----:B------:R-:W-:Y:S01]  /*0770*/  LOP3.LUT R3, R16, UR34, R3, 0x96, !PT ;  /* 0x0000002210037c12 */ /* 0x000fe2000f8e9603 */
[----:B------:R-:W4:Y:S02]  /*0780*/  LDCU.64 UR16, c[0x0][0x408] ;  /* 0x00008100ff1077ac */ /* 0x000f240008000a00 */
        /* <DEDUP_REMOVED lines=17> */
[----:B------:R-:W-:Y:S01]  /*08a0*/  IMAD R17, R16, -0x326172a9, RZ ;  /* 0xcd9e8d5710117824 */ /* 0x000fe200078e02ff */
[----:B------:R-:W-:Y:S01]  /*08b0*/  @P0 MOV R16, R8 ;  /* 0x0000000800100202 */ /* 0x000fe20000000f00 */
[----:B------:R-:W-:-:S04]  /*08c0*/  IMAD.HI.U32 R18, R2, -0x2daee0ad, RZ ;  /* 0xd2511f5302127827 */ /* 0x000fc800078e00ff */
[----:B------:R-:W-:Y:S01]  /*08d0*/  IMAD.HI.U32 R0, R3, -0x326172a9, RZ ;  /* 0xcd9e8d5703007827 */ /* 0x000fe200078e00ff */
[----:B------:R-:W-:Y:S02]  /*08e0*/  LOP3.LUT R82, R19, UR41, R18, 0x96, !PT ;  /* 0x0000002913527c12 */ /* 0x000fe4000f8e9612 */
[----:B------:R-:W-:Y:S01]  /*08f0*/  @P0 MOV R18, R14 ;  /* 0x0000000e00120202 */ /* 0x000fe20000000f00 */
[----:B------:R-:W-:Y:S01]  /*0900*/  IMAD R3, R3, -0x326172a9, RZ ;  /* 0xcd9e8d5703037824 */ /* 0x000fe200078e02ff */
[----:B------:R-:W-:Y:S01]  /*0910*/  LOP3.LUT R70, R17, UR40, R0, 0x96, !PT ;  /* 0x0000002811467c12 */ /* 0x000fe2000f8e9600 */
[----:B------:R-:W-:Y:S02]  /*0920*/  IMAD R17, R2, -0x2daee0ad, RZ ;  /* 0xd2511f5302117824 */ /* 0x000fe400078e02ff */
[----:B------:R-:W-:-:S04]  /*0930*/  IMAD.HI.U32 R72, R82, -0x326172a9, RZ ;  /* 0xcd9e8d5752487827 */ /* 0x000fc800078e00ff */
[----:B------:R-:W-:Y:S01]  /*0940*/  IMAD.HI.U32 R74, R70, -0x2daee0ad, RZ ;  /* 0xd2511f53464a7827 */ /* 0x000fe200078e00ff */
[----:B------:R-:W-:Y:S02]  /*0950*/  LOP3.LUT R72, R3, UR42, R72, 0x96, !PT ;  /* 0x0000002a03487c12 */ /* 0x000fe4000f8e9648 */
[----:B------:R-:W-:Y:S01]  /*0960*/  @P0 MOV R3, R41 ;  /* 0x0000002900030202 */ /* 0x000fe20000000f00 */
[----:B------:R-:W-:Y:S01]  /*0970*/  @P0 IMAD.MOV.U32 R19, RZ, RZ, R13 ;  /* 0x000000ffff130224 */ /* 0x000fe200078e000d */
[----:B------:R-:W-:Y:S01]  /*0980*/  LOP3.LUT R74, R17, UR43, R74, 0x96, !PT ;  /* 0x0000002b114a7c12 */ /* 0x000fe2000f8e964a */
[--C-:B------:R-:W-:Y:S01]  /*0990*/  @P0 IMAD.MOV.U32 R17, RZ, RZ, R15.reuse ;  /* 0x000000ffff110224 */ /* 0x100fe200078e000f */
[----:B------:R-:W-:Y:S01]  /*09a0*/  @!P0 MOV R19, R13 ;  /* 0x0000000d00138202 */ /* 0x000fe20000000f00 */
[----:B------:R-:W-:Y:S01]  /*09b0*/  @!P0 IMAD.MOV.U32 R18, RZ, RZ, R14 ;  /* 0x000000ffff128224 */ /* 0x000fe200078e000e */
[----:B------:R-:W-:Y:S01]  /*09c0*/  @P0 MOV R13, R11 ;  /* 0x0000000b000d0202 */ /* 0x000fe20000000f00 */
[----:B------:R-:W-:Y:S01]  /*09d0*/  @!P0 IMAD.MOV.U32 R17, RZ, RZ, R15 ;  /* 0x000000ffff118224 */ /* 0x000fe200078e000f */
[----:B------:R-:W-:Y:S01]  /*09e0*/  @!P0 MOV R3, R41 ;  /* 0x0000002900038202 */ /* 0x000fe20000000f00 */
[----:B------:R-:W-:-:S02]  /*09f0*/  @P0 IMAD.MOV.U32 R15, RZ, RZ, R9 ;  /* 0x000000ffff0f0224 */ /* 0x000fc400078e0009 */
[----:B------:R-:W-:Y:S01]  /*0a00*/  @P0 IMAD.MOV.U32 R14, RZ, RZ, R10 ;  /* 0x000000ffff0e0224 */ /* 0x000fe200078e000a */
[----:B------:R-:W-:Y:S01]  /*0a10*/  @!P0 MOV R14, R10 ;  /* 0x0000000a000e8202 */ /* 0x000fe20000000f00 */
[----:B------:R-:W-:Y:S02]  /*0a20*/  @!P0 IMAD.MOV.U32 R15, RZ, RZ, R9 ;  /* 0x000000ffff0f8224 */ /* 0x000fe400078e0009 */
[----:B------:R-:W-:Y:S01]  /*0a30*/  @!P0 IMAD.MOV.U32 R13, RZ, RZ, R11 ;  /* 0x000000ffff0d8224 */ /* 0x000fe200078e000b */
[----:B------:R-:W-:Y:S01]  /*0a40*/  @P0 MOV R11, R5 ;  /* 0x00000005000b0202 */ /* 0x000fe20000000f00 */
[----:B------:R-:W-:Y:S02]  /*0a50*/  @P0 IMAD.MOV.U32 R10, RZ, RZ, R6 ;  /* 0x000000ffff0a0224 */ /* 0x000fe400078e0006 */
[----:B------:R-:W-:Y:S01]  /*0a60*/  @P0 IMAD.MOV.U32 R9, RZ, RZ, R7 ;  /* 0x000000ffff090224 */ /* 0x000fe200078e0007 */
[----:B------:R-:W-:Y:S01]  /*0a70*/  @!P0 MOV R9, R7 ;  /* 0x0000000700098202 */ /* 0x000fe20000000f00 */
[----:B------:R-:W-:-:S02]  /*0a80*/  @!P0 IMAD.MOV.U32 R16, RZ, RZ, R8 ;  /* 0x000000ffff108224 */ /* 0x000fc400078e0008 */
[----:B------:R-:W-:Y:S02]  /*0a90*/  @!P0 IMAD.MOV.U32 R11, RZ, RZ, R5 ;  /* 0x000000ffff0b8224 */ /* 0x000fe400078e0005 */
[----:B------:R-:W-:Y:S01]  /*0aa0*/  @!P0 IMAD.MOV.U32 R10, RZ, RZ, R6 ;  /* 0x000000ffff0a8224 */ /* 0x000fe200078e0006 */
[-C--:B------:R-:W-:Y:S01]  /*0ab0*/  @P0 MOV R6, R46.reuse ;  /* 0x0000002e00060202 */ /* 0x080fe20000000f00 */
[----:B------:R-:W-:Y:S01]  /*0ac0*/  @P0 IMAD.MOV.U32 R8, RZ, RZ, R44 ;  /* 0x000000ffff080224 */ /* 0x000fe200078e002c */
[----:B------:R-:W-:Y:S01]  /*0ad0*/  @!P0 MOV R6, R46 ;  /* 0x0000002e00068202 */ /* 0x000fe20000000f00 */
[----:B------:R-:W-:Y:S02]  /*0ae0*/  @P0 IMAD.MOV.U32 R7, RZ, RZ, R45 ;  /* 0x000000ffff070224 */ /* 0x000fe400078e002d */
[----:B------:R-:W-:Y:S02]  /*0af0*/  @P0 IMAD.MOV.U32 R5, RZ, RZ, R47 ;  /* 0x000000ffff050224 */ /* 0x000fe400078e002f */
[----:B------:R-:W-:-:S02]  /*0b00*/  @P0 IMAD.MOV.U32 R2, RZ, RZ, R42 ;  /* 0x000000ffff020224 */ /* 0x000fc400078e002a */
[----:B------:R-:W-:Y:S02]  /*0b10*/  @P0 IMAD.MOV.U32 R0, RZ, RZ, R43 ;  /* 0x000000ffff000224 */ /* 0x000fe400078e002b */
[----:B------:R-:W-:Y:S02]  /*0b20*/  @!P0 IMAD.MOV.U32 R8, RZ, RZ, R44 ;  /* 0x000000ffff088224 */ /* 0x000fe400078e002c */
[----:B------:R-:W-:Y:S02]  /*0b30*/  @!P0 IMAD.MOV.U32 R7, RZ, RZ, R45 ;  /* 0x000000ffff078224 */ /* 0x000fe400078e002d */
[----:B------:R-:W-:Y:S02]  /*0b40*/  @!P0 IMAD.MOV.U32 R5, RZ, RZ, R47 ;  /* 0x000000ffff058224 */ /* 0x000fe400078e002f */
[----:B------:R-:W-:Y:S02]  /*0b50*/  @!P0 IMAD.MOV.U32 R2, RZ, RZ, R42 ;  /* 0x000000ffff028224 */ /* 0x000fe400078e002a */
[----:B------:R-:W-:-:S02]  /*0b60*/  @!P0 IMAD.MOV.U32 R0, RZ, RZ, R43 ;  /* 0x000000ffff008224 */ /* 0x000fc400078e002b */
[----:B------:R-:W-:Y:S02]  /*0b70*/  @!P0 IMAD.MOV.U32 R59, RZ, RZ, R38 ;  /* 0x000000ffff3b8224 */ /* 0x000fe400078e0026 */
[----:B------:R-:W-:Y:S02]  /*0b80*/  IMAD.MOV.U32 R68, RZ, RZ, RZ ;  /* 0x000000ffff447224 */ /* 0x000fe400078e00ff */
[----:B------:R-:W-:Y:S02]  /*0b90*/  IMAD R82, R82, -0x326172a9, RZ ;  /* 0xcd9e8d5752527824 */ /* 0x000fe400078e02ff */
[----:B01234-:R-:W-:-:S07]  /*0ba0*/  IMAD R70, R70, -0x2daee0ad, RZ ;  /* 0xd2511f5346467824 */ /* 0x01ffce00078e02ff */
.L_x_4082:
[----:B------:R-:W-:-:S06]  /*0bb0*/  UIMAD.WIDE UR4, UR7, 0x4, UR8 ;  /* 0x00000004070478a5 */ /* 0x000fcc000f8e0208 */
[----:B0-----:R-:W-:Y:S01]  /*0bc0*/  IMAD.U32 R50, RZ, RZ, UR4 ;  /* 0x00000004ff327e24 */ /* 0x001fe2000f8e00ff */
[----:B------:R-:W-:-:S05]  /*0bd0*/  MOV R51, UR5 ;  /* 0x0000000500337c02 */ /* 0x000fca0008000f00 */
[----:B------:R-:W2:Y:S01]  /*0be0*/  LDG.E R50, desc[UR12][R50.64] ;  /* 0x0000000c32327981 */ /* 0x000ea2000c1e1900 */
[----:B------:R-:W-:-:S06]  /*0bf0*/  UIMAD.WIDE UR4, UR7, 0x4, UR10 ;  /* 0x00000004070478a5 */ /* 0x000fcc000f8e020a */
[----:B-1----:R-:W-:Y:S02]  /*0c00*/  MOV R47, UR5 ;  /* 0x00000005002f7c02 */ /* 0x002fe40008000f00 */
[----:B--2---:R-:W-:-:S13]  /*0c10*/  ISETP.GE.AND P1, PT, R50, 0x1, PT ;  /* 0x000000013200780c */ /* 0x004fda0003f26270 */
[----:B------:R-:W-:Y:S01]  /*0c20*/  @P1 VIADD R46, R50, 0xffffffff ;  /* 0xffffffff322e1836 */ /* 0x000fe20000000000 */
[----:B------:R-:W0:Y:S03]  /*0c30*/  @P1 LDC.64 R44, c[0x0][0x390] ;  /* 0x0000e400ff2c1b82 */ /* 0x000e260000000a00 */
[----:B------:R-:W-:Y:S02]  /*0c40*/  @P1 IMAD R48, R46, UR22, RZ ;  /* 0x000000162e301c24 */ /* 0x000fe4000f8e02ff */
[----:B------:R-:W-:Y:S01]  /*0c50*/  IMAD.U32 R46, RZ, RZ, UR4 ;  /* 0x00000004ff2e7e24 */ /* 0x000fe2000f8e00ff */
[----:B------:R-:W-:Y:S02]  /*0c60*/  ISETP.NE.U32.AND P0, PT, RZ, UR18, PT ;  /* 0x00000012ff007c0c */ /* 0x000fe4000bf05070 */
[----:B------:R-:W-:-:S03]  /*0c70*/  @P1 SHF.R.S32.HI R49, RZ, 0x1f, R48 ;  /* 0x0000001fff311819 */ /* 0x000fc60000011430 */
[----:B------:R-:W2:Y:S01]  /*0c80*/  LDG.E R46, desc[UR12][R46.64] ;  /* 0x0000000c2e2e7981 */ /* 0x000ea2000c1e1900 */
[----:B------:R-:W-:Y:S01]  /*0c90*/  UIMAD UR4, UR7, UR22, URZ ;  /* 0x00000016070472a4 */ /* 0x000fe2000f8e02ff */
[----:B------:R-:W-:Y:S01]  /*0ca0*/  @P1 LEA.HI R49, R49, R48, RZ, 0x3 ;  /* 0x0000003031311211 */ /* 0x000fe200078f18ff */
[----:B------:R-:W-:Y:S01]  /*0cb0*/  IMAD.MOV.U32 R48, RZ, RZ, RZ ;  /* 0x000000ffff307224 */ /* 0x000fe200078e00ff */
[----:B------:R-:W-:Y:S01]  /*0cc0*/  ISETP.NE.AND.EX P0, PT, RZ, UR19, PT, P0 ;  /* 0x00000013ff007c0c */ /* 0x000fe2000bf05300 */
[----:B------:R-:W-:Y:S01]  /*0cd0*/  USHF.R.S32.HI UR5, URZ, 0x1f, UR4 ;  /* 0x0000001fff057899 */ /* 0x000fe20008011404 */
[----:B------:R-:W-:-:S03]  /*0ce0*/  @P1 LEA.HI.SX32 R48, R49, R56, 0x1d ;  /* 0x0000003831301211 */ /* 0x000fc600078feaff */
[----:B------:R-:W-:Y:S02]  /*0cf0*/  ULEA.HI UR5, UR5, UR4, URZ, 0x3 ;  /* 0x0000000405057291 */ /* 0x000fe4000f8f18ff */
[----:B0-----:R-:W-:-:S04]  /*0d00*/  @P1 IMAD.WIDE.U32 R44, R48, 0x10, R44 ;  /* 0x00000010302c1825 */ /* 0x001fc800078e002c */
[----:B------:R-:W-:Y:S01]  /*0d10*/  IMAD.U32 R113, RZ, RZ, UR5 ;  /* 0x00000005ff717e24 */ /* 0x000fe2000f8e00ff */
[----:B-----5:R0:W5:Y:S04]  /*0d20*/  @P1 LDG.E.128 R36, desc[UR12][R44.64] ;  /* 0x0000000c2c241981 */ /* 0x020168000c1e1d00 */
[----:B------:R-:W-:Y:S02]  /*0d30*/  LEA.HI.SX32 R113, R113, R56, 0x1d ;  /* 0x0000003871717211 */ /* 0x000fe400078feaff */
[----:B--2---:R-:W-:Y:S01]  /*0d40*/  R2UR UR6, R46 ;  /* 0x000000002e0672ca */ /* 0x004fe200000e0000 */
[----:B0-----:R-:W-:-:S14]  /*0d50*/  @!P0 BRA `(.L_x_3880) ;  /* 0x0000002800fc8947 */ /* 0x001fdc0003800000 */
        /* <DEDUP_REMOVED lines=23> */
.L_x_3883:
        /* <DEDUP_REMOVED lines=12> */
.L_x_3884:
        /* <DEDUP_REMOVED lines=42> */
.L_x_3882:
        /* <DEDUP_REMOVED lines=12> */
.L_x_3881:
        /* <DEDUP_REMOVED lines=20> */
.L_x_3887:
        /* <DEDUP_REMOVED lines=12> */
.L_x_3888:
        /* <DEDUP_REMOVED lines=43> */
.L_x_3886:
        /* <DEDUP_REMOVED lines=12> */
.L_x_3885:
        /* <DEDUP_REMOVED lines=20> */
.L_x_3891:
        /* <DEDUP_REMOVED lines=12> */
.L_x_3892:
        /* <DEDUP_REMOVED lines=43> */
.L_x_3890:
[----:B------:R-:W-:Y:S01]  /*1d10*/  I2FP.F32.U32 R45, R45 ;  /* 0x0000002d002d7245 */ /* 0x000fe20000201000 */
[----:B-----5:R-:W-:Y:S01]  /*1d20*/  HADD2.F32 R49, -RZ, R37.H0_H0 ;  /* 0x20000025ff317230 */ /* 0x020fe20000004100 */
[----:B------:R-:W-:Y:S01]  /*1d30*/  MOV R52, 0x2f800000 ;  /* 0x2f80000000347802 */ /* 0x000fe20000000f00 */
[----:B------:R-:W-:-:S03]  /*1d40*/  HADD2.F32 R54, -RZ, R41.H0_H0 ;  /* 0x20000029ff367230 */ /* 0x000fc60000004100 */
[----:B------:R-:W-:Y:S01]  /*1d50*/  FMUL.FTZ R49, R49, UR17 ;  /* 0x0000001131317c20 */ /* 0x000fe20008410000 */
[----:B------:R-:W-:Y:S01]  /*1d60*/  FFMA.FTZ R45, R45, R52, 1.1641532182693481445e-10 ;  /* 0x2f0000002d2d7423 */ /* 0x000fe20000010034 */
[----:B------:R-:W-:Y:S02]  /*1d70*/  HADD2.F32 R52, -RZ, R15.H0_H0 ;  /* 0x2000000fff347230 */ /* 0x000fe40000004100 */
[----:B------:R-:W-:Y:S02]  /*1d80*/  FMUL.FTZ R49, R49, UR16 ;  /* 0x0000001031317c20 */ /* 0x000fe40008410000 */
[----:B------:R-:W-:-:S04]  /*1d90*/  FSETP.GTU.FTZ.AND P3, PT, R45, UR23, PT ;  /* 0x000000172d007c0b */ /* 0x000fc8000bf7c000 */
[----:B------:R-:W-:Y:S02]  /*1da0*/  FSEL R49, R49, RZ, !P3 ;  /* 0x000000ff31317208 */ /* 0x000fe40005800000 */
[----:B------:R-:W-:-:S03]  /*1db0*/  SEL R65, RZ, 0x1, P3 ;  /* 0x00000001ff417807 */ /* 0x000fc60001800000 */
[----:B------:R-:W-:-:S07]  /*1dc0*/  FFMA.FTZ R71, R49, R52, R54 ;  /* 0x0000003431477223 */ /* 0x000fce0000010036 */
.L_x_3889:
        /* <DEDUP_REMOVED lines=20> */
.L_x_3895:
        /* <DEDUP_REMOVED lines=12> */
.L_x_3896:
        /* <DEDUP_REMOVED lines=43> */
.L_x_3894:
        /* <DEDUP_REMOVED lines=12> */
.L_x_3893:
        /* <DEDUP_REMOVED lines=20> */
.L_x_3899:
        /* <DEDUP_REMOVED lines=12> */
.L_x_3900:
        /* <DEDUP_REMOVED lines=43> */
.L_x_3898:
[----:B------:R-:W-:Y:S01]  /*27f0*/  I2FP.F32.U32 R46, R46 ;  /* 0x0000002e002e7245 */ /* 0x000fe20000201000 */
[----:B-----5:R-:W-:Y:S01]  /*2800*/  HADD2.F32 R49, -RZ, R38.H0_H0 ;  /* 0x20000026ff317230 */ /* 0x020fe20000004100 */
[----:B------:R-:W-:Y:S01]  /*2810*/  MOV R53, 0x2f800000 ;  /* 0x2f80000000357802 */ /* 0x000fe20000000f00 */
[----:B------:R-:W-:-:S03]  /*2820*/  HADD2.F32 R70, -RZ, R42.H0_H0 ;  /* 0x2000002aff467230 */ /* 0x000fc60000004100 */
[----:B------:R-:W-:Y:S01]  /*2830*/  FMUL.FTZ R49, R49, UR17 ;  /* 0x0000001131317c20 */ /* 0x000fe20008410000 */
[----:B------:R-:W-:-:S03]  /*2840*/  FFMA.FTZ R46, R46, R53, 1.1641532182693481445e-10 ;  /* 0x2f0000002e2e7423 */ /* 0x000fc60000010035 */
[----:B------:R-:W-:Y:S02]  /*2850*/  FMUL.FTZ R49, R49, UR16 ;  /* 0x0000001031317c20 */ /* 0x000fe40008410000 */
[----:B------:R-:W-:Y:S01]  /*2860*/  FSETP.GTU.FTZ.AND P3, PT, R46, UR23, PT ;  /* 0x000000172e007c0b */ /* 0x000fe2000bf7c000 */
[----:B------:R-:W-:-:S03]  /*2870*/  HADD2.F32 R46, -RZ, R14.H0_H0 ;  /* 0x2000000eff2e7230 */ /* 0x000fc60000004100 */
[----:B------:R-:W-:Y:S02]  /*2880*/  FSEL R49, R49, RZ, !P3 ;  /* 0x000000ff31317208 */ /* 0x000fe40005800000 */
[----:B------:R-:W-:-:S03]  /*2890*/  SEL R63, RZ, 0x1, P3 ;  /* 0x00000001ff3f7807 */ /* 0x000fc60001800000 */
[----:B------:R-:W-:-:S07]  /*28a0*/  FFMA.FTZ R55, R49, R46, R70 ;  /* 0x0000002e31377223 */ /* 0x000fce0000010046 */
.L_x_3897:
        /* <DEDUP_REMOVED lines=20> */
.L_x_3903:
        /* <DEDUP_REMOVED lines=12> */
.L_x_3904:
        /* <DEDUP_REMOVED lines=43> */
.L_x_3902:
        /* <DEDUP_REMOVED lines=12> */
.L_x_3901:
        /* <DEDUP_REMOVED lines=20> */
.L_x_3907:
        /* <DEDUP_REMOVED lines=12> */
.L_x_3908:
        /* <DEDUP_REMOVED lines=43> */
.L_x_3906:
        /* <DEDUP_REMOVED lines=12> */
.L_x_3905:
        /* <DEDUP_REMOVED lines=20> */
.L_x_3911:
        /* <DEDUP_REMOVED lines=12> */
.L_x_3912:
        /* <DEDUP_REMOVED lines=42> */
.L_x_3910:
[----:B------:R-:W-:Y:S01]  /*3830*/  I2FP.F32.U32 R49, R49 ;  /* 0x0000003100317245 */ /* 0x000fe20000201000 */
[----:B------:R-:W-:Y:S02]  /*3840*/  HFMA2 R78, -RZ, RZ, 0.1171875, 0 ;  /* 0x2f800000ff4e7431 */ /* 0x000fe400000001ff */
[----:B-----5:R-:W-:Y:S02]  /*3850*/  HADD2.F32 R76, -RZ, R39.H1_H1 ;  /* 0x30000027ff4c7230 */ /* 0x020fe40000004100 */
        /* <DEDUP_REMOVED lines=9> */
.L_x_3909:
[----:B------:R-:W-:Y:S02]  /*38f0*/  F2FP.F16.F32.PACK_AB R76, RZ, R49 ;  /* 0x00000031ff4c723e */ /* 0x000fe400000000ff */
[----:B------:R-:W-:Y:S02]  /*3900*/  PRMT R44, R47, 0x5410, R44 ;  /* 0x000054102f2c7816 */ /* 0x000fe4000000002c */
[----:B------:R-:W-:Y:S02]  /*3910*/  PRMT R46, R46, 0x5410, R70 ;  /* 0x000054102e2e7816 */ /* 0x000fe40000000046 */
[----:B------:R-:W-:Y:S02]  /*3920*/  PRMT R45, R45, 0x5410, R52 ;  /* 0x000054102d2d7816 */ /* 0x000fe40000000034 */
[----:B------:R-:W-:Y:S01]  /*3930*/  PRMT R47, R85, 0x5410, R76 ;  /* 0x00005410552f7816 */ /* 0x000fe2000000004c */
[----:B------:R-:W-:Y:S06]  /*3940*/  BRA `(.L_x_3913) ;  /* 0x0000002800587947 */ /* 0x000fec0003800000 */
.L_x_3880:
[----:B------:R-:W-:Y:S01]  /*3950*/  IMAD.MOV.U32 R75, RZ, RZ, RZ ;  /* 0x000000ffff4b7224 */ /* 0x000fe200078e00ff */
[----:B------:R-:W-:Y:S01]  /*3960*/  MOV R44, R84 ;  /* 0x00000054002c7202 */ /* 0x000fe20000000f00 */
[----:B------:R-:W-:Y:S01]  /*3970*/  IMAD.MOV.U32 R54, RZ, RZ, R70 ;  /* 0x000000ffff367224 */ /* 0x000fe200078e0046 */
        /* <DEDUP_REMOVED lines=16> */
.L_x_3916:
        /* <DEDUP_REMOVED lines=12> */
.L_x_3917:
        /* <DEDUP_REMOVED lines=42> */
.L_x_3915:
        /* <DEDUP_REMOVED lines=11> */
.L_x_3914:
        /* <DEDUP_REMOVED lines=16> */
.L_x_3920:
        /* <DEDUP_REMOVED lines=12> */
.L_x_3921:
        /* <DEDUP_REMOVED lines=43> */
.L_x_3919:
        /* <DEDUP_REMOVED lines=11> */
.L_x_3918:
        /* <DEDUP_REMOVED lines=16> */
.L_x_3924:
        /* <DEDUP_REMOVED lines=12> */
.L_x_3925:
        /* <DEDUP_REMOVED lines=43> */
.L_x_3923:
        /* <DEDUP_REMOVED lines=11> */
.L_x_3922:
        /* <DEDUP_REMOVED lines=16> */
.L_x_3928:
        /* <DEDUP_REMOVED lines=12> */
.L_x_3929:
        /* <DEDUP_REMOVED lines=42> */
[----:B------:R-:W-:-:S07]  /*4d30*/  IMAD.MOV.U32 R54, RZ, RZ, R76 ;  /* 0x000000ffff367224 */ /* 0x000fce00078e004c */
.L_x_3927:
        /* <DEDUP_REMOVED lines=11> */
.L_x_3926:
        /* <DEDUP_REMOVED lines=16> */
.L_x_3932:
        /* <DEDUP_REMOVED lines=12> */
.L_x_3933:
        /* <DEDUP_REMOVED lines=43> */
.L_x_3931:
        /* <DEDUP_REMOVED lines=11> */
.L_x_3930:
        /* <DEDUP_REMOVED lines=16> */
.L_x_3936:
        /* <DEDUP_REMOVED lines=12> */
.L_x_3937:
        /* <DEDUP_REMOVED lines=43> */
.L_x_3935:
        /* <DEDUP_REMOVED lines=11> */
.L_x_3934:
        /* <DEDUP_REMOVED lines=16> */
.L_x_3940:
        /* <DEDUP_REMOVED lines=12> */
.L_x_3941:
        /* <DEDUP_REMOVED lines=43> */
.L_x_3939:
        /* <DEDUP_REMOVED lines=11> */
.L_x_3938:
        /* <DEDUP_REMOVED lines=16> */
.L_x_3944:
        /* <DEDUP_REMOVED lines=12> */
.L_x_3945:
        /* <DEDUP_REMOVED lines=42> */
.L_x_3943:
[----:B------:R-:W-:Y:S01]  /*61b0*/  I2FP.F32.U32 R46, R47 ;  /* 0x0000002f002e7245 */ /* 0x000fe20000201000 */
[----:B-----5:R-:W-:Y:S01]  /*61c0*/  HADD2.F32 R49, -RZ, R39.H1_H1 ;  /* 0x30000027ff317230 */ /* 0x020fe20000004100 */
[----:B------:R-:W-:-:S04]  /*61d0*/  MOV R47, 0x2f800000 ;  /* 0x2f800000002f7802 */ /* 0x000fc80000000f00 */
        /* <DEDUP_REMOVED lines=8> */
.L_x_3942:
[----:B------:R-:W-:Y:S02]  /*6260*/  F2FP.F16.F32.PACK_AB R47, RZ, R49 ;  /* 0x00000031ff2f723e */ /* 0x000fe400000000ff */
[----:B------:R-:W-:Y:S02]  /*6270*/  PRMT R46, R84, 0x5410, R85 ;  /* 0x00005410542e7816 */ /* 0x000fe40000000055 */
[----:B------:R-:W-:Y:S02]  /*6280*/  PRMT R45, R45, 0x5410, R70 ;  /* 0x000054102d2d7816 */ /* 0x000fe40000000046 */
[----:B------:R-:W-:Y:S02]  /*6290*/  PRMT R44, R52, 0x5410, R44 ;  /* 0x00005410342c7816 */ /* 0x000fe4000000002c */
[----:B------:R-:W-:-:S07]  /*62a0*/  PRMT R47, R86, 0x5410, R47 ;  /* 0x00005410562f7816 */ /* 0x000fce000000002f */
.L_x_3913:
[----:B------:R-:W0:Y:S01]  /*62b0*/  LDC.64 R76, c[0x0][0x3a8] ;  /* 0x0000ea00ff4c7b82 */ /* 0x000e220000000a00 */
[----:B------:R-:W-:Y:S01]  /*62c0*/  IADD3 R105, PT, PT, R48, 0x80, RZ ;  /* 0x0000008030697810 */ /* 0x000fe20007ffe0ff */
[----:B------:R-:W-:-:S06]  /*62d0*/  @P0 VIADD R87, R113, 0x80 ;  /* 0x0000008071570836 */ /* 0x000fcc0000000000 */
[----:B------:R-:W1:Y:S08]  /*62e0*/  @P0 LDC.64 R78, c[0x0][0x3a0] ;  /* 0x0000e800ff4e0b82 */ /* 0x000e700000000a00 */
[----:B------:R-:W2:Y:S01]  /*62f0*/  @P1 LDC.64 R80, c[0x0][0x390] ;  /* 0x0000e400ff501b82 */ /* 0x000ea20000000a00 */
[----:B0-----:R-:W-:-:S05]  /*6300*/  IMAD.WIDE.U32 R84, R113, 0x10, R76 ;  /* 0x0000001071547825 */ /* 0x001fca00078e004c */
[----:B------:R0:W-:Y:S01]  /*6310*/  STG.E.128 desc[UR12][R84.64], R44 ;  /* 0x0000002c54007986 */ /* 0x0001e2000c101d0c */
[----:B-1----:R-:W-:-:S04]  /*6320*/  @P0 IMAD.WIDE.U32 R78, R87, 0x10, R78 ;  /* 0x00000010574e0825 */ /* 0x002fc800078e004e */
[----:B--2---:R-:W-:Y:S01]  /*6330*/  @P1 IMAD.WIDE.U32 R80, R105, 0x10, R80 ;  /* 0x0000001069501825 */ /* 0x004fe200078e0050 */
[----:B------:R-:W-:Y:S06]  /*6340*/  @!P1 BRA `(.L_x_3946) ;  /* 0x0000000000509947 */ /* 0x000fec0003800000 */
        /* <DEDUP_REMOVED lines=20> */
.L_x_3946:
[----:B------:R2:W5:Y:S04]  /*6490*/  @P0 LDG.E.128 R40, desc[UR12][R78.64] ;  /* 0x0000000c4e280981 */ /* 0x000568000c1e1d00 */
[----:B-----5:R2:W5:Y:S01]  /*64a0*/  @P1 LDG.E.128 R36, desc[UR12][R80.64] ;  /* 0x0000000c50241981 */ /* 0x020562000c1e1d00 */
[----:B------:R-:W-:Y:S05]  /*64b0*/  @!P0 BRA `(.L_x_3947) ;  /* 0x0000002800f48947 */ /* 0x000fea0003800000 */
[----:B------:R-:W-:-:S13]  /*64c0*/  ISETP.GT.AND P2, PT, R50, RZ, PT ;  /* 0x000000ff3200720c */ /* 0x000fda0003f44270 */
[----:B------:R-:W-:Y:S01]  /*64d0*/  @!P2 HADD2.F32 R97, -RZ, R40.H0_H0 ;  /* 0x20000028ff61a230 */ /* 0x000fe20000004100 */
[----:B01----:R-:W-:Y:S01]  /*64e0*/  @!P2 MOV R44, R88 ;  /* 0x00000058002ca202 */ /* 0x003fe20000000f00 */
        /* <DEDUP_REMOVED lines=17> */
.L_x_3950:
[----:B------:R-:W-:-:S04]  /*6600*/  VIADD R23, R23, 0x1 ;  /* 0x0000000117177836 */ /* 0x000fc80000000000 */
[C---:B--2---:R-:W-:Y:S01]  /*6610*/  IMAD.WIDE.U32 R80, R23.reuse, -0x2daee0ad, RZ ;  /* 0xd2511f5317507825 */ /* 0x044fe200078e00ff */
        /* <DEDUP_REMOVED lines=10> */
.L_x_3951:
        /* <DEDUP_REMOVED lines=43> */
.L_x_3949:
        /* <DEDUP_REMOVED lines=12> */
.L_x_3948:
[----:B--2---:R-:W-:Y:S01]  /*6a30*/  F2FP.F16.F32.PACK_AB R80, RZ, R97 ;  /* 0x00000061ff50723e */ /* 0x004fe200000000ff */
        /* <DEDUP_REMOVED lines=19> */
.L_x_3954:
        /* <DEDUP_REMOVED lines=12> */
.L_x_3955:
        /* <DEDUP_REMOVED lines=43> */
.L_x_3953:
        /* <DEDUP_REMOVED lines=12> */
.L_x_3952:
        /* <DEDUP_REMOVED lines=20> */
.L_x_3958:
        /* <DEDUP_REMOVED lines=12> */
.L_x_3959:
        /* <DEDUP_REMOVED lines=43> */
.L_x_3957:
        /* <DEDUP_REMOVED lines=12> */
.L_x_3956:
        /* <DEDUP_REMOVED lines=20> */
.L_x_3962:
        /* <DEDUP_REMOVED lines=12> */
.L_x_3963:
        /* <DEDUP_REMOVED lines=43> */
.L_x_3961:
        /* <DEDUP_REMOVED lines=12> */
.L_x_3960:
        /* <DEDUP_REMOVED lines=20> */
.L_x_3966:
        /* <DEDUP_REMOVED lines=12> */
.L_x_3967:
        /* <DEDUP_REMOVED lines=43> */
.L_x_3965:
        /* <DEDUP_REMOVED lines=12> */
.L_x_3964:
        /* <DEDUP_REMOVED lines=20> */
.L_x_3970:
        /* <DEDUP_REMOVED lines=12> */
.L_x_3971:
        /* <DEDUP_REMOVED lines=43> */
.L_x_3969:
        /* <DEDUP_REMOVED lines=12> */
.L_x_3968:
        /* <DEDUP_REMOVED lines=20> */
.L_x_3974:
        /* <DEDUP_REMOVED lines=12> */
.L_x_3975:
        /* <DEDUP_REMOVED lines=43> */
.L_x_3973:
        /* <DEDUP_REMOVED lines=12> */
.L_x_3972:
        /* <DEDUP_REMOVED lines=20> */
.L_x_3978:
        /* <DEDUP_REMOVED lines=12> */
.L_x_3979:
        /* <DEDUP_REMOVED lines=42> */
.L_x_3977:
        /* <DEDUP_REMOVED lines=12> */
.L_x_3976:
[----:B------:R-:W-:Y:S02]  /*9030*/  F2FP.F16.F32.PACK_AB R47, RZ, R79 ;  /* 0x0000004fff2f723e */ /* 0x000fe400000000ff */
[----:B------:R-:W-:Y:S02]  /*9040*/  PRMT R46, R86, 0x5410, R88 ;  /* 0x00005410562e7816 */ /* 0x000fe40000000058 */
[----:B------:R-:W-:Y:S02]  /*9050*/  PRMT R45, R85, 0x5410, R84 ;  /* 0x00005410552d7816 */ /* 0x000fe40000000054 */
[----:B------:R-:W-:Y:S02]  /*9060*/  PRMT R44, R80, 0x5410, R70 ;  /* 0x00005410502c7816 */ /* 0x000fe40000000046 */
[----:B------:R-:W-:Y:S01]  /*9070*/  PRMT R47, R54, 0x5410, R47 ;  /* 0x00005410362f7816 */ /* 0x000fe2000000002f */
[----:B------:R-:W-:Y:S06]  /*9080*/  BRA `(.L_x_3980) ;  /* 0x00000028005c7947 */ /* 0x000fec0003800000 */
.L_x_3947:
[----:B------:R-:W-:Y:S01]  /*9090*/  IMAD.MOV.U32 R97, RZ, RZ, RZ ;  /* 0x000000ffff617224 */ /* 0x000fe200078e00ff */
[----:B01----:R-:W-:Y:S01]  /*90a0*/  MOV R44, R88 ;  /* 0x00000058002c7202 */ /* 0x003fe20000000f00 */
        /* <DEDUP_REMOVED lines=17> */
.L_x_3983:
        /* <DEDUP_REMOVED lines=12> */
.L_x_3984:
        /* <DEDUP_REMOVED lines=43> */
.L_x_3982:
[----:B------:R-:W-:Y:S01]  /*9530*/  I2FP.F32.U32 R45, R45 ;  /* 0x0000002d002d7245 */ /* 0x000fe20000201000 */
[----:B-----5:R-:W-:Y:S01]  /*9540*/  HADD2.F32 R47, -RZ, R36.H0_H0 ;  /* 0x20000024ff2f7230 */ /* 0x020fe20000004100 */
[----:B------:R-:W-:-:S04]  /*9550*/  MOV R46, 0x2f800000 ;  /* 0x2f800000002e7802 */ /* 0x000fc80000000f00 */
        /* <DEDUP_REMOVED lines=8> */
.L_x_3981:
[----:B--2---:R-:W-:Y:S01]  /*95e0*/  F2FP.F16.F32.PACK_AB R80, RZ, R97 ;  /* 0x00000061ff50723e */ /* 0x004fe200000000ff */
        /* <DEDUP_REMOVED lines=15> */
.L_x_3987:
        /* <DEDUP_REMOVED lines=12> */
.L_x_3988:
        /* <DEDUP_REMOVED lines=43> */
.L_x_3986:
        /* <DEDUP_REMOVED lines=11> */
.L_x_3985:
        /* <DEDUP_REMOVED lines=16> */
.L_x_3991:
        /* <DEDUP_REMOVED lines=12> */
.L_x_3992:
        /* <DEDUP_REMOVED lines=43> */
.L_x_3990:
        /* <DEDUP_REMOVED lines=11> */
.L_x_3989:
        /* <DEDUP_REMOVED lines=16> */
.L_x_3995:
        /* <DEDUP_REMOVED lines=12> */
.L_x_3996:
        /* <DEDUP_REMOVED lines=43> */
.L_x_3994:
        /* <DEDUP_REMOVED lines=11> */
.L_x_3993:
        /* <DEDUP_REMOVED lines=16> */
.L_x_3999:
        /* <DEDUP_REMOVED lines=12> */
.L_x_4000:
        /* <DEDUP_REMOVED lines=43> */
.L_x_3998:
        /* <DEDUP_REMOVED lines=11> */
.L_x_3997:
        /* <DEDUP_REMOVED lines=16> */
.L_x_4003:
        /* <DEDUP_REMOVED lines=12> */
.L_x_4004:
        /* <DEDUP_REMOVED lines=43> */
.L_x_4002:
        /* <DEDUP_REMOVED lines=11> */
.L_x_4001:
        /* <DEDUP_REMOVED lines=16> */
.L_x_4007:
        /* <DEDUP_REMOVED lines=12> */
.L_x_4008:
        /* <DEDUP_REMOVED lines=43> */
.L_x_4006:
        /* <DEDUP_REMOVED lines=11> */
.L_x_4005:
        /* <DEDUP_REMOVED lines=16> */
.L_x_4011:
        /* <DEDUP_REMOVED lines=12> */
.L_x_4012:
        /* <DEDUP_REMOVED lines=39> */
[----:B------:R-:W-:Y:S02]  /*b8d0*/  LOP3.LUT R74, R46, UR43, R45, 0x96, !PT ;  /* 0x0000002b2e4a7c12 */ /* 0x000fe4000f8e962d */
[----:B------:R-:W-:Y:S01]  /*b8e0*/  MOV R45, R52 ;  /* 0x00000034002d7202 */ /* 0x000fe20000000f00 */
[----:B------:R-:W-:-:S07]  /*b8f0*/  IMAD.MOV.U32 R52, RZ, RZ, R44 ;  /* 0x000000ffff347224 */ /* 0x000fce00078e002c */
.L_x_4010:
        /* <DEDUP_REMOVED lines=11> */
.L_x_4009:
[----:B------:R-:W-:Y:S02]  /*b9b0*/  F2FP.F16.F32.PACK_AB R47, RZ, R79 ;  /* 0x0000004fff2f723e */ /* 0x000fe400000000ff */
[----:B------:R-:W-:Y:S02]  /*b9c0*/  PRMT R46, R86, 0x5410, R88 ;  /* 0x00005410562e7816 */ /* 0x000fe40000000058 */
[----:B------:R-:W-:Y:S02]  /*b9d0*/  PRMT R45, R84, 0x5410, R85 ;  /* 0x00005410542d7816 */ /* 0x000fe40000000055 */
[----:B------:R-:W-:Y:S02]  /*b9e0*/  PRMT R44, R80, 0x5410, R70 ;  /* 0x00005410502c7816 */ /* 0x000fe40000000046 */
[----:B------:R-:W-:-:S07]  /*b9f0*/  PRMT R47, R54, 0x5410, R47 ;  /* 0x00005410362f7816 */ /* 0x000fce000000002f */
.L_x_3980:
[----:B------:R-:W0:Y:S01]  /*ba00*/  @P1 LDC.64 R98, c[0x0][0x390] ;  /* 0x0000e400ff621b82 */ /* 0x000e220000000a00 */
[C---:B------:R-:W-:Y:S01]  /*ba10*/  IADD3 R101, PT, PT, R113.reuse, 0x80, RZ ;  /* 0x0000008071657810 */ /* 0x040fe20007ffe0ff */
[----:B------:R-:W-:Y:S01]  /*ba20*/  VIADD R48, R48, 0x100 ;  /* 0x0000010030307836 */ /* 0x000fe20000000000 */
[----:B------:R-:W-:-:S03]  /*ba30*/  IADD3 R113, PT, PT, R113, 0x100, RZ ;  /* 0x0000010071717810 */ /* 0x000fc60007ffe0ff */
[----:B------:R-:W-:Y:S02]  /*ba40*/  IMAD.WIDE.U32 R100, R101, 0x10, R76 ;  /* 0x0000001065647825 */ /* 0x000fe400078e004c */
[----:B------:R-:W1:Y:S03]  /*ba50*/  @P0 LDC.64 R84, c[0x0][0x3a0] ;  /* 0x0000e800ff540b82 */ /* 0x000e660000000a00 */
        /* <DEDUP_REMOVED lines=24> */
.L_x_4013:
[----:B-----5:R1:W5:Y:S04]  /*bbe0*/  @P1 LDG.E.128 R36, desc[UR12][R98.64] ;  /* 0x0000000c62241981 */ /* 0x020368000c1e1d00 */
[----:B------:R1:W5:Y:S01]  /*bbf0*/  @P0 LDG.E.128 R40, desc[UR12][R84.64] ;  /* 0x0000000c54280981 */ /* 0x000362000c1e1d00 */
[----:B------:R-:W-:Y:S05]  /*bc00*/  @!P0 BRA `(.L_x_4014) ;  /* 0x0000002800f48947 */ /* 0x000fea0003800000 */
[----:B------:R-:W-:-:S13]  /*bc10*/  ISETP.GT.AND P0, PT, R50, RZ, PT ;  /* 0x000000ff3200720c */ /* 0x000fda0003f04270 */
[----:B-----5:R-:W-:Y:S01]  /*bc20*/  @!P0 HADD2.F32 R111, -RZ, R40.H0_H0 ;  /* 0x20000028ff6f8230 */ /* 0x020fe20000004100 */
[----:B0-----:R-:W-:Y:S01]  /*bc30*/  @!P0 MOV R44, R78 ;  /* 0x0000004e002c8202 */ /* 0x001fe20000000f00 */
        /* <DEDUP_REMOVED lines=17> */
.L_x_4017:
        /* <DEDUP_REMOVED lines=12> */
.L_x_4018:
        /* <DEDUP_REMOVED lines=43> */
.L_x_4016:
[----:B------:R-:W-:Y:S01]  /*c0c0*/  I2FP.F32.U32 R45, R45 ;  /* 0x0000002d002d7245 */ /* 0x000fe20000201000 */
[----:B------:R-:W-:Y:S01]  /*c0d0*/  HADD2.F32 R47, -RZ, R36.H0_H0 ;  /* 0x20000024ff2f7230 */ /* 0x000fe20000004100 */
        /* <DEDUP_REMOVED lines=10> */
.L_x_4015:
        /* <DEDUP_REMOVED lines=20> */
.L_x_4021:
        /* <DEDUP_REMOVED lines=12> */
.L_x_4022:
        /* <DEDUP_REMOVED lines=43> */
.L_x_4020:
        /* <DEDUP_REMOVED lines=12> */
.L_x_4019:
        /* <DEDUP_REMOVED lines=20> */
.L_x_4025:
        /* <DEDUP_REMOVED lines=12> */
.L_x_4026:
        /* <DEDUP_REMOVED lines=43> */
.L_x_4024:
        /* <DEDUP_REMOVED lines=12> */
.L_x_4023:
        /* <DEDUP_REMOVED lines=20> */
.L_x_4029:
        /* <DEDUP_REMOVED lines=12> */
.L_x_4030:
        /* <DEDUP_REMOVED lines=43> */
.L_x_4028:
        /* <DEDUP_REMOVED lines=12> */
.L_x_4027:
        /* <DEDUP_REMOVED lines=20> */
.L_x_4033:
        /* <DEDUP_REMOVED lines=12> */
.L_x_4034:
        /* <DEDUP_REMOVED lines=43> */
.L_x_4032:
        /* <DEDUP_REMOVED lines=12> */
.L_x_4031:
        /* <DEDUP_REMOVED lines=20> */
.L_x_4037:
        /* <DEDUP_REMOVED lines=12> */
.L_x_4038:
        /* <DEDUP_REMOVED lines=43> */
.L_x_4036:
        /* <DEDUP_REMOVED lines=12> */
.L_x_4035:
[----:B------:R-:W-:Y:S01]  /*dcb0*/  F2FP.F16.F32.PACK_AB R90, RZ, R101 ;  /* 0x00000065ff5a723e */ /* 0x000fe200000000ff */
[----:B-1----:R-:W-:Y:S01]  /*dcc0*/  @!P0 HADD2.F32 R99, -RZ, R43.H0_H0 ;  /* 0x2000002bff638230 */ /* 0x002fe20000004100 */
        /* <DEDUP_REMOVED lines=18> */
.L_x_4041:
        /* <DEDUP_REMOVED lines=12> */
.L_x_4042:
        /* <DEDUP_REMOVED lines=43> */
.L_x_4040:
        /* <DEDUP_REMOVED lines=12> */
.L_x_4039:
        /* <DEDUP_REMOVED lines=20> */
.L_x_4045:
        /* <DEDUP_REMOVED lines=12> */
.L_x_4046:
        /* <DEDUP_REMOVED lines=42> */
.L_x_4044:
        /* <DEDUP_REMOVED lines=12> */
.L_x_4043:
[----:B------:R-:W-:Y:S02]  /*e780*/  F2FP.F16.F32.PACK_AB R47, RZ, R85 ;  /* 0x00000055ff2f723e */ /* 0x000fe400000000ff */
[----:B------:R-:W-:Y:S02]  /*e790*/  PRMT R46, R88, 0x5410, R90 ;  /* 0x00005410582e7816 */ /* 0x000fe4000000005a */
[----:B------:R-:W-:Y:S02]  /*e7a0*/  PRMT R45, R78, 0x5410, R80 ;  /* 0x000054104e2d7816 */ /* 0x000fe40000000050 */
[----:B------:R-:W-:Y:S02]  /*e7b0*/  PRMT R44, R54, 0x5410, R52 ;  /* 0x00005410362c7816 */ /* 0x000fe40000000034 */
[----:B------:R-:W-:Y:S01]  /*e7c0*/  PRMT R47, R50, 0x5410, R47 ;  /* 0x00005410322f7816 */ /* 0x000fe2000000002f */
[----:B------:R-:W-:Y:S06]  /*e7d0*/  BRA `(.L_x_4047) ;  /* 0x00000028005c7947 */ /* 0x000fec0003800000 */
.L_x_4014:
[----:B------:R-:W-:Y:S01]  /*e7e0*/  IMAD.MOV.U32 R111, RZ, RZ, RZ ;  /* 0x000000ffff6f7224 */ /* 0x000fe200078e00ff */
[----:B0-----:R-:W-:Y:S01]  /*e7f0*/  MOV R44, R78 ;  /* 0x0000004e002c7202 */ /* 0x001fe20000000f00 */
        /* <DEDUP_REMOVED lines=17> */
.L_x_4050:
        /* <DEDUP_REMOVED lines=12> */
.L_x_4051:
        /* <DEDUP_REMOVED lines=43> */
.L_x_4049:
        /* <DEDUP_REMOVED lines=11> */
.L_x_4048:
        /* <DEDUP_REMOVED lines=16> */
.L_x_4054:
        /* <DEDUP_REMOVED lines=12> */
.L_x_4055:
        /* <DEDUP_REMOVED lines=43> */
.L_x_4053:
        /* <DEDUP_REMOVED lines=11> */
.L_x_4052:
        /* <DEDUP_REMOVED lines=16> */
.L_x_4058:
        /* <DEDUP_REMOVED lines=12> */
.L_x_4059:
        /* <DEDUP_REMOVED lines=43> */
.L_x_4057:
        /* <DEDUP_REMOVED lines=11> */
.L_x_4056:
        /* <DEDUP_REMOVED lines=16> */
.L_x_4062:
        /* <DEDUP_REMOVED lines=12> */
.L_x_4063:
        /* <DEDUP_REMOVED lines=43> */
.L_x_4061:
        /* <DEDUP_REMOVED lines=11> */
.L_x_4060:
        /* <DEDUP_REMOVED lines=16> */
.L_x_4066:
        /* <DEDUP_REMOVED lines=12> */
.L_x_4067:
        /* <DEDUP_REMOVED lines=43> */
.L_x_4065:
        /* <DEDUP_REMOVED lines=11> */
.L_x_4064:
        /* <DEDUP_REMOVED lines=16> */
.L_x_4070:
        /* <DEDUP_REMOVED lines=12> */
.L_x_4071:
        /* <DEDUP_REMOVED lines=43> */
.L_x_4069:
        /* <DEDUP_REMOVED lines=11> */
.L_x_4068:
[----:B------:R-:W-:Y:S01]  /*106d0*/  F2FP.F16.F32.PACK_AB R88, RZ, R101 ;  /* 0x00000065ff58723e */ /* 0x000fe200000000ff */
[----:B-1----:R-:W-:Y:S01]  /*106e0*/  IMAD.MOV.U32 R99, RZ, RZ, RZ ;  /* 0x000000ffff637224 */ /* 0x002fe200078e00ff */
        /* <DEDUP_REMOVED lines=14> */
.L_x_4074:
        /* <DEDUP_REMOVED lines=12> */
.L_x_4075:
        /* <DEDUP_REMOVED lines=43> */
.L_x_4073:
        /* <DEDUP_REMOVED lines=11> */
.L_x_4072:
        /* <DEDUP_REMOVED lines=16> */
.L_x_4078:
        /* <DEDUP_REMOVED lines=12> */
.L_x_4079:
        /* <DEDUP_REMOVED lines=35> */
[----:B------:R-:W-:Y:S01]  /*10fe0*/  IMAD.WIDE.U32 R82, R83, -0x326172a9, RZ ;  /* 0xcd9e8d5753527825 */ /* 0x000fe200078e00ff */
[----:B------:R-:W-:-:S03]  /*10ff0*/  MOV R45, R70 ;  /* 0x00000046002d7202 */ /* 0x000fc60000000f00 */
[----:B------:R-:W-:Y:S01]  /*11000*/  IMAD.WIDE.U32 R84, R84, -0x2daee0ad, RZ ;  /* 0xd2511f5354547825 */ /* 0x000fe200078e00ff */
[----:B------:R-:W-:-:S03]  /*11010*/  LOP3.LUT R72, R44, UR42, R83, 0x96, !PT ;  /* 0x0000002a2c487c12 */ /* 0x000fc6000f8e9653 */
[----:B------:R-:W-:Y:S02]  /*11020*/  IMAD.MOV.U32 R70, RZ, RZ, R84 ;  /* 0x000000ffff467224 */ /* 0x000fe400078e0054 */
[----:B------:R-:W-:Y:S01]  /*11030*/  HFMA2 R84, -RZ, RZ, 0, 0 ;  /* 0x00000000ff547431 */ /* 0x000fe200000001ff */
[----:B------:R-:W-:-:S07]  /*11040*/  LOP3.LUT R74, R46, UR43, R85, 0x96, !PT ;  /* 0x0000002b2e4a7c12 */ /* 0x000fce000f8e9655 */
.L_x_4077:
        /* <DEDUP_REMOVED lines=11> */
.L_x_4076:
[----:B------:R-:W-:Y:S02]  /*11100*/  F2FP.F16.F32.PACK_AB R47, RZ, R85 ;  /* 0x00000055ff2f723e */ /* 0x000fe400000000ff */
[----:B------:R-:W-:Y:S02]  /*11110*/  PRMT R46, R86, 0x5410, R88 ;  /* 0x00005410562e7816 */ /* 0x000fe40000000058 */
[----:B------:R-:W-:Y:S02]  /*11120*/  PRMT R45, R78, 0x5410, R80 ;  /* 0x000054104e2d7816 */ /* 0x000fe40000000050 */
[----:B------:R-:W-:Y:S02]  /*11130*/  PRMT R44, R54, 0x5410, R52 ;  /* 0x00005410362c7816 */ /* 0x000fe40000000034 */
[----:B------:R-:W-:-:S07]  /*11140*/  PRMT R47, R50, 0x5410, R47 ;  /* 0x00005410322f7816 */ /* 0x000fce000000002f */
.L_x_4047:
        /* <DEDUP_REMOVED lines=47> */
.L_x_4080:
        /* <DEDUP_REMOVED lines=83> */
[----:B------:R-:W-:Y:S01]  /*11970*/  @!P1 IMAD.MOV.U32 R50, RZ, RZ, 0x300 ;  /* 0x00000300ff329424 */ /* 0x000fe200078e00ff */
[----:B------:R0:W-:Y:S01]  /*11980*/  @!P0 STS.64 [R48+UR4], R44 ;  /* 0x0000002c30008988 */ /* 0x0001e20008000a04 */
[----:B------:R-:W-:Y:S01]  /*11990*/  BAR.SYNC.DEFER_BLOCKING 0x0 ;  /* 0x0000000000007b1d */ /* 0x000fe20000010000 */
[----:B------:R-:W-:-:S05]  /*119a0*/  ISETP.NE.AND P0, PT, RZ, UR24, PT ;  /* 0x00000018ff007c0c */ /* 0x000fca000bf05270 */
[----:B------:R-:W1:Y:S01]  /*119b0*/  SHFL.DOWN PT, R77, R50, 0x2, 0x1f ;  /* 0x08401f00324d7f89 */ /* 0x000e6200000e0000 */
[----:B0-----:R-:W-:-:S03]  /*119c0*/  I2FP.F32.U32 R44, R50 ;  /* 0x00000032002c7245 */ /* 0x001fc60000201000 */
        /* <DEDUP_REMOVED lines=39> */
[----:B------:R-:W-:Y:S01]  /*11c40*/  FSEL R77, R48, RZ, P0 ;  /* 0x000000ff304d7208 */ /* 0x000fe20000000000 */
[----:B--2---:R-:W-:Y:S01]  /*11c50*/  FFMA.FTZ R48, R115, UR25, R50 ;  /* 0x0000001973307c23 */ /* 0x004fe20008010032 */
[----:B------:R-:W-:-:S03]  /*11c60*/  MOV R115, UR7 ;  /* 0x0000000700737c02 */ /* 0x000fc60008000f00 */
[----:B------:R-:W-:Y:S02]  /*11c70*/  FADD.FTZ R77, R48, R77 ;  /* 0x0000004d304d7221 */ /* 0x000fe40000010000 */
[----:B0-----:R-:W-:-:S04]  /*11c80*/  @!P1 IMAD.WIDE R46, R115, 0x4, R46 ;  /* 0x00000004732e9825 */ /* 0x001fc800078e022e */
[----:B------:R-:W0:Y:S01]  /*11c90*/  MUFU.RSQ R77, R77 ;  /* 0x0000004d004d7308 */ /* 0x000e220000001400 */
[----:B---3--:R-:W-:Y:S01]  /*11ca0*/  @!P1 IMAD.WIDE R44, R117, 0x4, R44 ;  /* 0x00000004752c9825 */ /* 0x008fe200078e022c */
        /* <DEDUP_REMOVED lines=31> */
[----:B------:R-:W-:Y:S02]  /*11ea0*/  HADD2.F32 R51, -RZ, R32.H0_H0 ;  /* 0x20000020ff337230 */ /* 0x000fe40000004100 */
[C---:B------:R-:W-:Y:S01]  /*11eb0*/  FMUL.FTZ R54, R77.reuse, R48 ;  /* 0x000000304d367220 */ /* 0x040fe20000410000 */
[----:B------:R-:W-:Y:S02]  /*11ec0*/  HADD2.F32 R73, -RZ, R20.H1_H1 ;  /* 0x30000014ff497230 */ /* 0x000fe40000004100 */
[C---:B------:R-:W-:Y:S01]  /*11ed0*/  FMUL.FTZ R89, R77.reuse, R76 ;  /* 0x0000004c4d597220 */ /* 0x040fe20000410000 */
[----:B------:R-:W-:Y:S02]  /*11ee0*/  HADD2.F32 R85, -RZ, R32.H1_H1 ;  /* 0x30000020ff557230 */ /* 0x000fe40000004100 */
[----:B------:R-:W-:Y:S01]  /*11ef0*/  FFMA.FTZ R44, R44, R49, R51 ;  /* 0x000000312c2c7223 */ /* 0x000fe20000010033 */
[C---:B------:R-:W-:Y:S01]  /*11f00*/  FMUL.FTZ R91, R77.reuse, R78 ;  /* 0x0000004e4d5b7220 */ /* 0x040fe20000410000 */
[C---:B------:R-:W-:Y:S01]  /*11f10*/  FMUL.FTZ R93, R77.reuse, R80 ;  /* 0x000000504d5d7220 */ /* 0x040fe20000410000 */
[C---:B------:R-:W-:Y:S01]  /*11f20*/  FMUL.FTZ R76, R77.reuse, R88 ;  /* 0x000000584d4c7220 */ /* 0x040fe20000410000 */
[----:B------:R-:W-:Y:S01]  /*11f30*/  FFMA.FTZ R49, R54, R73, R85 ;  /* 0x0000004936317223 */ /* 0x000fe20000010055 */
[C---:B------:R-:W-:Y:S01]  /*11f40*/  FMUL.FTZ R78, R77.reuse, R90 ;  /* 0x0000005a4d4e7220 */ /* 0x040fe20000410000 */
[----:B------:R-:W-:Y:S01]  /*11f50*/  FMUL.FTZ R79, R77, R92 ;  /* 0x0000005c4d4f7220 */ /* 0x000fe20000410000 */
[----:B------:R-:W-:-:S02]  /*11f60*/  HADD2.F32 R51, -RZ, R19.H0_H0 ;  /* 0x20000013ff337230 */ /* 0x000fc40000004100 */
[C---:B------:R-:W-:Y:S01]  /*11f70*/  FMUL.FTZ R86, R77.reuse, R50 ;  /* 0x000000324d567220 */ /* 0x040fe20000410000 */
[----:B------:R-:W-:Y:S02]  /*11f80*/  HADD2.F32 R73, -RZ, R33.H0_H0 ;  /* 0x20000021ff497230 */ /* 0x000fe40000004100 */
[C---:B------:R-:W-:Y:S01]  /*11f90*/  FMUL.FTZ R80, R77.reuse, R94 ;  /* 0x0000005e4d507220 */ /* 0x040fe20000410000 */
[C---:B------:R-:W-:Y:S01]  /*11fa0*/  FMUL.FTZ R81, R77.reuse, R96 ;  /* 0x000000604d517220 */ /* 0x040fe20000410000 */
[----:B------:R-:W-:Y:S02]  /*11fb0*/  HADD2.F32 R54, -RZ, R19.H1_H1 ;  /* 0x30000013ff367230 */ /* 0x000fe40000004100 */
[----:B------:R-:W-:Y:S01]  /*11fc0*/  FMUL.FTZ R87, R77, R52 ;  /* 0x000000344d577220 */ /* 0x000fe20000410000 */
[----:B------:R-:W-:Y:S02]  /*11fd0*/  HADD2.F32 R88, -RZ, R33.H1_H1 ;  /* 0x30000021ff587230 */ /* 0x000fe40000004100 */
[----:B------:R-:W-:Y:S01]  /*11fe0*/  FFMA.FTZ R51, R86, R51, R73 ;  /* 0x0000003356337223 */ /* 0x000fe20000010049 */
[----:B------:R-:W-:-:S02]  /*11ff0*/  HADD2.F32 R90, -RZ, R18.H0_H0 ;  /* 0x20000012ff5a7230 */ /* 0x000fc40000004100 */
[----:B------:R-:W-:Y:S01]  /*12000*/  FMUL.FTZ R75, R77, R98 ;  /* 0x000000624d4b7220 */ /* 0x000fe20000410000 */
[----:B------:R-:W-:Y:S02]  /*12010*/  HADD2.F32 R92, -RZ, R34.H0_H0 ;  /* 0x20000022ff5c7230 */ /* 0x000fe40000004100 */
[----:B------:R-:W-:Y:S01]  /*12020*/  FFMA.FTZ R54, R87, R54, R88 ;  /* 0x0000003657367223 */ /* 0x000fe20000010058 */
[----:B------:R-:W-:Y:S02]  /*12030*/  HADD2.F32 R94, -RZ, R18.H1_H1 ;  /* 0x30000012ff5e7230 */ /* 0x000fe40000004100 */
[----:B------:R-:W-:Y:S01]  /*12040*/  FMUL.FTZ R71, R77, R100 ;  /* 0x000000644d477220 */ /* 0x000fe20000410000 */
[----:B------:R-:W-:Y:S02]  /*12050*/  HADD2.F32 R96, -RZ, R34.H1_H1 ;  /* 0x30000022ff607230 */ /* 0x000fe40000004100 */
[----:B------:R-:W-:Y:S01]  /*12060*/  FFMA.FTZ R73, R89, R90, R92 ;  /* 0x0000005a59497223 */ /* 0x000fe2000001005c */
[----:B------:R-:W-:Y:S01]  /*12070*/  HADD2.F32 R85, -RZ, R17.H1_H1 ;  /* 0x30000011ff557230 */ /* 0x000fe20000004100 */
[----:B------:R-:W-:Y:S01]  /*12080*/  UIMAD UR4, UR4, UR22, URZ ;  /* 0x00000016040472a4 */ /* 0x000fe2000f8e02ff */
[----:B------:R-:W-:-:S02]  /*12090*/  HADD2.F32 R89, -RZ, R35.H1_H1 ;  /* 0x30000023ff597230 */ /* 0x000fc40000004100 */
[----:B------:R-:W-:Y:S01]  /*120a0*/  FFMA.FTZ R86, R91, R94, R96 ;  /* 0x0000005e5b567223 */ /* 0x000fe20000010060 */
[----:B------:R-:W-:Y:S02]  /*120b0*/  HADD2.F32 R88, -RZ, R12.H1_H1 ;  /* 0x3000000cff587230 */ /* 0x000fe40000004100 */
[C---:B------:R-:W-:Y:S01]  /*120c0*/  FMUL.FTZ R69, R77.reuse, R102 ;  /* 0x000000664d457220 */ /* 0x040fe20000410000 */
[----:B------:R-:W-:Y:S02]  /*120d0*/  HADD2.F32 R92, -RZ, R28.H1_H1 ;  /* 0x3000001cff5c7230 */ /* 0x000fe40000004100 */
[----:B------:R-:W-:Y:S01]  /*120e0*/  FFMA.FTZ R90, R76, R85, R89 ;  /* 0x000000554c5a7223 */ /* 0x000fe20000010059 */
[----:B------:R-:W-:Y:S02]  /*120f0*/  HADD2.F32 R98, -RZ, R17.H0_H0 ;  /* 0x20000011ff627230 */ /* 0x000fe40000004100 */
[----:B------:R-:W-:Y:S01]  /*12100*/  FMUL.FTZ R55, R77, R104 ;  /* 0x000000684d377220 */ /* 0x000fe20000410000 */
[----:B------:R-:W-:-:S02]  /*12110*/  HADD2.F32 R100, -RZ, R35.H0_H0 ;  /* 0x20000023ff647230 */ /* 0x000fc40000004100 */
[----:B------:R-:W-:Y:S01]  /*12120*/  FFMA.FTZ R88, R79, R88, R92 ;  /* 0x000000584f587223 */ /* 0x000fe2000001005c */
[----:B------:R-:W-:Y:S02]  /*12130*/  HADD2.F32 R95, -RZ, R11.H0_H0 ;  /* 0x2000000bff5f7230 */ /* 0x000fe40000004100 */
[----:B------:R-:W-:Y:S01]  /*12140*/  FMUL.FTZ R53, R77, R106 ;  /* 0x0000006a4d357220 */ /* 0x000fe20000410000 */
[----:B------:R-:W-:Y:S02]  /*12150*/  HADD2.F32 R97, -RZ, R29.H0_H0 ;  /* 0x2000001dff617230 */ /* 0x000fe40000004100 */
[----:B------:R-:W-:Y:S01]  /*12160*/  FFMA.FTZ R87, R93, R98, R100 ;  /* 0x000000625d577223 */ /* 0x000fe20000010064 */
[----:B------:R-:W-:Y:S01]  /*12170*/  HADD2.F32 R94, -RZ, R11.H1_H1 ;  /* 0x3000000bff5e7230 */ /* 0x000fe20000004100 */
[----:B------:R-:W-:Y:S01]  /*12180*/  USHF.R.S32.HI UR5, URZ, 0x1f, UR4 ;  /* 0x0000001fff057899 */ /* 0x000fe20008011404 */
[----:B------:R-:W-:Y:S02]  /*12190*/  HADD2.F32 R96, -RZ, R29.H1_H1 ;  /* 0x3000001dff607230 */ /* 0x000fe40000004100 */
[----:B------:R-:W-:Y:S01]  /*121a0*/  FFMA.FTZ R89, R80, R95, R97 ;  /* 0x0000005f50597223 */ /* 0x000fe20000010061 */
[----:B------:R-:W-:Y:S01]  /*121b0*/  HADD2.F32 R91, -RZ, R12.H0_H0 ;  /* 0x2000000cff5b7230 */ /* 0x000fe20000004100 */
[----:B------:R-:W-:Y:S01]  /*121c0*/  ULEA.HI UR5, UR5, UR4, URZ, 0x3 ;  /* 0x0000000405057291 */ /* 0x000fe2000f8f18ff */
[----:B------:R-:W-:-:S02]  /*121d0*/  HADD2.F32 R93, -RZ, R28.H0_H0 ;  /* 0x2000001cff5d7230 */ /* 0x000fc40000004100 */
        /* <DEDUP_REMOVED lines=9> */
[----:B------:R-:W-:Y:S01]  /*12270*/  HADD2.F32 R96, -RZ, R9.H0_H0 ;  /* 0x20000009ff607230 */ /* 0x000fe20000004100 */
[----:B------:R-:W0:Y:S01]  /*12280*/  LDC.64 R80, c[0x0][0x428] ;  /* 0x00010a00ff507b82 */ /* 0x000e220000000a00 */
[----:B------:R-:W-:Y:S02]  /*12290*/  HADD2.F32 R98, -RZ, R31.H0_H0 ;  /* 0x2000001fff627230 */ /* 0x000fe40000004100 */
[----:B------:R-:W-:Y:S01]  /*122a0*/  FFMA.FTZ R75, R75, R76, R78 ;  /* 0x0000004c4b4b7223 */ /* 0x000fe2000001004e */
        /* <DEDUP_REMOVED lines=12> */
[----:B------:R-:W-:-:S02]  /*12370*/  HADD2.F32 R53, -RZ, R4.H1_H1 ;  /* 0x30000004ff357230 */ /* 0x000fc40000004100 */
[----:B------:R-:W-:Y:S01]  /*12380*/  FMUL.FTZ R45, R77, R118 ;  /* 0x000000764d2d7220 */ /* 0x000fe20000410000 */
        /* <DEDUP_REMOVED lines=10> */
[----:B------:R-:W-:Y:S02]  /*12430*/  HADD2.F32 R53, -RZ, R2.H1_H1 ;  /* 0x30000002ff357230 */ /* 0x000fe40000004100 */
[----:B------:R-:W-:Y:S01]  /*12440*/  FMUL.FTZ R77, R77, R120 ;  /* 0x000000784d4d7220 */ /* 0x000fe20000410000 */
[----:B------:R-:W-:Y:S02]  /*12450*/  HADD2.F32 R55, -RZ, R26.H1_H1 ;  /* 0x3000001aff377230 */ /* 0x000fe40000004100 */
[----:B------:R-:W-:Y:S01]  /*12460*/  FFMA.FTZ R93, R48, R93, R95 ;  /* 0x0000005d305d7223 */ /* 0x000fe2000001005f */
[--C-:B------:R-:W-:Y:S01]  /*12470*/  HADD2.F32 R48, -RZ, R0.reuse.H0_H0 ;  /* 0x20000000ff307230 */ /* 0x100fe20000004100 */
[----:B------:R-:W-:Y:S01]  /*12480*/  F2FP.F16.F32.PACK_AB R44, R49, R44 ;  /* 0x0000002c312c723e */ /* 0x000fe200000000ff */
[--C-:B------:R-:W-:Y:S02]  /*12490*/  HADD2.F32 R50, -RZ, R27.reuse.H0_H0 ;  /* 0x2000001bff327230 */ /* 0x100fe40000004100 */
[----:B------:R-:W-:Y:S01]  /*124a0*/  FFMA.FTZ R100, R46, R53, R55 ;  /* 0x000000352e647223 */ /* 0x000fe20000010037 */
[----:B------:R-:W-:Y:S01]  /*124b0*/  HADD2.F32 R76, -RZ, R0.H1_H1 ;  /* 0x30000000ff4c7230 */ /* 0x000fe20000004100 */
[----:B------:R-:W-:Y:S01]  /*124c0*/  IADD3 R53, PT, PT, R47, 0x100, RZ ;  /* 0x000001002f357810 */ /* 0x000fe20007ffe0ff */
[----:B------:R-:W-:-:S02]  /*124d0*/  HADD2.F32 R78, -RZ, R27.H1_H1 ;  /* 0x3000001bff4e7230 */ /* 0x000fc40000004100 */
[----:B------:R-:W-:Y:S01]  /*124e0*/  FFMA.FTZ R55, R45, R48, R50 ;  /* 0x000000302d377223 */ /* 0x000fe20000010032 */
[----:B------:R-:W-:Y:S01]  /*124f0*/  VIADD R79, R47, 0x80 ;  /* 0x000000802f4f7836 */ /* 0x000fe20000000000 */
[----:B------:R-:W-:Y:S01]  /*12500*/  F2FP.F16.F32.PACK_AB R46, R86, R73 ;  /* 0x00000049562e723e */ /* 0x000fe200000000ff */
[----:B------:R-:W-:Y:S01]  /*12510*/  FFMA.FTZ R102, R77, R76, R78 ;  /* 0x0000004c4d667223 */ /* 0x000fe2000001004e */
[--C-:B0-----:R-:W-:Y:S01]  /*12520*/  IMAD.WIDE.U32 R76, R47, 0x10, R80.reuse ;  /* 0x000000102f4c7825 */ /* 0x101fe200078e0050 */
[----:B------:R-:W-:Y:S02]  /*12530*/  F2FP.F16.F32.PACK_AB R47, R90, R87 ;  /* 0x000000575a2f723e */ /* 0x000fe400000000ff */
[----:B------:R-:W-:Y:S01]  /*12540*/  F2FP.F16.F32.PACK_AB R45, R54, R51 ;  /* 0x00000033362d723e */ /* 0x000fe200000000ff */
[--C-:B------:R-:W-:Y:S01]  /*12550*/  IMAD.WIDE.U32 R78, R79, 0x10, R80.reuse ;  /* 0x000000104f4e7825 */ /* 0x100fe200078e0050 */
[----:B------:R-:W-:Y:S02]  /*12560*/  F2FP.F16.F32.PACK_AB R51, R96, R71 ;  /* 0x000000476033723e */ /* 0x000fe400000000ff */
[----:B------:R-:W-:Y:S01]  /*12570*/  F2FP.F16.F32.PACK_AB R50, R94, R75 ;  /* 0x0000004b5e32723e */ /* 0x000fe200000000ff */
[----:B------:R-:W-:Y:S01]  /*12580*/  IMAD.WIDE.U32 R80, R53, 0x10, R80 ;  /* 0x0000001035507825 */ /* 0x000fe200078e0050 */
[----:B------:R-:W-:Y:S01]  /*12590*/  F2FP.F16.F32.PACK_AB R49, R92, R89 ;  /* 0x000000595c31723e */ /* 0x000fe200000000ff */
[----:B------:R0:W-:Y:S01]  /*125a0*/  STG.E.128 desc[UR12][R76.64], R44 ;  /* 0x0000002c4c007986 */ /* 0x0001e2000c101d0c */
[----:B------:R-:W-:-:S02]  /*125b0*/  F2FP.F16.F32.PACK_AB R48, R88, R85 ;  /* 0x000000555830723e */ /* 0x000fc400000000ff */
[----:B------:R-:W-:Y:S02]  /*125c0*/  F2FP.F16.F32.PACK_AB R55, R102, R55 ;  /* 0x000000376637723e */ /* 0x000fe400000000ff */
[----:B------:R-:W-:Y:S01]  /*125d0*/  F2FP.F16.F32.PACK_AB R54, R100, R93 ;  /* 0x0000005d6436723e */ /* 0x000fe200000000ff */
[----:B------:R0:W-:Y:S01]  /*125e0*/  STG.E.128 desc[UR12][R78.64], R48 ;  /* 0x000000304e007986 */ /* 0x0001e2000c101d0c */
[----:B------:R-:W-:Y:S02]  /*125f0*/  F2FP.F16.F32.PACK_AB R53, R98, R91 ;  /* 0x0000005b6235723e */ /* 0x000fe400000000ff */
[----:B------:R-:W-:-:S05]  /*12600*/  F2FP.F16.F32.PACK_AB R52, R52, R69 ;  /* 0x000000453434723e */ /* 0x000fca00000000ff */
[----:B------:R0:W-:Y:S02]  /*12610*/  STG.E.128 desc[UR12][R80.64], R52 ;  /* 0x0000003450007986 */ /* 0x0001e4000c101d0c */
.L_x_4081:
[----:B------:R-:W-:Y:S02]  /*12620*/  UIADD3 UR7, UPT, UPT, UR7, UR20, URZ ;  /* 0x0000001407077290 */ /* 0x000fe4000fffe0ff */
[----:B------:R-:W-:Y:S02]  /*12630*/  UPLOP3.LUT UP0, UPT, UPT, UPT, UP0, 0x40, 0x4 ;  /* 0x000000000004789c */ /* 0x000fe40003f0e800 */
[----:B------:R-:W-:-:S09]  /*12640*/  UISETP.GE.AND UP1, UPT, UR7, UR21, UPT ;  /* 0x000000150700728c */ /* 0x000fd2000bf26270 */
[----:B------:R-:W-:Y:S05]  /*12650*/  BRA.U !UP1, `(.L_x_4082) ;  /* 0xfffffee509547547 */ /* 0x000fea000b83ffff */
[----:B------:R-:W-:Y:S05]  /*12660*/  EXIT ;  /* 0x000000000000794d */ /* 0x000fea0003800000 */
.L_x_4083:
        /* <DEDUP_REMOVED lines=9> */
.L_x_20762:


//--------------------- .text._ZN10layer_norm13ln_fwd_kernelINS_13Kernel_traitsIf13__nv_bfloat16S2_S2_fjLj3072ELj1ELj1ELj4ELj16ENS_18Kernel_traits_baseILj3072EfS2_S2_S2_fjLj128EEEEELb0ELb0ELb0ELb0EEEvNS_9FwdParamsE --------------------------
	.section	.text._ZN10layer_norm13ln_fwd_kernelINS_13Kernel_traitsIf13__nv_bfloat16S2_S2_fjLj3072ELj1ELj1ELj4ELj16ENS_18Kernel_traits_baseILj3072EfS2_S2_S2_fjLj128EEEEELb0ELb0ELb0ELb0EEEvNS_9FwdParamsE,"ax",@progbits
	.align	128
        .global         _ZN10layer_norm13ln_fwd_kernelINS_13Kernel_traitsIf13__nv_bfloat16S2_S2_fjLj3072ELj1ELj1ELj4ELj16ENS_18Kernel_traits_baseILj3072EfS2_S2_S2_fjLj128EEEEELb0ELb0ELb0ELb0EEEvNS_9FwdParamsE
        .type           _ZN10layer_norm13ln_fwd_kernelINS_13Kernel_traitsIf13__nv_bfloat16S2_S2_fjLj3072ELj1ELj1ELj4ELj16ENS_18Kernel_traits_baseILj3072EfS2_S2_S2_fjLj128EEEEELb0ELb0ELb0ELb0EEEvNS_9FwdParamsE,@function
        .size           _ZN10layer_norm13ln_fwd_kernelINS_13Kernel_traitsIf13__nv_bfloat16S2_S2_fjLj3072ELj1ELj1ELj4ELj16ENS_18Kernel_traits_baseILj3072EfS2_S2_S2_fjLj128EEEEELb0ELb0ELb0ELb0EEEvNS_9FwdParamsE,(.L_x_20763 - _ZN10layer_norm13ln_fwd_kernelINS_13Kernel_traitsIf13__nv_bfloat16S2_S2_fjLj3072ELj1ELj1ELj4ELj16ENS_18Kernel_traits_baseILj3072EfS2_S2_S2_fjLj128EEEEELb0ELb0ELb0ELb0EEEvNS_9FwdParamsE)
        .other          _ZN10layer_norm13ln_fwd_kernelINS_13Kernel_traitsIf13__nv_bfloat16S2_S2_fjLj3072ELj1ELj1ELj4ELj16ENS_18Kernel_traits_baseILj3072EfS2_S2_S2_fjLj128EEEEELb0ELb0ELb0ELb0EEEvNS_9FwdParamsE,@"STO_CUDA_ENTRY STV_DEFAULT"
_ZN10layer_norm13ln_fwd_kernelINS_13Kernel_traitsIf13__nv_bfloat16S2_S2_fjLj3072ELj1ELj1ELj4ELj16ENS_18Kernel_traits_baseILj3072EfS2_S2_S2_fjLj128EEEEELb0ELb0ELb0ELb0EEEvNS_9FwdParamsE:
.text._ZN10layer_norm13ln_fwd_kernelINS_13Kernel_traitsIf13__nv_bfloat16S2_S2_fjLj3072ELj1ELj1ELj4ELj16ENS_18Kernel_traits_baseILj3072EfS2_S2_S2_fjLj128EEEEELb0ELb0ELb0ELb0EEEvNS_9FwdParamsE:
        /* <DEDUP_REMOVED lines=30> */
[----:B------:R-:W-:Y:S02]  /*01e0*/  @P0 LOP3.LUT R7, R7, 0x80, RZ, 0xfc, !PT ;  /* 0x0000008007070812 */ /* 0x000fe400078efcff */
[----:B------:R0:W5:Y:S04]  /*01f0*/  @P0 LDG.E.128 R64, desc[UR8][R4.64+0x10] ;  /* 0x0000100804400981 */ /* 0x000168000c1e1d00 */
[----:B------:R0:W5:Y:S01]  /*0200*/  @P0 LD.E.128 R60, desc[UR8][R8.64] ;  /* 0x00000008083c0980 */ /* 0x000162000c101d00 */
[----:B--2---:R-:W-:-:S03]  /*0210*/  @P1 IMAD.WIDE.U32 R10, R7, 0x20, R10 ;  /* 0x00000020070a1825 */ /* 0x004fc600078e000a */
[----:B------:R0:W5:Y:S04]  /*0220*/  @P0 LD.E.128 R56, desc[UR8][R8.64+0x10] ;  /* 0x0000100808380980 */ /* 0x000168000c101d00 */
[----:B------:R0:W5:Y:S01]  /*0230*/  @P1 LDG.E.128 R52, desc[UR8][R10.64] ;  /* 0x000000080a341981 */ /* 0x000162000c1e1d00 */
[----:B---3--:R-:W-:-:S03]  /*0240*/  @P1 IMAD.WIDE.U32 R12, R7, 0x20, R12 ;  /* 0x00000020070c1825 */ /* 0x008fc600078e000c */
[----:B------:R0:W5:Y:S04]  /*0250*/  @P1 LDG.E.128 R48, desc[UR8][R10.64+0x10] ;  /* 0x000010080a301981 */ /* 0x000168000c1e1d00 */
[----:B------:R0:W5:Y:S04]  /*0260*/  @P1 LD.E.128 R44, desc[UR8][R12.64] ;  /* 0x000000080c2c1980 */ /* 0x000168000c101d00 */
[----:B------:R0:W5:Y:S01]  /*0270*/  @P1 LD.E.128 R40, desc[UR8][R12.64+0x10] ;  /* 0x000010080c281980 */ /* 0x000162000c101d00 */
[----:B------:R-:W-:Y:S02]  /*0280*/  ISETP.GE.U32.AND P0, PT, R6, 0x180, PT ;  /* 0x000001800600780c */ /* 0x000fe40003f06070 */
[----:B------:R-:W-:-:S11]  /*0290*/  @P1 IADD3 R7, PT, PT, R7, 0x80, RZ ;  /* 0x0000008007071810 */ /* 0x000fd60007ffe0ff */
[----:B0-----:R-:W-:Y:S05]  /*02a0*/  @!P0 BRA `(.L_x_4086) ;  /* 0x0000000000988947 */ /* 0x001fea0003800000 */
[----:B------:R-:W0:Y:S08]  /*02b0*/  LDC.64 R4, c[0x0][0x3d0] ;  /* 0x0000f400ff047b82 */ /* 0x000e300000000a00 */
[----:B------:R-:W1:Y:S01]  /*02c0*/  LDC.64 R8, c[0x0][0x438] ;  /* 0x00010e00ff087b82 */ /* 0x000e620000000a00 */
[----:B0-----:R-:W-:-:S05]  /*02d0*/  IMAD.WIDE.U32 R4, R7, 0x20, R4 ;  /* 0x0000002007047825 */ /* 0x001fca00078e0004 */
[----:B------:R0:W5:Y:S01]  /*02e0*/  LDG.E.128 R36, desc[UR8][R4.64] ;  /* 0x0000000804247981 */ /* 0x000162000c1e1d00 */
[----:B-1----:R-:W-:-:S03]  /*02f0*/  IMAD.WIDE.U32 R8, R7, 0x20, R8 ;  /* 0x0000002007087825 */ /* 0x002fc600078e0008 */
[----:B------:R0:W5:Y:S04]  /*0300*/  LDG.E.128 R32, desc[UR8][R4.64+0x10] ;  /* 0x0000100804207981 */ /* 0x000168000c1e1d00 */
[----:B------:R0:W5:Y:S04]  /*0310*/  LD.E.128 R28, desc[UR8][R8.64] ;  /* 0x00000008081c7980 */ /* 0x000168000c101d00 */
[----:B------:R0:W5:Y:S01]  /*0320*/  LD.E.128 R24, desc[UR8][R8.64+0x10] ;  /* 0x0000100808187980 */ /* 0x000162000c101d00 */
[----:B------:R-:W-:Y:S05]  /*0330*/  BRA `(.L_x_4086) ;  /* 0x0000000000747947 */ /* 0x000fea0003800000 */
.L_x_4085:
        /* <DEDUP_REMOVED lines=10> */
[----:B------:R-:W-:Y:S02]  /*03e0*/  @P1 IADD3 R7, PT, PT, R7, 0x80, RZ ;  /* 0x0000008007071810 */ /* 0x000fe40007ffe0ff */
[----:B------:R0:W5:Y:S04]  /*03f0*/  @P0 LDG.E.128 R64, desc[UR8][R8.64+0x10] ;  /* 0x0000100808400981 */ /* 0x000168000c1e1d00 */
[----:B------:R0:W5:Y:S01]  /*0400*/  @P1 LDG.E.128 R52, desc[UR8][R10.64] ;  /* 0x000000080a341981 */ /* 0x000162000c1e1d00 */
[----:B--2---:R-:W-:-:S03]  /*0410*/  @P2 IMAD.WIDE.U32 R4, R7, 0x20, R12 ;  /* 0x0000002007042825 */ /* 0x004fc600078e000c */
[----:B------:R0:W5:Y:S04]  /*0420*/  @P1 LDG.E.128 R48, desc[UR8][R10.64+0x10] ;  /* 0x000010080a301981 */ /* 0x000168000c1e1d00 */
[----:B------:R0:W5:Y:S04]  /*0430*/  @P2 LDG.E.128 R36, desc[UR8][R4.64] ;  /* 0x0000000804242981 */ /* 0x000168000c1e1d00 */
[----:B------:R0:W5:Y:S01]  /*0440*/  @P2 LDG.E.128 R32, desc[UR8][R4.64+0x10] ;  /* 0x0000100804202981 */ /* 0x000162000c1e1d00 */
[----:B------:R-:W-:Y:S02]  /*0450*/  CS2R R42, SRZ ;  /* 0x00000000002a7805 */ /* 0x000fe4000001ff00 */
[----:B------:R-:W-:-:S02]  /*0460*/  CS2R R40, SRZ ;  /* 0x0000000000287805 */ /* 0x000fc4000001ff00 */
[----:B------:R-:W-:Y:S02]  /*0470*/  CS2R R46, SRZ ;  /* 0x00000000002e7805 */ /* 0x000fe4000001ff00 */
[----:B------:R-:W-:Y:S02]  /*0480*/  CS2R R44, SRZ ;  /* 0x00000000002c7805 */ /* 0x000fe4000001ff00 */
[----:B------:R-:W-:Y:S02]  /*0490*/  CS2R R58, SRZ ;  /* 0x00000000003a7805 */ /* 0x000fe4000001ff00 */
[----:B------:R-:W-:Y:S02]  /*04a0*/  CS2R R56, SRZ ;  /* 0x0000000000387805 */ /* 0x000fe4000001ff00 */
[----:B------:R-:W-:Y:S02]  /*04b0*/  CS2R R62, SRZ ;  /* 0x00000000003e7805 */ /* 0x000fe4000001ff00 */
[----:B------:R-:W-:-:S02]  /*04c0*/  CS2R R60, SRZ ;  /* 0x00000000003c7805 */ /* 0x000fc4000001ff00 */
[----:B------:R-:W-:Y:S02]  /*04d0*/  @P2 CS2R R26, SRZ ;  /* 0x00000000001a2805 */ /* 0x000fe4000001ff00 */
[----:B------:R-:W-:Y:S02]  /*04e0*/  @P2 CS2R R24, SRZ ;  /* 0x0000000000182805 */ /* 0x000fe4000001ff00 */
[----:B------:R-:W-:Y:S02]  /*04f0*/  @P2 CS2R R30, SRZ ;  /* 0x00000000001e2805 */ /* 0x000fe4000001ff00 */
[----:B0-----:R-:W-:-:S07]  /*0500*/  @P2 CS2R R28, SRZ ;  /* 0x00000000001c2805 */ /* 0x001fce000001ff00 */
.L_x_4086:
[----:B------:R-:W-:Y:S05]  /*0510*/  BSYNC.RECONVERGENT B0 ;  /* 0x0000000000007941 */ /* 0x000fea0003800200 */
.L_x_4084:
[----:B------:R-:W1:Y:S02]  /*0520*/  LDCU UR4, c[0x0][0x384] ;  /* 0x00007080ff0477ac */ /* 0x000e640008000800 */
[----:B-1----:R-:W-:-:S06]  /*0530*/  UISETP.GE.AND UP1, UPT, UR6, UR4, UPT ;  /* 0x000000040600728c */ /* 0x002fcc000bf26270 */
[----:B------:R-:W-:-:S13]  /*0540*/  PLOP3.LUT P0, PT, PT, PT, UP1, 0x80, 0x8 ;  /* 0x000000000008781c */ /* 0x000fda0003f0f018 */
[----:B------:R-:W-:Y:S05]  /*0550*/  @P0 EXIT ;  /* 0x000000000000094d */ /* 0x000fea0003800000 */
[----:B------:R-:W-:Y:S01]  /*0560*/  SHF.R.S32.HI R3, RZ, 0x3, R3 ;  /* 0x00000003ff037819 */ /* 0x000fe20000011403 */
[----:B------:R-:W-:Y:S01]  /*0570*/  UISETP.NE.U32.AND UP1, UPT, UR10, URZ, UPT ;  /* 0x000000ff0a00728c */ /* 0x000fe2000bf25070 */
[----:B------:R-:W1:Y:S02]  /*0580*/  LDCU UR13, c[0x0][0x388] ;  /* 0x00007100ff0d77ac */ /* 0x000e640008000800 */
[C---:B0-----:R-:W-:Y:S02]  /*0590*/  LOP3.LUT R5, R3.reuse, 0x7f, RZ, 0xc0, !PT ;  /* 0x0000007f03057812 */ /* 0x041fe400078ec0ff */
[----:B------:R-:W-:Y:S01]  /*05a0*/  SHF.L.U32 R3, R3, 0x1, RZ ;  /* 0x0000000103037819 */ /* 0x000fe200000006ff */
[----:B------:R-:W-:Y:S01]  /*05b0*/  UISETP.NE.AND.EX UP1, UPT, UR11, URZ, UPT, UP1 ;  /* 0x000000ff0b00728c */ /* 0x000fe2000bf25310 */
[----:B------:R-:W-:Y:S01]  /*05c0*/  VIADDMNMX R2, R5, -R2, RZ, !PT ;  /* 0x8000000205027246 */ /* 0x000fe200078001ff */
[----:B------:R-:W-:Y:S01]  /*05d0*/  IMAD R0, R0, -0x20, R5 ;  /* 0xffffffe000007824 */ /* 0x000fe200078e0205 */
[----:B------:R-:W-:Y:S01]  /*05e0*/  LOP3.LUT R3, R3, 0xffffff00, RZ, 0xc0, !PT ;  /* 0xffffff0003037812 */ /* 0x000fe200078ec0ff */
[----:B------:R-:W0:Y:S01]  /*05f0*/  LDCU.U8 UR7, c[0x0][0x410] ;  /* 0x00008200ff0777ac */ /* 0x000e220008000000 */
        /* <DEDUP_REMOVED lines=12> */
[----:B-1----:R-:W-:-:S11]  /*06c0*/  UPLOP3.LUT UP2, UPT, UPT, UPT, UPT, 0x40, 0x4 ;  /* 0x000000000004789c */ /* 0x002fd60003f4e870 */
.L_x_4112:
[----:B0123--:R-:W1:Y:S01]  /*06d0*/  @P0 LDC.64 R72, c[0x0][0x3e0] ;  /* 0x0000f800ff480b82 */ /* 0x00fe620000000a00 */
[----:B------:R-:W-:-:S05]  /*06e0*/  MOV R75, UR6 ;  /* 0x00000006004b7c02 */ /* 0x000fca0008000f00 */
[----:B-1----:R-:W-:-:S06]  /*06f0*/  @P0 IMAD.WIDE R72, R75, 0x2, R72 ;  /* 0x000000024b480825 */ /* 0x002fcc00078e0248 */
[----:B------:R-:W2:Y:S01]  /*0700*/  @P0 LDG.E.U16 R72, desc[UR8][R72.64] ;  /* 0x0000000848480981 */ /* 0x000ea2000c1e1500 */
[----:B------:R-:W-:Y:S01]  /*0710*/  UIMAD UR4, UR6, UR13, URZ ;  /* 0x0000000d060472a4 */ /* 0x000fe2000f8e02ff */
[----:B------:R-:W-:Y:S01]  /*0720*/  ISETP.GE.U32.AND P1, PT, R6, 0x80, PT ;  /* 0x000000800600780c */ /* 0x000fe20003f26070 */
[----:B------:R-:W-:Y:S01]  /*0730*/  BSSY.RECONVERGENT B0, `(.L_x_4087) ;  /* 0x0000070000007945 */ /* 0x000fe20003800200 */
[----:B------:R-:W1:Y:S01]  /*0740*/  S2R R83, SR_TID.X ;  /* 0x0000000000537919 */ /* 0x000e620000002100 */
[----:B------:R-:W-:Y:S01]  /*0750*/  USHF.R.S32.HI UR5, URZ, 0x1f, UR4 ;  /* 0x0000001fff057899 */ /* 0x000fe20008011404 */
[----:B------:R-:W-:-:S03]  /*0760*/  HFMA2 R85, -RZ, RZ, 1.875, 0 ;  /* 0x3f800000ff557431 */ /* 0x000fc600000001ff */
[----:B------:R-:W-:-:S06]  /*0770*/  ULEA.HI UR5, UR5, UR4, URZ, 0x3 ;  /* 0x0000000405057291 */ /* 0x000fcc000f8f18ff */
[----:B------:R-:W-:-:S04]  /*0780*/  MOV R0, UR5 ;  /* 0x0000000500007c02 */ /* 0x000fc80008000f00 */
[----:B-1----:R-:W-:-:S04]  /*0790*/  LEA.HI.SX32 R0, R0, R83, 0x1d ;  /* 0x0000005300007211 */ /* 0x002fc800078feaff */
[----:B------:R-:W-:Y:S02]  /*07a0*/  MOV R87, R0 ;  /* 0x0000000000577202 */ /* 0x000fe40000000f00 */
[----:B--2---:R-:W-:Y:S01]  /*07b0*/  @P0 SHF.L.U32 R85, R72, 0x10, RZ ;  /* 0x0000001048550819 */ /* 0x004fe200000006ff */
[----:B------:R-:W-:Y:S06]  /*07c0*/  @!P1 BRA `(.L_x_4088) ;  /* 0x0000000400989947 */ /* 0x000fec0003800000 */
[----:B------:R-:W1:Y:S02]  /*07d0*/  LDC.64 R72, c[0x0][0x390] ;  /* 0x0000e400ff487b82 */ /* 0x000e640000000a00 */
[----:B-1----:R-:W-:-:S06]  /*07e0*/  IMAD.WIDE.U32 R72, R0, 0x10, R72 ;  /* 0x0000001000487825 */ /* 0x002fcc00078e0048 */
[----:B------:R-:W5:Y:S01]  /*07f0*/  LDG.E.128 R72, desc[UR8][R72.64] ;  /* 0x0000000848487981 */ /* 0x000f62000c1e1d00 */
[----:B---3--:R-:W-:-:S04]  /*0800*/  UISETP.NE.U32.AND UP1, UPT, UR16, URZ, UPT ;  /* 0x000000ff1000728c */ /* 0x008fc8000bf25070 */
[----:B------:R-:W-:-:S09]  /*0810*/  UISETP.NE.AND.EX UP1, UPT, UR17, URZ, UPT, UP1 ;  /* 0x000000ff1100728c */ /* 0x000fd2000bf25310 */
[----:B------:R-:W-:Y:S05]  /*0820*/  BRA.U !UP1, `(.L_x_4089) ;  /* 0x0000000109a07547 */ /* 0x000fea000b800000 */
[----:B------:R-:W1:Y:S02]  /*0830*/  LDC.64 R20, c[0x0][0x3a0] ;  /* 0x0000e800ff147b82 */ /* 0x000e640000000a00 */
[----:B-1----:R-:W-:-:S06]  /*0840*/  IMAD.WIDE.U32 R20, R0, 0x10, R20 ;  /* 0x0000001000147825 */ /* 0x002fcc00078e0014 */
[----:B------:R-:W2:Y:S01]  /*0850*/  LDG.E.128 R20, desc[UR8][R20.64] ;  /* 0x0000000814147981 */ /* 0x000ea2000c1e1d00 */
[C---:B-----5:R-:W-:Y:S02]  /*0860*/  SHF.L.U32 R10, R73.reuse, 0x10, RZ ;  /* 0x00000010490a7819 */ /* 0x060fe400000006ff */
[C---:B------:R-:W-:Y:S02]  /*0870*/  SHF.L.U32 R8, R72.reuse, 0x10, RZ ;  /* 0x0000001048087819 */ /* 0x040fe400000006ff */
[----:B------:R-:W-:Y:S02]  /*0880*/  PRMT R73, R73, 0x7632, R73 ;  /* 0x0000763249497816 */ /* 0x000fe40000000049 */
[----:B------:R-:W-:Y:S02]  /*0890*/  PRMT R14, R75, 0x7632, R14 ;  /* 0x000076324b0e7816 */ /* 0x000fe4000000000e */
[----:B------:R-:W-:Y:S02]  /*08a0*/  PRMT R72, R72, 0x7632, R72 ;  /* 0x0000763248487816 */ /* 0x000fe40000000048 */
[----:B------:R-:W-:-:S02]  /*08b0*/  SHF.L.U32 R14, R14, 0x10, RZ ;  /* 0x000000100e0e7819 */ /* 0x000fc400000006ff */
[----:B--2---:R-:W-:Y:S02]  /*08c0*/  SHF.L.U32 R77, R21, 0x10, RZ ;  /* 0x00000010154d7819 */ /* 0x004fe400000006ff */
[----:B------:R-:W-:Y:S02]  /*08d0*/  SHF.L.U32 R3, R20, 0x10, RZ ;  /* 0x0000001014037819 */ /* 0x000fe400000006ff */
[----:B------:R-:W-:Y:S01]  /*08e0*/  SHF.L.U32 R79, R22, 0x10, RZ ;  /* 0x00000010164f7819 */ /* 0x000fe200000006ff */
[-C--:B------:R-:W-:Y:S01]  /*08f0*/  FFMA.FTZ R77, R10, R85.reuse, R77 ;  /* 0x000000550a4d7223 */ /* 0x080fe2000001004d */
[----:B------:R-:W-:Y:S01]  /*0900*/  SHF.L.U32 R10, R74, 0x10, RZ ;  /* 0x000000104a0a7819 */ /* 0x000fe200000006ff */
[-C--:B------:R-:W-:Y:S01]  /*0910*/  FFMA.FTZ R3, R8, R85.reuse, R3 ;  /* 0x0000005508037223 */ /* 0x080fe20000010003 */
[----:B------:R-:W-:Y:S02]  /*0920*/  SHF.L.U32 R8, R75, 0x10, RZ ;  /* 0x000000104b087819 */ /* 0x000fe400000006ff */
[----:B------:R-:W-:Y:S01]  /*0930*/  PRMT R21, R21, 0x7632, R21 ;  /* 0x0000763215157816 */ /* 0x000fe20000000015 */
[----:B------:R-:W-:Y:S01]  /*0940*/  FFMA.FTZ R79, R10, R85, R79 ;  /* 0x000000550a4f7223 */ /* 0x000fe2000001004f */
[----:B------:R-:W-:-:S02]  /*0950*/  PRMT R74, R74, 0x7632, R74 ;  /* 0x000076324a4a7816 */ /* 0x000fc4000000004a */
[----:B------:R-:W-:Y:S02]  /*0960*/  PRMT R10, R20, 0x7632, R10 ;  /* 0x00007632140a7816 */ /* 0x000fe4000000000a */
[----:B------:R-:W-:Y:S02]  /*0970*/  PRMT R12, R22, 0x7632, R12 ;  /* 0x00007632160c7816 */ /* 0x000fe4000000000c */
[C---:B------:R-:W-:Y:S02]  /*0980*/  PRMT R75, R23.reuse, 0x7632, R75 ;  /* 0x00007632174b7816 */ /* 0x040fe4000000004b */
[----:B------:R-:W-:Y:S02]  /*0990*/  SHF.L.U32 R81, R23, 0x10, RZ ;  /* 0x0000001017517819 */ /* 0x000fe400000006ff */
[----:B------:R-:W-:Y:S02]  /*09a0*/  SHF.L.U32 R22, R73, 0x10, RZ ;  /* 0x0000001049167819 */ /* 0x000fe400000006ff */
[----:B------:R-:W-:Y:S01]  /*09b0*/  SHF.L.U32 R23, R21, 0x10, RZ ;  /* 0x0000001015177819 */ /* 0x000fe200000006ff */
[----:B------:R-:W-:Y:S01]  /*09c0*/  FFMA.FTZ R81, R8, R85, R81 ;  /* 0x0000005508517223 */ /* 0x000fe20000010051 */
[----:B------:R-:W-:-:S02]  /*09d0*/  SHF.L.U32 R20, R72, 0x10, RZ ;  /* 0x0000001048147819 */ /* 0x000fc400000006ff */
[----:B------:R-:W-:Y:S02]  /*09e0*/  SHF.L.U32 R74, R74, 0x10, RZ ;  /* 0x000000104a4a7819 */ /* 0x000fe400000006ff */
[----:B------:R-:W-:Y:S02]  /*09f0*/  SHF.L.U32 R75, R75, 0x10, RZ ;  /* 0x000000104b4b7819 */ /* 0x000fe400000006ff */
[----:B------:R-:W-:Y:S02]  /*0a00*/  SHF.L.U32 R73, R12, 0x10, RZ ;  /* 0x000000100c497819 */ /* 0x000fe400000006ff */
[----:B------:R-:W-:Y:S01]  /*0a10*/  SHF.L.U32 R21, R10, 0x10, RZ ;  /* 0x000000100a157819 */ /* 0x000fe200000006ff */
[-C--:B------:R-:W-:Y:S01]  /*0a20*/  FFMA.FTZ R14, R14, R85.reuse, R75 ;  /* 0x000000550e0e7223 */ /* 0x080fe2000001004b */
[-C--:B------:R-:W-:Y:S01]  /*0a30*/  FFMA.FTZ R10, R22, R85.reuse, R23 ;  /* 0x00000055160a7223 */ /* 0x080fe20000010017 */
[-C--:B------:R-:W-:Y:S02]  /*0a40*/  FFMA.FTZ R12, R74, R85.reuse, R73 ;  /* 0x000000554a0c7223 */ /* 0x080fe40000010049 */
[----:B------:R-:W-:Y:S01]  /*0a50*/  FFMA.FTZ R8, R20, R85, R21 ;  /* 0x0000005514087223 */ /* 0x000fe20000010015 */
[----:B------:R-:W-:-:S02]  /*0a60*/  F2FP.BF16.F32.PACK_AB R23, R14, R81 ;  /* 0x000000510e17723e */ /* 0x000fc400000010ff */
[----:B------:R-:W-:Y:S02]  /*0a70*/  F2FP.BF16.F32.PACK_AB R22, R12, R79 ;  /* 0x0000004f0c16723e */ /* 0x000fe400000010ff */
[----:B------:R-:W-:Y:S02]  /*0a80*/  F2FP.BF16.F32.PACK_AB R21, R10, R77 ;  /* 0x0000004d0a15723e */ /* 0x000fe400000010ff */
[----:B------:R-:W-:Y:S01]  /*0a90*/  F2FP.BF16.F32.PACK_AB R20, R8, R3 ;  /* 0x000000030814723e */ /* 0x000fe200000010ff */
[----:B------:R-:W-:Y:S06]  /*0aa0*/  BRA `(.L_x_4090) ;  /* 0x0000000000c47947 */ /* 0x000fec0003800000 */
.L_x_4089:
[----:B----4-:R-:W-:-:S04]  /*0ab0*/  UISETP.NE.U32.AND UP1, UPT, UR18, URZ, UPT ;  /* 0x000000ff1200728c */ /* 0x010fc8000bf25070 */
[----:B------:R-:W-:-:S06]  /*0ac0*/  UISETP.NE.AND.EX UP1, UPT, UR19, URZ, UPT, UP1 ;  /* 0x000000ff1300728c */ /* 0x000fcc000bf25310 */
[----:B------:R-:W-:-:S13]  /*0ad0*/  PLOP3.LUT P0, PT, PT, PT, UP1, 0x80, 0x8 ;  /* 0x000000000008781c */ /* 0x000fda0003f0f018 */
[----:B------:R-:W-:Y:S05]  /*0ae0*/  @!P0 BRA `(.L_x_4091) ;  /* 0x0000000000648947 */ /* 0x000fea0003800000 */
[C---:B-----5:R-:W-:Y:S02]  /*0af0*/  SHF.L.U32 R12, R73.reuse, 0x10, RZ ;  /* 0x00000010490c7819 */ /* 0x060fe400000006ff */
[----:B------:R-:W-:Y:S02]  /*0b00*/  PRMT R8, R72, 0x7632, R8 ;  /* 0x0000763248087816 */ /* 0x000fe40000000008 */
[----:B------:R-:W-:Y:S01]  /*0b10*/  PRMT R10, R73, 0x7632, R10 ;  /* 0x00007632490a7816 */ /* 0x000fe2000000000a */
[----:B------:R-:W-:Y:S01]  /*0b20*/  FMUL.FTZ R77, R12, R85 ;  /* 0x000000550c4d7220 */ /* 0x000fe20000410000 */
[----:B------:R-:W-:Y:S02]  /*0b30*/  PRMT R14, R74, 0x7632, R14 ;  /* 0x000076324a0e7816 */ /* 0x000fe4000000000e */
[----:B------:R-:W-:Y:S02]  /*0b40*/  PRMT R20, R75, 0x7632, R20 ;  /* 0x000076324b147816 */ /* 0x000fe40000000014 */
        /* <DEDUP_REMOVED lines=12> */
[----:B------:R-:W-:Y:S01]  /*0c10*/  FMUL.FTZ R12, R12, R85 ;  /* 0x000000550c0c7220 */ /* 0x000fe20000410000 */
[----:B------:R-:W-:Y:S01]  /*0c20*/  F2FP.BF16.F32.PACK_AB R20, R8, R3 ;  /* 0x000000030814723e */ /* 0x000fe200000010ff */
[----:B------:R-:W-:Y:S01]  /*0c30*/  FMUL.FTZ R10, R10, R85 ;  /* 0x000000550a0a7220 */ /* 0x000fe20000410000 */
[----:B------:R-:W-:Y:S02]  /*0c40*/  F2FP.BF16.F32.PACK_AB R23, R14, R81 ;  /* 0x000000510e17723e */ /* 0x000fe400000010ff */
[----:B------:R-:W-:Y:S02]  /*0c50*/  F2FP.BF16.F32.PACK_AB R22, R12, R79 ;  /* 0x0000004f0c16723e */ /* 0x000fe400000010ff */
[----:B------:R-:W-:Y:S01]  /*0c60*/  F2FP.BF16.F32.PACK_AB R21, R10, R77 ;  /* 0x0000004d0a15723e */ /* 0x000fe200000010ff */
[----:B------:R-:W-:Y:S06]  /*0c70*/  BRA `(.L_x_4090) ;  /* 0x0000000000507947 */ /* 0x000fec0003800000 */
.L_x_4091:
[C---:B-----5:R-:W-:Y:S02]  /*0c80*/  PRMT R8, R72.reuse, 0x7632, R8 ;  /* 0x0000763248087816 */ /* 0x060fe40000000008 */
[----:B------:R-:W-:Y:S02]  /*0c90*/  SHF.L.U32 R72, R72, 0x10, RZ ;  /* 0x0000001048487819 */ /* 0x000fe400000006ff */
[C---:B------:R-:W-:Y:S02]  /*0ca0*/  PRMT R10, R73.reuse, 0x7632, R10 ;  /* 0x00007632490a7816 */ /* 0x040fe4000000000a */
[----:B------:R-:W-:Y:S01]  /*0cb0*/  SHF.L.U32 R12, R73, 0x10, RZ ;  /* 0x00000010490c7819 */ /* 0x000fe200000006ff */
[-C--:B------:R-:W-:Y:S01]  /*0cc0*/  FMUL.FTZ R3, R72, R85.reuse ;  /* 0x0000005548037220 */ /* 0x080fe20000410000 */
[----:B------:R-:W-:Y:S02]  /*0cd0*/  PRMT R14, R74, 0x7632, R14 ;  /* 0x000076324a0e7816 */ /* 0x000fe4000000000e */
        /* <DEDUP_REMOVED lines=14> */
.L_x_4090:
[----:B------:R-:W1:Y:S01]  /*0dc0*/  @UP0 LDCU.64 UR4, c[0x0][0x3a8] ;  /* 0x00007500ff0407ac */ /* 0x000e620008000a00 */
[----:B------:R-:W-:Y:S01]  /*0dd0*/  PLOP3.LUT P2, PT, PT, PT, UP0, 0x80, 0x8 ;  /* 0x000000000008781c */ /* 0x000fe20003f4f008 */
[----:B------:R-:W-:Y:S01]  /*0de0*/  HFMA2 R73, -RZ, RZ, 0, 9.5367431640625e-07 ;  /* 0x00000010ff497431 */ /* 0x000fe200000001ff */
[----:B------:R-:W-:Y:S02]  /*0df0*/  PLOP3.LUT P3, PT, PT, PT, UP0, 0x80, 0x8 ;  /* 0x000000000008781c */ /* 0x000fe40003f6f008 */
[----:B------:R-:W-:-:S09]  /*0e00*/  IADD3 R87, PT, PT, R0, 0x80, RZ ;  /* 0x0000008000577810 */ /* 0x000fd20007ffe0ff */
[----:B-1----:R-:W-:-:S05]  /*0e10*/  @P2 IMAD.WIDE.U32 R72, R0, R73, UR4 ;  /* 0x0000000400482e25 */ /* 0x002fca000f8e0049 */
[----:B------:R1:W-:Y:S02]  /*0e20*/  @P3 STG.E.128 desc[UR8][R72.64], R20 ;  /* 0x0000001448003986 */ /* 0x0003e4000c101d08 */
.L_x_4088:
[----:B0--34-:R-:W-:Y:S05]  /*0e30*/  BSYNC.RECONVERGENT B0 ;  /* 0x0000000000007941 */ /* 0x019fea0003800200 */
.L_x_4087:
[----:B------:R-:W-:Y:S01]  /*0e40*/  ISETP.GE.U32.AND P2, PT, R6, 0x100, PT ;  /* 0x000001000600780c */ /* 0x000fe20003f46070 */
[----:B------:R-:W-:-:S12]  /*0e50*/  BSSY.RECONVERGENT B0, `(.L_x_4092) ;  /* 0x0000067000007945 */ /* 0x000fd80003800200 */
[----:B------:R-:W-:Y:S05]  /*0e60*/  @!P2 BRA `(.L_x_4093) ;  /* 0x000000040094a947 */ /* 0x000fea0003800000 */
[----:B-1----:R-:W0:Y:S02]  /*0e70*/  LDC.64 R72, c[0x0][0x390] ;  /* 0x0000e400ff487b82 */ /* 0x002e240000000a00 */
        /* <DEDUP_REMOVED lines=8> */
[C---:B-----5:R-:W-:Y:S02]  /*0f00*/  SHF.L.U32 R18, R73.reuse, 0x10, RZ ;  /* 0x0000001049127819 */ /* 0x060fe400000006ff */
[C---:B------:R-:W-:Y:S02]  /*0f10*/  SHF.L.U32 R16, R72.reuse, 0x10, RZ ;  /* 0x0000001048107819 */ /* 0x040fe400000006ff */
[----:B------:R-:W-:Y:S02]  /*0f20*/  PRMT R73, R73, 0x7632, R73 ;  /* 0x0000763249497816 */ /* 0x000fe40000000049 */
[----:B------:R-:W-:-:S04]  /*0f30*/  PRMT R72, R72, 0x7632, R72 ;  /* 0x0000763248487816 */ /* 0x000fc80000000048 */
[----:B------:R-:W-:Y:S02]  /*0f40*/  SHF.L.U32 R72, R72, 0x10, RZ ;  /* 0x0000001048487819 */ /* 0x000fe400000006ff */
[----:B--2---:R-:W-:Y:S02]  /*0f50*/  SHF.L.U32 R7, R21, 0x10, RZ ;  /* 0x0000001015077819 */ /* 0x004fe400000006ff */
[----:B------:R-:W-:Y:S02]  /*0f60*/  SHF.L.U32 R5, R20, 0x10, RZ ;  /* 0x0000001014057819 */ /* 0x000fe400000006ff */
[----:B------:R-:W-:Y:S01]  /*0f70*/  SHF.L.U32 R11, R23, 0x10, RZ ;  /* 0x00000010170b7819 */ /* 0x000fe200000006ff */
[-C--:B------:R-:W-:Y:S01]  /*0f80*/  FFMA.FTZ R7, R18, R85.reuse, R7 ;  /* 0x0000005512077223 */ /* 0x080fe20000010007 */
[C---:B------:R-:W-:Y:S01]  /*0f90*/  SHF.L.U32 R18, R75.reuse, 0x10, RZ ;  /* 0x000000104b127819 */ /* 0x040fe200000006ff */
[----:B------:R-:W-:Y:S01]  /*0fa0*/  FFMA.FTZ R5, R16, R85, R5 ;  /* 0x0000005510057223 */ /* 0x000fe20000010005 */
[----:B------:R-:W-:-:S02]  /*0fb0*/  PRMT R75, R75, 0x7632, R75 ;  /* 0x000076324b4b7816 */ /* 0x000fc4000000004b */
[----:B------:R-:W-:Y:S01]  /*0fc0*/  PRMT R23, R23, 0x7632, R23 ;  /* 0x0000763217177816 */ /* 0x000fe20000000017 */
[-C--:B------:R-:W-:Y:S01]  /*0fd0*/  FFMA.FTZ R11, R18, R85.reuse, R11 ;  /* 0x00000055120b7223 */ /* 0x080fe2000001000b */
[----:B------:R-:W-:Y:S02]  /*0fe0*/  SHF.L.U32 R16, R74, 0x10, RZ ;  /* 0x000000104a107819 */ /* 0x000fe400000006ff */
[----:B------:R-:W-:Y:S02]  /*0ff0*/  SHF.L.U32 R9, R22, 0x10, RZ ;  /* 0x0000001016097819 */ /* 0x000fe400000006ff */
[----:B------:R-:W-:Y:S02]  /*1000*/  PRMT R21, R21, 0x7632, R21 ;  /* 0x0000763215157816 */ /* 0x000fe40000000015 */
[----:B------:R-:W-:Y:S01]  /*1010*/  PRMT R74, R74, 0x7632, R74 ;  /* 0x000076324a4a7816 */ /* 0x000fe2000000004a */
[----:B------:R-:W-:Y:S01]  /*1020*/  FFMA.FTZ R9, R16, R85, R9 ;  /* 0x0000005510097223 */ /* 0x000fe20000010009 */
[----:B------:R-:W-:-:S02]  /*1030*/  PRMT R20, R20, 0x7632, R20 ;  /* 0x0000763214147816 */ /* 0x000fc40000000014 */
[----:B------:R-:W-:Y:S02]  /*1040*/  PRMT R22, R22, 0x7632, R22 ;  /* 0x0000763216167816 */ /* 0x000fe40000000016 */
[----:B------:R-:W-:Y:S02]  /*1050*/  SHF.L.U32 R78, R75, 0x10, RZ ;  /* 0x000000104b4e7819 */ /* 0x000fe400000006ff */
[----:B------:R-:W-:Y:S02]  /*1060*/  SHF.L.U32 R75, R23, 0x10, RZ ;  /* 0x00000010174b7819 */ /* 0x000fe400000006ff */
[----:B------:R-:W-:Y:S02]  /*1070*/  SHF.L.U32 R18, R73, 0x10, RZ ;  /* 0x0000001049127819 */ /* 0x000fe400000006ff */
[----:B------:R-:W-:Y:S01]  /*1080*/  SHF.L.U32 R23, R21, 0x10, RZ ;  /* 0x0000001015177819 */ /* 0x000fe200000006ff */
[----:B------:R-:W-:Y:S01]  /*1090*/  FFMA.FTZ R78, R78, R85, R75 ;  /* 0x000000554e4e7223 */ /* 0x000fe2000001004b */
[----:B------:R-:W-:-:S02]  /*10a0*/  SHF.L.U32 R74, R74, 0x10, RZ ;  /* 0x000000104a4a7819 */ /* 0x000fc400000006ff */
[----:B------:R-:W-:Y:S01]  /*10b0*/  SHF.L.U32 R73, R22, 0x10, RZ ;  /* 0x0000001016497819 */ /* 0x000fe200000006ff */
[----:B------:R-:W-:Y:S01]  /*10c0*/  FFMA.FTZ R18, R18, R85, R23 ;  /* 0x0000005512127223 */ /* 0x000fe20000010017 */
[----:B------:R-:W-:Y:S02]  /*10d0*/  SHF.L.U32 R21, R20, 0x10, RZ ;  /* 0x0000001014157819 */ /* 0x000fe400000006ff */
[----:B------:R-:W-:Y:S01]  /*10e0*/  F2FP.BF16.F32.PACK_AB R23, R78, R11 ;  /* 0x0000000b4e17723e */ /* 0x000fe200000010ff */
[-C--:B------:R-:W-:Y:S02]  /*10f0*/  FFMA.FTZ R76, R74, R85.reuse, R73 ;  /* 0x000000554a4c7223 */ /* 0x080fe40000010049 */
[----:B------:R-:W-:Y:S01]  /*1100*/  FFMA.FTZ R16, R72, R85, R21 ;  /* 0x0000005548107223 */ /* 0x000fe20000010015 */
[----:B------:R-:W-:Y:S02]  /*1110*/  F2FP.BF16.F32.PACK_AB R21, R18, R7 ;  /* 0x000000071215723e */ /* 0x000fe400000010ff */
[----:B------:R-:W-:-:S02]  /*1120*/  F2FP.BF16.F32.PACK_AB R22, R76, R9 ;  /* 0x000000094c16723e */ /* 0x000fc400000010ff */
[----:B------:R-:W-:Y:S01]  /*1130*/  F2FP.BF16.F32.PACK_AB R20, R16, R5 ;  /* 0x000000051014723e */ /* 0x000fe200000010ff */
[----:B------:R-:W-:Y:S06]  /*1140*/  BRA `(.L_x_4095) ;  /* 0x0000000000c07947 */ /* 0x000fec0003800000 */
.L_x_4094:
[----:B------:R-:W-:-:S04]  /*1150*/  UISETP.NE.U32.AND UP1, UPT, UR18, URZ, UPT ;  /* 0x000000ff1200728c */ /* 0x000fc8000bf25070 */
[----:B------:R-:W-:-:S09]  /*1160*/  UISETP.NE.AND.EX UP1, UPT, UR19, URZ, UPT, UP1 ;  /* 0x000000ff1300728c */ /* 0x000fd2000bf25310 */
[----:B------:R-:W-:Y:S05]  /*1170*/  BRA.U UP1, `(.L_x_4096) ;  /* 0x0000000101547547 */ /* 0x000fea000b800000 */
[C---:B-----5:R-:W-:Y:S02]  /*1180*/  PRMT R7, R72.reuse, 0x7632, R7 ;  /* 0x0000763248077816 */ /* 0x060fe40000000007 */
[----:B------:R-:W-:Y:S02]  /*1190*/  SHF.L.U32 R72, R72, 0x10, RZ ;  /* 0x0000001048487819 */ /* 0x000fe400000006ff */
[C---:B------:R-:W-:Y:S02]  /*11a0*/  SHF.L.U32 R18, R73.reuse, 0x10, RZ ;  /* 0x0000001049127819 */ /* 0x040fe400000006ff */
[----:B------:R-:W-:Y:S01]  /*11b0*/  PRMT R9, R73, 0x7632, R9 ;  /* 0x0000763249097816 */ /* 0x000fe20000000009 */
[----:B------:R-:W-:Y:S01]  /*11c0*/  FMUL.FTZ R5, R72, R85 ;  /* 0x0000005548057220 */ /* 0x000fe20000410000 */
[----:B------:R-:W-:Y:S02]  /*11d0*/  PRMT R11, R74, 0x7632, R11 ;  /* 0x000076324a0b7816 */ /* 0x000fe4000000000b */
[----:B------:R-:W-:-:S02]  /*11e0*/  PRMT R73, R75, 0x7632, R73 ;  /* 0x000076324b497816 */ /* 0x000fc40000000049 */
[----:B------:R-:W-:Y:S01]  /*11f0*/  SHF.L.U32 R16, R7, 0x10, RZ ;  /* 0x0000001007107819 */ /* 0x000fe200000006ff */
[-C--:B------:R-:W-:Y:S01]  /*1200*/  FMUL.FTZ R7, R18, R85.reuse ;  /* 0x0000005512077220 */ /* 0x080fe20000410000 */
[----:B------:R-:W-:Y:S02]  /*1210*/  SHF.L.U32 R78, R75, 0x10, RZ ;  /* 0x000000104b4e7819 */ /* 0x000fe400000006ff */
[----:B------:R-:W-:Y:S01]  /*1220*/  SHF.L.U32 R74, R74, 0x10, RZ ;  /* 0x000000104a4a7819 */ /* 0x000fe200000006ff */
[-C--:B------:R-:W-:Y:S01]  /*1230*/  FMUL.FTZ R16, R16, R85.reuse ;  /* 0x0000005510107220 */ /* 0x080fe20000410000 */
[----:B------:R-:W-:Y:S02]  /*1240*/  SHF.L.U32 R18, R9, 0x10, RZ ;  /* 0x0000001009127819 */ /* 0x000fe400000006ff */
[----:B------:R-:W-:Y:S01]  /*1250*/  SHF.L.U32 R76, R11, 0x10, RZ ;  /* 0x000000100b4c7819 */ /* 0x000fe200000006ff */
[-C--:B------:R-:W-:Y:S01]  /*1260*/  FMUL.FTZ R11, R78, R85.reuse ;  /* 0x000000554e0b7220 */ /* 0x080fe20000410000 */
[----:B------:R-:W-:Y:S01]  /*1270*/  SHF.L.U32 R72, R73, 0x10, RZ ;  /* 0x0000001049487819 */ /* 0x000fe200000006ff */
[-C--:B------:R-:W-:Y:S01]  /*1280*/  FMUL.FTZ R9, R74, R85.reuse ;  /* 0x000000554a097220 */ /* 0x080fe20000410000 */
[-C--:B------:R-:W-:Y:S01]  /*1290*/  FMUL.FTZ R18, R18, R85.reuse ;  /* 0x0000005512127220 */ /* 0x080fe20000410000 */
[----:B------:R-:W-:-:S02]  /*12a0*/  FMUL.FTZ R76, R76, R85 ;  /* 0x000000554c4c7220 */ /* 0x000fc40000410000 */
[----:B------:R-:W-:Y:S01]  /*12b0*/  FMUL.FTZ R78, R72, R85 ;  /* 0x00000055484e7220 */ /* 0x000fe20000410000 */
[----:B------:R-:W-:Y:S06]  /*12c0*/  BRA `(.L_x_4095) ;  /* 0x0000000000607947 */ /* 0x000fec0003800000 */
.L_x_4096:
[----:B-----5:R-:W-:Y:S02]  /*12d0*/  PRMT R7, R72, 0x7632, R7 ;  /* 0x0000763248077816 */ /* 0x020fe40000000007 */
[C---:B------:R-:W-:Y:S02]  /*12e0*/  SHF.L.U32 R18, R73.reuse, 0x10, RZ ;  /* 0x0000001049127819 */ /* 0x040fe400000006ff */
[----:B------:R-:W-:Y:S02]  /*12f0*/  PRMT R9, R73, 0x7632, R9 ;  /* 0x0000763249097816 */ /* 0x000fe40000000009 */
[----:B------:R-:W-:Y:S02]  /*1300*/  PRMT R11, R74, 0x7632, R11 ;  /* 0x000076324a0b7816 */ /* 0x000fe4000000000b */
[----:B------:R-:W-:Y:S02]  /*1310*/  PRMT R20, R75, 0x7632, R20 ;  /* 0x000076324b147816 */ /* 0x000fe40000000014 */
[----:B------:R-:W-:Y:S01]  /*1320*/  SHF.L.U32 R16, R7, 0x10, RZ ;  /* 0x0000001007107819 */ /* 0x000fe200000006ff */
[----:B------:R-:W-:Y:S01]  /*1330*/  FMUL.FTZ R7, R18, R85 ;  /* 0x0000005512077220 */ /* 0x000fe20000410000 */
[----:B------:R-:W-:-:S02]  /*1340*/  SHF.L.U32 R72, R72, 0x10, RZ ;  /* 0x0000001048487819 */ /* 0x000fc400000006ff */
[----:B------:R-:W-:Y:S01]  /*1350*/  SHF.L.U32 R74, R74, 0x10, RZ ;  /* 0x000000104a4a7819 */ /* 0x000fe200000006ff */
[-C--:B------:R-:W-:Y:S01]  /*1360*/  FMUL.FTZ R16, R16, R85.reuse ;  /* 0x0000005510107220 */ /* 0x080fe20000410000 */
        /* <DEDUP_REMOVED lines=8> */
[----:B------:R-:W-:Y:S01]  /*13f0*/  FMUL.FTZ R76, R76, R85 ;  /* 0x000000554c4c7220 */ /* 0x000fe20000410000 */
[----:B------:R-:W-:Y:S01]  /*1400*/  F2FP.BF16.F32.PACK_AB R20, R16, R5 ;  /* 0x000000051014723e */ /* 0x000fe200000010ff */
[----:B------:R-:W-:-:S02]  /*1410*/  FMUL.FTZ R18, R18, R85 ;  /* 0x0000005512127220 */ /* 0x000fc40000410000 */
[----:B------:R-:W-:Y:S02]  /*1420*/  F2FP.BF16.F32.PACK_AB R23, R78, R11 ;  /* 0x0000000b4e17723e */ /* 0x000fe400000010ff */
[----:B------:R-:W-:Y:S02]  /*1430*/  F2FP.BF16.F32.PACK_AB R22, R76, R9 ;  /* 0x000000094c16723e */ /* 0x000fe400000010ff */
[----:B------:R-:W-:-:S07]  /*1440*/  F2FP.BF16.F32.PACK_AB R21, R18, R7 ;  /* 0x000000071215723e */ /* 0x000fce00000010ff */
.L_x_4095:
[----:B------:R-:W0:Y:S01]  /*1450*/  @UP0 LDCU.64 UR4, c[0x0][0x3a8] ;  /* 0x00007500ff0407ac */ /* 0x000e220008000a00 */
[----:B------:R-:W-:Y:S02]  /*1460*/  PLOP3.LUT P3, PT, PT, PT, UP0, 0x80, 0x8 ;  /* 0x000000000008781c */ /* 0x000fe40003f6f008 */
[----:B------:R-:W-:Y:S02]  /*1470*/  PLOP3.LUT P4, PT, PT, PT, UP0, 0x80, 0x8 ;  /* 0x000000000008781c */ /* 0x000fe40003f8f008 */
[----:B------:R-:W-:-:S09]  /*1480*/  MOV R72, 0x10 ;  /* 0x0000001000487802 */ /* 0x000fd20000000f00 */
[C---:B0-----:R-:W-:Y:S01]  /*1490*/  @P3 IMAD.WIDE.U32 R72, R87.reuse, R72, UR4 ;  /* 0x0000000457483e25 */ /* 0x041fe2000f8e0048 */
[----:B------:R-:W-:-:S04]  /*14a0*/  IADD3 R87, PT, PT, R87, 0x80, RZ ;  /* 0x0000008057577810 */ /* 0x000fc80007ffe0ff */
[----:B------:R0:W-:Y:S03]  /*14b0*/  @P4 STG.E.128 desc[UR8][R72.64], R20 ;  /* 0x0000001448004986 */ /* 0x0001e6000c101d08 */
.L_x_4093:
[----:B------:R-:W-:Y:S05]  /*14c0*/  BSYNC.RECONVERGENT B0 ;  /* 0x0000000000007941 */ /* 0x000fea0003800200 */
.L_x_4092:
        /* <DEDUP_REMOVED lines=15> */
[----:B------:R-:W-:Y:S02]  /*15c0*/  PRMT R72, R72, 0x7632, R72 ;  /* 0x0000763248487816 */ /* 0x000fe40000000048 */
[----:B------:R-:W-:Y:S02]  /*15d0*/  SHF.L.U32 R86, R75, 0x10, RZ ;  /* 0x000000104b567819 */ /* 0x000fe400000006ff */
[----:B------:R-:W-:-:S02]  /*15e0*/  SHF.L.U32 R72, R72, 0x10, RZ ;  /* 0x0000001048487819 */ /* 0x000fc400000006ff */
[----:B--2---:R-:W-:Y:S02]  /*15f0*/  SHF.L.U32 R19, R23, 0x10, RZ ;  /* 0x0000001017137819 */ /* 0x004fe400000006ff */
[----:B------:R-:W-:Y:S02]  /*1600*/  SHF.L.U32 R13, R20, 0x10, RZ ;  /* 0x00000010140d7819 */ /* 0x000fe400000006ff */
[----:B------:R-:W-:Y:S01]  /*1610*/  SHF.L.U32 R15, R21, 0x10, RZ ;  /* 0x00000010150f7819 */ /* 0x000fe200000006ff */
[-C--:B------:R-:W-:Y:S01]  /*1620*/  FFMA.FTZ R19, R82, R85.reuse, R19 ;  /* 0x0000005552137223 */ /* 0x080fe20000010013 */
[----:B------:R-:W-:Y:S01]  /*1630*/  SHF.L.U32 R82, R73, 0x10, RZ ;  /* 0x0000001049527819 */ /* 0x000fe200000006ff */
[-C--:B------:R-:W-:Y:S01]  /*1640*/  FFMA.FTZ R13, R80, R85.reuse, R13 ;  /* 0x00000055500d7223 */ /* 0x080fe2000001000d */
[----:B------:R-:W-:Y:S02]  /*1650*/  PRMT R23, R23, 0x7632, R23 ;  /* 0x0000763217177816 */ /* 0x000fe40000000017 */
[----:B------:R-:W-:Y:S01]  /*1660*/  SHF.L.U32 R80, R74, 0x10, RZ ;  /* 0x000000104a507819 */ /* 0x000fe200000006ff */
[----:B------:R-:W-:Y:S01]  /*1670*/  FFMA.FTZ R15, R82, R85, R15 ;  /* 0x00000055520f7223 */ /* 0x000fe2000001000f */
[----:B------:R-:W-:-:S02]  /*1680*/  SHF.L.U32 R17, R22, 0x10, RZ ;  /* 0x0000001016117819 */ /* 0x000fc400000006ff */
[----:B------:R-:W-:Y:S02]  /*1690*/  PRMT R73, R73, 0x7632, R73 ;  /* 0x0000763249497816 */ /* 0x000fe40000000049 */
[----:B------:R-:W-:Y:S01]  /*16a0*/  PRMT R21, R21, 0x7632, R21 ;  /* 0x0000763215157816 */ /* 0x000fe20000000015 */
[----:B------:R-:W-:Y:S01]  /*16b0*/  FFMA.FTZ R17, R80, R85, R17 ;  /* 0x0000005550117223 */ /* 0x000fe20000010011 */
[----:B------:R-:W-:Y:S02]  /*16c0*/  PRMT R74, R74, 0x7632, R74 ;  /* 0x000076324a4a7816 */ /* 0x000fe4000000004a */
[----:B------:R-:W-:Y:S02]  /*16d0*/  PRMT R20, R20, 0x7632, R20 ;  /* 0x0000763214147816 */ /* 0x000fe40000000014 */
[----:B------:R-:W-:Y:S02]  /*16e0*/  PRMT R22, R22, 0x7632, R22 ;  /* 0x0000763216167816 */ /* 0x000fe40000000016 */
[----:B------:R-:W-:-:S02]  /*16f0*/  SHF.L.U32 R75, R23, 0x10, RZ ;  /* 0x00000010174b7819 */ /* 0x000fc400000006ff */
[----:B------:R-:W-:Y:S02]  /*1700*/  SHF.L.U32 R82, R73, 0x10, RZ ;  /* 0x0000001049527819 */ /* 0x000fe400000006ff */
[----:B------:R-:W-:Y:S01]  /*1710*/  SHF.L.U32 R23, R21, 0x10, RZ ;  /* 0x0000001015177819 */ /* 0x000fe200000006ff */
[-C--:B------:R-:W-:Y:S01]  /*1720*/  FFMA.FTZ R86, R86, R85.reuse, R75 ;  /* 0x0000005556567223 */ /* 0x080fe2000001004b */
[----:B------:R-:W-:Y:S02]  /*1730*/  SHF.L.U32 R74, R74, 0x10, RZ ;  /* 0x000000104a4a7819 */ /* 0x000fe400000006ff */
[----:B------:R-:W-:Y:S01]  /*1740*/  SHF.L.U32 R73, R22, 0x10, RZ ;  /* 0x0000001016497819 */ /* 0x000fe200000006ff */
[----:B------:R-:W-:Y:S01]  /*1750*/  FFMA.FTZ R82, R82, R85, R23 ;  /* 0x0000005552527223 */ /* 0x000fe20000010017 */
[----:B------:R-:W-:Y:S02]  /*1760*/  SHF.L.U32 R21, R20, 0x10, RZ ;  /* 0x0000001014157819 */ /* 0x000fe400000006ff */
[----:B------:R-:W-:Y:S01]  /*1770*/  F2FP.BF16.F32.PACK_AB R23, R86, R19 ;  /* 0x000000135617723e */ /* 0x000fe200000010ff */
[----:B------:R-:W-:-:S02]  /*1780*/  FFMA.FTZ R84, R74, R85, R73 ;  /* 0x000000554a547223 */ /* 0x000fc40000010049 */
[----:B------:R-:W-:Y:S01]  /*1790*/  FFMA.FTZ R80, R72, R85, R21 ;  /* 0x0000005548507223 */ /* 0x000fe20000010015 */
[----:B------:R-:W-:Y:S02]  /*17a0*/  F2FP.BF16.F32.PACK_AB R21, R82, R15 ;  /* 0x0000000f5215723e */ /* 0x000fe400000010ff */
[----:B------:R-:W-:Y:S02]  /*17b0*/  F2FP.BF16.F32.PACK_AB R22, R84, R17 ;  /* 0x000000115416723e */ /* 0x000fe400000010ff */
[----:B------:R-:W-:Y:S01]  /*17c0*/  F2FP.BF16.F32.PACK_AB R20, R80, R13 ;  /* 0x0000000d5014723e */ /* 0x000fe200000010ff */
[----:B------:R-:W-:Y:S06]  /*17d0*/  BRA `(.L_x_4100) ;  /* 0x0000000000c07947 */ /* 0x000fec0003800000 */
.L_x_4099:
[----:B------:R-:W-:-:S04]  /*17e0*/  UISETP.NE.U32.AND UP1, UPT, UR18, URZ, UPT ;  /* 0x000000ff1200728c */ /* 0x000fc8000bf25070 */
[----:B------:R-:W-:-:S09]  /*17f0*/  UISETP.NE.AND.EX UP1, UPT, UR19, URZ, UPT, UP1 ;  /* 0x000000ff1300728c */ /* 0x000fd2000bf25310 */
[----:B------:R-:W-:Y:S05]  /*1800*/  BRA.U UP1, `(.L_x_4101) ;  /* 0x0000000101547547 */ /* 0x000fea000b800000 */
[----:B-----5:R-:W-:Y:S02]  /*1810*/  SHF.L.U32 R80, R75, 0x10, RZ ;  /* 0x000000104b507819 */ /* 0x020fe400000006ff */
[----:B------:R-:W-:Y:S02]  /*1820*/  PRMT R15, R72, 0x7632, R15 ;  /* 0x00007632480f7816 */ /* 0x000fe4000000000f */
[C---:B------:R-:W-:Y:S01]  /*1830*/  SHF.L.U32 R82, R73.reuse, 0x10, RZ ;  /* 0x0000001049527819 */ /* 0x040fe200000006ff */
[----:B------:R-:W-:Y:S01]  /*1840*/  FMUL.FTZ R19, R80, R85 ;  /* 0x0000005550137220 */ /* 0x000fe20000410000 */
[----:B------:R-:W-:Y:S02]  /*1850*/  PRMT R17, R73, 0x7632, R17 ;  /* 0x0000763249117816 */ /* 0x000fe40000000011 */
[----:B------:R-:W-:Y:S02]  /*1860*/  PRMT R13, R75, 0x7632, R13 ;  /* 0x000076324b0d7816 */ /* 0x000fe4000000000d */
[----:B------:R-:W-:-:S02]  /*1870*/  PRMT R73, R74, 0x7632, R73 ;  /* 0x000076324a497816 */ /* 0x000fc40000000049 */
[----:B------:R-:W-:Y:S01]  /*1880*/  SHF.L.U32 R80, R15, 0x10, RZ ;  /* 0x000000100f507819 */ /* 0x000fe200000006ff */
[-C--:B------:R-:W-:Y:S01]  /*1890*/  FMUL.FTZ R15, R82, R85.reuse ;  /* 0x00000055520f7220 */ /* 0x080fe20000410000 */
        /* <DEDUP_REMOVED lines=12> */
.L_x_4101:
[----:B-----5:R-:W-:Y:S02]  /*1960*/  PRMT R13, R75, 0x7632, R13 ;  /* 0x000076324b0d7816 */ /* 0x020fe4000000000d */
[----:B------:R-:W-:Y:S02]  /*1970*/  PRMT R15, R72, 0x7632, R15 ;  /* 0x00007632480f7816 */ /* 0x000fe4000000000f */
[----:B------:R-:W-:Y:S02]  /*1980*/  PRMT R17, R73, 0x7632, R17 ;  /* 0x0000763249117816 */ /* 0x000fe40000000011 */
[----:B------:R-:W-:Y:S02]  /*1990*/  PRMT R21, R74, 0x7632, R21 ;  /* 0x000076324a157816 */ /* 0x000fe40000000015 */
[----:B------:R-:W-:Y:S02]  /*19a0*/  SHF.L.U32 R22, R75, 0x10, RZ ;  /* 0x000000104b167819 */ /* 0x000fe400000006ff */
[----:B------:R-:W-:-:S02]  /*19b0*/  SHF.L.U32 R72, R72, 0x10, RZ ;  /* 0x0000001048487819 */ /* 0x000fc400000006ff */
        /* <DEDUP_REMOVED lines=18> */
.L_x_4100:
[----:B------:R-:W0:Y:S01]  /*1ae0*/  @UP0 LDCU.64 UR4, c[0x0][0x3a8] ;  /* 0x00007500ff0407ac */ /* 0x000e220008000a00 */
[----:B------:R-:W-:Y:S01]  /*1af0*/  PLOP3.LUT P4, PT, PT, PT, UP0, 0x80, 0x8 ;  /* 0x000000000008781c */ /* 0x000fe20003f8f008 */
[----:B------:R-:W-:Y:S01]  /*1b00*/  HFMA2 R72, -RZ, RZ, 0, 9.5367431640625e-07 ;  /* 0x00000010ff487431 */ /* 0x000fe200000001ff */
[----:B------:R-:W-:-:S11]  /*1b10*/  PLOP3.LUT P5, PT, PT, PT, UP0, 0x80, 0x8 ;  /* 0x000000000008781c */ /* 0x000fd60003faf008 */
[----:B0-----:R-:W-:-:S05]  /*1b20*/  @P4 IMAD.WIDE.U32 R72, R87, R72, UR4 ;  /* 0x0000000457484e25 */ /* 0x001fca000f8e0048 */
[----:B------:R2:W-:Y:S02]  /*1b30*/  @P5 STG.E.128 desc[UR8][R72.64], R20 ;  /* 0x0000001448005986 */ /* 0x0005e4000c101d08 */
.L_x_4098:
[----:B------:R-:W-:Y:S05]  /*1b40*/  BSYNC.RECONVERGENT B0 ;  /* 0x0000000000007941 */ /* 0x000fea0003800200 */
.L_x_4097:
        /* <DEDUP_REMOVED lines=108> */
.L_x_4103:
[----:B------:R-:W-:Y:S05]  /*2210*/  BSYNC.RECONVERGENT B0 ;  /* 0x0000000000007941 */ /* 0x000fea0003800200 */
.L_x_4102:
[----:B------:R-:W-:Y:S01]  /*2220*/  BAR.SYNC.DEFER_BLOCKING 0x0 ;  /* 0x0000000000007b1d */ /* 0x000fe20000010000 */
[----:B------:R-:W-:Y:S02]  /*2230*/  MOV R87, RZ ;  /* 0x000000ff00577202 */ /* 0x000fe40000000f00 */
[----:B0-----:R-:W-:-:S03]  /*2240*/  CS2R R72, SRZ ;  /* 0x0000000000487805 */ /* 0x001fc6000001ff00 */
        /* <DEDUP_REMOVED lines=10> */
.L_x_4105:
[----:B------:R-:W-:Y:S05]  /*22f0*/  BSYNC.RECONVERGENT B0 ;  /* 0x0000000000007941 */ /* 0x000fea0003800200 */
.L_x_4104:
        /* <DEDUP_REMOVED lines=11> */
[----:B------:R-:W-:Y:S02]  /*23b0*/  FMUL.FTZ R88, R88, R88 ;  /* 0x0000005858587220 */ /* 0x000fe40000410000 */
[----:B------:R-:W-:Y:S01]  /*23c0*/  FFMA.FTZ R92, R89, R72, R90 ;  /* 0x00000048595c7223 */ /* 0x000fe2000001005a */
[----:B------:R-:W0:Y:S01]  /*23d0*/  MUFU.RCP R87, R75 ;  /* 0x0000004b00577308 */ /* 0x000e220000001000 */
[----:B------:R-:W-:Y:S02]  /*23e0*/  FMUL.FTZ R90, R88, R89 ;  /* 0x00000059585a7220 */ /* 0x000fe40000410000 */
[----:B------:R-:W1:Y:S02]  /*23f0*/  SHFL.DOWN PT, R88, R73, 0x2, 0x1f ;  /* 0x08401f0049587f89 */ /* 0x000e6400000e0000 */
[----:B------:R-:W-:-:S02]  /*2400*/  FMUL.FTZ R90, R90, R85 ;  /* 0x000000555a5a7220 */ /* 0x000fc40000410000 */
[----:B------:R-:W2:Y:S01]  /*2410*/  SHFL.DOWN PT, R85, R74, 0x1, 0x1f ;  /* 0x08201f004a557f89 */ /* 0x000ea200000e0000 */
[----:B0-----:R-:W-:-:S05]  /*2420*/  FMUL.FTZ R72, R87, R92 ;  /* 0x0000005c57487220 */ /* 0x001fca0000410000 */
[----:B------:R-:W0:Y:S01]  /*2430*/  SHFL.DOWN PT, R89, R72, 0x1, 0x1f ;  /* 0x08201f0048597f89 */ /* 0x000e2200000e0000 */
[----:B-1----:R-:W-:-:S04]  /*2440*/  FADD.FTZ R88, R88, R73 ;  /* 0x0000004958587221 */ /* 0x002fc80000010000 */
[----:B------:R-:W-:Y:S01]  /*2450*/  FFMA.FTZ R87, R87, R90, R88 ;  /* 0x0000005a57577223 */ /* 0x000fe20000010058 */
[-C--:B--2---:R-:W-:Y:S02]  /*2460*/  IADD3 R90, PT, PT, R74, R85.reuse, RZ ;  /* 0x000000554a5a7210 */ /* 0x084fe40007ffe0ff */
[----:B------:R-:W-:Y:S02]  /*2470*/  I2FP.F32.S32 R91, R85 ;  /* 0x00000055005b7245 */ /* 0x000fe40000201400 */
[----:B------:R-:W1:Y:S01]  /*2480*/  SHFL.DOWN PT, R88, R87, 0x1, 0x1f ;  /* 0x08201f0057587f89 */ /* 0x000e6200000e0000 */
[----:B------:R-:W-:-:S04]  /*2490*/  I2FP.F32.S32 R90, R90 ;  /* 0x0000005a005a7245 */ /* 0x000fc80000201400 */
[----:B------:R-:W2:Y:S01]  /*24a0*/  MUFU.RCP R73, R90 ;  /* 0x0000005a00497308 */ /* 0x000ea20000001000 */
[----:B0-----:R-:W-:Y:S01]  /*24b0*/  FADD.FTZ R85, R72, -R89 ;  /* 0x8000005948557221 */ /* 0x001fe20000010000 */
[----:B------:R-:W-:Y:S01]  /*24c0*/  FMUL.FTZ R92, R89, R91 ;  /* 0x0000005b595c7220 */ /* 0x000fe20000410000 */
[----:B------:R-:W-:Y:S02]  /*24d0*/  MOV R89, UR6 ;  /* 0x0000000600597c02 */ /* 0x000fe40008000f00 */
[----:B------:R-:W-:Y:S01]  /*24e0*/  FMUL.FTZ R74, R85, R85 ;  /* 0x00000055554a7220 */ /* 0x000fe20000410000 */
[----:B------:R-:W-:-:S03]  /*24f0*/  FFMA.FTZ R92, R75, R72, R92 ;  /* 0x000000484b5c7223 */ /* 0x000fc6000001005c */
[----:B------:R-:W-:-:S04]  /*2500*/  FMUL.FTZ R74, R75, R74 ;  /* 0x0000004a4b4a7220 */ /* 0x000fc80000410000 */
[----:B------:R-:W-:Y:S01]  /*2510*/  FMUL.FTZ R74, R74, R91 ;  /* 0x0000005b4a4a7220 */ /* 0x000fe20000410000 */
[----:B-1----:R-:W-:Y:S01]  /*2520*/  FADD.FTZ R88, R87, R88 ;  /* 0x0000005857587221 */ /* 0x002fe20000010000 */
        /* <DEDUP_REMOVED lines=20> */
[--C-:B------:R-:W-:Y:S01]  /*2670*/  FADD.FTZ R74, R8, -R83.reuse ;  /* 0x80000053084a7221 */ /* 0x100fe20000010000 */
[--C-:B------:R-:W-:Y:S01]  /*2680*/  FADD.FTZ R88, R79, -R83.reuse ;  /* 0x800000534f587221 */ /* 0x100fe20000010000 */
[----:B------:R-:W-:Y:S01]  /*2690*/  FADD.FTZ R90, R12, -R83 ;  /* 0x800000530c5a7221 */ /* 0x000fe20000010000 */
[C---:B------:R-:W-:Y:S01]  /*26a0*/  FMUL.FTZ R73, R85.reuse, R72 ;  /* 0x0000004855497220 */ /* 0x040fe20000410000 */
[C---:B------:R-:W-:Y:S01]  /*26b0*/  FMUL.FTZ R74, R85.reuse, R74 ;  /* 0x0000004a554a7220 */ /* 0x040fe20000410000 */
[C---:B------:R-:W-:Y:S01]  /*26c0*/  FMUL.FTZ R75, R85.reuse, R88 ;  /* 0x00000058554b7220 */ /* 0x040fe20000410000 */
[----:B------:R-:W-:Y:S01]  /*26d0*/  FMUL.FTZ R90, R85, R90 ;  /* 0x0000005a555a7220 */ /* 0x000fe20000410000 */
[----:B-----5:R-:W-:Y:S01]  /*26e0*/  FFMA.FTZ R72, R73, R68, R60 ;  /* 0x0000004449487223 */ /* 0x020fe2000001003c */
[----:B------:R-:W-:Y:S01]  /*26f0*/  FFMA.FTZ R73, R74, R69, R61 ;  /* 0x000000454a497223 */ /* 0x000fe2000001003d */
[----:B------:R-:W-:Y:S01]  /*2700*/  FADD.FTZ R74, R77, -R83 ;  /* 0x800000534d4a7221 */ /* 0x000fe20000010000 */
[----:B------:R-:W0:Y:S01]  /*2710*/  LDC.64 R88, c[0x0][0x428] ;  /* 0x00010a00ff587b82 */ /* 0x000e220000000a00 */
[----:B------:R-:W-:Y:S01]  /*2720*/  FFMA.FTZ R75, R75, R64, R56 ;  /* 0x000000404b4b7223 */ /* 0x000fe20000010038 */
[----:B------:R-:W-:Y:S01]  /*2730*/  FFMA.FTZ R90, R90, R65, R57 ;  /* 0x000000415a5a7223 */ /* 0x000fe20000010039 */
[----:B------:R-:W-:Y:S01]  /*2740*/  F2FP.BF16.F32.PACK_AB R72, R73, R72 ;  /* 0x000000484948723e */ /* 0x000fe200000010ff */
[----:B------:R-:W-:Y:S01]  /*2750*/  FMUL.FTZ R73, R85, R74 ;  /* 0x0000004a55497220 */ /* 0x000fe20000410000 */
[--C-:B------:R-:W-:Y:S01]  /*2760*/  FADD.FTZ R74, R10, -R83.reuse ;  /* 0x800000530a4a7221 */ /* 0x100fe20000010000 */
[----:B------:R-:W-:-:S02]  /*2770*/  FADD.FTZ R92, R14, -R83 ;  /* 0x800000530e5c7221 */ /* 0x000fc40000010000 */
[----:B------:R-:W-:Y:S01]  /*2780*/  FFMA.FTZ R73, R73, R70, R62 ;  /* 0x0000004649497223 */ /* 0x000fe2000001003e */
[C---:B------:R-:W-:Y:S01]  /*2790*/  FMUL.FTZ R74, R85.reuse, R74 ;  /* 0x0000004a554a7220 */ /* 0x040fe20000410000 */
[----:B------:R-:W-:-:S03]  /*27a0*/  FMUL.FTZ R92, R85, R92 ;  /* 0x0000005c555c7220 */ /* 0x000fc60000410000 */
[----:B------:R-:W-:Y:S01]  /*27b0*/  FFMA.FTZ R74, R74, R71, R63 ;  /* 0x000000474a4a7223 */ /* 0x000fe2000001003f */
[----:B------:R-:W-:-:S04]  /*27c0*/  FFMA.FTZ R92, R92, R67, R59 ;  /* 0x000000435c5c7223 */ /* 0x000fc8000001003b */
[----:B------:R-:W-:Y:S02]  /*27d0*/  F2FP.BF16.F32.PACK_AB R73, R74, R73 ;  /* 0x000000494a49723e */ /* 0x000fe400000010ff */
[----:B------:R-:W-:Y:S01]  /*27e0*/  F2FP.BF16.F32.PACK_AB R74, R90, R75 ;  /* 0x0000004b5a4a723e */ /* 0x000fe200000010ff */
[----:B------:R-:W-:Y:S01]  /*27f0*/  FADD.FTZ R90, R81, -R83 ;  /* 0x80000053515a7221 */ /* 0x000fe20000010000 */
[----:B0-----:R-:W-:-:S04]  /*2800*/  IMAD.WIDE.U32 R88, R0, 0x10, R88 ;  /* 0x0000001000587825 */ /* 0x001fc800078e0058 */
[----:B------:R-:W-:Y:S01]  /*2810*/  FMUL.FTZ R75, R85, R90 ;  /* 0x0000005a554b7220 */ /* 0x000fe20000410000 */
[----:B------:R-:W-:-:S03]  /*2820*/  IADD3 R0, PT, PT, R0, 0x80, RZ ;  /* 0x0000008000007810 */ /* 0x000fc60007ffe0ff */
[----:B------:R-:W-:-:S05]  /*2830*/  FFMA.FTZ R75, R75, R66, R58 ;  /* 0x000000424b4b7223 */ /* 0x000fca000001003a */
[----:B------:R-:W-:-:S05]  /*2840*/  F2FP.BF16.F32.PACK_AB R75, R92, R75 ;  /* 0x0000004b5c4b723e */ /* 0x000fca00000010ff */
[----:B------:R0:W-:Y:S02]  /*2850*/  STG.E.128 desc[UR8][R88.64], R72 ;  /* 0x0000004858007986 */ /* 0x0001e4000c101d08 */
.L_x_4107:
[----:B------:R-:W-:Y:S05]  /*2860*/  BSYNC.RECONVERGENT B0 ;  /* 0x0000000000007941 */ /* 0x000fea0003800200 */
.L_x_4106:
[----:B------:R-:W-:Y:S04]  /*2870*/  BSSY.RECONVERGENT B0, `(.L_x_4108) ;  /* 0x0000022000007945 */ /* 0x000fe80003800200 */
[----:B------:R-:W-:Y:S05]  /*2880*/  @!P2 BRA `(.L_x_4109) ;  /* 0x000000000080a947 */ /* 0x000fea0003800000 */
[--C-:B0-2---:R-:W-:Y:S01]  /*2890*/  FADD.FTZ R72, R5, -R83.reuse ;  /* 0x8000005305487221 */ /* 0x105fe20000010000 */
        /* <DEDUP_REMOVED lines=31> */
.L_x_4109:
[----:B------:R-:W-:Y:S05]  /*2a90*/  BSYNC.RECONVERGENT B0 ;  /* 0x0000000000007941 */ /* 0x000fea0003800200 */
.L_x_4108:
[----:B------:R-:W-:Y:S04]  /*2aa0*/  BSSY.RECONVERGENT B0, `(.L_x_4110) ;  /* 0x0000021000007945 */ /* 0x000fe80003800200 */
[----:B------:R-:W-:Y:S05]  /*2ab0*/  @!P3 BRA `(.L_x_4111) ;  /* 0x00000000007cb947 */ /* 0x000fea0003800000 */
[--C-:B012---:R-:W-:Y:S01]  /*2ac0*/  FADD.FTZ R73, R19, -R83.reuse ;  /* 0x8000005313497221 */ /* 0x107fe20000010000 */
[--C-:B------:R-:W-:Y:S01]  /*2ad0*/  FADD.FTZ R87, R86, -R83.reuse ;  /* 0x8000005356577221 */ /* 0x100fe20000010000 */
[--C-:B------:R-:W-:Y:S01]  /*2ae0*/  FADD.FTZ R72, R13, -R83.reuse ;  /* 0x800000530d487221 */ /* 0x100fe20000010000 */
[--C-:B------:R-:W-:Y:S01]  /*2af0*/  FADD.FTZ R75, R80, -R83.reuse ;  /* 0x80000053504b7221 */ /* 0x100fe20000010000 */
[--C-:B------:R-:W-:Y:S01]  /*2b00*/  FADD.FTZ R92, R15, -R83.reuse ;  /* 0x800000530f5c7221 */ /* 0x100fe20000010000 */
        /* <DEDUP_REMOVED lines=9> */
[C---:B------:R-:W-:Y:S01]  /*2ba0*/  FMUL.FTZ R87, R85.reuse, R88 ;  /* 0x0000005855577220 */ /* 0x040fe20000410000 */
[C---:B------:R-:W-:Y:S01]  /*2bb0*/  FMUL.FTZ R90, R85.reuse, R90 ;  /* 0x0000005a555a7220 */ /* 0x040fe20000410000 */
[C---:B------:R-:W-:Y:S01]  /*2bc0*/  FMUL.FTZ R83, R85.reuse, R92 ;  /* 0x0000005c55537220 */ /* 0x040fe20000410000 */
[----:B------:R-:W-:Y:S01]  /*2bd0*/  FMUL.FTZ R74, R85, R74 ;  /* 0x0000004a554a7220 */ /* 0x000fe20000410000 */
[----:B------:R-:W-:Y:S01]  /*2be0*/  F2FP.BF16.F32.PACK_AB R75, R89, R75 ;  /* 0x0000004b594b723e */ /* 0x000fe200000010ff */
[----:B------:R-:W-:Y:S01]  /*2bf0*/  FFMA.FTZ R85, R73, R36, R28 ;  /* 0x0000002449557223 */ /* 0x000fe2000001001c */
[----:B------:R-:W0:Y:S01]  /*2c00*/  LDC.64 R88, c[0x0][0x428] ;  /* 0x00010a00ff587b82 */ /* 0x000e220000000a00 */
[----:B------:R-:W-:Y:S01]  /*2c10*/  FFMA.FTZ R92, R90, R33, R25 ;  /* 0x000000215a5c7223 */ /* 0x000fe20000010019 */
[----:B------:R-:W-:Y:S01]  /*2c20*/  FFMA.FTZ R73, R83, R38, R30 ;  /* 0x0000002653497223 */ /* 0x000fe2000001001e */
[----:B------:R-:W-:Y:S01]  /*2c30*/  FFMA.FTZ R87, R87, R32, R24 ;  /* 0x0000002057577223 */ /* 0x000fe20000010018 */
[----:B------:R-:W-:Y:S01]  /*2c40*/  FFMA.FTZ R90, R74, R39, R31 ;  /* 0x000000274a5a7223 */ /* 0x000fe2000001001f */
[----:B------:R-:W-:-:S03]  /*2c50*/  FFMA.FTZ R72, R72, R37, R29 ;  /* 0x0000002548487223 */ /* 0x000fc6000001001d */
[----:B------:R-:W-:Y:S02]  /*2c60*/  F2FP.BF16.F32.PACK_AB R74, R92, R87 ;  /* 0x000000575c4a723e */ /* 0x000fe400000010ff */
[----:B------:R-:W-:Y:S02]  /*2c70*/  F2FP.BF16.F32.PACK_AB R73, R90, R73 ;  /* 0x000000495a49723e */ /* 0x000fe400000010ff */
[----:B------:R-:W-:Y:S01]  /*2c80*/  F2FP.BF16.F32.PACK_AB R72, R72, R85 ;  /* 0x000000554848723e */ /* 0x000fe200000010ff */
[----:B0-----:R-:W-:-:S05]  /*2c90*/  IMAD.WIDE.U32 R88, R0, 0x10, R88 ;  /* 0x0000001000587825 */ /* 0x001fca00078e0058 */
[----:B------:R3:W-:Y:S02]  /*2ca0*/  STG.E.128 desc[UR8][R88.64], R72 ;  /* 0x0000004858007986 */ /* 0x0007e4000c101d08 */
.L_x_4111:
[----:B------:R-:W-:Y:S05]  /*2cb0*/  BSYNC.RECONVERGENT B0 ;  /* 0x0000000000007941 */ /* 0x000fea0003800200 */
.L_x_4110:
[----:B------:R-:W-:Y:S02]  /*2cc0*/  UIADD3 UR6, UPT, UPT, UR6, UR14, URZ ;  /* 0x0000000e06067290 */ /* 0x000fe4000fffe0ff */
[----:B------:R-:W-:Y:S02]  /*2cd0*/  UPLOP3.LUT UP2, UPT, UPT, UPT, UP2, 0x40, 0x4 ;  /* 0x000000000004789c */ /* 0x000fe40003f4e820 */
[----:B------:R-:W-:-:S09]  /*2ce0*/  UISETP.GE.AND UP1, UPT, UR6, UR15, UPT ;  /* 0x0000000f0600728c */ /* 0x000fd2000bf26270 */
[----:B------:R-:W-:Y:S05]  /*2cf0*/  BRA.U !UP1, `(.L_x_4112) ;  /* 0xffffffd909747547 */ /* 0x000fea000b83ffff */
[----:B------:R-:W-:Y:S05]  /*2d00*/  EXIT ;  /* 0x000000000000794d */ /* 0x000fea0003800000 */
.L_x_4113:
        /* <DEDUP_REMOVED lines=15> */
.L_x_20763:


//--------------------- .text._ZN10layer_norm13ln_fwd_kernelINS_13Kernel_traitsIf13__nv_bfloat16S2_S2_fjLj3072ELj1ELj1ELj4ELj16ENS_18Kernel_traits_baseILj3072EfS2_S2_S2_fjLj128EEEEELb0ELb0ELb0ELb1EEEvNS_9FwdParamsE --------------------------
	.section	.text._ZN10layer_norm13ln_fwd_kernelINS_13Kernel_traitsIf13__nv_bfloat16S2_S2_fjLj3072ELj1ELj1ELj4ELj16ENS_18Kernel_traits_baseILj3072EfS2_S2_S2_fjLj128EEEEELb0ELb0ELb0ELb1EEEvNS_9FwdParamsE,"ax",@progbits
	.align	128
        .global         _ZN10layer_norm13ln_fwd_kernelINS_13Kernel_traitsIf13__nv_bfloat16S2_S2_fjLj3072ELj1ELj1ELj4ELj16ENS_18Kernel_traits_baseILj3072EfS2_S2_S2_fjLj128EEEEELb0ELb0ELb0ELb1EEEvNS_9FwdParamsE
        .type           _ZN10layer_norm13ln_fwd_kernelINS_13Kernel_traitsIf13__nv_bfloat16S2_S2_fjLj3072ELj1ELj1ELj4ELj16ENS_18Kernel_traits_baseILj3072EfS2_S2_S2_fjLj128EEEEELb0ELb0ELb0ELb1EEEvNS_9FwdParamsE,@function
        .size           _ZN10layer_norm13ln_fwd_kernelINS_13Kernel_traitsIf13__nv_bfloat16S2_S2_fjLj3072ELj1ELj1ELj4ELj16ENS_18Kernel_traits_baseILj3072EfS2_S2_S2_fjLj128EEEEELb0ELb0ELb0ELb1EEEvNS_9FwdParamsE,(.L_x_20764 - _ZN10layer_norm13ln_fwd_kernelINS_13Kernel_traitsIf13__nv_bfloat16S2_S2_fjLj3072ELj1ELj1ELj4ELj16ENS_18Kernel_traits_baseILj3072EfS2_S2_S2_fjLj128EEEEELb0ELb0ELb0ELb1EEEvNS_9FwdParamsE)
        .other          _ZN10layer_norm13ln_fwd_kernelINS_13Kernel_traitsIf13__nv_bfloat16S2_S2_fjLj3072ELj1ELj1ELj4ELj16ENS_18Kernel_traits_baseILj3072EfS2_S2_S2_fjLj128EEEEELb0ELb0ELb0ELb1EEEvNS_9FwdParamsE,@"STO_CUDA_ENTRY STV_DEFAULT"
_ZN10layer_norm13ln_fwd_kernelINS_13Kernel_traitsIf13__nv_bfloat16S2_S2_fjLj3072ELj1ELj1ELj4ELj16ENS_18Kernel_traits_baseILj3072EfS2_S2_S2_fjLj128EEEEELb0ELb0ELb0ELb1EEEvNS_9FwdParamsE:
.text._ZN10layer_norm13ln_fwd_kernelINS_13Kernel_traitsIf13__nv_bfloat16S2_S2_fjLj3072ELj1ELj1ELj4ELj16ENS_18Kernel_traits_baseILj3072EfS2_S2_S2_fjLj128EEEEELb0ELb0ELb0ELb1EEEvNS_9FwdParamsE:
[----:B------:R-:W-:Y:S01]  /*0000*/  LDC R1, c[0x0][0x37c] ;  /* 0x0000df00ff017b82 */ /* 0x000fe20000000800 */
[----:B------:R-:W0:Y:S01]  /*0010*/  LDCU.64 UR4, c[0x0][0x438] ;  /* 0x00008700ff0477ac */ /* 0x000e220008000a00 */
[----:B------:R-:W1:Y:S01]  /*0020*/  S2R R11, SR_TID.X ;  /* 0x00000000000b7919 */ /* 0x000e620000002100 */
[----:B------:R-:W2:Y:S05]  /*0030*/  LDCU.64 UR8, c[0x0][0x358] ;  /* 0x00006b00ff0877ac */ /* 0x000eaa0008000a00 */
[----:B------:R-:W3:Y:S08]  /*0040*/  S2UR UR6, SR_CTAID.X ;  /* 0x00000000000679c3 */ /* 0x000ef00000002500 */
[----:B------:R-:W4:Y:S01]  /*0050*/  LDC.64 R6, c[0x0][0x3e0] ;  /* 0x0000f800ff067b82 */ /* 0x000f220000000a00 */
[----:B0-----:R-:W-:Y:S01]  /*0060*/  ISETP.NE.U32.AND P0, PT, RZ, UR4, PT ;  /* 0x00000004ff007c0c */ /* 0x001fe2000bf05070 */
[----:B------:R-:W3:Y:S03]  /*0070*/  LDCU UR4, c[0x0][0x384] ;  /* 0x00007080ff0477ac */ /* 0x000ee60008000800 */
[----:B------:R-:W-:-:S13]  /*0080*/  ISETP.NE.AND.EX P0, PT, RZ, UR5, PT, P0 ;  /* 0x00000005ff007c0c */ /* 0x000fda000bf05300 */
[----:B------:R-:W1:Y:S08]  /*0090*/  @P0 LDC.64 R2, c[0x0][0x3d0] ;  /* 0x0000f400ff020b82 */ /* 0x000e700000000a00 */
[----:B------:R-:W0:Y:S01]  /*00a0*/  @P0 LDC.64 R4, c[0x0][0x438] ;  /* 0x00010e00ff040b82 */ /* 0x000e220000000a00 */
[----:B-1----:R-:W-:-:S05]  /*00b0*/  @P0 IMAD.WIDE.U32 R2, R11, 0x20, R2 ;  /* 0x000000200b020825 */ /* 0x002fca00078e0002 */
[----:B--2---:R1:W5:Y:S01]  /*00c0*/  @P0 LDG.E.128 R60, desc[UR8][R2.64] ;  /* 0x00000008023c0981 */ /* 0x004362000c1e1d00 */
[----:B0-----:R-:W-:-:S03]  /*00d0*/  @P0 IMAD.WIDE.U32 R4, R11, 0x20, R4 ;  /* 0x000000200b040825 */ /* 0x001fc600078e0004 */
[----:B------:R1:W5:Y:S04]  /*00e0*/  @P0 LDG.E.128 R56, desc[UR8][R2.64+0x10] ;  /* 0x0000100802380981 */ /* 0x000368000c1e1d00 */
        /* <DEDUP_REMOVED lines=9> */
[----:B------:R1:W5:Y:S01]  /*0180*/  @P0 LDG.E.128 R16, desc[UR8][R4.64+0x2010] ;  /* 0x0020100804100981 */ /* 0x000362000c1e1d00 */
[----:B---3--:R-:W-:Y:S01]  /*0190*/  UISETP.GE.AND UP0, UPT, UR6, UR4, UPT ;  /* 0x000000040600728c */ /* 0x008fe2000bf06270 */
[----:B------:R-:W0:Y:S05]  /*01a0*/  LDCU.64 UR4, c[0x0][0x3a0] ;  /* 0x00007400ff0477ac */ /* 0x000e2a0008000a00 */
[----:B------:R-:W-:Y:S01]  /*01b0*/  PLOP3.LUT P1, PT, PT, PT, UP0, 0x80, 0x8 ;  /* 0x000000000008781c */ /* 0x000fe20003f2f008 */
[----:B----4-:R-:W-:-:S12]  /*01c0*/  @P0 BRA `(.L_x_4114) ;  /* 0x0000000000500947 */ /* 0x010fd80003800000 */
[----:B-1----:R-:W1:Y:S02]  /*01d0*/  LDC.64 R2, c[0x0][0x3d0] ;  /* 0x0000f400ff027b82 */ /* 0x002e640000000a00 */
[----:B-1----:R-:W-:-:S05]  /*01e0*/  IMAD.WIDE.U32 R2, R11, 0x20, R2 ;  /* 0x000000200b027825 */ /* 0x002fca00078e0002 */
[----:B-----5:R2:W5:Y:S04]  /*01f0*/  LDG.E.128 R60, desc[UR8][R2.64] ;  /* 0x00000008023c7981 */ /* 0x020568000c1e1d00 */
[----:B------:R2:W5:Y:S04]  /*0200*/  LDG.E.128 R56, desc[UR8][R2.64+0x10] ;  /* 0x0000100802387981 */ /* 0x000568000c1e1d00 */
[----:B------:R2:W5:Y:S04]  /*0210*/  LDG.E.128 R52, desc[UR8][R2.64+0x1000] ;  /* 0x0010000802347981 */ /* 0x000568000c1e1d00 */
[----:B------:R2:W5:Y:S04]  /*0220*/  LDG.E.128 R48, desc[UR8][R2.64+0x1010] ;  /* 0x0010100802307981 */ /* 0x000568000c1e1d00 */
[----:B------:R2:W5:Y:S04]  /*0230*/  LDG.E.128 R44, desc[UR8][R2.64+0x2000] ;  /* 0x00200008022c7981 */ /* 0x000568000c1e1d00 */
[----:B------:R2:W5:Y:S01]  /*0240*/  LDG.E.128 R40, desc[UR8][R2.64+0x2010] ;  /* 0x0020100802287981 */ /* 0x000562000c1e1d00 */
[----:B------:R-:W-:-:S02]  /*0250*/  CS2R R18, SRZ ;  /* 0x0000000000127805 */ /* 0x000fc4000001ff00 */
[----:B------:R-:W-:Y:S02]  /*0260*/  CS2R R16, SRZ ;  /* 0x0000000000107805 */ /* 0x000fe4000001ff00 */
[----:B------:R-:W-:Y:S02]  /*0270*/  CS2R R22, SRZ ;  /* 0x0000000000167805 */ /* 0x000fe4000001ff00 */
[----:B------:R-:W-:Y:S02]  /*0280*/  CS2R R20, SRZ ;  /* 0x0000000000147805 */ /* 0x000fe4000001ff00 */
[----:B------:R-:W-:Y:S02]  /*0290*/  CS2R R26, SRZ ;  /* 0x00000000001a7805 */ /* 0x000fe4000001ff00 */
[----:B------:R-:W-:Y:S02]  /*02a0*/  CS2R R24, SRZ ;  /* 0x0000000000187805 */ /* 0x000fe4000001ff00 */
[----:B------:R-:W-:-:S02]  /*02b0*/  CS2R R30, SRZ ;  /* 0x00000000001e7805 */ /* 0x000fc4000001ff00 */
[----:B------:R-:W-:Y:S02]  /*02c0*/  CS2R R28, SRZ ;  /* 0x00000000001c7805 */ /* 0x000fe4000001ff00 */
[----:B------:R-:W-:Y:S02]  /*02d0*/  CS2R R34, SRZ ;  /* 0x0000000000227805 */ /* 0x000fe4000001ff00 */
[----:B------:R-:W-:Y:S02]  /*02e0*/  CS2R R32, SRZ ;  /* 0x0000000000207805 */ /* 0x000fe4000001ff00 */
[----:B------:R-:W-:Y:S02]  /*02f0*/  CS2R R38, SRZ ;  /* 0x0000000000267805 */ /* 0x000fe4000001ff00 */
[----:B--2---:R-:W-:-:S07]  /*0300*/  CS2R R36, SRZ ;  /* 0x0000000000247805 */ /* 0x004fce000001ff00 */
.L_x_4114:
[----:B0-----:R-:W-:Y:S05]  /*0310*/  @P1 EXIT ;  /* 0x000000000000194d */ /* 0x001fea0003800000 */
[C---:B------:R-:W-:Y:S01]  /*0320*/  ISETP.NE.U32.AND P0, PT, R6.reuse, RZ, PT ;  /* 0x000000ff0600720c */ /* 0x040fe20003f05070 */
[----:B------:R-:W0:Y:S03]  /*0330*/  LDCU UR10, c[0x0][0x388] ;  /* 0x00007100ff0a77ac */ /* 0x000e260008000800 */
[C---:B------:R-:W-:Y:S01]  /*0340*/  ISETP.NE.AND.EX P1, PT, R7.reuse, RZ, PT, P0 ;  /* 0x000000ff0700720c */ /* 0x040fe20003f25300 */
[----:B------:R-:W2:Y:S01]  /*0350*/  LDCU.U8 UR16, c[0x0][0x410] ;  /* 0x00008200ff1077ac */ /* 0x000ea20008000000 */
[----:B------:R-:W-:Y:S01]  /*0360*/  LOP3.LUT P0, RZ, R6, UR4, RZ, 0xfc, !PT ;  /* 0x0000000406ff7c12 */ /* 0x000fe2000f80fcff */
[----:B------:R-:W3:Y:S03]  /*0370*/  LDCU UR11, c[0x0][0x400] ;  /* 0x00008000ff0b77ac */ /* 0x000ee60008000800 */
[----:B------:R-:W-:Y:S01]  /*0380*/  LOP3.LUT P0, RZ, R7, UR5, RZ, 0xfc, P0 ;  /* 0x0000000507ff7c12 */ /* 0x000fe2000800fcff */
[----:B------:R-:W4:Y:S01]  /*0390*/  LDCU.64 UR14, c[0x0][0x3e0] ;  /* 0x00007c00ff0e77ac */ /* 0x000f220008000a00 */
[----:B------:R-:W0:Y:S01]  /*03a0*/  LDCU.64 UR12, c[0x0][0x3a0] ;  /* 0x00007400ff0c77ac */ /* 0x000e220008000a00 */
[----:B------:R-:W-:-:S04]  /*03b0*/  UPLOP3.LUT UP2, UPT, UPT, UPT, UPT, 0x40, 0x4 ;  /* 0x000000000004789c */ /* 0x000fc80003f4e870 */
[----:B------:R-:W-:-:S07]  /*03c0*/  VOTEU.ANY UP3, P1 ;  /* 0x0000000000ff7886 */ /* 0x000fce0000860100 */
.L_x_4128:
[----:B------:R-:W1:Y:S01]  /*03d0*/  @UP3 LDCU.64 UR4, c[0x0][0x3e0] ;  /* 0x00007c00ff0437ac */ /* 0x000e620008000a00 */
[----:B0-----:R-:W2:Y:S01]  /*03e0*/  LDC.64 R78, c[0x0][0x390] ;  /* 0x0000e400ff4e7b82 */ /* 0x001ea20000000a00 */
[----:B------:R-:W-:Y:S01]  /*03f0*/  PLOP3.LUT P1, PT, PT, PT, UP3, 0x80, 0x8 ;  /* 0x000000000008781c */ /* 0x000fe20003f2f038 */
[----:B0-----:R-:W-:-:S06]  /*0400*/  UIMAD UR7, UR6, UR10, URZ ;  /* 0x0000000a060772a4 */ /* 0x001fcc000f8e02ff */
[----:B------:R-:W-:-:S04]  /*0410*/  MOV R0, UR7 ;  /* 0x0000000700007c02 */ /* 0x000fc80008000f00 */
[----:B------:R-:W-:Y:S01]  /*0420*/  SHF.R.S32.HI R0, RZ, 0x1f, R0 ;  /* 0x0000001fff007819 */ /* 0x000fe20000011400 */
[----:B-1----:R-:W-:-:S03]  /*0430*/  @UP3 UIMAD.WIDE UR4, UR6, 0x2, UR4 ;  /* 0x00000002060438a5 */ /* 0x002fc6000f8e0204 */
[----:B------:R-:W-:-:S04]  /*0440*/  LEA.HI R0, R0, UR7, RZ, 0x3 ;  /* 0x0000000700007c11 */ /* 0x000fc8000f8f18ff */
[----:B------:R-:W-:Y:S02]  /*0450*/  LEA.HI.SX32 R10, R0, R11, 0x1d ;  /* 0x0000000b000a7211 */ /* 0x000fe400078feaff */
[----:B------:R-:W-:Y:S02]  /*0460*/  MOV R2, UR4 ;  /* 0x0000000400027c02 */ /* 0x000fe40008000f00 */
[----:B------:R-:W-:Y:S01]  /*0470*/  MOV R3, UR5 ;  /* 0x0000000500037c02 */ /* 0x000fe20008000f00 */
[----:B--2---:R-:W-:-:S04]  /*0480*/  IMAD.WIDE.U32 R4, R10, 0x10, R78 ;  /* 0x000000100a047825 */ /* 0x004fc800078e004e */
[----:B------:R-:W2:Y:S04]  /*0490*/  @P1 LDG.E.U16 R2, desc[UR8][R2.64] ;  /* 0x0000000802021981 */ /* 0x000ea8000c1e1500 */
[----:B-----5:R-:W5:Y:S01]  /*04a0*/  LDG.E.128 R4, desc[UR8][R4.64] ;  /* 0x0000000804047981 */ /* 0x020f62000c1e1d00 */
[----:B------:R-:W-:Y:S01]  /*04b0*/  UISETP.NE.U32.AND UP0, UPT, UR12, URZ, UPT ;  /* 0x000000ff0c00728c */ /* 0x000fe2000bf05070 */
[----:B------:R-:W-:-:S03]  /*04c0*/  HFMA2 R68, -RZ, RZ, 1.875, 0 ;  /* 0x3f800000ff447431 */ /* 0x000fc600000001ff */
[----:B------:R-:W-:Y:S01]  /*04d0*/  UISETP.NE.AND.EX UP0, UPT, UR13, URZ, UPT, UP0 ;  /* 0x000000ff0d00728c */ /* 0x000fe2000bf05300 */
[----:B--2---:R-:W-:-:S08]  /*04e0*/  @P1 SHF.L.U32 R68, R2, 0x10, RZ ;  /* 0x0000001002441819 */ /* 0x004fd000000006ff */
        /* <DEDUP_REMOVED lines=13> */
[C---:B--2---:R-:W-:Y:S02]  /*05c0*/  SHF.L.U32 R4, R12.reuse, 0x10, RZ ;  /* 0x000000100c047819 */ /* 0x044fe400000006ff */
[----:B------:R-:W-:Y:S02]  /*05d0*/  SHF.L.U32 R8, R13, 0x10, RZ ;  /* 0x000000100d087819 */ /* 0x000fe400000006ff */
[----:B------:R-:W-:Y:S01]  /*05e0*/  PRMT R2, R12, 0x7632, R2 ;  /* 0x000076320c027816 */ /* 0x000fe20000000002 */
[-C--:B------:R-:W-:Y:S01]  /*05f0*/  FFMA.FTZ R9, R9, R68.reuse, R4 ;  /* 0x0000004409097223 */ /* 0x080fe20000010004 */
[----:B------:R-:W-:Y:S01]  /*0600*/  PRMT R69, R15, 0x7632, R69 ;  /* 0x000076320f457816 */ /* 0x000fe20000000045 */
[----:B------:R-:W-:Y:S01]  /*0610*/  FFMA.FTZ R8, R5, R68, R8 ;  /* 0x0000004405087223 */ /* 0x000fe20000010008 */
[----:B------:R-:W-:-:S02]  /*0620*/  PRMT R6, R13, 0x7632, R6 ;  /* 0x000076320d067816 */ /* 0x000fc40000000006 */
[----:B------:R-:W-:Y:S02]  /*0630*/  PRMT R12, R14, 0x7632, R12 ;  /* 0x000076320e0c7816 */ /* 0x000fe4000000000c */
[----:B------:R-:W-:Y:S02]  /*0640*/  SHF.L.U32 R70, R15, 0x10, RZ ;  /* 0x000000100f467819 */ /* 0x000fe400000006ff */
[----:B------:R-:W-:Y:S02]  /*0650*/  SHF.L.U32 R13, R0, 0x10, RZ ;  /* 0x00000010000d7819 */ /* 0x000fe400000006ff */
[----:B------:R-:W-:Y:S02]  /*0660*/  SHF.L.U32 R5, R66, 0x10, RZ ;  /* 0x0000001042057819 */ /* 0x000fe400000006ff */
[----:B------:R-:W-:Y:S02]  /*0670*/  SHF.L.U32 R4, R69, 0x10, RZ ;  /* 0x0000001045047819 */ /* 0x000fe400000006ff */
[----:B------:R-:W-:-:S02]  /*0680*/  SHF.L.U32 R14, R14, 0x10, RZ ;  /* 0x000000100e0e7819 */ /* 0x000fc400000006ff */
[----:B------:R-:W-:Y:S01]  /*0690*/  SHF.L.U32 R15, R64, 0x10, RZ ;  /* 0x00000010400f7819 */ /* 0x000fe200000006ff */
[-C--:B------:R-:W-:Y:S01]  /*06a0*/  FFMA.FTZ R5, R5, R68.reuse, R4 ;  /* 0x0000004405057223 */ /* 0x080fe20000010004 */
[----:B------:R-:W-:Y:S01]  /*06b0*/  SHF.L.U32 R12, R12, 0x10, RZ ;  /* 0x000000100c0c7819 */ /* 0x000fe200000006ff */
[-C--:B------:R-:W-:Y:S01]  /*06c0*/  FFMA.FTZ R7, R65, R68.reuse, R14 ;  /* 0x0000004441077223 */ /* 0x080fe2000001000e */
[----:B------:R-:W-:Y:S01]  /*06d0*/  SHF.L.U32 R0, R6, 0x10, RZ ;  /* 0x0000001006007819 */ /* 0x000fe200000006ff */
[-C--:B------:R-:W-:Y:S01]  /*06e0*/  FFMA.FTZ R6, R67, R68.reuse, R70 ;  /* 0x0000004443067223 */ /* 0x080fe20000010046 */
[----:B------:R-:W-:Y:S01]  /*06f0*/  SHF.L.U32 R2, R2, 0x10, RZ ;  /* 0x0000001002027819 */ /* 0x000fe200000006ff */
[-C--:B------:R-:W-:Y:S02]  /*0700*/  FFMA.FTZ R4, R15, R68.reuse, R12 ;  /* 0x000000440f047223 */ /* 0x080fe4000001000c */
[----:B------:R-:W-:Y:S01]  /*0710*/  FFMA.FTZ R3, R3, R68, R0 ;  /* 0x0000004403037223 */ /* 0x000fe20000010000 */
[----:B------:R-:W-:Y:S01]  /*0720*/  F2FP.BF16.F32.PACK_AB R15, R5, R6 ;  /* 0x00000006050f723e */ /* 0x000fe200000010ff */
[----:B------:R-:W-:Y:S01]  /*0730*/  FFMA.FTZ R2, R13, R68, R2 ;  /* 0x000000440d027223 */ /* 0x000fe20000010002 */
[----:B------:R-:W-:-:S02]  /*0740*/  F2FP.BF16.F32.PACK_AB R14, R4, R7 ;  /* 0x00000007040e723e */ /* 0x000fc400000010ff */
[----:B------:R-:W-:Y:S02]  /*0750*/  F2FP.BF16.F32.PACK_AB R13, R3, R8 ;  /* 0x00000008030d723e */ /* 0x000fe400000010ff */
[----:B------:R-:W-:Y:S01]  /*0760*/  F2FP.BF16.F32.PACK_AB R12, R2, R9 ;  /* 0x00000009020c723e */ /* 0x000fe200000010ff */
[----:B------:R-:W-:Y:S06]  /*0770*/  BRA `(.L_x_4116) ;  /* 0x0000000000c87947 */ /* 0x000fec0003800000 */
.L_x_4115:
[----:B------:R-:W0:Y:S02]  /*0780*/  LDC.64 R2, c[0x0][0x3e0] ;  /* 0x0000f800ff027b82 */ /* 0x000e240000000a00 */
[----:B0-----:R-:W-:-:S04]  /*0790*/  ISETP.NE.U32.AND P1, PT, R2, RZ, PT ;  /* 0x000000ff0200720c */ /* 0x001fc80003f25070 */
[----:B------:R-:W-:-:S13]  /*07a0*/  ISETP.NE.AND.EX P1, PT, R3, RZ, PT, P1 ;  /* 0x000000ff0300720c */ /* 0x000fda0003f25310 */
[----:B------:R-:W-:Y:S02]  /*07b0*/  VOTEU.ANY UP3, P1 ;  /* 0x0000000000ff7886 */ /* 0x000fe40000860100 */
[----:B------:R-:W-:Y:S05]  /*07c0*/  BRA.U !UP3, `(.L_x_4117) ;  /* 0x000000010b647547 */ /* 0x000fea000b800000 */
        /* <DEDUP_REMOVED lines=10> */
[----:B------:R-:W-:Y:S02]  /*0870*/  SHF.L.U32 R67, R7, 0x10, RZ ;  /* 0x0000001007437819 */ /* 0x000fe400000006ff */
        /* <DEDUP_REMOVED lines=12> */
[----:B------:R-:W-:Y:S01]  /*0940*/  F2FP.BF16.F32.PACK_AB R12, R2, R9 ;  /* 0x00000009020c723e */ /* 0x000fe200000010ff */
[----:B------:R-:W-:Y:S06]  /*0950*/  BRA `(.L_x_4116) ;  /* 0x0000000000507947 */ /* 0x000fec0003800000 */
.L_x_4117:
[C---:B-----5:R-:W-:Y:S02]  /*0960*/  PRMT R2, R5.reuse, 0x7632, R2 ;  /* 0x0000763205027816 */ /* 0x060fe40000000002 */
[----:B------:R-:W-:Y:S02]  /*0970*/  SHF.L.U32 R5, R5, 0x10, RZ ;  /* 0x0000001005057819 */ /* 0x000fe400000006ff */
[C---:B------:R-:W-:Y:S02]  /*0980*/  PRMT R0, R4.reuse, 0x7632, R0 ;  /* 0x0000763204007816 */ /* 0x040fe40000000000 */
[----:B------:R-:W-:Y:S01]  /*0990*/  SHF.L.U32 R9, R4, 0x10, RZ ;  /* 0x0000001004097819 */ /* 0x000fe200000006ff */
[-C--:B------:R-:W-:Y:S01]  /*09a0*/  FMUL.FTZ R8, R5, R68.reuse ;  /* 0x0000004405087220 */ /* 0x080fe20000410000 */
[C---:B------:R-:W-:Y:S02]  /*09b0*/  SHF.L.U32 R65, R6.reuse, 0x10, RZ ;  /* 0x0000001006417819 */ /* 0x040fe400000006ff */
[----:B------:R-:W-:Y:S01]  /*09c0*/  PRMT R4, R6, 0x7632, R4 ;  /* 0x0000763206047816 */ /* 0x000fe20000000004 */
[----:B------:R-:W-:Y:S01]  /*09d0*/  FMUL.FTZ R9, R9, R68 ;  /* 0x0000004409097220 */ /* 0x000fe20000410000 */
[----:B------:R-:W-:-:S02]  /*09e0*/  PRMT R6, R7, 0x7632, R6 ;  /* 0x0000763207067816 */ /* 0x000fc40000000006 */
[----:B------:R-:W-:Y:S01]  /*09f0*/  SHF.L.U32 R67, R7, 0x10, RZ ;  /* 0x0000001007437819 */ /* 0x000fe200000006ff */
[-C--:B------:R-:W-:Y:S01]  /*0a00*/  FMUL.FTZ R7, R65, R68.reuse ;  /* 0x0000004441077220 */ /* 0x080fe20000410000 */
[----:B------:R-:W-:Y:S02]  /*0a10*/  SHF.L.U32 R3, R0, 0x10, RZ ;  /* 0x0000001000037819 */ /* 0x000fe400000006ff */
[----:B------:R-:W-:Y:S02]  /*0a20*/  SHF.L.U32 R5, R2, 0x10, RZ ;  /* 0x0000001002057819 */ /* 0x000fe400000006ff */
[----:B------:R-:W-:Y:S01]  /*0a30*/  SHF.L.U32 R65, R4, 0x10, RZ ;  /* 0x0000001004417819 */ /* 0x000fe200000006ff */
[-C--:B------:R-:W-:Y:S01]  /*0a40*/  FMUL.FTZ R2, R3, R68.reuse ;  /* 0x0000004403027220 */ /* 0x080fe20000410000 */
[----:B------:R-:W-:Y:S01]  /*0a50*/  SHF.L.U32 R69, R6, 0x10, RZ ;  /* 0x0000001006457819 */ /* 0x000fe200000006ff */
[-C--:B------:R-:W-:Y:S01]  /*0a60*/  FMUL.FTZ R3, R5, R68.reuse ;  /* 0x0000004405037220 */ /* 0x080fe20000410000 */
[-C--:B------:R-:W-:Y:S01]  /*0a70*/  FMUL.FTZ R6, R67, R68.reuse ;  /* 0x0000004443067220 */ /* 0x080fe20000410000 */
[----:B------:R-:W-:-:S02]  /*0a80*/  FMUL.FTZ R4, R65, R68 ;  /* 0x0000004441047220 */ /* 0x000fc40000410000 */
[----:B------:R-:W-:-:S07]  /*0a90*/  FMUL.FTZ R5, R69, R68 ;  /* 0x0000004445057220 */ /* 0x000fce0000410000 */
.L_x_4116:
        /* <DEDUP_REMOVED lines=10> */
[C---:B-----5:R-:W-:Y:S02]  /*0b40*/  PRMT R69, R64.reuse, 0x7632, R69 ;  /* 0x0000763240457816 */ /* 0x060fe40000000045 */
[----:B------:R-:W-:Y:S02]  /*0b50*/  SHF.L.U32 R77, R64, 0x10, RZ ;  /* 0x00000010404d7819 */ /* 0x000fe400000006ff */
[C---:B------:R-:W-:Y:S02]  /*0b60*/  PRMT R72, R66.reuse, 0x7632, R72 ;  /* 0x0000763242487816 */ /* 0x040fe40000000048 */
[----:B------:R-:W-:Y:S02]  /*0b70*/  SHF.L.U32 R75, R66, 0x10, RZ ;  /* 0x00000010424b7819 */ /* 0x000fe400000006ff */
[----:B------:R-:W-:Y:S02]  /*0b80*/  PRMT R70, R65, 0x7632, R70 ;  /* 0x0000763241467816 */ /* 0x000fe40000000046 */
[----:B------:R-:W-:-:S02]  /*0b90*/  PRMT R73, R67, 0x7632, R73 ;  /* 0x0000763243497816 */ /* 0x000fc40000000049 */
[----:B------:R-:W-:Y:S02]  /*0ba0*/  SHF.L.U32 R65, R65, 0x10, RZ ;  /* 0x0000001041417819 */ /* 0x000fe400000006ff */
[----:B------:R-:W-:Y:S02]  /*0bb0*/  SHF.L.U32 R67, R67, 0x10, RZ ;  /* 0x0000001043437819 */ /* 0x000fe400000006ff */
[----:B------:R-:W-:Y:S02]  /*0bc0*/  SHF.L.U32 R69, R69, 0x10, RZ ;  /* 0x0000001045457819 */ /* 0x000fe400000006ff */
[----:B------:R-:W-:Y:S02]  /*0bd0*/  SHF.L.U32 R71, R70, 0x10, RZ ;  /* 0x0000001046477819 */ /* 0x000fe400000006ff */
[----:B------:R-:W-:Y:S02]  /*0be0*/  SHF.L.U32 R73, R73, 0x10, RZ ;  /* 0x0000001049497819 */ /* 0x000fe400000006ff */
[----:B--2---:R-:W-:-:S02]  /*0bf0*/  PRMT R64, R12, 0x7632, R64 ;  /* 0x000076320c407816 */ /* 0x004fc40000000040 */
[----:B------:R-:W-:Y:S02]  /*0c00*/  SHF.L.U32 R66, R12, 0x10, RZ ;  /* 0x000000100c427819 */ /* 0x000fe400000006ff */
[C---:B------:R-:W-:Y:S02]  /*0c10*/  PRMT R12, R13.reuse, 0x7632, R12 ;  /* 0x000076320d0c7816 */ /* 0x040fe4000000000c */
[----:B------:R-:W-:Y:S01]  /*0c20*/  SHF.L.U32 R76, R13, 0x10, RZ ;  /* 0x000000100d4c7819 */ /* 0x000fe200000006ff */
[-C--:B------:R-:W-:Y:S01]  /*0c30*/  FFMA.FTZ R77, R77, R68.reuse, R66 ;  /* 0x000000444d4d7223 */ /* 0x080fe20000010042 */
[C---:B------:R-:W-:Y:S02]  /*0c40*/  PRMT R13, R14.reuse, 0x7632, R13 ;  /* 0x000076320e0d7816 */ /* 0x040fe4000000000d */
[----:B------:R-:W-:Y:S01]  /*0c50*/  SHF.L.U32 R14, R14, 0x10, RZ ;  /* 0x000000100e0e7819 */ /* 0x000fe200000006ff */
[----:B------:R-:W-:Y:S01]  /*0c60*/  FFMA.FTZ R76, R65, R68, R76 ;  /* 0x00000044414c7223 */ /* 0x000fe2000001004c */
[----:B------:R-:W-:-:S02]  /*0c70*/  PRMT R74, R15, 0x7632, R74 ;  /* 0x000076320f4a7816 */ /* 0x000fc4000000004a */
        /* <DEDUP_REMOVED lines=17> */
.L_x_4118:
[----:B----4-:R-:W-:-:S04]  /*0d90*/  UISETP.NE.U32.AND UP1, UPT, UR14, URZ, UPT ;  /* 0x000000ff0e00728c */ /* 0x010fc8000bf25070 */
[----:B------:R-:W-:-:S09]  /*0da0*/  UISETP.NE.AND.EX UP1, UPT, UR15, URZ, UPT, UP1 ;  /* 0x000000ff0f00728c */ /* 0x000fd2000bf25310 */
[----:B------:R-:W-:Y:S05]  /*0db0*/  BRA.U UP1, `(.L_x_4120) ;  /* 0x0000000101547547 */ /* 0x000fea000b800000 */
[C---:B-----5:R-:W-:Y:S02]  /*0dc0*/  PRMT R69, R64.reuse, 0x7632, R69 ;  /* 0x0000763240457816 */ /* 0x060fe40000000045 */
[----:B------:R-:W-:Y:S02]  /*0dd0*/  SHF.L.U32 R77, R64, 0x10, RZ ;  /* 0x00000010404d7819 */ /* 0x000fe400000006ff */
[C---:B------:R-:W-:Y:S02]  /*0de0*/  PRMT R64, R65.reuse, 0x7632, R64 ;  /* 0x0000763241407816 */ /* 0x040fe40000000040 */
[----:B------:R-:W-:Y:S01]  /*0df0*/  SHF.L.U32 R65, R65, 0x10, RZ ;  /* 0x0000001041417819 */ /* 0x000fe200000006ff */
[-C--:B------:R-:W-:Y:S01]  /*0e00*/  FMUL.FTZ R77, R77, R68.reuse ;  /* 0x000000444d4d7220 */ /* 0x080fe20000410000 */
[C---:B0-----:R-:W-:Y:S02]  /*0e10*/  PRMT R70, R66.reuse, 0x7632, R70 ;  /* 0x0000763242467816 */ /* 0x041fe40000000046 */
[----:B------:R-:W-:Y:S01]  /*0e20*/  SHF.L.U32 R75, R66, 0x10, RZ ;  /* 0x00000010424b7819 */ /* 0x000fe200000006ff */
[----:B------:R-:W-:Y:S01]  /*0e30*/  FMUL.FTZ R76, R65, R68 ;  /* 0x00000044414c7220 */ /* 0x000fe20000410000 */
        /* <DEDUP_REMOVED lines=13> */
.L_x_4120:
[C---:B0----5:R-:W-:Y:S02]  /*0f10*/  PRMT R12, R64.reuse, 0x7632, R12 ;  /* 0x00007632400c7816 */ /* 0x061fe4000000000c */
[----:B------:R-:W-:Y:S02]  /*0f20*/  SHF.L.U32 R77, R64, 0x10, RZ ;  /* 0x00000010404d7819 */ /* 0x000fe400000006ff */
[----:B------:R-:W-:Y:S02]  /*0f30*/  PRMT R14, R65, 0x7632, R14 ;  /* 0x00007632410e7816 */ /* 0x000fe4000000000e */
[----:B------:R-:W-:Y:S01]  /*0f40*/  PRMT R15, R66, 0x7632, R15 ;  /* 0x00007632420f7816 */ /* 0x000fe2000000000f */
[----:B------:R-:W-:Y:S01]  /*0f50*/  FMUL.FTZ R77, R77, R68 ;  /* 0x000000444d4d7220 */ /* 0x000fe20000410000 */
        /* <DEDUP_REMOVED lines=13> */
[-C--:B------:R-:W-:Y:S01]  /*1030*/  FMUL.FTZ R72, R15, R68.reuse ;  /* 0x000000440f487220 */ /* 0x080fe20000410000 */
[----:B------:R-:W-:Y:S01]  /*1040*/  F2FP.BF16.F32.PACK_AB R12, R70, R77 ;  /* 0x0000004d460c723e */ /* 0x000fe200000010ff */
[----:B------:R-:W-:Y:S01]  /*1050*/  FMUL.FTZ R71, R71, R68 ;  /* 0x0000004447477220 */ /* 0x000fe20000410000 */
[----:B------:R-:W-:Y:S02]  /*1060*/  F2FP.BF16.F32.PACK_AB R15, R73, R74 ;  /* 0x0000004a490f723e */ /* 0x000fe400000010ff */
[----:B------:R-:W-:Y:S02]  /*1070*/  F2FP.BF16.F32.PACK_AB R14, R72, R75 ;  /* 0x0000004b480e723e */ /* 0x000fe400000010ff */
[----:B------:R-:W-:-:S07]  /*1080*/  F2FP.BF16.F32.PACK_AB R13, R71, R76 ;  /* 0x0000004c470d723e */ /* 0x000fce00000010ff */
.L_x_4119:
        /* <DEDUP_REMOVED lines=11> */
[----:B------:R-:W-:Y:S02]  /*1140*/  PRMT R81, R67, 0x7632, R81 ;  /* 0x0000763243517816 */ /* 0x000fe40000000051 */
[C---:B------:R-:W-:Y:S02]  /*1150*/  PRMT R67, R64.reuse, 0x7632, R67 ;  /* 0x0000763240437816 */ /* 0x040fe40000000043 */
[----:B------:R-:W-:Y:S02]  /*1160*/  SHF.L.U32 R83, R64, 0x10, RZ ;  /* 0x0000001040537819 */ /* 0x000fe400000006ff */
[C---:B------:R-:W-:Y:S02]  /*1170*/  PRMT R64, R65.reuse, 0x7632, R64 ;  /* 0x0000763241407816 */ /* 0x040fe40000000040 */
[----:B------:R-:W-:-:S02]  /*1180*/  SHF.L.U32 R65, R65, 0x10, RZ ;  /* 0x0000001041417819 */ /* 0x000fc400000006ff */
[C---:B------:R-:W-:Y:S02]  /*1190*/  SHF.L.U32 R85, R66.reuse, 0x10, RZ ;  /* 0x0000001042557819 */ /* 0x040fe400000006ff */
[----:B------:R-:W-:Y:S02]  /*11a0*/  SHF.L.U32 R81, R81, 0x10, RZ ;  /* 0x0000001051517819 */ /* 0x000fe400000006ff */
[----:B------:R-:W-:Y:S02]  /*11b0*/  SHF.L.U32 R67, R67, 0x10, RZ ;  /* 0x0000001043437819 */ /* 0x000fe400000006ff */
[----:B--2---:R-:W-:Y:S02]  /*11c0*/  SHF.L.U32 R80, R15, 0x10, RZ ;  /* 0x000000100f507819 */ /* 0x004fe400000006ff */
[----:B------:R-:W-:Y:S02]  /*11d0*/  PRMT R15, R66, 0x7632, R15 ;  /* 0x00007632420f7816 */ /* 0x000fe4000000000f */
[----:B------:R-:W-:Y:S01]  /*11e0*/  SHF.L.U32 R78, R12, 0x10, RZ ;  /* 0x000000100c4e7819 */ /* 0x000fe200000006ff */
[----:B------:R-:W-:Y:S01]  /*11f0*/  FFMA.FTZ R79, R79, R68, R80 ;  /* 0x000000444f4f7223 */ /* 0x000fe20000010050 */
[----:B------:R-:W-:-:S02]  /*1200*/  SHF.L.U32 R80, R13, 0x10, RZ ;  /* 0x000000100d507819 */ /* 0x000fc400000006ff */
[----:B------:R-:W-:Y:S01]  /*1210*/  PRMT R82, R15, 0x7632, R82 ;  /* 0x000076320f527816 */ /* 0x000fe20000000052 */
[-C--:B------:R-:W-:Y:S01]  /*1220*/  FFMA.FTZ R78, R83, R68.reuse, R78 ;  /* 0x00000044534e7223 */ /* 0x080fe2000001004e */
[----:B------:R-:W-:Y:S01]  /*1230*/  PRMT R12, R12, 0x7632, R12 ;  /* 0x000076320c0c7816 */ /* 0x000fe2000000000c */
[----:B------:R-:W-:Y:S01]  /*1240*/  FFMA.FTZ R80, R65, R68, R80 ;  /* 0x0000004441507223 */ /* 0x000fe20000010050 */
[----:B------:R-:W-:Y:S02]  /*1250*/  PRMT R13, R13, 0x7632, R13 ;  /* 0x000076320d0d7816 */ /* 0x000fe4000000000d */
[----:B------:R-:W-:Y:S02]  /*1260*/  PRMT R66, R14, 0x7632, R66 ;  /* 0x000076320e427816 */ /* 0x000fe40000000042 */
[----:B------:R-:W-:Y:S02]  /*1270*/  SHF.L.U32 R82, R82, 0x10, RZ ;  /* 0x0000001052527819 */ /* 0x000fe400000006ff */
[----:B------:R-:W-:-:S02]  /*1280*/  SHF.L.U32 R14, R14, 0x10, RZ ;  /* 0x000000100e0e7819 */ /* 0x000fc400000006ff */
[----:B------:R-:W-:Y:S01]  /*1290*/  SHF.L.U32 R65, R64, 0x10, RZ ;  /* 0x0000001040417819 */ /* 0x000fe200000006ff */
[-C--:B------:R-:W-:Y:S01]  /*12a0*/  FFMA.FTZ R83, R81, R68.reuse, R82 ;  /* 0x0000004451537223 */ /* 0x080fe20000010052 */
[----:B------:R-:W-:Y:S01]  /*12b0*/  SHF.L.U32 R15, R15, 0x10, RZ ;  /* 0x000000100f0f7819 */ /* 0x000fe200000006ff */
[-C--:B------:R-:W-:Y:S01]  /*12c0*/  FFMA.FTZ R85, R85, R68.reuse, R14 ;  /* 0x0000004455557223 */ /* 0x080fe2000001000e */
[----:B------:R-:W-:Y:S02]  /*12d0*/  SHF.L.U32 R66, R66, 0x10, RZ ;  /* 0x0000001042427819 */ /* 0x000fe400000006ff */
[----:B------:R-:W-:Y:S02]  /*12e0*/  SHF.L.U32 R84, R13, 0x10, RZ ;  /* 0x000000100d547819 */ /* 0x000fe400000006ff */
[----:B------:R-:W-:Y:S01]  /*12f0*/  SHF.L.U32 R12, R12, 0x10, RZ ;  /* 0x000000100c0c7819 */ /* 0x000fe200000006ff */
[-C--:B------:R-:W-:Y:S01]  /*1300*/  FFMA.FTZ R81, R15, R68.reuse, R66 ;  /* 0x000000440f517223 */ /* 0x080fe20000010042 */
[----:B------:R-:W-:Y:S01]  /*1310*/  F2FP.BF16.F32.PACK_AB R15, R83, R79 ;  /* 0x0000004f530f723e */ /* 0x000fe200000010ff */
[----:B------:R-:W-:-:S02]  /*1320*/  FFMA.FTZ R84, R65, R68, R84 ;  /* 0x0000004441547223 */ /* 0x000fc40000010054 */
[----:B------:R-:W-:Y:S01]  /*1330*/  FFMA.FTZ R82, R67, R68, R12 ;  /* 0x0000004443527223 */ /* 0x000fe2000001000c */
[----:B------:R-:W-:Y:S02]  /*1340*/  F2FP.BF16.F32.PACK_AB R14, R81, R85 ;  /* 0x00000055510e723e */ /* 0x000fe400000010ff */
[----:B------:R-:W-:Y:S02]  /*1350*/  F2FP.BF16.F32.PACK_AB R13, R84, R80 ;  /* 0x00000050540d723e */ /* 0x000fe400000010ff */
[----:B------:R-:W-:Y:S01]  /*1360*/  F2FP.BF16.F32.PACK_AB R12, R82, R78 ;  /* 0x0000004e520c723e */ /* 0x000fe200000010ff */
[----:B------:R-:W-:Y:S06]  /*1370*/  BRA `(.L_x_4122) ;  /* 0x0000000000c07947 */ /* 0x000fec0003800000 */
.L_x_4121:
[----:B----4-:R-:W-:-:S04]  /*1380*/  UISETP.NE.U32.AND UP0, UPT, UR14, URZ, UPT ;  /* 0x000000ff0e00728c */ /* 0x010fc8000bf05070 */
[----:B------:R-:W-:-:S09]  /*1390*/  UISETP.NE.AND.EX UP0, UPT, UR15, URZ, UPT, UP0 ;  /* 0x000000ff0f00728c */ /* 0x000fd2000bf05300 */
[----:B------:R-:W-:Y:S05]  /*13a0*/  BRA.U UP0, `(.L_x_4123) ;  /* 0x0000000100547547 */ /* 0x000fea000b800000 */
[C---:B-----5:R-:W-:Y:S02]  /*13b0*/  PRMT R78, R67.reuse, 0x7632, R78 ;  /* 0x00007632434e7816 */ /* 0x060fe4000000004e */
[----:B------:R-:W-:Y:S02]  /*13c0*/  SHF.L.U32 R79, R67, 0x10, RZ ;  /* 0x00000010434f7819 */ /* 0x000fe400000006ff */
[C---:B------:R-:W-:Y:S02]  /*13d0*/  PRMT R67, R64.reuse, 0x7632, R67 ;  /* 0x0000763240437816 */ /* 0x040fe40000000043 */
[----:B------:R-:W-:Y:S01]  /*13e0*/  SHF.L.U32 R81, R64, 0x10, RZ ;  /* 0x0000001040517819 */ /* 0x000fe200000006ff */
[----:B------:R-:W-:Y:S01]  /*13f0*/  FMUL.FTZ R79, R79, R68 ;  /* 0x000000444f4f7220 */ /* 0x000fe20000410000 */
[C---:B------:R-:W-:Y:S02]  /*1400*/  PRMT R64, R65.reuse, 0x7632, R64 ;  /* 0x0000763241407816 */ /* 0x040fe40000000040 */
[----:B------:R-:W-:-:S02]  /*1410*/  SHF.L.U32 R65, R65, 0x10, RZ ;  /* 0x0000001041417819 */ /* 0x000fc400000006ff */
[----:B------:R-:W-:Y:S02]  /*1420*/  PRMT R82, R66, 0x7632, R82 ;  /* 0x0000763242527816 */ /* 0x000fe40000000052 */
[----:B------:R-:W-:Y:S01]  /*1430*/  SHF.L.U32 R83, R78, 0x10, RZ ;  /* 0x000000104e537819 */ /* 0x000fe200000006ff */
[-C--:B------:R-:W-:Y:S01]  /*1440*/  FMUL.FTZ R78, R81, R68.reuse ;  /* 0x00000044514e7220 */ /* 0x080fe20000410000 */
[-C--:B------:R-:W-:Y:S01]  /*1450*/  FMUL.FTZ R80, R65, R68.reuse ;  /* 0x0000004441507220 */ /* 0x080fe20000410000 */
[----:B------:R-:W-:Y:S02]  /*1460*/  SHF.L.U32 R85, R66, 0x10, RZ ;  /* 0x0000001042557819 */ /* 0x000fe400000006ff */
        /* <DEDUP_REMOVED lines=9> */
.L_x_4123:
[----:B-----5:R-:W-:Y:S02]  /*1500*/  PRMT R78, R67, 0x7632, R78 ;  /* 0x00007632434e7816 */ /* 0x020fe4000000004e */
[----:B------:R-:W-:Y:S02]  /*1510*/  SHF.L.U32 R13, R64, 0x10, RZ ;  /* 0x00000010400d7819 */ /* 0x000fe400000006ff */
        /* <DEDUP_REMOVED lines=22> */
.L_x_4122:
        /* <DEDUP_REMOVED lines=106> */
.L_x_4125:
[----:B---34-:R-:W-:Y:S05]  /*1d20*/  BSYNC.RECONVERGENT B0 ;  /* 0x0000000000007941 */ /* 0x018fea0003800200 */
.L_x_4124:
        /* <DEDUP_REMOVED lines=14> */
.L_x_4127:
[----:B------:R-:W-:Y:S05]  /*1e10*/  BSYNC.RECONVERGENT B0 ;  /* 0x0000000000007941 */ /* 0x000fea0003800200 */
.L_x_4126:
[----:B------:R-:W1:Y:S01]  /*1e20*/  SHFL.DOWN PT, R67, R88, 0x2, 0x1f ;  /* 0x08401f0058437f89 */ /* 0x000e6200000e0000 */
[-C--:B------:R-:W-:Y:S01]  /*1e30*/  I2FP.F32.U32 R87, R88.reuse ;  /* 0x0000005800577245 */ /* 0x080fe20000201000 */
[----:B------:R-:W-:Y:S01]  /*1e40*/  UPLOP3.LUT UP2, UPT, UPT, UPT, UP2, 0x40, 0x4 ;  /* 0x000000000004789c */ /* 0x000fe20003f4e820 */
[----:B------:R-:W-:Y:S01]  /*1e50*/  ISETP.NE.AND P1, PT, R11, RZ, PT ;  /* 0x000000ff0b00720c */ /* 0x000fe20003f25270 */
[----:B0-----:R-:W0:Y:S01]  /*1e60*/  SHFL.DOWN PT, R89, R64, 0x2, 0x1f ;  /* 0x08401f0040597f89 */ /* 0x001e2200000e0000 */
[----:B------:R-:W-:Y:S02]  /*1e70*/  ISETP.NE.AND P2, PT, RZ, UR16, PT ;  /* 0x00000010ff007c0c */ /* 0x000fe4000bf45270 */
[----:B-1----:R-:W-:Y:S02]  /*1e80*/  I2FP.F32.S32 R68, R67 ;  /* 0x0000004300447245 */ /* 0x002fe40000201400 */
[CC--:B------:R-:W-:Y:S02]  /*1e90*/  IADD3 R66, PT, PT, R67.reuse, R88.reuse, RZ ;  /* 0x0000005843427210 */ /* 0x0c0fe40007ffe0ff */
[----:B------:R-:W-:Y:S01]  /*1ea0*/  IADD3 R67, PT, PT, R67, R88, RZ ;  /* 0x0000005843437210 */ /* 0x000fe20007ffe0ff */
[C---:B0-----:R-:W-:Y:S01]  /*1eb0*/  FMUL.FTZ R86, R89.reuse, R68 ;  /* 0x0000004459567220 */ /* 0x041fe20000410000 */
[----:B------:R-:W-:Y:S01]  /*1ec0*/  I2FP.F32.S32 R66, R66 ;  /* 0x0000004200427245 */ /* 0x000fe20000201400 */
[----:B------:R-:W-:Y:S01]  /*1ed0*/  FADD.FTZ R89, -R89, R64 ;  /* 0x0000004059597221 */ /* 0x000fe20000010100 */
[----:B------:R-:W0:Y:S01]  /*1ee0*/  SHFL.DOWN PT, R88, R65, 0x2, 0x1f ;  /* 0x08401f0041587f89 */ /* 0x000e2200000e0000 */
[----:B------:R-:W-:-:S02]  /*1ef0*/  FFMA.FTZ R91, R87, R64, R86 ;  /* 0x00000040575b7223 */ /* 0x000fc40000010056 */
[----:B------:R-:W1:Y:S01]  /*1f00*/  MUFU.RCP R86, R66 ;  /* 0x0000004200567308 */ /* 0x000e620000001000 */
[----:B------:R-:W-:-:S04]  /*1f10*/  FMUL.FTZ R64, R89, R89 ;  /* 0x0000005959407220 */ /* 0x000fc80000410000 */
[----:B------:R-:W-:Y:S02]  /*1f20*/  FMUL.FTZ R89, R64, R87 ;  /* 0x0000005740597220 */ /* 0x000fe40000410000 */
[----:B------:R-:W2:Y:S02]  /*1f30*/  SHFL.DOWN PT, R64, R67, 0x1, 0x1f ;  /* 0x08201f0043407f89 */ /* 0x000ea400000e0000 */
[----:B------:R-:W-:Y:S01]  /*1f40*/  FMUL.FTZ R90, R89, R68 ;  /* 0x00000044595a7220 */ /* 0x000fe20000410000 */
[----:B-1----:R-:W-:Y:S01]  /*1f50*/  FMUL.FTZ R87, R86, R91 ;  /* 0x0000005b56577220 */ /* 0x002fe20000410000 */
[----:B0-----:R-:W-:-:S04]  /*1f60*/  FADD.FTZ R89, R88, R65 ;  /* 0x0000004158597221 */ /* 0x001fc80000010000 */
[----:B------:R-:W0:Y:S01]  /*1f70*/  SHFL.DOWN PT, R68, R87, 0x1, 0x1f ;  /* 0x08201f0057447f89 */ /* 0x000e2200000e0000 */
[----:B------:R-:W-:-:S05]  /*1f80*/  FFMA.FTZ R89, R86, R90, R89 ;  /* 0x0000005a56597223 */ /* 0x000fca0000010059 */
[----:B------:R-:W1:Y:S01]  /*1f90*/  SHFL.DOWN PT, R86, R89, 0x1, 0x1f ;  /* 0x08201f0059567f89 */ /* 0x000e6200000e0000 */
[-C--:B--2---:R-:W-:Y:S02]  /*1fa0*/  IADD3 R88, PT, PT, R67, R64.reuse, RZ ;  /* 0x0000004043587210 */ /* 0x084fe40007ffe0ff */
[----:B------:R-:W-:Y:S02]  /*1fb0*/  I2FP.F32.S32 R64, R64 ;  /* 0x0000004000407245 */ /* 0x000fe40000201400 */
[----:B------:R-:W-:-:S06]  /*1fc0*/  I2FP.F32.S32 R65, R88 ;  /* 0x0000005800417245 */ /* 0x000fcc0000201400 */
        /* <DEDUP_REMOVED lines=11> */
[----:B------:R-:W0:Y:S01]  /*2080*/  SHFL.IDX PT, R89, R66, RZ, 0x1f ;  /* 0x00001fff42597589 */ /* 0x000e2200000e0000 */
[----:B------:R-:W1:Y:S03]  /*2090*/  @!P1 LDC.64 R64, c[0x0][0x3c0] ;  /* 0x0000f000ff409b82 */ /* 0x000e660000000a00 */
[----:B------:R-:W2:Y:S05]  /*20a0*/  SHFL.IDX PT, R67, R67, RZ, 0x1f ;  /* 0x00001fff43437589 */ /* 0x000eaa00000e0000 */
[----:B------:R-:W2:Y:S01]  /*20b0*/  LDC R86, c[0x0][0x448] ;  /* 0x00011200ff567b82 */ /* 0x000ea20000000800 */
[----:B0-----:R-:W-:Y:S01]  /*20c0*/  FMUL.FTZ R68, R89, R89 ;  /* 0x0000005959447220 */ /* 0x001fe20000410000 */
[----:B-1----:R-:W-:-:S04]  /*20d0*/  @!P1 IMAD.WIDE R64, R87, 0x4, R64 ;  /* 0x0000000457409825 */ /* 0x002fc800078e0240 */
[----:B------:R-:W-:Y:S01]  /*20e0*/  FSEL R87, R68, RZ, P2 ;  /* 0x000000ff44577208 */ /* 0x000fe20001000000 */
[----:B------:R0:W-:Y:S01]  /*20f0*/  @!P1 STG.E desc[UR8][R64.64], R89 ;  /* 0x0000005940009986 */ /* 0x0001e2000c101908 */
[----:B--2---:R-:W-:-:S04]  /*2100*/  FFMA.FTZ R68, R67, UR11, R86 ;  /* 0x0000000b43447c23 */ /* 0x004fc80008010056 */
[----:B------:R-:W-:Y:S01]  /*2110*/  FADD.FTZ R87, R68, R87 ;  /* 0x0000005744577221 */ /* 0x000fe20000010000 */
[----:B0-----:R-:W-:-:S05]  /*2120*/  FSEL R64, R89, RZ, !P2 ;  /* 0x000000ff59407208 */ /* 0x001fca0005000000 */
[C---:B------:R-:W-:Y:S01]  /*2130*/  FADD.FTZ R67, -R64.reuse, R5 ;  /* 0x0000000540437221 */ /* 0x040fe20000010100 */
[C---:B------:R-:W-:Y:S01]  /*2140*/  FADD.FTZ R65, -R64.reuse, R2 ;  /* 0x0000000240417221 */ /* 0x040fe20000010100 */
[----:B------:R-:W0:Y:S01]  /*2150*/  MUFU.RSQ R5, R87 ;  /* 0x0000005700057308 */ /* 0x000e220000001400 */
[C---:B------:R-:W-:Y:S01]  /*2160*/  FADD.FTZ R66, -R64.reuse, R3 ;  /* 0x0000000340427221 */ /* 0x040fe20000010100 */
[C---:B------:R-:W-:Y:S01]  /*2170*/  FADD.FTZ R7, -R64.reuse, R7 ;  /* 0x0000000740077221 */ /* 0x040fe20000010100 */
[----:B------:R-:W1:Y:S01]  /*2180*/  LDC.64 R2, c[0x0][0x428] ;  /* 0x00010a00ff027b82 */ /* 0x000e620000000a00 */
        /* <DEDUP_REMOVED lines=14> */
[C---:B0-----:R-:W-:Y:S01]  /*2270*/  FMUL.FTZ R7, R5.reuse, R7 ;  /* 0x0000000705077220 */ /* 0x041fe20000410000 */
[C---:B------:R-:W-:Y:S01]  /*2280*/  FMUL.FTZ R4, R5.reuse, R4 ;  /* 0x0000000405047220 */ /* 0x040fe20000410000 */
[C---:B------:R-:W-:Y:S01]  /*2290*/  FMUL.FTZ R75, R5.reuse, R6 ;  /* 0x00000006054b7220 */ /* 0x040fe20000410000 */
[----:B------:R-:W-:Y:S01]  /*22a0*/  FMUL.FTZ R6, R5, R67 ;  /* 0x0000004305067220 */ /* 0x000fe20000410000 */
        /* <DEDUP_REMOVED lines=9> */
[----:B-1----:R-:W-:Y:S01]  /*2340*/  IMAD.WIDE.U32 R6, R10, 0x10, R2 ;  /* 0x000000100a067825 */ /* 0x002fe200078e0002 */
[----:B------:R-:W-:-:S03]  /*2350*/  F2FP.BF16.F32.PACK_AB R74, R67, R74 ;  /* 0x0000004a434a723e */ /* 0x000fc600000010ff */
[C---:B------:R-:W-:Y:S01]  /*2360*/  FMUL.FTZ R67, R5.reuse, R8 ;  /* 0x0000000805437220 */ /* 0x040fe20000410000 */
[----:B------:R-:W-:Y:S01]  /*2370*/  FMUL.FTZ R66, R5, R66 ;  /* 0x0000004205427220 */ /* 0x000fe20000410000 */
[----:B------:R-:W-:-:S04]  /*2380*/  IMAD.WIDE.U32 R88, R0, 0x10, R2 ;  /* 0x0000001000587825 */ /* 0x000fc800078e0002 */
[----:B------:R-:W-:Y:S01]  /*2390*/  FMUL.FTZ R4, R5, R73 ;  /* 0x0000004905047220 */ /* 0x000fe20000410000 */
[----:B------:R-:W-:Y:S01]  /*23a0*/  FFMA.FTZ R67, R67, R62, R38 ;  /* 0x0000003e43437223 */ /* 0x000fe20000010026 */
[----:B------:R-:W-:Y:S01]  /*23b0*/  FFMA.FTZ R66, R66, R63, R39 ;  /* 0x0000003f42427223 */ /* 0x000fe20000010027 */
[----:B------:R-:W-:-:S04]  /*23c0*/  IMAD.WIDE.U32 R2, R69, 0x10, R2 ;  /* 0x0000001045027825 */ /* 0x000fc800078e0002 */
[C---:B------:R-:W-:Y:S01]  /*23d0*/  FMUL.FTZ R69, R5.reuse, R72 ;  /* 0x0000004805457220 */ /* 0x040fe20000410000 */
[----:B------:R-:W-:Y:S01]  /*23e0*/  FFMA.FTZ R4, R4, R51, R27 ;  /* 0x0000003304047223 */ /* 0x000fe2000001001b */
[----:B------:R-:W-:Y:S01]  /*23f0*/  FMUL.FTZ R9, R5, R9 ;  /* 0x0000000905097220 */ /* 0x000fe20000410000 */
[----:B------:R-:W-:Y:S01]  /*2400*/  F2FP.BF16.F32.PACK_AB R73, R66, R67 ;  /* 0x000000434249723e */ /* 0x000fe200000010ff */
[----:B------:R-:W-:Y:S01]  /*2410*/  FFMA.FTZ R69, R69, R50, R26 ;  /* 0x0000003245457223 */ /* 0x000fe2000001001a */
[----:B------:R-:W-:Y:S01]  /*2420*/  FMUL.FTZ R0, R5, R65 ;  /* 0x0000004105007220 */ /* 0x000fe20000410000 */
[----:B------:R-:W-:Y:S01]  /*2430*/  FFMA.FTZ R72, R9, R60, R36 ;  /* 0x0000003c09487223 */ /* 0x000fe20000010024 */
[----:B------:R-:W-:Y:S01]  /*2440*/  FFMA.FTZ R75, R75, R58, R34 ;  /* 0x0000003a4b4b7223 */ /* 0x000fe20000010022 */
[----:B------:R-:W0:Y:S01]  /*2450*/  @!P1 LDC.64 R8, c[0x0][0x3c8] ;  /* 0x0000f200ff089b82 */ /* 0x000e220000000a00 */
[----:B------:R-:W-:Y:S01]  /*2460*/  F2FP.BF16.F32.PACK_AB R67, R4, R69 ;  /* 0x000000450443723e */ /* 0x000fe200000010ff */
[C---:B------:R-:W-:Y:S01]  /*2470*/  FMUL.FTZ R69, R5.reuse, R76 ;  /* 0x0000004c05457220 */ /* 0x040fe20000410000 */
[----:B------:R-:W-:Y:S01]  /*2480*/  FFMA.FTZ R65, R0, R61, R37 ;  /* 0x0000003d00417223 */ /* 0x000fe20000010025 */
[C---:B------:R-:W-:Y:S01]  /*2490*/  FMUL.FTZ R4, R5.reuse, R71 ;  /* 0x0000004705047220 */ /* 0x040fe20000410000 */
[----:B------:R-:W-:Y:S01]  /*24a0*/  FMUL.FTZ R71, R5, R68 ;  /* 0x0000004405477220 */ /* 0x000fe20000410000 */
[----:B------:R-:W-:Y:S01]  /*24b0*/  FFMA.FTZ R0, R69, R54, R30 ;  /* 0x0000003645007223 */ /* 0x000fe2000001001e */
[C---:B------:R-:W-:Y:S01]  /*24c0*/  FMUL.FTZ R77, R5.reuse, R77 ;  /* 0x0000004d054d7220 */ /* 0x040fe20000410000 */
[----:B------:R-:W1:Y:S01]  /*24d0*/  LDC.64 R68, c[0x0][0x380] ;  /* 0x0000e000ff447b82 */ /* 0x000e620000000a00 */
[----:B------:R-:W-:Y:S01]  /*24e0*/  FMUL.FTZ R70, R5, R70 ;  /* 0x0000004605467220 */ /* 0x000fe20000410000 */
[----:B------:R-:W-:Y:S01]  /*24f0*/  F2FP.BF16.F32.PACK_AB R75, R64, R75 ;  /* 0x0000004b404b723e */ /* 0x000fe200000010ff */
[----:B------:R-:W-:Y:S01]  /*2500*/  FFMA.FTZ R64, R77, R52, R28 ;  /* 0x000000344d407223 */ /* 0x000fe2000001001c */
[----:B------:R-:W-:Y:S01]  /*2510*/  F2FP.BF16.F32.PACK_AB R72, R65, R72 ;  /* 0x000000484148723e */ /* 0x000fe200000010ff */
[----:B------:R-:W-:Y:S01]  /*2520*/  FFMA.FTZ R66, R71, R48, R24 ;  /* 0x0000003047427223 */ /* 0x000fe20000010018 */
[----:B------:R-:W-:Y:S01]  /*2530*/  MOV R65, UR6 ;  /* 0x0000000600417c02 */ /* 0x000fe20008000f00 */
[----:B------:R-:W-:Y:S01]  /*2540*/  FFMA.FTZ R77, R4, R55, R31 ;  /* 0x00000037044d7223 */ /* 0x000fe2000001001f */
[----:B------:R-:W-:Y:S01]  /*2550*/  FFMA.FTZ R71, R70, R53, R29 ;  /* 0x0000003546477223 */ /* 0x000fe2000001001d */
[C---:B------:R-:W-:Y:S01]  /*2560*/  FMUL.FTZ R86, R5.reuse, R86 ;  /* 0x0000005605567220 */ /* 0x040fe20000410000 */
[C---:B------:R-:W-:Y:S01]  /*2570*/  FMUL.FTZ R82, R5.reuse, R82 ;  /* 0x0000005205527220 */ /* 0x040fe20000410000 */
[C---:B------:R-:W-:Y:S01]  /*2580*/  FMUL.FTZ R84, R5.reuse, R84 ;  /* 0x0000005405547220 */ /* 0x040fe20000410000 */
[----:B------:R-:W-:Y:S01]  /*2590*/  FMUL.FTZ R85, R5, R85 ;  /* 0x0000005505557220 */ /* 0x000fe20000410000 */
[----:B------:R-:W-:Y:S01]  /*25a0*/  F2FP.BF16.F32.PACK_AB R64, R71, R64 ;  /* 0x000000404740723e */ /* 0x000fe200000010ff */
[C---:B------:R-:W-:Y:S01]  /*25b0*/  FMUL.FTZ R71, R5.reuse, R78 ;  /* 0x0000004e05477220 */ /* 0x040fe20000410000 */
[----:B------:R-:W-:Y:S01]  /*25c0*/  FMUL.FTZ R79, R5, R79 ;  /* 0x0000004f054f7220 */ /* 0x000fe20000410000 */
[----:B0-----:R-:W-:Y:S01]  /*25d0*/  @!P1 IMAD.WIDE R8, R65, 0x4, R8 ;  /* 0x0000000441089825 */ /* 0x001fe200078e0208 */
[----:B------:R-:W-:-:S03]  /*25e0*/  F2FP.BF16.F32.PACK_AB R65, R77, R0 ;  /* 0x000000004d41723e */ /* 0x000fc600000010ff */
[C---:B------:R-:W-:Y:S01]  /*25f0*/  FMUL.FTZ R77, R5.reuse, R80 ;  /* 0x00000050054d7220 */ /* 0x040fe20000410000 */
[C---:B------:R-:W-:Y:S01]  /*2600*/  FMUL.FTZ R0, R5.reuse, R81 ;  /* 0x0000005105007220 */ /* 0x040fe20000410000 */
[----:B------:R-:W-:Y:S01]  /*2610*/  FMUL.FTZ R4, R5, R83 ;  /* 0x0000005305047220 */ /* 0x000fe20000410000 */
[----:B------:R-:W-:Y:S01]  /*2620*/  FFMA.FTZ R87, R86, R49, R25 ;  /* 0x0000003156577223 */ /* 0x000fe20000010019 */
[----:B------:R-:W-:Y:S01]  /*2630*/  FFMA.FTZ R77, R77, R46, R22 ;  /* 0x0000002e4d4d7223 */ /* 0x000fe20000010016 */
[----:B------:R-:W-:Y:S01]  /*2640*/  FFMA.FTZ R78, R85, R40, R16 ;  /* 0x00000028554e7223 */ /* 0x000fe20000010010 */
[----:B-1----:R-:W-:Y:S01]  /*2650*/  IADD3 R68, PT, PT, R68, UR6, RZ ;  /* 0x0000000644447c10 */ /* 0x002fe2000fffe0ff */
        /* <DEDUP_REMOVED lines=9> */
[----:B------:R-:W-:Y:S01]  /*26f0*/  F2FP.BF16.F32.PACK_AB R79, R4, R79 ;  /* 0x0000004f044f723e */ /* 0x000fe200000010ff */
[----:B------:R0:W-:Y:S01]  /*2700*/  STG.E.128 desc[UR8][R6.64], R72 ;  /* 0x0000004806007986 */ /* 0x0001e2000c101d08 */
[----:B------:R-:W-:Y:S02]  /*2710*/  F2FP.BF16.F32.PACK_AB R78, R81, R78 ;  /* 0x0000004e514e723e */ /* 0x000fe400000010ff */
[----:B------:R-:W-:Y:S01]  /*2720*/  F2FP.BF16.F32.PACK_AB R77, R84, R77 ;  /* 0x0000004d544d723e */ /* 0x000fe200000010ff */
[----:B------:R0:W-:Y:S01]  /*2730*/  STG.E.128 desc[UR8][R88.64], R64 ;  /* 0x0000004058007986 */ /* 0x0001e2000c101d08 */
[----:B------:R-:W-:-:S03]  /*2740*/  F2FP.BF16.F32.PACK_AB R76, R76, R71 ;  /* 0x000000474c4c723e */ /* 0x000fc600000010ff */
[----:B------:R-:W-:Y:S02]  /*2750*/  ISETP.LE.AND P1, PT, R69, UR6, PT ;  /* 0x0000000645007c0c */ /* 0x000fe4000bf23270 */
[----:B------:R0:W-:Y:S11]  /*2760*/  STG.E.128 desc[UR8][R2.64], R76 ;  /* 0x0000004c02007986 */ /* 0x0001f6000c101d08 */
[----:B------:R-:W-:Y:S05]  /*2770*/  @!P1 BRA `(.L_x_4128) ;  /* 0xffffffdc00149947 */ /* 0x000fea000383ffff */
[----:B------:R-:W-:Y:S05]  /*2780*/  EXIT ;  /* 0x000000000000794d */ /* 0x000fea0003800000 */
.L_x_4129:
        /* <DEDUP_REMOVED lines=15> */
.L_x_20764:


//--------------------- .text._ZN10layer_norm13ln_fwd_kernelINS_13Kernel_traitsIf13__nv_bfloat16S2_S2_fjLj3072ELj1ELj1ELj4ELj16ENS_18Kernel_traits_baseILj3072EfS2_S2_S2_fjLj128EEEEELb0ELb0ELb1ELb0EEEvNS_9FwdParamsE --------------------------
	.section	.text._ZN10layer_norm13ln_fwd_kernelINS_13Kernel_traitsIf13__nv_bfloat16S2_S2_fjLj3072ELj1ELj1ELj4ELj16ENS_18Kernel_traits_baseILj3072EfS2_S2_S2_fjLj128EEEEELb0ELb0ELb1ELb0EEEvNS_9FwdParamsE,"ax",@progbits
	.align	128
        .global         _ZN10layer_norm13ln_fwd_kernelINS_13Kernel_traitsIf13__nv_bfloat16S2_S2_fjLj3072ELj1ELj1ELj4ELj16ENS_18Kernel_traits_baseILj3072EfS2_S2_S2_fjLj128EEEEELb0ELb0ELb1ELb0EEEvNS_9FwdParamsE
        .type           _ZN10layer_norm13ln_fwd_kernelINS_13Kernel_traitsIf13__nv_bfloat16S2_S2_fjLj3072ELj1ELj1ELj4ELj16ENS_18Kernel_traits_baseILj3072EfS2_S2_S2_fjLj128EEEEELb0ELb0ELb1ELb0EEEvNS_9FwdParamsE,@function
        .size           _ZN10layer_norm13ln_fwd_kernelINS_13Kernel_traitsIf13__nv_bfloat16S2_S2_fjLj3072ELj1ELj1ELj4ELj16ENS_18Kernel_traits_baseILj3072EfS2_S2_S2_fjLj128EEEEELb0ELb0ELb1ELb0EEEvNS_9FwdParamsE,(.L_x_20765 - _ZN10layer_norm13ln_fwd_kernelINS_13Kernel_traitsIf13__nv_bfloat16S2_S2_fjLj3072ELj1ELj1ELj4ELj16ENS_18Kernel_traits_baseILj3072EfS2_S2_S2_fjLj128EEEEELb0ELb0ELb1ELb0EEEvNS_9FwdParamsE)
        .other          _ZN10layer_norm13ln_fwd_kernelINS_13Kernel_traitsIf13__nv_bfloat16S2_S2_fjLj3072ELj1ELj1ELj4ELj16ENS_18Kernel_traits_baseILj3072EfS2_S2_S2_fjLj128EEEEELb0ELb0ELb1ELb0EEEvNS_9FwdParamsE,@"STO_CUDA_ENTRY STV_DEFAULT"
_ZN10layer_norm13ln_fwd_kernelINS_13Kernel_traitsIf13__nv_bfloat16S2_S2_fjLj3072ELj1ELj1ELj4ELj16ENS_18Kernel_traits_baseILj3072EfS2_S2_S2_fjLj128EEEEELb0ELb0ELb1ELb0EEEvNS_9FwdParamsE:
.text._ZN10layer_norm13ln_fwd_kernelINS_13Kernel_traitsIf13__nv_bfloat16S2_S2_fjLj3072ELj1ELj1ELj4ELj16ENS_18Kernel_traits_baseILj3072EfS2_S2_S2_fjLj128EEEEELb0ELb0ELb1ELb0EEEvNS_9FwdParamsE:
        /* <DEDUP_REMOVED lines=27> */
[----:B-1----:R-:W-:-:S03]  /*01b0*/  @P1 IMAD.WIDE.U32 R12, R15, 0x20, R12 ;  /* 0x000000200f0c1825 */ /* 0x002fc600078e000c */
[----:B------:R3:W5:Y:S04]  /*01c0*/  @P1 LDG.E.128 R40, desc[UR12][R8.64+0x10] ;  /* 0x0000100c08281981 */ /* 0x000768000c1e1d00 */
[----:B------:R3:W5:Y:S01]  /*01d0*/  @P1 LD.E.128 R36, desc[UR12][R12.64] ;  /* 0x0000000c0c241980 */ /* 0x000762000c101d00 */
[----:B--2---:R-:W-:-:S03]  /*01e0*/  @P0 IMAD.WIDE.U32 R4, R11, 0x20, R4 ;  /* 0x000000200b040825 */ /* 0x004fc600078e0004 */
[----:B------:R3:W5:Y:S04]  /*01f0*/  @P1 LD.E.128 R32, desc[UR12][R12.64+0x10] ;  /* 0x0000100c0c201980 */ /* 0x000768000c101d00 */
[----:B------:R3:W5:Y:S01]  /*0200*/  @P0 LDG.E.128 R60, desc[UR12][R4.64] ;  /* 0x0000000c043c0981 */ /* 0x000762000c1e1d00 */
[----:B0-----:R-:W-:-:S03]  /*0210*/  @P0 IMAD.WIDE.U32 R6, R11, 0x20, R6 ;  /* 0x000000200b060825 */ /* 0x001fc600078e0006 */
[----:B------:R3:W5:Y:S04]  /*0220*/  @P0 LDG.E.128 R56, desc[UR12][R4.64+0x10] ;  /* 0x0000100c04380981 */ /* 0x000768000c1e1d00 */
[----:B------:R3:W5:Y:S04]  /*0230*/  @P0 LD.E.128 R52, desc[UR12][R6.64] ;  /* 0x0000000c06340980 */ /* 0x000768000c101d00 */
[----:B------:R3:W5:Y:S01]  /*0240*/  @P0 LD.E.128 R48, desc[UR12][R6.64+0x10] ;  /* 0x0000100c06300980 */ /* 0x000762000c101d00 */
[----:B------:R-:W-:Y:S02]  /*0250*/  ISETP.GE.U32.AND P0, PT, R10, 0x180, PT ;  /* 0x000001800a00780c */ /* 0x000fe40003f06070 */
[----:B------:R-:W-:-:S11]  /*0260*/  @P1 IADD3 R15, PT, PT, R15, 0x80, RZ ;  /* 0x000000800f0f1810 */ /* 0x000fd60007ffe0ff */
[----:B---3--:R-:W-:Y:S05]  /*0270*/  @!P0 BRA `(.L_x_4132) ;  /* 0x00000000009c8947 */ /* 0x008fea0003800000 */
        /* <DEDUP_REMOVED lines=9> */
.L_x_4131:
        /* <DEDUP_REMOVED lines=11> */
[----:B-1----:R-:W-:-:S03]  /*03c0*/  @P0 IMAD.WIDE.U32 R8, R11, 0x20, R6 ;  /* 0x000000200b080825 */ /* 0x002fc600078e0006 */
        /* <DEDUP_REMOVED lines=18> */
.L_x_4132:
[----:B------:R-:W-:Y:S05]  /*04f0*/  BSYNC.RECONVERGENT B0 ;  /* 0x0000000000007941 */ /* 0x000fea0003800200 */
.L_x_4130:
[----:B------:R-:W1:Y:S02]  /*0500*/  LDCU UR4, c[0x0][0x384] ;  /* 0x00007080ff0477ac */ /* 0x000e640008000800 */
[----:B-1----:R-:W-:-:S06]  /*0510*/  UISETP.GE.AND UP0, UPT, UR18, UR4, UPT ;  /* 0x000000041200728c */ /* 0x002fcc000bf06270 */
[----:B------:R-:W-:-:S13]  /*0520*/  PLOP3.LUT P0, PT, PT, PT, UP0, 0x80, 0x8 ;  /* 0x000000000008781c */ /* 0x000fda0003f0f008 */
[----:B------:R-:W-:Y:S05]  /*0530*/  @P0 EXIT ;  /* 0x000000000000094d */ /* 0x000fea0003800000 */
[----:B------:R-:W-:Y:S01]  /*0540*/  SHF.R.S32.HI R14, RZ, 0x3, R14 ;  /* 0x00000003ff0e7819 */ /* 0x000fe2000001140e */
[----:B------:R-:W1:Y:S03]  /*0550*/  LDCU UR22, c[0x0][0x388] ;  /* 0x00007100ff1677ac */ /* 0x000e660008000800 */
[C---:B0-----:R-:W-:Y:S01]  /*0560*/  LOP3.LUT R4, R14.reuse, 0x7f, RZ, 0xc0, !PT ;  /* 0x0000007f0e047812 */ /* 0x041fe200078ec0ff */
[----:B------:R-:W0:Y:S01]  /*0570*/  LDCU.U8 UR19, c[0x0][0x410] ;  /* 0x00008200ff1377ac */ /* 0x000e220008000000 */
        /* <DEDUP_REMOVED lines=8> */
[----:B------:R-:W-:Y:S02]  /*0600*/  LEA R3, R3, R14, 0x3 ;  /* 0x0000000e03037211 */ /* 0x000fe400078e18ff */
[----:B------:R-:W-:Y:S01]  /*0610*/  VIMNMX R5, PT, PT, R2, 0x20, PT ;  /* 0x0000002002057848 */ /* 0x000fe20003fe0100 */
[----:B------:R-:W4:Y:S01]  /*0620*/  LDCU.128 UR8, c[0x0][0x3f0] ;  /* 0x00007e00ff0877ac */ /* 0x000f220008000c00 */
[----:B------:R-:W-:-:S03]  /*0630*/  I2FP.F32.U32 R3, R3 ;  /* 0x0000000300037245 */ /* 0x000fc60000201000 */
[----:B------:R-:W-:Y:S01]  /*0640*/  IMAD R2, R5, 0x8, R14 ;  /* 0x0000000805027824 */ /* 0x000fe200078e020e */
[----:B------:R0:W0:Y:S01]  /*0650*/  MUFU.RCP R9, R3 ;  /* 0x0000000300097308 */ /* 0x0000220000001000 */
[----:B------:R-:W0:Y:S01]  /*0660*/  LDCU.64 UR16, c[0x0][0x380] ;  /* 0x00007000ff1077ac */ /* 0x000e220008000a00 */
[----:B-1----:R-:W-:-:S11]  /*0670*/  UPLOP3.LUT UP1, UPT, UPT, UPT, UPT, 0x40, 0x4 ;  /* 0x000000000004789c */ /* 0x002fd60003f2e870 */
.L_x_4158:
[----:B----4-:R-:W-:-:S06]  /*0680*/  UIMAD.WIDE UR4, UR18, 0x4, UR8 ;  /* 0x00000004120478a5 */ /* 0x010fcc000f8e0208 */
[----:B0123--:R-:W-:Y:S02]  /*0690*/  MOV R64, UR4 ;  /* 0x0000000400407c02 */ /* 0x00ffe40008000f00 */
[----:B------:R-:W-:-:S05]  /*06a0*/  MOV R65, UR5 ;  /* 0x0000000500417c02 */ /* 0x000fca0008000f00 */
[----:B------:R1:W4:Y:S01]  /*06b0*/  LDG.E R66, desc[UR12][R64.64] ;  /* 0x0000000c40427981 */ /* 0x000322000c1e1900 */
[----:B------:R-:W-:-:S06]  /*06c0*/  UIMAD.WIDE UR4, UR18, 0x4, UR10 ;  /* 0x00000004120478a5 */ /* 0x000fcc000f8e020a */
[----:B-1----:R-:W-:Y:S01]  /*06d0*/  IMAD.U32 R64, RZ, RZ, UR4 ;  /* 0x00000004ff407e24 */ /* 0x002fe2000f8e00ff */
[----:B------:R-:W-:-:S05]  /*06e0*/  MOV R65, UR5 ;  /* 0x0000000500417c02 */ /* 0x000fca0008000f00 */
[----:B------:R-:W2:Y:S01]  /*06f0*/  LDG.E R67, desc[UR12][R64.64] ;  /* 0x0000000c40437981 */ /* 0x000ea2000c1e1900 */
[----:B------:R-:W-:Y:S01]  /*0700*/  UIMAD UR4, UR18, UR22, URZ ;  /* 0x00000016120472a4 */ /* 0x000fe2000f8e02ff */
[----:B------:R-:W-:Y:S01]  /*0710*/  ISETP.GE.U32.AND P0, PT, R10, 0x80, PT ;  /* 0x000000800a00780c */ /* 0x000fe20003f06070 */
[----:B------:R-:W-:Y:S01]  /*0720*/  BSSY.RECONVERGENT B0, `(.L_x_4133) ;  /* 0x0000084000007945 */ /* 0x000fe20003800200 */
[----:B------:R-:W-:Y:S01]  /*0730*/  HFMA2 R87, -RZ, RZ, 0, 0 ;  /* 0x00000000ff577431 */ /* 0x000fe200000001ff */
        /* <DEDUP_REMOVED lines=11> */
[----:B------:R-:W-:Y:S02]  /*07f0*/  IMAD.U32 R64, RZ, RZ, UR7 ;  /* 0x00000007ff407e24 */ /* 0x000fe4000f8e00ff */
[----:B------:R-:W-:-:S03]  /*0800*/  LEA.HI.SX32 R86, R86, R11, 0x1d ;  /* 0x0000000b56567211 */ /* 0x000fc600078feaff */
[----:B------:R-:W-:Y:S01]  /*0810*/  @P3 LEA.HI.SX32 R87, R64, R11, 0x1d ;  /* 0x0000000b40573211 */ /* 0x000fe200078feaff */
[----:B------:R-:W-:Y:S06]  /*0820*/  @!P0 BRA `(.L_x_4134) ;  /* 0x0000000400cc8947 */ /* 0x000fec0003800000 */
[----:B---3--:R-:W-:-:S04]  /*0830*/  UISETP.NE.U32.AND UP0, UPT, UR14, URZ, UPT ;  /* 0x000000ff0e00728c */ /* 0x008fc8000bf05070 */
[----:B------:R-:W-:Y:S01]  /*0840*/  UISETP.NE.AND.EX UP0, UPT, UR15, URZ, UPT, UP0 ;  /* 0x000000ff0f00728c */ /* 0x000fe2000bf05300 */
[----:B------:R-:W-:Y:S10]  /*0850*/  BRA.U !UP2, `(.L_x_4135) ;  /* 0x000000010a0c7547 */ /* 0x000ff4000b800000 */
[----:B------:R-:W1:Y:S02]  /*0860*/  LDC.64 R12, c[0x0][0x390] ;  /* 0x0000e400ff0c7b82 */ /* 0x000e640000000a00 */
[----:B-1----:R-:W-:-:S06]  /*0870*/  IMAD.WIDE.U32 R12, R87, 0x10, R12 ;  /* 0x00000010570c7825 */ /* 0x002fcc00078e000c */
[----:B------:R-:W5:Y:S02]  /*0880*/  LDG.E.128 R12, desc[UR12][R12.64] ;  /* 0x0000000c0c0c7981 */ /* 0x000f64000c1e1d00 */
.L_x_4135:
[----:B------:R-:W-:Y:S05]  /*0890*/  BRA.U !UP0, `(.L_x_4136) ;  /* 0x0000000108e47547 */ /* 0x000fea000b800000 */
[----:B------:R-:W1:Y:S02]  /*08a0*/  LDC.64 R64, c[0x0][0x3a0] ;  /* 0x0000e800ff407b82 */ /* 0x000e640000000a00 */
[----:B-1----:R-:W-:-:S06]  /*08b0*/  IMAD.WIDE.U32 R64, R86, 0x10, R64 ;  /* 0x0000001056407825 */ /* 0x002fcc00078e0040 */
[----:B------:R-:W0:Y:S01]  /*08c0*/  LDG.E.128 R64, desc[UR12][R64.64] ;  /* 0x0000000c40407981 */ /* 0x000e22000c1e1d00 */
[----:B------:R-:W-:-:S13]  /*08d0*/  ISETP.LT.AND P1, PT, RZ, UR21, PT ;  /* 0x00000015ff007c0c */ /* 0x000fda000bf21270 */
[----:B------:R-:W1:Y:S01]  /*08e0*/  @P1 LDC R68, c[0x0][0x40c] ;  /* 0x00010300ff441b82 */ /* 0x000e620000000800 */
[----:B-----5:R-:W-:-:S07]  /*08f0*/  @P1 SHF.L.U32 R4, R13, 0x10, RZ ;  /* 0x000000100d041819 */ /* 0x020fce00000006ff */
[----:B------:R-:W2:Y:S08]  /*0900*/  @P1 LDC R74, c[0x0][0x40c] ;  /* 0x00010300ff4a1b82 */ /* 0x000eb00000000800 */
[----:B------:R-:W3:Y:S08]  /*0910*/  @P1 LDC R75, c[0x0][0x40c] ;  /* 0x00010300ff4b1b82 */ /* 0x000ef00000000800 */
[----:B------:R-:W4:Y:S01]  /*0920*/  @P1 LDC R80, c[0x0][0x40c] ;  /* 0x00010300ff501b82 */ /* 0x000f220000000800 */
[----:B0-----:R-:W-:-:S02]  /*0930*/  SHF.L.U32 R3, R65, 0x10, RZ ;  /* 0x0000001041037819 */ /* 0x001fc400000006ff */
[----:B------:R-:W-:-:S03]  /*0940*/  PRMT R65, R65, 0x7632, R65 ;  /* 0x0000763241417816 */ /* 0x000fc60000000041 */
[----:B-1----:R-:W-:Y:S01]  /*0950*/  @P1 FFMA.FTZ R3, R4, R68, R3 ;  /* 0x0000004404031223 */ /* 0x002fe20000010003 */
[----:B------:R-:W-:Y:S02]  /*0960*/  PRMT R4, R64, 0x7632, R4 ;  /* 0x0000763240047816 */ /* 0x000fe40000000004 */
[----:B------:R-:W-:-:S03]  /*0970*/  @P1 PRMT R68, R12, 0x7632, R68 ;  /* 0x000076320c441816 */ /* 0x000fc60000000044 */
[----:B------:R-:W-:Y:S01]  /*0980*/  IMAD.U32 R4, R4, 0x10000, RZ ;  /* 0x0001000004047824 */ /* 0x000fe200078e00ff */
[----:B------:R-:W-:Y:S02]  /*0990*/  @P1 SHF.L.U32 R69, R68, 0x10, RZ ;  /* 0x0000001044451819 */ /* 0x000fe400000006ff */
[----:B------:R-:W-:Y:S02]  /*09a0*/  SHF.L.U32 R68, R65, 0x10, RZ ;  /* 0x0000001041447819 */ /* 0x000fe400000006ff */
[C---:B------:R-:W-:Y:S01]  /*09b0*/  @P1 PRMT R65, R14.reuse, 0x7632, R65 ;  /* 0x000076320e411816 */ /* 0x040fe20000000041 */
[----:B--2---:R-:W-:Y:S01]  /*09c0*/  @P1 FFMA.FTZ R4, R69, R74, R4 ;  /* 0x0000004a45041223 */ /* 0x004fe20000010004 */
[----:B------:R-:W-:Y:S02]  /*09d0*/  @P1 PRMT R69, R13, 0x7632, R69 ;  /* 0x000076320d451816 */ /* 0x000fe40000000045 */
[----:B------:R-:W-:Y:S02]  /*09e0*/  @P1 SHF.L.U32 R74, R14, 0x10, RZ ;  /* 0x000000100e4a1819 */ /* 0x000fe400000006ff */
[----:B------:R-:W-:-:S02]  /*09f0*/  @P1 SHF.L.U32 R69, R69, 0x10, RZ ;  /* 0x0000001045451819 */ /* 0x000fc400000006ff */
[----:B------:R-:W-:Y:S02]  /*0a00*/  @P1 SHF.L.U32 R65, R65, 0x10, RZ ;  /* 0x0000001041411819 */ /* 0x000fe400000006ff */
[----:B------:R-:W-:Y:S01]  /*0a10*/  F2FP.BF16.F32.PACK_AB R89, RZ, R4 ;  /* 0x00000004ff59723e */ /* 0x000fe200000010ff */
[----:B---3--:R-:W-:Y:S01]  /*0a20*/  @P1 FFMA.FTZ R68, R69, R75, R68 ;  /* 0x0000004b45441223 */ /* 0x008fe20000010044 */
[C---:B------:R-:W-:Y:S01]  /*0a30*/  IMAD.U32 R69, R66.reuse, 0x10000, RZ ;  /* 0x0001000042457824 */ /* 0x040fe200078e00ff */
[----:B------:R-:W0:Y:S01]  /*0a40*/  @P1 LDC R75, c[0x0][0x40c] ;  /* 0x00010300ff4b1b82 */ /* 0x000e220000000800 */
[----:B------:R-:W-:Y:S02]  /*0a50*/  PRMT R66, R66, 0x7632, R66 ;  /* 0x0000763242427816 */ /* 0x000fe40000000042 */
[----:B----4-:R-:W-:Y:S02]  /*0a60*/  @P1 FFMA.FTZ R69, R74, R80, R69 ;  /* 0x000000504a451223 */ /* 0x010fe40000010045 */
[----:B------:R-:W-:-:S02]  /*0a70*/  SHF.L.U32 R74, R66, 0x10, RZ ;  /* 0x00000010424a7819 */ /* 0x000fc400000006ff */
[----:B------:R-:W-:Y:S01]  /*0a80*/  @P1 SHF.L.U32 R66, R15, 0x10, RZ ;  /* 0x000000100f421819 */ /* 0x000fe200000006ff */
[----:B------:R-:W1:Y:S01]  /*0a90*/  @P1 LDC R80, c[0x0][0x40c] ;  /* 0x00010300ff501b82 */ /* 0x000e620000000800 */
[----:B------:R-:W-:Y:S01]  /*0aa0*/  F2FP.BF16.F32.PACK_AB R90, RZ, R69 ;  /* 0x00000045ff5a723e */ /* 0x000fe200000010ff */
[----:B0-----:R-:W-:Y:S01]  /*0ab0*/  @P1 FFMA.FTZ R74, R65, R75, R74 ;  /* 0x0000004b414a1223 */ /* 0x001fe2000001004a */
[----:B------:R-:W-:-:S05]  /*0ac0*/  IMAD.U32 R75, R67, 0x10000, RZ ;  /* 0x00010000434b7824 */ /* 0x000fca00078e00ff */
[----:B------:R-:W0:Y:S01]  /*0ad0*/  @P1 LDC R65, c[0x0][0x40c] ;  /* 0x00010300ff411b82 */ /* 0x000e220000000800 */
[----:B------:R-:W-:Y:S02]  /*0ae0*/  PRMT R67, R67, 0x7632, R67 ;  /* 0x0000763243437816 */ /* 0x000fe40000000043 */
[----:B------:R-:W-:Y:S01]  /*0af0*/  F2FP.BF16.F32.PACK_AB R91, RZ, R74 ;  /* 0x0000004aff5b723e */ /* 0x000fe200000010ff */
[----:B-1----:R-:W-:Y:S01]  /*0b00*/  @P1 FFMA.FTZ R75, R66, R80, R75 ;  /* 0x00000050424b1223 */ /* 0x002fe2000001004b */
[----:B------:R-:W-:-:S03]  /*0b10*/  SHF.L.U32 R80, R64, 0x10, RZ ;  /* 0x0000001040507819 */ /* 0x000fc600000006ff */
[----:B------:R-:W1:Y:S01]  /*0b20*/  @P1 LDC R66, c[0x0][0x40c] ;  /* 0x00010300ff421b82 */ /* 0x000e620000000800 */
[----:B------:R-:W-:Y:S01]  /*0b30*/  @P1 SHF.L.U32 R64, R12, 0x10, RZ ;  /* 0x000000100c401819 */ /* 0x000fe200000006ff */
[----:B------:R-:W-:Y:S01]  /*0b40*/  IMAD.U32 R83, R67, 0x10000, RZ ;  /* 0x0001000043537824 */ /* 0x000fe200078e00ff */
[----:B------:R-:W-:-:S03]  /*0b50*/  F2FP.BF16.F32.PACK_AB R67, RZ, R75 ;  /* 0x0000004bff43723e */ /* 0x000fc600000010ff */
[----:B0-----:R-:W-:Y:S01]  /*0b60*/  @P1 FFMA.FTZ R80, R64, R65, R80 ;  /* 0x0000004140501223 */ /* 0x001fe20000010050 */
[----:B------:R-:W-:Y:S02]  /*0b70*/  @P1 PRMT R64, R15, 0x7632, R64 ;  /* 0x000076320f401816 */ /* 0x000fe40000000040 */
[----:B------:R-:W-:Y:S02]  /*0b80*/  F2FP.BF16.F32.PACK_AB R65, RZ, R3 ;  /* 0x00000003ff41723e */ /* 0x000fe400000010ff */
[----:B------:R-:W-:-:S05]  /*0b90*/  @P1 SHF.L.U32 R64, R64, 0x10, RZ ;  /* 0x0000001040401819 */ /* 0x000fca00000006ff */
[----:B-1----:R-:W-:Y:S01]  /*0ba0*/  @P1 FFMA.FTZ R83, R64, R66, R83 ;  /* 0x0000004240531223 */ /* 0x002fe20000010053 */
[----:B------:R-:W-:Y:S02]  /*0bb0*/  F2FP.BF16.F32.PACK_AB R66, RZ, R68 ;  /* 0x00000044ff42723e */ /* 0x000fe400000010ff */
[----:B------:R-:W-:Y:S02]  /*0bc0*/  F2FP.BF16.F32.PACK_AB R64, RZ, R80 ;  /* 0x00000050ff40723e */ /* 0x000fe400000010ff */
[----:B------:R-:W-:Y:S02]  /*0bd0*/  F2FP.BF16.F32.PACK_AB R88, RZ, R83 ;  /* 0x00000053ff58723e */ /* 0x000fe400000010ff */
[----:B------:R-:W-:Y:S02]  /*0be0*/  PRMT R65, R65, 0x5410, R66 ;  /* 0x0000541041417816 */ /* 0x000fe40000000042 */
[----:B------:R-:W-:Y:S02]  /*0bf0*/  PRMT R66, R90, 0x5410, R91 ;  /* 0x000054105a427816 */ /* 0x000fe4000000005b */
[----:B------:R-:W-:-:S02]  /*0c00*/  PRMT R64, R64, 0x5410, R89 ;  /* 0x0000541040407816 */ /* 0x000fc40000000059 */
[----:B------:R-:W-:Y:S01]  /*0c10*/  PRMT R67, R67, 0x5410, R88 ;  /* 0x0000541043437816 */ /* 0x000fe20000000058 */
[----:B------:R-:W-:Y:S06]  /*0c20*/  BRA `(.L_x_4137) ;  /* 0x0000000000b87947 */ /* 0x000fec0003800000 */
.L_x_4136:
[----:B------:R-:W1:Y:S01]  /*0c30*/  @UP2 LDCU UR4, c[0x0][0x40c] ;  /* 0x00008180ff0427ac */ /* 0x000e620008000800 */
[C---:B-----5:R-:W-:Y:S02]  /*0c40*/  @P3 SHF.L.U32 R65, R12.reuse, 0x10, RZ ;  /* 0x000000100c413819 */ /* 0x060fe400000006ff */
[----:B------:R-:W-:Y:S02]  /*0c50*/  CS2R R68, SRZ ;  /* 0x0000000000447805 */ /* 0x000fe4000001ff00 */
[----:B------:R-:W-:Y:S01]  /*0c60*/  @P3 PRMT R64, R13, 0x7632, R64 ;  /* 0x000076320d403816 */ /* 0x000fe20000000040 */
[----:B------:R-:W2:Y:S01]  /*0c70*/  @UP2 LDCU UR23, c[0x0][0x40c] ;  /* 0x00008180ff1727ac */ /* 0x000ea20008000800 */
[----:B0-----:R-:W-:Y:S01]  /*0c80*/  @P3 PRMT R3, R12, 0x7632, R3 ;  /* 0x000076320c033816 */ /* 0x001fe20000000003 */
[----:B------:R-:W-:Y:S01]  /*0c90*/  IMAD.MOV.U32 R4, RZ, RZ, RZ ;  /* 0x000000ffff047224 */ /* 0x000fe200078e00ff */
[----:B------:R-:W-:Y:S01]  /*0ca0*/  MOV R80, RZ ;  /* 0x000000ff00507202 */ /* 0x000fe20000000f00 */
[----:B------:R-:W0:Y:S01]  /*0cb0*/  @UP2 LDCU UR5, c[0x0][0x40c] ;  /* 0x00008180ff0527ac */ /* 0x000e220008000800 */
[----:B------:R-:W-:-:S02]  /*0cc0*/  @P3 SHF.L.U32 R64, R64, 0x10, RZ ;  /* 0x0000001040403819 */ /* 0x000fc400000006ff */
[----:B------:R-:W-:Y:S02]  /*0cd0*/  CS2R R74, SRZ ;  /* 0x00000000004a7805 */ /* 0x000fe4000001ff00 */
[----:B------:R-:W-:Y:S01]  /*0ce0*/  @P3 SHF.L.U32 R3, R3, 0x10, RZ ;  /* 0x0000001003033819 */ /* 0x000fe200000006ff */
[----:B------:R-:W3:Y:S01]  /*0cf0*/  @UP2 LDCU UR7, c[0x0][0x40c] ;  /* 0x00008180ff0727ac */ /* 0x000ee20008000800 */
[----:B------:R-:W-:Y:S02]  /*0d00*/  @P3 SHF.L.U32 R66, R15, 0x10, RZ ;  /* 0x000000100f423819 */ /* 0x000fe400000006ff */
[----:B------:R-:W-:Y:S01]  /*0d10*/  MOV R83, RZ ;  /* 0x000000ff00537202 */ /* 0x000fe20000000f00 */
[----:B------:R-:W4:Y:S01]  /*0d20*/  @UP2 LDCU UR25, c[0x0][0x40c] ;  /* 0x00008180ff1927ac */ /* 0x000f220008000800 */
[----:B-1----:R-:W-:Y:S01]  /*0d30*/  @P3 FMUL.FTZ R80, R65, UR4 ;  /* 0x0000000441503c20 */ /* 0x002fe20008410000 */
[----:B------:R-:W-:Y:S01]  /*0d40*/  @P3 IMAD.U32 R65, R13, 0x10000, RZ ;  /* 0x000100000d413824 */ /* 0x000fe200078e00ff */
[----:B------:R-:W1:Y:S01]  /*0d50*/  @UP2 LDCU UR26, c[0x0][0x40c] ;  /* 0x00008180ff1a27ac */ /* 0x000e620008000800 */
[----:B--2---:R-:W-:Y:S01]  /*0d60*/  @P3 FMUL.FTZ R68, R64, UR23 ;  /* 0x0000001740443c20 */ /* 0x004fe20008410000 */
[----:B------:R-:W-:Y:S01]  /*0d70*/  @P3 PRMT R64, R14, 0x7632, R64 ;  /* 0x000076320e403816 */ /* 0x000fe20000000040 */
[----:B------:R-:W2:Y:S01]  /*0d80*/  @UP2 LDCU UR24, c[0x0][0x40c] ;  /* 0x00008180ff1827ac */ /* 0x000ea20008000800 */
[----:B0-----:R-:W-:Y:S01]  /*0d90*/  @P3 FMUL.FTZ R4, R3, UR5 ;  /* 0x0000000503043c20 */ /* 0x001fe20008410000 */
[----:B------:R-:W-:Y:S01]  /*0da0*/  HFMA2 R3, -RZ, RZ, 0, 0 ;  /* 0x00000000ff037431 */ /* 0x000fe200000001ff */
[----:B------:R-:W0:Y:S01]  /*0db0*/  @UP2 LDCU UR4, c[0x0][0x40c] ;  /* 0x00008180ff0427ac */ /* 0x000e220008000800 */
[----:B------:R-:W-:Y:S01]  /*0dc0*/  @P3 SHF.L.U32 R64, R64, 0x10, RZ ;  /* 0x0000001040403819 */ /* 0x000fe200000006ff */
[----:B---3--:R-:W-:Y:S01]  /*0dd0*/  @P3 FMUL.FTZ R3, R65, UR7 ;  /* 0x0000000741033c20 */ /* 0x008fe20008410000 */
[----:B------:R-:W-:-:S02]  /*0de0*/  @P3 PRMT R65, R15, 0x7632, R65 ;  /* 0x000076320f413816 */ /* 0x000fc40000000041 */
[----:B------:R-:W-:Y:S01]  /*0df0*/  F2FP.BF16.F32.PACK_AB R90, RZ, R68 ;  /* 0x00000044ff5a723e */ /* 0x000fe200000010ff */
[----:B----4-:R-:W-:Y:S01]  /*0e00*/  @P3 FMUL.FTZ R74, R64, UR25 ;  /* 0x00000019404a3c20 */ /* 0x010fe20008410000 */
[----:B------:R-:W-:Y:S01]  /*0e10*/  @P3 SHF.L.U32 R65, R65, 0x10, RZ ;  /* 0x0000001041413819 */ /* 0x000fe200000006ff */
[----:B------:R-:W-:Y:S01]  /*0e20*/  @P3 IMAD.U32 R64, R14, 0x10000, RZ ;  /* 0x000100000e403824 */ /* 0x000fe200078e00ff */
[----:B------:R-:W-:Y:S01]  /*0e30*/  F2FP.BF16.F32.PACK_AB R89, RZ, R3 ;  /* 0x00000003ff59723e */ /* 0x000fe200000010ff */
[----:B-1----:R-:W-:Y:S01]  /*0e40*/  @P3 FMUL.FTZ R75, R66, UR26 ;  /* 0x0000001a424b3c20 */ /* 0x002fe20008410000 */
[----:B------:R-:W-:Y:S01]  /*0e50*/  F2FP.BF16.F32.PACK_AB R88, RZ, R74 ;  /* 0x0000004aff58723e */ /* 0x000fe200000010ff */
[----:B--2---:R-:W-:Y:S01]  /*0e60*/  @P3 FMUL.FTZ R69, R64, UR24 ;  /* 0x0000001840453c20 */ /* 0x004fe20008410000 */
[----:B------:R-:W-:Y:S02]  /*0e70*/  F2FP.BF16.F32.PACK_AB R64, RZ, R80 ;  /* 0x00000050ff40723e */ /* 0x000fe400000010ff */
[----:B------:R-:W-:Y:S01]  /*0e80*/  F2FP.BF16.F32.PACK_AB R67, RZ, R75 ;  /* 0x0000004bff43723e */ /* 0x000fe200000010ff */
[----:B0-----:R-:W-:Y:S01]  /*0e90*/  @P3 FMUL.FTZ R83, R65, UR4 ;  /* 0x0000000441533c20 */ /* 0x001fe20008410000 */
[----:B------:R-:W-:-:S02]  /*0ea0*/  F2FP.BF16.F32.PACK_AB R65, RZ, R4 ;  /* 0x00000004ff41723e */ /* 0x000fc400000010ff */
[----:B------:R-:W-:Y:S02]  /*0eb0*/  F2FP.BF16.F32.PACK_AB R66, RZ, R69 ;  /* 0x00000045ff42723e */ /* 0x000fe400000010ff */
[----:B------:R-:W-:Y:S02]  /*0ec0*/  F2FP.BF16.F32.PACK_AB R91, RZ, R83 ;  /* 0x00000053ff5b723e */ /* 0x000fe400000010ff */
[----:B------:R-:W-:Y:S02]  /*0ed0*/  PRMT R64, R64, 0x5410, R65 ;  /* 0x0000541040407816 */ /* 0x000fe40000000041 */
[----:B------:R-:W-:Y:S02]  /*0ee0*/  PRMT R67, R67, 0x5410, R91 ;  /* 0x0000541043437816 */ /* 0x000fe4000000005b */
[----:B------:R-:W-:Y:S02]  /*0ef0*/  PRMT R65, R89, 0x5410, R90 ;  /* 0x0000541059417816 */ /* 0x000fe4000000005a */
[----:B------:R-:W-:-:S07]  /*0f00*/  PRMT R66, R66, 0x5410, R88 ;  /* 0x0000541042427816 */ /* 0x000fce0000000058 */
.L_x_4137:
[----:B------:R-:W0:Y:S01]  /*0f10*/  LDC.64 R88, c[0x0][0x3a8] ;  /* 0x0000ea00ff587b82 */ /* 0x000e220000000a00 */
[----:B------:R-:W-:Y:S01]  /*0f20*/  IADD3 R87, PT, PT, R87, 0x80, RZ ;  /* 0x0000008057577810 */ /* 0x000fe20007ffe0ff */
[C---:B0-----:R-:W-:Y:S01]  /*0f30*/  IMAD.WIDE.U32 R88, R86.reuse, 0x10, R88 ;  /* 0x0000001056587825 */ /* 0x041fe200078e0058 */
[----:B------:R-:W-:-:S04]  /*0f40*/  IADD3 R86, PT, PT, R86, 0x80, RZ ;  /* 0x0000008056567810 */ /* 0x000fc80007ffe0ff */
[----:B------:R1:W-:Y:S03]  /*0f50*/  STG.E.128 desc[UR12][R88.64], R64 ;  /* 0x0000004058007986 */ /* 0x0003e6000c101d0c */
.L_x_4134:
[----:B0--3--:R-:W-:Y:S05]  /*0f60*/  BSYNC.RECONVERGENT B0 ;  /* 0x0000000000007941 */ /* 0x009fea0003800200 */
.L_x_4133:
[----:B------:R-:W-:Y:S01]  /*0f70*/  ISETP.GE.U32.AND P1, PT, R10, 0x100, PT ;  /* 0x000001000a00780c */ /* 0x000fe20003f26070 */
[----:B------:R-:W-:-:S12]  /*0f80*/  BSSY.RECONVERGENT B0, `(.L_x_4138) ;  /* 0x0000075000007945 */ /* 0x000fd80003800200 */
[----:B------:R-:W-:Y:S05]  /*0f90*/  @!P1 BRA `(.L_x_4139) ;  /* 0x0000000400cc9947 */ /* 0x000fea0003800000 */
[----:B------:R-:W-:-:S04]  /*0fa0*/  UISETP.NE.U32.AND UP0, UPT, UR14, URZ, UPT ;  /* 0x000000ff0e00728c */ /* 0x000fc8000bf05070 */
[----:B------:R-:W-:Y:S01]  /*0fb0*/  UISETP.NE.AND.EX UP0, UPT, UR15, URZ, UPT, UP0 ;  /* 0x000000ff0f00728c */ /* 0x000fe2000bf05300 */
[----:B------:R-:W-:Y:S10]  /*0fc0*/  BRA.U !UP2, `(.L_x_4140) ;  /* 0x000000010a0c7547 */ /* 0x000ff4000b800000 */
[----:B------:R-:W0:Y:S02]  /*0fd0*/  LDC.64 R12, c[0x0][0x390] ;  /* 0x0000e400ff0c7b82 */ /* 0x000e240000000a00 */
[----:B0-----:R-:W-:-:S06]  /*0fe0*/  IMAD.WIDE.U32 R12, R87, 0x10, R12 ;  /* 0x00000010570c7825 */ /* 0x001fcc00078e000c */
[----:B------:R-:W5:Y:S02]  /*0ff0*/  LDG.E.128 R12, desc[UR12][R12.64] ;  /* 0x0000000c0c0c7981 */ /* 0x000f64000c1e1d00 */
.L_x_4140:
[----:B------:R-:W-:Y:S05]  /*1000*/  BRA.U !UP0, `(.L_x_4141) ;  /* 0x0000000108e47547 */ /* 0x000fea000b800000 */
[----:B-1----:R-:W0:Y:S02]  /*1010*/  LDC.64 R64, c[0x0][0x3a0] ;  /* 0x0000e800ff407b82 */ /* 0x002e240000000a00 */
[----:B0-----:R-:W-:-:S06]  /*1020*/  IMAD.WIDE.U32 R64, R86, 0x10, R64 ;  /* 0x0000001056407825 */ /* 0x001fcc00078e0040 */
[----:B------:R-:W2:Y:S01]  /*1030*/  LDG.E.128 R64, desc[UR12][R64.64] ;  /* 0x0000000c40407981 */ /* 0x000ea2000c1e1d00 */
[----:B------:R-:W-:-:S13]  /*1040*/  ISETP.LT.AND P2, PT, RZ, UR21, PT ;  /* 0x00000015ff007c0c */ /* 0x000fda000bf41270 */
[----:B------:R-:W0:Y:S01]  /*1050*/  @P2 LDC R70, c[0x0][0x40c] ;  /* 0x00010300ff462b82 */ /* 0x000e220000000800 */
[----:B-----5:R-:W-:-:S07]  /*1060*/  @P2 SHF.L.U32 R6, R13, 0x10, RZ ;  /* 0x000000100d062819 */ /* 0x020fce00000006ff */
[----:B------:R-:W1:Y:S08]  /*1070*/  @P2 LDC R76, c[0x0][0x40c] ;  /* 0x00010300ff4c2b82 */ /* 0x000e700000000800 */
[----:B------:R-:W3:Y:S08]  /*1080*/  @P2 LDC R77, c[0x0][0x40c] ;  /* 0x00010300ff4d2b82 */ /* 0x000ef00000000800 */
[----:B------:R-:W4:Y:S01]  /*1090*/  @P2 LDC R81, c[0x0][0x40c] ;  /* 0x00010300ff512b82 */ /* 0x000f220000000800 */
[C---:B--2---:R-:W-:Y:S01]  /*10a0*/  IMAD.U32 R5, R65.reuse, 0x10000, RZ ;  /* 0x0001000041057824 */ /* 0x044fe200078e00ff */
[----:B------:R-:W-:-:S03]  /*10b0*/  PRMT R65, R65, 0x7632, R65 ;  /* 0x0000763241417816 */ /* 0x000fc60000000041 */
[----:B0-----:R-:W-:Y:S01]  /*10c0*/  @P2 FFMA.FTZ R5, R6, R70, R5 ;  /* 0x0000004606052223 */ /* 0x001fe20000010005 */
[----:B------:R-:W-:Y:S02]  /*10d0*/  PRMT R6, R64, 0x7632, R6 ;  /* 0x0000763240067816 */ /* 0x000fe40000000006 */
[----:B------:R-:W-:Y:S02]  /*10e0*/  @P2 PRMT R70, R12, 0x7632, R70 ;  /* 0x000076320c462816 */ /* 0x000fe40000000046 */
[----:B------:R-:W-:Y:S02]  /*10f0*/  SHF.L.U32 R6, R6, 0x10, RZ ;  /* 0x0000001006067819 */ /* 0x000fe400000006ff */
[----:B------:R-:W-:Y:S01]  /*1100*/  @P2 SHF.L.U32 R71, R70, 0x10, RZ ;  /* 0x0000001046472819 */ /* 0x000fe200000006ff */
[----:B------:R-:W-:Y:S01]  /*1110*/  IMAD.U32 R70, R65, 0x10000, RZ ;  /* 0x0001000041467824 */ /* 0x000fe200078e00ff */
[----:B------:R-:W-:-:S03]  /*1120*/  @P2 PRMT R65, R14, 0x7632, R65 ;  /* 0x000076320e412816 */ /* 0x000fc60000000041 */
[----:B-1----:R-:W-:Y:S01]  /*1130*/  @P2 FFMA.FTZ R6, R71, R76, R6 ;  /* 0x0000004c47062223 */ /* 0x002fe20000010006 */
[----:B------:R-:W-:Y:S02]  /*1140*/  @P2 PRMT R71, R13, 0x7632, R71 ;  /* 0x000076320d472816 */ /* 0x000fe40000000047 */
[----:B------:R-:W-:Y:S02]  /*1150*/  @P2 SHF.L.U32 R76, R14, 0x10, RZ ;  /* 0x000000100e4c2819 */ /* 0x000fe400000006ff */
[----:B------:R-:W-:Y:S02]  /*1160*/  @P2 SHF.L.U32 R71, R71, 0x10, RZ ;  /* 0x0000001047472819 */ /* 0x000fe400000006ff */
[----:B------:R-:W-:Y:S02]  /*1170*/  @P2 SHF.L.U32 R65, R65, 0x10, RZ ;  /* 0x0000001041412819 */ /* 0x000fe400000006ff */
[----:B------:R-:W-:Y:S01]  /*1180*/  F2FP.BF16.F32.PACK_AB R89, RZ, R6 ;  /* 0x00000006ff59723e */ /* 0x000fe200000010ff */
[----:B---3--:R-:W-:Y:S01]  /*1190*/  @P2 FFMA.FTZ R70, R71, R77, R70 ;  /* 0x0000004d47462223 */ /* 0x008fe20000010046 */
[C---:B------:R-:W-:Y:S01]  /*11a0*/  SHF.L.U32 R71, R66.reuse, 0x10, RZ ;  /* 0x0000001042477819 */ /* 0x040fe200000006ff */
[----:B------:R-:W0:Y:S01]  /*11b0*/  @P2 LDC R77, c[0x0][0x40c] ;  /* 0x00010300ff4d2b82 */ /* 0x000e220000000800 */
[----:B------:R-:W-:-:S03]  /*11c0*/  PRMT R66, R66, 0x7632, R66 ;  /* 0x0000763242427816 */ /* 0x000fc60000000042 */
[----:B----4-:R-:W-:Y:S02]  /*11d0*/  @P2 FFMA.FTZ R71, R76, R81, R71 ;  /* 0x000000514c472223 */ /* 0x010fe40000010047 */
[----:B------:R-:W-:Y:S01]  /*11e0*/  IMAD.U32 R76, R66, 0x10000, RZ ;  /* 0x00010000424c7824 */ /* 0x000fe200078e00ff */
[----:B------:R-:W-:Y:S01]  /*11f0*/  @P2 SHF.L.U32 R66, R15, 0x10, RZ ;  /* 0x000000100f422819 */ /* 0x000fe200000006ff */
[----:B------:R-:W1:Y:S01]  /*1200*/  @P2 LDC R81, c[0x0][0x40c] ;  /* 0x00010300ff512b82 */ /* 0x000e620000000800 */
[----:B------:R-:W-:Y:S01]  /*1210*/  F2FP.BF16.F32.PACK_AB R90, RZ, R71 ;  /* 0x00000047ff5a723e */ /* 0x000fe200000010ff */
[----:B0-----:R-:W-:Y:S01]  /*1220*/  @P2 FFMA.FTZ R76, R65, R77, R76 ;  /* 0x0000004d414c2223 */ /* 0x001fe2000001004c */
[----:B------:R-:W-:-:S05]  /*1230*/  SHF.L.U32 R77, R67, 0x10, RZ ;  /* 0x00000010434d7819 */ /* 0x000fca00000006ff */
[----:B------:R-:W0:Y:S01]  /*1240*/  @P2 LDC R65, c[0x0][0x40c] ;  /* 0x00010300ff412b82 */ /* 0x000e220000000800 */
[----:B------:R-:W-:Y:S02]  /*1250*/  PRMT R67, R67, 0x7632, R67 ;  /* 0x0000763243437816 */ /* 0x000fe40000000043 */
[----:B------:R-:W-:Y:S02]  /*1260*/  F2FP.BF16.F32.PACK_AB R91, RZ, R76 ;  /* 0x0000004cff5b723e */ /* 0x000fe400000010ff */
[----:B------:R-:W-:Y:S01]  /*1270*/  SHF.L.U32 R84, R67, 0x10, RZ ;  /* 0x0000001043547819 */ /* 0x000fe200000006ff */
[----:B-1----:R-:W-:Y:S01]  /*1280*/  @P2 FFMA.FTZ R77, R66, R81, R77 ;  /* 0x00000051424d2223 */ /* 0x002fe2000001004d */
[----:B------:R-:W-:Y:S01]  /*1290*/  IMAD.U32 R81, R64, 0x10000, RZ ;  /* 0x0001000040517824 */ /* 0x000fe200078e00ff */
[----:B------:R-:W1:Y:S01]  /*12a0*/  @P2 LDC R66, c[0x0][0x40c] ;  /* 0x00010300ff422b82 */ /* 0x000e620000000800 */
[----:B------:R-:W-:Y:S02]  /*12b0*/  @P2 SHF.L.U32 R64, R12, 0x10, RZ ;  /* 0x000000100c402819 */ /* 0x000fe400000006ff */
[----:B------:R-:W-:-:S03]  /*12c0*/  F2FP.BF16.F32.PACK_AB R67, RZ, R77 ;  /* 0x0000004dff43723e */ /* 0x000fc600000010ff */
[----:B0-----:R-:W-:Y:S01]  /*12d0*/  @P2 FFMA.FTZ R81, R64, R65, R81 ;  /* 0x0000004140512223 */ /* 0x001fe20000010051 */
[----:B------:R-:W-:-:S04]  /*12e0*/  @P2 PRMT R64, R15, 0x7632, R64 ;  /* 0x000076320f402816 */ /* 0x000fc80000000040 */
[----:B------:R-:W-:Y:S02]  /*12f0*/  @P2 SHF.L.U32 R65, R64, 0x10, RZ ;  /* 0x0000001040412819 */ /* 0x000fe400000006ff */
[----:B------:R-:W-:-:S03]  /*1300*/  F2FP.BF16.F32.PACK_AB R64, RZ, R81 ;  /* 0x00000051ff40723e */ /* 0x000fc600000010ff */
        /* <DEDUP_REMOVED lines=9> */
.L_x_4141:
[----:B------:R-:W0:Y:S01]  /*13a0*/  @UP2 LDCU UR4, c[0x0][0x40c] ;  /* 0x00008180ff0427ac */ /* 0x000e220008000800 */
[----:B-1---5:R-:W-:Y:S01]  /*13b0*/  @P3 PRMT R64, R13, 0x7632, R64 ;  /* 0x000076320d403816 */ /* 0x022fe20000000040 */
[----:B------:R-:W-:Y:S01]  /*13c0*/  IMAD.MOV.U32 R81, RZ, RZ, RZ ;  /* 0x000000ffff517224 */ /* 0x000fe200078e00ff */
[C---:B------:R-:W-:Y:S01]  /*13d0*/  @P3 SHF.L.U32 R65, R12.reuse, 0x10, RZ ;  /* 0x000000100c413819 */ /* 0x040fe200000006ff */
[----:B------:R-:W1:Y:S01]  /*13e0*/  @UP2 LDCU UR23, c[0x0][0x40c] ;  /* 0x00008180ff1727ac */ /* 0x000e620008000800 */
[----:B------:R-:W-:Y:S01]  /*13f0*/  @P3 PRMT R5, R12, 0x7632, R5 ;  /* 0x000076320c053816 */ /* 0x000fe20000000005 */
[----:B------:R-:W-:Y:S01]  /*1400*/  @P3 IMAD.U32 R64, R64, 0x10000, RZ ;  /* 0x0001000040403824 */ /* 0x000fe200078e00ff */
[----:B------:R-:W-:Y:S01]  /*1410*/  CS2R R70, SRZ ;  /* 0x0000000000467805 */ /* 0x000fe2000001ff00 */
[----:B------:R-:W2:Y:S01]  /*1420*/  @UP2 LDCU UR5, c[0x0][0x40c] ;  /* 0x00008180ff0527ac */ /* 0x000ea20008000800 */
[----:B------:R-:W-:Y:S01]  /*1430*/  @P3 SHF.L.U32 R5, R5, 0x10, RZ ;  /* 0x0000001005053819 */ /* 0x000fe200000006ff */
[----:B------:R-:W-:Y:S01]  /*1440*/  HFMA2 R6, -RZ, RZ, 0, 0 ;  /* 0x00000000ff067431 */ /* 0x000fe200000001ff */
[----:B------:R-:W-:Y:S01]  /*1450*/  CS2R R76, SRZ ;  /* 0x00000000004c7805 */ /* 0x000fe2000001ff00 */
[----:B------:R-:W3:Y:S01]  /*1460*/  @UP2 LDCU UR7, c[0x0][0x40c] ;  /* 0x00008180ff0727ac */ /* 0x000ee20008000800 */
[----:B------:R-:W-:Y:S01]  /*1470*/  @P3 SHF.L.U32 R66, R15, 0x10, RZ ;  /* 0x000000100f423819 */ /* 0x000fe200000006ff */
[----:B------:R-:W-:Y:S01]  /*1480*/  HFMA2 R84, -RZ, RZ, 0, 0 ;  /* 0x00000000ff547431 */ /* 0x000fe200000001ff */
[----:B------:R-:W4:Y:S01]  /*1490*/  @UP2 LDCU UR25, c[0x0][0x40c] ;  /* 0x00008180ff1927ac */ /* 0x000f220008000800 */
[----:B0-----:R-:W-:Y:S01]  /*14a0*/  @P3 FMUL.FTZ R81, R65, UR4 ;  /* 0x0000000441513c20 */ /* 0x001fe20008410000 */
[----:B------:R-:W-:Y:S01]  /*14b0*/  @P3 SHF.L.U32 R65, R13, 0x10, RZ ;  /* 0x000000100d413819 */ /* 0x000fe200000006ff */
[----:B------:R-:W0:Y:S01]  /*14c0*/  @UP2 LDCU UR26, c[0x0][0x40c] ;  /* 0x00008180ff1a27ac */ /* 0x000e220008000800 */
[----:B-1----:R-:W-:Y:S01]  /*14d0*/  @P3 FMUL.FTZ R70, R64, UR23 ;  /* 0x0000001740463c20 */ /* 0x002fe20008410000 */
[----:B------:R-:W-:Y:S01]  /*14e0*/  @P3 PRMT R64, R14, 0x7632, R64 ;  /* 0x000076320e403816 */ /* 0x000fe20000000040 */
[----:B------:R-:W1:Y:S01]  /*14f0*/  @UP2 LDCU UR24, c[0x0][0x40c] ;  /* 0x00008180ff1827ac */ /* 0x000e620008000800 */
[----:B--2---:R-:W-:Y:S01]  /*1500*/  @P3 FMUL.FTZ R6, R5, UR5 ;  /* 0x0000000505063c20 */ /* 0x004fe20008410000 */
[----:B------:R-:W-:Y:S01]  /*1510*/  MOV R5, RZ ;  /* 0x000000ff00057202 */ /* 0x000fe20000000f00 */
[----:B------:R-:W2:Y:S01]  /*1520*/  @UP2 LDCU UR4, c[0x0][0x40c] ;  /* 0x00008180ff0427ac */ /* 0x000ea20008000800 */
[----:B------:R-:W-:-:S02]  /*1530*/  @P3 IMAD.U32 R64, R64, 0x10000, RZ ;  /* 0x0001000040403824 */ /* 0x000fc400078e00ff */
[----:B---3--:R-:W-:Y:S01]  /*1540*/  @P3 FMUL.FTZ R5, R65, UR7 ;  /* 0x0000000741053c20 */ /* 0x008fe20008410000 */
[----:B------:R-:W-:Y:S02]  /*1550*/  @P3 PRMT R65, R15, 0x7632, R65 ;  /* 0x000076320f413816 */ /* 0x000fe40000000041 */
[----:B------:R-:W-:Y:S01]  /*1560*/  F2FP.BF16.F32.PACK_AB R90, RZ, R70 ;  /* 0x00000046ff5a723e */ /* 0x000fe200000010ff */
[----:B----4-:R-:W-:Y:S01]  /*1570*/  @P3 FMUL.FTZ R76, R64, UR25 ;  /* 0x00000019404c3c20 */ /* 0x010fe20008410000 */
[----:B------:R-:W-:Y:S02]  /*1580*/  @P3 SHF.L.U32 R65, R65, 0x10, RZ ;  /* 0x0000001041413819 */ /* 0x000fe400000006ff */
[----:B------:R-:W-:Y:S01]  /*1590*/  @P3 SHF.L.U32 R64, R14, 0x10, RZ ;  /* 0x000000100e403819 */ /* 0x000fe200000006ff */
[----:B0-----:R-:W-:Y:S01]  /*15a0*/  @P3 FMUL.FTZ R77, R66, UR26 ;  /* 0x0000001a424d3c20 */ /* 0x001fe20008410000 */
[----:B------:R-:W-:Y:S02]  /*15b0*/  F2FP.BF16.F32.PACK_AB R89, RZ, R5 ;  /* 0x00000005ff59723e */ /* 0x000fe400000010ff */
[----:B------:R-:W-:Y:S01]  /*15c0*/  F2FP.BF16.F32.PACK_AB R88, RZ, R76 ;  /* 0x0000004cff58723e */ /* 0x000fe200000010ff */
[----:B-1----:R-:W-:Y:S01]  /*15d0*/  @P3 FMUL.FTZ R71, R64, UR24 ;  /* 0x0000001840473c20 */ /* 0x002fe20008410000 */
[----:B------:R-:W-:-:S02]  /*15e0*/  F2FP.BF16.F32.PACK_AB R64, RZ, R81 ;  /* 0x00000051ff40723e */ /* 0x000fc400000010ff */
[----:B------:R-:W-:Y:S01]  /*15f0*/  F2FP.BF16.F32.PACK_AB R67, RZ, R77 ;  /* 0x0000004dff43723e */ /* 0x000fe200000010ff */
[----:B--2---:R-:W-:Y:S01]  /*1600*/  @P3 FMUL.FTZ R84, R65, UR4 ;  /* 0x0000000441543c20 */ /* 0x004fe20008410000 */
[----:B------:R-:W-:Y:S02]  /*1610*/  F2FP.BF16.F32.PACK_AB R65, RZ, R6 ;  /* 0x00000006ff41723e */ /* 0x000fe400000010ff */
[----:B------:R-:W-:Y:S02]  /*1620*/  F2FP.BF16.F32.PACK_AB R66, RZ, R71 ;  /* 0x00000047ff42723e */ /* 0x000fe400000010ff */
[----:B------:R-:W-:Y:S02]  /*1630*/  F2FP.BF16.F32.PACK_AB R91, RZ, R84 ;  /* 0x00000054ff5b723e */ /* 0x000fe400000010ff */
[----:B------:R-:W-:Y:S02]  /*1640*/  PRMT R64, R64, 0x5410, R65 ;  /* 0x0000541040407816 */ /* 0x000fe40000000041 */
[----:B------:R-:W-:-:S02]  /*1650*/  PRMT R67, R67, 0x5410, R91 ;  /* 0x0000541043437816 */ /* 0x000fc4000000005b */
[----:B------:R-:W-:Y:S02]  /*1660*/  PRMT R65, R89, 0x5410, R90 ;  /* 0x0000541059417816 */ /* 0x000fe4000000005a */
[----:B------:R-:W-:-:S07]  /*1670*/  PRMT R66, R66, 0x5410, R88 ;  /* 0x0000541042427816 */ /* 0x000fce0000000058 */
.L_x_4142:
[----:B------:R-:W0:Y:S01]  /*1680*/  LDC.64 R88, c[0x0][0x3a8] ;  /* 0x0000ea00ff587b82 */ /* 0x000e220000000a00 */
[----:B------:R-:W-:Y:S02]  /*1690*/  VIADD R87, R87, 0x80 ;  /* 0x0000008057577836 */ /* 0x000fe40000000000 */
[C---:B0-----:R-:W-:Y:S01]  /*16a0*/  IMAD.WIDE.U32 R88, R86.reuse, 0x10, R88 ;  /* 0x0000001056587825 */ /* 0x041fe200078e0058 */
[----:B------:R-:W-:-:S04]  /*16b0*/  IADD3 R86, PT, PT, R86, 0x80, RZ ;  /* 0x0000008056567810 */ /* 0x000fc80007ffe0ff */
[----:B------:R0:W-:Y:S03]  /*16c0*/  STG.E.128 desc[UR12][R88.64], R64 ;  /* 0x0000004058007986 */ /* 0x0001e6000c101d0c */
.L_x_4139:
[----:B------:R-:W-:Y:S05]  /*16d0*/  BSYNC.RECONVERGENT B0 ;  /* 0x0000000000007941 */ /* 0x000fea0003800200 */
.L_x_4138:
        /* <DEDUP_REMOVED lines=9> */
.L_x_4145:
[----:B------:R-:W-:Y:S05]  /*1770*/  BRA.U !UP0, `(.L_x_4146) ;  /* 0x0000000108e47547 */ /* 0x000fea000b800000 */
[----:B01----:R-:W0:Y:S02]  /*1780*/  LDC.64 R64, c[0x0][0x3a0] ;  /* 0x0000e800ff407b82 */ /* 0x003e240000000a00 */
[----:B0-----:R-:W-:-:S06]  /*1790*/  IMAD.WIDE.U32 R64, R86, 0x10, R64 ;  /* 0x0000001056407825 */ /* 0x001fcc00078e0040 */
[----:B------:R-:W2:Y:S01]  /*17a0*/  LDG.E.128 R64, desc[UR12][R64.64] ;  /* 0x0000000c40407981 */ /* 0x000ea2000c1e1d00 */
[----:B------:R-:W-:-:S13]  /*17b0*/  ISETP.LT.AND P3, PT, RZ, UR21, PT ;  /* 0x00000015ff007c0c */ /* 0x000fda000bf61270 */
[----:B------:R-:W0:Y:S01]  /*17c0*/  @P3 LDC R72, c[0x0][0x40c] ;  /* 0x00010300ff483b82 */ /* 0x000e220000000800 */
[----:B-----5:R-:W-:-:S07]  /*17d0*/  @P3 SHF.L.U32 R8, R13, 0x10, RZ ;  /* 0x000000100d083819 */ /* 0x020fce00000006ff */
[----:B------:R-:W1:Y:S08]  /*17e0*/  @P3 LDC R78, c[0x0][0x40c] ;  /* 0x00010300ff4e3b82 */ /* 0x000e700000000800 */
[----:B------:R-:W3:Y:S08]  /*17f0*/  @P3 LDC R79, c[0x0][0x40c] ;  /* 0x00010300ff4f3b82 */ /* 0x000ef00000000800 */
[----:B------:R-:W4:Y:S08]  /*1800*/  @P3 LDC R82, c[0x0][0x40c] ;  /* 0x00010300ff523b82 */ /* 0x000f300000000800 */
[----:B------:R-:W4:Y:S08]  /*1810*/  @P3 LDC R85, c[0x0][0x40c] ;  /* 0x00010300ff553b82 */ /* 0x000f300000000800 */
[----:B------:R-:W4:Y:S01]  /*1820*/  @P3 LDC R87, c[0x0][0x40c] ;  /* 0x00010300ff573b82 */ /* 0x000f220000000800 */
[----:B--2---:R-:W-:-:S02]  /*1830*/  SHF.L.U32 R7, R65, 0x10, RZ ;  /* 0x0000001041077819 */ /* 0x004fc400000006ff */
[----:B------:R-:W-:-:S03]  /*1840*/  PRMT R65, R65, 0x7632, R65 ;  /* 0x0000763241417816 */ /* 0x000fc60000000041 */
[----:B0-----:R-:W-:Y:S01]  /*1850*/  @P3 FFMA.FTZ R7, R8, R72, R7 ;  /* 0x0000004808073223 */ /* 0x001fe20000010007 */
[----:B------:R-:W-:Y:S02]  /*1860*/  PRMT R8, R64, 0x7632, R8 ;  /* 0x0000763240087816 */ /* 0x000fe40000000008 */
[----:B------:R-:W-:-:S03]  /*1870*/  @P3 PRMT R72, R12, 0x7632, R72 ;  /* 0x000076320c483816 */ /* 0x000fc60000000048 */
[----:B------:R-:W-:Y:S01]  /*1880*/  IMAD.U32 R8, R8, 0x10000, RZ ;  /* 0x0001000008087824 */ /* 0x000fe200078e00ff */
[----:B------:R-:W-:Y:S02]  /*1890*/  @P3 SHF.L.U32 R73, R72, 0x10, RZ ;  /* 0x0000001048493819 */ /* 0x000fe400000006ff */
[----:B------:R-:W-:Y:S02]  /*18a0*/  SHF.L.U32 R72, R65, 0x10, RZ ;  /* 0x0000001041487819 */ /* 0x000fe400000006ff */
[C---:B------:R-:W-:Y:S01]  /*18b0*/  @P3 PRMT R65, R14.reuse, 0x7632, R65 ;  /* 0x000076320e413816 */ /* 0x040fe20000000041 */
[----:B-1----:R-:W-:Y:S01]  /*18c0*/  @P3 FFMA.FTZ R8, R73, R78, R8 ;  /* 0x0000004e49083223 */ /* 0x002fe20000010008 */
[----:B------:R-:W-:Y:S02]  /*18d0*/  @P3 PRMT R73, R13, 0x7632, R73 ;  /* 0x000076320d493816 */ /* 0x000fe40000000049 */
[----:B------:R-:W-:Y:S02]  /*18e0*/  @P3 SHF.L.U32 R78, R14, 0x10, RZ ;  /* 0x000000100e4e3819 */ /* 0x000fe400000006ff */
[----:B------:R-:W-:-:S02]  /*18f0*/  @P3 SHF.L.U32 R73, R73, 0x10, RZ ;  /* 0x0000001049493819 */ /* 0x000fc400000006ff */
[----:B------:R-:W-:-:S03]  /*1900*/  @P3 SHF.L.U32 R65, R65, 0x10, RZ ;  /* 0x0000001041413819 */ /* 0x000fc600000006ff */
[----:B---3--:R-:W-:Y:S01]  /*1910*/  @P3 FFMA.FTZ R72, R73, R79, R72 ;  /* 0x0000004f49483223 */ /* 0x008fe20000010048 */
[C---:B------:R-:W-:Y:S01]  /*1920*/  IMAD.U32 R73, R66.reuse, 0x10000, RZ ;  /* 0x0001000042497824 */ /* 0x040fe200078e00ff */
[----:B------:R-:W0:Y:S01]  /*1930*/  @P3 LDC R79, c[0x0][0x40c] ;  /* 0x00010300ff4f3b82 */ /* 0x000e220000000800 */
[----:B------:R-:W-:Y:S02]  /*1940*/  PRMT R66, R66, 0x7632, R66 ;  /* 0x0000763242427816 */ /* 0x000fe40000000042 */
[----:B----4-:R-:W-:Y:S01]  /*1950*/  @P3 FFMA.FTZ R73, R78, R82, R73 ;  /* 0x000000524e493223 */ /* 0x010fe20000010049 */
[----:B------:R-:W-:Y:S02]  /*1960*/  @P3 SHF.L.U32 R82, R15, 0x10, RZ ;  /* 0x000000100f523819 */ /* 0x000fe400000006ff */
[----:B------:R-:W-:Y:S02]  /*1970*/  SHF.L.U32 R78, R66, 0x10, RZ ;  /* 0x00000010424e7819 */ /* 0x000fe400000006ff */
[----:B------:R-:W1:Y:S01]  /*1980*/  @P3 LDC R66, c[0x0][0x40c] ;  /* 0x00010300ff423b82 */ /* 0x000e620000000800 */
[----:B------:R-:W-:-:S02]  /*1990*/  F2FP.BF16.F32.PACK_AB R88, RZ, R73 ;  /* 0x00000049ff58723e */ /* 0x000fc400000010ff */
[----:B0-----:R-:W-:Y:S01]  /*19a0*/  @P3 FFMA.FTZ R78, R65, R79, R78 ;  /* 0x0000004f414e3223 */ /* 0x001fe2000001004e */
[C---:B------:R-:W-:Y:S01]  /*19b0*/  IMAD.U32 R79, R67.reuse, 0x10000, RZ ;  /* 0x00010000434f7824 */ /* 0x040fe200078e00ff */
[----:B------:R-:W-:Y:S02]  /*19c0*/  PRMT R67, R67, 0x7632, R67 ;  /* 0x0000763243437816 */ /* 0x000fe40000000043 */
[----:B------:R-:W-:Y:S01]  /*19d0*/  @P3 SHF.L.U32 R65, R12, 0x10, RZ ;  /* 0x000000100c413819 */ /* 0x000fe200000006ff */
[----:B------:R-:W-:Y:S01]  /*19e0*/  @P3 FFMA.FTZ R79, R82, R85, R79 ;  /* 0x00000055524f3223 */ /* 0x000fe2000001004f */
[----:B------:R-:W-:Y:S01]  /*19f0*/  SHF.L.U32 R82, R64, 0x10, RZ ;  /* 0x0000001040527819 */ /* 0x000fe200000006ff */
[----:B------:R-:W-:Y:S01]  /*1a00*/  IMAD.U32 R85, R67, 0x10000, RZ ;  /* 0x0001000043557824 */ /* 0x000fe200078e00ff */
[----:B------:R-:W-:Y:S02]  /*1a10*/  @P3 PRMT R64, R15, 0x7632, R64 ;  /* 0x000076320f403816 */ /* 0x000fe40000000040 */
[----:B------:R-:W-:Y:S01]  /*1a20*/  F2FP.BF16.F32.PACK_AB R89, RZ, R78 ;  /* 0x0000004eff59723e */ /* 0x000fe200000010ff */
[----:B-1----:R-:W-:Y:S01]  /*1a30*/  @P3 FFMA.FTZ R82, R65, R66, R82 ;  /* 0x0000004241523223 */ /* 0x002fe20000010052 */
[----:B------:R-:W-:-:S02]  /*1a40*/  @P3 SHF.L.U32 R64, R64, 0x10, RZ ;  /* 0x0000001040403819 */ /* 0x000fc400000006ff */
[----:B------:R-:W-:Y:S02]  /*1a50*/  F2FP.BF16.F32.PACK_AB R65, RZ, R7 ;  /* 0x00000007ff41723e */ /* 0x000fe400000010ff */
[----:B------:R-:W-:Y:S01]  /*1a60*/  F2FP.BF16.F32.PACK_AB R66, RZ, R72 ;  /* 0x00000048ff42723e */ /* 0x000fe200000010ff */
[----:B------:R-:W-:Y:S01]  /*1a70*/  @P3 FFMA.FTZ R85, R64, R87, R85 ;  /* 0x0000005740553223 */ /* 0x000fe20000010055 */
        /* <DEDUP_REMOVED lines=9> */
.L_x_4146:
[----:B------:R-:W2:Y:S01]  /*1b10*/  @UP2 LDCU UR23, c[0x0][0x40c] ;  /* 0x00008180ff1727ac */ /* 0x000ea20008000800 */
[----:B01---5:R-:W-:Y:S02]  /*1b20*/  @P3 PRMT R64, R13, 0x7632, R64 ;  /* 0x000076320d403816 */ /* 0x023fe40000000040 */
[----:B------:R-:W-:Y:S02]  /*1b30*/  CS2R R72, SRZ ;  /* 0x0000000000487805 */ /* 0x000fe4000001ff00 */
[----:B------:R-:W-:Y:S01]  /*1b40*/  @P3 PRMT R65, R14, 0x7632, R65 ;  /* 0x000076320e413816 */ /* 0x000fe20000000041 */
[----:B------:R-:W0:Y:S01]  /*1b50*/  @UP2 LDCU UR25, c[0x0][0x40c] ;  /* 0x00008180ff1927ac */ /* 0x000e220008000800 */
[----:B------:R-:W-:Y:S02]  /*1b60*/  @P3 SHF.L.U32 R64, R64, 0x10, RZ ;  /* 0x0000001040403819 */ /* 0x000fe400000006ff */
[----:B------:R-:W-:Y:S02]  /*1b70*/  CS2R R78, SRZ ;  /* 0x00000000004e7805 */ /* 0x000fe4000001ff00 */
[C---:B------:R-:W-:Y:S01]  /*1b80*/  @P3 PRMT R7, R12.reuse, 0x7632, R7 ;  /* 0x000076320c073816 */ /* 0x040fe20000000007 */
[----:B------:R-:W1:Y:S01]  /*1b90*/  @UP2 LDCU UR4, c[0x0][0x40c] ;  /* 0x00008180ff0427ac */ /* 0x000e620008000800 */
[----:B------:R-:W-:Y:S01]  /*1ba0*/  @P3 IMAD.U32 R65, R65, 0x10000, RZ ;  /* 0x0001000041413824 */ /* 0x000fe200078e00ff */
[----:B------:R-:W-:Y:S01]  /*1bb0*/  @P3 SHF.L.U32 R66, R12, 0x10, RZ ;  /* 0x000000100c423819 */ /* 0x000fe200000006ff */
[----:B------:R-:W-:Y:S01]  /*1bc0*/  IMAD.MOV.U32 R8, RZ, RZ, RZ ;  /* 0x000000ffff087224 */ /* 0x000fe200078e00ff */
[----:B------:R-:W3:Y:S01]  /*1bd0*/  @UP2 LDCU UR5, c[0x0][0x40c] ;  /* 0x00008180ff0527ac */ /* 0x000ee20008000800 */
[----:B------:R-:W-:-:S02]  /*1be0*/  @P3 SHF.L.U32 R7, R7, 0x10, RZ ;  /* 0x0000001007073819 */ /* 0x000fc400000006ff */
[----:B------:R-:W-:Y:S01]  /*1bf0*/  MOV R82, RZ ;  /* 0x000000ff00527202 */ /* 0x000fe20000000f00 */
[----:B------:R-:W4:Y:S01]  /*1c00*/  @UP2 LDCU UR7, c[0x0][0x40c] ;  /* 0x00008180ff0727ac */ /* 0x000f220008000800 */
[C---:B------:R-:W-:Y:S01]  /*1c10*/  @P3 SHF.L.U32 R67, R15.reuse, 0x10, RZ ;  /* 0x000000100f433819 */ /* 0x040fe200000006ff */
[----:B--2---:R-:W-:Y:S01]  /*1c20*/  @P3 FMUL.FTZ R72, R64, UR23 ;  /* 0x0000001740483c20 */ /* 0x004fe20008410000 */
[----:B------:R-:W-:Y:S01]  /*1c30*/  @P3 PRMT R64, R15, 0x7632, R64 ;  /* 0x000076320f403816 */ /* 0x000fe20000000040 */
[----:B------:R-:W2:Y:S01]  /*1c40*/  @UP2 LDCU UR24, c[0x0][0x40c] ;  /* 0x00008180ff1827ac */ /* 0x000ea20008000800 */
[----:B------:R-:W-:Y:S01]  /*1c50*/  MOV R85, RZ ;  /* 0x000000ff00557202 */ /* 0x000fe20000000f00 */
[----:B0-----:R-:W-:Y:S01]  /*1c60*/  @P3 FMUL.FTZ R78, R65, UR25 ;  /* 0x00000019414e3c20 */ /* 0x001fe20008410000 */
[----:B------:R-:W-:Y:S01]  /*1c70*/  @P3 SHF.L.U32 R65, R13, 0x10, RZ ;  /* 0x000000100d413819 */ /* 0x000fe200000006ff */
[----:B------:R-:W0:Y:S01]  /*1c80*/  @UP2 LDCU UR26, c[0x0][0x40c] ;  /* 0x00008180ff1a27ac */ /* 0x000e220008000800 */
[----:B------:R-:W-:Y:S01]  /*1c90*/  @P3 SHF.L.U32 R64, R64, 0x10, RZ ;  /* 0x0000001040403819 */ /* 0x000fe200000006ff */
[----:B-1----:R-:W-:Y:S01]  /*1ca0*/  @P3 FMUL.FTZ R82, R66, UR4 ;  /* 0x0000000442523c20 */ /* 0x002fe20008410000 */
[----:B------:R-:W-:Y:S01]  /*1cb0*/  @P3 IMAD.U32 R66, R14, 0x10000, RZ ;  /* 0x000100000e423824 */ /* 0x000fe200078e00ff */
[----:B------:R-:W1:Y:S01]  /*1cc0*/  @UP2 LDCU UR27, c[0x0][0x40c] ;  /* 0x00008180ff1b27ac */ /* 0x000e620008000800 */
[----:B------:R-:W-:Y:S01]  /*1cd0*/  F2FP.BF16.F32.PACK_AB R87, RZ, R72 ;  /* 0x00000048ff57723e */ /* 0x000fe200000010ff */
[----:B---3--:R-:W-:Y:S01]  /*1ce0*/  @P3 FMUL.FTZ R8, R7, UR5 ;  /* 0x0000000507083c20 */ /* 0x008fe20008410000 */
[----:B------:R-:W-:Y:S01]  /*1cf0*/  HFMA2 R7, -RZ, RZ, 0, 0 ;  /* 0x00000000ff077431 */ /* 0x000fe200000001ff */
[----:B------:R-:W-:Y:S01]  /*1d00*/  F2FP.BF16.F32.PACK_AB R89, RZ, R78 ;  /* 0x0000004eff59723e */ /* 0x000fe200000010ff */
[----:B----4-:R-:W-:-:S02]  /*1d10*/  @P3 FMUL.FTZ R7, R65, UR7 ;  /* 0x0000000741073c20 */ /* 0x010fc40008410000 */
[----:B------:R-:W-:Y:S01]  /*1d20*/  F2FP.BF16.F32.PACK_AB R65, RZ, R8 ;  /* 0x00000008ff41723e */ /* 0x000fe200000010ff */
[----:B--2---:R-:W-:Y:S02]  /*1d30*/  @P3 FMUL.FTZ R73, R66, UR24 ;  /* 0x0000001842493c20 */ /* 0x004fe40008410000 */
[----:B------:R-:W-:Y:S01]  /*1d40*/  F2FP.BF16.F32.PACK_AB R66, RZ, R7 ;  /* 0x00000007ff42723e */ /* 0x000fe200000010ff */
[----:B0-----:R-:W-:Y:S02]  /*1d50*/  @P3 FMUL.FTZ R79, R67, UR26 ;  /* 0x0000001a434f3c20 */ /* 0x001fe40008410000 */
[----:B------:R-:W-:Y:S01]  /*1d60*/  F2FP.BF16.F32.PACK_AB R88, RZ, R73 ;  /* 0x00000049ff58723e */ /* 0x000fe200000010ff */
[----:B-1----:R-:W-:Y:S01]  /*1d70*/  @P3 FMUL.FTZ R85, R64, UR27 ;  /* 0x0000001b40553c20 */ /* 0x002fe20008410000 */
[----:B------:R-:W-:Y:S02]  /*1d80*/  F2FP.BF16.F32.PACK_AB R64, RZ, R82 ;  /* 0x00000052ff40723e */ /* 0x000fe400000010ff */
[----:B------:R-:W-:-:S02]  /*1d90*/  F2FP.BF16.F32.PACK_AB R67, RZ, R79 ;  /* 0x0000004fff43723e */ /* 0x000fc400000010ff */
[----:B------:R-:W-:Y:S02]  /*1da0*/  F2FP.BF16.F32.PACK_AB R90, RZ, R85 ;  /* 0x00000055ff5a723e */ /* 0x000fe400000010ff */
[----:B------:R-:W-:Y:S02]  /*1db0*/  PRMT R64, R64, 0x5410, R65 ;  /* 0x0000541040407816 */ /* 0x000fe40000000041 */
[----:B------:R-:W-:Y:S02]  /*1dc0*/  PRMT R65, R66, 0x5410, R87 ;  /* 0x0000541042417816 */ /* 0x000fe40000000057 */
[----:B------:R-:W-:Y:S02]  /*1dd0*/  PRMT R67, R67, 0x5410, R90 ;  /* 0x0000541043437816 */ /* 0x000fe4000000005a */
[----:B------:R-:W-:-:S07]  /*1de0*/  PRMT R66, R88, 0x5410, R89 ;  /* 0x0000541058427816 */ /* 0x000fce0000000059 */
.L_x_4147:
[----:B------:R-:W0:Y:S02]  /*1df0*/  LDC.64 R88, c[0x0][0x3a8] ;  /* 0x0000ea00ff587b82 */ /* 0x000e240000000a00 */
[----:B0-----:R-:W-:-:S05]  /*1e00*/  IMAD.WIDE.U32 R88, R86, 0x10, R88 ;  /* 0x0000001056587825 */ /* 0x001fca00078e0058 */
[----:B------:R2:W-:Y:S02]  /*1e10*/  STG.E.128 desc[UR12][R88.64], R64 ;  /* 0x0000004058007986 */ /* 0x0005e4000c101d0c */
.L_x_4144:
[----:B------:R-:W-:Y:S05]  /*1e20*/  BSYNC.RECONVERGENT B0 ;  /* 0x0000000000007941 */ /* 0x000fea0003800200 */
.L_x_4143:
        /* <DEDUP_REMOVED lines=108> */
.L_x_4149:
[----:B------:R-:W-:Y:S05]  /*24f0*/  BSYNC.RECONVERGENT B0 ;  /* 0x0000000000007941 */ /* 0x000fea0003800200 */
.L_x_4148:
[----:B------:R-:W-:Y:S01]  /*2500*/  BAR.SYNC.DEFER_BLOCKING 0x0 ;  /* 0x0000000000007b1d */ /* 0x000fe20000010000 */
[----:B------:R-:W-:Y:S01]  /*2510*/  HFMA2 R87, -RZ, RZ, 0, 0 ;  /* 0x00000000ff577431 */ /* 0x000fe200000001ff */
[----:B0-----:R-:W-:-:S04]  /*2520*/  CS2R R64, SRZ ;  /* 0x0000000000407805 */ /* 0x001fc8000001ff00 */
        /* <DEDUP_REMOVED lines=10> */
.L_x_4151:
[----:B------:R-:W-:Y:S05]  /*25d0*/  BSYNC.RECONVERGENT B0 ;  /* 0x0000000000007941 */ /* 0x000fea0003800200 */
.L_x_4150:
[----:B------:R-:W1:Y:S01]  /*25e0*/  SHFL.DOWN PT, R66, R87, 0x2, 0x1f ;  /* 0x08401f0057427f89 */ /* 0x000e6200000e0000 */
[-C--:B------:R-:W-:Y:S01]  /*25f0*/  I2FP.F32.S32 R89, R87.reuse ;  /* 0x0000005700597245 */ /* 0x080fe20000201400 */
[----:B------:R-:W-:Y:S01]  /*2600*/  IMAD.U32 R93, RZ, RZ, UR18 ;  /* 0x00000012ff5d7e24 */ /* 0x000fe2000f8e00ff */
[----:B------:R-:W-:Y:S01]  /*2610*/  ISETP.NE.AND P4, PT, R0, RZ, PT ;  /* 0x000000ff0000720c */ /* 0x000fe20003f85270 */
[----:B0-----:R-:W0:Y:S01]  /*2620*/  SHFL.DOWN PT, R67, R64, 0x2, 0x1f ;  /* 0x08401f0040437f89 */ /* 0x001e2200000e0000 */
[----:B------:R-:W-:Y:S01]  /*2630*/  ISETP.NE.AND P3, PT, RZ, UR19, PT ;  /* 0x00000013ff007c0c */ /* 0x000fe2000bf65270 */
[----:B------:R-:W-:Y:S01]  /*2640*/  UISETP.GE.AND UP0, UPT, UR6, 0x1, UPT ;  /* 0x000000010600788c */ /* 0x000fe2000bf06270 */
        /* <DEDUP_REMOVED lines=8> */
[----:B------:R-:W0:Y:S01]  /*26d0*/  SHFL.DOWN PT, R90, R65, 0x2, 0x1f ;  /* 0x08401f00415a7f89 */ /* 0x000e2200000e0000 */
[----:B------:R-:W-:Y:S02]  /*26e0*/  FMUL.FTZ R89, R88, R89 ;  /* 0x0000005958597220 */ /* 0x000fe40000410000 */
[----:B------:R-:W1:Y:S02]  /*26f0*/  MUFU.RCP R88, R67 ;  /* 0x0000004300587308 */ /* 0x000e640000001000 */
[----:B------:R-:W-:Y:S01]  /*2700*/  FMUL.FTZ R86, R89, R86 ;  /* 0x0000005659567220 */ /* 0x000fe20000410000 */
[----:B-1----:R-:W-:Y:S01]  /*2710*/  FMUL.FTZ R64, R88, R91 ;  /* 0x0000005b58407220 */ /* 0x002fe20000410000 */
[----:B0-----:R-:W-:Y:S01]  /*2720*/  FADD.FTZ R91, R90, R65 ;  /* 0x000000415a5b7221 */ /* 0x001fe20000010000 */
[----:B------:R-:W-:-:S03]  /*2730*/  I2FP.F32.S32 R90, R87 ;  /* 0x00000057005a7245 */ /* 0x000fc60000201400 */
[----:B------:R-:W0:Y:S01]  /*2740*/  SHFL.DOWN PT, R89, R64, 0x1, 0x1f ;  /* 0x08201f0040597f89 */ /* 0x000e2200000e0000 */
[----:B------:R-:W-:Y:S01]  /*2750*/  FFMA.FTZ R88, R88, R86, R91 ;  /* 0x0000005658587223 */ /* 0x000fe2000001005b */
[----:B------:R-:W-:-:S04]  /*2760*/  IADD3 R86, PT, PT, R66, R87, RZ ;  /* 0x0000005742567210 */ /* 0x000fc80007ffe0ff */
[----:B------:R-:W1:Y:S01]  /*2770*/  SHFL.DOWN PT, R91, R88, 0x1, 0x1f ;  /* 0x08201f00585b7f89 */ /* 0x000e6200000e0000 */
[----:B------:R-:W-:-:S04]  /*2780*/  I2FP.F32.S32 R86, R86 ;  /* 0x0000005600567245 */ /* 0x000fc80000201400 */
[----:B------:R2:W3:Y:S02]  /*2790*/  MUFU.RCP R65, R86 ;  /* 0x0000005600417308 */ /* 0x0004e40000001000 */
[----:B--2---:R-:W2:Y:S01]  /*27a0*/  LDC R86, c[0x0][0x448] ;  /* 0x00011200ff567b82 */ /* 0x004ea20000000800 */
[----:B0-----:R-:W-:Y:S01]  /*27b0*/  FADD.FTZ R87, R64, -R89 ;  /* 0x8000005940577221 */ /* 0x001fe20000010000 */
[----:B------:R-:W-:-:S03]  /*27c0*/  FMUL.FTZ R92, R89, R90 ;  /* 0x0000005a595c7220 */ /* 0x000fc60000410000 */
[----:B------:R-:W-:Y:S01]  /*27d0*/  FMUL.FTZ R66, R87, R87 ;  /* 0x0000005757427220 */ /* 0x000fe20000410000 */
[C---:B------:R-:W-:Y:S01]  /*27e0*/  FFMA.FTZ R92, R67.reuse, R64, R92 ;  /* 0x00000040435c7223 */ /* 0x040fe2000001005c */
[----:B-1----:R-:W-:Y:S02]  /*27f0*/  FADD.FTZ R64, R88, R91 ;  /* 0x0000005b58407221 */ /* 0x002fe40000010000 */
[----:B------:R-:W-:Y:S01]  /*2800*/  FMUL.FTZ R66, R67, R66 ;  /* 0x0000004243427220 */ /* 0x000fe20000410000 */
[----:B---3--:R-:W-:Y:S01]  /*2810*/  FMUL.FTZ R89, R65, R92 ;  /* 0x0000005c41597220 */ /* 0x008fe20000410000 */
[----:B------:R-:W-:Y:S02]  /*2820*/  MOV R91, UR18 ;  /* 0x00000012005b7c02 */ /* 0x000fe40008000f00 */
[----:B------:R-:W-:-:S03]  /*2830*/  FMUL.FTZ R66, R66, R90 ;  /* 0x0000005a42427220 */ /* 0x000fc60000410000 */
[----:B------:R-:W0:Y:S01]  /*2840*/  SHFL.IDX PT, R89, R89, RZ, 0x1f ;  /* 0x00001fff59597589 */ /* 0x000e2200000e0000 */
[----:B------:R-:W-:Y:S02]  /*2850*/  FFMA.FTZ R88, R65, R66, R64 ;  /* 0x0000004241587223 */ /* 0x000fe40000010040 */
[----:B------:R-:W1:Y:S03]  /*2860*/  @!P4 LDC.64 R66, c[0x0][0x3c0] ;  /* 0x0000f000ff42cb82 */ /* 0x000e660000000a00 */
[----:B------:R-:W2:Y:S01]  /*2870*/  SHFL.IDX PT, R65, R88, RZ, 0x1f ;  /* 0x00001fff58417589 */ /* 0x000ea200000e0000 */
[----:B0-----:R-:W-:Y:S01]  /*2880*/  FMUL.FTZ R64, R89, R89 ;  /* 0x0000005959407220 */ /* 0x001fe20000410000 */
[----:B-1----:R-:W-:-:S04]  /*2890*/  @!P4 IMAD.WIDE R66, R91, 0x4, R66 ;  /* 0x000000045b42c825 */ /* 0x002fc800078e0242 */
[----:B------:R-:W-:Y:S01]  /*28a0*/  FSEL R87, R64, RZ, P3 ;  /* 0x000000ff40577208 */ /* 0x000fe20001800000 */
[----:B--2---:R-:W-:Y:S02]  /*28b0*/  FFMA.FTZ R86, R65, UR20, R86 ;  /* 0x0000001441567c23 */ /* 0x004fe40008010056 */
[----:B------:R-:W0:Y:S01]  /*28c0*/  @!P4 LDC.64 R64, c[0x0][0x3c8] ;  /* 0x0000f200ff40cb82 */ /* 0x000e220000000a00 */
[----:B------:R1:W-:Y:S01]  /*28d0*/  @!P4 STG.E desc[UR12][R66.64], R89 ;  /* 0x000000594200c986 */ /* 0x0003e2000c10190c */
[----:B------:R-:W-:-:S06]  /*28e0*/  FADD.FTZ R87, R86, R87 ;  /* 0x0000005756577221 */ /* 0x000fcc0000010000 */
[----:B------:R-:W2:Y:S01]  /*28f0*/  MUFU.RSQ R87, R87 ;  /* 0x0000005700577308 */ /* 0x000ea20000001400 */
[----:B0-----:R-:W-:-:S05]  /*2900*/  @!P4 IMAD.WIDE R64, R93, 0x4, R64 ;  /* 0x000000045d40c825 */ /* 0x001fca00078e0240 */
[----:B--2---:R1:W-:Y:S01]  /*2910*/  @!P4 STG.E desc[UR12][R64.64], R87 ;  /* 0x000000574000c986 */ /* 0x0043e2000c10190c */
        /* <DEDUP_REMOVED lines=21> */
[----:B------:R-:W-:Y:S01]  /*2a70*/  FFMA.FTZ R67, R67, R56, R48 ;  /* 0x0000003843437223 */ /* 0x000fe20000010030 */
[----:B------:R-:W-:Y:S01]  /*2a80*/  FFMA.FTZ R92, R92, R57, R49 ;  /* 0x000000395c5c7223 */ /* 0x000fe20000010031 */
[--C-:B------:R-:W-:Y:S01]  /*2a90*/  FADD.FTZ R90, R75, -R88.reuse ;  /* 0x800000584b5a7221 */ /* 0x100fe20000010000 */
[----:B------:R-:W-:Y:S01]  /*2aa0*/  F2FP.BF16.F32.PACK_AB R64, R65, R64 ;  /* 0x000000404140723e */ /* 0x000fe200000010ff */
[----:B------:R-:W-:Y:S01]  /*2ab0*/  FMUL.FTZ R65, R87, R66 ;  /* 0x0000004257417220 */ /* 0x000fe20000410000 */
[----:B------:R-:W-:-:S03]  /*2ac0*/  FADD.FTZ R66, R68, -R88 ;  /* 0x8000005844427221 */ /* 0x000fc60000010000 */
[----:B------:R-:W-:Y:S01]  /*2ad0*/  FFMA.FTZ R65, R65, R62, R54 ;  /* 0x0000003e41417223 */ /* 0x000fe20000010036 */
[----:B------:R-:W-:-:S04]  /*2ae0*/  FMUL.FTZ R66, R87, R66 ;  /* 0x0000004257427220 */ /* 0x000fc80000410000 */
[----:B------:R-:W-:-:S05]  /*2af0*/  FFMA.FTZ R66, R66, R63, R55 ;  /* 0x0000003f42427223 */ /* 0x000fca0000010037 */
[----:B------:R-:W-:Y:S02]  /*2b00*/  F2FP.BF16.F32.PACK_AB R65, R66, R65 ;  /* 0x000000414241723e */ /* 0x000fe400000010ff */
[----:B------:R-:W-:Y:S01]  /*2b10*/  F2FP.BF16.F32.PACK_AB R66, R92, R67 ;  /* 0x000000435c42723e */ /* 0x000fe200000010ff */
[----:B------:R-:W-:Y:S01]  /*2b20*/  FMUL.FTZ R67, R87, R90 ;  /* 0x0000005a57437220 */ /* 0x000fe20000410000 */
[----:B------:R-:W-:Y:S01]  /*2b30*/  FADD.FTZ R92, R83, -R88 ;  /* 0x80000058535c7221 */ /* 0x000fe20000010000 */
[----:B------:R-:W0:Y:S02]  /*2b40*/  LDC.64 R90, c[0x0][0x428] ;  /* 0x00010a00ff5a7b82 */ /* 0x000e240000000a00 */
[----:B------:R-:W-:Y:S01]  /*2b50*/  FFMA.FTZ R67, R67, R58, R50 ;  /* 0x0000003a43437223 */ /* 0x000fe20000010032 */
[----:B------:R-:W-:-:S04]  /*2b60*/  FMUL.FTZ R92, R87, R92 ;  /* 0x0000005c575c7220 */ /* 0x000fc80000410000 */
[----:B------:R-:W-:-:S05]  /*2b70*/  FFMA.FTZ R92, R92, R59, R51 ;  /* 0x0000003b5c5c7223 */ /* 0x000fca0000010033 */
[----:B------:R-:W-:Y:S01]  /*2b80*/  F2FP.BF16.F32.PACK_AB R67, R92, R67 ;  /* 0x000000435c43723e */ /* 0x000fe200000010ff */
[C---:B0-----:R-:W-:Y:S01]  /*2b90*/  IMAD.WIDE.U32 R90, R86.reuse, 0x10, R90 ;  /* 0x00000010565a7825 */ /* 0x041fe200078e005a */
[----:B------:R-:W-:-:S04]  /*2ba0*/  IADD3 R86, PT, PT, R86, 0x80, RZ ;  /* 0x0000008056567810 */ /* 0x000fc80007ffe0ff */
[----:B------:R0:W-:Y:S03]  /*2bb0*/  STG.E.128 desc[UR12][R90.64], R64 ;  /* 0x000000405a007986 */ /* 0x0001e6000c101d0c */
.L_x_4154:
[----:B------:R-:W-:Y:S05]  /*2bc0*/  BSYNC.RECONVERGENT B0 ;  /* 0x0000000000007941 */ /* 0x000fea0003800200 */
.L_x_4153:
[----:B------:R-:W-:Y:S04]  /*2bd0*/  BSSY.RECONVERGENT B0, `(.L_x_4155) ;  /* 0x0000022000007945 */ /* 0x000fe80003800200 */
[----:B------:R-:W-:Y:S05]  /*2be0*/  @!P1 BRA `(.L_x_4156) ;  /* 0x0000000000809947 */ /* 0x000fea0003800000 */
[--C-:B01----:R-:W-:Y:S01]  /*2bf0*/  FADD.FTZ R64, R81, -R88.reuse ;  /* 0x8000005851407221 */ /* 0x103fe20000010000 */
        /* <DEDUP_REMOVED lines=31> */
.L_x_4156:
[----:B------:R-:W-:Y:S05]  /*2df0*/  BSYNC.RECONVERGENT B0 ;  /* 0x0000000000007941 */ /* 0x000fea0003800200 */
.L_x_4155:
        /* <DEDUP_REMOVED lines=13> */
[C---:B------:R-:W-:Y:S01]  /*2ed0*/  FMUL.FTZ R88, R87.reuse, R88 ;  /* 0x0000005857587220 */ /* 0x040fe20000410000 */
[C---:B------:R-:W-:Y:S01]  /*2ee0*/  FMUL.FTZ R64, R87.reuse, R89 ;  /* 0x0000005957407220 */ /* 0x040fe20000410000 */
[----:B------:R-:W-:Y:S01]  /*2ef0*/  FMUL.FTZ R89, R87, R92 ;  /* 0x0000005c57597220 */ /* 0x000fe20000410000 */
[----:B-----5:R-:W-:Y:S01]  /*2f00*/  FFMA.FTZ R65, R65, R30, R22 ;  /* 0x0000001e41417223 */ /* 0x020fe20000010016 */
[----:B------:R-:W-:Y:S01]  /*2f10*/  FFMA.FTZ R92, R88, R27, R19 ;  /* 0x0000001b585c7223 */ /* 0x000fe20000010013 */
[----:B------:R-:W-:Y:S01]  /*2f20*/  FFMA.FTZ R88, R67, R31, R23 ;  /* 0x0000001f43587223 */ /* 0x000fe20000010017 */
[----:B------:R-:W-:Y:S01]  /*2f30*/  FMUL.FTZ R93, R87, R66 ;  /* 0x00000042575d7220 */ /* 0x000fe20000410000 */
[----:B------:R-:W-:Y:S01]  /*2f40*/  FFMA.FTZ R66, R89, R24, R16 ;  /* 0x0000001859427223 */ /* 0x000fe20000010010 */
[----:B------:R-:W-:Y:S01]  /*2f50*/  FMUL.FTZ R90, R87, R90 ;  /* 0x0000005a575a7220 */ /* 0x000fe20000410000 */
[----:B------:R-:W-:Y:S01]  /*2f60*/  FFMA.FTZ R91, R91, R28, R20 ;  /* 0x0000001c5b5b7223 */ /* 0x000fe20000010014 */
[----:B------:R-:W-:Y:S01]  /*2f70*/  F2FP.BF16.F32.PACK_AB R65, R88, R65 ;  /* 0x000000415841723e */ /* 0x000fe200000010ff */
[----:B------:R-:W-:Y:S01]  /*2f80*/  FFMA.FTZ R93, R93, R26, R18 ;  /* 0x0000001a5d5d7223 */ /* 0x000fe20000010012 */
[----:B------:R-:W0:Y:S01]  /*2f90*/  LDC.64 R88, c[0x0][0x428] ;  /* 0x00010a00ff587b82 */ /* 0x000e220000000a00 */
[----:B------:R-:W-:Y:S01]  /*2fa0*/  FFMA.FTZ R87, R90, R25, R17 ;  /* 0x000000195a577223 */ /* 0x000fe20000010011 */
[----:B------:R-:W-:-:S02]  /*2fb0*/  FFMA.FTZ R64, R64, R29, R21 ;  /* 0x0000001d40407223 */ /* 0x000fc40000010015 */
[----:B------:R-:W-:Y:S02]  /*2fc0*/  F2FP.BF16.F32.PACK_AB R67, R92, R93 ;  /* 0x0000005d5c43723e */ /* 0x000fe400000010ff */
[----:B------:R-:W-:Y:S02]  /*2fd0*/  F2FP.BF16.F32.PACK_AB R66, R87, R66 ;  /* 0x000000425742723e */ /* 0x000fe400000010ff */
[----:B------:R-:W-:Y:S01]  /*2fe0*/  F2FP.BF16.F32.PACK_AB R64, R64, R91 ;  /* 0x0000005b4040723e */ /* 0x000fe200000010ff */
[----:B0-----:R-:W-:-:S05]  /*2ff0*/  IMAD.WIDE.U32 R88, R86, 0x10, R88 ;  /* 0x0000001056587825 */ /* 0x001fca00078e0058 */
[----:B------:R3:W-:Y:S02]  /*3000*/  STG.E.128 desc[UR12][R88.64], R64 ;  /* 0x0000004058007986 */ /* 0x0007e4000c101d0c */
.L_x_4157:
[----:B------:R-:W-:Y:S05]  /*3010*/  BSYNC.RECONVERGENT B0 ;  /* 0x0000000000007941 */ /* 0x000fea0003800200 */
.L_x_4152:
[----:B------:R-:W-:Y:S02]  /*3020*/  UIADD3 UR18, UPT, UPT, UR18, UR16, URZ ;  /* 0x0000001012127290 */ /* 0x000fe4000fffe0ff */
[----:B------:R-:W-:Y:S02]  /*3030*/  UPLOP3.LUT UP1, UPT, UPT, UPT, UP1, 0x40, 0x4 ;  /* 0x000000000004789c */ /* 0x000fe40003f2e810 */
[----:B------:R-:W-:-:S09]  /*3040*/  UISETP.GE.AND UP0, UPT, UR18, UR17, UPT ;  /* 0x000000111200728c */ /* 0x000fd2000bf06270 */
[----:B------:R-:W-:Y:S05]  /*3050*/  BRA.U !UP0, `(.L_x_4158) ;  /* 0xffffffd508887547 */ /* 0x000fea000b83ffff */
[----:B------:R-:W-:Y:S05]  /*3060*/  EXIT ;  /* 0x000000000000794d */ /* 0x000fea0003800000 */
.L_x_4159:
        /* <DEDUP_REMOVED lines=9> */
.L_x_20765:


//--------------------- .text._ZN10layer_norm13ln_fwd_kernelINS_13Kernel_traitsIf13__nv_bfloat16S2_S2_fjLj3072ELj1ELj1ELj4ELj16ENS_18Kernel_traits_baseILj3072EfS2_S2_S2_fjLj128EEEEELb0ELb0ELb1ELb1EEEvNS_9FwdParamsE --------------------------
	.section	.text._ZN10layer_norm13ln_fwd_kernelINS_13Kernel_traitsIf13__nv_bfloat16S2_S2_fjLj3072ELj1ELj1ELj4ELj16ENS_18Kernel_traits_baseILj3072EfS2_S2_S2_fjLj128EEEEELb0ELb0ELb1ELb1EEEvNS_9FwdParamsE,"ax",@progbits
	.align	128
        .global         _ZN10layer_norm13ln_fwd_kernelINS_13Kernel_traitsIf13__nv_bfloat16S2_S2_fjLj3072ELj1ELj1ELj4ELj16ENS_18Kernel_traits_baseILj3072EfS2_S2_S2_fjLj128EEEEELb0ELb0ELb1ELb1EEEvNS_9FwdParamsE
        .type           _ZN10layer_norm13ln_fwd_kernelINS_13Kernel_traitsIf13__nv_bfloat16S2_S2_fjLj3072ELj1ELj1ELj4ELj16ENS_18Kernel_traits_baseILj3072EfS2_S2_S2_fjLj128EEEEELb0ELb0ELb1ELb1EEEvNS_9FwdParamsE,@function
        .size           _ZN10layer_norm13ln_fwd_kernelINS_13Kernel_traitsIf13__nv_bfloat16S2_S2_fjLj3072ELj1ELj1ELj4ELj16ENS_18Kernel_traits_baseILj3072EfS2_S2_S2_fjLj128EEEEELb0ELb0ELb1ELb1EEEvNS_9FwdParamsE,(.L_x_20766 - _ZN10layer_norm13ln_fwd_kernelINS_13Kernel_traitsIf13__nv_bfloat16S2_S2_fjLj3072ELj1ELj1ELj4ELj16ENS_18Kernel_traits_baseILj3072EfS2_S2_S2_fjLj128EEEEELb0ELb0ELb1ELb1EEEvNS_9FwdParamsE)
        .other          _ZN10layer_norm13ln_fwd_kernelINS_13Kernel_traitsIf13__nv_bfloat16S2_S2_fjLj3072ELj1ELj1ELj4ELj16ENS_18Kernel_traits_baseILj3072EfS2_S2_S2_fjLj128EEEEELb0ELb0ELb1ELb1EEEvNS_9FwdParamsE,@"STO_CUDA_ENTRY STV_DEFAULT"
_ZN10layer_norm13ln_fwd_kernelINS_13Kernel_traitsIf13__nv_bfloat16S2_S2_fjLj3072ELj1ELj1ELj4ELj16ENS_18Kernel_traits_baseILj3072EfS2_S2_S2_fjLj128EEEEELb0ELb0ELb1ELb1EEEvNS_9FwdParamsE:
.text._ZN10layer_norm13ln_fwd_kernelINS_13Kernel_traitsIf13__nv_bfloat16S2_S2_fjLj3072ELj1ELj1ELj4ELj16ENS_18Kernel_traits_baseILj3072EfS2_S2_S2_fjLj128EEEEELb0ELb0ELb1ELb1EEEvNS_9FwdParamsE:
[----:B------:R-:W-:Y:S01]  /*0000*/  LDC R1, c[0x0][0x37c] ;  /* 0x0000df00ff017b82 */ /* 0x000fe20000000800 */
[----:B------:R-:W0:Y:S01]  /*0010*/  LDCU.64 UR4, c[0x0][0x438] ;  /* 0x00008700ff0477ac */ /* 0x000e220008000a00 */
[----:B------:R-:W1:Y:S06]  /*0020*/  S2R R0, SR_TID.X ;  /* 0x0000000000007919 */ /* 0x000e6c0000002100 */
[----:B------:R-:W2:Y:S01]  /*0030*/  S2UR UR7, SR_CTAID.X ;  /* 0x00000000000779c3 */ /* 0x000ea20000002500 */
[----:B------:R-:W3:Y:S01]  /*0040*/  LDCU.64 UR12, c[0x0][0x358] ;  /* 0x00006b00ff0c77ac */ /* 0x000ee20008000a00 */
[----:B0-----:R-:W-:-:S04]  /*0050*/  UISETP.NE.U32.AND UP0, UPT, UR4, URZ, UPT ;  /* 0x000000ff0400728c */ /* 0x001fc8000bf05070 */
[----:B------:R-:W-:-:S09]  /*0060*/  UISETP.NE.AND.EX UP0, UPT, UR5, URZ, UPT, UP0 ;  /* 0x000000ff0500728c */ /* 0x000fd2000bf05300 */
[----:B--23--:R-:W-:Y:S05]  /*0070*/  BRA.U !UP0, `(.L_x_4160) ;  /* 0x0000000108447547 */ /* 0x00cfea000b800000 */
[----:B------:R-:W1:Y:S08]  /*0080*/  LDC.64 R2, c[0x0][0x3d0] ;  /* 0x0000f400ff027b82 */ /* 0x000e700000000a00 */
[----:B------:R-:W0:Y:S01]  /*0090*/  LDC.64 R4, c[0x0][0x438] ;  /* 0x00010e00ff047b82 */ /* 0x000e220000000a00 */
[----:B-1----:R-:W-:-:S05]  /*00a0*/  IMAD.WIDE.U32 R2, R0, 0x20, R2 ;  /* 0x0000002000027825 */ /* 0x002fca00078e0002 */
[----:B------:R1:W5:Y:S01]  /*00b0*/  LDG.E.128 R60, desc[UR12][R2.64] ;  /* 0x0000000c023c7981 */ /* 0x000362000c1e1d00 */
[----:B0-----:R-:W-:-:S03]  /*00c0*/  IMAD.WIDE.U32 R4, R0, 0x20, R4 ;  /* 0x0000002000047825 */ /* 0x001fc600078e0004 */
[----:B------:R1:W5:Y:S04]  /*00d0*/  LDG.E.128 R56, desc[UR12][R2.64+0x10] ;  /* 0x0000100c02387981 */ /* 0x000368000c1e1d00 */
        /* <DEDUP_REMOVED lines=9> */
[----:B------:R1:W5:Y:S01]  /*0170*/  LDG.E.128 R16, desc[UR12][R4.64+0x2010] ;  /* 0x0020100c04107981 */ /* 0x000362000c1e1d00 */
[----:B------:R-:W-:Y:S05]  /*0180*/  BRA `(.L_x_4161) ;  /* 0x0000000000507947 */ /* 0x000fea0003800000 */
.L_x_4160:
[----:B------:R-:W1:Y:S02]  /*0190*/  LDC.64 R2, c[0x0][0x3d0] ;  /* 0x0000f400ff027b82 */ /* 0x000e640000000a00 */
[----:B-1----:R-:W-:-:S05]  /*01a0*/  IMAD.WIDE.U32 R2, R0, 0x20, R2 ;  /* 0x0000002000027825 */ /* 0x002fca00078e0002 */
[----:B------:R0:W5:Y:S04]  /*01b0*/  LDG.E.128 R60, desc[UR12][R2.64] ;  /* 0x0000000c023c7981 */ /* 0x000168000c1e1d00 */
        /* <DEDUP_REMOVED lines=16> */
[----:B0-----:R-:W-:-:S07]  /*02c0*/  CS2R R36, SRZ ;  /* 0x0000000000247805 */ /* 0x001fce000001ff00 */
.L_x_4161:
[----:B------:R-:W0:Y:S02]  /*02d0*/  LDCU UR4, c[0x0][0x384] ;  /* 0x00007080ff0477ac */ /* 0x000e240008000800 */
[----:B0-----:R-:W-:-:S06]  /*02e0*/  UISETP.GE.AND UP0, UPT, UR7, UR4, UPT ;  /* 0x000000040700728c */ /* 0x001fcc000bf06270 */
[----:B------:R-:W-:-:S13]  /*02f0*/  PLOP3.LUT P0, PT, PT, PT, UP0, 0x80, 0x8 ;  /* 0x000000000008781c */ /* 0x000fda0003f0f008 */
[----:B------:R-:W-:Y:S05]  /*0300*/  @P0 EXIT ;  /* 0x000000000000094d */ /* 0x000fea0003800000 */
[----:B------:R-:W0:Y:S01]  /*0310*/  LDCU UR20, c[0x0][0x388] ;  /* 0x00007100ff1477ac */ /* 0x000e220008000800 */
[----:B------:R-:W2:Y:S01]  /*0320*/  LDCU.U8 UR21, c[0x0][0x410] ;  /* 0x00008200ff1577ac */ /* 0x000ea20008000000 */
[----:B------:R-:W3:Y:S01]  /*0330*/  LDCU UR24, c[0x0][0x400] ;  /* 0x00008000ff1877ac */ /* 0x000ee20008000800 */
[----:B------:R-:W4:Y:S01]  /*0340*/  LDCU.128 UR8, c[0x0][0x3f0] ;  /* 0x00007e00ff0877ac */ /* 0x000f220008000c00 */
[----:B------:R-:W0:Y:S01]  /*0350*/  LDCU.64 UR14, c[0x0][0x3a0] ;  /* 0x00007400ff0e77ac */ /* 0x000e220008000a00 */
[----:B------:R-:W0:Y:S01]  /*0360*/  LDCU.64 UR16, c[0x0][0x380] ;  /* 0x00007000ff1077ac */ /* 0x000e220008000a00 */
[----:B------:R-:W-:-:S11]  /*0370*/  UPLOP3.LUT UP1, UPT, UPT, UPT, UPT, 0x40, 0x4 ;  /* 0x000000000004789c */ /* 0x000fd60003f2e870 */
.L_x_4173:
[----:B----4-:R-:W-:-:S06]  /*0380*/  UIMAD.WIDE UR4, UR7, 0x4, UR8 ;  /* 0x00000004070478a5 */ /* 0x010fcc000f8e0208 */
[----:B-1----:R-:W-:Y:S02]  /*0390*/  MOV R2, UR4 ;  /* 0x0000000400027c02 */ /* 0x002fe40008000f00 */
[----:B------:R-:W-:-:S05]  /*03a0*/  MOV R3, UR5 ;  /* 0x0000000500037c02 */ /* 0x000fca0008000f00 */
[----:B------:R-:W4:Y:S01]  /*03b0*/  LDG.E R2, desc[UR12][R2.64] ;  /* 0x0000000c02027981 */ /* 0x000f22000c1e1900 */
[----:B------:R-:W-:Y:S01]  /*03c0*/  UIMAD.WIDE UR18, UR7, 0x4, UR10 ;  /* 0x00000004071278a5 */ /* 0x000fe2000f8e020a */
[----:B------:R-:W-:-:S05]  /*03d0*/  HFMA2 R76, -RZ, RZ, 0, 0 ;  /* 0x00000000ff4c7431 */ /* 0x000fca00000001ff */
[----:B------:R-:W-:Y:S02]  /*03e0*/  MOV R4, UR18 ;  /* 0x0000001200047c02 */ /* 0x000fe40008000f00 */
[----:B------:R-:W-:-:S05]  /*03f0*/  MOV R5, UR19 ;  /* 0x0000001300057c02 */ /* 0x000fca0008000f00 */
[----:B------:R-:W2:Y:S01]  /*0400*/  LDG.E R4, desc[UR12][R4.64] ;  /* 0x0000000c04047981 */ /* 0x000ea2000c1e1900 */
[----:B----4-:R-:W-:-:S13]  /*0410*/  R2UR UR25, R2 ;  /* 0x00000000021972ca */ /* 0x010fda00000e0000 */
[----:B------:R-:W-:-:S06]  /*0420*/  UISETP.GE.AND UP2, UPT, UR25, 0x1, UPT ;  /* 0x000000011900788c */ /* 0x000fcc000bf46270 */
[----:B------:R-:W-:-:S05]  /*0430*/  PLOP3.LUT P0, PT, PT, PT, UP2, 0x80, 0x8 ;  /* 0x000000000008781c */ /* 0x000fca0003f0f028 */
[----:B------:R-:W-:Y:S01]  /*0440*/  @UP2 UIADD3 UR4, UPT, UPT, UR25, -0x1, URZ ;  /* 0xffffffff19042890 */ /* 0x000fe2000fffe0ff */
[----:B------:R-:W1:Y:S03]  /*0450*/  @UP2 LDCU.64 UR22, c[0x0][0x390] ;  /* 0x00007200ff1627ac */ /* 0x000e660008000a00 */
[----:B0-----:R-:W-:-:S04]  /*0460*/  @UP2 UIMAD UR4, UR4, UR20, URZ ;  /* 0x00000014040422a4 */ /* 0x001fc8000f8e02ff */
[----:B------:R-:W-:-:S04]  /*0470*/  @UP2 USHF.R.S32.HI UR5, URZ, 0x1f, UR4 ;  /* 0x0000001fff052899 */ /* 0x000fc80008011404 */
[----:B------:R-:W-:-:S06]  /*0480*/  @UP2 ULEA.HI UR5, UR5, UR4, URZ, 0x3 ;  /* 0x0000000405052291 */ /* 0x000fcc000f8f18ff */
[----:B------:R-:W-:Y:S01]  /*0490*/  IMAD.U32 R7, RZ, RZ, UR5 ;  /* 0x00000005ff077e24 */ /* 0x000fe2000f8e00ff */
[----:B-1----:R-:W-:Y:S02]  /*04a0*/  MOV R2, UR22 ;  /* 0x0000001600027c02 */ /* 0x002fe40008000f00 */
[----:B------:R-:W-:Y:S02]  /*04b0*/  MOV R3, UR23 ;  /* 0x0000001700037c02 */ /* 0x000fe40008000f00 */
[----:B------:R-:W-:-:S05]  /*04c0*/  @P0 LEA.HI.SX32 R76, R7, R0, 0x1d ;  /* 0x00000000074c0211 */ /* 0x000fca00078feaff */
[----:B------:R-:W-:-:S05]  /*04d0*/  @P0 IMAD.WIDE.U32 R2, R76, 0x10, R2 ;  /* 0x000000104c020825 */ /* 0x000fca00078e0002 */
[----:B------:R-:W4:Y:S01]  /*04e0*/  @P0 LDG.E.128 R12, desc[UR12][R2.64] ;  /* 0x0000000c020c0981 */ /* 0x000f22000c1e1d00 */
[----:B------:R-:W-:Y:S02]  /*04f0*/  UIMAD UR4, UR7, UR20, URZ ;  /* 0x00000014070472a4 */ /* 0x000fe4000f8e02ff */
[----:B------:R-:W-:Y:S02]  /*0500*/  UISETP.NE.U32.AND UP0, UPT, UR14, URZ, UPT ;  /* 0x000000ff0e00728c */ /* 0x000fe4000bf05070 */
[----:B------:R-:W-:Y:S02]  /*0510*/  USHF.R.S32.HI UR5, URZ, 0x1f, UR4 ;  /* 0x0000001fff057899 */ /* 0x000fe40008011404 */
[----:B------:R-:W-:Y:S02]  /*0520*/  UISETP.NE.AND.EX UP0, UPT, UR15, URZ, UPT, UP0 ;  /* 0x000000ff0f00728c */ /* 0x000fe4000bf05300 */
[----:B------:R-:W-:Y:S01]  /*0530*/  ULEA.HI UR5, UR5, UR4, URZ, 0x3 ;  /* 0x0000000405057291 */ /* 0x000fe2000f8f18ff */
[----:B--2---:R-:W-:-:S05]  /*0540*/  R2UR UR6, R4 ;  /* 0x00000000040672ca */ /* 0x004fca00000e0000 */
[----:B------:R-:W-:-:S04]  /*0550*/  MOV R81, UR5 ;  /* 0x0000000500517c02 */ /* 0x000fc80008000f00 */
[----:B------:R-:W-:Y:S02]  /*0560*/  LEA.HI.SX32 R81, R81, R0, 0x1d ;  /* 0x0000000051517211 */ /* 0x000fe400078feaff */
[----:B----4-:R-:W-:Y:S01]  /*0570*/  PRMT R4, R12, 0x7632, R4 ;  /* 0x000076320c047816 */ /* 0x010fe20000000004 */
[----:B------:R-:W-:Y:S06]  /*0580*/  BRA.U !UP0, `(.L_x_4162) ;  /* 0x0000000108ec7547 */ /* 0x000fec000b800000 */
[----:B------:R-:W0:Y:S02]  /*0590*/  LDC.64 R4, c[0x0][0x3a0] ;  /* 0x0000e800ff047b82 */ /* 0x000e240000000a00 */
[----:B0-----:R-:W-:-:S06]  /*05a0*/  IMAD.WIDE.U32 R4, R81, 0x10, R4 ;  /* 0x0000001051047825 */ /* 0x001fcc00078e0004 */
[----:B------:R-:W2:Y:S01]  /*05b0*/  LDG.E.128 R4, desc[UR12][R4.64] ;  /* 0x0000000c04047981 */ /* 0x000ea2000c1e1d00 */
[----:B------:R-:W-:-:S13]  /*05c0*/  ISETP.LT.AND P1, PT, RZ, UR25, PT ;  /* 0x00000019ff007c0c */ /* 0x000fda000bf21270 */
[----:B------:R-:W0:Y:S01]  /*05d0*/  @P1 LDC R69, c[0x0][0x40c] ;  /* 0x00010300ff451b82 */ /* 0x000e220000000800 */
[----:B------:R-:W-:Y:S02]  /*05e0*/  @P1 PRMT R2, R12, 0x7632, R2 ;  /* 0x000076320c021816 */ /* 0x000fe40000000002 */
[C---:B------:R-:W-:Y:S02]  /*05f0*/  @P1 PRMT R3, R13.reuse, 0x7632, R3 ;  /* 0x000076320d031816 */ /* 0x040fe40000000003 */
[----:B------:R-:W-:Y:S02]  /*0600*/  @P1 SHF.L.U32 R9, R2, 0x10, RZ ;  /* 0x0000001002091819 */ /* 0x000fe400000006ff */
[----:B------:R-:W-:Y:S01]  /*0610*/  @P1 SHF.L.U32 R68, R13, 0x10, RZ ;  /* 0x000000100d441819 */ /* 0x000fe200000006ff */
[----:B------:R-:W1:Y:S01]  /*0620*/  @P1 LDC R72, c[0x0][0x40c] ;  /* 0x00010300ff481b82 */ /* 0x000e620000000800 */
[----:B------:R-:W-:-:S07]  /*0630*/  @P1 IMAD.U32 R67, R3, 0x10000, RZ ;  /* 0x0001000003431824 */ /* 0x000fce00078e00ff */
[----:B------:R-:W4:Y:S08]  /*0640*/  @P1 LDC R71, c[0x0][0x40c] ;  /* 0x00010300ff471b82 */ /* 0x000f300000000800 */
[----:B------:R-:W3:Y:S08]  /*0650*/  @P1 LDC R11, c[0x0][0x40c] ;  /* 0x00010300ff0b1b82 */ /* 0x000ef00000000800 */
[----:B------:R-:W3:Y:S08]  /*0660*/  @P1 LDC R10, c[0x0][0x40c] ;  /* 0x00010300ff0a1b82 */ /* 0x000ef00000000800 */
[----:B------:R-:W3:Y:S08]  /*0670*/  @P1 LDC R66, c[0x0][0x40c] ;  /* 0x00010300ff421b82 */ /* 0x000ef00000000800 */
[----:B------:R-:W3:Y:S08]  /*0680*/  @P1 LDC R65, c[0x0][0x40c] ;  /* 0x00010300ff411b82 */ /* 0x000ef00000000800 */
[----:B------:R-:W3:Y:S01]  /*0690*/  @P1 LDC R64, c[0x0][0x40c] ;  /* 0x00010300ff401b82 */ /* 0x000ee20000000800 */
[----:B--2---:R-:W-:Y:S01]  /*06a0*/  PRMT R2, R4, 0x7632, R2 ;  /* 0x0000763204027816 */ /* 0x004fe20000000002 */
[----:B------:R-:W-:Y:S01]  /*06b0*/  IMAD.U32 R73, R7, 0x10000, RZ ;  /* 0x0001000007497824 */ /* 0x000fe200078e00ff */
[----:B------:R-:W-:-:S02]  /*06c0*/  SHF.L.U32 R3, R5, 0x10, RZ ;  /* 0x0000001005037819 */ /* 0x000fc400000006ff */
[----:B------:R-:W-:Y:S02]  /*06d0*/  SHF.L.U32 R2, R2, 0x10, RZ ;  /* 0x0000001002027819 */ /* 0x000fe400000006ff */
[----:B------:R-:W-:Y:S01]  /*06e0*/  PRMT R5, R5, 0x7632, R5 ;  /* 0x0000763205057816 */ /* 0x000fe20000000005 */
[----:B----4-:R-:W-:Y:S01]  /*06f0*/  @P1 FFMA.FTZ R3, R68, R71, R3 ;  /* 0x0000004744031223 */ /* 0x010fe20000010003 */
[----:B------:R-:W-:Y:S01]  /*0700*/  SHF.L.U32 R8, R4, 0x10, RZ ;  /* 0x0000001004087819 */ /* 0x000fe200000006ff */
[----:B0-----:R-:W-:Y:S01]  /*0710*/  @P1 FFMA.FTZ R2, R9, R69, R2 ;  /* 0x0000004509021223 */ /* 0x001fe20000010002 */
[----:B------:R-:W-:Y:S02]  /*0720*/  SHF.L.U32 R4, R5, 0x10, RZ ;  /* 0x0000001005047819 */ /* 0x000fe400000006ff */
[----:B------:R-:W-:Y:S02]  /*0730*/  @P1 PRMT R9, R15, 0x7632, R9 ;  /* 0x000076320f091816 */ /* 0x000fe40000000009 */
[C---:B------:R-:W-:Y:S01]  /*0740*/  SHF.L.U32 R70, R6.reuse, 0x10, RZ ;  /* 0x0000001006467819 */ /* 0x040fe200000006ff */
[----:B-1----:R-:W-:Y:S01]  /*0750*/  @P1 FFMA.FTZ R4, R67, R72, R4 ;  /* 0x0000004843041223 */ /* 0x002fe20000010004 */
[----:B------:R-:W-:Y:S01]  /*0760*/  PRMT R6, R6, 0x7632, R6 ;  /* 0x0000763206067816 */ /* 0x000fe20000000006 */
[----:B------:R-:W-:Y:S01]  /*0770*/  @P1 IMAD.U32 R72, R9, 0x10000, RZ ;  /* 0x0001000009481824 */ /* 0x000fe200078e00ff */
[----:B------:R-:W-:-:S02]  /*0780*/  PRMT R7, R7, 0x7632, R7 ;  /* 0x0000763207077816 */ /* 0x000fc40000000007 */
[C---:B------:R-:W-:Y:S02]  /*0790*/  @P1 PRMT R5, R14.reuse, 0x7632, R5 ;  /* 0x000076320e051816 */ /* 0x040fe40000000005 */
[----:B------:R-:W-:Y:S02]  /*07a0*/  @P1 SHF.L.U32 R69, R14, 0x10, RZ ;  /* 0x000000100e451819 */ /* 0x000fe400000006ff */
[----:B------:R-:W-:Y:S02]  /*07b0*/  @P1 SHF.L.U32 R68, R15, 0x10, RZ ;  /* 0x000000100f441819 */ /* 0x000fe400000006ff */
[----:B------:R-:W-:Y:S02]  /*07c0*/  @P1 SHF.L.U32 R67, R12, 0x10, RZ ;  /* 0x000000100c431819 */ /* 0x000fe400000006ff */
[----:B------:R-:W-:Y:S02]  /*07d0*/  @P1 SHF.L.U32 R71, R5, 0x10, RZ ;  /* 0x0000001005471819 */ /* 0x000fe400000006ff */
[----:B------:R-:W-:Y:S01]  /*07e0*/  SHF.L.U32 R6, R6, 0x10, RZ ;  /* 0x0000001006067819 */ /* 0x000fe200000006ff */
[----:B---3--:R-:W-:Y:S01]  /*07f0*/  @P1 FFMA.FTZ R8, R67, R65, R8 ;  /* 0x0000004143081223 */ /* 0x008fe20000010008 */
[----:B------:R-:W-:-:S02]  /*0800*/  SHF.L.U32 R9, R7, 0x10, RZ ;  /* 0x0000001007097819 */ /* 0x000fc400000006ff */
[----:B------:R-:W-:Y:S01]  /*0810*/  @!P1 MOV R5, R70 ;  /* 0x0000004600059202 */ /* 0x000fe20000000f00 */
[----:B------:R-:W-:Y:S01]  /*0820*/  @P1 FFMA.FTZ R5, R69, R11, R70 ;  /* 0x0000000b45051223 */ /* 0x000fe20000010046 */
[----:B------:R-:W-:Y:S01]  /*0830*/  @!P1 MOV R7, R73 ;  /* 0x0000004900079202 */ /* 0x000fe20000000f00 */
[----:B------:R-:W-:Y:S01]  /*0840*/  @P1 FFMA.FTZ R6, R71, R10, R6 ;  /* 0x0000000a47061223 */ /* 0x000fe20000010006 */
[----:B------:R-:W-:Y:S01]  /*0850*/  @P1 FFMA.FTZ R7, R68, R66, R73 ;  /* 0x0000004244071223 */ /* 0x000fe20000010049 */
[----:B------:R-:W-:Y:S01]  /*0860*/  @P1 FFMA.FTZ R9, R72, R64, R9 ;  /* 0x0000004048091223 */ /* 0x000fe20000010009 */
[----:B------:R-:W-:Y:S02]  /*0870*/  F2FP.BF16.F32.PACK_AB R10, RZ, R2 ;  /* 0x00000002ff0a723e */ /* 0x000fe400000010ff */
        /* <DEDUP_REMOVED lines=12> */
.L_x_4162:
[----:B------:R-:W0:Y:S01]  /*0940*/  @UP2 LDCU UR4, c[0x0][0x40c] ;  /* 0x00008180ff0427ac */ /* 0x000e220008000800 */
[----:B------:R-:W-:Y:S02]  /*0950*/  @P0 SHF.L.U32 R5, R12, 0x10, RZ ;  /* 0x000000100c050819 */ /* 0x000fe400000006ff */
[----:B------:R-:W-:Y:S02]  /*0960*/  CS2R R8, SRZ ;  /* 0x0000000000087805 */ /* 0x000fe4000001ff00 */
[C---:B------:R-:W-:Y:S01]  /*0970*/  @P0 PRMT R10, R13.reuse, 0x7632, R10 ;  /* 0x000076320d0a0816 */ /* 0x040fe2000000000a */
[----:B------:R-:W1:Y:S01]  /*0980*/  @UP2 LDCU UR5, c[0x0][0x40c] ;  /* 0x00008180ff0527ac */ /* 0x000e620008000800 */
[----:B------:R-:W-:Y:S01]  /*0990*/  @P0 PRMT R11, R14, 0x7632, R11 ;  /* 0x000076320e0b0816 */ /* 0x000fe2000000000b */
[----:B------:R-:W-:Y:S01]  /*09a0*/  @P0 IMAD.U32 R6, R13, 0x10000, RZ ;  /* 0x000100000d060824 */ /* 0x000fe200078e00ff */
[----:B------:R-:W-:Y:S01]  /*09b0*/  @P0 PRMT R64, R15, 0x7632, R64 ;  /* 0x000076320f400816 */ /* 0x000fe20000000040 */
[----:B------:R-:W2:Y:S01]  /*09c0*/  @UP2 LDCU UR18, c[0x0][0x40c] ;  /* 0x00008180ff1227ac */ /* 0x000ea20008000800 */
[----:B------:R-:W-:-:S02]  /*09d0*/  @P0 SHF.L.U32 R4, R4, 0x10, RZ ;  /* 0x0000001004040819 */ /* 0x000fc400000006ff */
[----:B------:R-:W-:Y:S02]  /*09e0*/  CS2R R2, SRZ ;  /* 0x0000000000027805 */ /* 0x000fe4000001ff00 */
[----:B------:R-:W-:Y:S01]  /*09f0*/  @P0 SHF.L.U32 R65, R14, 0x10, RZ ;  /* 0x000000100e410819 */ /* 0x000fe200000006ff */
[----:B------:R-:W4:Y:S01]  /*0a00*/  @UP2 LDCU UR19, c[0x0][0x40c] ;  /* 0x00008180ff1327ac */ /* 0x000f220008000800 */
[----:B------:R-:W-:Y:S02]  /*0a10*/  @P0 SHF.L.U32 R66, R15, 0x10, RZ ;  /* 0x000000100f420819 */ /* 0x000fe400000006ff */
[----:B------:R-:W-:Y:S01]  /*0a20*/  @P0 SHF.L.U32 R10, R10, 0x10, RZ ;  /* 0x000000100a0a0819 */ /* 0x000fe200000006ff */
[----:B------:R-:W3:Y:S01]  /*0a30*/  @UP2 LDCU UR22, c[0x0][0x40c] ;  /* 0x00008180ff1627ac */ /* 0x000ee20008000800 */
[----:B------:R-:W-:Y:S01]  /*0a40*/  @P0 SHF.L.U32 R11, R11, 0x10, RZ ;  /* 0x000000100b0b0819 */ /* 0x000fe200000006ff */
[----:B0-----:R-:W-:Y:S01]  /*0a50*/  @P0 FMUL.FTZ R8, R5, UR4 ;  /* 0x0000000405080c20 */ /* 0x001fe20008410000 */
[----:B------:R-:W-:Y:S01]  /*0a60*/  @P0 SHF.L.U32 R64, R64, 0x10, RZ ;  /* 0x0000001040400819 */ /* 0x000fe200000006ff */
[----:B------:R-:W0:Y:S01]  /*0a70*/  @UP2 LDCU UR23, c[0x0][0x40c] ;  /* 0x00008180ff1727ac */ /* 0x000e220008000800 */
[----:B-1----:R-:W-:Y:S01]  /*0a80*/  @P0 FMUL.FTZ R2, R4, UR5 ;  /* 0x0000000504020c20 */ /* 0x002fe20008410000 */
[----:B------:R-:W-:Y:S01]  /*0a90*/  CS2R R4, SRZ ;  /* 0x0000000000047805 */ /* 0x000fe2000001ff00 */
[----:B------:R-:W1:Y:S01]  /*0aa0*/  @UP2 LDCU UR26, c[0x0][0x40c] ;  /* 0x00008180ff1a27ac */ /* 0x000e620008000800 */
[----:B--2---:R-:W-:Y:S01]  /*0ab0*/  @P0 FMUL.FTZ R3, R6, UR18 ;  /* 0x0000001206030c20 */ /* 0x004fe20008410000 */
[----:B------:R-:W-:Y:S01]  /*0ac0*/  CS2R R6, SRZ ;  /* 0x0000000000067805 */ /* 0x000fe2000001ff00 */
[----:B------:R-:W2:Y:S01]  /*0ad0*/  @UP2 LDCU UR4, c[0x0][0x40c] ;  /* 0x00008180ff0427ac */ /* 0x000ea20008000800 */
[----:B----4-:R-:W-:Y:S01]  /*0ae0*/  @P0 FMUL.FTZ R4, R10, UR19 ;  /* 0x000000130a040c20 */ /* 0x010fe20008410000 */
[----:B------:R-:W-:Y:S01]  /*0af0*/  F2FP.BF16.F32.PACK_AB R10, RZ, R2 ;  /* 0x00000002ff0a723e */ /* 0x000fe200000010ff */
[----:B---3--:R-:W-:Y:S01]  /*0b00*/  @P0 FMUL.FTZ R5, R65, UR22 ;  /* 0x0000001641050c20 */ /* 0x008fe20008410000 */
[----:B------:R-:W-:Y:S01]  /*0b10*/  F2FP.BF16.F32.PACK_AB R65, RZ, R3 ;  /* 0x00000003ff41723e */ /* 0x000fe200000010ff */
[----:B0-----:R-:W-:Y:S01]  /*0b20*/  @P0 FMUL.FTZ R6, R11, UR23 ;  /* 0x000000170b060c20 */ /* 0x001fe20008410000 */
        /* <DEDUP_REMOVED lines=12> */
.L_x_4163:
        /* <DEDUP_REMOVED lines=12> */
[----:B------:R-:W2:Y:S01]  /*0cb0*/  LDG.E.128 R64, desc[UR12][R64.64] ;  /* 0x0000000c40407981 */ /* 0x000ea2000c1e1d00 */
[----:B------:R-:W-:-:S13]  /*0cc0*/  ISETP.LT.AND P1, PT, RZ, UR25, PT ;  /* 0x00000019ff007c0c */ /* 0x000fda000bf21270 */
[----:B------:R-:W0:Y:S01]  /*0cd0*/  @P1 LDC R77, c[0x0][0x40c] ;  /* 0x00010300ff4d1b82 */ /* 0x000e220000000800 */
[----:B-----5:R-:W-:Y:S02]  /*0ce0*/  @P1 PRMT R69, R12, 0x7632, R69 ;  /* 0x000076320c451816 */ /* 0x020fe40000000045 */
[----:B------:R-:W-:Y:S02]  /*0cf0*/  @P1 PRMT R72, R13, 0x7632, R72 ;  /* 0x000076320d481816 */ /* 0x000fe40000000048 */
[----:B------:R-:W-:Y:S02]  /*0d00*/  @P1 SHF.L.U32 R71, R69, 0x10, RZ ;  /* 0x0000001045471819 */ /* 0x000fe400000006ff */
[----:B------:R-:W-:Y:S01]  /*0d10*/  @P1 SHF.L.U32 R78, R13, 0x10, RZ ;  /* 0x000000100d4e1819 */ /* 0x000fe200000006ff */
[----:B------:R-:W1:Y:S01]  /*0d20*/  @P1 LDC R79, c[0x0][0x40c] ;  /* 0x00010300ff4f1b82 */ /* 0x000e620000000800 */
[----:B------:R-:W-:Y:S02]  /*0d30*/  @P1 SHF.L.U32 R80, R14, 0x10, RZ ;  /* 0x000000100e501819 */ /* 0x000fe400000006ff */
[----:B------:R-:W-:-:S05]  /*0d40*/  @P1 SHF.L.U32 R83, R15, 0x10, RZ ;  /* 0x000000100f531819 */ /* 0x000fca00000006ff */
[----:B------:R-:W3:Y:S08]  /*0d50*/  @P1 LDC R75, c[0x0][0x40c] ;  /* 0x00010300ff4b1b82 */ /* 0x000ef00000000800 */
[----:B------:R-:W4:Y:S08]  /*0d60*/  @P1 LDC R74, c[0x0][0x40c] ;  /* 0x00010300ff4a1b82 */ /* 0x000f300000000800 */
[----:B------:R-:W4:Y:S01]  /*0d70*/  @P1 LDC R73, c[0x0][0x40c] ;  /* 0x00010300ff491b82 */ /* 0x000f220000000800 */
[C---:B--2---:R-:W-:Y:S01]  /*0d80*/  PRMT R70, R65.reuse, 0x7632, R70 ;  /* 0x0000763241467816 */ /* 0x044fe20000000046 */
[----:B------:R-:W-:Y:S01]  /*0d90*/  IMAD.U32 R69, R65, 0x10000, RZ ;  /* 0x0001000041457824 */ /* 0x000fe200078e00ff */
[----:B------:R-:W-:-:S02]  /*0da0*/  @P1 SHF.L.U32 R65, R72, 0x10, RZ ;  /* 0x0000001048411819 */ /* 0x000fc400000006ff */
[----:B------:R-:W-:Y:S01]  /*0db0*/  SHF.L.U32 R70, R70, 0x10, RZ ;  /* 0x0000001046467819 */ /* 0x000fe200000006ff */
[----:B0-----:R-:W-:Y:S01]  /*0dc0*/  @P1 FFMA.FTZ R69, R78, R77, R69 ;  /* 0x0000004d4e451223 */ /* 0x001fe20000010045 */
[----:B------:R-:W-:Y:S01]  /*0dd0*/  PRMT R68, R64, 0x7632, R68 ;  /* 0x0000763240447816 */ /* 0x000fe20000000044 */
[----:B------:R-:W0:Y:S01]  /*0de0*/  @P1 LDC R77, c[0x0][0x40c] ;  /* 0x00010300ff4d1b82 */ /* 0x000e220000000800 */
[----:B------:R-:W-:Y:S01]  /*0df0*/  PRMT R72, R66, 0x7632, R72 ;  /* 0x0000763242487816 */ /* 0x000fe20000000048 */
[----:B-1----:R-:W-:Y:S01]  /*0e00*/  @P1 FFMA.FTZ R70, R65, R79, R70 ;  /* 0x0000004f41461223 */ /* 0x002fe20000010046 */
[----:B------:R-:W-:Y:S02]  /*0e10*/  SHF.L.U32 R68, R68, 0x10, RZ ;  /* 0x0000001044447819 */ /* 0x000fe400000006ff */
[----:B------:R-:W-:Y:S02]  /*0e20*/  SHF.L.U32 R72, R72, 0x10, RZ ;  /* 0x0000001048487819 */ /* 0x000fe400000006ff */
[----:B------:R-:W-:Y:S01]  /*0e30*/  SHF.L.U32 R64, R64, 0x10, RZ ;  /* 0x0000001040407819 */ /* 0x000fe200000006ff */
[----:B------:R-:W1:Y:S01]  /*0e40*/  @P1 LDC R65, c[0x0][0x40c] ;  /* 0x00010300ff411b82 */ /* 0x000e620000000800 */
[----:B---3--:R-:W-:Y:S01]  /*0e50*/  @P1 FFMA.FTZ R68, R71, R75, R68 ;  /* 0x0000004b47441223 */ /* 0x008fe20000010044 */
[----:B------:R-:W-:-:S02]  /*0e60*/  @P1 PRMT R75, R14, 0x7632, R75 ;  /* 0x000076320e4b1816 */ /* 0x000fc4000000004b */
[----:B------:R-:W-:Y:S02]  /*0e70*/  SHF.L.U32 R71, R66, 0x10, RZ ;  /* 0x0000001042477819 */ /* 0x000fe400000006ff */
[----:B------:R-:W-:Y:S01]  /*0e80*/  SHF.L.U32 R66, R67, 0x10, RZ ;  /* 0x0000001043427819 */ /* 0x000fe200000006ff */
[----:B------:R-:W-:Y:S01]  /*0e90*/  @P1 IMAD.U32 R75, R75, 0x10000, RZ ;  /* 0x000100004b4b1824 */ /* 0x000fe200078e00ff */
[----:B------:R-:W2:Y:S01]  /*0ea0*/  @P1 LDC R78, c[0x0][0x40c] ;  /* 0x00010300ff4e1b82 */ /* 0x000ea20000000800 */
[----:B------:R-:W-:Y:S01]  /*0eb0*/  PRMT R67, R67, 0x7632, R67 ;  /* 0x0000763243437816 */ /* 0x000fe20000000043 */
[----:B----4-:R-:W-:Y:S01]  /*0ec0*/  @P1 FFMA.FTZ R71, R80, R73, R71 ;  /* 0x0000004950471223 */ /* 0x010fe20000010047 */
[----:B------:R-:W-:Y:S01]  /*0ed0*/  @P1 FFMA.FTZ R72, R75, R74, R72 ;  /* 0x0000004a4b481223 */ /* 0x000fe20000010048 */
[----:B------:R-:W-:Y:S02]  /*0ee0*/  @P1 PRMT R74, R15, 0x7632, R74 ;  /* 0x000076320f4a1816 */ /* 0x000fe4000000004a */
[----:B------:R-:W-:-:S02]  /*0ef0*/  @P1 SHF.L.U32 R79, R12, 0x10, RZ ;  /* 0x000000100c4f1819 */ /* 0x000fc400000006ff */
[----:B------:R-:W-:Y:S01]  /*0f00*/  SHF.L.U32 R73, R67, 0x10, RZ ;  /* 0x0000001043497819 */ /* 0x000fe200000006ff */
[----:B------:R-:W-:Y:S01]  /*0f10*/  @P1 IMAD.U32 R80, R74, 0x10000, RZ ;  /* 0x000100004a501824 */ /* 0x000fe200078e00ff */
[----:B------:R-:W-:Y:S01]  /*0f20*/  @!P1 MOV R75, R66 ;  /* 0x00000042004b9202 */ /* 0x000fe20000000f00 */
[----:B0-----:R-:W-:Y:S01]  /*0f30*/  @P1 FFMA.FTZ R75, R83, R77, R66 ;  /* 0x0000004d534b1223 */ /* 0x001fe20000010042 */
[----:B------:R-:W-:Y:S02]  /*0f40*/  @!P1 MOV R74, R64 ;  /* 0x00000040004a9202 */ /* 0x000fe40000000f00 */
[----:B------:R-:W-:Y:S01]  /*0f50*/  F2FP.BF16.F32.PACK_AB R66, RZ, R70 ;  /* 0x00000046ff42723e */ /* 0x000fe200000010ff */
[----:B-1----:R-:W-:Y:S01]  /*0f60*/  @P1 FFMA.FTZ R74, R79, R65, R64 ;  /* 0x000000414f4a1223 */ /* 0x002fe20000010040 */
[----:B------:R-:W-:Y:S02]  /*0f70*/  F2FP.BF16.F32.PACK_AB R65, RZ, R69 ;  /* 0x00000045ff41723e */ /* 0x000fe400000010ff */
[----:B------:R-:W-:-:S02]  /*0f80*/  F2FP.BF16.F32.PACK_AB R77, RZ, R68 ;  /* 0x00000044ff4d723e */ /* 0x000fc400000010ff */
[----:B------:R-:W-:Y:S02]  /*0f90*/  F2FP.BF16.F32.PACK_AB R79, RZ, R72 ;  /* 0x00000048ff4f723e */ /* 0x000fe400000010ff */
[----:B------:R-:W-:Y:S01]  /*0fa0*/  F2FP.BF16.F32.PACK_AB R64, RZ, R74 ;  /* 0x0000004aff40723e */ /* 0x000fe200000010ff */
[----:B--2---:R-:W-:Y:S01]  /*0fb0*/  @P1 FFMA.FTZ R73, R80, R78, R73 ;  /* 0x0000004e50491223 */ /* 0x004fe20000010049 */
        /* <DEDUP_REMOVED lines=8> */
.L_x_4164:
[----:B------:R-:W1:Y:S01]  /*1040*/  @UP2 LDCU UR4, c[0x0][0x40c] ;  /* 0x00008180ff0427ac */ /* 0x000e620008000800 */
[----:B0----5:R-:W-:Y:S02]  /*1050*/  @P0 SHF.L.U32 R64, R12, 0x10, RZ ;  /* 0x000000100c400819 */ /* 0x021fe400000006ff */
[----:B------:R-:W-:Y:S02]  /*1060*/  CS2R R74, SRZ ;  /* 0x00000000004a7805 */ /* 0x000fe4000001ff00 */
[----:B------:R-:W-:Y:S01]  /*1070*/  @P0 SHF.L.U32 R65, R13, 0x10, RZ ;  /* 0x000000100d410819 */ /* 0x000fe200000006ff */
[----:B------:R-:W0:Y:S01]  /*1080*/  @UP2 LDCU UR18, c[0x0][0x40c] ;  /* 0x00008180ff1227ac */ /* 0x000e220008000800 */
[----:B------:R-:W-:Y:S02]  /*1090*/  @P0 SHF.L.U32 R66, R14, 0x10, RZ ;  /* 0x000000100e420819 */ /* 0x000fe400000006ff */
[----:B------:R-:W-:Y:S02]  /*10a0*/  CS2R R68, SRZ ;  /* 0x0000000000447805 */ /* 0x000fe4000001ff00 */
[----:B------:R-:W-:Y:S01]  /*10b0*/  CS2R R70, SRZ ;  /* 0x0000000000467805 */ /* 0x000fe2000001ff00 */
[----:B------:R-:W2:Y:S01]  /*10c0*/  @UP2 LDCU UR22, c[0x0][0x40c] ;  /* 0x00008180ff1627ac */ /* 0x000ea20008000800 */
[C---:B------:R-:W-:Y:S01]  /*10d0*/  @P0 PRMT R67, R15.reuse, 0x7632, R67 ;  /* 0x000076320f430816 */ /* 0x040fe20000000043 */
[----:B------:R-:W-:Y:S01]  /*10e0*/  @P0 IMAD.U32 R77, R15, 0x10000, RZ ;  /* 0x000100000f4d0824 */ /* 0x000fe200078e00ff */
[----:B------:R-:W-:Y:S01]  /*10f0*/  CS2R R72, SRZ ;  /* 0x0000000000487805 */ /* 0x000fe2000001ff00 */
[----:B------:R-:W3:Y:S01]  /*1100*/  @UP2 LDCU UR5, c[0x0][0x40c] ;  /* 0x00008180ff0527ac */ /* 0x000ee20008000800 */
[----:B------:R-:W-:Y:S01]  /*1110*/  @P0 SHF.L.U32 R67, R67, 0x10, RZ ;  /* 0x0000001043430819 */ /* 0x000fe200000006ff */
        /* <DEDUP_REMOVED lines=13> */
[----:B------:R-:W-:-:S02]  /*11f0*/  @P0 SHF.L.U32 R66, R66, 0x10, RZ ;  /* 0x0000001042420819 */ /* 0x000fc400000006ff */
[----:B------:R-:W-:Y:S01]  /*1200*/  F2FP.BF16.F32.PACK_AB R64, RZ, R74 ;  /* 0x0000004aff40723e */ /* 0x000fe200000010ff */
[----:B----4-:R-:W-:Y:S01]  /*1210*/  @P0 FMUL.FTZ R70, R65, UR19 ;  /* 0x0000001341460c20 */ /* 0x010fe20008410000 */
[----:B------:R-:W-:Y:S02]  /*1220*/  F2FP.BF16.F32.PACK_AB R65, RZ, R68 ;  /* 0x00000044ff41723e */ /* 0x000fe400000010ff */
[----:B------:R-:W-:Y:S01]  /*1230*/  F2FP.BF16.F32.PACK_AB R78, RZ, R71 ;  /* 0x00000047ff4e723e */ /* 0x000fe200000010ff */
[----:B-1----:R-:W-:Y:S01]  /*1240*/  @P0 FMUL.FTZ R72, R66, UR23 ;  /* 0x0000001742480c20 */ /* 0x002fe20008410000 */
[----:B------:R-:W-:Y:S02]  /*1250*/  F2FP.BF16.F32.PACK_AB R66, RZ, R69 ;  /* 0x00000045ff42723e */ /* 0x000fe400000010ff */
[----:B------:R-:W-:Y:S01]  /*1260*/  PRMT R64, R64, 0x5410, R65 ;  /* 0x0000541040407816 */ /* 0x000fe20000000041 */
[----:B0-----:R-:W-:Y:S01]  /*1270*/  @P0 FMUL.FTZ R75, R77, UR26 ;  /* 0x0000001a4d4b0c20 */ /* 0x001fe20008410000 */
        /* <DEDUP_REMOVED lines=8> */
.L_x_4165:
[----:B------:R-:W0:Y:S01]  /*1300*/  @UP2 LDCU.64 UR4, c[0x0][0x390] ;  /* 0x00007200ff0427ac */ /* 0x000e220008000a00 */
[----:B------:R-:W-:Y:S01]  /*1310*/  @P0 IADD3 R76, PT, PT, R76, 0x100, RZ ;  /* 0x000001004c4c0810 */ /* 0x000fe20007ffe0ff */
[----:B------:R-:W-:Y:S02]  /*1320*/  VIADD R79, R81, 0x80 ;  /* 0x00000080514f7836 */ /* 0x000fe40000000000 */
[----:B------:R-:W-:Y:S02]  /*1330*/  HFMA2 R77, -RZ, RZ, 0, 9.5367431640625e-07 ;  /* 0x00000010ff4d7431 */ /* 0x000fe400000001ff */
        /* <DEDUP_REMOVED lines=11> */
[----:B-----5:R-:W-:-:S04]  /*13f0*/  @P0 PRMT R77, R12, 0x7632, R77 ;  /* 0x000076320c4d0816 */ /* 0x020fc8000000004d */
[----:B------:R-:W-:-:S03]  /*1400*/  @P0 SHF.L.U32 R78, R77, 0x10, RZ ;  /* 0x000000104d4e0819 */ /* 0x000fc600000006ff */
[----:B------:R-:W1:Y:S08]  /*1410*/  @P0 LDC R82, c[0x0][0x40c] ;  /* 0x00010300ff520b82 */ /* 0x000e700000000800 */
[----:B------:R-:W3:Y:S08]  /*1420*/  @P0 LDC R77, c[0x0][0x40c] ;  /* 0x00010300ff4d0b82 */ /* 0x000ef00000000800 */
[----:B------:R-:W4:Y:S01]  /*1430*/  @P0 LDC R84, c[0x0][0x40c] ;  /* 0x00010300ff540b82 */ /* 0x000f220000000800 */
[----:B--2---:R-:W-:-:S02]  /*1440*/  PRMT R76, R64, 0x7632, R76 ;  /* 0x00007632404c7816 */ /* 0x004fc4000000004c */
[----:B------:R-:W-:Y:S02]  /*1450*/  SHF.L.U32 R80, R65, 0x10, RZ ;  /* 0x0000001041507819 */ /* 0x000fe400000006ff */
[----:B------:R-:W-:-:S03]  /*1460*/  SHF.L.U32 R79, R76, 0x10, RZ ;  /* 0x000000104c4f7819 */ /* 0x000fc600000006ff */
[----:B------:R-:W2:Y:S01]  /*1470*/  @P0 LDC R76, c[0x0][0x40c] ;  /* 0x00010300ff4c0b82 */ /* 0x000ea20000000800 */
[----:B------:R-:W-:Y:S01]  /*1480*/  PRMT R65, R65, 0x7632, R65 ;  /* 0x0000763241417816 */ /* 0x000fe20000000041 */
[----:B0-----:R-:W-:Y:S01]  /*1490*/  @P0 FFMA.FTZ R79, R78, R81, R79 ;  /* 0x000000514e4f0223 */ /* 0x001fe2000001004f */
[----:B------:R-:W-:Y:S01]  /*14a0*/  @P0 IMAD.U32 R81, R13, 0x10000, RZ ;  /* 0x000100000d510824 */ /* 0x000fe200078e00ff */
[----:B------:R-:W-:-:S03]  /*14b0*/  @!P0 MOV R78, R80 ;  /* 0x00000050004e8202 */ /* 0x000fc60000000f00 */
[--C-:B-1----:R-:W-:Y:S01]  /*14c0*/  @P0 FFMA.FTZ R78, R81, R82, R80.reuse ;  /* 0x00000052514e0223 */ /* 0x102fe20000010050 */
[----:B------:R-:W-:Y:S02]  /*14d0*/  @P0 PRMT R80, R13, 0x7632, R80 ;  /* 0x000076320d500816 */ /* 0x000fe40000000050 */
[----:B------:R-:W-:Y:S02]  /*14e0*/  SHF.L.U32 R81, R65, 0x10, RZ ;  /* 0x0000001041517819 */ /* 0x000fe400000006ff */
[----:B------:R-:W-:Y:S02]  /*14f0*/  @P0 SHF.L.U32 R80, R80, 0x10, RZ ;  /* 0x0000001050500819 */ /* 0x000fe400000006ff */
[----:B------:R-:W-:Y:S02]  /*1500*/  SHF.L.U32 R82, R66, 0x10, RZ ;  /* 0x0000001042527819 */ /* 0x000fe400000006ff */
[----:B------:R-:W-:Y:S02]  /*1510*/  @P0 SHF.L.U32 R65, R14, 0x10, RZ ;  /* 0x000000100e410819 */ /* 0x000fe400000006ff */
[----:B------:R-:W-:-:S04]  /*1520*/  PRMT R66, R66, 0x7632, R66 ;  /* 0x0000763242427816 */ /* 0x000fc80000000042 */
[----:B------:R-:W-:Y:S01]  /*1530*/  SHF.L.U32 R83, R66, 0x10, RZ ;  /* 0x0000001042537819 */ /* 0x000fe200000006ff */
[----:B--2---:R-:W-:Y:S01]  /*1540*/  @P0 FFMA.FTZ R81, R80, R76, R81 ;  /* 0x0000004c50510223 */ /* 0x004fe20000010051 */
[--C-:B------:R-:W-:Y:S01]  /*1550*/  @!P0 IMAD.MOV.U32 R80, RZ, RZ, R82.reuse ;  /* 0x000000ffff508224 */ /* 0x100fe200078e0052 */
[----:B------:R-:W0:Y:S01]  /*1560*/  @P0 LDC R76, c[0x0][0x40c] ;  /* 0x00010300ff4c0b82 */ /* 0x000e220000000800 */
[----:B---3--:R-:W-:Y:S01]  /*1570*/  @P0 FFMA.FTZ R80, R65, R77, R82 ;  /* 0x0000004d41500223 */ /* 0x008fe20000010052 */
[----:B------:R-:W-:Y:S02]  /*1580*/  @P0 PRMT R65, R14, 0x7632, R65 ;  /* 0x000076320e410816 */ /* 0x000fe40000000041 */
[----:B------:R-:W-:Y:S02]  /*1590*/  SHF.L.U32 R82, R67, 0x10, RZ ;  /* 0x0000001043527819 */ /* 0x000fe400000006ff */
[----:B------:R-:W-:Y:S02]  /*15a0*/  @P0 SHF.L.U32 R66, R65, 0x10, RZ ;  /* 0x0000001041420819 */ /* 0x000fe400000006ff */
[----:B------:R-:W-:-:S02]  /*15b0*/  @P0 SHF.L.U32 R65, R15, 0x10, RZ ;  /* 0x000000100f410819 */ /* 0x000fc400000006ff */
[----:B------:R-:W-:Y:S01]  /*15c0*/  PRMT R67, R67, 0x7632, R67 ;  /* 0x0000763243437816 */ /* 0x000fe20000000043 */
[----:B----4-:R-:W-:Y:S01]  /*15d0*/  @P0 FFMA.FTZ R83, R66, R84, R83 ;  /* 0x0000005442530223 */ /* 0x010fe20000010053 */
[----:B------:R-:W-:Y:S01]  /*15e0*/  SHF.L.U32 R84, R64, 0x10, RZ ;  /* 0x0000001040547819 */ /* 0x000fe200000006ff */
[----:B------:R-:W1:Y:S01]  /*15f0*/  @P0 LDC R66, c[0x0][0x40c] ;  /* 0x00010300ff420b82 */ /* 0x000e620000000800 */
[----:B------:R-:W-:Y:S02]  /*1600*/  @P0 PRMT R64, R15, 0x7632, R64 ;  /* 0x000076320f400816 */ /* 0x000fe40000000040 */
[----:B------:R-:W-:Y:S02]  /*1610*/  SHF.L.U32 R85, R67, 0x10, RZ ;  /* 0x0000001043557819 */ /* 0x000fe400000006ff */
[----:B------:R-:W-:Y:S02]  /*1620*/  @P0 SHF.L.U32 R64, R64, 0x10, RZ ;  /* 0x0000001040400819 */ /* 0x000fe400000006ff */
[----:B------:R-:W-:-:S02]  /*1630*/  F2FP.BF16.F32.PACK_AB R77, RZ, R80 ;  /* 0x00000050ff4d723e */ /* 0x000fc400000010ff */
[----:B------:R-:W-:Y:S01]  /*1640*/  F2FP.BF16.F32.PACK_AB R86, RZ, R83 ;  /* 0x00000053ff56723e */ /* 0x000fe200000010ff */
[----:B0-----:R-:W-:Y:S01]  /*1650*/  @P0 FFMA.FTZ R82, R65, R76, R82 ;  /* 0x0000004c41520223 */ /* 0x001fe20000010052 */
[----:B------:R-:W-:Y:S01]  /*1660*/  @P0 IMAD.U32 R65, R12, 0x10000, RZ ;  /* 0x000100000c410824 */ /* 0x000fe200078e00ff */
[----:B------:R-:W0:Y:S03]  /*1670*/  @P0 LDC R76, c[0x0][0x40c] ;  /* 0x00010300ff4c0b82 */ /* 0x000e260000000800 */
[----:B------:R-:W-:Y:S01]  /*1680*/  F2FP.BF16.F32.PACK_AB R88, RZ, R82 ;  /* 0x00000052ff58723e */ /* 0x000fe200000010ff */
[----:B-1----:R-:W-:Y:S01]  /*1690*/  @P0 FFMA.FTZ R84, R65, R66, R84 ;  /* 0x0000004241540223 */ /* 0x002fe20000010054 */
[----:B------:R-:W-:Y:S02]  /*16a0*/  F2FP.BF16.F32.PACK_AB R65, RZ, R78 ;  /* 0x0000004eff41723e */ /* 0x000fe400000010ff */
[----:B------:R-:W-:-:S04]  /*16b0*/  F2FP.BF16.F32.PACK_AB R66, RZ, R81 ;  /* 0x00000051ff42723e */ /* 0x000fc800000010ff */
[----:B------:R-:W-:Y:S02]  /*16c0*/  PRMT R65, R65, 0x5410, R66 ;  /* 0x0000541041417816 */ /* 0x000fe40000000042 */
[----:B------:R-:W-:Y:S01]  /*16d0*/  PRMT R66, R77, 0x5410, R86 ;  /* 0x000054104d427816 */ /* 0x000fe20000000056 */
[----:B0-----:R-:W-:Y:S01]  /*16e0*/  @P0 FFMA.FTZ R85, R64, R76, R85 ;  /* 0x0000004c40550223 */ /* 0x001fe20000010055 */
[----:B------:R-:W-:Y:S02]  /*16f0*/  F2FP.BF16.F32.PACK_AB R76, RZ, R79 ;  /* 0x0000004fff4c723e */ /* 0x000fe400000010ff */
[----:B------:R-:W-:Y:S02]  /*1700*/  F2FP.BF16.F32.PACK_AB R64, RZ, R84 ;  /* 0x00000054ff40723e */ /* 0x000fe400000010ff */
[----:B------:R-:W-:Y:S02]  /*1710*/  F2FP.BF16.F32.PACK_AB R67, RZ, R85 ;  /* 0x00000055ff43723e */ /* 0x000fe400000010ff */
[----:B------:R-:W-:-:S02]  /*1720*/  PRMT R64, R64, 0x5410, R76 ;  /* 0x0000541040407816 */ /* 0x000fc4000000004c */
[----:B------:R-:W-:Y:S01]  /*1730*/  PRMT R67, R88, 0x5410, R67 ;  /* 0x0000541058437816 */ /* 0x000fe20000000043 */
[----:B------:R-:W-:Y:S06]  /*1740*/  BRA `(.L_x_4167) ;  /* 0x0000000000b07947 */ /* 0x000fec0003800000 */
.L_x_4166:
[----:B------:R-:W0:Y:S01]  /*1750*/  @UP2 LDCU UR4, c[0x0][0x40c] ;  /* 0x00008180ff0427ac */ /* 0x000e220008000800 */
[C---:B-1---5:R-:W-:Y:S02]  /*1760*/  @P0 SHF.L.U32 R65, R12.reuse, 0x10, RZ ;  /* 0x000000100c410819 */ /* 0x062fe400000006ff */
[----:B------:R-:W-:Y:S02]  /*1770*/  CS2R R84, SRZ ;  /* 0x0000000000547805 */ /* 0x000fe4000001ff00 */
[----:B------:R-:W-:Y:S01]  /*1780*/  @P0 PRMT R64, R12, 0x7632, R64 ;  /* 0x000076320c400816 */ /* 0x000fe20000000040 */
[----:B------:R-:W1:Y:S01]  /*1790*/  @UP2 LDCU UR5, c[0x0][0x40c] ;  /* 0x00008180ff0527ac */ /* 0x000e620008000800 */
[----:B------:R-:W-:Y:S02]  /*17a0*/  @P0 SHF.L.U32 R66, R13, 0x10, RZ ;  /* 0x000000100d420819 */ /* 0x000fe400000006ff */
[----:B------:R-:W-:Y:S02]  /*17b0*/  CS2R R78, SRZ ;  /* 0x00000000004e7805 */ /* 0x000fe4000001ff00 */
[----:B------:R-:W-:Y:S01]  /*17c0*/  @P0 SHF.L.U32 R64, R64, 0x10, RZ ;  /* 0x0000001040400819 */ /* 0x000fe200000006ff */
[----:B------:R-:W2:Y:S01]  /*17d0*/  @UP2 LDCU UR18, c[0x0][0x40c] ;  /* 0x00008180ff1227ac */ /* 0x000ea20008000800 */
[----:B------:R-:W-:-:S02]  /*17e0*/  @P0 SHF.L.U32 R67, R15, 0x10, RZ ;  /* 0x000000100f430819 */ /* 0x000fc400000006ff */
[----:B------:R-:W-:Y:S02]  /*17f0*/  CS2R R82, SRZ ;  /* 0x0000000000527805 */ /* 0x000fe4000001ff00 */
[----:B------:R-:W-:Y:S01]  /*1800*/  CS2R R80, SRZ ;  /* 0x0000000000507805 */ /* 0x000fe2000001ff00 */
[----:B------:R-:W3:Y:S01]  /*1810*/  @UP2 LDCU UR25, c[0x0][0x40c] ;  /* 0x00008180ff1927ac */ /* 0x000ee20008000800 */
        /* <DEDUP_REMOVED lines=13> */
[----:B------:R-:W-:Y:S01]  /*18f0*/  @P0 SHF.L.U32 R66, R66, 0x10, RZ ;  /* 0x0000001042420819 */ /* 0x000fe200000006ff */
[----:B------:R-:W-:-:S02]  /*1900*/  @P0 IMAD.U32 R67, R14, 0x10000, RZ ;  /* 0x000100000e430824 */ /* 0x000fc400078e00ff */
[----:B----4-:R-:W-:Y:S01]  /*1910*/  @P0 FMUL.FTZ R81, R64, UR19 ;  /* 0x0000001340510c20 */ /* 0x010fe20008410000 */
[----:B------:R-:W-:Y:S01]  /*1920*/  F2FP.BF16.F32.PACK_AB R64, RZ, R84 ;  /* 0x00000054ff40723e */ /* 0x000fe200000010ff */
[----:B0-----:R-:W-:-:S03]  /*1930*/  @P0 FMUL.FTZ R80, R67, UR22 ;  /* 0x0000001643500c20 */ /* 0x001fc60008410000 */
[----:B------:R-:W-:Y:S02]  /*1940*/  F2FP.BF16.F32.PACK_AB R76, RZ, R81 ;  /* 0x00000051ff4c723e */ /* 0x000fe400000010ff */
[----:B------:R-:W-:Y:S01]  /*1950*/  F2FP.BF16.F32.PACK_AB R67, RZ, R82 ;  /* 0x00000052ff43723e */ /* 0x000fe200000010ff */
[----:B-1----:R-:W-:Y:S01]  /*1960*/  @P0 FMUL.FTZ R83, R65, UR23 ;  /* 0x0000001741530c20 */ /* 0x002fe20008410000 */
[----:B------:R-:W-:Y:S02]  /*1970*/  F2FP.BF16.F32.PACK_AB R65, RZ, R79 ;  /* 0x0000004fff41723e */ /* 0x000fe400000010ff */
[----:B------:R-:W-:Y:S01]  /*1980*/  F2FP.BF16.F32.PACK_AB R77, RZ, R80 ;  /* 0x00000050ff4d723e */ /* 0x000fe200000010ff */
[----:B--2---:R-:W-:Y:S01]  /*1990*/  @P0 FMUL.FTZ R85, R66, UR4 ;  /* 0x0000000442550c20 */ /* 0x004fe20008410000 */
[----:B------:R-:W-:Y:S02]  /*19a0*/  F2FP.BF16.F32.PACK_AB R66, RZ, R78 ;  /* 0x0000004eff42723e */ /* 0x000fe400000010ff */
[----:B------:R-:W-:-:S02]  /*19b0*/  F2FP.BF16.F32.PACK_AB R86, RZ, R83 ;  /* 0x00000053ff56723e */ /* 0x000fc400000010ff */
[----:B------:R-:W-:Y:S02]  /*19c0*/  F2FP.BF16.F32.PACK_AB R88, RZ, R85 ;  /* 0x00000055ff58723e */ /* 0x000fe400000010ff */
[----:B------:R-:W-:Y:S02]  /*19d0*/  PRMT R64, R64, 0x5410, R65 ;  /* 0x0000541040407816 */ /* 0x000fe40000000041 */
[----:B------:R-:W-:Y:S02]  /*19e0*/  PRMT R65, R66, 0x5410, R76 ;  /* 0x0000541042417816 */ /* 0x000fe4000000004c */
[----:B------:R-:W-:Y:S02]  /*19f0*/  PRMT R67, R67, 0x5410, R88 ;  /* 0x0000541043437816 */ /* 0x000fe40000000058 */
[----:B------:R-:W-:-:S07]  /*1a00*/  PRMT R66, R77, 0x5410, R86 ;  /* 0x000054104d427816 */ /* 0x000fce0000000056 */
.L_x_4167:
        /* <DEDUP_REMOVED lines=107> */
.L_x_4169:
[----:B------:R-:W-:Y:S05]  /*20c0*/  BSYNC.RECONVERGENT B0 ;  /* 0x0000000000007941 */ /* 0x000fea0003800200 */
.L_x_4168:
[----:B------:R-:W-:Y:S01]  /*20d0*/  BAR.SYNC.DEFER_BLOCKING 0x0 ;  /* 0x0000000000007b1d */ /* 0x000fe20000010000 */
[----:B0-----:R-:W-:Y:S02]  /*20e0*/  MOV R77, RZ ;  /* 0x000000ff004d7202 */ /* 0x001fe40000000f00 */
[----:B------:R-:W-:-:S03]  /*20f0*/  CS2R R10, SRZ ;  /* 0x00000000000a7805 */ /* 0x000fc6000001ff00 */
        /* <DEDUP_REMOVED lines=10> */
.L_x_4171:
[----:B------:R-:W-:Y:S05]  /*21a0*/  BSYNC.RECONVERGENT B0 ;  /* 0x0000000000007941 */ /* 0x000fea0003800200 */
.L_x_4170:
[----:B------:R-:W1:Y:S01]  /*21b0*/  SHFL.DOWN PT, R66, R77, 0x2, 0x1f ;  /* 0x08401f004d427f89 */ /* 0x000e6200000e0000 */
[----:B------:R-:W-:Y:S01]  /*21c0*/  I2FP.F32.U32 R87, R77 ;  /* 0x0000004d00577245 */ /* 0x000fe20000201000 */
[----:B------:R-:W-:Y:S01]  /*21d0*/  UISETP.GE.AND UP0, UPT, UR6, 0x1, UPT ;  /* 0x000000010600788c */ /* 0x000fe2000bf06270 */
[----:B------:R-:W-:Y:S01]  /*21e0*/  ISETP.NE.AND P1, PT, R0, RZ, PT ;  /* 0x000000ff0000720c */ /* 0x000fe20003f25270 */
[----:B0-----:R-:W0:Y:S01]  /*21f0*/  SHFL.DOWN PT, R86, R10, 0x2, 0x1f ;  /* 0x08401f000a567f89 */ /* 0x001e2200000e0000 */
[----:B------:R-:W-:-:S03]  /*2200*/  ISETP.NE.AND P0, PT, RZ, UR21, PT ;  /* 0x00000015ff007c0c */ /* 0x000fc6000bf05270 */
[----:B------:R-:W2:Y:S01]  /*2210*/  SHFL.DOWN PT, R76, R11, 0x2, 0x1f ;  /* 0x08401f000b4c7f89 */ /* 0x000ea200000e0000 */
[----:B-1----:R-:W-:Y:S01]  /*2220*/  IMAD.IADD R64, R66, 0x1, R77 ;  /* 0x0000000142407824 */ /* 0x002fe200078e024d */
[----:B------:R-:W-:-:S04]  /*2230*/  I2FP.F32.S32 R67, R66 ;  /* 0x0000004200437245 */ /* 0x000fc80000201400 */
        /* <DEDUP_REMOVED lines=8> */
[----:B------:R-:W-:Y:S01]  /*22c0*/  FMUL.FTZ R86, R86, R87 ;  /* 0x0000005756567220 */ /* 0x000fe20000410000 */
[----:B------:R-:W-:-:S03]  /*22d0*/  MOV R87, UR7 ;  /* 0x0000000700577c02 */ /* 0x000fc60008000f00 */
[----:B------:R-:W-:Y:S01]  /*22e0*/  FMUL.FTZ R86, R86, R67 ;  /* 0x0000004356567220 */ /* 0x000fe20000410000 */
[----:B0-----:R-:W-:-:S03]  /*22f0*/  FMUL.FTZ R10, R66, R89 ;  /* 0x00000059420a7220 */ /* 0x001fc60000410000 */
[----:B------:R-:W-:Y:S01]  /*2300*/  FFMA.FTZ R11, R66, R86, R11 ;  /* 0x00000056420b7223 */ /* 0x000fe2000001000b */
[----:B------:R-:W-:Y:S02]  /*2310*/  MOV R89, UR7 ;  /* 0x0000000700597c02 */ /* 0x000fe40008000f00 */
        /* <DEDUP_REMOVED lines=11> */
[----:B-1----:R-:W-:Y:S02]  /*23d0*/  FADD.FTZ R65, R11, R66 ;  /* 0x000000420b417221 */ /* 0x002fe40000010000 */
[----:B------:R-:W0:Y:S01]  /*23e0*/  @!P1 LDC.64 R10, c[0x0][0x3c0] ;  /* 0x0000f000ff0a9b82 */ /* 0x000e220000000a00 */
[----:B------:R-:W-:Y:S01]  /*23f0*/  FMUL.FTZ R64, R64, R77 ;  /* 0x0000004d40407220 */ /* 0x000fe20000410000 */
[----:B--2---:R-:W-:-:S03]  /*2400*/  FMUL.FTZ R77, R76, R67 ;  /* 0x000000434c4d7220 */ /* 0x004fc60000410000 */
[----:B------:R-:W-:-:S03]  /*2410*/  FFMA.FTZ R66, R76, R64, R65 ;  /* 0x000000404c427223 */ /* 0x000fc60000010041 */
[----:B------:R-:W1:Y:S01]  /*2420*/  SHFL.IDX PT, R77, R77, RZ, 0x1f ;  /* 0x00001fff4d4d7589 */ /* 0x000e6200000e0000 */
[----:B------:R-:W2:Y:S03]  /*2430*/  LDC R67, c[0x0][0x448] ;  /* 0x00011200ff437b82 */ /* 0x000ea60000000800 */
[----:B------:R-:W2:Y:S05]  /*2440*/  SHFL.IDX PT, R66, R66, RZ, 0x1f ;  /* 0x00001fff42427589 */ /* 0x000eaa00000e0000 */
[----:B------:R-:W3:Y:S01]  /*2450*/  @!P1 LDC.64 R64, c[0x0][0x3c8] ;  /* 0x0000f200ff409b82 */ /* 0x000ee20000000a00 */
[----:B0-----:R-:W-:-:S04]  /*2460*/  @!P1 IMAD.WIDE R10, R87, 0x4, R10 ;  /* 0x00000004570a9825 */ /* 0x001fc800078e020a */
[----:B-1----:R-:W-:Y:S01]  /*2470*/  FMUL.FTZ R76, R77, R77 ;  /* 0x0000004d4d4c7220 */ /* 0x002fe20000410000 */
[----:B------:R0:W-:Y:S01]  /*2480*/  @!P1 STG.E desc[UR12][R10.64], R77 ;  /* 0x0000004d0a009986 */ /* 0x0001e2000c10190c */
[----:B--2---:R-:W-:-:S03]  /*2490*/  FFMA.FTZ R67, R66, UR24, R67 ;  /* 0x0000001842437c23 */ /* 0x004fc60008010043 */
[----:B------:R-:W-:Y:S01]  /*24a0*/  FSEL R76, R76, RZ, P0 ;  /* 0x000000ff4c4c7208 */ /* 0x000fe20000000000 */
[----:B---3--:R-:W-:-:S04]  /*24b0*/  @!P1 IMAD.WIDE R64, R89, 0x4, R64 ;  /* 0x0000000459409825 */ /* 0x008fc800078e0240 */
[----:B------:R-:W-:-:S06]  /*24c0*/  FADD.FTZ R67, R67, R76 ;  /* 0x0000004c43437221 */ /* 0x000fcc0000010000 */
[----:B------:R-:W1:Y:S02]  /*24d0*/  MUFU.RSQ R67, R67 ;  /* 0x0000004300437308 */ /* 0x000e640000001400 */
[----:B-1----:R0:W-:Y:S01]  /*24e0*/  @!P1 STG.E desc[UR12][R64.64], R67 ;  /* 0x0000004340009986 */ /* 0x0021e2000c10190c */
[----:B------:R-:W-:Y:S05]  /*24f0*/  BRA.U !UP0, `(.L_x_4172) ;  /* 0x0000000508907547 */ /* 0x000fea000b800000 */
[----:B------:R-:W-:Y:S01]  /*2500*/  UIADD3 UR4, UPT, UPT, UR6, -0x1, URZ ;  /* 0xffffffff06047890 */ /* 0x000fe2000fffe0ff */
[----:B0-----:R-:W-:-:S03]  /*2510*/  FSEL R10, R77, RZ, !P0 ;  /* 0x000000ff4d0a7208 */ /* 0x001fc60004000000 */
[----:B------:R-:W-:Y:S02]  /*2520*/  UIMAD UR4, UR4, UR20, URZ ;  /* 0x00000014040472a4 */ /* 0x000fe4000f8e02ff */
[C---:B------:R-:W-:Y:S01]  /*2530*/  FADD.FTZ R76, -R10.reuse, R6 ;  /* 0x000000060a4c7221 */ /* 0x040fe20000010100 */
[C---:B------:R-:W-:Y:S01]  /*2540*/  FADD.FTZ R86, -R10.reuse, R7 ;  /* 0x000000070a567221 */ /* 0x040fe20000010100 */
[----:B------:R-:W-:Y:S01]  /*2550*/  USHF.R.S32.HI UR5, URZ, 0x1f, UR4 ;  /* 0x0000001fff057899 */ /* 0x000fe20008011404 */
[----:B------:R-:W0:Y:S01]  /*2560*/  LDC.64 R6, c[0x0][0x428] ;  /* 0x00010a00ff067b82 */ /* 0x000e220000000a00 */
[C---:B------:R-:W-:Y:S01]  /*2570*/  FADD.FTZ R73, -R10.reuse, R73 ;  /* 0x000000490a497221 */ /* 0x040fe20000010100 */
[C---:B------:R-:W-:Y:S01]  /*2580*/  FADD.FTZ R92, -R10.reuse, R71 ;  /* 0x000000470a5c7221 */ /* 0x040fe20000010100 */
[----:B------:R-:W-:Y:S01]  /*2590*/  ULEA.HI UR5, UR5, UR4, URZ, 0x3 ;  /* 0x0000000405057291 */ /* 0x000fe2000f8f18ff */
[C---:B------:R-:W-:Y:S01]  /*25a0*/  FMUL.FTZ R71, R67.reuse, R86 ;  /* 0x0000005643477220 */ /* 0x040fe20000410000 */
[C---:B------:R-:W-:Y:S01]  /*25b0*/  FMUL.FTZ R86, R67.reuse, R73 ;  /* 0x0000004943567220 */ /* 0x040fe20000410000 */
[C---:B------:R-:W-:Y:S01]  /*25c0*/  FADD.FTZ R64, -R10.reuse, R3 ;  /* 0x000000030a407221 */ /* 0x040fe20000010100 */
[C---:B------:R-:W-:Y:S01]  /*25d0*/  FADD.FTZ R4, -R10.reuse, R4 ;  /* 0x000000040a047221 */ /* 0x040fe20000010100 */
[C---:B------:R-:W-:Y:S01]  /*25e0*/  FADD.FTZ R74, -R10.reuse, R74 ;  /* 0x0000004a0a4a7221 */ /* 0x040fe20000010100 */
[----:B------:R-:W-:Y:S01]  /*25f0*/  MOV R73, UR5 ;  /* 0x0000000500497c02 */ /* 0x000fe20008000f00 */
        /* <DEDUP_REMOVED lines=19> */
[----:B------:R-:W-:Y:S01]  /*2730*/  FMUL.FTZ R9, R67, R74 ;  /* 0x0000004a43097220 */ /* 0x000fe20000410000 */
[----:B------:R-:W-:Y:S01]  /*2740*/  LEA.HI.SX32 R73, R73, R0, 0x1d ;  /* 0x0000000049497211 */ /* 0x000fe200078feaff */
        /* <DEDUP_REMOVED lines=20> */
[----:B------:R-:W-:Y:S01]  /*2890*/  IADD3 R71, PT, PT, R73, 0x80, RZ ;  /* 0x0000008049477810 */ /* 0x000fe20007ffe0ff */
[----:B------:R-:W-:Y:S01]  /*28a0*/  FFMA.FTZ R5, R5, R62, R38 ;  /* 0x0000003e05057223 */ /* 0x000fe20000010026 */
[----:B------:R-:W-:Y:S01]  /*28b0*/  IADD3 R87, PT, PT, R73, 0x100, RZ ;  /* 0x0000010049577810 */ /* 0x000fe20007ffe0ff */
[----:B------:R-:W-:Y:S01]  /*28c0*/  FFMA.FTZ R4, R4, R63, R39 ;  /* 0x0000003f04047223 */ /* 0x000fe20000010027 */
[----:B------:R-:W-:Y:S01]  /*28d0*/  FFMA.FTZ R67, R11, R56, R32 ;  /* 0x000000380b437223 */ /* 0x000fe20000010020 */
[----:B------:R-:W-:Y:S01]  /*28e0*/  FFMA.FTZ R76, R76, R57, R33 ;  /* 0x000000394c4c7223 */ /* 0x000fe20000010021 */
[----:B------:R-:W-:Y:S01]  /*28f0*/  FFMA.FTZ R3, R3, R60, R36 ;  /* 0x0000003c03037223 */ /* 0x000fe20000010024 */
[----:B------:R-:W-:Y:S01]  /*2900*/  FFMA.FTZ R2, R2, R61, R37 ;  /* 0x0000003d02027223 */ /* 0x000fe20000010025 */
[----:B0-----:R-:W-:Y:S01]  /*2910*/  IMAD.WIDE.U32 R10, R73, 0x10, R6 ;  /* 0x00000010490a7825 */ /* 0x001fe200078e0006 */
[----:B------:R-:W-:-:S03]  /*2920*/  F2FP.BF16.F32.PACK_AB R5, R4, R5 ;  /* 0x000000050405723e */ /* 0x000fc600000010ff */
[----:B------:R-:W-:Y:S01]  /*2930*/  FFMA.FTZ R83, R88, R59, R35 ;  /* 0x0000003b58537223 */ /* 0x000fe20000010023 */
[----:B------:R-:W-:Y:S01]  /*2940*/  FFMA.FTZ R65, R65, R54, R30 ;  /* 0x0000003641417223 */ /* 0x000fe2000001001e */
[----:B------:R-:W-:Y:S01]  /*2950*/  IMAD.WIDE.U32 R70, R71, 0x10, R6 ;  /* 0x0000001047467825 */ /* 0x000fe200078e0006 */
[----:B------:R-:W-:-:S03]  /*2960*/  F2FP.BF16.F32.PACK_AB R4, R2, R3 ;  /* 0x000000030204723e */ /* 0x000fc600000010ff */
[----:B------:R-:W-:Y:S01]  /*2970*/  FFMA.FTZ R77, R77, R48, R24 ;  /* 0x000000304d4d7223 */ /* 0x000fe20000010018 */
[----:B------:R-:W-:Y:S01]  /*2980*/  FFMA.FTZ R86, R86, R51, R27 ;  /* 0x0000003356567223 */ /* 0x000fe2000001001b */
[----:B------:R-:W-:Y:S01]  /*2990*/  IMAD.WIDE.U32 R72, R87, 0x10, R6 ;  /* 0x0000001057487825 */ /* 0x000fe200078e0006 */
[----:B------:R-:W-:-:S03]  /*29a0*/  F2FP.BF16.F32.PACK_AB R6, R76, R67 ;  /* 0x000000434c06723e */ /* 0x000fc600000010ff */
        /* <DEDUP_REMOVED lines=13> */
[----:B------:R-:W-:-:S02]  /*2a80*/  F2FP.BF16.F32.PACK_AB R7, R83, R82 ;  /* 0x000000525307723e */ /* 0x000fc400000010ff */
[----:B------:R-:W-:Y:S02]  /*2a90*/  F2FP.BF16.F32.PACK_AB R67, R86, R67 ;  /* 0x000000435643723e */ /* 0x000fe400000010ff */
[----:B------:R-:W-:Y:S01]  /*2aa0*/  F2FP.BF16.F32.PACK_AB R66, R66, R77 ;  /* 0x0000004d4242723e */ /* 0x000fe200000010ff */
[----:B------:R1:W-:Y:S01]  /*2ab0*/  STG.E.128 desc[UR12][R10.64], R4 ;  /* 0x000000040a007986 */ /* 0x0003e2000c101d0c */
[----:B------:R-:W-:Y:S02]  /*2ac0*/  F2FP.BF16.F32.PACK_AB R65, R8, R65 ;  /* 0x000000410841723e */ /* 0x000fe400000010ff */
[----:B------:R-:W-:Y:S02]  /*2ad0*/  F2FP.BF16.F32.PACK_AB R64, R68, R9 ;  /* 0x000000094440723e */ /* 0x000fe400000010ff */
[----:B------:R-:W-:Y:S02]  /*2ae0*/  F2FP.BF16.F32.PACK_AB R79, R80, R79 ;  /* 0x0000004f504f723e */ /* 0x000fe400000010ff */
[----:B------:R-:W-:Y:S01]  /*2af0*/  F2FP.BF16.F32.PACK_AB R78, R3, R2 ;  /* 0x00000002034e723e */ /* 0x000fe200000010ff */
[----:B------:R1:W-:Y:S01]  /*2b00*/  STG.E.128 desc[UR12][R70.64], R64 ;  /* 0x0000004046007986 */ /* 0x0003e2000c101d0c */
[----:B------:R-:W-:-:S02]  /*2b10*/  F2FP.BF16.F32.PACK_AB R77, R74, R75 ;  /* 0x0000004b4a4d723e */ /* 0x000fc400000010ff */
[----:B------:R-:W-:-:S05]  /*2b20*/  F2FP.BF16.F32.PACK_AB R76, R76, R69 ;  /* 0x000000454c4c723e */ /* 0x000fca00000010ff */
[----:B------:R1:W-:Y:S02]  /*2b30*/  STG.E.128 desc[UR12][R72.64], R76 ;  /* 0x0000004c48007986 */ /* 0x0003e4000c101d0c */
.L_x_4172:
[----:B------:R-:W-:Y:S02]  /*2b40*/  UIADD3 UR7, UPT, UPT, UR7, UR16, URZ ;  /* 0x0000001007077290 */ /* 0x000fe4000fffe0ff */
[----:B------:R-:W-:Y:S02]  /*2b50*/  UPLOP3.LUT UP1, UPT, UPT, UPT, UP1, 0x40, 0x4 ;  /* 0x000000000004789c */ /* 0x000fe40003f2e810 */
[----:B------:R-:W-:-:S09]  /*2b60*/  UISETP.GE.AND UP0, UPT, UR7, UR17, UPT ;  /* 0x000000110700728c */ /* 0x000fd2000bf06270 */
[----:B------:R-:W-:Y:S05]  /*2b70*/  BRA.U !UP0, `(.L_x_4173) ;  /* 0xffffffd908007547 */ /* 0x000fea000b83ffff */
[----:B------:R-:W-:Y:S05]  /*2b80*/  EXIT ;  /* 0x000000000000794d */ /* 0x000fea0003800000 */
.L_x_4174:
        /* <DEDUP_REMOVED lines=15> */
.L_x_20766:


//--------------------- .text._ZN10layer_norm13ln_fwd_kernelINS_13Kernel_traitsIf13__nv_bfloat16S2_S2_fjLj3072ELj1ELj1ELj4ELj16ENS_18Kernel_traits_baseILj3072EfS2_S2_S2_fjLj128EEEEELb0ELb1ELb0ELb0EEEvNS_9FwdParamsE --------------------------
	.section	.text._ZN10layer_norm13ln_fwd_kernelINS_13Kernel_traitsIf13__nv_bfloat16S2_S2_fjLj3072ELj1ELj1ELj4ELj16ENS_18Kernel_traits_baseILj3072EfS2_S2_S2_fjLj128EEEEELb0ELb1ELb0ELb0EEEvNS_9FwdParamsE,"ax",@progbits
	.align	128
        .global         _ZN10layer_norm13ln_fwd_kernelINS_13Kernel_traitsIf13__nv_bfloat16S2_S2_fjLj3072ELj1ELj1ELj4ELj16ENS_18Kernel_traits_baseILj3072EfS2_S2_S2_fjLj128EEEEELb0ELb1ELb0ELb0EEEvNS_9FwdParamsE
        .type           _ZN10layer_norm13ln_fwd_kernelINS_13Kernel_traitsIf13__nv_bfloat16S2_S2_fjLj3072ELj1ELj1ELj4ELj16ENS_18Kernel_traits_baseILj3072EfS2_S2_S2_fjLj128EEEEELb0ELb1ELb0ELb0EEEvNS_9FwdParamsE,@function
        .size           _ZN10layer_norm13ln_fwd_kernelINS_13Kernel_traitsIf13__nv_bfloat16S2_S2_fjLj3072ELj1ELj1ELj4ELj16ENS_18Kernel_traits_baseILj3072EfS2_S2_S2_fjLj128EEEEELb0ELb1ELb0ELb0EEEvNS_9FwdParamsE,(.L_x_20767 - _ZN10layer_norm13ln_fwd_kernelINS_13Kernel_traitsIf13__nv_bfloat16S2_S2_fjLj3072ELj1ELj1ELj4ELj16ENS_18Kernel_traits_baseILj3072EfS2_S2_S2_fjLj128EEEEELb0ELb1ELb0ELb0EEEvNS_9FwdParamsE)
        .other          _ZN10layer_norm13ln_fwd_kernelINS_13Kernel_traitsIf13__nv_bfloat16S2_S2_fjLj3072ELj1ELj1ELj4ELj16ENS_18Kernel_traits_baseILj3072EfS2_S2_S2_fjLj128EEEEELb0ELb1ELb0ELb0EEEvNS_9FwdParamsE,@"STO_CUDA_ENTRY STV_DEFAULT"
_ZN10layer_norm13ln_fwd_kernelINS_13Kernel_traitsIf13__nv_bfloat16S2_S2_fjLj3072ELj1ELj1ELj4ELj16ENS_18Kernel_traits_baseILj3072EfS2_S2_S2_fjLj128EEEEELb0ELb1ELb0ELb0EEEvNS_9FwdParamsE:
.text._ZN10layer_norm13ln_fwd_kernelINS_13Kernel_traitsIf13__nv_bfloat16S2_S2_fjLj3072ELj1ELj1ELj4ELj16ENS_18Kernel_traits_baseILj3072EfS2_S2_S2_fjLj128EEEEELb0ELb1ELb0ELb0EEEvNS_9FwdParamsE:
[----:B------:R-:W-:Y:S01]  /*0000*/  LDC R1, c[0x0][0x37c] ;  /* 0x0000df00ff017b82 */ /* 0x000fe20000000800 */
[----:B------:R-:W0:Y:S01]  /*0010*/  S2R R94, SR_TID.X ;  /* 0x00000000005e7919 */ /* 0x000e220000002100 */
[----:B------:R-:W1:Y:S06]  /*0020*/  LDCU.64 UR10, c[0x0][0x438] ;  /* 0x00008700ff0a77ac */ /* 0x000e6c0008000a00 */
[----:B------:R-:W2:Y:S01]  /*0030*/  S2UR UR6, SR_CTAID.X ;  /* 0x00000000000679c3 */ /* 0x000ea20000002500 */
[----:B------:R-:W-:Y:S01]  /*0040*/  BSSY.RECONVERGENT B0, `(.L_x_4175) ;  /* 0x0000064000007945 */ /* 0x000fe20003800200 */
[----:B------:R-:W3:Y:S01]  /*0050*/  LDCU UR5, c[0x0][0x388] ;  /* 0x00007100ff0577ac */ /* 0x000ee20008000800 */
[----:B------:R-:W4:Y:S01]  /*0060*/  LDCU.64 UR8, c[0x0][0x358] ;  /* 0x00006b00ff0877ac */ /* 0x000f220008000a00 */
[----:B-1----:R-:W-:-:S02]  /*0070*/  UISETP.NE.U32.AND UP0, UPT, UR10, URZ, UPT ;  /* 0x000000ff0a00728c */ /* 0x002fc4000bf05070 */
[----:B---3--:R-:W-:Y:S02]  /*0080*/  USHF.R.S32.HI UR4, URZ, 0x1f, UR5 ;  /* 0x0000001fff047899 */ /* 0x008fe40008011405 */
[----:B------:R-:W-:Y:S02]  /*0090*/  UISETP.NE.AND.EX UP0, UPT, UR11, URZ, UPT, UP0 ;  /* 0x000000ff0b00728c */ /* 0x000fe4000bf05300 */
[----:B------:R-:W-:Y:S01]  /*00a0*/  ULEA.HI UR4, UR4, UR5, URZ, 0x3 ;  /* 0x0000000504047291 */ /* 0x000fe2000f8f18ff */
[----:B0-----:R-:W-:-:S05]  /*00b0*/  LOP3.LUT R3, R94, 0x60, RZ, 0xc0, !PT ;  /* 0x000000605e037812 */ /* 0x001fca00078ec0ff */
[----:B------:R-:W-:Y:S02]  /*00c0*/  MOV R5, UR4 ;  /* 0x0000000400057c02 */ /* 0x000fe40008000f00 */
[----:B------:R-:W-:Y:S02]  /*00d0*/  LOP3.LUT R93, R3, 0x1f, R94, 0xf8, !PT ;  /* 0x0000001f035d7812 */ /* 0x000fe400078ef85e */
[----:B------:R-:W-:Y:S02]  /*00e0*/  LOP3.LUT R11, R94, 0x1f, RZ, 0xc0, !PT ;  /* 0x0000001f5e0b7812 */ /* 0x000fe400078ec0ff */
[----:B------:R-:W-:-:S04]  /*00f0*/  LOP3.LUT R92, R93, 0x7f, RZ, 0x3c, !PT ;  /* 0x0000007f5d5c7812 */ /* 0x000fc800078e3cff */
[----:B------:R-:W-:Y:S01]  /*0100*/  LEA.HI.SX32 R92, R5, R92, 0x1d ;  /* 0x0000005c055c7211 */ /* 0x000fe200078feaff */
[----:B--2-4-:R-:W-:Y:S06]  /*0110*/  BRA.U !UP0, `(.L_x_4176) ;  /* 0x0000000108b07547 */ /* 0x014fec000b800000 */
        /* <DEDUP_REMOVED lines=11> */
[----:B------:R3:W5:Y:S03]  /*01d0*/  @P1 LDG.E.128 R56, desc[UR8][R12.64+0x10] ;  /* 0x000010080c381981 */ /* 0x000766000c1e1d00 */
[----:B------:R-:W1:Y:S01]  /*01e0*/  @P0 LDC.64 R6, c[0x0][0x438] ;  /* 0x00010e00ff060b82 */ /* 0x000e620000000a00 */
[----:B------:R3:W5:Y:S01]  /*01f0*/  @P1 LD.E.128 R52, desc[UR8][R14.64] ;  /* 0x000000080e341980 */ /* 0x000762000c101d00 */
[----:B--2---:R-:W-:-:S03]  /*0200*/  @P1 IMAD.WIDE.U32 R16, R19, 0x20, R16 ;  /* 0x0000002013101825 */ /* 0x004fc600078e0010 */
[----:B------:R3:W5:Y:S03]  /*0210*/  @P1 LD.E.128 R48, desc[UR8][R14.64+0x10] ;  /* 0x000010080e301980 */ /* 0x000766000c101d00 */
[----:B------:R-:W2:Y:S01]  /*0220*/  @P0 LDC.64 R8, c[0x0][0x3e8] ;  /* 0x0000fa00ff080b82 */ /* 0x000ea20000000a00 */
[----:B------:R3:W5:Y:S04]  /*0230*/  @P1 LDG.E.128 R44, desc[UR8][R16.64] ;  /* 0x00000008102c1981 */ /* 0x000768000c1e1d00 */
[----:B------:R3:W5:Y:S01]  /*0240*/  @P1 LDG.E.128 R40, desc[UR8][R16.64+0x10] ;  /* 0x0000100810281981 */ /* 0x000762000c1e1d00 */
[----:B0-----:R-:W-:-:S05]  /*0250*/  @P0 IMAD.WIDE.U32 R4, R93, 0x20, R4 ;  /* 0x000000205d040825 */ /* 0x001fca00078e0004 */
[----:B------:R3:W5:Y:S01]  /*0260*/  @P0 LDG.E.128 R84, desc[UR8][R4.64] ;  /* 0x0000000804540981 */ /* 0x000762000c1e1d00 */
[----:B-1----:R-:W-:-:S03]  /*0270*/  @P0 IMAD.WIDE.U32 R6, R93, 0x20, R6 ;  /* 0x000000205d060825 */ /* 0x002fc600078e0006 */
[----:B------:R3:W5:Y:S04]  /*0280*/  @P0 LDG.E.128 R80, desc[UR8][R4.64+0x10] ;  /* 0x0000100804500981 */ /* 0x000768000c1e1d00 */
[----:B------:R3:W5:Y:S01]  /*0290*/  @P0 LD.E.128 R76, desc[UR8][R6.64] ;  /* 0x00000008064c0980 */ /* 0x000762000c101d00 */
[----:B--2---:R-:W-:-:S03]  /*02a0*/  @P0 IMAD.WIDE.U32 R8, R93, 0x20, R8 ;  /* 0x000000205d080825 */ /* 0x004fc600078e0008 */
[----:B------:R3:W5:Y:S04]  /*02b0*/  @P0 LD.E.128 R72, desc[UR8][R6.64+0x10] ;  /* 0x0000100806480980 */ /* 0x000768000c101d00 */
[----:B------:R3:W5:Y:S04]  /*02c0*/  @P0 LDG.E.128 R68, desc[UR8][R8.64] ;  /* 0x0000000808440981 */ /* 0x000768000c1e1d00 */
[----:B------:R3:W5:Y:S01]  /*02d0*/  @P0 LDG.E.128 R64, desc[UR8][R8.64+0x10] ;  /* 0x0000100808400981 */ /* 0x000762000c1e1d00 */
[----:B------:R-:W-:Y:S02]  /*02e0*/  ISETP.GE.U32.AND P0, PT, R92, 0x180, PT ;  /* 0x000001805c00780c */ /* 0x000fe40003f06070 */
[----:B------:R-:W-:-:S11]  /*02f0*/  @P1 IADD3 R19, PT, PT, R19, 0x80, RZ ;  /* 0x0000008013131810 */ /* 0x000fd60007ffe0ff */
[----:B---3--:R-:W-:Y:S05]  /*0300*/  @!P0 BRA `(.L_x_4177) ;  /* 0x0000000000dc8947 */ /* 0x008fea0003800000 */
[----:B------:R-:W0:Y:S08]  /*0310*/  LDC.64 R4, c[0x0][0x3d0] ;  /* 0x0000f400ff047b82 */ /* 0x000e300000000a00 */
[----:B------:R-:W1:Y:S08]  /*0320*/  LDC.64 R6, c[0x0][0x438] ;  /* 0x00010e00ff067b82 */ /* 0x000e700000000a00 */
[----:B------:R-:W2:Y:S01]  /*0330*/  LDC.64 R8, c[0x0][0x3e8] ;  /* 0x0000fa00ff087b82 */ /* 0x000ea20000000a00 */
[----:B0-----:R-:W-:-:S05]  /*0340*/  IMAD.WIDE.U32 R4, R19, 0x20, R4 ;  /* 0x0000002013047825 */ /* 0x001fca00078e0004 */
[----:B------:R0:W5:Y:S01]  /*0350*/  LDG.E.128 R36, desc[UR8][R4.64] ;  /* 0x0000000804247981 */ /* 0x000162000c1e1d00 */
[----:B-1----:R-:W-:-:S03]  /*0360*/  IMAD.WIDE.U32 R6, R19, 0x20, R6 ;  /* 0x0000002013067825 */ /* 0x002fc600078e0006 */
[----:B------:R0:W5:Y:S04]  /*0370*/  LDG.E.128 R32, desc[UR8][R4.64+0x10] ;  /* 0x0000100804207981 */ /* 0x000168000c1e1d00 */
[----:B------:R0:W5:Y:S01]  /*0380*/  LD.E.128 R28, desc[UR8][R6.64] ;  /* 0x00000008061c7980 */ /* 0x000162000c101d00 */
[----:B--2---:R-:W-:-:S03]  /*0390*/  IMAD.WIDE.U32 R8, R19, 0x20, R8 ;  /* 0x0000002013087825 */ /* 0x004fc600078e0008 */
[----:B------:R0:W5:Y:S04]  /*03a0*/  LD.E.128 R24, desc[UR8][R6.64+0x10] ;  /* 0x0000100806187980 */ /* 0x000168000c101d00 */
[----:B------:R0:W5:Y:S04]  /*03b0*/  LDG.E.128 R20, desc[UR8][R8.64] ;  /* 0x0000000808147981 */ /* 0x000168000c1e1d00 */
[----:B------:R0:W5:Y:S01]  /*03c0*/  LDG.E.128 R16, desc[UR8][R8.64+0x10] ;  /* 0x0000100808107981 */ /* 0x000162000c1e1d00 */
[----:B------:R-:W-:Y:S05]  /*03d0*/  BRA `(.L_x_4177) ;  /* 0x0000000000a87947 */ /* 0x000fea0003800000 */
.L_x_4176:
        /* <DEDUP_REMOVED lines=10> */
[----:B------:R-:W5:Y:S02]  /*0480*/  @P1 LDG.E.128 R60, desc[UR8][R4.64] ;  /* 0x00000008043c1981 */ /* 0x000f64000c1e1d00 */
[----:B------:R-:W0:Y:S01]  /*0490*/  @P2 LDC.64 R50, c[0x0][0x3d0] ;  /* 0x0000f400ff322b82 */ /* 0x000e220000000a00 */
[C---:B-1----:R-:W-:Y:S01]  /*04a0*/  @P1 IMAD.WIDE.U32 R6, R55.reuse, 0x20, R6 ;  /* 0x0000002037061825 */ /* 0x042fe200078e0006 */
[----:B------:R-:W-:Y:S01]  /*04b0*/  @P1 IADD3 R55, PT, PT, R55, 0x80, RZ ;  /* 0x0000008037371810 */ /* 0x000fe20007ffe0ff */
[----:B------:R-:W5:Y:S04]  /*04c0*/  @P1 LDG.E.128 R56, desc[UR8][R4.64+0x10] ;  /* 0x0000100804381981 */ /* 0x000f68000c1e1d00 */
[----:B------:R-:W5:Y:S01]  /*04d0*/  @P1 LDG.E.128 R44, desc[UR8][R6.64] ;  /* 0x00000008062c1981 */ /* 0x000f62000c1e1d00 */
[----:B------:R-:W1:Y:S01]  /*04e0*/  @P2 LDC.64 R52, c[0x0][0x3e8] ;  /* 0x0000fa00ff342b82 */ /* 0x000e620000000a00 */
[----:B--2---:R-:W-:-:S02]  /*04f0*/  @P0 IMAD.WIDE.U32 R14, R93, 0x20, R8 ;  /* 0x000000205d0e0825 */ /* 0x004fc400078e0008 */
[----:B------:R-:W5:Y:S04]  /*0500*/  @P1 LDG.E.128 R40, desc[UR8][R6.64+0x10] ;  /* 0x0000100806281981 */ /* 0x000f68000c1e1d00 */
[----:B------:R-:W5:Y:S01]  /*0510*/  @P0 LDG.E.128 R84, desc[UR8][R14.64] ;  /* 0x000000080e540981 */ /* 0x000f62000c1e1d00 */
[----:B---3--:R-:W-:-:S03]  /*0520*/  @P0 IMAD.WIDE.U32 R48, R93, 0x20, R12 ;  /* 0x000000205d300825 */ /* 0x008fc600078e000c */
[----:B------:R-:W5:Y:S01]  /*0530*/  @P0 LDG.E.128 R80, desc[UR8][R14.64+0x10] ;  /* 0x000010080e500981 */ /* 0x000f62000c1e1d00 */
[----:B------:R-:W-:Y:S02]  /*0540*/  CS2R R74, SRZ ;  /* 0x00000000004a7805 */ /* 0x000fe4000001ff00 */
[----:B------:R-:W-:Y:S02]  /*0550*/  CS2R R72, SRZ ;  /* 0x0000000000487805 */ /* 0x000fe4000001ff00 */
[----:B------:R-:W-:Y:S01]  /*0560*/  CS2R R78, SRZ ;  /* 0x00000000004e7805 */ /* 0x000fe2000001ff00 */
[----:B------:R-:W5:Y:S01]  /*0570*/  @P0 LDG.E.128 R68, desc[UR8][R48.64] ;  /* 0x0000000830440981 */ /* 0x000f62000c1e1d00 */
[C---:B0-----:R-:W-:Y:S01]  /*0580*/  @P2 IMAD.WIDE.U32 R8, R55.reuse, 0x20, R50 ;  /* 0x0000002037082825 */ /* 0x041fe200078e0032 */
[----:B------:R-:W-:Y:S02]  /*0590*/  CS2R R76, SRZ ;  /* 0x00000000004c7805 */ /* 0x000fe4000001ff00 */
[----:B------:R-:W-:Y:S01]  /*05a0*/  @P2 CS2R R26, SRZ ;  /* 0x00000000001a2805 */ /* 0x000fe2000001ff00 */
[----:B------:R0:W5:Y:S04]  /*05b0*/  @P0 LDG.E.128 R64, desc[UR8][R48.64+0x10] ;  /* 0x0000100830400981 */ /* 0x000168000c1e1d00 */
[----:B------:R2:W5:Y:S01]  /*05c0*/  @P2 LDG.E.128 R36, desc[UR8][R8.64] ;  /* 0x0000000808242981 */ /* 0x000562000c1e1d00 */
[----:B-1----:R-:W-:-:S03]  /*05d0*/  @P2 IMAD.WIDE.U32 R12, R55, 0x20, R52 ;  /* 0x00000020370c2825 */ /* 0x002fc600078e0034 */
[----:B------:R2:W5:Y:S04]  /*05e0*/  @P2 LDG.E.128 R32, desc[UR8][R8.64+0x10] ;  /* 0x0000100808202981 */ /* 0x000568000c1e1d00 */
[----:B------:R2:W5:Y:S04]  /*05f0*/  @P2 LDG.E.128 R20, desc[UR8][R12.64] ;  /* 0x000000080c142981 */ /* 0x000568000c1e1d00 */
[----:B------:R2:W5:Y:S01]  /*0600*/  @P2 LDG.E.128 R16, desc[UR8][R12.64+0x10] ;  /* 0x000010080c102981 */ /* 0x000562000c1e1d00 */
[----:B------:R-:W-:Y:S02]  /*0610*/  CS2R R50, SRZ ;  /* 0x0000000000327805 */ /* 0x000fe4000001ff00 */
[----:B0-----:R-:W-:-:S02]  /*0620*/  CS2R R48, SRZ ;  /* 0x0000000000307805 */ /* 0x001fc4000001ff00 */
[----:B------:R-:W-:Y:S02]  /*0630*/  CS2R R54, SRZ ;  /* 0x0000000000367805 */ /* 0x000fe4000001ff00 */
[----:B------:R-:W-:Y:S02]  /*0640*/  CS2R R52, SRZ ;  /* 0x0000000000347805 */ /* 0x000fe4000001ff00 */
[----:B------:R-:W-:Y:S02]  /*0650*/  @P2 CS2R R24, SRZ ;  /* 0x0000000000182805 */ /* 0x000fe4000001ff00 */
[----:B------:R-:W-:Y:S02]  /*0660*/  @P2 CS2R R30, SRZ ;  /* 0x00000000001e2805 */ /* 0x000fe4000001ff00 */
[----:B--2---:R-:W-:-:S07]  /*0670*/  @P2 CS2R R28, SRZ ;  /* 0x00000000001c2805 */ /* 0x004fce000001ff00 */
.L_x_4177:
[----:B------:R-:W-:Y:S05]  /*0680*/  BSYNC.RECONVERGENT B0 ;  /* 0x0000000000007941 */ /* 0x000fea0003800200 */
.L_x_4175:
[----:B------:R-:W1:Y:S02]  /*0690*/  LDCU UR5, c[0x0][0x384] ;  /* 0x00007080ff0577ac */ /* 0x000e640008000800 */
[----:B-1----:R-:W-:-:S06]  /*06a0*/  UISETP.GE.AND UP0, UPT, UR6, UR5, UPT ;  /* 0x000000050600728c */ /* 0x002fcc000bf06270 */
[----:B------:R-:W-:-:S13]  /*06b0*/  PLOP3.LUT P0, PT, PT, PT, UP0, 0x80, 0x8 ;  /* 0x000000000008781c */ /* 0x000fda0003f0f008 */
[----:B------:R-:W-:Y:S05]  /*06c0*/  @P0 EXIT ;  /* 0x000000000000094d */ /* 0x000fea0003800000 */
[----:B------:R-:W-:Y:S01]  /*06d0*/  USHF.R.S32.HI UR5, URZ, 0x3, UR4 ;  /* 0x00000003ff057899 */ /* 0x000fe20008011404 */
[----:B------:R-:W-:Y:S01]  /*06e0*/  IADD3 R0, PT, PT, RZ, -R3, RZ ;  /* 0x80000003ff007210 */ /* 0x000fe20007ffe0ff */
[----:B------:R-:W1:Y:S02]  /*06f0*/  LDCU.64 UR10, c[0x0][0x3e0] ;  /* 0x00007c00ff0a77ac */ /* 0x000e640008000a00 */
[----:B------:R-:W-:Y:S02]  /*0700*/  ULOP3.LUT UR7, UR5, 0x7f, URZ, 0xc0, !UPT ;  /* 0x0000007f05077892 */ /* 0x000fe4000f8ec0ff */
[----:B------:R-:W-:Y:S01]  /*0710*/  USHF.L.U32 UR5, UR5, 0x1, URZ ;  /* 0x0000000105057899 */ /* 0x000fe200080006ff */
[----:B------:R-:W2:Y:S03]  /*0720*/  LDCU UR18, c[0x0][0x388] ;  /* 0x00007100ff1277ac */ /* 0x000ea60008000800 */
[----:B------:R-:W-:Y:S01]  /*0730*/  VIADDMNMX R0, R0, UR7, RZ, !PT ;  /* 0x0000000700007c46 */ /* 0x000fe2000f8001ff */
[----:B------:R-:W-:Y:S01]  /*0740*/  ULOP3.LUT UR5, UR5, 0xffffff00, URZ, 0xc0, !UPT ;  /* 0xffffff0005057892 */ /* 0x000fe2000f8ec0ff */
[----:B------:R-:W-:Y:S01]  /*0750*/  MOV R2, UR7 ;  /* 0x0000000700027c02 */ /* 0x000fe20008000f00 */
[----:B------:R-:W3:Y:S01]  /*0760*/  LDCU.U8 UR14, c[0x0][0x410] ;  /* 0x00008200ff0e77ac */ /* 0x000ee20008000000 */
[----:B------:R-:W-:-:S03]  /*0770*/  VIMNMX R0, PT, PT, R0, 0x20, PT ;  /* 0x0000002000007848 */ /* 0x000fc60003fe0100 */
[----:B------:R-:W-:Y:S01]  /*0780*/  IMAD R2, R11, -0x20, R2 ;  /* 0xffffffe00b027824 */ /* 0x000fe200078e0202 */
[----:B------:R-:W-:Y:S01]  /*0790*/  LEA R0, R0, UR5, 0x3 ;  /* 0x0000000500007c11 */ /* 0x000fe2000f8e18ff */
[----:B-1----:R-:W-:Y:S01]  /*07a0*/  UISETP.NE.U32.AND UP0, UPT, UR10, URZ, UPT ;  /* 0x000000ff0a00728c */ /* 0x002fe2000bf05070 */
[----:B------:R-:W1:Y:S02]  /*07b0*/  LDCU UR15, c[0x0][0x400] ;  /* 0x00008000ff0f77ac */ /* 0x000e640008000800 */
[----:B------:R-:W-:Y:S02]  /*07c0*/  I2FP.F32.U32 R0, R0 ;  /* 0x0000000000007245 */ /* 0x000fe40000201000 */
[----:B------:R-:W-:Y:S01]  /*07d0*/  VIMNMX R2, PT, PT, RZ, R2, !PT ;  /* 0x00000002ff027248 */ /* 0x000fe20007fe0100 */
[----:B------:R-:W4:Y:S01]  /*07e0*/  LDCU.64 UR12, c[0x0][0x3a0] ;  /* 0x00007400ff0c77ac */ /* 0x000f220008000a00 */
[----:B------:R1:W1:Y:S02]  /*07f0*/  MUFU.RCP R10, R0 ;  /* 0x00000000000a7308 */ /* 0x0002640000001000 */
[----:B------:R-:W-:Y:S01]  /*0800*/  VIMNMX R2, PT, PT, R2, 0x20, PT ;  /* 0x0000002002027848 */ /* 0x000fe20003fe0100 */
[----:B------:R-:W1:Y:S03]  /*0810*/  LDCU.64 UR16, c[0x0][0x380] ;  /* 0x00007000ff1077ac */ /* 0x000e660008000a00 */
[----:B0-----:R-:W-:Y:S01]  /*0820*/  LEA R8, R2, UR5, 0x3 ;  /* 0x0000000502087c11 */ /* 0x001fe2000f8e18ff */
[----:B------:R-:W-:-:S02]  /*0830*/  UISETP.NE.AND.EX UP0, UPT, UR11, URZ, UPT, UP0 ;  /* 0x000000ff0b00728c */ /* 0x000fc4000bf05300 */
[----:B--23--:R-:W-:-:S11]  /*0840*/  UPLOP3.LUT UP2, UPT, UPT, UPT, UPT, 0x40, 0x4 ;  /* 0x000000000004789c */ /* 0x00cfd60003f4e870 */
.L_x_4198:
[----:B0-----:R-:W0:Y:S01]  /*0850*/  @UP0 LDCU.64 UR4, c[0x0][0x3e0] ;  /* 0x00007c00ff0407ac */ /* 0x001e220008000a00 */
[----:B------:R-:W-:Y:S01]  /*0860*/  PLOP3.LUT P0, PT, PT, PT, UP0, 0x80, 0x8 ;  /* 0x000000000008781c */ /* 0x000fe20003f0f008 */
[----:B0-----:R-:W-:-:S06]  /*0870*/  @UP0 UIMAD.WIDE UR4, UR6, 0x2, UR4 ;  /* 0x00000002060408a5 */ /* 0x001fcc000f8e0204 */
[----:B-123--:R-:W-:Y:S02]  /*0880*/  MOV R88, UR4 ;  /* 0x0000000400587c02 */ /* 0x00efe40008000f00 */
        /* <DEDUP_REMOVED lines=17> */
[----:B----4-:R-:W-:-:S04]  /*09a0*/  UISETP.NE.U32.AND UP1, UPT, UR12, URZ, UPT ;  /* 0x000000ff0c00728c */ /* 0x010fc8000bf25070 */
[----:B------:R-:W-:-:S09]  /*09b0*/  UISETP.NE.AND.EX UP1, UPT, UR13, URZ, UPT, UP1 ;  /* 0x000000ff0d00728c */ /* 0x000fd2000bf25310 */
[----:B------:R-:W-:Y:S05]  /*09c0*/  BRA.U !UP1, `(.L_x_4180) ;  /* 0x0000000109c07547 */ /* 0x000fea000b800000 */
[----:B------:R-:W0:Y:S02]  /*09d0*/  LDC.64 R12, c[0x0][0x3a0] ;  /* 0x0000e800ff0c7b82 */ /* 0x000e240000000a00 */
[----:B0-----:R-:W-:-:S06]  /*09e0*/  IMAD.WIDE.U32 R12, R95, 0x10, R12 ;  /* 0x000000105f0c7825 */ /* 0x001fcc00078e000c */
[----:B------:R-:W2:Y:S01]  /*09f0*/  LDG.E.128 R12, desc[UR8][R12.64] ;  /* 0x000000080c0c7981 */ /* 0x000ea2000c1e1d00 */
[C---:B-----5:R-:W-:Y:S02]  /*0a00*/  PRMT R3, R4.reuse, 0x7632, R3 ;  /* 0x0000763204037816 */ /* 0x060fe40000000003 */
[----:B------:R-:W-:Y:S02]  /*0a10*/  SHF.L.U32 R4, R4, 0x10, RZ ;  /* 0x0000001004047819 */ /* 0x000fe400000006ff */
[C---:B------:R-:W-:Y:S02]  /*0a20*/  SHF.L.U32 R2, R5.reuse, 0x10, RZ ;  /* 0x0000001005027819 */ /* 0x040fe400000006ff */
[----:B-1----:R-:W-:Y:S01]  /*0a30*/  PRMT R0, R5, 0x7632, R0 ;  /* 0x0000763205007816 */ /* 0x002fe20000000000 */
[----:B------:R-:W-:Y:S01]  /*0a40*/  FMUL.FTZ R5, R4, UR4 ;  /* 0x0000000404057c20 */ /* 0x000fe20008410000 */
[----:B------:R-:W-:Y:S01]  /*0a50*/  PRMT R88, R6, 0x7632, R88 ;  /* 0x0000763206587816 */ /* 0x000fe20000000058 */
[----:B------:R-:W-:Y:S01]  /*0a60*/  FMUL.FTZ R9, R2, UR4 ;  /* 0x0000000402097c20 */ /* 0x000fe20008410000 */
[----:B------:R-:W-:-:S02]  /*0a70*/  SHF.L.U32 R89, R6, 0x10, RZ ;  /* 0x0000001006597819 */ /* 0x000fc400000006ff */
[C---:B------:R-:W-:Y:S02]  /*0a80*/  PRMT R90, R7.reuse, 0x7632, R90 ;  /* 0x00007632075a7816 */ /* 0x040fe4000000005a */
[----:B------:R-:W-:Y:S01]  /*0a90*/  SHF.L.U32 R7, R7, 0x10, RZ ;  /* 0x0000001007077819 */ /* 0x000fe200000006ff */
[----:B------:R-:W-:Y:S01]  /*0aa0*/  FMUL.FTZ R89, R89, UR4 ;  /* 0x0000000459597c20 */ /* 0x000fe20008410000 */
[----:B------:R-:W-:Y:S02]  /*0ab0*/  SHF.L.U32 R88, R88, 0x10, RZ ;  /* 0x0000001058587819 */ /* 0x000fe400000006ff */
[----:B--2---:R-:W-:Y:S02]  /*0ac0*/  SHF.L.U32 R6, R12, 0x10, RZ ;  /* 0x000000100c067819 */ /* 0x004fe400000006ff */
[----:B------:R-:W-:Y:S02]  /*0ad0*/  SHF.L.U32 R4, R13, 0x10, RZ ;  /* 0x000000100d047819 */ /* 0x000fe400000006ff */
[----:B------:R-:W-:Y:S01]  /*0ae0*/  SHF.L.U32 R112, R15, 0x10, RZ ;  /* 0x000000100f707819 */ /* 0x000fe200000006ff */
[----:B------:R-:W-:Y:S01]  /*0af0*/  FFMA.FTZ R6, R5, R68, R6 ;  /* 0x0000004405067223 */ /* 0x000fe20000010006 */
[----:B------:R-:W-:Y:S01]  /*0b00*/  FMUL.FTZ R5, R7, UR4 ;  /* 0x0000000407057c20 */ /* 0x000fe20008410000 */
[----:B------:R-:W-:Y:S01]  /*0b10*/  FFMA.FTZ R4, R9, R70, R4 ;  /* 0x0000004609047223 */ /* 0x000fe20000010004 */
[----:B------:R-:W-:-:S02]  /*0b20*/  SHF.L.U32 R7, R0, 0x10, RZ ;  /* 0x0000001000077819 */ /* 0x000fc400000006ff */
[----:B------:R-:W-:Y:S01]  /*0b30*/  SHF.L.U32 R9, R90, 0x10, RZ ;  /* 0x000000105a097819 */ /* 0x000fe200000006ff */
[----:B------:R-:W-:Y:S01]  /*0b40*/  FFMA.FTZ R0, R5, R66, R112 ;  /* 0x0000004205007223 */ /* 0x000fe20000010070 */
[----:B------:R-:W-:Y:S01]  /*0b50*/  SHF.L.U32 R2, R14, 0x10, RZ ;  /* 0x000000100e027819 */ /* 0x000fe200000006ff */
[----:B------:R-:W-:Y:S01]  /*0b60*/  FMUL.FTZ R90, R7, UR4 ;  /* 0x00000004075a7c20 */ /* 0x000fe20008410000 */
[----:B------:R-:W-:Y:S01]  /*0b70*/  SHF.L.U32 R5, R3, 0x10, RZ ;  /* 0x0000001003057819 */ /* 0x000fe200000006ff */
[----:B------:R-:W-:Y:S01]  /*0b80*/  FMUL.FTZ R112, R88, UR4 ;  /* 0x0000000458707c20 */ /* 0x000fe20008410000 */
[----:B------:R-:W-:Y:S01]  /*0b90*/  FMUL.FTZ R114, R9, UR4 ;  /* 0x0000000409727c20 */ /* 0x000fe20008410000 */
[----:B------:R-:W-:Y:S01]  /*0ba0*/  PRMT R88, R15, 0x7632, R88 ;  /* 0x000076320f587816 */ /* 0x000fe20000000058 */
[----:B------:R-:W-:Y:S01]  /*0bb0*/  FFMA.FTZ R2, R89, R64, R2 ;  /* 0x0000004059027223 */ /* 0x000fe20000010002 */
[----:B------:R-:W-:Y:S02]  /*0bc0*/  PRMT R9, R14, 0x7632, R9 ;  /* 0x000076320e097816 */ /* 0x000fe40000000009 */
[----:B------:R-:W-:-:S02]  /*0bd0*/  PRMT R7, R13, 0x7632, R7 ;  /* 0x000076320d077816 */ /* 0x000fc40000000007 */
[----:B------:R-:W-:Y:S02]  /*0be0*/  PRMT R3, R12, 0x7632, R3 ;  /* 0x000076320c037816 */ /* 0x000fe40000000003 */
[----:B------:R-:W-:Y:S01]  /*0bf0*/  SHF.L.U32 R113, R88, 0x10, RZ ;  /* 0x0000001058717819 */ /* 0x000fe200000006ff */
[----:B------:R-:W-:Y:S01]  /*0c00*/  FMUL.FTZ R88, R5, UR4 ;  /* 0x0000000405587c20 */ /* 0x000fe20008410000 */
[----:B------:R-:W-:Y:S02]  /*0c10*/  SHF.L.U32 R91, R9, 0x10, RZ ;  /* 0x00000010095b7819 */ /* 0x000fe400000006ff */
[----:B------:R-:W-:Y:S01]  /*0c20*/  SHF.L.U32 R89, R7, 0x10, RZ ;  /* 0x0000001007597819 */ /* 0x000fe200000006ff */
[----:B------:R-:W-:Y:S01]  /*0c30*/  FFMA.FTZ R9, R114, R67, R113 ;  /* 0x0000004372097223 */ /* 0x000fe20000010071 */
        /* <DEDUP_REMOVED lines=9> */
.L_x_4180:
[----:B-1---5:R-:W-:Y:S02]  /*0cd0*/  PRMT R0, R4, 0x7632, R0 ;  /* 0x0000763204007816 */ /* 0x022fe40000000000 */
[----:B------:R-:W-:Y:S02]  /*0ce0*/  PRMT R2, R5, 0x7632, R2 ;  /* 0x0000763205027816 */ /* 0x000fe40000000002 */
[----:B------:R-:W-:Y:S02]  /*0cf0*/  PRMT R9, R6, 0x7632, R9 ;  /* 0x0000763206097816 */ /* 0x000fe40000000009 */
[----:B------:R-:W-:Y:S02]  /*0d00*/  PRMT R88, R7, 0x7632, R88 ;  /* 0x0000763207587816 */ /* 0x000fe40000000058 */
[----:B------:R-:W-:Y:S02]  /*0d10*/  SHF.L.U32 R4, R4, 0x10, RZ ;  /* 0x0000001004047819 */ /* 0x000fe400000006ff */
[----:B------:R-:W-:-:S02]  /*0d20*/  SHF.L.U32 R5, R5, 0x10, RZ ;  /* 0x0000001005057819 */ /* 0x000fc400000006ff */
        /* <DEDUP_REMOVED lines=11> */
[----:B------:R-:W-:Y:S01]  /*0de0*/  FMUL.FTZ R88, R0, UR4 ;  /* 0x0000000400587c20 */ /* 0x000fe20008410000 */
[----:B------:R-:W-:Y:S01]  /*0df0*/  FMUL.FTZ R90, R2, UR4 ;  /* 0x00000004025a7c20 */ /* 0x000fe20008410000 */
[----:B------:R-:W-:Y:S01]  /*0e00*/  FMUL.FTZ R112, R9, UR4 ;  /* 0x0000000409707c20 */ /* 0x000fe20008410000 */
[----:B------:R-:W-:Y:S01]  /*0e10*/  FMUL.FTZ R4, R5, R70 ;  /* 0x0000004605047220 */ /* 0x000fe20000410000 */
[----:B------:R-:W-:Y:S01]  /*0e20*/  FMUL.FTZ R114, R91, UR4 ;  /* 0x000000045b727c20 */ /* 0x000fe20008410000 */
[----:B------:R-:W-:Y:S01]  /*0e30*/  FMUL.FTZ R2, R7, R64 ;  /* 0x0000004007027220 */ /* 0x000fe20000410000 */
        /* <DEDUP_REMOVED lines=9> */
.L_x_4181:
[----:B------:R-:W0:Y:S02]  /*0ed0*/  LDC.64 R112, c[0x0][0x3a8] ;  /* 0x0000ea00ff707b82 */ /* 0x000e240000000a00 */
[C---:B0-----:R-:W-:Y:S01]  /*0ee0*/  IMAD.WIDE.U32 R114, R95.reuse, 0x10, R112 ;  /* 0x000000105f727825 */ /* 0x041fe200078e0070 */
[----:B------:R-:W-:-:S04]  /*0ef0*/  IADD3 R112, PT, PT, R95, 0x80, RZ ;  /* 0x000000805f707810 */ /* 0x000fc80007ffe0ff */
[----:B------:R0:W-:Y:S03]  /*0f00*/  STG.E.128 desc[UR8][R114.64], R88 ;  /* 0x0000005872007986 */ /* 0x0001e6000c101d08 */
.L_x_4179:
[----:B-1--4-:R-:W-:Y:S05]  /*0f10*/  BSYNC.RECONVERGENT B0 ;  /* 0x0000000000007941 */ /* 0x012fea0003800200 */
.L_x_4178:
        /* <DEDUP_REMOVED lines=12> */
[C---:B0----5:R-:W-:Y:S02]  /*0fe0*/  SHF.L.U32 R97, R88.reuse, 0x10, RZ ;  /* 0x0000001058617819 */ /* 0x061fe400000006ff */
[----:B------:R-:W-:Y:S02]  /*0ff0*/  PRMT R98, R88, 0x7632, R98 ;  /* 0x0000763258627816 */ /* 0x000fe40000000062 */
[----:B------:R-:W-:Y:S01]  /*1000*/  PRMT R96, R89, 0x7632, R96 ;  /* 0x0000763259607816 */ /* 0x000fe20000000060 */
[----:B------:R-:W-:Y:S01]  /*1010*/  FMUL.FTZ R97, R97, UR4 ;  /* 0x0000000461617c20 */ /* 0x000fe20008410000 */
[----:B------:R-:W-:Y:S02]  /*1020*/  SHF.L.U32 R99, R89, 0x10, RZ ;  /* 0x0000001059637819 */ /* 0x000fe400000006ff */
[C---:B------:R-:W-:Y:S02]  /*1030*/  PRMT R88, R90.reuse, 0x7632, R88 ;  /* 0x000076325a587816 */ /* 0x040fe40000000058 */
[----:B------:R-:W-:Y:S01]  /*1040*/  SHF.L.U32 R101, R90, 0x10, RZ ;  /* 0x000000105a657819 */ /* 0x000fe200000006ff */
[----:B------:R-:W-:Y:S01]  /*1050*/  FMUL.FTZ R99, R99, UR4 ;  /* 0x0000000463637c20 */ /* 0x000fe20008410000 */
[----:B------:R-:W-:-:S02]  /*1060*/  PRMT R89, R91, 0x7632, R89 ;  /* 0x000076325b597816 */ /* 0x000fc40000000059 */
[----:B------:R-:W-:Y:S01]  /*1070*/  SHF.L.U32 R91, R91, 0x10, RZ ;  /* 0x000000105b5b7819 */ /* 0x000fe200000006ff */
[----:B------:R-:W-:Y:S01]  /*1080*/  FMUL.FTZ R101, R101, UR4 ;  /* 0x0000000465657c20 */ /* 0x000fe20008410000 */
[----:B------:R-:W-:Y:S02]  /*1090*/  SHF.L.U32 R90, R12, 0x10, RZ ;  /* 0x000000100c5a7819 */ /* 0x000fe400000006ff */
[----:B------:R-:W-:Y:S01]  /*10a0*/  SHF.L.U32 R100, R13, 0x10, RZ ;  /* 0x000000100d647819 */ /* 0x000fe200000006ff */
[----:B------:R-:W-:Y:S01]  /*10b0*/  FMUL.FTZ R91, R91, UR4 ;  /* 0x000000045b5b7c20 */ /* 0x000fe20008410000 */
[----:B------:R-:W-:Y:S01]  /*10c0*/  SHF.L.U32 R114, R15, 0x10, RZ ;  /* 0x000000100f727819 */ /* 0x000fe200000006ff */
[----:B------:R-:W-:Y:S01]  /*10d0*/  FFMA.FTZ R97, R97, R44, R90 ;  /* 0x0000002c61617223 */ /* 0x000fe2000001005a */
[----:B------:R-:W-:Y:S01]  /*10e0*/  SHF.L.U32 R102, R14, 0x10, RZ ;  /* 0x000000100e667819 */ /* 0x000fe200000006ff */
[----:B------:R-:W-:Y:S01]  /*10f0*/  FFMA.FTZ R99, R99, R46, R100 ;  /* 0x0000002e63637223 */ /* 0x000fe20000010064 */
[----:B------:R-:W-:Y:S01]  /*1100*/  PRMT R90, R12, 0x7632, R90 ;  /* 0x000076320c5a7816 */ /* 0x000fe2000000005a */
[----:B------:R-:W-:Y:S01]  /*1110*/  FFMA.FTZ R103, R91, R42, R114 ;  /* 0x0000002a5b677223 */ /* 0x000fe20000010072 */
[----:B------:R-:W-:Y:S01]  /*1120*/  PRMT R100, R13, 0x7632, R100 ;  /* 0x000076320d647816 */ /* 0x000fe20000000064 */
[----:B------:R-:W-:Y:S01]  /*1130*/  FFMA.FTZ R101, R101, R40, R102 ;  /* 0x0000002865657223 */ /* 0x000fe20000010066 */
[----:B------:R-:W-:-:S02]  /*1140*/  SHF.L.U32 R88, R88, 0x10, RZ ;  /* 0x0000001058587819 */ /* 0x000fc400000006ff */
[----:B------:R-:W-:Y:S02]  /*1150*/  SHF.L.U32 R91, R90, 0x10, RZ ;  /* 0x000000105a5b7819 */ /* 0x000fe400000006ff */
[----:B------:R-:W-:Y:S02]  /*1160*/  SHF.L.U32 R96, R96, 0x10, RZ ;  /* 0x0000001060607819 */ /* 0x000fe400000006ff */
        /* <DEDUP_REMOVED lines=10> */
[----:B------:R-:W-:Y:S01]  /*1210*/  FMUL.FTZ R96, R98, UR4 ;  /* 0x0000000462607c20 */ /* 0x000fe20008410000 */
[----:B------:R-:W-:Y:S01]  /*1220*/  FFMA.FTZ R100, R100, R41, R113 ;  /* 0x0000002964647223 */ /* 0x000fe20000010071 */
[----:B------:R-:W-:Y:S01]  /*1230*/  FFMA.FTZ R98, R88, R47, R89 ;  /* 0x0000002f58627223 */ /* 0x000fe20000010059 */
[----:B------:R-:W-:Y:S01]  /*1240*/  FFMA.FTZ R102, R90, R43, R115 ;  /* 0x0000002b5a667223 */ /* 0x000fe20000010073 */
[----:B------:R-:W-:-:S02]  /*1250*/  FFMA.FTZ R96, R96, R45, R91 ;  /* 0x0000002d60607223 */ /* 0x000fc4000001005b */
[----:B------:R-:W-:Y:S02]  /*1260*/  F2FP.BF16.F32.PACK_AB R90, R100, R101 ;  /* 0x00000065645a723e */ /* 0x000fe400000010ff */
[----:B------:R-:W-:Y:S02]  /*1270*/  F2FP.BF16.F32.PACK_AB R91, R102, R103 ;  /* 0x00000067665b723e */ /* 0x000fe400000010ff */
[----:B------:R-:W-:Y:S02]  /*1280*/  F2FP.BF16.F32.PACK_AB R89, R98, R99 ;  /* 0x000000636259723e */ /* 0x000fe400000010ff */
[----:B------:R-:W-:Y:S01]  /*1290*/  F2FP.BF16.F32.PACK_AB R88, R96, R97 ;  /* 0x000000616058723e */ /* 0x000fe200000010ff */
[----:B------:R-:W-:Y:S06]  /*12a0*/  BRA `(.L_x_4185) ;  /* 0x0000000000807947 */ /* 0x000fec0003800000 */
.L_x_4184:
[C---:B0----5:R-:W-:Y:S02]  /*12b0*/  PRMT R96, R88.reuse, 0x7632, R96 ;  /* 0x0000763258607816 */ /* 0x061fe40000000060 */
[----:B------:R-:W-:Y:S02]  /*12c0*/  SHF.L.U32 R88, R88, 0x10, RZ ;  /* 0x0000001058587819 */ /* 0x000fe400000006ff */
[----:B------:R-:W-:Y:S02]  /*12d0*/  PRMT R100, R91, 0x7632, R100 ;  /* 0x000076325b647816 */ /* 0x000fe40000000064 */
[----:B------:R-:W-:Y:S01]  /*12e0*/  PRMT R98, R89, 0x7632, R98 ;  /* 0x0000763259627816 */ /* 0x000fe20000000062 */
[----:B------:R-:W-:Y:S01]  /*12f0*/  FMUL.FTZ R97, R88, UR4 ;  /* 0x0000000458617c20 */ /* 0x000fe20008410000 */
[----:B------:R-:W-:Y:S02]  /*1300*/  PRMT R99, R90, 0x7632, R99 ;  /* 0x000076325a637816 */ /* 0x000fe40000000063 */
[----:B------:R-:W-:Y:S01]  /*1310*/  SHF.L.U32 R100, R100, 0x10, RZ ;  /* 0x0000001064647819 */ /* 0x000fe200000006ff */
[----:B------:R-:W-:Y:S01]  /*1320*/  FMUL.FTZ R97, R97, R44 ;  /* 0x0000002c61617220 */ /* 0x000fe20000410000 */
        /* <DEDUP_REMOVED lines=12> */
[----:B------:R-:W-:Y:S01]  /*13f0*/  FMUL.FTZ R98, R98, UR4 ;  /* 0x0000000462627c20 */ /* 0x000fe20008410000 */
[----:B------:R-:W-:Y:S01]  /*1400*/  FMUL.FTZ R99, R89, R46 ;  /* 0x0000002e59637220 */ /* 0x000fe20000410000 */
        /* <DEDUP_REMOVED lines=10> */
.L_x_4185:
[----:B------:R-:W0:Y:S02]  /*14b0*/  LDC.64 R114, c[0x0][0x3a8] ;  /* 0x0000ea00ff727b82 */ /* 0x000e240000000a00 */
[C---:B0-----:R-:W-:Y:S01]  /*14c0*/  IMAD.WIDE.U32 R114, R112.reuse, 0x10, R114 ;  /* 0x0000001070727825 */ /* 0x041fe200078e0072 */
[----:B------:R-:W-:-:S04]  /*14d0*/  IADD3 R112, PT, PT, R112, 0x80, RZ ;  /* 0x0000008070707810 */ /* 0x000fc80007ffe0ff */
[----:B------:R1:W-:Y:S03]  /*14e0*/  STG.E.128 desc[UR8][R114.64], R88 ;  /* 0x0000005872007986 */ /* 0x0003e6000c101d08 */
.L_x_4183:
[----:B------:R-:W-:Y:S05]  /*14f0*/  BSYNC.RECONVERGENT B0 ;  /* 0x0000000000007941 */ /* 0x000fea0003800200 */
.L_x_4182:
        /* <DEDUP_REMOVED lines=12> */
[C---:B-----5:R-:W-:Y:S02]  /*15c0*/  PRMT R106, R88.reuse, 0x7632, R106 ;  /* 0x00007632586a7816 */ /* 0x060fe4000000006a */
[----:B0-----:R-:W-:Y:S02]  /*15d0*/  SHF.L.U32 R105, R88, 0x10, RZ ;  /* 0x0000001058697819 */ /* 0x001fe400000006ff */
[C---:B------:R-:W-:Y:S02]  /*15e0*/  PRMT R104, R89.reuse, 0x7632, R104 ;  /* 0x0000763259687816 */ /* 0x040fe40000000068 */
[----:B------:R-:W-:Y:S01]  /*15f0*/  SHF.L.U32 R107, R89, 0x10, RZ ;  /* 0x00000010596b7819 */ /* 0x000fe200000006ff */
[----:B------:R-:W-:Y:S01]  /*1600*/  FMUL.FTZ R105, R105, UR4 ;  /* 0x0000000469697c20 */ /* 0x000fe20008410000 */
[C---:B------:R-:W-:Y:S02]  /*1610*/  PRMT R88, R90.reuse, 0x7632, R88 ;  /* 0x000076325a587816 */ /* 0x040fe40000000058 */
[----:B------:R-:W-:Y:S01]  /*1620*/  PRMT R89, R91, 0x7632, R89 ;  /* 0x000076325b597816 */ /* 0x000fe20000000059 */
[----:B------:R-:W-:Y:S01]  /*1630*/  FMUL.FTZ R107, R107, UR4 ;  /* 0x000000046b6b7c20 */ /* 0x000fe20008410000 */
[----:B------:R-:W-:-:S02]  /*1640*/  SHF.L.U32 R90, R90, 0x10, RZ ;  /* 0x000000105a5a7819 */ /* 0x000fc400000006ff */
[----:B------:R-:W-:Y:S02]  /*1650*/  SHF.L.U32 R91, R91, 0x10, RZ ;  /* 0x000000105b5b7819 */ /* 0x000fe400000006ff */
[----:B------:R-:W-:Y:S01]  /*1660*/  SHF.L.U32 R108, R12, 0x10, RZ ;  /* 0x000000100c6c7819 */ /* 0x000fe200000006ff */
[----:B------:R-:W-:Y:S01]  /*1670*/  FMUL.FTZ R109, R90, UR4 ;  /* 0x000000045a6d7c20 */ /* 0x000fe20008410000 */
        /* <DEDUP_REMOVED lines=33> */
.L_x_4188:
        /* <DEDUP_REMOVED lines=32> */
.L_x_4189:
[----:B------:R-:W0:Y:S02]  /*1a90*/  LDC.64 R114, c[0x0][0x3a8] ;  /* 0x0000ea00ff727b82 */ /* 0x000e240000000a00 */
[----:B0-----:R-:W-:-:S05]  /*1aa0*/  IMAD.WIDE.U32 R114, R112, 0x10, R114 ;  /* 0x0000001070727825 */ /* 0x001fca00078e0072 */
[----:B------:R2:W-:Y:S02]  /*1ab0*/  STG.E.128 desc[UR8][R114.64], R88 ;  /* 0x0000005872007986 */ /* 0x0005e4000c101d08 */
.L_x_4187:
[----:B------:R-:W-:Y:S05]  /*1ac0*/  BSYNC.RECONVERGENT B0 ;  /* 0x0000000000007941 */ /* 0x000fea0003800200 */
.L_x_4186:
        /* <DEDUP_REMOVED lines=97> */
[----:B------:R-:W0:Y:S02]  /*20e0*/  SHFL.BFLY PT, R112, R89, 0x2, 0x1f ;  /* 0x0c401f0059707f89 */ /* 0x000e2400000e0000 */
[----:B0-----:R-:W-:-:S05]  /*20f0*/  FADD.FTZ R112, R89, R112 ;  /* 0x0000007059707221 */ /* 0x001fca0000010000 */
[----:B------:R-:W0:Y:S02]  /*2100*/  SHFL.BFLY PT, R91, R112, 0x4, 0x1f ;  /* 0x0c801f00705b7f89 */ /* 0x000e2400000e0000 */
[----:B0-----:R-:W-:Y:S01]  /*2110*/  FADD.FTZ R91, R112, R91 ;  /* 0x0000005b705b7221 */ /* 0x001fe20000010000 */
[----:B-1----:R-:W-:Y:S02]  /*2120*/  @!P0 LEA R112, R115, R88, 0x18 ;  /* 0x0000005873708211 */ /* 0x002fe400078ec0ff */
[----:B------:R-:W-:Y:S02]  /*2130*/  CS2R R88, SRZ ;  /* 0x0000000000587805 */ /* 0x000fe4000001ff00 */
[----:B------:R-:W0:Y:S01]  /*2140*/  SHFL.BFLY PT, R114, R91, 0x8, 0x1f ;  /* 0x0d001f005b727f89 */ /* 0x000e2200000e0000 */
[----:B------:R-:W-:-:S04]  /*2150*/  @P4 IADD3 R112, PT, PT, R112, 0x20, RZ ;  /* 0x0000002070704810 */ /* 0x000fc80007ffe0ff */
[----:B------:R-:W-:Y:S01]  /*2160*/  @!P0 LEA R115, R11, R112, 0x3 ;  /* 0x000000700b738211 */ /* 0x000fe200078e18ff */
        /* <DEDUP_REMOVED lines=11> */
.L_x_4191:
[----:B------:R-:W-:Y:S05]  /*2220*/  BSYNC.RECONVERGENT B0 ;  /* 0x0000000000007941 */ /* 0x000fea0003800200 */
.L_x_4190:
[----:B------:R-:W-:Y:S01]  /*2230*/  BAR.SYNC.DEFER_BLOCKING 0x0 ;  /* 0x0000000000007b1d */ /* 0x000fe20000010000 */
[----:B------:R-:W-:Y:S01]  /*2240*/  HFMA2 R113, -RZ, RZ, 0, 0 ;  /* 0x00000000ff717431 */ /* 0x000fe200000001ff */
[----:B------:R-:W-:Y:S02]  /*2250*/  @!P0 MOV R113, R8 ;  /* 0x0000000800718202 */ /* 0x000fe40000000f00 */
[----:B------:R-:W-:Y:S02]  /*2260*/  ISETP.NE.AND P4, PT, R94, RZ, PT ;  /* 0x000000ff5e00720c */ /* 0x000fe40003f85270 */
[----:B------:R-:W-:Y:S01]  /*2270*/  I2FP.F32.S32 R116, R113 ;  /* 0x0000007100747245 */ /* 0x000fe20000201400 */
[----:B------:R-:W-:Y:S01]  /*2280*/  BSSY.RECONVERGENT B0, `(.L_x_4192) ;  /* 0x0000055000007945 */ /* 0x000fe20003800200 */
[----:B0-----:R-:W0:Y:S04]  /*2290*/  SHFL.DOWN PT, R112, R113, 0x2, 0x1f ;  /* 0x08401f0071707f89 */ /* 0x001e2800000e0000 */
        /* <DEDUP_REMOVED lines=13> */
[----:B--2---:R-:W-:Y:S01]  /*2370*/  FADD.FTZ R89, R114, R89 ;  /* 0x0000005972597221 */ /* 0x004fe20000010000 */
[----:B------:R-:W-:Y:S01]  /*2380*/  IADD3 R114, PT, PT, R90, R113, RZ ;  /* 0x000000715a727210 */ /* 0x000fe20007ffe0ff */
[----:B0-----:R-:W-:Y:S01]  /*2390*/  FMUL.FTZ R88, R112, R115 ;  /* 0x0000007370587220 */ /* 0x001fe20000410000 */
[----:B------:R-:W-:Y:S01]  /*23a0*/  FMUL.FTZ R117, R117, R116 ;  /* 0x0000007475757220 */ /* 0x000fe20000410000 */
[----:B------:R-:W-:Y:S02]  /*23b0*/  I2FP.F32.S32 R113, R113 ;  /* 0x0000007100717245 */ /* 0x000fe40000201400 */
[----:B------:R-:W-:Y:S01]  /*23c0*/  I2FP.F32.S32 R114, R114 ;  /* 0x0000007200727245 */ /* 0x000fe20000201400 */
[----:B------:R-:W0:Y:S01]  /*23d0*/  SHFL.DOWN PT, R115, R88, 0x1, 0x1f ;  /* 0x08201f0058737f89 */ /* 0x000e2200000e0000 */
[----:B------:R-:W-:-:S04]  /*23e0*/  FMUL.FTZ R117, R117, R118 ;  /* 0x0000007675757220 */ /* 0x000fc80000410000 */
[----:B------:R-:W-:Y:S01]  /*23f0*/  FFMA.FTZ R89, R112, R117, R89 ;  /* 0x0000007570597223 */ /* 0x000fe20000010059 */
[----:B------:R-:W1:Y:S01]  /*2400*/  MUFU.RCP R114, R114 ;  /* 0x0000007200727308 */ /* 0x000e620000001000 */
[----:B------:R-:W-:-:S03]  /*2410*/  MOV R117, UR6 ;  /* 0x0000000600757c02 */ /* 0x000fc60008000f00 */
[----:B------:R-:W2:Y:S01]  /*2420*/  SHFL.DOWN PT, R112, R89, 0x1, 0x1f ;  /* 0x08201f0059707f89 */ /* 0x000ea200000e0000 */
[----:B0-----:R-:W-:Y:S01]  /*2430*/  FADD.FTZ R90, R88, -R115 ;  /* 0x80000073585a7221 */ /* 0x001fe20000010000 */
[----:B------:R-:W-:-:S03]  /*2440*/  FMUL.FTZ R116, R115, R113 ;  /* 0x0000007173747220 */ /* 0x000fc60000410000 */
[----:B------:R-:W-:Y:S01]  /*2450*/  FMUL.FTZ R90, R90, R90 ;  /* 0x0000005a5a5a7220 */ /* 0x000fe20000410000 */
[----:B------:R-:W-:-:S03]  /*2460*/  FFMA.FTZ R115, R91, R88, R116 ;  /* 0x000000585b737223 */ /* 0x000fc60000010074 */
[----:B------:R-:W-:Y:S01]  /*2470*/  FMUL.FTZ R90, R91, R90 ;  /* 0x0000005a5b5a7220 */ /* 0x000fe20000410000 */
[----:B--2---:R-:W-:-:S03]  /*2480*/  FADD.FTZ R91, R89, R112 ;  /* 0x00000070595b7221 */ /* 0x004fc60000010000 */
[----:B------:R-:W-:Y:S01]  /*2490*/  FMUL.FTZ R90, R90, R113 ;  /* 0x000000715a5a7220 */ /* 0x000fe20000410000 */
[----:B-1----:R-:W-:-:S03]  /*24a0*/  FMUL.FTZ R113, R114, R115 ;  /* 0x0000007372717220 */ /* 0x002fc60000410000 */
        /* <DEDUP_REMOVED lines=20> */
[----:B------:R-:W0:Y:S01]  /*25f0*/  LDC.64 R112, c[0x0][0x428] ;  /* 0x00010a00ff707b82 */ /* 0x000e220000000a00 */
[--C-:B------:R-:W-:Y:S01]  /*2600*/  FADD.FTZ R117, R5, -R115.reuse ;  /* 0x8000007305757221 */ /* 0x100fe20000010000 */
[C---:B------:R-:W-:Y:S01]  /*2610*/  FMUL.FTZ R89, R114.reuse, R89 ;  /* 0x0000005972597220 */ /* 0x040fe20000410000 */
[----:B------:R-:W-:Y:S01]  /*2620*/  FMUL.FTZ R90, R114, R91 ;  /* 0x0000005b725a7220 */ /* 0x000fe20000410000 */
[--C-:B------:R-:W-:Y:S01]  /*2630*/  FADD.FTZ R91, R4, -R115.reuse ;  /* 0x80000073045b7221 */ /* 0x100fe20000010000 */
[----:B------:R-:W-:Y:S01]  /*2640*/  FADD.FTZ R119, R0, -R115 ;  /* 0x8000007300777221 */ /* 0x000fe20000010000 */
[----:B-----5:R-:W-:Y:S01]  /*2650*/  FFMA.FTZ R88, R89, R84, R76 ;  /* 0x0000005459587223 */ /* 0x020fe2000001004c */
[----:B------:R-:W-:Y:S01]  /*2660*/  FFMA.FTZ R89, R90, R85, R77 ;  /* 0x000000555a597223 */ /* 0x000fe2000001004d */
[C---:B------:R-:W-:Y:S01]  /*2670*/  FMUL.FTZ R90, R114.reuse, R117 ;  /* 0x00000075725a7220 */ /* 0x040fe20000410000 */
[--C-:B------:R-:W-:Y:S01]  /*2680*/  FADD.FTZ R121, R9, -R115.reuse ;  /* 0x8000007309797221 */ /* 0x100fe20000010000 */
[C---:B------:R-:W-:Y:S01]  /*2690*/  FMUL.FTZ R91, R114.reuse, R91 ;  /* 0x0000005b725b7220 */ /* 0x040fe20000410000 */
[----:B------:R-:W-:Y:S01]  /*26a0*/  FMUL.FTZ R119, R114, R119 ;  /* 0x0000007772777220 */ /* 0x000fe20000410000 */
[----:B------:R-:W-:Y:S01]  /*26b0*/  F2FP.BF16.F32.PACK_AB R88, R89, R88 ;  /* 0x000000585958723e */ /* 0x000fe200000010ff */
[----:B------:R-:W-:Y:S01]  /*26c0*/  FADD.FTZ R89, R2, -R115 ;  /* 0x8000007302597221 */ /* 0x000fe20000010000 */
[----:B------:R-:W-:Y:S01]  /*26d0*/  FMUL.FTZ R118, R114, R121 ;  /* 0x0000007972767220 */ /* 0x000fe20000410000 */
[----:B------:R-:W-:-:S02]  /*26e0*/  FFMA.FTZ R90, R90, R87, R79 ;  /* 0x000000575a5a7223 */ /* 0x000fc4000001004f */
[----:B------:R-:W-:Y:S01]  /*26f0*/  FMUL.FTZ R117, R114, R89 ;  /* 0x0000005972757220 */ /* 0x000fe20000410000 */
[----:B------:R-:W-:Y:S01]  /*2700*/  FADD.FTZ R89, R7, -R115 ;  /* 0x8000007307597221 */ /* 0x000fe20000010000 */
[----:B------:R-:W-:Y:S02]  /*2710*/  FFMA.FTZ R118, R118, R83, R75 ;  /* 0x0000005376767223 */ /* 0x000fe4000001004b */
[----:B------:R-:W-:Y:S01]  /*2720*/  FFMA.FTZ R117, R117, R80, R72 ;  /* 0x0000005075757223 */ /* 0x000fe20000010048 */
[----:B------:R-:W-:Y:S01]  /*2730*/  FMUL.FTZ R116, R114, R89 ;  /* 0x0000005972747220 */ /* 0x000fe20000410000 */
[----:B------:R-:W-:Y:S01]  /*2740*/  FFMA.FTZ R89, R91, R86, R78 ;  /* 0x000000565b597223 */ /* 0x000fe2000001004e */
[----:B------:R-:W-:Y:S01]  /*2750*/  FFMA.FTZ R91, R119, R82, R74 ;  /* 0x00000052775b7223 */ /* 0x000fe2000001004a */
[----:B0-----:R-:W-:-:S04]  /*2760*/  IMAD.WIDE.U32 R112, R95, 0x10, R112 ;  /* 0x000000105f707825 */ /* 0x001fc800078e0070 */
[----:B------:R-:W-:Y:S01]  /*2770*/  FFMA.FTZ R116, R116, R81, R73 ;  /* 0x0000005174747223 */ /* 0x000fe20000010049 */
[----:B------:R-:W-:Y:S02]  /*2780*/  IADD3 R95, PT, PT, R95, 0x80, RZ ;  /* 0x000000805f5f7810 */ /* 0x000fe40007ffe0ff */
[----:B------:R-:W-:Y:S02]  /*2790*/  F2FP.BF16.F32.PACK_AB R89, R90, R89 ;  /* 0x000000595a59723e */ /* 0x000fe400000010ff */
[----:B------:R-:W-:Y:S02]  /*27a0*/  F2FP.BF16.F32.PACK_AB R90, R116, R117 ;  /* 0x00000075745a723e */ /* 0x000fe400000010ff */
[----:B------:R-:W-:-:S05]  /*27b0*/  F2FP.BF16.F32.PACK_AB R91, R118, R91 ;  /* 0x0000005b765b723e */ /* 0x000fca00000010ff */
[----:B------:R0:W-:Y:S02]  /*27c0*/  STG.E.128 desc[UR8][R112.64], R88 ;  /* 0x0000005870007986 */ /* 0x0001e4000c101d08 */
.L_x_4193:
[----:B------:R-:W-:Y:S05]  /*27d0*/  BSYNC.RECONVERGENT B0 ;  /* 0x0000000000007941 */ /* 0x000fea0003800200 */
.L_x_4192:
[----:B------:R-:W-:Y:S04]  /*27e0*/  BSSY.RECONVERGENT B0, `(.L_x_4194) ;  /* 0x0000022000007945 */ /* 0x000fe80003800200 */
[----:B------:R-:W-:Y:S05]  /*27f0*/  @!P1 BRA `(.L_x_4195) ;  /* 0x0000000000809947 */ /* 0x000fea0003800000 */
[--C-:B0-2---:R-:W-:Y:S01]  /*2800*/  FADD.FTZ R89, R97, -R115.reuse ;  /* 0x8000007361597221 */ /* 0x105fe20000010000 */
        /* <DEDUP_REMOVED lines=9> */
[----:B------:R-:W-:Y:S01]  /*28a0*/  FMUL.FTZ R90, R114, R117 ;  /* 0x00000075725a7220 */ /* 0x000fe20000410000 */
[--C-:B------:R-:W-:Y:S01]  /*28b0*/  FADD.FTZ R121, R102, -R115.reuse ;  /* 0x8000007366797221 */ /* 0x100fe20000010000 */
[C---:B------:R-:W-:Y:S01]  /*28c0*/  FMUL.FTZ R91, R114.reuse, R91 ;  /* 0x0000005b725b7220 */ /* 0x040fe20000410000 */
[C---:B------:R-:W-:Y:S01]  /*28d0*/  FMUL.FTZ R119, R114.reuse, R119 ;  /* 0x0000007772777220 */ /* 0x040fe20000410000 */
        /* <DEDUP_REMOVED lines=18> */
.L_x_4195:
[----:B------:R-:W-:Y:S05]  /*2a00*/  BSYNC.RECONVERGENT B0 ;  /* 0x0000000000007941 */ /* 0x000fea0003800200 */
.L_x_4194:
        /* <DEDUP_REMOVED lines=17> */
[----:B------:R-:W-:Y:S01]  /*2b20*/  FMUL.FTZ R125, R114, R125 ;  /* 0x0000007d727d7220 */ /* 0x000fe20000410000 */
[----:B------:R-:W-:Y:S01]  /*2b30*/  FFMA.FTZ R118, R116, R35, R27 ;  /* 0x0000002374767223 */ /* 0x000fe2000001001b */
[C---:B------:R-:W-:Y:S01]  /*2b40*/  FMUL.FTZ R116, R114.reuse, R119 ;  /* 0x0000007772747220 */ /* 0x040fe20000410000 */
        /* <DEDUP_REMOVED lines=8> */
[----:B------:R-:W-:Y:S01]  /*2bd0*/  F2FP.BF16.F32.PACK_AB R91, R118, R125 ;  /* 0x0000007d765b723e */ /* 0x000fe200000010ff */
[----:B0-----:R-:W-:Y:S01]  /*2be0*/  IMAD.WIDE.U32 R112, R95, 0x10, R112 ;  /* 0x000000105f707825 */ /* 0x001fe200078e0070 */
[----:B------:R-:W-:-:S02]  /*2bf0*/  F2FP.BF16.F32.PACK_AB R89, R114, R117 ;  /* 0x000000757259723e */ /* 0x000fc400000010ff */
[----:B------:R-:W-:-:S05]  /*2c00*/  F2FP.BF16.F32.PACK_AB R88, R115, R88 ;  /* 0x000000587358723e */ /* 0x000fca00000010ff */
[----:B------:R3:W-:Y:S02]  /*2c10*/  STG.E.128 desc[UR8][R112.64], R88 ;  /* 0x0000005870007986 */ /* 0x0007e4000c101d08 */
.L_x_4197:
[----:B------:R-:W-:Y:S05]  /*2c20*/  BSYNC.RECONVERGENT B0 ;  /* 0x0000000000007941 */ /* 0x000fea0003800200 */
.L_x_4196:
[----:B------:R-:W-:Y:S02]  /*2c30*/  UIADD3 UR6, UPT, UPT, UR6, UR16, URZ ;  /* 0x0000001006067290 */ /* 0x000fe4000fffe0ff */
[----:B------:R-:W-:Y:S02]  /*2c40*/  UPLOP3.LUT UP2, UPT, UPT, UPT, UP2, 0x40, 0x4 ;  /* 0x000000000004789c */ /* 0x000fe40003f4e820 */
[----:B------:R-:W-:-:S09]  /*2c50*/  UISETP.GE.AND UP1, UPT, UR6, UR17, UPT ;  /* 0x000000110600728c */ /* 0x000fd2000bf26270 */
[----:B------:R-:W-:Y:S05]  /*2c60*/  BRA.U !UP1, `(.L_x_4198) ;  /* 0xffffffd909f87547 */ /* 0x000fea000b83ffff */
[----:B------:R-:W-:Y:S05]  /*2c70*/  EXIT ;  /* 0x000000000000794d */ /* 0x000fea0003800000 */
.L_x_4199:
        /* <DEDUP_REMOVED lines=16> */
.L_x_20767:


//--------------------- .text._ZN10layer_norm13ln_fwd_kernelINS_13Kernel_traitsIf13__nv_bfloat16S2_S2_fjLj3072ELj1ELj1ELj4ELj16ENS_18Kernel_traits_baseILj3072EfS2_S2_S2_fjLj128EEEEELb0ELb1ELb0ELb1EEEvNS_9FwdParamsE --------------------------
	.section	.text._ZN10layer_norm13ln_fwd_kernelINS_13Kernel_traitsIf13__nv_bfloat16S2_S2_fjLj3072ELj1ELj1ELj4ELj16ENS_18Kernel_traits_baseILj3072EfS2_S2_S2_fjLj128EEEEELb0ELb1ELb0ELb1EEEvNS_9FwdParamsE,"ax",@progbits
	.align	128
        .global         _ZN10layer_norm13ln_fwd_kernelINS_13Kernel_traitsIf13__nv_bfloat16S2_S2_fjLj3072ELj1ELj1ELj4ELj16ENS_18Kernel_traits_baseILj3072EfS2_S2_S2_fjLj128EEEEELb0ELb1ELb0ELb1EEEvNS_9FwdParamsE
        .type           _ZN10layer_norm13ln_fwd_kernelINS_13Kernel_traitsIf13__nv_bfloat16S2_S2_fjLj3072ELj1ELj1ELj4ELj16ENS_18Kernel_traits_baseILj3072EfS2_S2_S2_fjLj128EEEEELb0ELb1ELb0ELb1EEEvNS_9FwdParamsE,@function
        .size           _ZN10layer_norm13ln_fwd_kernelINS_13Kernel_traitsIf13__nv_bfloat16S2_S2_fjLj3072ELj1ELj1ELj4ELj16ENS_18Kernel_traits_baseILj3072EfS2_S2_S2_fjLj128EEEEELb0ELb1ELb0ELb1EEEvNS_9FwdParamsE,(.L_x_20768 - _ZN10layer_norm13ln_fwd_kernelINS_13Kernel_traitsIf13__nv_bfloat16S2_S2_fjLj3072ELj1ELj1ELj4ELj16ENS_18Kernel_traits_baseILj3072EfS2_S2_S2_fjLj128EEEEELb0ELb1ELb0ELb1EEEvNS_9FwdParamsE)
        .other          _ZN10layer_norm13ln_fwd_kernelINS_13Kernel_traitsIf13__nv_bfloat16S2_S2_fjLj3072ELj1ELj1ELj4ELj16ENS_18Kernel_traits_baseILj3072EfS2_S2_S2_fjLj128EEEEELb0ELb1ELb0ELb1EEEvNS_9FwdParamsE,@"STO_CUDA_ENTRY STV_DEFAULT"
_ZN10layer_norm13ln_fwd_kernelINS_13Kernel_traitsIf13__nv_bfloat16S2_S2_fjLj3072ELj1ELj1ELj4ELj16ENS_18Kernel_traits_baseILj3072EfS2_S2_S2_fjLj128EEEEELb0ELb1ELb0ELb1EEEvNS_9FwdParamsE:
.text._ZN10layer_norm13ln_fwd_kernelINS_13Kernel_traitsIf13__nv_bfloat16S2_S2_fjLj3072ELj1ELj1ELj4ELj16ENS_18Kernel_traits_baseILj3072EfS2_S2_S2_fjLj128EEEEELb0ELb1ELb0ELb1EEEvNS_9FwdParamsE:
[----:B------:R-:W-:Y:S01]  /*0000*/  LDC R1, c[0x0][0x37c] ;  /* 0x0000df00ff017b82 */ /* 0x000fe20000000800 */
[----:B------:R-:W0:Y:S01]  /*0010*/  LDCU.64 UR8, c[0x0][0x438] ;  /* 0x00008700ff0877ac */ /* 0x000e220008000a00 */
[----:B------:R-:W1:Y:S06]  /*0020*/  S2R R97, SR_TID.X ;  /* 0x0000000000617919 */ /* 0x000e6c0000002100 */
[----:B------:R-:W2:Y:S01]  /*0030*/  S2UR UR4, SR_CTAID.X ;  /* 0x00000000000479c3 */ /* 0x000ea20000002500 */
[----:B------:R-:W3:Y:S01]  /*0040*/  LDCU.64 UR6, c[0x0][0x358] ;  /* 0x00006b00ff0677ac */ /* 0x000ee20008000a00 */
[----:B0-----:R-:W-:-:S04]  /*0050*/  UISETP.NE.U32.AND UP0, UPT, UR8, URZ, UPT ;  /* 0x000000ff0800728c */ /* 0x001fc8000bf05070 */
[----:B------:R-:W-:Y:S01]  /*0060*/  UISETP.NE.AND.EX UP0, UPT, UR9, URZ, UPT, UP0 ;  /* 0x000000ff0900728c */ /* 0x000fe2000bf05300 */
[----:B--2---:R-:W-:Y:S02]  /*0070*/  MOV R11, UR4 ;  /* 0x00000004000b7c02 */ /* 0x004fe40008000f00 */
[----:B-1----:R-:W-:-:S06]  /*0080*/  LOP3.LUT R96, R97, 0x1f, RZ, 0xc0, !PT ;  /* 0x0000001f61607812 */ /* 0x002fcc00078ec0ff */
[----:B---3--:R-:W-:Y:S05]  /*0090*/  BRA.U !UP0, `(.L_x_4200) ;  /* 0x0000000108647547 */ /* 0x008fea000b800000 */
[----:B------:R-:W0:Y:S08]  /*00a0*/  LDC.64 R2, c[0x0][0x3d0] ;  /* 0x0000f400ff027b82 */ /* 0x000e300000000a00 */
[----:B------:R-:W1:Y:S08]  /*00b0*/  LDC.64 R4, c[0x0][0x438] ;  /* 0x00010e00ff047b82 */ /* 0x000e700000000a00 */
[----:B------:R-:W2:Y:S01]  /*00c0*/  LDC.64 R6, c[0x0][0x3e8] ;  /* 0x0000fa00ff067b82 */ /* 0x000ea20000000a00 */
[----:B0-----:R-:W-:-:S05]  /*00d0*/  IMAD.WIDE.U32 R2, R97, 0x20, R2 ;  /* 0x0000002061027825 */ /* 0x001fca00078e0002 */
[----:B------:R0:W5:Y:S01]  /*00e0*/  LDG.E.128 R84, desc[UR6][R2.64] ;  /* 0x0000000602547981 */ /* 0x000162000c1e1d00 */
[----:B-1----:R-:W-:-:S03]  /*00f0*/  IMAD.WIDE.U32 R4, R97, 0x20, R4 ;  /* 0x0000002061047825 */ /* 0x002fc600078e0004 */
[----:B------:R0:W5:Y:S04]  /*0100*/  LDG.E.128 R80, desc[UR6][R2.64+0x10] ;  /* 0x0000100602507981 */ /* 0x000168000c1e1d00 */
[----:B------:R0:W5:Y:S01]  /*0110*/  LDG.E.128 R76, desc[UR6][R2.64+0x1000] ;  /* 0x00100006024c7981 */ /* 0x000162000c1e1d00 */
[----:B--2---:R-:W-:-:S03]  /*0120*/  IMAD.WIDE.U32 R6, R97, 0x20, R6 ;  /* 0x0000002061067825 */ /* 0x004fc600078e0006 */
        /* <DEDUP_REMOVED lines=16> */
.L_x_4200:
[----:B------:R-:W0:Y:S08]  /*0230*/  LDC.64 R2, c[0x0][0x3d0] ;  /* 0x0000f400ff027b82 */ /* 0x000e300000000a00 */
[----:B------:R-:W1:Y:S01]  /*0240*/  LDC.64 R4, c[0x0][0x3e8] ;  /* 0x0000fa00ff047b82 */ /* 0x000e620000000a00 */
[----:B0-----:R-:W-:-:S05]  /*0250*/  IMAD.WIDE.U32 R2, R97, 0x20, R2 ;  /* 0x0000002061027825 */ /* 0x001fca00078e0002 */
[----:B------:R0:W5:Y:S01]  /*0260*/  LDG.E.128 R84, desc[UR6][R2.64] ;  /* 0x0000000602547981 */ /* 0x000162000c1e1d00 */
[----:B-1----:R-:W-:-:S03]  /*0270*/  IMAD.WIDE.U32 R4, R97, 0x20, R4 ;  /* 0x0000002061047825 */ /* 0x002fc600078e0004 */
        /* <DEDUP_REMOVED lines=23> */
.L_x_4201:
[----:B------:R-:W1:Y:S02]  /*03f0*/  LDCU UR4, c[0x0][0x384] ;  /* 0x00007080ff0477ac */ /* 0x000e640008000800 */
[----:B-1----:R-:W-:-:S13]  /*0400*/  ISETP.GE.AND P0, PT, R11, UR4, PT ;  /* 0x000000040b007c0c */ /* 0x002fda000bf06270 */
[----:B------:R-:W-:Y:S05]  /*0410*/  @P0 EXIT ;  /* 0x000000000000094d */ /* 0x000fea0003800000 */
[----:B0-----:R-:W0:Y:S01]  /*0420*/  LDC.64 R2, c[0x0][0x3e0] ;  /* 0x0000f800ff027b82 */ /* 0x001e220000000a00 */
[----:B------:R-:W1:Y:S01]  /*0430*/  LDCU.U8 UR4, c[0x0][0x410] ;  /* 0x00008200ff0477ac */ /* 0x000e620008000000 */
[----:B------:R-:W2:Y:S01]  /*0440*/  LDCU UR10, c[0x0][0x388] ;  /* 0x00007100ff0a77ac */ /* 0x000ea20008000800 */
[----:B------:R-:W3:Y:S01]  /*0450*/  LDCU UR11, c[0x0][0x400] ;  /* 0x00008000ff0b77ac */ /* 0x000ee20008000800 */
[----:B------:R-:W4:Y:S01]  /*0460*/  LDCU.64 UR8, c[0x0][0x3a0] ;  /* 0x00007400ff0877ac */ /* 0x000f220008000a00 */
[----:B------:R-:W-:Y:S01]  /*0470*/  UPLOP3.LUT UP0, UPT, UPT, UPT, UPT, 0x40, 0x4 ;  /* 0x000000000004789c */ /* 0x000fe20003f0e870 */
[----:B-1----:R-:W-:Y:S02]  /*0480*/  ISETP.NE.AND P2, PT, RZ, UR4, PT ;  /* 0x00000004ff007c0c */ /* 0x002fe4000bf45270 */
[----:B0-----:R-:W-:-:S04]  /*0490*/  ISETP.NE.U32.AND P0, PT, R2, RZ, PT ;  /* 0x000000ff0200720c */ /* 0x001fc80003f05070 */
[----:B--234-:R-:W-:-:S13]  /*04a0*/  ISETP.NE.AND.EX P0, PT, R3, RZ, PT, P0 ;  /* 0x000000ff0300720c */ /* 0x01cfda0003f05300 */
.L_x_4210:
        /* <DEDUP_REMOVED lines=11> */
[----:B-----5:R-:W5:Y:S01]  /*0560*/  LDG.E.128 R4, desc[UR6][R4.64] ;  /* 0x0000000604047981 */ /* 0x020f62000c1e1d00 */
        /* <DEDUP_REMOVED lines=8> */
[C---:B-----5:R-:W-:Y:S02]  /*05f0*/  SHF.L.U32 R8, R5.reuse, 0x10, RZ ;  /* 0x0000001005087819 */ /* 0x060fe400000006ff */
[----:B------:R-:W-:Y:S02]  /*0600*/  PRMT R0, R4, 0x7632, R0 ;  /* 0x0000763204007816 */ /* 0x000fe40000000000 */
[----:B------:R-:W-:Y:S02]  /*0610*/  SHF.L.U32 R88, R6, 0x10, RZ ;  /* 0x0000001006587819 */ /* 0x000fe400000006ff */
[----:B------:R-:W-:Y:S02]  /*0620*/  SHF.L.U32 R4, R4, 0x10, RZ ;  /* 0x0000001004047819 */ /* 0x000fe400000006ff */
[----:B------:R-:W-:Y:S01]  /*0630*/  PRMT R2, R5, 0x7632, R2 ;  /* 0x0000763205027816 */ /* 0x000fe20000000002 */
[-C--:B------:R-:W-:Y:S01]  /*0640*/  FMUL.FTZ R5, R8, R113.reuse ;  /* 0x0000007108057220 */ /* 0x080fe20000410000 */
[-C--:B------:R-:W-:Y:S01]  /*0650*/  FMUL.FTZ R89, R88, R113.reuse ;  /* 0x0000007158597220 */ /* 0x080fe20000410000 */
[----:B------:R-:W-:Y:S01]  /*0660*/  FMUL.FTZ R3, R4, R113 ;  /* 0x0000007104037220 */ /* 0x000fe20000410000 */
[----:B------:R-:W-:-:S02]  /*0670*/  SHF.L.U32 R88, R7, 0x10, RZ ;  /* 0x0000001007587819 */ /* 0x000fc400000006ff */
[----:B------:R-:W-:Y:S02]  /*0680*/  PRMT R9, R6, 0x7632, R9 ;  /* 0x0000763206097816 */ /* 0x000fe40000000009 */
[----:B------:R-:W-:Y:S02]  /*0690*/  PRMT R91, R7, 0x7632, R91 ;  /* 0x00007632075b7816 */ /* 0x000fe4000000005b */
[----:B------:R-:W-:Y:S02]  /*06a0*/  SHF.L.U32 R90, R2, 0x10, RZ ;  /* 0x00000010025a7819 */ /* 0x000fe400000006ff */
[----:B------:R-:W-:Y:S02]  /*06b0*/  SHF.L.U32 R92, R9, 0x10, RZ ;  /* 0x00000010095c7819 */ /* 0x000fe400000006ff */
[----:B------:R-:W-:Y:S01]  /*06c0*/  SHF.L.U32 R98, R91, 0x10, RZ ;  /* 0x000000105b627819 */ /* 0x000fe200000006ff */
[-C--:B------:R-:W-:Y:S02]  /*06d0*/  FMUL.FTZ R90, R90, R113.reuse ;  /* 0x000000715a5a7220 */ /* 0x080fe40000410000 */
[----:B------:R-:W-:-:S02]  /*06e0*/  FMUL.FTZ R92, R92, R113 ;  /* 0x000000715c5c7220 */ /* 0x000fc40000410000 */
[-C--:B------:R-:W-:Y:S01]  /*06f0*/  FMUL.FTZ R98, R98, R113.reuse ;  /* 0x0000007162627220 */ /* 0x080fe20000410000 */
[----:B--2---:R-:W-:Y:S02]  /*0700*/  SHF.L.U32 R8, R12, 0x10, RZ ;  /* 0x000000100c087819 */ /* 0x004fe400000006ff */
[----:B------:R-:W-:Y:S02]  /*0710*/  SHF.L.U32 R6, R13, 0x10, RZ ;  /* 0x000000100d067819 */ /* 0x000fe400000006ff */
[----:B------:R-:W-:Y:S01]  /*0720*/  SHF.L.U32 R94, R15, 0x10, RZ ;  /* 0x000000100f5e7819 */ /* 0x000fe200000006ff */
[----:B------:R-:W-:Y:S01]  /*0730*/  FFMA.FTZ R8, R3, R36, R8 ;  /* 0x0000002403087223 */ /* 0x000fe20000010008 */
[----:B------:R-:W-:Y:S01]  /*0740*/  FMUL.FTZ R3, R88, R113 ;  /* 0x0000007158037220 */ /* 0x000fe20000410000 */
[----:B------:R-:W-:Y:S01]  /*0750*/  FFMA.FTZ R6, R5, R38, R6 ;  /* 0x0000002605067223 */ /* 0x000fe20000010006 */
[----:B------:R-:W-:Y:S02]  /*0760*/  PRMT R7, R15, 0x7632, R7 ;  /* 0x000076320f077816 */ /* 0x000fe40000000007 */
[----:B------:R-:W-:Y:S01]  /*0770*/  FFMA.FTZ R2, R3, R34, R94 ;  /* 0x0000002203027223 */ /* 0x000fe2000001005e */
[----:B------:R-:W-:-:S02]  /*0780*/  PRMT R5, R14, 0x7632, R5 ;  /* 0x000076320e057816 */ /* 0x000fc40000000005 */
[----:B------:R-:W-:Y:S02]  /*0790*/  SHF.L.U32 R88, R0, 0x10, RZ ;  /* 0x0000001000587819 */ /* 0x000fe400000006ff */
[----:B------:R-:W-:Y:S02]  /*07a0*/  PRMT R3, R13, 0x7632, R3 ;  /* 0x000076320d037816 */ /* 0x000fe40000000003 */
[----:B------:R-:W-:Y:S01]  /*07b0*/  PRMT R0, R12, 0x7632, R0 ;  /* 0x000076320c007816 */ /* 0x000fe20000000000 */
[----:B------:R-:W-:Y:S01]  /*07c0*/  FMUL.FTZ R88, R88, R113 ;  /* 0x0000007158587220 */ /* 0x000fe20000410000 */
[----:B------:R-:W-:Y:S02]  /*07d0*/  SHF.L.U32 R9, R7, 0x10, RZ ;  /* 0x0000001007097819 */ /* 0x000fe400000006ff */
[----:B------:R-:W-:Y:S02]  /*07e0*/  SHF.L.U32 R7, R5, 0x10, RZ ;  /* 0x0000001005077819 */ /* 0x000fe400000006ff */
[----:B------:R-:W-:Y:S01]  /*07f0*/  SHF.L.U32 R5, R3, 0x10, RZ ;  /* 0x0000001003057819 */ /* 0x000fe200000006ff */
[----:B------:R-:W-:Y:S01]  /*0800*/  FFMA.FTZ R9, R98, R35, R9 ;  /* 0x0000002362097223 */ /* 0x000fe20000010009 */
[----:B------:R-:W-:Y:S01]  /*0810*/  SHF.L.U32 R4, R14, 0x10, RZ ;  /* 0x000000100e047819 */ /* 0x000fe200000006ff */
[----:B------:R-:W-:Y:S01]  /*0820*/  FFMA.FTZ R7, R92, R33, R7 ;  /* 0x000000215c077223 */ /* 0x000fe20000010007 */
[----:B------:R-:W-:Y:S01]  /*0830*/  SHF.L.U32 R3, R0, 0x10, RZ ;  /* 0x0000001000037819 */ /* 0x000fe200000006ff */
[----:B------:R-:W-:Y:S01]  /*0840*/  FFMA.FTZ R5, R90, R39, R5 ;  /* 0x000000275a057223 */ /* 0x000fe20000010005 */
[----:B------:R-:W-:Y:S01]  /*0850*/  F2FP.BF16.F32.PACK_AB R91, R9, R2 ;  /* 0x00000002095b723e */ /* 0x000fe200000010ff */
[----:B------:R-:W-:-:S02]  /*0860*/  FFMA.FTZ R4, R89, R32, R4 ;  /* 0x0000002059047223 */ /* 0x000fc40000010004 */
[----:B------:R-:W-:Y:S01]  /*0870*/  FFMA.FTZ R3, R88, R37, R3 ;  /* 0x0000002558037223 */ /* 0x000fe20000010003 */
[----:B------:R-:W-:Y:S02]  /*0880*/  F2FP.BF16.F32.PACK_AB R89, R5, R6 ;  /* 0x000000060559723e */ /* 0x000fe400000010ff */
[----:B------:R-:W-:Y:S02]  /*0890*/  F2FP.BF16.F32.PACK_AB R90, R7, R4 ;  /* 0x00000004075a723e */ /* 0x000fe400000010ff */
[----:B------:R-:W-:Y:S01]  /*08a0*/  F2FP.BF16.F32.PACK_AB R88, R3, R8 ;  /* 0x000000080358723e */ /* 0x000fe200000010ff */
[----:B------:R-:W-:Y:S06]  /*08b0*/  BRA `(.L_x_4203) ;  /* 0x0000000000807947 */ /* 0x000fec0003800000 */
.L_x_4202:
[C---:B-----5:R-:W-:Y:S02]  /*08c0*/  PRMT R0, R4.reuse, 0x7632, R0 ;  /* 0x0000763204007816 */ /* 0x060fe40000000000 */
[----:B------:R-:W-:Y:S02]  /*08d0*/  SHF.L.U32 R4, R4, 0x10, RZ ;  /* 0x0000001004047819 */ /* 0x000fe400000006ff */
[----:B------:R-:W-:Y:S02]  /*08e0*/  PRMT R9, R6, 0x7632, R9 ;  /* 0x0000763206097816 */ /* 0x000fe40000000009 */
[C---:B------:R-:W-:Y:S01]  /*08f0*/  SHF.L.U32 R90, R7.reuse, 0x10, RZ ;  /* 0x00000010075a7819 */ /* 0x040fe200000006ff */
[----:B------:R-:W-:Y:S01]  /*0900*/  FMUL.FTZ R3, R4, R113 ;  /* 0x0000007104037220 */ /* 0x000fe20000410000 */
[----:B------:R-:W-:Y:S02]  /*0910*/  PRMT R88, R7, 0x7632, R88 ;  /* 0x0000763207587816 */ /* 0x000fe40000000058 */
        /* <DEDUP_REMOVED lines=12> */
[-C--:B------:R-:W-:Y:S01]  /*09e0*/  FMUL.FTZ R0, R0, R113.reuse ;  /* 0x0000007100007220 */ /* 0x080fe20000410000 */
[----:B------:R-:W-:Y:S01]  /*09f0*/  FMUL.FTZ R8, R3, R36 ;  /* 0x0000002403087220 */ /* 0x000fe20000410000 */
[----:B------:R-:W-:Y:S01]  /*0a00*/  FMUL.FTZ R88, R2, R113 ;  /* 0x0000007102587220 */ /* 0x000fe20000410000 */
[----:B------:R-:W-:Y:S01]  /*0a10*/  FMUL.FTZ R6, R5, R38 ;  /* 0x0000002605067220 */ /* 0x000fe20000410000 */
        /* <DEDUP_REMOVED lines=10> */
.L_x_4203:
        /* <DEDUP_REMOVED lines=10> */
[C---:B0----5:R-:W-:Y:S02]  /*0b60*/  PRMT R90, R93.reuse, 0x7632, R90 ;  /* 0x000076325d5a7816 */ /* 0x061fe4000000005a */
[----:B------:R-:W-:Y:S02]  /*0b70*/  SHF.L.U32 R100, R93, 0x10, RZ ;  /* 0x000000105d647819 */ /* 0x000fe400000006ff */
[----:B------:R-:W-:Y:S02]  /*0b80*/  PRMT R88, R92, 0x7632, R88 ;  /* 0x000076325c587816 */ /* 0x000fe40000000058 */
[----:B------:R-:W-:Y:S01]  /*0b90*/  PRMT R93, R94, 0x7632, R93 ;  /* 0x000076325e5d7816 */ /* 0x000fe2000000005d */
[----:B------:R-:W-:Y:S01]  /*0ba0*/  FMUL.FTZ R91, R100, R113 ;  /* 0x00000071645b7220 */ /* 0x000fe20000410000 */
[----:B------:R-:W-:Y:S02]  /*0bb0*/  SHF.L.U32 R92, R92, 0x10, RZ ;  /* 0x000000105c5c7819 */ /* 0x000fe400000006ff */
[----:B------:R-:W-:-:S02]  /*0bc0*/  SHF.L.U32 R94, R94, 0x10, RZ ;  /* 0x000000105e5e7819 */ /* 0x000fc400000006ff */
[C---:B------:R-:W-:Y:S01]  /*0bd0*/  PRMT R101, R95.reuse, 0x7632, R101 ;  /* 0x000076325f657816 */ /* 0x040fe20000000065 */
[-C--:B------:R-:W-:Y:S01]  /*0be0*/  FMUL.FTZ R89, R92, R113.reuse ;  /* 0x000000715c597220 */ /* 0x080fe20000410000 */
[----:B------:R-:W-:Y:S01]  /*0bf0*/  SHF.L.U32 R110, R95, 0x10, RZ ;  /* 0x000000105f6e7819 */ /* 0x000fe200000006ff */
[-C--:B------:R-:W-:Y:S01]  /*0c00*/  FMUL.FTZ R95, R94, R113.reuse ;  /* 0x000000715e5f7220 */ /* 0x080fe20000410000 */
[----:B------:R-:W-:Y:S02]  /*0c10*/  SHF.L.U32 R108, R12, 0x10, RZ ;  /* 0x000000100c6c7819 */ /* 0x000fe400000006ff */
[----:B------:R-:W-:Y:S01]  /*0c20*/  SHF.L.U32 R104, R13, 0x10, RZ ;  /* 0x000000100d687819 */ /* 0x000fe200000006ff */
[----:B------:R-:W-:Y:S01]  /*0c30*/  FMUL.FTZ R103, R110, R113 ;  /* 0x000000716e677220 */ /* 0x000fe20000410000 */
[----:B------:R-:W-:Y:S01]  /*0c40*/  SHF.L.U32 R102, R14, 0x10, RZ ;  /* 0x000000100e667819 */ /* 0x000fe200000006ff */
[----:B------:R-:W-:Y:S01]  /*0c50*/  FFMA.FTZ R108, R89, R28, R108 ;  /* 0x0000001c596c7223 */ /* 0x000fe2000001006c */
[----:B------:R-:W-:Y:S01]  /*0c60*/  PRMT R89, R12, 0x7632, R89 ;  /* 0x000076320c597816 */ /* 0x000fe20000000059 */
[----:B------:R-:W-:Y:S01]  /*0c70*/  FFMA.FTZ R104, R91, R30, R104 ;  /* 0x0000001e5b687223 */ /* 0x000fe20000010068 */
[----:B------:R-:W-:Y:S01]  /*0c80*/  PRMT R91, R13, 0x7632, R91 ;  /* 0x000076320d5b7816 */ /* 0x000fe2000000005b */
[----:B------:R-:W-:Y:S01]  /*0c90*/  FFMA.FTZ R102, R95, R24, R102 ;  /* 0x000000185f667223 */ /* 0x000fe20000010066 */
[----:B------:R-:W-:-:S02]  /*0ca0*/  PRMT R92, R14, 0x7632, R92 ;  /* 0x000076320e5c7816 */ /* 0x000fc4000000005c */
[----:B------:R-:W-:Y:S02]  /*0cb0*/  PRMT R95, R15, 0x7632, R95 ;  /* 0x000076320f5f7816 */ /* 0x000fe4000000005f */
        /* <DEDUP_REMOVED lines=23> */
.L_x_4204:
[C---:B0----5:R-:W-:Y:S02]  /*0e30*/  PRMT R90, R93.reuse, 0x7632, R90 ;  /* 0x000076325d5a7816 */ /* 0x061fe4000000005a */
[----:B------:R-:W-:Y:S02]  /*0e40*/  SHF.L.U32 R100, R93, 0x10, RZ ;  /* 0x000000105d647819 */ /* 0x000fe400000006ff */
[----:B------:R-:W-:Y:S02]  /*0e50*/  PRMT R88, R92, 0x7632, R88 ;  /* 0x000076325c587816 */ /* 0x000fe40000000058 */
[----:B------:R-:W-:Y:S01]  /*0e60*/  PRMT R93, R94, 0x7632, R93 ;  /* 0x000076325e5d7816 */ /* 0x000fe2000000005d */
[-C--:B------:R-:W-:Y:S01]  /*0e70*/  FMUL.FTZ R91, R100, R113.reuse ;  /* 0x00000071645b7220 */ /* 0x080fe20000410000 */
[----:B------:R-:W-:Y:S02]  /*0e80*/  SHF.L.U32 R92, R92, 0x10, RZ ;  /* 0x000000105c5c7819 */ /* 0x000fe400000006ff */
[----:B------:R-:W-:Y:S01]  /*0e90*/  SHF.L.U32 R94, R94, 0x10, RZ ;  /* 0x000000105e5e7819 */ /* 0x000fe200000006ff */
[----:B------:R-:W-:Y:S01]  /*0ea0*/  FMUL.FTZ R104, R91, R30 ;  /* 0x0000001e5b687220 */ /* 0x000fe20000410000 */
[C---:B------:R-:W-:Y:S01]  /*0eb0*/  PRMT R101, R95.reuse, 0x7632, R101 ;  /* 0x000076325f657816 */ /* 0x040fe20000000065 */
[-C--:B------:R-:W-:Y:S01]  /*0ec0*/  FMUL.FTZ R89, R92, R113.reuse ;  /* 0x000000715c597220 */ /* 0x080fe20000410000 */
[----:B------:R-:W-:Y:S01]  /*0ed0*/  SHF.L.U32 R102, R95, 0x10, RZ ;  /* 0x000000105f667819 */ /* 0x000fe200000006ff */
[----:B------:R-:W-:Y:S01]  /*0ee0*/  FMUL.FTZ R95, R94, R113 ;  /* 0x000000715e5f7220 */ /* 0x000fe20000410000 */
[----:B------:R-:W-:Y:S01]  /*0ef0*/  SHF.L.U32 R88, R88, 0x10, RZ ;  /* 0x0000001058587819 */ /* 0x000fe200000006ff */
[----:B------:R-:W-:Y:S01]  /*0f00*/  FMUL.FTZ R108, R89, R28 ;  /* 0x0000001c596c7220 */ /* 0x000fe20000410000 */
[----:B------:R-:W-:-:S02]  /*0f10*/  SHF.L.U32 R90, R90, 0x10, RZ ;  /* 0x000000105a5a7819 */ /* 0x000fc400000006ff */
        /* <DEDUP_REMOVED lines=17> */
.L_x_4205:
        /* <DEDUP_REMOVED lines=9> */
[C---:B-----5:R-:W-:Y:S02]  /*10c0*/  SHF.L.U32 R106, R93.reuse, 0x10, RZ ;  /* 0x000000105d6a7819 */ /* 0x060fe400000006ff */
[C---:B-1----:R-:W-:Y:S02]  /*10d0*/  PRMT R88, R92.reuse, 0x7632, R88 ;  /* 0x000076325c587816 */ /* 0x042fe40000000058 */
        /* <DEDUP_REMOVED lines=8> */
[----:B------:R-:W-:Y:S01]  /*1160*/  FMUL.FTZ R107, R94, R113 ;  /* 0x000000715e6b7220 */ /* 0x000fe20000410000 */
[C---:B------:R-:W-:Y:S02]  /*1170*/  PRMT R114, R95.reuse, 0x7632, R114 ;  /* 0x000076325f727816 */ /* 0x040fe40000000072 */
[----:B------:R-:W-:Y:S01]  /*1180*/  SHF.L.U32 R106, R95, 0x10, RZ ;  /* 0x000000105f6a7819 */ /* 0x000fe200000006ff */
[----:B------:R-:W-:Y:S01]  /*1190*/  FFMA.FTZ R95, R91, R22, R112 ;  /* 0x000000165b5f7223 */ /* 0x000fe20000010070 */
[----:B------:R-:W-:Y:S01]  /*11a0*/  SHF.L.U32 R88, R88, 0x10, RZ ;  /* 0x0000001058587819 */ /* 0x000fe200000006ff */
[----:B------:R-:W-:Y:S01]  /*11b0*/  FFMA.FTZ R110, R89, R20, R110 ;  /* 0x00000014596e7223 */ /* 0x000fe2000001006e */
[----:B------:R-:W-:-:S02]  /*11c0*/  SHF.L.U32 R116, R14, 0x10, RZ ;  /* 0x000000100e747819 */ /* 0x000fc400000006ff */
[----:B------:R-:W-:Y:S01]  /*11d0*/  SHF.L.U32 R92, R90, 0x10, RZ ;  /* 0x000000105a5c7819 */ /* 0x000fe200000006ff */
[-C--:B------:R-:W-:Y:S01]  /*11e0*/  FMUL.FTZ R90, R88, R113.reuse ;  /* 0x00000071585a7220 */ /* 0x080fe20000410000 */
[----:B------:R-:W-:Y:S01]  /*11f0*/  SHF.L.U32 R94, R93, 0x10, RZ ;  /* 0x000000105d5e7819 */ /* 0x000fe200000006ff */
[-C--:B------:R-:W-:Y:S01]  /*1200*/  FMUL.FTZ R93, R106, R113.reuse ;  /* 0x000000716a5d7220 */ /* 0x080fe20000410000 */
[----:B------:R-:W-:Y:S01]  /*1210*/  SHF.L.U32 R114, R114, 0x10, RZ ;  /* 0x0000001072727819 */ /* 0x000fe200000006ff */
[----:B------:R-:W-:Y:S01]  /*1220*/  FFMA.FTZ R112, R107, R16, R116 ;  /* 0x000000106b707223 */ /* 0x000fe20000010074 */
[----:B------:R-:W-:Y:S01]  /*1230*/  PRMT R91, R14, 0x7632, R91 ;  /* 0x000076320e5b7816 */ /* 0x000fe2000000005b */
[-C--:B------:R-:W-:Y:S01]  /*1240*/  FMUL.FTZ R92, R92, R113.reuse ;  /* 0x000000715c5c7220 */ /* 0x080fe20000410000 */
[----:B------:R-:W-:Y:S01]  /*1250*/  PRMT R88, R12, 0x7632, R88 ;  /* 0x000076320c587816 */ /* 0x000fe20000000058 */
[-C--:B------:R-:W-:Y:S01]  /*1260*/  FMUL.FTZ R94, R94, R113.reuse ;  /* 0x000000715e5e7220 */ /* 0x080fe20000410000 */
        /* <DEDUP_REMOVED lines=8> */
[----:B------:R-:W-:Y:S01]  /*12f0*/  FFMA.FTZ R106, R93, R18, R116 ;  /* 0x000000125d6a7223 */ /* 0x000fe20000010074 */
[----:B------:R-:W-:Y:S01]  /*1300*/  SHF.L.U32 R107, R88, 0x10, RZ ;  /* 0x00000010586b7819 */ /* 0x000fe200000006ff */
[----:B------:R-:W-:Y:S02]  /*1310*/  FFMA.FTZ R113, R114, R19, R113 ;  /* 0x0000001372717223 */ /* 0x000fe40000010071 */
[----:B------:R-:W-:-:S02]  /*1320*/  FFMA.FTZ R94, R92, R23, R89 ;  /* 0x000000175c5e7223 */ /* 0x000fc40000010059 */
[----:B------:R-:W-:Y:S01]  /*1330*/  FFMA.FTZ R107, R90, R21, R107 ;  /* 0x000000155a6b7223 */ /* 0x000fe2000001006b */
[----:B------:R-:W-:Y:S02]  /*1340*/  F2FP.BF16.F32.PACK_AB R91, R113, R106 ;  /* 0x0000006a715b723e */ /* 0x000fe400000010ff */
[----:B------:R-:W-:Y:S02]  /*1350*/  F2FP.BF16.F32.PACK_AB R90, R115, R112 ;  /* 0x00000070735a723e */ /* 0x000fe400000010ff */
[----:B------:R-:W-:Y:S02]  /*1360*/  F2FP.BF16.F32.PACK_AB R89, R94, R95 ;  /* 0x0000005f5e59723e */ /* 0x000fe400000010ff */
[----:B------:R-:W-:Y:S01]  /*1370*/  F2FP.BF16.F32.PACK_AB R88, R107, R110 ;  /* 0x0000006e6b58723e */ /* 0x000fe200000010ff */
[----:B------:R-:W-:Y:S06]  /*1380*/  BRA `(.L_x_4207) ;  /* 0x0000000000807947 */ /* 0x000fec0003800000 */
.L_x_4206:
[----:B-1---5:R-:W-:Y:S02]  /*1390*/  PRMT R91, R94, 0x7632, R91 ;  /* 0x000076325e5b7816 */ /* 0x022fe4000000005b */
[----:B------:R-:W-:Y:S02]  /*13a0*/  PRMT R88, R92, 0x7632, R88 ;  /* 0x000076325c587816 */ /* 0x000fe40000000058 */
[----:B------:R-:W-:Y:S02]  /*13b0*/  SHF.L.U32 R94, R94, 0x10, RZ ;  /* 0x000000105e5e7819 */ /* 0x000fe400000006ff */
[----:B------:R-:W-:Y:S02]  /*13c0*/  SHF.L.U32 R92, R92, 0x10, RZ ;  /* 0x000000105c5c7819 */ /* 0x000fe400000006ff */
[----:B------:R-:W-:Y:S02]  /*13d0*/  PRMT R107, R95, 0x7632, R107 ;  /* 0x000076325f6b7816 */ /* 0x000fe4000000006b */
[C---:B------:R-:W-:Y:S01]  /*13e0*/  PRMT R90, R93.reuse, 0x7632, R90 ;  /* 0x000076325d5a7816 */ /* 0x040fe2000000005a */
[-C--:B------:R-:W-:Y:S01]  /*13f0*/  FMUL.FTZ R89, R92, R113.reuse ;  /* 0x000000715c597220 */ /* 0x080fe20000410000 */
        /* <DEDUP_REMOVED lines=8> */
[----:B------:R-:W-:Y:S01]  /*1480*/  FMUL.FTZ R95, R95, R22 ;  /* 0x000000165f5f7220 */ /* 0x000fe20000410000 */
        /* <DEDUP_REMOVED lines=16> */
.L_x_4207:
        /* <DEDUP_REMOVED lines=105> */
.L_x_4209:
[----:B------:R-:W-:Y:S05]  /*1c20*/  BSYNC.RECONVERGENT B0 ;  /* 0x0000000000007941 */ /* 0x000fea0003800200 */
.L_x_4208:
        /* <DEDUP_REMOVED lines=14> */
[----:B------:R-:W-:-:S04]  /*1d10*/  @P3 IADD3 R91, PT, PT, R91, 0x20, RZ ;  /* 0x000000205b5b3810 */ /* 0x000fc80007ffe0ff */
[----:B------:R-:W-:Y:S02]  /*1d20*/  @!P1 LEA R98, R96, R91, 0x3 ;  /* 0x0000005b60629211 */ /* 0x000fe400078e18ff */
[-C--:B------:R-:W-:Y:S02]  /*1d30*/  IADD3 R91, PT, PT, R114, R93.reuse, RZ ;  /* 0x0000005d725b7210 */ /* 0x080fe40007ffe0ff */
[----:B------:R-:W-:Y:S01]  /*1d40*/  I2FP.F32.U32 R114, R93 ;  /* 0x0000005d00727245 */ /* 0x000fe20000201000 */
        /* <DEDUP_REMOVED lines=25> */
[C---:B------:R-:W-:Y:S02]  /*1ee0*/  FFMA.FTZ R88, R90.reuse, R93, R117 ;  /* 0x0000005d5a587223 */ /* 0x040fe40000010075 */
[----:B------:R-:W1:Y:S01]  /*1ef0*/  LDC R93, c[0x0][0x448] ;  /* 0x00011200ff5d7b82 */ /* 0x000e620000000800 */
[----:B------:R-:W-:Y:S01]  /*1f00*/  FMUL.FTZ R99, R90, R99 ;  /* 0x000000635a637220 */ /* 0x000fe20000410000 */
[----:B0-----:R-:W-:Y:S01]  /*1f10*/  FMUL.FTZ R90, R91, R88 ;  /* 0x000000585b5a7220 */ /* 0x001fe20000410000 */
[----:B--2---:R-:W-:Y:S02]  /*1f20*/  FADD.FTZ R92, R89, R92 ;  /* 0x0000005c595c7221 */ /* 0x004fe40000010000 */
[----:B------:R-:W-:-:S03]  /*1f30*/  FMUL.FTZ R99, R99, R114 ;  /* 0x0000007263637220 */ /* 0x000fc60000410000 */
[----:B------:R-:W0:Y:S01]  /*1f40*/  SHFL.IDX PT, R90, R90, RZ, 0x1f ;  /* 0x00001fff5a5a7589 */ /* 0x000e2200000e0000 */
[----:B------:R-:W-:-:S06]  /*1f50*/  FFMA.FTZ R92, R91, R99, R92 ;  /* 0x000000635b5c7223 */ /* 0x000fcc000001005c */
[----:B------:R-:W1:Y:S01]  /*1f60*/  SHFL.IDX PT, R92, R92, RZ, 0x1f ;  /* 0x00001fff5c5c7589 */ /* 0x000e6200000e0000 */
[C---:B0-----:R-:W-:Y:S01]  /*1f70*/  FMUL.FTZ R88, R90.reuse, R90 ;  /* 0x0000005a5a587220 */ /* 0x041fe20000410000 */
[----:B------:R-:W-:-:S04]  /*1f80*/  FSEL R91, R90, RZ, !P2 ;  /* 0x000000ff5a5b7208 */ /* 0x000fc80005000000 */
[----:B------:R-:W-:Y:S01]  /*1f90*/  FSEL R98, R88, RZ, P2 ;  /* 0x000000ff58627208 */ /* 0x000fe20001000000 */
[C---:B------:R-:W-:Y:S01]  /*1fa0*/  FADD.FTZ R8, -R91.reuse, R8 ;  /* 0x000000085b087221 */ /* 0x040fe20000010100 */
[----:B-1----:R-:W-:Y:S01]  /*1fb0*/  FFMA.FTZ R93, R92, UR11, R93 ;  /* 0x0000000b5c5d7c23 */ /* 0x002fe2000801005d */
[----:B------:R-:W0:Y:S01]  /*1fc0*/  LDC.64 R88, c[0x0][0x428] ;  /* 0x00010a00ff587b82 */ /* 0x000e220000000a00 */
[C---:B------:R-:W-:Y:S01]  /*1fd0*/  FADD.FTZ R7, -R91.reuse, R7 ;  /* 0x000000075b077221 */ /* 0x040fe20000010100 */
        /* <DEDUP_REMOVED lines=23> */
[C---:B------:R-:W-:Y:S01]  /*2150*/  FADD.FTZ R124, -R91.reuse, R115 ;  /* 0x000000735b7c7221 */ /* 0x040fe20000010100 */
[----:B------:R-:W-:Y:S01]  /*2160*/  FADD.FTZ R91, -R91, R113 ;  /* 0x000000715b5b7221 */ /* 0x000fe20000010100 */
[C---:B-1----:R-:W-:Y:S01]  /*2170*/  FMUL.FTZ R103, R93.reuse, R8 ;  /* 0x000000085d677220 */ /* 0x042fe20000410000 */
[C---:B------:R-:W-:Y:S01]  /*2180*/  FMUL.FTZ R8, R93.reuse, R7 ;  /* 0x000000075d087220 */ /* 0x040fe20000410000 */
[C---:B------:R-:W-:Y:S01]  /*2190*/  FMUL.FTZ R0, R93.reuse, R3 ;  /* 0x000000035d007220 */ /* 0x040fe20000410000 */
[C---:B------:R-:W-:Y:S01]  /*21a0*/  FMUL.FTZ R7, R93.reuse, R2 ;  /* 0x000000025d077220 */ /* 0x040fe20000410000 */
[C---:B------:R-:W-:Y:S01]  /*21b0*/  FMUL.FTZ R3, R93.reuse, R6 ;  /* 0x000000065d037220 */ /* 0x040fe20000410000 */
[C---:B------:R-:W-:Y:S01]  /*21c0*/  FMUL.FTZ R105, R93.reuse, R4 ;  /* 0x000000045d697220 */ /* 0x040fe20000410000 */
[C---:B------:R-:W-:Y:S01]  /*21d0*/  FMUL.FTZ R2, R93.reuse, R9 ;  /* 0x000000095d027220 */ /* 0x040fe20000410000 */
[----:B------:R-:W-:Y:S01]  /*21e0*/  FMUL.FTZ R6, R93, R5 ;  /* 0x000000055d067220 */ /* 0x000fe20000410000 */
[----:B------:R-:W-:-:S04]  /*21f0*/  IMAD.WIDE.U32 R94, R10, 0x10, R88 ;  /* 0x000000100a5e7825 */ /* 0x000fc800078e0058 */
[----:B------:R-:W-:Y:S01]  /*2200*/  FFMA.FTZ R5, R3, R86, R62 ;  /* 0x0000005603057223 */ /* 0x000fe2000001003e */
[----:B------:R-:W-:Y:S01]  /*2210*/  FFMA.FTZ R105, R105, R80, R56 ;  /* 0x0000005069697223 */ /* 0x000fe20000010038 */
[----:B------:R-:W-:Y:S01]  /*2220*/  FFMA.FTZ R10, R2, R83, R59 ;  /* 0x00000053020a7223 */ /* 0x000fe2000001003b */
[----:B------:R-:W-:Y:S01]  /*2230*/  FFMA.FTZ R8, R8, R81, R57 ;  /* 0x0000005108087223 */ /* 0x000fe20000010039 */
[----:B------:R-:W-:Y:S01]  /*2240*/  FFMA.FTZ R4, R103, R84, R60 ;  /* 0x0000005467047223 */ /* 0x000fe2000001003c */
[----:B------:R-:W-:Y:S01]  /*2250*/  FFMA.FTZ R2, R6, R87, R63 ;  /* 0x0000005706027223 */ /* 0x000fe2000001003f */
[----:B------:R-:W-:Y:S01]  /*2260*/  FFMA.FTZ R3, R0, R85, R61 ;  /* 0x0000005500037223 */ /* 0x000fe2000001003d */
[----:B------:R-:W-:Y:S01]  /*2270*/  IMAD.WIDE.U32 R88, R101, 0x10, R88 ;  /* 0x0000001065587825 */ /* 0x000fe200078e0058 */
[----:B------:R-:W-:-:S03]  /*2280*/  F2FP.BF16.F32.PACK_AB R6, R8, R105 ;  /* 0x000000690806723e */ /* 0x000fc600000010ff */
[----:B------:R-:W-:Y:S01]  /*2290*/  FMUL.FTZ R101, R93, R108 ;  /* 0x0000006c5d657220 */ /* 0x000fe20000410000 */
[----:B------:R-:W-:Y:S01]  /*22a0*/  F2FP.BF16.F32.PACK_AB R5, R2, R5 ;  /* 0x000000050205723e */ /* 0x000fe200000010ff */
[----:B------:R-:W0:Y:S01]  /*22b0*/  @!P1 LDC.64 R8, c[0x0][0x3c0] ;  /* 0x0000f000ff089b82 */ /* 0x000e220000000a00 */
[----:B------:R-:W-:Y:S01]  /*22c0*/  F2FP.BF16.F32.PACK_AB R4, R3, R4 ;  /* 0x000000040304723e */ /* 0x000fe200000010ff */
[C---:B------:R-:W-:Y:S01]  /*22d0*/  FMUL.FTZ R103, R93.reuse, R104 ;  /* 0x000000685d677220 */ /* 0x040fe20000410000 */
[C---:B------:R-:W-:Y:S01]  /*22e0*/  FMUL.FTZ R98, R93.reuse, R98 ;  /* 0x000000625d627220 */ /* 0x040fe20000410000 */
[C---:B------:R-:W-:Y:S01]  /*22f0*/  FMUL.FTZ R105, R93.reuse, R102 ;  /* 0x000000665d697220 */ /* 0x040fe20000410000 */
[C---:B------:R-:W-:Y:S01]  /*2300*/  FMUL.FTZ R118, R93.reuse, R118 ;  /* 0x000000765d767220 */ /* 0x040fe20000410000 */
[C---:B------:R-:W-:Y:S01]  /*2310*/  FMUL.FTZ R109, R93.reuse, R100 ;  /* 0x000000645d6d7220 */ /* 0x040fe20000410000 */
[----:B------:R-:W-:Y:S01]  /*2320*/  FMUL.FTZ R111, R93, R99 ;  /* 0x000000635d6f7220 */ /* 0x000fe20000410000 */
[----:B------:R-:W1:Y:S01]  /*2330*/  @!P1 LDC.64 R2, c[0x0][0x3c8] ;  /* 0x0000f200ff029b82 */ /* 0x000e620000000a00 */
[----:B------:R-:W-:Y:S01]  /*2340*/  FFMA.FTZ R100, R101, R76, R52 ;  /* 0x0000004c65647223 */ /* 0x000fe20000010034 */
[----:B------:R-:W-:Y:S01]  /*2350*/  FFMA.FTZ R101, R103, R78, R54 ;  /* 0x0000004e67657223 */ /* 0x000fe20000010036 */
        /* <DEDUP_REMOVED lines=8> */
[----:B------:R-:W-:Y:S01]  /*23e0*/  F2FP.BF16.F32.PACK_AB R101, R98, R101 ;  /* 0x000000656265723e */ /* 0x000fe200000010ff */
[C---:B------:R-:W-:Y:S01]  /*23f0*/  FMUL.FTZ R122, R93.reuse, R122 ;  /* 0x0000007a5d7a7220 */ /* 0x040fe20000410000 */
[----:B------:R-:W2:Y:S01]  /*2400*/  LDC.64 R98, c[0x0][0x380] ;  /* 0x0000e000ff627b82 */ /* 0x000ea20000000a00 */
[----:B------:R-:W-:Y:S01]  /*2410*/  FMUL.FTZ R109, R93, R112 ;  /* 0x000000705d6d7220 */ /* 0x000fe20000410000 */
[----:B------:R-:W-:Y:S01]  /*2420*/  F2FP.BF16.F32.PACK_AB R100, R91, R100 ;  /* 0x000000645b64723e */ /* 0x000fe200000010ff */
        /* <DEDUP_REMOVED lines=18> */
[C---:B-1----:R-:W-:Y:S01]  /*2550*/  @!P1 IMAD.WIDE R2, R11.reuse, 0x4, R2 ;  /* 0x000000040b029825 */ /* 0x042fe200078e0202 */
[----:B------:R-:W-:Y:S01]  /*2560*/  F2FP.BF16.F32.PACK_AB R110, R110, R109 ;  /* 0x0000006d6e6e723e */ /* 0x000fe200000010ff */
[----:B------:R0:W-:Y:S01]  /*2570*/  @!P1 STG.E desc[UR6][R8.64], R90 ;  /* 0x0000005a08009986 */ /* 0x0001e2000c101906 */
[----:B------:R-:W-:Y:S02]  /*2580*/  F2FP.BF16.F32.PACK_AB R111, R0, R111 ;  /* 0x0000006f006f723e */ /* 0x000fe400000010ff */
[----:B------:R-:W-:Y:S01]  /*2590*/  F2FP.BF16.F32.PACK_AB R109, R120, R105 ;  /* 0x00000069786d723e */ /* 0x000fe200000010ff */
[----:B------:R0:W-:Y:S01]  /*25a0*/  @!P1 STG.E desc[UR6][R2.64], R93 ;  /* 0x0000005d02009986 */ /* 0x0001e2000c101906 */
[----:B------:R-:W-:Y:S02]  /*25b0*/  F2FP.BF16.F32.PACK_AB R108, R108, R91 ;  /* 0x0000005b6c6c723e */ /* 0x000fe400000010ff */
[----:B--2---:R-:W-:Y:S01]  /*25c0*/  IADD3 R11, PT, PT, R11, R98, RZ ;  /* 0x000000620b0b7210 */ /* 0x004fe20007ffe0ff */
[----:B------:R0:W-:Y:S03]  /*25d0*/  STG.E.128 desc[UR6][R94.64], R4 ;  /* 0x000000045e007986 */ /* 0x0001e6000c101d06 */
[----:B------:R-:W-:Y:S01]  /*25e0*/  ISETP.GE.AND P1, PT, R11, R99, PT ;  /* 0x000000630b00720c */ /* 0x000fe20003f26270 */
[----:B------:R0:W-:Y:S04]  /*25f0*/  STG.E.128 desc[UR6][R106.64], R100 ;  /* 0x000000646a007986 */ /* 0x0001e8000c101d06 */
[----:B------:R0:W-:Y:S08]  /*2600*/  STG.E.128 desc[UR6][R88.64], R108 ;  /* 0x0000006c58007986 */ /* 0x0001f0000c101d06 */
[----:B------:R-:W-:Y:S05]  /*2610*/  @!P1 BRA `(.L_x_4210) ;  /* 0xffffffdc00a49947 */ /* 0x000fea000383ffff */
[----:B------:R-:W-:Y:S05]  /*2620*/  EXIT ;  /* 0x000000000000794d */ /* 0x000fea0003800000 */
.L_x_4211:
        /* <DEDUP_REMOVED lines=13> */
.L_x_20768:


//--------------------- .text._ZN10layer_norm13ln_fwd_kernelINS_13Kernel_traitsIf13__nv_bfloat16S2_S2_fjLj3072ELj1ELj1ELj4ELj16ENS_18Kernel_traits_baseILj3072EfS2_S2_S2_fjLj128EEEEELb0ELb1ELb1ELb0EEEvNS_9FwdParamsE --------------------------
	.section	.text._ZN10layer_norm13ln_fwd_kernelINS_13Kernel_traitsIf13__nv_bfloat16S2_S2_fjLj3072ELj1ELj1ELj4ELj16ENS_18Kernel_traits_baseILj3072EfS2_S2_S2_fjLj128EEEEELb0ELb1ELb1ELb0EEEvNS_9FwdParamsE,"ax",@progbits
	.align	128
        .global         _ZN10layer_norm13ln_fwd_kernelINS_13Kernel_traitsIf13__nv_bfloat16S2_S2_fjLj3072ELj1ELj1ELj4ELj16ENS_18Kernel_traits_baseILj3072EfS2_S2_S2_fjLj128EEEEELb0ELb1ELb1ELb0EEEvNS_9FwdParamsE
        .type           _ZN10layer_norm13ln_fwd_kernelINS_13Kernel_traitsIf13__nv_bfloat16S2_S2_fjLj3072ELj1ELj1ELj4ELj16ENS_18Kernel_traits_baseILj3072EfS2_S2_S2_fjLj128EEEEELb0ELb1ELb1ELb0EEEvNS_9FwdParamsE,@function
        .size           _ZN10layer_norm13ln_fwd_kernelINS_13Kernel_traitsIf13__nv_bfloat16S2_S2_fjLj3072ELj1ELj1ELj4ELj16ENS_18Kernel_traits_baseILj3072EfS2_S2_S2_fjLj128EEEEELb0ELb1ELb1ELb0EEEvNS_9FwdParamsE,(.L_x_20769 - _ZN10layer_norm13ln_fwd_kernelINS_13Kernel_traitsIf13__nv_bfloat16S2_S2_fjLj3072ELj1ELj1ELj4ELj16ENS_18Kernel_traits_baseILj3072EfS2_S2_S2_fjLj128EEEEELb0ELb1ELb1ELb0EEEvNS_9FwdParamsE)
        .other          _ZN10layer_norm13ln_fwd_kernelINS_13Kernel_traitsIf13__nv_bfloat16S2_S2_fjLj3072ELj1ELj1ELj4ELj16ENS_18Kernel_traits_baseILj3072EfS2_S2_S2_fjLj128EEEEELb0ELb1ELb1ELb0EEEvNS_9FwdParamsE,@"STO_CUDA_ENTRY STV_DEFAULT"
_ZN10layer_norm13ln_fwd_kernelINS_13Kernel_traitsIf13__nv_bfloat16S2_S2_fjLj3072ELj1ELj1ELj4ELj16ENS_18Kernel_traits_baseILj3072EfS2_S2_S2_fjLj128EEEEELb0ELb1ELb1ELb0EEEvNS_9FwdParamsE:
.text._ZN10layer_norm13ln_fwd_kernelINS_13Kernel_traitsIf13__nv_bfloat16S2_S2_fjLj3072ELj1ELj1ELj4ELj16ENS_18Kernel_traits_baseILj3072EfS2_S2_S2_fjLj128EEEEELb0ELb1ELb1ELb0EEEvNS_9FwdParamsE:
        /* <DEDUP_REMOVED lines=62> */
.L_x_4213:
        /* <DEDUP_REMOVED lines=13> */
[----:B------:R-:W-:Y:S01]  /*04b0*/  @P1 IADD3 R3, PT, PT, R3, 0x80, RZ ;  /* 0x0000008003031810 */ /* 0x000fe20007ffe0ff */
[----:B------:R0:W5:Y:S04]  /*04c0*/  @P1 LDG.E.128 R60, desc[UR12][R4.64+0x10] ;  /* 0x0000100c043c1981 */ /* 0x000168000c1e1d00 */
[----:B------:R0:W5:Y:S01]  /*04d0*/  @P1 LDG.E.128 R48, desc[UR12][R6.64] ;  /* 0x0000000c06301981 */ /* 0x000162000c1e1d00 */
[----:B------:R-:W1:Y:S01]  /*04e0*/  @P2 LDC.64 R18, c[0x0][0x3e8] ;  /* 0x0000fa00ff122b82 */ /* 0x000e620000000a00 */
[----:B--2---:R-:W-:-:S02]  /*04f0*/  @P0 IMAD.WIDE.U32 R12, R113, 0x20, R8 ;  /* 0x00000020710c0825 */ /* 0x004fc400078e0008 */
[----:B------:R0:W5:Y:S04]  /*0500*/  @P1 LDG.E.128 R44, desc[UR12][R6.64+0x10] ;  /* 0x0000100c062c1981 */ /* 0x000168000c1e1d00 */
[----:B------:R0:W5:Y:S01]  /*0510*/  @P0 LDG.E.128 R88, desc[UR12][R12.64] ;  /* 0x0000000c0c580981 */ /* 0x000162000c1e1d00 */
[----:B---3--:R-:W-:-:S03]  /*0520*/  @P0 IMAD.WIDE.U32 R14, R113, 0x20, R10 ;  /* 0x00000020710e0825 */ /* 0x008fc600078e000a */
[----:B------:R0:W5:Y:S04]  /*0530*/  @P0 LDG.E.128 R84, desc[UR12][R12.64+0x10] ;  /* 0x0000100c0c540981 */ /* 0x000168000c1e1d00 */
[----:B------:R0:W5:Y:S01]  /*0540*/  @P0 LDG.E.128 R72, desc[UR12][R14.64] ;  /* 0x0000000c0e480981 */ /* 0x000162000c1e1d00 */
[----:B----4-:R-:W-:-:S03]  /*0550*/  @P2 IMAD.WIDE.U32 R8, R3, 0x20, R16 ;  /* 0x0000002003082825 */ /* 0x010fc600078e0010 */
[----:B------:R0:W5:Y:S04]  /*0560*/  @P0 LDG.E.128 R68, desc[UR12][R14.64+0x10] ;  /* 0x0000100c0e440981 */ /* 0x000168000c1e1d00 */
[----:B------:R0:W5:Y:S01]  /*0570*/  @P2 LDG.E.128 R40, desc[UR12][R8.64] ;  /* 0x0000000c08282981 */ /* 0x000162000c1e1d00 */
[----:B-1----:R-:W-:-:S03]  /*0580*/  @P2 IMAD.WIDE.U32 R10, R3, 0x20, R18 ;  /* 0x00000020030a2825 */ /* 0x002fc600078e0012 */
        /* <DEDUP_REMOVED lines=15> */
.L_x_4214:
[----:B------:R-:W-:Y:S05]  /*0680*/  BSYNC.RECONVERGENT B0 ;  /* 0x0000000000007941 */ /* 0x000fea0003800200 */
.L_x_4212:
[----:B------:R-:W1:Y:S02]  /*0690*/  LDCU UR5, c[0x0][0x384] ;  /* 0x00007080ff0577ac */ /* 0x000e640008000800 */
[----:B-1----:R-:W-:-:S06]  /*06a0*/  UISETP.GE.AND UP0, UPT, UR18, UR5, UPT ;  /* 0x000000051200728c */ /* 0x002fcc000bf06270 */
[----:B------:R-:W-:-:S13]  /*06b0*/  PLOP3.LUT P0, PT, PT, PT, UP0, 0x80, 0x8 ;  /* 0x000000000008781c */ /* 0x000fda0003f0f008 */
[----:B------:R-:W-:Y:S05]  /*06c0*/  @P0 EXIT ;  /* 0x000000000000094d */ /* 0x000fea0003800000 */
[----:B------:R-:W-:Y:S01]  /*06d0*/  USHF.R.S32.HI UR5, URZ, 0x3, UR4 ;  /* 0x00000003ff057899 */ /* 0x000fe20008011404 */
[----:B------:R-:W-:Y:S01]  /*06e0*/  IADD3 R0, PT, PT, RZ, -R0, RZ ;  /* 0x80000000ff007210 */ /* 0x000fe20007ffe0ff */
[----:B------:R-:W1:Y:S02]  /*06f0*/  LDCU UR22, c[0x0][0x388] ;  /* 0x00007100ff1677ac */ /* 0x000e640008000800 */
[----:B------:R-:W-:Y:S02]  /*0700*/  ULOP3.LUT UR6, UR5, 0x7f, URZ, 0xc0, !UPT ;  /* 0x0000007f05067892 */ /* 0x000fe4000f8ec0ff */
[----:B------:R-:W-:Y:S01]  /*0710*/  USHF.L.U32 UR5, UR5, 0x1, URZ ;  /* 0x0000000105057899 */ /* 0x000fe200080006ff */
[----:B------:R-:W2:Y:S03]  /*0720*/  LDCU.U8 UR19, c[0x0][0x410] ;  /* 0x00008200ff1377ac */ /* 0x000ea60008000000 */
[----:B------:R-:W-:Y:S01]  /*0730*/  VIADDMNMX R0, R0, UR6, RZ, !PT ;  /* 0x0000000600007c46 */ /* 0x000fe2000f8001ff */
[----:B------:R-:W-:Y:S01]  /*0740*/  ULOP3.LUT UR5, UR5, 0xffffff00, URZ, 0xc0, !UPT ;  /* 0xffffff0005057892 */ /* 0x000fe2000f8ec0ff */
[----:B------:R-:W-:Y:S01]  /*0750*/  MOV R3, UR6 ;  /* 0x0000000600037c02 */ /* 0x000fe20008000f00 */
[----:B------:R-:W3:Y:S01]  /*0760*/  LDCU UR20, c[0x0][0x400] ;  /* 0x00008000ff1477ac */ /* 0x000ee20008000800 */
[----:B------:R-:W-:-:S03]  /*0770*/  VIMNMX R0, PT, PT, R0, 0x20, PT ;  /* 0x0000002000007848 */ /* 0x000fc60003fe0100 */
[----:B------:R-:W-:Y:S01]  /*0780*/  IMAD R2, R2, -0x20, R3 ;  /* 0xffffffe002027824 */ /* 0x000fe200078e0203 */
[----:B------:R-:W-:Y:S01]  /*0790*/  LEA R0, R0, UR5, 0x3 ;  /* 0x0000000500007c11 */ /* 0x000fe2000f8e18ff */
[----:B------:R-:W4:Y:S03]  /*07a0*/  LDCU.64 UR14, c[0x0][0x3a0] ;  /* 0x00007400ff0e77ac */ /* 0x000f260008000a00 */
[----:B------:R-:W-:Y:S01]  /*07b0*/  I2FP.F32.U32 R0, R0 ;  /* 0x0000000000007245 */ /* 0x000fe20000201000 */
[----:B------:R-:W0:Y:S01]  /*07c0*/  LDCU.128 UR8, c[0x0][0x3f0] ;  /* 0x00007e00ff0877ac */ /* 0x000e220008000c00 */
[----:B------:R-:W-:Y:S02]  /*07d0*/  VIMNMX R2, PT, PT, RZ, R2, !PT ;  /* 0x00000002ff027248 */ /* 0x000fe40007fe0100 */
[----:B------:R0:W0:Y:S01]  /*07e0*/  MUFU.RCP R111, R0 ;  /* 0x00000000006f7308 */ /* 0x0000220000001000 */
[----:B------:R-:W0:Y:S01]  /*07f0*/  LDCU.64 UR16, c[0x0][0x380] ;  /* 0x00007000ff1077ac */ /* 0x000e220008000a00 */
[----:B------:R-:W-:Y:S01]  /*0800*/  VIMNMX R2, PT, PT, R2, 0x20, PT ;  /* 0x0000002002027848 */ /* 0x000fe20003fe0100 */
[----:B------:R-:W-:-:S03]  /*0810*/  UPLOP3.LUT UP1, UPT, UPT, UPT, UPT, 0x40, 0x4 ;  /* 0x000000000004789c */ /* 0x000fc60003f2e870 */
[----:B-123--:R-:W-:-:S08]  /*0820*/  LEA R110, R2, UR5, 0x3 ;  /* 0x00000005026e7c11 */ /* 0x00efd0000f8e18ff */
.L_x_4238:
[----:B0-----:R-:W-:-:S06]  /*0830*/  UIMAD.WIDE UR4, UR18, 0x4, UR8 ;  /* 0x00000004120478a5 */ /* 0x001fcc000f8e0208 */
[----:B-123--:R-:W-:Y:S02]  /*0840*/  MOV R92, UR4 ;  /* 0x00000004005c7c02 */ /* 0x00efe40008000f00 */
[----:B------:R-:W-:-:S05]  /*0850*/  MOV R93, UR5 ;  /* 0x00000005005d7c02 */ /* 0x000fca0008000f00 */
[----:B------:R0:W2:Y:S01]  /*0860*/  LDG.E R94, desc[UR12][R92.64] ;  /* 0x0000000c5c5e7981 */ /* 0x0000a2000c1e1900 */
[----:B------:R-:W-:-:S06]  /*0870*/  UIMAD.WIDE UR4, UR18, 0x4, UR10 ;  /* 0x00000004120478a5 */ /* 0x000fcc000f8e020a */
[----:B0-----:R-:W-:Y:S02]  /*0880*/  MOV R92, UR4 ;  /* 0x00000004005c7c02 */ /* 0x001fe40008000f00 */
        /* <DEDUP_REMOVED lines=17> */
[----:B------:R-:W-:Y:S02]  /*09a0*/  MOV R92, UR7 ;  /* 0x00000007005c7c02 */ /* 0x000fe40008000f00 */
[-C--:B------:R-:W-:Y:S02]  /*09b0*/  LEA.HI.SX32 R116, R116, R113.reuse, 0x1d ;  /* 0x0000007174747211 */ /* 0x080fe400078feaff */
[----:B------:R-:W-:Y:S01]  /*09c0*/  @P1 LEA.HI.SX32 R117, R92, R113, 0x1d ;  /* 0x000000715c751211 */ /* 0x000fe200078feaff */
[----:B------:R-:W-:Y:S06]  /*09d0*/  @!P2 BRA `(.L_x_4216) ;  /* 0x000000080034a947 */ /* 0x000fec0003800000 */
[----:B----4-:R-:W-:-:S04]  /*09e0*/  UISETP.NE.U32.AND UP0, UPT, UR14, URZ, UPT ;  /* 0x000000ff0e00728c */ /* 0x010fc8000bf05070 */
[----:B------:R-:W-:Y:S01]  /*09f0*/  UISETP.NE.AND.EX UP0, UPT, UR15, URZ, UPT, UP0 ;  /* 0x000000ff0f00728c */ /* 0x000fe2000bf05300 */
[----:B------:R-:W-:Y:S10]  /*0a00*/  BRA.U !UP2, `(.L_x_4217) ;  /* 0x000000010a0c7547 */ /* 0x000ff4000b800000 */
[----:B------:R-:W0:Y:S02]  /*0a10*/  LDC.64 R16, c[0x0][0x390] ;  /* 0x0000e400ff107b82 */ /* 0x000e240000000a00 */
[----:B0-----:R-:W-:-:S06]  /*0a20*/  IMAD.WIDE.U32 R16, R117, 0x10, R16 ;  /* 0x0000001075107825 */ /* 0x001fcc00078e0010 */
[----:B------:R-:W5:Y:S02]  /*0a30*/  LDG.E.128 R16, desc[UR12][R16.64] ;  /* 0x0000000c10107981 */ /* 0x000f64000c1e1d00 */
.L_x_4217:
[----:B------:R-:W-:Y:S05]  /*0a40*/  BRA.U !UP0, `(.L_x_4218) ;  /* 0x0000000508347547 */ /* 0x000fea000b800000 */
[----:B------:R-:W0:Y:S02]  /*0a50*/  LDC.64 R12, c[0x0][0x3a0] ;  /* 0x0000e800ff0c7b82 */ /* 0x000e240000000a00 */
[----:B0-----:R-:W-:-:S06]  /*0a60*/  IMAD.WIDE.U32 R12, R116, 0x10, R12 ;  /* 0x00000010740c7825 */ /* 0x001fcc00078e000c */
[----:B------:R-:W2:Y:S01]  /*0a70*/  LDG.E.128 R12, desc[UR12][R12.64] ;  /* 0x0000000c0c0c7981 */ /* 0x000ea2000c1e1d00 */
[----:B------:R-:W-:-:S13]  /*0a80*/  ISETP.LT.AND P0, PT, RZ, UR21, PT ;  /* 0x00000015ff007c0c */ /* 0x000fda000bf01270 */
[----:B------:R-:W0:Y:S01]  /*0a90*/  @P0 LDC R101, c[0x0][0x40c] ;  /* 0x00010300ff650b82 */ /* 0x000e220000000800 */
[C---:B-----5:R-:W-:Y:S02]  /*0aa0*/  @P0 PRMT R94, R16.reuse, 0x7632, R94 ;  /* 0x00007632105e0816 */ /* 0x060fe4000000005e */
[----:B------:R-:W-:Y:S02]  /*0ab0*/  @P0 SHF.L.U32 R92, R16, 0x10, RZ ;  /* 0x00000010105c0819 */ /* 0x000fe400000006ff */
[----:B------:R-:W-:-:S03]  /*0ac0*/  @P0 SHF.L.U32 R94, R94, 0x10, RZ ;  /* 0x000000105e5e0819 */ /* 0x000fc600000006ff */
[----:B------:R-:W1:Y:S08]  /*0ad0*/  @P0 LDC R95, c[0x0][0x40c] ;  /* 0x00010300ff5f0b82 */ /* 0x000e700000000800 */
[----:B------:R-:W3:Y:S08]  /*0ae0*/  @P0 LDC R103, c[0x0][0x40c] ;  /* 0x00010300ff670b82 */ /* 0x000ef00000000800 */
[----:B------:R-:W4:Y:S01]  /*0af0*/  @P0 LDC R93, c[0x0][0x40c] ;  /* 0x00010300ff5d0b82 */ /* 0x000f220000000800 */
[----:B0-----:R-:W-:Y:S01]  /*0b00*/  @P0 FMUL.FTZ R94, R94, R101 ;  /* 0x000000655e5e0220 */ /* 0x001fe20000410000 */
[----:B-1----:R-:W-:-:S06]  /*0b10*/  @P0 FMUL.FTZ R95, R92, R95 ;  /* 0x0000005f5c5f0220 */ /* 0x002fcc0000410000 */
[----:B------:R-:W0:Y:S08]  /*0b20*/  @P0 LDC R115, c[0x0][0x40c] ;  /* 0x00010300ff730b82 */ /* 0x000e300000000800 */
[----:B------:R-:W1:Y:S01]  /*0b30*/  @P0 LDC R92, c[0x0][0x40c] ;  /* 0x00010300ff5c0b82 */ /* 0x000e620000000800 */
[C---:B--2---:R-:W-:Y:S02]  /*0b40*/  @P0 PRMT R98, R12.reuse, 0x7632, R98 ;  /* 0x000076320c620816 */ /* 0x044fe40000000062 */
[----:B------:R-:W-:-:S02]  /*0b50*/  @!P0 PRMT R104, R12, 0x7632, R104 ;  /* 0x000076320c688816 */ /* 0x000fc40000000068 */
[----:B------:R-:W-:Y:S02]  /*0b60*/  @P0 SHF.L.U32 R99, R98, 0x10, RZ ;  /* 0x0000001062630819 */ /* 0x000fe400000006ff */
[----:B------:R-:W-:Y:S02]  /*0b70*/  @P0 SHF.L.U32 R100, R12, 0x10, RZ ;  /* 0x000000100c640819 */ /* 0x000fe400000006ff */
[----:B------:R-:W-:Y:S01]  /*0b80*/  @!P0 SHF.L.U32 R104, R104, 0x10, RZ ;  /* 0x0000001068688819 */ /* 0x000fe200000006ff */
[--C-:B------:R-:W-:Y:S01]  /*0b90*/  @P0 FFMA.FTZ R104, R94, R73, R99.reuse ;  /* 0x000000495e680223 */ /* 0x100fe20000010063 */
[C---:B------:R-:W-:Y:S01]  /*0ba0*/  @P0 SHF.L.U32 R98, R17.reuse, 0x10, RZ ;  /* 0x0000001011620819 */ /* 0x040fe200000006ff */
[----:B------:R-:W2:Y:S01]  /*0bb0*/  @P0 LDC R94, c[0x0][0x40c] ;  /* 0x00010300ff5e0b82 */ /* 0x000ea20000000800 */
[----:B------:R-:W-:Y:S02]  /*0bc0*/  @P0 PRMT R99, R17, 0x7632, R99 ;  /* 0x0000763211630816 */ /* 0x000fe40000000063 */
[----:B------:R-:W-:Y:S01]  /*0bd0*/  @!P0 SHF.L.U32 R105, R12, 0x10, RZ ;  /* 0x000000100c698819 */ /* 0x000fe200000006ff */
[----:B------:R-:W-:Y:S01]  /*0be0*/  @P0 FFMA.FTZ R105, R95, R72, R100 ;  /* 0x000000485f690223 */ /* 0x000fe20000010064 */
[----:B---3--:R-:W-:Y:S01]  /*0bf0*/  @P0 FMUL.FTZ R95, R98, R103 ;  /* 0x00000067625f0220 */ /* 0x008fe20000410000 */
[----:B------:R-:W-:Y:S01]  /*0c00*/  @P0 SHF.L.U32 R98, R99, 0x10, RZ ;  /* 0x0000001063620819 */ /* 0x000fe200000006ff */
[C---:B------:R-:W-:Y:S01]  /*0c10*/  @P0 IMAD.U32 R100, R13.reuse, 0x10000, RZ ;  /* 0x000100000d640824 */ /* 0x040fe200078e00ff */
[----:B------:R-:W-:-:S02]  /*0c20*/  @P0 PRMT R99, R13, 0x7632, R99 ;  /* 0x000076320d630816 */ /* 0x000fc40000000063 */
[----:B------:R-:W-:Y:S01]  /*0c30*/  @!P0 PRMT R102, R13, 0x7632, R102 ;  /* 0x000076320d668816 */ /* 0x000fe20000000066 */
[----:B----4-:R-:W-:Y:S01]  /*0c40*/  @P0 FMUL.FTZ R98, R98, R93 ;  /* 0x0000005d62620220 */ /* 0x010fe20000410000 */
[----:B------:R-:W-:Y:S02]  /*0c50*/  @P0 SHF.L.U32 R99, R99, 0x10, RZ ;  /* 0x0000001063630819 */ /* 0x000fe400000006ff */
[----:B------:R-:W-:Y:S02]  /*0c60*/  @!P0 SHF.L.U32 R102, R102, 0x10, RZ ;  /* 0x0000001066668819 */ /* 0x000fe400000006ff */
[----:B------:R-:W-:Y:S01]  /*0c70*/  @!P0 SHF.L.U32 R103, R13, 0x10, RZ ;  /* 0x000000100d678819 */ /* 0x000fe200000006ff */
[----:B------:R-:W-:Y:S01]  /*0c80*/  @P0 FFMA.FTZ R102, R98, R75, R99 ;  /* 0x0000004b62660223 */ /* 0x000fe20000010063 */
[----:B------:R-:W-:Y:S01]  /*0c90*/  @P0 FFMA.FTZ R103, R95, R74, R100 ;  /* 0x0000004a5f670223 */ /* 0x000fe20000010064 */
[----:B------:R-:W3:Y:S01]  /*0ca0*/  @P0 LDC R99, c[0x0][0x40c] ;  /* 0x00010300ff630b82 */ /* 0x000ee20000000800 */
[----:B------:R-:W-:-:S02]  /*0cb0*/  @P0 SHF.L.U32 R93, R18, 0x10, RZ ;  /* 0x00000010125d0819 */ /* 0x000fc400000006ff */
[----:B------:R-:W-:Y:S02]  /*0cc0*/  @P0 PRMT R95, R18, 0x7632, R95 ;  /* 0x00007632125f0816 */ /* 0x000fe4000000005f */
[C---:B------:R-:W-:Y:S01]  /*0cd0*/  @!P0 SHF.L.U32 R100, R14.reuse, 0x10, RZ ;  /* 0x000000100e648819 */ /* 0x040fe200000006ff */
[----:B-1----:R-:W-:Y:S01]  /*0ce0*/  @P0 FMUL.FTZ R93, R93, R92 ;  /* 0x0000005c5d5d0220 */ /* 0x002fe20000410000 */
[----:B------:R-:W-:Y:S02]  /*0cf0*/  @P0 SHF.L.U32 R95, R95, 0x10, RZ ;  /* 0x000000105f5f0819 */ /* 0x000fe400000006ff */
[C---:B------:R-:W-:Y:S02]  /*0d00*/  @P0 PRMT R92, R14.reuse, 0x7632, R92 ;  /* 0x000076320e5c0816 */ /* 0x040fe4000000005c */
[----:B------:R-:W-:Y:S01]  /*0d10*/  @!P0 PRMT R101, R14, 0x7632, R101 ;  /* 0x000076320e658816 */ /* 0x000fe20000000065 */
[----:B--2---:R-:W-:Y:S01]  /*0d20*/  @P0 FMUL.FTZ R94, R95, R94 ;  /* 0x0000005e5f5e0220 */ /* 0x004fe20000410000 */
[----:B------:R-:W-:-:S02]  /*0d30*/  @P0 SHF.L.U32 R95, R92, 0x10, RZ ;  /* 0x000000105c5f0819 */ /* 0x000fc400000006ff */
[----:B------:R-:W-:Y:S02]  /*0d40*/  @P0 SHF.L.U32 R92, R14, 0x10, RZ ;  /* 0x000000100e5c0819 */ /* 0x000fe400000006ff */
[----:B------:R-:W-:Y:S01]  /*0d50*/  @!P0 SHF.L.U32 R101, R101, 0x10, RZ ;  /* 0x0000001065658819 */ /* 0x000fe200000006ff */
[----:B------:R-:W-:Y:S01]  /*0d60*/  @P0 FFMA.FTZ R101, R94, R69, R95 ;  /* 0x000000455e650223 */ /* 0x000fe2000001005f */
[----:B------:R-:W-:Y:S01]  /*0d70*/  @!P0 SHF.L.U32 R98, R15, 0x10, RZ ;  /* 0x000000100f628819 */ /* 0x000fe200000006ff */
[----:B------:R-:W-:Y:S01]  /*0d80*/  @P0 FFMA.FTZ R100, R93, R68, R92 ;  /* 0x000000445d640223 */ /* 0x000fe2000001005c */
[C---:B------:R-:W-:Y:S02]  /*0d90*/  @P0 PRMT R93, R19.reuse, 0x7632, R93 ;  /* 0x00007632135d0816 */ /* 0x040fe4000000005d */
[----:B------:R-:W-:Y:S02]  /*0da0*/  @P0 SHF.L.U32 R92, R19, 0x10, RZ ;  /* 0x00000010135c0819 */ /* 0x000fe400000006ff */
[----:B------:R-:W-:Y:S01]  /*0db0*/  F2FP.BF16.F32.PACK_AB R114, RZ, R102 ;  /* 0x00000066ff72723e */ /* 0x000fe200000010ff */
[----:B------:R-:W-:Y:S01]  /*0dc0*/  @P0 IMAD.U32 R94, R93, 0x10000, RZ ;  /* 0x000100005d5e0824 */ /* 0x000fe200078e00ff */
[----:B------:R-:W-:Y:S01]  /*0dd0*/  F2FP.BF16.F32.PACK_AB R118, RZ, R101 ;  /* 0x00000065ff76723e */ /* 0x000fe200000010ff */
[----:B---3--:R-:W-:Y:S01]  /*0de0*/  @P0 FMUL.FTZ R93, R92, R99 ;  /* 0x000000635c5d0220 */ /* 0x008fe20000410000 */
[C---:B------:R-:W-:Y:S01]  /*0df0*/  @P0 PRMT R92, R15.reuse, 0x7632, R92 ;  /* 0x000076320f5c0816 */ /* 0x040fe2000000005c */
[----:B0-----:R-:W-:Y:S01]  /*0e00*/  @P0 FMUL.FTZ R94, R94, R115 ;  /* 0x000000735e5e0220 */ /* 0x001fe20000410000 */
[----:B------:R-:W-:-:S02]  /*0e10*/  @!P0 PRMT R99, R15, 0x7632, R99 ;  /* 0x000076320f638816 */ /* 0x000fc40000000063 */
[----:B------:R-:W-:Y:S02]  /*0e20*/  @P0 SHF.L.U32 R95, R92, 0x10, RZ ;  /* 0x000000105c5f0819 */ /* 0x000fe400000006ff */
[----:B------:R-:W-:Y:S02]  /*0e30*/  @P0 SHF.L.U32 R92, R15, 0x10, RZ ;  /* 0x000000100f5c0819 */ /* 0x000fe400000006ff */
[----:B------:R-:W-:Y:S01]  /*0e40*/  @!P0 SHF.L.U32 R99, R99, 0x10, RZ ;  /* 0x0000001063638819 */ /* 0x000fe200000006ff */
[----:B------:R-:W-:Y:S01]  /*0e50*/  @P0 FFMA.FTZ R99, R94, R71, R95 ;  /* 0x000000475e630223 */ /* 0x000fe2000001005f */
[----:B------:R-:W-:Y:S01]  /*0e60*/  F2FP.BF16.F32.PACK_AB R94, RZ, R103 ;  /* 0x00000067ff5e723e */ /* 0x000fe200000010ff */
[----:B------:R-:W-:Y:S01]  /*0e70*/  @P0 FFMA.FTZ R98, R93, R70, R92 ;  /* 0x000000465d620223 */ /* 0x000fe2000001005c */
[----:B------:R-:W-:Y:S02]  /*0e80*/  F2FP.BF16.F32.PACK_AB R92, RZ, R105 ;  /* 0x00000069ff5c723e */ /* 0x000fe400000010ff */
[----:B------:R-:W-:-:S02]  /*0e90*/  F2FP.BF16.F32.PACK_AB R93, RZ, R104 ;  /* 0x00000068ff5d723e */ /* 0x000fc400000010ff */
        /* <DEDUP_REMOVED lines=8> */
.L_x_4218:
[----:B------:R-:W0:Y:S01]  /*0f20*/  @UP2 LDCU UR4, c[0x0][0x40c] ;  /* 0x00008180ff0427ac */ /* 0x000e220008000800 */
[----:B-----5:R-:W-:Y:S02]  /*0f30*/  @P1 SHF.L.U32 R92, R16, 0x10, RZ ;  /* 0x00000010105c1819 */ /* 0x020fe400000006ff */
[----:B------:R-:W-:Y:S02]  /*0f40*/  CS2R R104, SRZ ;  /* 0x0000000000687805 */ /* 0x000fe4000001ff00 */
[----:B------:R-:W-:Y:S01]  /*0f50*/  @P1 SHF.L.U32 R94, R17, 0x10, RZ ;  /* 0x00000010115e1819 */ /* 0x000fe200000006ff */
[----:B------:R-:W1:Y:S01]  /*0f60*/  @UP2 LDCU UR7, c[0x0][0x40c] ;  /* 0x00008180ff0727ac */ /* 0x000e620008000800 */
[----:B------:R-:W-:Y:S02]  /*0f70*/  CS2R R102, SRZ ;  /* 0x0000000000667805 */ /* 0x000fe4000001ff00 */
[----:B------:R-:W-:Y:S02]  /*0f80*/  CS2R R100, SRZ ;  /* 0x0000000000647805 */ /* 0x000fe4000001ff00 */
[----:B------:R-:W-:Y:S01]  /*0f90*/  CS2R R98, SRZ ;  /* 0x0000000000627805 */ /* 0x000fe2000001ff00 */
[----:B------:R-:W2:Y:S01]  /*0fa0*/  @UP2 LDCU UR24, c[0x0][0x40c] ;  /* 0x00008180ff1827ac */ /* 0x000ea20008000800 */
[----:B------:R-:W3:Y:S01]  /*0fb0*/  @UP2 LDCU UR5, c[0x0][0x40c] ;  /* 0x00008180ff0527ac */ /* 0x000ee20008000800 */
[----:B------:R-:W4:Y:S01]  /*0fc0*/  @UP2 LDCU UR25, c[0x0][0x40c] ;  /* 0x00008180ff1927ac */ /* 0x000f220008000800 */
[----:B0-----:R-:W-:Y:S01]  /*0fd0*/  @P1 FMUL.FTZ R93, R92, UR4 ;  /* 0x000000045c5d1c20 */ /* 0x001fe20008410000 */
[----:B------:R-:W-:Y:S01]  /*0fe0*/  @P1 PRMT R92, R16, 0x7632, R92 ;  /* 0x00007632105c1816 */ /* 0x000fe2000000005c */
[----:B------:R-:W0:Y:S02]  /*0ff0*/  @UP2 LDCU UR23, c[0x0][0x40c] ;  /* 0x00008180ff1727ac */ /* 0x000e240008000800 */
[----:B------:R-:W-:Y:S01]  /*1000*/  @P1 FMUL.FTZ R105, R93, R72 ;  /* 0x000000485d691220 */ /* 0x000fe20000410000 */
[----:B------:R-:W-:Y:S01]  /*1010*/  @P1 SHF.L.U32 R93, R18, 0x10, RZ ;  /* 0x00000010125d1819 */ /* 0x000fe200000006ff */
[----:B-1----:R-:W-:Y:S01]  /*1020*/  @P1 FMUL.FTZ R95, R94, UR7 ;  /* 0x000000075e5f1c20 */ /* 0x002fe20008410000 */
[----:B------:R-:W-:Y:S01]  /*1030*/  @P1 SHF.L.U32 R92, R92, 0x10, RZ ;  /* 0x000000105c5c1819 */ /* 0x000fe200000006ff */
[----:B------:R-:W1:Y:S01]  /*1040*/  @UP2 LDCU UR4, c[0x0][0x40c] ;  /* 0x00008180ff0427ac */ /* 0x000e620008000800 */
[----:B------:R-:W-:Y:S01]  /*1050*/  @P1 SHF.L.U32 R94, R19, 0x10, RZ ;  /* 0x00000010135e1819 */ /* 0x000fe200000006ff */
[----:B--2---:R-:W-:Y:S01]  /*1060*/  @P1 FMUL.FTZ R93, R93, UR24 ;  /* 0x000000185d5d1c20 */ /* 0x004fe20008410000 */
[----:B------:R-:W-:Y:S01]  /*1070*/  @P1 FMUL.FTZ R103, R95, R74 ;  /* 0x0000004a5f671220 */ /* 0x000fe20000410000 */
[----:B------:R-:W2:Y:S01]  /*1080*/  @UP2 LDCU UR7, c[0x0][0x40c] ;  /* 0x00008180ff0727ac */ /* 0x000ea20008000800 */
[----:B---3--:R-:W-:Y:S01]  /*1090*/  @P1 FMUL.FTZ R92, R92, UR5 ;  /* 0x000000055c5c1c20 */ /* 0x008fe20008410000 */
[----:B------:R-:W-:Y:S01]  /*10a0*/  @P1 FMUL.FTZ R100, R93, R68 ;  /* 0x000000445d641220 */ /* 0x000fe20000410000 */
[----:B------:R-:W-:Y:S01]  /*10b0*/  @P1 PRMT R93, R17, 0x7632, R93 ;  /* 0x00007632115d1816 */ /* 0x000fe2000000005d */
[----:B----4-:R-:W-:Y:S01]  /*10c0*/  @P1 FMUL.FTZ R95, R94, UR25 ;  /* 0x000000195e5f1c20 */ /* 0x010fe20008410000 */
[----:B------:R-:W-:Y:S01]  /*10d0*/  @P1 FMUL.FTZ R104, R92, R73 ;  /* 0x000000495c681220 */ /* 0x000fe20000410000 */
[----:B------:R-:W-:-:S02]  /*10e0*/  @P1 PRMT R94, R18, 0x7632, R94 ;  /* 0x00007632125e1816 */ /* 0x000fc4000000005e */
[----:B------:R-:W-:Y:S01]  /*10f0*/  @P1 PRMT R92, R19, 0x7632, R92 ;  /* 0x00007632135c1816 */ /* 0x000fe2000000005c */
[----:B------:R-:W-:Y:S01]  /*1100*/  @P1 FMUL.FTZ R98, R95, R70 ;  /* 0x000000465f621220 */ /* 0x000fe20000410000 */
[----:B------:R-:W-:Y:S01]  /*1110*/  @P1 SHF.L.U32 R93, R93, 0x10, RZ ;  /* 0x000000105d5d1819 */ /* 0x000fe200000006ff */
[----:B------:R-:W-:Y:S01]  /*1120*/  @P1 IMAD.U32 R94, R94, 0x10000, RZ ;  /* 0x000100005e5e1824 */ /* 0x000fe200078e00ff */
[----:B------:R-:W-:Y:S02]  /*1130*/  @P1 SHF.L.U32 R95, R92, 0x10, RZ ;  /* 0x000000105c5f1819 */ /* 0x000fe400000006ff */
[----:B------:R-:W-:Y:S01]  /*1140*/  F2FP.BF16.F32.PACK_AB R115, RZ, R100 ;  /* 0x00000064ff73723e */ /* 0x000fe200000010ff */
[----:B0-----:R-:W-:Y:S01]  /*1150*/  @P1 FMUL.FTZ R92, R93, UR23 ;  /* 0x000000175d5c1c20 */ /* 0x001fe20008410000 */
[----:B-1----:R-:W-:Y:S01]  /*1160*/  @P1 FMUL.FTZ R94, R94, UR4 ;  /* 0x000000045e5e1c20 */ /* 0x002fe20008410000 */
[----:B------:R-:W-:Y:S01]  /*1170*/  F2FP.BF16.F32.PACK_AB R93, RZ, R104 ;  /* 0x00000068ff5d723e */ /* 0x000fe200000010ff */
[----:B--2---:R-:W-:Y:S01]  /*1180*/  @P1 FMUL.FTZ R114, R95, UR7 ;  /* 0x000000075f721c20 */ /* 0x004fe20008410000 */
[----:B------:R-:W-:Y:S01]  /*1190*/  @P1 FMUL.FTZ R102, R92, R75 ;  /* 0x0000004b5c661220 */ /* 0x000fe20000410000 */
[----:B------:R-:W-:Y:S01]  /*11a0*/  @P1 FMUL.FTZ R101, R94, R69 ;  /* 0x000000455e651220 */ /* 0x000fe20000410000 */
[----:B------:R-:W-:Y:S01]  /*11b0*/  F2FP.BF16.F32.PACK_AB R92, RZ, R105 ;  /* 0x00000069ff5c723e */ /* 0x000fe200000010ff */
[----:B------:R-:W-:Y:S01]  /*11c0*/  @P1 FMUL.FTZ R99, R114, R71 ;  /* 0x0000004772631220 */ /* 0x000fe20000410000 */
        /* <DEDUP_REMOVED lines=8> */
[----:B------:R-:W-:-:S07]  /*1250*/  PRMT R94, R115, 0x5410, R118 ;  /* 0x00005410735e7816 */ /* 0x000fce0000000076 */
.L_x_4219:
[----:B------:R-:W0:Y:S01]  /*1260*/  LDC.64 R114, c[0x0][0x3a8] ;  /* 0x0000ea00ff727b82 */ /* 0x000e220000000a00 */
[----:B------:R-:W-:Y:S01]  /*1270*/  IADD3 R117, PT, PT, R117, 0x80, RZ ;  /* 0x0000008075757810 */ /* 0x000fe20007ffe0ff */
[C---:B0-----:R-:W-:Y:S01]  /*1280*/  IMAD.WIDE.U32 R114, R116.reuse, 0x10, R114 ;  /* 0x0000001074727825 */ /* 0x041fe200078e0072 */
[----:B------:R-:W-:-:S04]  /*1290*/  IADD3 R116, PT, PT, R116, 0x80, RZ ;  /* 0x0000008074747810 */ /* 0x000fc80007ffe0ff */
[----:B------:R0:W-:Y:S03]  /*12a0*/  STG.E.128 desc[UR12][R114.64], R92 ;  /* 0x0000005c72007986 */ /* 0x0001e6000c101d0c */
.L_x_4216:
[----:B----4-:R-:W-:Y:S05]  /*12b0*/  BSYNC.RECONVERGENT B0 ;  /* 0x0000000000007941 */ /* 0x010fea0003800200 */
.L_x_4215:
[----:B------:R-:W-:Y:S01]  /*12c0*/  ISETP.GE.U32.AND P3, PT, R112, 0x100, PT ;  /* 0x000001007000780c */ /* 0x000fe20003f66070 */
[----:B------:R-:W-:-:S12]  /*12d0*/  BSSY.RECONVERGENT B0, `(.L_x_4220) ;  /* 0x0000086000007945 */ /* 0x000fd80003800200 */
[----:B------:R-:W-:Y:S05]  /*12e0*/  @!P3 BRA `(.L_x_4221) ;  /* 0x000000080010b947 */ /* 0x000fea0003800000 */
[----:B------:R-:W-:Y:S01]  /*12f0*/  ISETP.NE.U32.AND P0, PT, RZ, UR14, PT ;  /* 0x0000000eff007c0c */ /* 0x000fe2000bf05070 */
[----:B------:R-:W1:Y:S01]  /*1300*/  @UP2 LDCU.64 UR4, c[0x0][0x390] ;  /* 0x00007200ff0427ac */ /* 0x000e620008000a00 */
[----:B------:R-:W-:Y:S02]  /*1310*/  HFMA2 R8, -RZ, RZ, 0, 9.5367431640625e-07 ;  /* 0x00000010ff087431 */ /* 0x000fe400000001ff */
[----:B------:R-:W-:-:S13]  /*1320*/  ISETP.NE.AND.EX P0, PT, RZ, UR15, PT, P0 ;  /* 0x0000000fff007c0c */ /* 0x000fda000bf05300 */
[----:B------:R-:W2:Y:S01]  /*1330*/  @P0 LDC.64 R6, c[0x0][0x3a0] ;  /* 0x0000e800ff060b82 */ /* 0x000ea20000000a00 */
[----:B-1----:R-:W-:-:S05]  /*1340*/  @P1 IMAD.WIDE.U32 R8, R117, R8, UR4 ;  /* 0x0000000475081e25 */ /* 0x002fca000f8e0008 */
[----:B------:R1:W5:Y:S01]  /*1350*/  @P1 LDG.E.128 R16, desc[UR12][R8.64] ;  /* 0x0000000c08101981 */ /* 0x000362000c1e1d00 */
[----:B--2---:R-:W-:-:S05]  /*1360*/  @P0 IMAD.WIDE.U32 R6, R116, 0x10, R6 ;  /* 0x0000001074060825 */ /* 0x004fca00078e0006 */
[----:B------:R1:W5:Y:S01]  /*1370*/  @P0 LDG.E.128 R12, desc[UR12][R6.64] ;  /* 0x0000000c060c0981 */ /* 0x000362000c1e1d00 */
[----:B------:R-:W-:Y:S05]  /*1380*/  @!P0 BRA `(.L_x_4222) ;  /* 0x0000000000f88947 */ /* 0x000fea0003800000 */
[----:B------:R-:W-:Y:S02]  /*1390*/  ISETP.LT.AND P0, PT, RZ, UR21, PT ;  /* 0x00000015ff007c0c */ /* 0x000fe4000bf01270 */
[----:B-1---5:R-:W-:Y:S02]  /*13a0*/  PRMT R6, R12, 0x7632, R6 ;  /* 0x000076320c067816 */ /* 0x022fe40000000006 */
[----:B------:R-:W-:Y:S02]  /*13b0*/  SHF.L.U32 R96, R13, 0x10, RZ ;  /* 0x000000100d607819 */ /* 0x000fe400000006ff */
[----:B------:R-:W-:-:S07]  /*13c0*/  SHF.L.U32 R97, R6, 0x10, RZ ;  /* 0x0000001006617819 */ /* 0x000fce00000006ff */
[----:B------:R-:W1:Y:S01]  /*13d0*/  @P0 LDC R8, c[0x0][0x40c] ;  /* 0x00010300ff080b82 */ /* 0x000e620000000800 */
[----:B------:R-:W-:Y:S02]  /*13e0*/  @P0 PRMT R7, R16, 0x7632, R7 ;  /* 0x0000763210070816 */ /* 0x000fe40000000007 */
[----:B0-----:R-:W-:Y:S02]  /*13f0*/  @P0 SHF.L.U32 R95, R19, 0x10, RZ ;  /* 0x00000010135f0819 */ /* 0x001fe400000006ff */
[----:B------:R-:W-:-:S03]  /*1400*/  @P0 SHF.L.U32 R7, R7, 0x10, RZ ;  /* 0x0000001007070819 */ /* 0x000fc600000006ff */
[----:B------:R-:W0:Y:S08]  /*1410*/  @P0 LDC R10, c[0x0][0x40c] ;  /* 0x00010300ff0a0b82 */ /* 0x000e300000000800 */
[----:B------:R-:W2:Y:S08]  /*1420*/  @P0 LDC R93, c[0x0][0x40c] ;  /* 0x00010300ff5d0b82 */ /* 0x000eb00000000800 */
[----:B------:R-:W3:Y:S01]  /*1430*/  @P0 LDC R92, c[0x0][0x40c] ;  /* 0x00010300ff5c0b82 */ /* 0x000ee20000000800 */
[----:B-1----:R-:W-:Y:S01]  /*1440*/  @P0 FMUL.FTZ R6, R7, R8 ;  /* 0x0000000807060220 */ /* 0x002fe20000410000 */
[----:B------:R-:W-:-:S02]  /*1450*/  @P0 SHF.L.U32 R7, R17, 0x10, RZ ;  /* 0x0000001011070819 */ /* 0x000fc400000006ff */
[----:B------:R-:W-:Y:S01]  /*1460*/  @P0 PRMT R8, R17, 0x7632, R8 ;  /* 0x0000763211080816 */ /* 0x000fe20000000008 */
[----:B------:R-:W-:Y:S01]  /*1470*/  @P0 FFMA.FTZ R97, R6, R49, R97 ;  /* 0x0000003106610223 */ /* 0x000fe20000010061 */
[----:B------:R-:W-:Y:S01]  /*1480*/  PRMT R6, R13, 0x7632, R6 ;  /* 0x000076320d067816 */ /* 0x000fe20000000006 */
[----:B0-----:R-:W-:Y:S01]  /*1490*/  @P0 FMUL.FTZ R9, R7, R10 ;  /* 0x0000000a07090220 */ /* 0x001fe20000410000 */
[----:B------:R-:W-:Y:S01]  /*14a0*/  @P0 SHF.L.U32 R8, R8, 0x10, RZ ;  /* 0x0000001008080819 */ /* 0x000fe200000006ff */
[----:B------:R-:W0:Y:S01]  /*14b0*/  @P0 LDC R7, c[0x0][0x40c] ;  /* 0x00010300ff070b82 */ /* 0x000e220000000800 */
[----:B------:R-:W-:Y:S01]  /*14c0*/  SHF.L.U32 R11, R6, 0x10, RZ ;  /* 0x00000010060b7819 */ /* 0x000fe200000006ff */
[----:B------:R-:W-:Y:S01]  /*14d0*/  @P0 FFMA.FTZ R96, R9, R50, R96 ;  /* 0x0000003209600223 */ /* 0x000fe20000010060 */
[----:B------:R-:W-:Y:S01]  /*14e0*/  @P0 SHF.L.U32 R9, R18, 0x10, RZ ;  /* 0x0000001012090819 */ /* 0x000fe200000006ff */
[----:B------:R-:W-:Y:S01]  /*14f0*/  IMAD.U32 R10, R14, 0x10000, RZ ;  /* 0x000100000e0a7824 */ /* 0x000fe200078e00ff */
[----:B------:R-:W-:Y:S01]  /*1500*/  F2FP.BF16.F32.PACK_AB R114, RZ, R97 ;  /* 0x00000061ff72723e */ /* 0x000fe200000010ff */
[----:B--2---:R-:W-:-:S02]  /*1510*/  @P0 FMUL.FTZ R8, R8, R93 ;  /* 0x0000005d08080220 */ /* 0x004fc40000410000 */
[----:B------:R-:W1:Y:S02]  /*1520*/  @P0 LDC R6, c[0x0][0x40c] ;  /* 0x00010300ff060b82 */ /* 0x000e640000000800 */
[----:B------:R-:W-:Y:S01]  /*1530*/  @P0 FFMA.FTZ R11, R8, R51, R11 ;  /* 0x00000033080b0223 */ /* 0x000fe2000001000b */
[----:B------:R-:W-:Y:S01]  /*1540*/  @P0 PRMT R8, R18, 0x7632, R8 ;  /* 0x0000763212080816 */ /* 0x000fe20000000008 */
[----:B---3--:R-:W-:-:S03]  /*1550*/  @P0 FMUL.FTZ R9, R9, R92 ;  /* 0x0000005c09090220 */ /* 0x008fc60000410000 */
[----:B------:R-:W-:Y:S01]  /*1560*/  @P0 SHF.L.U32 R94, R8, 0x10, RZ ;  /* 0x00000010085e0819 */ /* 0x000fe200000006ff */
[----:B------:R-:W2:Y:S01]  /*1570*/  @P0 LDC R92, c[0x0][0x40c] ;  /* 0x00010300ff5c0b82 */ /* 0x000ea20000000800 */
[----:B------:R-:W-:Y:S01]  /*1580*/  PRMT R8, R14, 0x7632, R8 ;  /* 0x000076320e087816 */ /* 0x000fe20000000008 */
[----:B------:R-:W-:-:S03]  /*1590*/  @P0 FFMA.FTZ R10, R9, R44, R10 ;  /* 0x0000002c090a0223 */ /* 0x000fc6000001000a */
[----:B------:R-:W-:Y:S02]  /*15a0*/  SHF.L.U32 R9, R8, 0x10, RZ ;  /* 0x0000001008097819 */ /* 0x000fe400000006ff */
[----:B------:R-:W-:Y:S01]  /*15b0*/  SHF.L.U32 R8, R15, 0x10, RZ ;  /* 0x000000100f087819 */ /* 0x000fe200000006ff */
[----:B------:R-:W3:Y:S01]  /*15c0*/  @P0 LDC R93, c[0x0][0x40c] ;  /* 0x00010300ff5d0b82 */ /* 0x000ee20000000800 */
[----:B0-----:R-:W-:Y:S01]  /*15d0*/  @P0 FMUL.FTZ R94, R94, R7 ;  /* 0x000000075e5e0220 */ /* 0x001fe20000410000 */
[----:B------:R-:W-:Y:S02]  /*15e0*/  @P0 PRMT R7, R19, 0x7632, R7 ;  /* 0x0000763213070816 */ /* 0x000fe40000000007 */
[----:B------:R-:W-:Y:S01]  /*15f0*/  F2FP.BF16.F32.PACK_AB R115, RZ, R10 ;  /* 0x0000000aff73723e */ /* 0x000fe200000010ff */
[----:B------:R-:W-:Y:S01]  /*1600*/  @P0 FFMA.FTZ R9, R94, R45, R9 ;  /* 0x0000002d5e090223 */ /* 0x000fe20000010009 */
[----:B------:R-:W-:Y:S01]  /*1610*/  @P0 SHF.L.U32 R94, R7, 0x10, RZ ;  /* 0x00000010075e0819 */ /* 0x000fe200000006ff */
[----:B-1----:R-:W-:Y:S01]  /*1620*/  @P0 FMUL.FTZ R95, R95, R6 ;  /* 0x000000065f5f0220 */ /* 0x002fe20000410000 */
[----:B------:R-:W-:-:S02]  /*1630*/  PRMT R6, R15, 0x7632, R6 ;  /* 0x000076320f067816 */ /* 0x000fc40000000006 */
[----:B------:R-:W-:Y:S01]  /*1640*/  SHF.L.U32 R7, R12, 0x10, RZ ;  /* 0x000000100c077819 */ /* 0x000fe200000006ff */
[----:B------:R-:W-:Y:S01]  /*1650*/  @P0 FFMA.FTZ R8, R95, R46, R8 ;  /* 0x0000002e5f080223 */ /* 0x000fe20000010008 */
[----:B------:R-:W-:Y:S02]  /*1660*/  @P0 SHF.L.U32 R95, R16, 0x10, RZ ;  /* 0x00000010105f0819 */ /* 0x000fe400000006ff */
[----:B------:R-:W-:Y:S02]  /*1670*/  SHF.L.U32 R6, R6, 0x10, RZ ;  /* 0x0000001006067819 */ /* 0x000fe400000006ff */
[----:B------:R-:W-:Y:S01]  /*1680*/  F2FP.BF16.F32.PACK_AB R118, RZ, R9 ;  /* 0x00000009ff76723e */ /* 0x000fe200000010ff */
[----:B--2---:R-:W-:Y:S01]  /*1690*/  @P0 FMUL.FTZ R92, R95, R92 ;  /* 0x0000005c5f5c0220 */ /* 0x004fe20000410000 */
[----:B------:R-:W-:-:S03]  /*16a0*/  F2FP.BF16.F32.PACK_AB R119, RZ, R8 ;  /* 0x00000008ff77723e */ /* 0x000fc600000010ff */
[----:B------:R-:W-:Y:S01]  /*16b0*/  @P0 FFMA.FTZ R7, R92, R48, R7 ;  /* 0x000000305c070223 */ /* 0x000fe20000010007 */
[----:B---3--:R-:W-:Y:S01]  /*16c0*/  @P0 FMUL.FTZ R93, R94, R93 ;  /* 0x0000005d5e5d0220 */ /* 0x008fe20000410000 */
[----:B------:R-:W-:-:S03]  /*16d0*/  F2FP.BF16.F32.PACK_AB R94, RZ, R11 ;  /* 0x0000000bff5e723e */ /* 0x000fc600000010ff */
[----:B------:R-:W-:Y:S01]  /*16e0*/  F2FP.BF16.F32.PACK_AB R92, RZ, R7 ;  /* 0x00000007ff5c723e */ /* 0x000fe200000010ff */
[----:B------:R-:W-:Y:S01]  /*16f0*/  @P0 FFMA.FTZ R6, R93, R47, R6 ;  /* 0x0000002f5d060223 */ /* 0x000fe20000010006 */
[----:B------:R-:W-:Y:S02]  /*1700*/  F2FP.BF16.F32.PACK_AB R93, RZ, R96 ;  /* 0x00000060ff5d723e */ /* 0x000fe400000010ff */
[----:B------:R-:W-:Y:S02]  /*1710*/  PRMT R92, R92, 0x5410, R114 ;  /* 0x000054105c5c7816 */ /* 0x000fe40000000072 */
[----:B------:R-:W-:Y:S02]  /*1720*/  F2FP.BF16.F32.PACK_AB R95, RZ, R6 ;  /* 0x00000006ff5f723e */ /* 0x000fe400000010ff */
[----:B------:R-:W-:Y:S02]  /*1730*/  PRMT R93, R93, 0x5410, R94 ;  /* 0x000054105d5d7816 */ /* 0x000fe4000000005e */
[----:B------:R-:W-:-:S02]  /*1740*/  PRMT R94, R115, 0x5410, R118 ;  /* 0x00005410735e7816 */ /* 0x000fc40000000076 */
[----:B------:R-:W-:Y:S01]  /*1750*/  PRMT R95, R119, 0x5410, R95 ;  /* 0x00005410775f7816 */ /* 0x000fe2000000005f */
[----:B------:R-:W-:Y:S06]  /*1760*/  BRA `(.L_x_4223) ;  /* 0x0000000000dc7947 */ /* 0x000fec0003800000 */
.L_x_4222:
[----:B------:R-:W2:Y:S01]  /*1770*/  @UP2 LDCU UR7, c[0x0][0x40c] ;  /* 0x00008180ff0727ac */ /* 0x000ea20008000800 */
[----:B-1---5:R-:W-:Y:S01]  /*1780*/  @P1 IMAD.U32 R8, R17, 0x10000, RZ ;  /* 0x0001000011081824 */ /* 0x022fe200078e00ff */
[----:B------:R-:W-:Y:S02]  /*1790*/  @P1 SHF.L.U32 R6, R16, 0x10, RZ ;  /* 0x0000001010061819 */ /* 0x000fe400000006ff */
[----:B------:R-:W-:Y:S01]  /*17a0*/  CS2R R96, SRZ ;  /* 0x0000000000607805 */ /* 0x000fe2000001ff00 */
[----:B------:R-:W1:Y:S01]  /*17b0*/  @UP2 LDCU UR4, c[0x0][0x40c] ;  /* 0x00008180ff0427ac */ /* 0x000e620008000800 */
[----:B------:R-:W-:Y:S02]  /*17c0*/  MOV R7, RZ ;  /* 0x000000ff00077202 */ /* 0x000fe40000000f00 */
[----:B------:R-:W-:Y:S01]  /*17d0*/  MOV R10, RZ ;  /* 0x000000ff000a7202 */ /* 0x000fe20000000f00 */
[----:B------:R-:W3:Y:S01]  /*17e0*/  @UP2 LDCU UR24, c[0x0][0x40c] ;  /* 0x00008180ff1827ac */ /* 0x000ee20008000800 */
[----:B0-----:R-:W-:Y:S01]  /*17f0*/  @P1 PRMT R92, R19, 0x7632, R92 ;  /* 0x00007632135c1816 */ /* 0x001fe2000000005c */
[----:B------:R-:W0:Y:S03]  /*1800*/  @UP2 LDCU UR25, c[0x0][0x40c] ;  /* 0x00008180ff1927ac */ /* 0x000e260008000800 */
[----:B------:R-:W-:Y:S01]  /*1810*/  @P1 SHF.L.U32 R95, R92, 0x10, RZ ;  /* 0x000000105c5f1819 */ /* 0x000fe200000006ff */
[----:B------:R-:W4:Y:S01]  /*1820*/  @UP2 LDCU UR5, c[0x0][0x40c] ;  /* 0x00008180ff0527ac */ /* 0x000f220008000800 */
[----:B--2---:R-:W-:Y:S01]  /*1830*/  @P1 FMUL.FTZ R11, R8, UR7 ;  /* 0x00000007080b1c20 */ /* 0x004fe20008410000 */
[----:B------:R-:W-:Y:S01]  /*1840*/  @P1 SHF.L.U32 R8, R18, 0x10, RZ ;  /* 0x0000001012081819 */ /* 0x000fe200000006ff */
[----:B------:R-:W2:Y:S01]  /*1850*/  @UP2 LDCU UR23, c[0x0][0x40c] ;  /* 0x00008180ff1727ac */ /* 0x000ea20008000800 */
[----:B-1----:R-:W-:Y:S01]  /*1860*/  @P1 FMUL.FTZ R9, R6, UR4 ;  /* 0x0000000406091c20 */ /* 0x002fe20008410000 */
[----:B------:R-:W-:Y:S01]  /*1870*/  @P1 FMUL.FTZ R96, R11, R50 ;  /* 0x000000320b601220 */ /* 0x000fe20000410000 */
[----:B------:R-:W-:Y:S01]  /*1880*/  @P1 PRMT R6, R16, 0x7632, R6 ;  /* 0x0000763210061816 */ /* 0x000fe20000000006 */
[----:B------:R-:W1:Y:S01]  /*1890*/  @UP2 LDCU UR4, c[0x0][0x40c] ;  /* 0x00008180ff0427ac */ /* 0x000e620008000800 */
[----:B------:R-:W-:Y:S01]  /*18a0*/  @P1 SHF.L.U32 R11, R19, 0x10, RZ ;  /* 0x00000010130b1819 */ /* 0x000fe200000006ff */
[----:B------:R-:W-:Y:S01]  /*18b0*/  @P1 FMUL.FTZ R7, R9, R48 ;  /* 0x0000003009071220 */ /* 0x000fe20000410000 */
[----:B------:R-:W-:Y:S01]  /*18c0*/  @P1 SHF.L.U32 R6, R6, 0x10, RZ ;  /* 0x0000001006061819 */ /* 0x000fe200000006ff */
[----:B------:R-:W1:Y:S01]  /*18d0*/  @UP2 LDCU UR7, c[0x0][0x40c] ;  /* 0x00008180ff0727ac */ /* 0x000e620008000800 */
[----:B---3--:R-:W-:Y:S01]  /*18e0*/  @P1 FMUL.FTZ R9, R8, UR24 ;  /* 0x0000001808091c20 */ /* 0x008fe20008410000 */
[----:B0-----:R-:W-:Y:S01]  /*18f0*/  @P1 FMUL.FTZ R11, R11, UR25 ;  /* 0x000000190b0b1c20 */ /* 0x001fe20008410000 */
[----:B------:R-:W-:-:S02]  /*1900*/  MOV R8, RZ ;  /* 0x000000ff00087202 */ /* 0x000fc40000000f00 */
[----:B------:R-:W-:Y:S01]  /*1910*/  @P1 FMUL.FTZ R10, R9, R44 ;  /* 0x0000002c090a1220 */ /* 0x000fe20000410000 */
[----:B----4-:R-:W-:Y:S01]  /*1920*/  @P1 FMUL.FTZ R6, R6, UR5 ;  /* 0x0000000506061c20 */ /* 0x010fe20008410000 */
[----:B------:R-:W-:Y:S01]  /*1930*/  @P1 FMUL.FTZ R8, R11, R46 ;  /* 0x0000002e0b081220 */ /* 0x000fe20000410000 */
[----:B------:R-:W-:Y:S02]  /*1940*/  @P1 PRMT R9, R17, 0x7632, R9 ;  /* 0x0000763211091816 */ /* 0x000fe40000000009 */
[----:B------:R-:W-:Y:S01]  /*1950*/  @P1 PRMT R11, R18, 0x7632, R11 ;  /* 0x00007632120b1816 */ /* 0x000fe2000000000b */
[----:B------:R-:W-:Y:S01]  /*1960*/  @P1 FMUL.FTZ R97, R6, R49 ;  /* 0x0000003106611220 */ /* 0x000fe20000410000 */
[----:B------:R-:W-:Y:S01]  /*1970*/  @P1 SHF.L.U32 R6, R9, 0x10, RZ ;  /* 0x0000001009061819 */ /* 0x000fe200000006ff */
[----:B------:R-:W-:Y:S01]  /*1980*/  IMAD.MOV.U32 R9, RZ, RZ, RZ ;  /* 0x000000ffff097224 */ /* 0x000fe200078e00ff */
[----:B------:R-:W-:Y:S02]  /*1990*/  @P1 SHF.L.U32 R93, R11, 0x10, RZ ;  /* 0x000000100b5d1819 */ /* 0x000fe400000006ff */
[----:B------:R-:W-:Y:S01]  /*19a0*/  MOV R11, RZ ;  /* 0x000000ff000b7202 */ /* 0x000fe20000000f00 */
[----:B--2---:R-:W-:Y:S01]  /*19b0*/  @P1 FMUL.FTZ R92, R6, UR23 ;  /* 0x00000017065c1c20 */ /* 0x004fe20008410000 */
[----:B-1----:R-:W-:Y:S01]  /*19c0*/  @P1 FMUL.FTZ R114, R95, UR7 ;  /* 0x000000075f721c20 */ /* 0x002fe20008410000 */
[----:B------:R-:W-:Y:S01]  /*19d0*/  @P1 FMUL.FTZ R94, R93, UR4 ;  /* 0x000000045d5e1c20 */ /* 0x000fe20008410000 */
[----:B------:R-:W-:Y:S01]  /*19e0*/  MOV R6, RZ ;  /* 0x000000ff00067202 */ /* 0x000fe20000000f00 */
        /* <DEDUP_REMOVED lines=15> */
.L_x_4223:
[----:B------:R-:W0:Y:S01]  /*1ae0*/  LDC.64 R114, c[0x0][0x3a8] ;  /* 0x0000ea00ff727b82 */ /* 0x000e220000000a00 */
[----:B------:R-:W-:Y:S01]  /*1af0*/  IADD3 R117, PT, PT, R117, 0x80, RZ ;  /* 0x0000008075757810 */ /* 0x000fe20007ffe0ff */
[C---:B0-----:R-:W-:Y:S01]  /*1b00*/  IMAD.WIDE.U32 R114, R116.reuse, 0x10, R114 ;  /* 0x0000001074727825 */ /* 0x041fe200078e0072 */
[----:B------:R-:W-:-:S04]  /*1b10*/  IADD3 R116, PT, PT, R116, 0x80, RZ ;  /* 0x0000008074747810 */ /* 0x000fc80007ffe0ff */
[----:B------:R1:W-:Y:S03]  /*1b20*/  STG.E.128 desc[UR12][R114.64], R92 ;  /* 0x0000005c72007986 */ /* 0x0003e6000c101d0c */
.L_x_4221:
[----:B------:R-:W-:Y:S05]  /*1b30*/  BSYNC.RECONVERGENT B0 ;  /* 0x0000000000007941 */ /* 0x000fea0003800200 */
.L_x_4220:
[----:B------:R-:W-:Y:S01]  /*1b40*/  ISETP.GE.U32.AND P4, PT, R112, 0x180, PT ;  /* 0x000001807000780c */ /* 0x000fe20003f86070 */
[----:B------:R-:W-:-:S12]  /*1b50*/  BSSY.RECONVERGENT B0, `(.L_x_4224) ;  /* 0x0000087000007945 */ /* 0x000fd80003800200 */
[----:B------:R-:W-:Y:S05]  /*1b60*/  @!P4 BRA `(.L_x_4225) ;  /* 0x000000080014c947 */ /* 0x000fea0003800000 */
[----:B------:R-:W-:Y:S01]  /*1b70*/  ISETP.NE.U32.AND P0, PT, RZ, UR14, PT ;  /* 0x0000000eff007c0c */ /* 0x000fe2000bf05070 */
[----:B------:R-:W2:Y:S01]  /*1b80*/  @UP2 LDCU.64 UR4, c[0x0][0x390] ;  /* 0x00007200ff0427ac */ /* 0x000ea20008000a00 */
[----:B------:R-:W-:Y:S02]  /*1b90*/  MOV R4, 0x10 ;  /* 0x0000001000047802 */ /* 0x000fe40000000f00 */
        /* <DEDUP_REMOVED lines=8> */
[----:B-----5:R-:W-:Y:S01]  /*1c20*/  IMAD.U32 R107, R14, 0x10000, RZ ;  /* 0x000100000e6b7824 */ /* 0x020fe200078e00ff */
[----:B------:R-:W-:Y:S02]  /*1c30*/  PRMT R0, R12, 0x7632, R0 ;  /* 0x000076320c007816 */ /* 0x000fe40000000000 */
[----:B--2---:R-:W-:Y:S02]  /*1c40*/  SHF.L.U32 R4, R13, 0x10, RZ ;  /* 0x000000100d047819 */ /* 0x004fe400000006ff */
[----:B------:R-:W-:-:S07]  /*1c50*/  SHF.L.U32 R5, R0, 0x10, RZ ;  /* 0x0000001000057819 */ /* 0x000fce00000006ff */
[----:B01----:R-:W0:Y:S01]  /*1c60*/  @P0 LDC R93, c[0x0][0x40c] ;  /* 0x00010300ff5d0b82 */ /* 0x003e220000000800 */
[----:B------:R-:W-:Y:S02]  /*1c70*/  @P0 SHF.L.U32 R0, R17, 0x10, RZ ;  /* 0x0000001011000819 */ /* 0x000fe400000006ff */
[----:B------:R-:W-:Y:S02]  /*1c80*/  @P0 PRMT R2, R16, 0x7632, R2 ;  /* 0x0000763210020816 */ /* 0x000fe40000000002 */
[----:B------:R-:W-:Y:S02]  /*1c90*/  @P0 SHF.L.U32 R92, R18, 0x10, RZ ;  /* 0x00000010125c0819 */ /* 0x000fe400000006ff */
[----:B------:R-:W-:Y:S01]  /*1ca0*/  @P0 SHF.L.U32 R2, R2, 0x10, RZ ;  /* 0x0000001002020819 */ /* 0x000fe200000006ff */
[----:B------:R-:W1:Y:S01]  /*1cb0*/  @P0 LDC R3, c[0x0][0x40c] ;  /* 0x00010300ff030b82 */ /* 0x000e620000000800 */
[----:B------:R-:W-:Y:S02]  /*1cc0*/  @P0 PRMT R106, R18, 0x7632, R106 ;  /* 0x00007632126a0816 */ /* 0x000fe4000000006a */
[----:B------:R-:W-:-:S02]  /*1cd0*/  @P0 SHF.L.U32 R117, R19, 0x10, RZ ;  /* 0x0000001013750819 */ /* 0x000fc400000006ff */
[----:B------:R-:W-:-:S03]  /*1ce0*/  @P0 SHF.L.U32 R114, R16, 0x10, RZ ;  /* 0x0000001010720819 */ /* 0x000fc600000006ff */
[----:B------:R-:W2:Y:S08]  /*1cf0*/  @P0 LDC R115, c[0x0][0x40c] ;  /* 0x00010300ff730b82 */ /* 0x000eb00000000800 */
[----:B------:R-:W3:Y:S01]  /*1d00*/  @P0 LDC R95, c[0x0][0x40c] ;  /* 0x00010300ff5f0b82 */ /* 0x000ee20000000800 */
[----:B0-----:R-:W-:Y:S01]  /*1d10*/  @P0 FMUL.FTZ R93, R0, R93 ;  /* 0x0000005d005d0220 */ /* 0x001fe20000410000 */
[----:B------:R-:W-:-:S03]  /*1d20*/  PRMT R0, R13, 0x7632, R0 ;  /* 0x000076320d007816 */ /* 0x000fc60000000000 */
[----:B------:R-:W-:Y:S01]  /*1d30*/  @P0 FFMA.FTZ R4, R93, R26, R4 ;  /* 0x0000001a5d040223 */ /* 0x000fe20000010004 */
[----:B-1----:R-:W-:Y:S01]  /*1d40*/  @P0 FMUL.FTZ R2, R2, R3 ;  /* 0x0000000302020220 */ /* 0x002fe20000410000 */
[----:B------:R-:W-:Y:S01]  /*1d50*/  SHF.L.U32 R3, R0, 0x10, RZ ;  /* 0x0000001000037819 */ /* 0x000fe200000006ff */
[----:B------:R-:W0:Y:S02]  /*1d60*/  @P0 LDC R94, c[0x0][0x40c] ;  /* 0x00010300ff5e0b82 */ /* 0x000e240000000800 */
[----:B------:R-:W-:Y:S01]  /*1d70*/  @P0 FFMA.FTZ R5, R2, R25, R5 ;  /* 0x0000001902050223 */ /* 0x000fe20000010005 */
[----:B------:R-:W-:Y:S01]  /*1d80*/  @P0 PRMT R2, R17, 0x7632, R2 ;  /* 0x0000763211020816 */ /* 0x000fe20000000002 */
[----:B--2---:R-:W-:-:S03]  /*1d90*/  @P0 FMUL.FTZ R108, R92, R115 ;  /* 0x000000735c6c0220 */ /* 0x004fc60000410000 */
[----:B------:R-:W-:Y:S01]  /*1da0*/  @P0 SHF.L.U32 R2, R2, 0x10, RZ ;  /* 0x0000001002020819 */ /* 0x000fe200000006ff */
[----:B------:R-:W1:Y:S01]  /*1db0*/  @P0 LDC R0, c[0x0][0x40c] ;  /* 0x00010300ff000b82 */ /* 0x000e620000000800 */
[----:B------:R-:W-:-:S03]  /*1dc0*/  SHF.L.U32 R115, R15, 0x10, RZ ;  /* 0x000000100f737819 */ /* 0x000fc600000006ff */
[----:B---3--:R-:W-:Y:S01]  /*1dd0*/  @P0 FMUL.FTZ R2, R2, R95 ;  /* 0x0000005f02020220 */ /* 0x008fe20000410000 */
[----:B------:R-:W-:-:S03]  /*1de0*/  PRMT R95, R14, 0x7632, R95 ;  /* 0x000076320e5f7816 */ /* 0x000fc6000000005f */
[----:B------:R-:W2:Y:S01]  /*1df0*/  @P0 LDC R93, c[0x0][0x40c] ;  /* 0x00010300ff5d0b82 */ /* 0x000ea20000000800 */
[----:B------:R-:W-:Y:S01]  /*1e00*/  @P0 FFMA.FTZ R3, R2, R27, R3 ;  /* 0x0000001b02030223 */ /* 0x000fe20000010003 */
[----:B------:R-:W-:Y:S01]  /*1e10*/  @!P0 MOV R2, R107 ;  /* 0x0000006b00028202 */ /* 0x000fe20000000f00 */
[----:B------:R-:W-:Y:S01]  /*1e20*/  @P0 FFMA.FTZ R2, R108, R20, R107 ;  /* 0x000000146c020223 */ /* 0x000fe2000001006b */
[----:B------:R-:W-:Y:S02]  /*1e30*/  @P0 SHF.L.U32 R107, R106, 0x10, RZ ;  /* 0x000000106a6b0819 */ /* 0x000fe400000006ff */
[----:B------:R-:W-:Y:S02]  /*1e40*/  SHF.L.U32 R106, R95, 0x10, RZ ;  /* 0x000000105f6a7819 */ /* 0x000fe400000006ff */
[----:B------:R-:W3:Y:S01]  /*1e50*/  @P0 LDC R92, c[0x0][0x40c] ;  /* 0x00010300ff5c0b82 */ /* 0x000ee20000000800 */
[----:B0-----:R-:W-:Y:S01]  /*1e60*/  @P0 FMUL.FTZ R95, R107, R94 ;  /* 0x0000005e6b5f0220 */ /* 0x001fe20000410000 */
[----:B------:R-:W-:-:S02]  /*1e70*/  @P0 PRMT R94, R19, 0x7632, R94 ;  /* 0x00007632135e0816 */ /* 0x000fc4000000005e */
[----:B------:R-:W-:Y:S01]  /*1e80*/  @!P0 MOV R107, R115 ;  /* 0x00000073006b8202 */ /* 0x000fe20000000f00 */
[----:B------:R-:W-:Y:S01]  /*1e90*/  @P0 FFMA.FTZ R106, R95, R21, R106 ;  /* 0x000000155f6a0223 */ /* 0x000fe2000001006a */
[----:B------:R-:W-:Y:S01]  /*1ea0*/  @P0 SHF.L.U32 R95, R94, 0x10, RZ ;  /* 0x000000105e5f0819 */ /* 0x000fe200000006ff */
[----:B-1----:R-:W-:Y:S01]  /*1eb0*/  @P0 FMUL.FTZ R0, R117, R0 ;  /* 0x0000000075000220 */ /* 0x002fe20000410000 */
[----:B------:R-:W-:Y:S02]  /*1ec0*/  F2FP.BF16.F32.PACK_AB R94, RZ, R3 ;  /* 0x00000003ff5e723e */ /* 0x000fe400000010ff */
[----:B------:R-:W-:Y:S01]  /*1ed0*/  F2FP.BF16.F32.PACK_AB R117, RZ, R106 ;  /* 0x0000006aff75723e */ /* 0x000fe200000010ff */
[----:B------:R-:W-:Y:S01]  /*1ee0*/  @P0 FFMA.FTZ R107, R0, R22, R115 ;  /* 0x00000016006b0223 */ /* 0x000fe20000010073 */
[----:B------:R-:W-:Y:S02]  /*1ef0*/  PRMT R0, R15, 0x7632, R0 ;  /* 0x000076320f007816 */ /* 0x000fe40000000000 */
[----:B------:R-:W-:Y:S01]  /*1f00*/  SHF.L.U32 R115, R12, 0x10, RZ ;  /* 0x000000100c737819 */ /* 0x000fe200000006ff */
[----:B--2---:R-:W-:Y:S01]  /*1f10*/  @P0 FMUL.FTZ R114, R114, R93 ;  /* 0x0000005d72720220 */ /* 0x004fe20000410000 */
[----:B------:R-:W-:-:S02]  /*1f20*/  SHF.L.U32 R108, R0, 0x10, RZ ;  /* 0x00000010006c7819 */ /* 0x000fc400000006ff */
[----:B------:R-:W-:Y:S01]  /*1f30*/  @!P0 MOV R0, R115 ;  /* 0x0000007300008202 */ /* 0x000fe20000000f00 */
[----:B------:R-:W-:Y:S01]  /*1f40*/  @P0 FFMA.FTZ R0, R114, R24, R115 ;  /* 0x0000001872000223 */ /* 0x000fe20000010073 */
[----:B------:R-:W-:Y:S02]  /*1f50*/  F2FP.BF16.F32.PACK_AB R93, RZ, R4 ;  /* 0x00000004ff5d723e */ /* 0x000fe400000010ff */
[----:B------:R-:W-:Y:S01]  /*1f60*/  F2FP.BF16.F32.PACK_AB R114, RZ, R5 ;  /* 0x00000005ff72723e */ /* 0x000fe200000010ff */
[----:B---3--:R-:W-:Y:S01]  /*1f70*/  @P0 FMUL.FTZ R95, R95, R92 ;  /* 0x0000005c5f5f0220 */ /* 0x008fe20000410000 */
[----:B------:R-:W-:Y:S02]  /*1f80*/  F2FP.BF16.F32.PACK_AB R115, RZ, R2 ;  /* 0x00000002ff73723e */ /* 0x000fe400000010ff */
[----:B------:R-:W-:Y:S01]  /*1f90*/  F2FP.BF16.F32.PACK_AB R118, RZ, R107 ;  /* 0x0000006bff76723e */ /* 0x000fe200000010ff */
[----:B------:R-:W-:Y:S01]  /*1fa0*/  @P0 FFMA.FTZ R108, R95, R23, R108 ;  /* 0x000000175f6c0223 */ /* 0x000fe2000001006c */
[----:B------:R-:W-:-:S02]  /*1fb0*/  F2FP.BF16.F32.PACK_AB R92, RZ, R0 ;  /* 0x00000000ff5c723e */ /* 0x000fc400000010ff */
[----:B------:R-:W-:Y:S02]  /*1fc0*/  PRMT R93, R93, 0x5410, R94 ;  /* 0x000054105d5d7816 */ /* 0x000fe4000000005e */
[----:B------:R-:W-:Y:S02]  /*1fd0*/  F2FP.BF16.F32.PACK_AB R95, RZ, R108 ;  /* 0x0000006cff5f723e */ /* 0x000fe400000010ff */
[----:B------:R-:W-:Y:S02]  /*1fe0*/  PRMT R94, R115, 0x5410, R117 ;  /* 0x00005410735e7816 */ /* 0x000fe40000000075 */
[----:B------:R-:W-:Y:S02]  /*1ff0*/  PRMT R92, R92, 0x5410, R114 ;  /* 0x000054105c5c7816 */ /* 0x000fe40000000072 */
[----:B------:R-:W-:Y:S01]  /*2000*/  PRMT R95, R118, 0x5410, R95 ;  /* 0x00005410765f7816 */ /* 0x000fe2000000005f */
[----:B------:R-:W-:Y:S06]  /*2010*/  BRA `(.L_x_4227) ;  /* 0x0000000000dc7947 */ /* 0x000fec0003800000 */
.L_x_4226:
[----:B------:R-:W3:Y:S01]  /*2020*/  @UP2 LDCU UR4, c[0x0][0x40c] ;  /* 0x00008180ff0427ac */ /* 0x000ee20008000800 */
[----:B--2--5:R-:W-:Y:S02]  /*2030*/  @P1 IMAD.U32 R2, R16, 0x10000, RZ ;  /* 0x0001000010021824 */ /* 0x024fe400078e00ff */
[----:B------:R-:W-:Y:S01]  /*2040*/  HFMA2 R0, -RZ, RZ, 0, 0 ;  /* 0x00000000ff007431 */ /* 0x000fe200000001ff */
[----:B01----:R-:W-:Y:S01]  /*2050*/  @P1 SHF.L.U32 R92, R17, 0x10, RZ ;  /* 0x00000010115c1819 */ /* 0x003fe200000006ff */
[----:B------:R-:W0:Y:S01]  /*2060*/  @UP2 LDCU UR7, c[0x0][0x40c] ;  /* 0x00008180ff0727ac */ /* 0x000e220008000800 */
[----:B------:R-:W-:Y:S02]  /*2070*/  @P1 SHF.L.U32 R94, R18, 0x10, RZ ;  /* 0x00000010125e1819 */ /* 0x000fe400000006ff */
[----:B------:R-:W-:Y:S02]  /*2080*/  CS2R R4, SRZ ;  /* 0x0000000000047805 */ /* 0x000fe4000001ff00 */
[----:B------:R-:W-:Y:S01]  /*2090*/  @P1 SHF.L.U32 R106, R19, 0x10, RZ ;  /* 0x00000010136a1819 */ /* 0x000fe200000006ff */
[----:B------:R-:W1:Y:S01]  /*20a0*/  @UP2 LDCU UR5, c[0x0][0x40c] ;  /* 0x00008180ff0527ac */ /* 0x000e620008000800 */
[----:B------:R-:W-:-:S02]  /*20b0*/  HFMA2 R107, -RZ, RZ, 0, 0 ;  /* 0x00000000ff6b7431 */ /* 0x000fc400000001ff */
[----:B------:R-:W-:Y:S01]  /*20c0*/  HFMA2 R108, -RZ, RZ, 0, 0 ;  /* 0x00000000ff6c7431 */ /* 0x000fe200000001ff */
[----:B------:R-:W2:Y:S01]  /*20d0*/  @UP2 LDCU UR24, c[0x0][0x40c] ;  /* 0x00008180ff1827ac */ /* 0x000ea20008000800 */
[----:B------:R-:W4:Y:S01]  /*20e0*/  @UP2 LDCU UR23, c[0x0][0x40c] ;  /* 0x00008180ff1727ac */ /* 0x000f220008000800 */
[----:B---3--:R-:W-:Y:S01]  /*20f0*/  @P1 FMUL.FTZ R3, R2, UR4 ;  /* 0x0000000402031c20 */ /* 0x008fe20008410000 */
[----:B------:R-:W-:Y:S01]  /*2100*/  MOV R2, RZ ;  /* 0x000000ff00027202 */ /* 0x000fe20000000f00 */
[----:B------:R-:W3:Y:S02]  /*2110*/  @UP2 LDCU UR25, c[0x0][0x40c] ;  /* 0x00008180ff1927ac */ /* 0x000ee40008000800 */
[----:B------:R-:W-:Y:S01]  /*2120*/  @P1 FMUL.FTZ R0, R3, R24 ;  /* 0x0000001803001220 */ /* 0x000fe20000410000 */
[----:B------:R-:W-:Y:S01]  /*2130*/  @P1 PRMT R3, R16, 0x7632, R3 ;  /* 0x0000763210031816 */ /* 0x000fe20000000003 */
[----:B------:R-:W4:Y:S01]  /*2140*/  @UP2 LDCU UR4, c[0x0][0x40c] ;  /* 0x00008180ff0427ac */ /* 0x000f220008000800 */
[----:B0-----:R-:W-:-:S02]  /*2150*/  @P1 FMUL.FTZ R93, R92, UR7 ;  /* 0x000000075c5d1c20 */ /* 0x001fc40008410000 */
[----:B------:R-:W-:Y:S01]  /*2160*/  @P1 SHF.L.U32 R3, R3, 0x10, RZ ;  /* 0x0000001003031819 */ /* 0x000fe200000006ff */
[----:B------:R-:W0:Y:S01]  /*2170*/  @UP2 LDCU UR26, c[0x0][0x40c] ;  /* 0x00008180ff1a27ac */ /* 0x000e220008000800 */
[----:B------:R-:W-:Y:S01]  /*2180*/  @P1 FMUL.FTZ R4, R93, R26 ;  /* 0x0000001a5d041220 */ /* 0x000fe20000410000 */
[----:B--2---:R-:W-:Y:S01]  /*2190*/  @P1 FMUL.FTZ R95, R94, UR24 ;  /* 0x000000185e5f1c20 */ /* 0x004fe20008410000 */
[----:B------:R-:W-:Y:S01]  /*21a0*/  @P1 PRMT R93, R18, 0x7632, R93 ;  /* 0x00007632125d1816 */ /* 0x000fe2000000005d */
[----:B-1----:R-:W-:Y:S01]  /*21b0*/  @P1 FMUL.FTZ R92, R3, UR5 ;  /* 0x00000005035c1c20 */ /* 0x002fe20008410000 */
[----:B------:R-:W-:Y:S01]  /*21c0*/  @P1 PRMT R94, R19, 0x7632, R94 ;  /* 0x00007632135e1816 */ /* 0x000fe2000000005e */
[----:B------:R-:W-:Y:S01]  /*21d0*/  @P1 FMUL.FTZ R2, R95, R20 ;  /* 0x000000145f021220 */ /* 0x000fe20000410000 */
[----:B------:R-:W-:Y:S01]  /*21e0*/  @P1 SHF.L.U32 R93, R93, 0x10, RZ ;  /* 0x000000105d5d1819 */ /* 0x000fe200000006ff */
[----:B------:R-:W-:Y:S01]  /*21f0*/  @P1 FMUL.FTZ R5, R92, R25 ;  /* 0x000000195c051220 */ /* 0x000fe20000410000 */
[----:B------:R-:W-:Y:S01]  /*2200*/  @P1 PRMT R92, R17, 0x7632, R92 ;  /* 0x00007632115c1816 */ /* 0x000fe2000000005c */
[----:B---3--:R-:W-:Y:S01]  /*2210*/  @P1 FMUL.FTZ R115, R106, UR25 ;  /* 0x000000196a731c20 */ /* 0x008fe20008410000 */
[----:B------:R-:W-:Y:S01]  /*2220*/  @P1 SHF.L.U32 R95, R94, 0x10, RZ ;  /* 0x000000105e5f1819 */ /* 0x000fe200000006ff */
[----:B------:R-:W-:Y:S01]  /*2230*/  IMAD.MOV.U32 R106, RZ, RZ, RZ ;  /* 0x000000ffff6a7224 */ /* 0x000fe200078e00ff */
[----:B------:R-:W-:Y:S01]  /*2240*/  @P1 SHF.L.U32 R92, R92, 0x10, RZ ;  /* 0x000000105c5c1819 */ /* 0x000fe200000006ff */
[----:B----4-:R-:W-:Y:S01]  /*2250*/  @P1 FMUL.FTZ R94, R93, UR4 ;  /* 0x000000045d5e1c20 */ /* 0x010fe20008410000 */
[----:B------:R-:W-:Y:S01]  /*2260*/  MOV R3, RZ ;  /* 0x000000ff00037202 */ /* 0x000fe20000000f00 */
[----:B------:R-:W-:Y:S01]  /*2270*/  @P1 FMUL.FTZ R107, R115, R22 ;  /* 0x00000016736b1220 */ /* 0x000fe20000410000 */
[----:B------:R-:W-:Y:S01]  /*2280*/  F2FP.BF16.F32.PACK_AB R93, RZ, R5 ;  /* 0x00000005ff5d723e */ /* 0x000fe200000010ff */
[----:B------:R-:W-:Y:S01]  /*2290*/  @P1 FMUL.FTZ R92, R92, UR23 ;  /* 0x000000175c5c1c20 */ /* 0x000fe20008410000 */
[----:B0-----:R-:W-:Y:S01]  /*22a0*/  @P1 FMUL.FTZ R114, R95, UR26 ;  /* 0x0000001a5f721c20 */ /* 0x001fe20008410000 */
        /* <DEDUP_REMOVED lines=14> */
.L_x_4227:
[----:B------:R-:W0:Y:S02]  /*2390*/  LDC.64 R114, c[0x0][0x3a8] ;  /* 0x0000ea00ff727b82 */ /* 0x000e240000000a00 */
[----:B0-----:R-:W-:-:S05]  /*23a0*/  IMAD.WIDE.U32 R114, R116, 0x10, R114 ;  /* 0x0000001074727825 */ /* 0x001fca00078e0072 */
[----:B------:R2:W-:Y:S02]  /*23b0*/  STG.E.128 desc[UR12][R114.64], R92 ;  /* 0x0000005c72007986 */ /* 0x0005e4000c101d0c */
.L_x_4225:
[----:B------:R-:W-:Y:S05]  /*23c0*/  BSYNC.RECONVERGENT B0 ;  /* 0x0000000000007941 */ /* 0x000fea0003800200 */
.L_x_4224:
        /* <DEDUP_REMOVED lines=109> */
.L_x_4229:
[----:B------:R-:W-:Y:S05]  /*2aa0*/  BSYNC.RECONVERGENT B0 ;  /* 0x0000000000007941 */ /* 0x000fea0003800200 */
.L_x_4228:
        /* <DEDUP_REMOVED lines=12> */
.L_x_4231:
[----:B------:R-:W-:Y:S05]  /*2b70*/  BSYNC.RECONVERGENT B0 ;  /* 0x0000000000007941 */ /* 0x000fea0003800200 */
.L_x_4230:
[----:B------:R-:W1:Y:S01]  /*2b80*/  SHFL.DOWN PT, R95, R118, 0x2, 0x1f ;  /* 0x08401f00765f7f89 */ /* 0x000e6200000e0000 */
[-C--:B------:R-:W-:Y:S01]  /*2b90*/  I2FP.F32.S32 R120, R118.reuse ;  /* 0x0000007600787245 */ /* 0x080fe20000201400 */
[----:B------:R-:W-:Y:S01]  /*2ba0*/  UISETP.GE.AND UP0, UPT, UR6, 0x1, UPT ;  /* 0x000000010600788c */ /* 0x000fe2000bf06270 */
[----:B------:R-:W-:Y:S01]  /*2bb0*/  ISETP.NE.AND P1, PT, R109, RZ, PT ;  /* 0x000000ff6d00720c */ /* 0x000fe20003f25270 */
[----:B0-----:R-:W0:Y:S01]  /*2bc0*/  SHFL.DOWN PT, R115, R92, 0x2, 0x1f ;  /* 0x08401f005c737f89 */ /* 0x001e2200000e0000 */
[----:B------:R-:W-:Y:S02]  /*2bd0*/  ISETP.NE.AND P0, PT, RZ, UR19, PT ;  /* 0x00000013ff007c0c */ /* 0x000fe4000bf05270 */
[----:B------:R-:W-:Y:S01]  /*2be0*/  MOV R121, UR18 ;  /* 0x0000001200797c02 */ /* 0x000fe20008000f00 */
[----:B------:R-:W2:Y:S01]  /*2bf0*/  SHFL.DOWN PT, R116, R93, 0x2, 0x1f ;  /* 0x08401f005d747f89 */ /* 0x000ea200000e0000 */
[----:B-1----:R-:W-:Y:S02]  /*2c00*/  I2FP.F32.S32 R114, R95 ;  /* 0x0000005f00727245 */ /* 0x002fe40000201400 */
[----:B------:R-:W-:Y:S01]  /*2c10*/  IADD3 R94, PT, PT, R95, R118, RZ ;  /* 0x000000765f5e7210 */ /* 0x000fe20007ffe0ff */
[----:B0-----:R-:W-:-:S02]  /*2c20*/  FADD.FTZ R117, -R115, R92 ;  /* 0x0000005c73757221 */ /* 0x001fc40000010100 */
[----:B------:R-:W-:Y:S02]  /*2c30*/  FMUL.FTZ R95, R115, R114 ;  /* 0x00000072735f7220 */ /* 0x000fe40000410000 */
[----:B------:R-:W0:Y:S01]  /*2c40*/  SHFL.DOWN PT, R115, R94, 0x1, 0x1f ;  /* 0x08201f005e737f89 */ /* 0x000e2200000e0000 */
[----:B------:R-:W-:Y:S01]  /*2c50*/  FMUL.FTZ R117, R117, R117 ;  /* 0x0000007575757220 */ /* 0x000fe20000410000 */
[----:B------:R-:W-:Y:S01]  /*2c60*/  FFMA.FTZ R122, R120, R92, R95 ;  /* 0x0000005c787a7223 */ /* 0x000fe2000001005f */
[----:B------:R-:W-:Y:S02]  /*2c70*/  I2FP.F32.S32 R95, R94 ;  /* 0x0000005e005f7245 */ /* 0x000fe40000201400 */
[----:B------:R-:W-:Y:S02]  /*2c80*/  FMUL.FTZ R117, R117, R120 ;  /* 0x0000007875757220 */ /* 0x000fe40000410000 */
[----:B------:R-:W1:Y:S02]  /*2c90*/  MUFU.RCP R119, R95 ;  /* 0x0000005f00777308 */ /* 0x000e640000001000 */
[----:B------:R-:W-:Y:S01]  /*2ca0*/  FMUL.FTZ R118, R117, R114 ;  /* 0x0000007275767220 */ /* 0x000fe20000410000 */
[----:B--2---:R-:W-:Y:S01]  /*2cb0*/  FADD.FTZ R114, R116, R93 ;  /* 0x0000005d74727221 */ /* 0x004fe20000010000 */
[----:B0-----:R-:W-:Y:S01]  /*2cc0*/  IADD3 R116, PT, PT, R94, R115, RZ ;  /* 0x000000735e747210 */ /* 0x001fe20007ffe0ff */
[----:B-1----:R-:W-:-:S02]  /*2cd0*/  FMUL.FTZ R92, R119, R122 ;  /* 0x0000007a775c7220 */ /* 0x002fc40000410000 */
[----:B------:R-:W-:Y:S01]  /*2ce0*/  FFMA.FTZ R114, R119, R118, R114 ;  /* 0x0000007677727223 */ /* 0x000fe20000010072 */
[----:B------:R-:W-:Y:S02]  /*2cf0*/  I2FP.F32.S32 R115, R115 ;  /* 0x0000007300737245 */ /* 0x000fe40000201400 */
[----:B------:R-:W-:Y:S01]  /*2d00*/  I2FP.F32.S32 R116, R116 ;  /* 0x0000007400747245 */ /* 0x000fe20000201400 */
[----:B------:R-:W0:Y:S03]  /*2d10*/  SHFL.DOWN PT, R117, R92, 0x1, 0x1f ;  /* 0x08201f005c757f89 */ /* 0x000e2600000e0000 */
[----:B------:R1:W2:Y:S01]  /*2d20*/  MUFU.RCP R93, R116 ;  /* 0x00000074005d7308 */ /* 0x0002a20000001000 */
[----:B------:R-:W3:Y:S01]  /*2d30*/  SHFL.DOWN PT, R119, R114, 0x1, 0x1f ;  /* 0x08201f0072777f89 */ /* 0x000ee200000e0000 */
[----:B-1----:R-:W1:Y:S01]  /*2d40*/  LDC R116, c[0x0][0x448] ;  /* 0x00011200ff747b82 */ /* 0x002e620000000800 */
[----:B0-----:R-:W-:Y:S01]  /*2d50*/  FADD.FTZ R94, R92, -R117 ;  /* 0x800000755c5e7221 */ /* 0x001fe20000010000 */
[----:B------:R-:W-:-:S03]  /*2d60*/  FMUL.FTZ R118, R117, R115 ;  /* 0x0000007375767220 */ /* 0x000fc60000410000 */
[----:B------:R-:W-:Y:S01]  /*2d70*/  FMUL.FTZ R94, R94, R94 ;  /* 0x0000005e5e5e7220 */ /* 0x000fe20000410000 */
[C---:B------:R-:W-:Y:S01]  /*2d80*/  FFMA.FTZ R118, R95.reuse, R92, R118 ;  /* 0x0000005c5f767223 */ /* 0x040fe20000010076 */
[----:B---3--:R-:W-:Y:S01]  /*2d90*/  FADD.FTZ R92, R114, R119 ;  /* 0x00000077725c7221 */ /* 0x008fe20000010000 */
[----:B------:R-:W-:Y:S01]  /*2da0*/  MOV R119, UR18 ;  /* 0x0000001200777c02 */ /* 0x000fe20008000f00 */
[----:B------:R-:W-:-:S04]  /*2db0*/  FMUL.FTZ R94, R95, R94 ;  /* 0x0000005e5f5e7220 */ /* 0x000fc80000410000 */
[----:B------:R-:W-:Y:S01]  /*2dc0*/  FMUL.FTZ R94, R94, R115 ;  /* 0x000000735e5e7220 */ /* 0x000fe20000410000 */
[----:B--2---:R-:W-:-:S03]  /*2dd0*/  FMUL.FTZ R115, R93, R118 ;  /* 0x000000765d737220 */ /* 0x004fc60000410000 */
[----:B------:R-:W-:Y:S02]  /*2de0*/  FFMA.FTZ R114, R93, R94, R92 ;  /* 0x0000005e5d727223 */ /* 0x000fe4000001005c */
[----:B------:R-:W0:Y:S01]  /*2df0*/  @!P1 LDC.64 R94, c[0x0][0x3c0] ;  /* 0x0000f000ff5e9b82 */ /* 0x000e220000000a00 */
[----:B------:R-:W2:Y:S04]  /*2e00*/  SHFL.IDX PT, R115, R115, RZ, 0x1f ;  /* 0x00001fff73737589 */ /* 0x000ea800000e0000 */
[----:B------:R-:W1:Y:S01]  /*2e10*/  SHFL.IDX PT, R93, R114, RZ, 0x1f ;  /* 0x00001fff725d7589 */ /* 0x000e6200000e0000 */
[----:B0-----:R-:W-:-:S04]  /*2e20*/  @!P1 IMAD.WIDE R94, R119, 0x4, R94 ;  /* 0x00000004775e9825 */ /* 0x001fc800078e025e */
[----:B--2---:R-:W-:Y:S01]  /*2e30*/  FMUL.FTZ R92, R115, R115 ;  /* 0x00000073735c7220 */ /* 0x004fe20000410000 */
[----:B-1----:R-:W-:-:S04]  /*2e40*/  FFMA.FTZ R116, R93, UR20, R116 ;  /* 0x000000145d747c23 */ /* 0x002fc80008010074 */
[----:B------:R-:W-:Y:S01]  /*2e50*/  FSEL R117, R92, RZ, P0 ;  /* 0x000000ff5c757208 */ /* 0x000fe20000000000 */
[----:B------:R0:W-:Y:S01]  /*2e60*/  @!P1 STG.E desc[UR12][R94.64], R115 ;  /* 0x000000735e009986 */ /* 0x0001e2000c10190c */
[----:B------:R-:W1:Y:S03]  /*2e70*/  @!P1 LDC.64 R92, c[0x0][0x3c8] ;  /* 0x0000f200ff5c9b82 */ /* 0x000e660000000a00 */
[----:B------:R-:W-:-:S06]  /*2e80*/  FADD.FTZ R117, R116, R117 ;  /* 0x0000007574757221 */ /* 0x000fcc0000010000 */
[----:B------:R-:W2:Y:S01]  /*2e90*/  MUFU.RSQ R117, R117 ;  /* 0x0000007500757308 */ /* 0x000ea20000001400 */
[----:B-1----:R-:W-:-:S05]  /*2ea0*/  @!P1 IMAD.WIDE R92, R121, 0x4, R92 ;  /* 0x00000004795c9825 */ /* 0x002fca00078e025c */
        /* <DEDUP_REMOVED lines=21> */
[----:B------:R-:W-:Y:S01]  /*3000*/  FADD.FTZ R94, R103, -R118 ;  /* 0x80000076675e7221 */ /* 0x000fe20000010000 */
[C---:B------:R-:W-:Y:S01]  /*3010*/  FMUL.FTZ R120, R117.reuse, R120 ;  /* 0x0000007875787220 */ /* 0x040fe20000410000 */
[----:B------:R-:W-:-:S02]  /*3020*/  FMUL.FTZ R122, R117, R122 ;  /* 0x0000007a757a7220 */ /* 0x000fc40000410000 */
[----:B------:R-:W-:Y:S01]  /*3030*/  FMUL.FTZ R95, R117, R94 ;  /* 0x0000005e755f7220 */ /* 0x000fe20000410000 */
[----:B------:R-:W-:Y:S01]  /*3040*/  FADD.FTZ R94, R100, -R118 ;  /* 0x80000076645e7221 */ /* 0x000fe20000010000 */
[----:B------:R-:W-:Y:S01]  /*3050*/  F2FP.BF16.F32.PACK_AB R92, R93, R92 ;  /* 0x0000005c5d5c723e */ /* 0x000fe200000010ff */
[----:B------:R-:W-:Y:S01]  /*3060*/  FFMA.FTZ R120, R120, R91, R83 ;  /* 0x0000005b78787223 */ /* 0x000fe20000010053 */
[----:B------:R-:W-:Y:S01]  /*3070*/  FFMA.FTZ R95, R95, R90, R82 ;  /* 0x0000005a5f5f7223 */ /* 0x000fe20000010052 */
[----:B------:R-:W-:Y:S01]  /*3080*/  FMUL.FTZ R93, R117, R94 ;  /* 0x0000005e755d7220 */ /* 0x000fe20000410000 */
[----:B------:R-:W-:Y:S01]  /*3090*/  FADD.FTZ R94, R98, -R118 ;  /* 0x80000076625e7221 */ /* 0x000fe20000010000 */
[----:B------:R-:W-:Y:S02]  /*30a0*/  FFMA.FTZ R122, R122, R85, R77 ;  /* 0x000000557a7a7223 */ /* 0x000fe4000001004d */
[----:B------:R-:W-:Y:S01]  /*30b0*/  FFMA.FTZ R121, R93, R84, R76 ;  /* 0x000000545d797223 */ /* 0x000fe2000001004c */
[C---:B------:R-:W-:Y:S01]  /*30c0*/  FMUL.FTZ R119, R117.reuse, R94 ;  /* 0x0000005e75777220 */ /* 0x040fe20000410000 */
[----:B------:R-:W-:Y:S01]  /*30d0*/  FMUL.FTZ R94, R117, R124 ;  /* 0x0000007c755e7220 */ /* 0x000fe20000410000 */
[----:B------:R-:W-:Y:S01]  /*30e0*/  F2FP.BF16.F32.PACK_AB R93, R120, R95 ;  /* 0x0000005f785d723e */ /* 0x000fe200000010ff */
[----:B0-----:R-:W-:-:S04]  /*30f0*/  IMAD.WIDE.U32 R114, R116, 0x10, R114 ;  /* 0x0000001074727825 */ /* 0x001fc800078e0072 */
[----:B------:R-:W-:Y:S01]  /*3100*/  FFMA.FTZ R119, R119, R86, R78 ;  /* 0x0000005677777223 */ /* 0x000fe2000001004e */
[----:B------:R-:W-:Y:S01]  /*3110*/  FFMA.FTZ R124, R94, R87, R79 ;  /* 0x000000575e7c7223 */ /* 0x000fe2000001004f */
[----:B------:R-:W-:Y:S02]  /*3120*/  F2FP.BF16.F32.PACK_AB R94, R122, R121 ;  /* 0x000000797a5e723e */ /* 0x000fe400000010ff */
[----:B------:R-:W-:Y:S02]  /*3130*/  IADD3 R116, PT, PT, R116, 0x80, RZ ;  /* 0x0000008074747810 */ /* 0x000fe40007ffe0ff */
[----:B------:R-:W-:-:S05]  /*3140*/  F2FP.BF16.F32.PACK_AB R95, R124, R119 ;  /* 0x000000777c5f723e */ /* 0x000fca00000010ff */
[----:B------:R1:W-:Y:S02]  /*3150*/  STG.E.128 desc[UR12][R114.64], R92 ;  /* 0x0000005c72007986 */ /* 0x0003e4000c101d0c */
.L_x_4234:
[----:B------:R-:W-:Y:S05]  /*3160*/  BSYNC.RECONVERGENT B0 ;  /* 0x0000000000007941 */ /* 0x000fea0003800200 */
.L_x_4233:
[----:B------:R-:W-:Y:S04]  /*3170*/  BSSY.RECONVERGENT B0, `(.L_x_4235) ;  /* 0x0000022000007945 */ /* 0x000fe80003800200 */
[----:B------:R-:W-:Y:S05]  /*3180*/  @!P3 BRA `(.L_x_4236) ;  /* 0x000000000080b947 */ /* 0x000fea0003800000 */
[--C-:B01----:R-:W-:Y:S01]  /*3190*/  FADD.FTZ R92, R7, -R118.reuse ;  /* 0x80000076075c7221 */ /* 0x103fe20000010000 */
        /* <DEDUP_REMOVED lines=31> */
.L_x_4236:
[----:B------:R-:W-:Y:S05]  /*3390*/  BSYNC.RECONVERGENT B0 ;  /* 0x0000000000007941 */ /* 0x000fea0003800200 */
.L_x_4235:
[----:B------:R-:W-:Y:S04]  /*33a0*/  BSSY.RECONVERGENT B0, `(.L_x_4232) ;  /* 0x0000021000007945 */ /* 0x000fe80003800200 */
[----:B------:R-:W-:Y:S05]  /*33b0*/  @!P4 BRA `(.L_x_4237) ;  /* 0x00000000007cc947 */ /* 0x000fea0003800000 */
[--C-:B-12---:R-:W-:Y:S01]  /*33c0*/  FADD.FTZ R114, R107, -R118.reuse ;  /* 0x800000766b727221 */ /* 0x106fe20000010000 */
[--C-:B0-----:R-:W-:Y:S01]  /*33d0*/  FADD.FTZ R93, R108, -R118.reuse ;  /* 0x800000766c5d7221 */ /* 0x101fe20000010000 */
[--C-:B------:R-:W-:Y:S01]  /*33e0*/  FADD.FTZ R92, R0, -R118.reuse ;  /* 0x80000076005c7221 */ /* 0x100fe20000010000 */
[--C-:B------:R-:W-:Y:S01]  /*33f0*/  FADD.FTZ R124, R5, -R118.reuse ;  /* 0x80000076057c7221 */ /* 0x100fe20000010000 */
[----:B------:R-:W-:Y:S01]  /*3400*/  FMUL.FTZ R95, R117, R114 ;  /* 0x00000072755f7220 */ /* 0x000fe20000410000 */
[--C-:B------:R-:W-:Y:S01]  /*3410*/  FADD.FTZ R122, R4, -R118.reuse ;  /* 0x80000076047a7221 */ /* 0x100fe20000010000 */
[----:B------:R-:W0:Y:S01]  /*3420*/  LDC.64 R114, c[0x0][0x428] ;  /* 0x00010a00ff727b82 */ /* 0x000e220000000a00 */
        /* <DEDUP_REMOVED lines=21> */
[----:B0-----:R-:W-:Y:S01]  /*3580*/  IMAD.WIDE.U32 R114, R116, 0x10, R114 ;  /* 0x0000001074727825 */ /* 0x001fe200078e0072 */
[----:B------:R-:W-:-:S05]  /*3590*/  F2FP.BF16.F32.PACK_AB R92, R92, R117 ;  /* 0x000000755c5c723e */ /* 0x000fca00000010ff */
[----:B------:R3:W-:Y:S02]  /*35a0*/  STG.E.128 desc[UR12][R114.64], R92 ;  /* 0x0000005c72007986 */ /* 0x0007e4000c101d0c */
.L_x_4237:
[----:B------:R-:W-:Y:S05]  /*35b0*/  BSYNC.RECONVERGENT B0 ;  /* 0x0000000000007941 */ /* 0x000fea0003800200 */
.L_x_4232:
[----:B------:R-:W-:Y:S02]  /*35c0*/  UIADD3 UR18, UPT, UPT, UR18, UR16, URZ ;  /* 0x0000001012127290 */ /* 0x000fe4000fffe0ff */
[----:B------:R-:W-:Y:S02]  /*35d0*/  UPLOP3.LUT UP1, UPT, UPT, UPT, UP1, 0x40, 0x4 ;  /* 0x000000000004789c */ /* 0x000fe40003f2e810 */
[----:B------:R-:W-:-:S09]  /*35e0*/  UISETP.GE.AND UP0, UPT, UR18, UR17, UPT ;  /* 0x000000111200728c */ /* 0x000fd2000bf06270 */
[----:B------:R-:W-:Y:S05]  /*35f0*/  BRA.U !UP0, `(.L_x_4238) ;  /* 0xffffffd1088c7547 */ /* 0x000fea000b83ffff */
[----:B------:R-:W-:Y:S05]  /*3600*/  EXIT ;  /* 0x000000000000794d */ /* 0x000fea0003800000 */
.L_x_4239:
        /* <DEDUP_REMOVED lines=15> */
.L_x_20769:


//--------------------- .text._ZN10layer_norm13ln_fwd_kernelINS_13Kernel_traitsIf13__nv_bfloat16S2_S2_fjLj3072ELj1ELj1ELj4ELj16ENS_18Kernel_traits_baseILj3072EfS2_S2_S2_fjLj128EEEEELb0ELb1ELb1ELb1EEEvNS_9FwdParamsE --------------------------
	.section	.text._ZN10layer_norm13ln_fwd_kernelINS_13Kernel_traitsIf13__nv_bfloat16S2_S2_fjLj3072ELj1ELj1ELj4ELj16ENS_18Kernel_traits_baseILj3072EfS2_S2_S2_fjLj128EEEEELb0ELb1ELb1ELb1EEEvNS_9FwdParamsE,"ax",@progbits
	.align	128
        .global         _ZN10layer_norm13ln_fwd_kernelINS_13Kernel_traitsIf13__nv_bfloat16S2_S2_fjLj3072ELj1ELj1ELj4ELj16ENS_18Kernel_traits_baseILj3072EfS2_S2_S2_fjLj128EEEEELb0ELb1ELb1ELb1EEEvNS_9FwdParamsE
        .type           _ZN10layer_norm13ln_fwd_kernelINS_13Kernel_traitsIf13__nv_bfloat16S2_S2_fjLj3072ELj1ELj1ELj4ELj16ENS_18Kernel_traits_baseILj3072EfS2_S2_S2_fjLj128EEEEELb0ELb1ELb1ELb1EEEvNS_9FwdParamsE,@function
        .size           _ZN10layer_norm13ln_fwd_kernelINS_13Kernel_traitsIf13__nv_bfloat16S2_S2_fjLj3072ELj1ELj1ELj4ELj16ENS_18Kernel_traits_baseILj3072EfS2_S2_S2_fjLj128EEEEELb0ELb1ELb1ELb1EEEvNS_9FwdParamsE,(.L_x_20770 - _ZN10layer_norm13ln_fwd_kernelINS_13Kernel_traitsIf13__nv_bfloat16S2_S2_fjLj3072ELj1ELj1ELj4ELj16ENS_18Kernel_traits_baseILj3072EfS2_S2_S2_fjLj128EEEEELb0ELb1ELb1ELb1EEEvNS_9FwdParamsE)
        .other          _ZN10layer_norm13ln_fwd_kernelINS_13Kernel_traitsIf13__nv_bfloat16S2_S2_fjLj3072ELj1ELj1ELj4ELj16ENS_18Kernel_traits_baseILj3072EfS2_S2_S2_fjLj128EEEEELb0ELb1ELb1ELb1EEEvNS_9FwdParamsE,@"STO_CUDA_ENTRY STV_DEFAULT"
_ZN10layer_norm13ln_fwd_kernelINS_13Kernel_traitsIf13__nv_bfloat16S2_S2_fjLj3072ELj1ELj1ELj4ELj16ENS_18Kernel_traits_baseILj3072EfS2_S2_S2_fjLj128EEEEELb0ELb1ELb1ELb1EEEvNS_9FwdParamsE:
.text._ZN10layer_norm13ln_fwd_kernelINS_13Kernel_traitsIf13__nv_bfloat16S2_S2_fjLj3072ELj1ELj1ELj4ELj16ENS_18Kernel_traits_baseILj3072EfS2_S2_S2_fjLj128EEEEELb0ELb1ELb1ELb1EEEvNS_9FwdParamsE:
        /* <DEDUP_REMOVED lines=9> */
[----:B------:R-:W0:Y:S08]  /*0090*/  LDC.64 R4, c[0x0][0x438] ;  /* 0x00010e00ff047b82 */ /* 0x000e300000000a00 */
[----:B------:R-:W2:Y:S01]  /*00a0*/  LDC.64 R6, c[0x0][0x3e8] ;  /* 0x0000fa00ff067b82 */ /* 0x000ea20000000a00 */
[----:B-1----:R-:W-:-:S05]  /*00b0*/  IMAD.WIDE.U32 R2, R0, 0x20, R2 ;  /* 0x0000002000027825 */ /* 0x002fca00078e0002 */
[----:B------:R1:W5:Y:S01]  /*00c0*/  LDG.E.128 R80, desc[UR12][R2.64] ;  /* 0x0000000c02507981 */ /* 0x000362000c1e1d00 */
[----:B0-----:R-:W-:-:S03]  /*00d0*/  IMAD.WIDE.U32 R4, R0, 0x20, R4 ;  /* 0x0000002000047825 */ /* 0x001fc600078e0004 */
        /* <DEDUP_REMOVED lines=19> */
.L_x_4240:
        /* <DEDUP_REMOVED lines=27> */
[----:B-1----:R-:W-:-:S07]  /*03c0*/  CS2R R56, SRZ ;  /* 0x0000000000387805 */ /* 0x002fce000001ff00 */
.L_x_4241:
        /* <DEDUP_REMOVED lines=11> */
.L_x_4253:
[----:B----4-:R-:W-:-:S06]  /*0480*/  UIMAD.WIDE UR4, UR7, 0x4, UR8 ;  /* 0x00000004070478a5 */ /* 0x010fcc000f8e0208 */
[----:B-1----:R-:W-:Y:S02]  /*0490*/  MOV R2, UR4 ;  /* 0x0000000400027c02 */ /* 0x002fe40008000f00 */
[----:B------:R-:W-:-:S05]  /*04a0*/  MOV R3, UR5 ;  /* 0x0000000500037c02 */ /* 0x000fca0008000f00 */
[----:B------:R-:W4:Y:S01]  /*04b0*/  LDG.E R2, desc[UR12][R2.64] ;  /* 0x0000000c02027981 */ /* 0x000f22000c1e1900 */
[----:B------:R-:W-:Y:S01]  /*04c0*/  UIMAD.WIDE UR18, UR7, 0x4, UR10 ;  /* 0x00000004071278a5 */ /* 0x000fe2000f8e020a */
[----:B0-----:R-:W-:-:S05]  /*04d0*/  HFMA2 R88, -RZ, RZ, 0, 0 ;  /* 0x00000000ff587431 */ /* 0x001fca00000001ff */
        /* <DEDUP_REMOVED lines=11> */
[----:B------:R-:W-:-:S04]  /*0590*/  MOV R3, UR5 ;  /* 0x0000000500037c02 */ /* 0x000fc80008000f00 */
[----:B------:R-:W-:Y:S02]  /*05a0*/  @P1 LEA.HI.SX32 R88, R3, R0, 0x1d ;  /* 0x0000000003581211 */ /* 0x000fe400078feaff */
[----:B------:R-:W-:-:S05]  /*05b0*/  MOV R3, 0x10 ;  /* 0x0000001000037802 */ /* 0x000fca0000000f00 */
[----:B-1----:R-:W-:-:S05]  /*05c0*/  @P1 IMAD.WIDE.U32 R2, R88, R3, UR22 ;  /* 0x0000001658021e25 */ /* 0x002fca000f8e0003 */
[----:B------:R-:W4:Y:S01]  /*05d0*/  @P1 LDG.E.128 R8, desc[UR12][R2.64] ;  /* 0x0000000c02081981 */ /* 0x000f22000c1e1d00 */
[----:B------:R-:W-:Y:S01]  /*05e0*/  ISETP.NE.U32.AND P0, PT, RZ, UR14, PT ;  /* 0x0000000eff007c0c */ /* 0x000fe2000bf05070 */
[----:B------:R-:W-:-:S03]  /*05f0*/  UIMAD UR4, UR7, UR20, URZ ;  /* 0x00000014070472a4 */ /* 0x000fc6000f8e02ff */
[----:B------:R-:W-:Y:S01]  /*0600*/  ISETP.NE.AND.EX P0, PT, RZ, UR15, PT, P0 ;  /* 0x0000000fff007c0c */ /* 0x000fe2000bf05300 */
[----:B------:R-:W-:-:S04]  /*0610*/  USHF.R.S32.HI UR5, URZ, 0x1f, UR4 ;  /* 0x0000001fff057899 */ /* 0x000fc80008011404 */
[----:B------:R-:W-:Y:S01]  /*0620*/  ULEA.HI UR5, UR5, UR4, URZ, 0x3 ;  /* 0x0000000405057291 */ /* 0x000fe2000f8f18ff */
[----:B--2---:R-:W-:-:S05]  /*0630*/  R2UR UR6, R84 ;  /* 0x00000000540672ca */ /* 0x004fca00000e0000 */
[----:B------:R-:W-:-:S04]  /*0640*/  MOV R89, UR5 ;  /* 0x0000000500597c02 */ /* 0x000fc80008000f00 */
[----:B------:R-:W-:Y:S02]  /*0650*/  LEA.HI.SX32 R89, R89, R0, 0x1d ;  /* 0x0000000059597211 */ /* 0x000fe400078feaff */
[----:B----4-:R-:W-:Y:S02]  /*0660*/  PRMT R84, R10, 0x7632, R84 ;  /* 0x000076320a547816 */ /* 0x010fe40000000054 */
[----:B------:R-:W-:Y:S02]  /*0670*/  PRMT R85, R9, 0x7632, R85 ;  /* 0x0000763209557816 */ /* 0x000fe40000000055 */
[----:B------:R-:W-:Y:S01]  /*0680*/  PRMT R2, R8, 0x7632, R2 ;  /* 0x0000763208027816 */ /* 0x000fe20000000002 */
[----:B------:R-:W-:Y:S06]  /*0690*/  @!P0 BRA `(.L_x_4242) ;  /* 0x00000004002c8947 */ /* 0x000fec0003800000 */
[----:B------:R-:W0:Y:S02]  /*06a0*/  LDC.64 R4, c[0x0][0x3a0] ;  /* 0x0000e800ff047b82 */ /* 0x000e240000000a00 */
[----:B0-----:R-:W-:-:S06]  /*06b0*/  IMAD.WIDE.U32 R4, R89, 0x10, R4 ;  /* 0x0000001059047825 */ /* 0x001fcc00078e0004 */
[----:B------:R-:W2:Y:S01]  /*06c0*/  LDG.E.128 R4, desc[UR12][R4.64] ;  /* 0x0000000c04047981 */ /* 0x000ea2000c1e1d00 */
[----:B------:R-:W-:-:S13]  /*06d0*/  ISETP.LT.AND P2, PT, RZ, UR25, PT ;  /* 0x00000019ff007c0c */ /* 0x000fda000bf41270 */
[----:B------:R-:W0:Y:S01]  /*06e0*/  @P2 LDC R84, c[0x0][0x40c] ;  /* 0x00010300ff542b82 */ /* 0x000e220000000800 */
[----:B------:R-:W-:Y:S02]  /*06f0*/  @P2 SHF.L.U32 R3, R8, 0x10, RZ ;  /* 0x0000001008032819 */ /* 0x000fe400000006ff */
[----:B------:R-:W-:Y:S02]  /*0700*/  @P2 SHF.L.U32 R2, R2, 0x10, RZ ;  /* 0x0000001002022819 */ /* 0x000fe400000006ff */
[----:B------:R-:W-:Y:S02]  /*0710*/  @P2 SHF.L.U32 R86, R9, 0x10, RZ ;  /* 0x0000001009562819 */ /* 0x000fe400000006ff */
[----:B------:R-:W-:Y:S01]  /*0720*/  @P2 SHF.L.U32 R85, R85, 0x10, RZ ;  /* 0x0000001055552819 */ /* 0x000fe200000006ff */
[----:B------:R-:W1:Y:S08]  /*0730*/  @P2 LDC R87, c[0x0][0x40c] ;  /* 0x00010300ff572b82 */ /* 0x000e700000000800 */
[----:B------:R-:W4:Y:S08]  /*0740*/  @P2 LDC R91, c[0x0][0x40c] ;  /* 0x00010300ff5b2b82 */ /* 0x000f300000000800 */
[----:B------:R-:W3:Y:S01]  /*0750*/  @P2 LDC R92, c[0x0][0x40c] ;  /* 0x00010300ff5c2b82 */ /* 0x000ee20000000800 */
[----:B0-----:R-:W-:-:S07]  /*0760*/  @P2 FMUL.FTZ R3, R3, R84 ;  /* 0x0000005403032220 */ /* 0x001fce0000410000 */
[----:B------:R-:W0:Y:S01]  /*0770*/  @P2 LDC R93, c[0x0][0x40c] ;  /* 0x00010300ff5d2b82 */ /* 0x000e220000000800 */
[----:B-1----:R-:W-:-:S07]  /*0780*/  @P2 FMUL.FTZ R2, R2, R87 ;  /* 0x0000005702022220 */ /* 0x002fce0000410000 */
[----:B------:R-:W1:Y:S01]  /*0790*/  @P2 LDC R94, c[0x0][0x40c] ;  /* 0x00010300ff5e2b82 */ /* 0x000e620000000800 */
[----:B----4-:R-:W-:Y:S01]  /*07a0*/  @P2 FMUL.FTZ R91, R86, R91 ;  /* 0x0000005b565b2220 */ /* 0x010fe20000410000 */
[----:B------:R-:W-:-:S04]  /*07b0*/  @P2 PRMT R86, R10, 0x7632, R86 ;  /* 0x000076320a562816 */ /* 0x000fc80000000056 */
[----:B------:R-:W-:Y:S02]  /*07c0*/  @P2 SHF.L.U32 R86, R86, 0x10, RZ ;  /* 0x0000001056562819 */ /* 0x000fe400000006ff */
[----:B------:R-:W4:Y:S08]  /*07d0*/  @P2 LDC R103, c[0x0][0x40c] ;  /* 0x00010300ff672b82 */ /* 0x000f300000000800 */
[----:B------:R-:W1:Y:S01]  /*07e0*/  @P2 LDC R111, c[0x0][0x40c] ;  /* 0x00010300ff6f2b82 */ /* 0x000e620000000800 */
[----:B----4-:R-:W-:Y:S01]  /*07f0*/  @P2 FMUL.FTZ R86, R86, R103 ;  /* 0x0000006756562220 */ /* 0x010fe20000410000 */
[----:B--2---:R-:W-:-:S02]  /*0800*/  @P2 PRMT R84, R4, 0x7632, R84 ;  /* 0x0000763204542816 */ /* 0x004fc40000000054 */
[----:B------:R-:W-:Y:S02]  /*0810*/  @!P2 PRMT R99, R4, 0x7632, R99 ;  /* 0x000076320463a816 */ /* 0x000fe40000000063 */
[----:B------:R-:W-:Y:S02]  /*0820*/  @P2 SHF.L.U32 R87, R84, 0x10, RZ ;  /* 0x0000001054572819 */ /* 0x000fe400000006ff */
[----:B------:R-:W-:Y:S02]  /*0830*/  @P2 SHF.L.U32 R90, R4, 0x10, RZ ;  /* 0x00000010045a2819 */ /* 0x000fe400000006ff */
[----:B------:R-:W-:Y:S01]  /*0840*/  @!P2 SHF.L.U32 R99, R99, 0x10, RZ ;  /* 0x000000106363a819 */ /* 0x000fe200000006ff */
[----:B-----5:R-:W-:Y:S01]  /*0850*/  @P2 FFMA.FTZ R99, R2, R33, R87 ;  /* 0x0000002102632223 */ /* 0x020fe20000010057 */
[----:B------:R-:W-:Y:S02]  /*0860*/  @P2 PRMT R2, R5, 0x7632, R2 ;  /* 0x0000763205022816 */ /* 0x000fe40000000002 */
[----:B------:R-:W-:Y:S01]  /*0870*/  @!P2 SHF.L.U32 R95, R4, 0x10, RZ ;  /* 0x00000010045fa819 */ /* 0x000fe200000006ff */
[----:B------:R-:W-:Y:S01]  /*0880*/  @P2 FFMA.FTZ R95, R3, R32, R90 ;  /* 0x00000020035f2223 */ /* 0x000fe2000001005a */
[----:B------:R-:W-:-:S02]  /*0890*/  @P2 SHF.L.U32 R84, R5, 0x10, RZ ;  /* 0x0000001005542819 */ /* 0x000fc400000006ff */
[----:B------:R-:W-:Y:S02]  /*08a0*/  @!P2 PRMT R101, R5, 0x7632, R101 ;  /* 0x000076320565a816 */ /* 0x000fe40000000065 */
[----:B------:R-:W-:Y:S01]  /*08b0*/  @P2 SHF.L.U32 R3, R2, 0x10, RZ ;  /* 0x0000001002032819 */ /* 0x000fe200000006ff */
[----:B---3--:R-:W-:Y:S01]  /*08c0*/  @P2 FMUL.FTZ R2, R85, R92 ;  /* 0x0000005c55022220 */ /* 0x008fe20000410000 */
[----:B------:R-:W-:Y:S01]  /*08d0*/  @!P2 SHF.L.U32 R97, R5, 0x10, RZ ;  /* 0x000000100561a819 */ /* 0x000fe200000006ff */
[----:B------:R-:W-:Y:S01]  /*08e0*/  @P2 FFMA.FTZ R97, R91, R34, R84 ;  /* 0x000000225b612223 */ /* 0x000fe20000010054 */
[----:B------:R-:W-:Y:S01]  /*08f0*/  @!P2 SHF.L.U32 R101, R101, 0x10, RZ ;  /* 0x000000106565a819 */ /* 0x000fe200000006ff */
[----:B------:R-:W-:Y:S01]  /*0900*/  @P2 FFMA.FTZ R101, R2, R35, R3 ;  /* 0x0000002302652223 */ /* 0x000fe20000010003 */
[----:B------:R-:W-:Y:S02]  /*0910*/  @P2 SHF.L.U32 R84, R10, 0x10, RZ ;  /* 0x000000100a542819 */ /* 0x000fe400000006ff */
[----:B------:R-:W-:-:S02]  /*0920*/  @P2 PRMT R2, R11, 0x7632, R2 ;  /* 0x000076320b022816 */ /* 0x000fc40000000002 */
[----:B------:R-:W-:Y:S01]  /*0930*/  @P2 SHF.L.U32 R85, R11, 0x10, RZ ;  /* 0x000000100b552819 */ /* 0x000fe200000006ff */
[----:B0-----:R-:W-:Y:S01]  /*0940*/  @P2 FMUL.FTZ R3, R84, R93 ;  /* 0x0000005d54032220 */ /* 0x001fe20000410000 */
[----:B------:R-:W-:Y:S02]  /*0950*/  @P2 SHF.L.U32 R84, R2, 0x10, RZ ;  /* 0x0000001002542819 */ /* 0x000fe400000006ff */
[----:B------:R-:W-:Y:S01]  /*0960*/  @P2 PRMT R2, R6, 0x7632, R2 ;  /* 0x0000763206022816 */ /* 0x000fe20000000002 */
[----:B-1----:R-:W-:Y:S01]  /*0970*/  @P2 FMUL.FTZ R87, R85, R94 ;  /* 0x0000005e55572220 */ /* 0x002fe20000410000 */
[----:B------:R-:W-:Y:S01]  /*0980*/  @P2 PRMT R90, R7, 0x7632, R90 ;  /* 0x00007632075a2816 */ /* 0x000fe2000000005a */
[----:B------:R-:W-:Y:S01]  /*0990*/  @P2 FMUL.FTZ R84, R84, R111 ;  /* 0x0000006f54542220 */ /* 0x000fe20000410000 */
[C---:B------:R-:W-:Y:S02]  /*09a0*/  @P2 SHF.L.U32 R92, R6.reuse, 0x10, RZ ;  /* 0x00000010065c2819 */ /* 0x040fe400000006ff */
[----:B------:R-:W-:-:S02]  /*09b0*/  @!P2 PRMT R107, R6, 0x7632, R107 ;  /* 0x00007632066ba816 */ /* 0x000fc4000000006b */
[C---:B------:R-:W-:Y:S02]  /*09c0*/  @P2 SHF.L.U32 R94, R7.reuse, 0x10, RZ ;  /* 0x00000010075e2819 */ /* 0x040fe400000006ff */
[----:B------:R-:W-:Y:S02]  /*09d0*/  @!P2 PRMT R109, R7, 0x7632, R109 ;  /* 0x00007632076da816 */ /* 0x000fe4000000006d */
[----:B------:R-:W-:Y:S02]  /*09e0*/  @P2 SHF.L.U32 R85, R2, 0x10, RZ ;  /* 0x0000001002552819 */ /* 0x000fe400000006ff */
[----:B------:R-:W-:Y:S02]  /*09f0*/  @P2 SHF.L.U32 R91, R90, 0x10, RZ ;  /* 0x000000105a5b2819 */ /* 0x000fe400000006ff */
[----:B------:R-:W-:Y:S01]  /*0a00*/  @!P2 SHF.L.U32 R103, R6, 0x10, RZ ;  /* 0x000000100667a819 */ /* 0x000fe200000006ff */
[----:B------:R-:W-:Y:S01]  /*0a10*/  @P2 FFMA.FTZ R103, R3, R28, R92 ;  /* 0x0000001c03672223 */ /* 0x000fe2000001005c */
[----:B------:R-:W-:Y:S01]  /*0a20*/  @!P2 SHF.L.U32 R105, R7, 0x10, RZ ;  /* 0x000000100769a819 */ /* 0x000fe200000006ff */
[----:B------:R-:W-:Y:S01]  /*0a30*/  @P2 FFMA.FTZ R105, R87, R30, R94 ;  /* 0x0000001e57692223 */ /* 0x000fe2000001005e */
[----:B------:R-:W-:Y:S01]  /*0a40*/  @!P2 SHF.L.U32 R107, R107, 0x10, RZ ;  /* 0x000000106b6ba819 */ /* 0x000fe200000006ff */
[----:B------:R-:W-:Y:S01]  /*0a50*/  @P2 FFMA.FTZ R107, R86, R29, R85 ;  /* 0x0000001d566b2223 */ /* 0x000fe20000010055 */
[----:B------:R-:W-:Y:S01]  /*0a60*/  @!P2 SHF.L.U32 R109, R109, 0x10, RZ ;  /* 0x000000106d6da819 */ /* 0x000fe200000006ff */
[----:B------:R-:W-:Y:S01]  /*0a70*/  @P2 FFMA.FTZ R109, R84, R31, R91 ;  /* 0x0000001f546d2223 */ /* 0x000fe2000001005b */
        /* <DEDUP_REMOVED lines=11> */
[----:B------:R-:W-:Y:S01]  /*0b30*/  PRMT R87, R91, 0x5410, R87 ;  /* 0x000054105b577816 */ /* 0x000fe20000000057 */
[----:B------:R-:W-:Y:S06]  /*0b40*/  BRA `(.L_x_4243) ;  /* 0x0000000000d47947 */ /* 0x000fec0003800000 */
.L_x_4242:
[----:B------:R-:W0:Y:S01]  /*0b50*/  @UP1 LDCU UR5, c[0x0][0x40c] ;  /* 0x00008180ff0517ac */ /* 0x000e220008000800 */
[----:B------:R-:W-:Y:S02]  /*0b60*/  @P1 SHF.L.U32 R2, R2, 0x10, RZ ;  /* 0x0000001002021819 */ /* 0x000fe400000006ff */
[----:B------:R-:W-:Y:S01]  /*0b70*/  @P1 SHF.L.U32 R85, R85, 0x10, RZ ;  /* 0x0000001055551819 */ /* 0x000fe200000006ff */
[----:B------:R-:W1:Y:S01]  /*0b80*/  @UP1 LDCU UR19, c[0x0][0x40c] ;  /* 0x00008180ff1317ac */ /* 0x000e620008000800 */
[----:B------:R-:W-:Y:S02]  /*0b90*/  @P1 SHF.L.U32 R84, R84, 0x10, RZ ;  /* 0x0000001054541819 */ /* 0x000fe400000006ff */
[----:B------:R-:W-:Y:S01]  /*0ba0*/  @P1 SHF.L.U32 R3, R11, 0x10, RZ ;  /* 0x000000100b031819 */ /* 0x000fe200000006ff */
[----:B------:R-:W2:Y:S01]  /*0bb0*/  @UP1 LDCU UR23, c[0x0][0x40c] ;  /* 0x00008180ff1717ac */ /* 0x000ea20008000800 */
[----:B------:R-:W-:Y:S02]  /*0bc0*/  MOV R99, RZ ;  /* 0x000000ff00637202 */ /* 0x000fe40000000f00 */
[----:B------:R-:W-:Y:S01]  /*0bd0*/  MOV R101, RZ ;  /* 0x000000ff00657202 */ /* 0x000fe20000000f00 */
[----:B------:R-:W4:Y:S01]  /*0be0*/  @UP1 LDCU UR26, c[0x0][0x40c] ;  /* 0x00008180ff1a17ac */ /* 0x000f220008000800 */
[----:B------:R-:W-:-:S02]  /*0bf0*/  MOV R107, RZ ;  /* 0x000000ff006b7202 */ /* 0x000fc40000000f00 */
[----:B------:R-:W-:Y:S01]  /*0c00*/  MOV R105, RZ ;  /* 0x000000ff00697202 */ /* 0x000fe20000000f00 */
[----:B------:R-:W3:Y:S01]  /*0c10*/  @UP1 LDCU UR22, c[0x0][0x40c] ;  /* 0x00008180ff1617ac */ /* 0x000ee20008000800 */
[----:B------:R-:W-:Y:S01]  /*0c20*/  MOV R103, RZ ;  /* 0x000000ff00677202 */ /* 0x000fe20000000f00 */
[----:B0-----:R-:W-:Y:S01]  /*0c30*/  @P1 FMUL.FTZ R2, R2, UR5 ;  /* 0x0000000502021c20 */ /* 0x001fe20008410000 */
[----:B------:R-:W-:Y:S01]  /*0c40*/  MOV R95, RZ ;  /* 0x000000ff005f7202 */ /* 0x000fe20000000f00 */
[----:B------:R-:W0:Y:S01]  /*0c50*/  @UP1 LDCU UR4, c[0x0][0x40c] ;  /* 0x00008180ff0417ac */ /* 0x000e220008000800 */
[----:B------:R-:W-:Y:S01]  /*0c60*/  MOV R97, RZ ;  /* 0x000000ff00617202 */ /* 0x000fe20000000f00 */
[----:B-1----:R-:W-:Y:S01]  /*0c70*/  @P1 FMUL.FTZ R86, R85, UR19 ;  /* 0x0000001355561c20 */ /* 0x002fe20008410000 */
[----:B-----5:R-:W-:Y:S01]  /*0c80*/  @P1 FMUL.FTZ R99, R2, R33 ;  /* 0x0000002102631220 */ /* 0x020fe20000410000 */
[----:B------:R-:W1:Y:S01]  /*0c90*/  @UP1 LDCU UR18, c[0x0][0x40c] ;  /* 0x00008180ff1217ac */ /* 0x000e620008000800 */
[----:B------:R-:W-:Y:S01]  /*0ca0*/  @P1 PRMT R2, R11, 0x7632, R2 ;  /* 0x000076320b021816 */ /* 0x000fe20000000002 */
[----:B--2---:R-:W-:Y:S01]  /*0cb0*/  @P1 FMUL.FTZ R84, R84, UR23 ;  /* 0x0000001754541c20 */ /* 0x004fe20008410000 */
[----:B------:R-:W-:Y:S01]  /*0cc0*/  @P1 FMUL.FTZ R101, R86, R35 ;  /* 0x0000002356651220 */ /* 0x000fe20000410000 */
[----:B------:R-:W2:Y:S01]  /*0cd0*/  @UP1 LDCU UR27, c[0x0][0x40c] ;  /* 0x00008180ff1b17ac */ /* 0x000ea20008000800 */
[----:B------:R-:W-:Y:S01]  /*0ce0*/  @P1 SHF.L.U32 R86, R10, 0x10, RZ ;  /* 0x000000100a561819 */ /* 0x000fe200000006ff */
[----:B----4-:R-:W-:Y:S01]  /*0cf0*/  @P1 FMUL.FTZ R3, R3, UR26 ;  /* 0x0000001a03031c20 */ /* 0x010fe20008410000 */
[----:B------:R-:W-:Y:S01]  /*0d00*/  @P1 FMUL.FTZ R107, R84, R29 ;  /* 0x0000001d546b1220 */ /* 0x000fe20000410000 */
[----:B------:R-:W-:-:S02]  /*0d10*/  @P1 SHF.L.U32 R84, R9, 0x10, RZ ;  /* 0x0000001009541819 */ /* 0x000fc400000006ff */
[----:B------:R-:W-:Y:S01]  /*0d20*/  @P1 FMUL.FTZ R105, R3, R30 ;  /* 0x0000001e03691220 */ /* 0x000fe20000410000 */
[----:B------:R-:W-:Y:S01]  /*0d30*/  @P1 SHF.L.U32 R3, R8, 0x10, RZ ;  /* 0x0000001008031819 */ /* 0x000fe200000006ff */
[----:B---3--:R-:W-:Y:S01]  /*0d40*/  @P1 FMUL.FTZ R87, R86, UR22 ;  /* 0x0000001656571c20 */ /* 0x008fe20008410000 */
[----:B------:R-:W-:Y:S02]  /*0d50*/  @P1 SHF.L.U32 R2, R2, 0x10, RZ ;  /* 0x0000001002021819 */ /* 0x000fe400000006ff */
[----:B------:R-:W-:Y:S01]  /*0d60*/  MOV R109, RZ ;  /* 0x000000ff006d7202 */ /* 0x000fe20000000f00 */
[----:B0-----:R-:W-:Y:S01]  /*0d70*/  @P1 FMUL.FTZ R3, R3, UR4 ;  /* 0x0000000403031c20 */ /* 0x001fe20008410000 */
[----:B------:R-:W-:Y:S01]  /*0d80*/  @P1 FMUL.FTZ R103, R87, R28 ;  /* 0x0000001c57671220 */ /* 0x000fe20000410000 */
[----:B-1----:R-:W-:Y:S01]  /*0d90*/  @P1 FMUL.FTZ R85, R84, UR18 ;  /* 0x0000001254551c20 */ /* 0x002fe20008410000 */
[----:B------:R-:W-:Y:S01]  /*0da0*/  F2FP.BF16.F32.PACK_AB R87, RZ, R107 ;  /* 0x0000006bff57723e */ /* 0x000fe200000010ff */
[----:B------:R-:W-:Y:S01]  /*0db0*/  @P1 FMUL.FTZ R95, R3, R32 ;  /* 0x00000020035f1220 */ /* 0x000fe20000410000 */
[----:B------:R-:W-:Y:S01]  /*0dc0*/  F2FP.BF16.F32.PACK_AB R90, RZ, R105 ;  /* 0x00000069ff5a723e */ /* 0x000fe200000010ff */
[----:B--2---:R-:W-:Y:S01]  /*0dd0*/  @P1 FMUL.FTZ R2, R2, UR27 ;  /* 0x0000001b02021c20 */ /* 0x004fe20008410000 */
[----:B------:R-:W-:Y:S01]  /*0de0*/  @P1 FMUL.FTZ R97, R85, R34 ;  /* 0x0000002255611220 */ /* 0x000fe20000410000 */
[----:B------:R-:W-:-:S02]  /*0df0*/  F2FP.BF16.F32.PACK_AB R86, RZ, R103 ;  /* 0x00000067ff56723e */ /* 0x000fc400000010ff */
[----:B------:R-:W-:Y:S01]  /*0e00*/  @P1 FMUL.FTZ R109, R2, R31 ;  /* 0x0000001f026d1220 */ /* 0x000fe20000410000 */
        /* <DEDUP_REMOVED lines=9> */
.L_x_4243:
[----:B------:R-:W0:Y:S01]  /*0ea0*/  LDC.64 R2, c[0x0][0x3a8] ;  /* 0x0000ea00ff027b82 */ /* 0x000e220000000a00 */
[----:B------:R-:W1:Y:S01]  /*0eb0*/  @UP1 LDCU.64 UR4, c[0x0][0x390] ;  /* 0x00007200ff0417ac */ /* 0x000e620008000a00 */
[----:B------:R-:W-:Y:S01]  /*0ec0*/  @P1 IADD3 R92, PT, PT, R88, 0x80, RZ ;  /* 0x00000080585c1810 */ /* 0x000fe20007ffe0ff */
[----:B------:R-:W-:Y:S01]  /*0ed0*/  HFMA2 R93, -RZ, RZ, 0, 9.5367431640625e-07 ;  /* 0x00000010ff5d7431 */ /* 0x000fe200000001ff */
        /* <DEDUP_REMOVED lines=9> */
[----:B------:R-:W-:Y:S02]  /*0f70*/  ISETP.LT.AND P2, PT, RZ, UR25, PT ;  /* 0x00000019ff007c0c */ /* 0x000fe4000bf41270 */
[----:B-----5:R-:W-:Y:S02]  /*0f80*/  SHF.L.U32 R113, R5, 0x10, RZ ;  /* 0x0000001005717819 */ /* 0x020fe400000006ff */
[----:B------:R-:W-:Y:S02]  /*0f90*/  SHF.L.U32 R117, R6, 0x10, RZ ;  /* 0x0000001006757819 */ /* 0x000fe400000006ff */
[----:B------:R-:W-:Y:S02]  /*0fa0*/  SHF.L.U32 R121, R7, 0x10, RZ ;  /* 0x0000001007797819 */ /* 0x000fe400000006ff */
[----:B------:R-:W-:-:S05]  /*0fb0*/  SHF.L.U32 R123, R4, 0x10, RZ ;  /* 0x00000010047b7819 */ /* 0x000fca00000006ff */
[----:B0-----:R-:W0:Y:S01]  /*0fc0*/  @P2 LDC R86, c[0x0][0x40c] ;  /* 0x00010300ff562b82 */ /* 0x001e220000000800 */
[----:B------:R-:W-:Y:S02]  /*0fd0*/  @P2 PRMT R84, R8, 0x7632, R84 ;  /* 0x0000763208542816 */ /* 0x000fe40000000054 */
[----:B------:R-:W-:Y:S02]  /*0fe0*/  @P2 SHF.L.U32 R87, R10, 0x10, RZ ;  /* 0x000000100a572819 */ /* 0x000fe400000006ff */
[----:B------:R-:W-:Y:S02]  /*0ff0*/  @P2 SHF.L.U32 R85, R84, 0x10, RZ ;  /* 0x0000001054552819 */ /* 0x000fe400000006ff */
[----:B------:R-:W-:Y:S01]  /*1000*/  PRMT R84, R4, 0x7632, R84 ;  /* 0x0000763204547816 */ /* 0x000fe20000000054 */
[----:B------:R-:W1:Y:S01]  /*1010*/  @P2 LDC R92, c[0x0][0x40c] ;  /* 0x00010300ff5c2b82 */ /* 0x000e620000000800 */
[----:B------:R-:W-:Y:S02]  /*1020*/  @P2 SHF.L.U32 R91, R11, 0x10, RZ ;  /* 0x000000100b5b2819 */ /* 0x000fe400000006ff */
[----:B------:R-:W-:-:S02]  /*1030*/  SHF.L.U32 R111, R84, 0x10, RZ ;  /* 0x00000010546f7819 */ /* 0x000fc400000006ff */
[----:B------:R-:W-:-:S03]  /*1040*/  @P2 PRMT R84, R9, 0x7632, R84 ;  /* 0x0000763209542816 */ /* 0x000fc60000000054 */
[----:B------:R-:W2:Y:S08]  /*1050*/  @P2 LDC R94, c[0x0][0x40c] ;  /* 0x00010300ff5e2b82 */ /* 0x000eb00000000800 */
[----:B------:R-:W3:Y:S01]  /*1060*/  @P2 LDC R96, c[0x0][0x40c] ;  /* 0x00010300ff602b82 */ /* 0x000ee20000000800 */
[----:B0-----:R-:W-:Y:S01]  /*1070*/  @P2 FMUL.FTZ R86, R85, R86 ;  /* 0x0000005655562220 */ /* 0x001fe20000410000 */
[----:B------:R-:W-:-:S03]  /*1080*/  @P2 SHF.L.U32 R85, R9, 0x10, RZ ;  /* 0x0000001009552819 */ /* 0x000fc600000006ff */
[----:B------:R-:W-:-:S03]  /*1090*/  @P2 FFMA.FTZ R111, R86, R25, R111 ;  /* 0x00000019566f2223 */ /* 0x000fc6000001006f */
[----:B------:R-:W0:Y:S01]  /*10a0*/  @P2 LDC R98, c[0x0][0x40c] ;  /* 0x00010300ff622b82 */ /* 0x000e220000000800 */
[----:B-1----:R-:W-:Y:S01]  /*10b0*/  @P2 FMUL.FTZ R92, R85, R92 ;  /* 0x0000005c555c2220 */ /* 0x002fe20000410000 */
[----:B------:R-:W-:Y:S02]  /*10c0*/  @P2 SHF.L.U32 R85, R84, 0x10, RZ ;  /* 0x0000001054552819 */ /* 0x000fe400000006ff */
[----:B------:R-:W-:Y:S01]  /*10d0*/  PRMT R84, R5, 0x7632, R84 ;  /* 0x0000763205547816 */ /* 0x000fe20000000054 */
[----:B------:R-:W-:-:S03]  /*10e0*/  @P2 FFMA.FTZ R113, R92, R26, R113 ;  /* 0x0000001a5c712223 */ /* 0x000fc60000010071 */
[----:B------:R-:W1:Y:S01]  /*10f0*/  @P2 LDC R90, c[0x0][0x40c] ;  /* 0x00010300ff5a2b82 */ /* 0x000e620000000800 */
[----:B------:R-:W-:Y:S01]  /*1100*/  SHF.L.U32 R115, R84, 0x10, RZ ;  /* 0x0000001054737819 */ /* 0x000fe200000006ff */
[----:B--2---:R-:W-:Y:S01]  /*1110*/  @P2 FMUL.FTZ R86, R85, R94 ;  /* 0x0000005e55562220 */ /* 0x004fe20000410000 */
[----:B------:R-:W-:-:S03]  /*1120*/  @P2 PRMT R85, R10, 0x7632, R85 ;  /* 0x000076320a552816 */ /* 0x000fc60000000055 */
[----:B------:R-:W-:Y:S01]  /*1130*/  @P2 FFMA.FTZ R115, R86, R27, R115 ;  /* 0x0000001b56732223 */ /* 0x000fe20000010073 */
[----:B------:R-:W-:Y:S01]  /*1140*/  @P2 SHF.L.U32 R85, R85, 0x10, RZ ;  /* 0x0000001055552819 */ /* 0x000fe200000006ff */
[----:B------:R-:W2:Y:S01]  /*1150*/  @P2 LDC R100, c[0x0][0x40c] ;  /* 0x00010300ff642b82 */ /* 0x000ea20000000800 */
[----:B---3--:R-:W-:Y:S01]  /*1160*/  @P2 FMUL.FTZ R96, R87, R96 ;  /* 0x0000006057602220 */ /* 0x008fe20000410000 */
[----:B------:R-:W-:-:S03]  /*1170*/  @P2 SHF.L.U32 R87, R8, 0x10, RZ ;  /* 0x0000001008572819 */ /* 0x000fc600000006ff */
[----:B------:R-:W-:-:S03]  /*1180*/  @P2 FFMA.FTZ R117, R96, R20, R117 ;  /* 0x0000001460752223 */ /* 0x000fc60000010075 */
[----:B------:R-:W3:Y:S01]  /*1190*/  @P2 LDC R84, c[0x0][0x40c] ;  /* 0x00010300ff542b82 */ /* 0x000ee20000000800 */
[----:B0-----:R-:W-:Y:S01]  /*11a0*/  @P2 FMUL.FTZ R86, R85, R98 ;  /* 0x0000006255562220 */ /* 0x001fe20000410000 */
[----:B------:R-:W-:-:S04]  /*11b0*/  PRMT R85, R6, 0x7632, R85 ;  /* 0x0000763206557816 */ /* 0x000fc80000000055 */
[----:B------:R-:W-:Y:S01]  /*11c0*/  SHF.L.U32 R119, R85, 0x10, RZ ;  /* 0x0000001055777819 */ /* 0x000fe200000006ff */
[----:B-1----:R-:W-:Y:S01]  /*11d0*/  @P2 FMUL.FTZ R92, R87, R90 ;  /* 0x0000005a575c2220 */ /* 0x002fe20000410000 */
[----:B------:R-:W-:Y:S02]  /*11e0*/  @P2 PRMT R90, R11, 0x7632, R90 ;  /* 0x000076320b5a2816 */ /* 0x000fe4000000005a */
[----:B------:R-:W-:Y:S01]  /*11f0*/  PRMT R87, R7, 0x7632, R87 ;  /* 0x0000763207577816 */ /* 0x000fe20000000057 */
[----:B------:R-:W-:Y:S01]  /*1200*/  @P2 FFMA.FTZ R119, R86, R21, R119 ;  /* 0x0000001556772223 */ /* 0x000fe20000010077 */
[----:B------:R-:W-:Y:S01]  /*1210*/  @P2 SHF.L.U32 R85, R90, 0x10, RZ ;  /* 0x000000105a552819 */ /* 0x000fe200000006ff */
[----:B------:R-:W-:Y:S01]  /*1220*/  @P2 FFMA.FTZ R123, R92, R24, R123 ;  /* 0x000000185c7b2223 */ /* 0x000fe2000001007b */
[----:B------:R-:W-:Y:S01]  /*1230*/  SHF.L.U32 R125, R87, 0x10, RZ ;  /* 0x00000010577d7819 */ /* 0x000fe200000006ff */
[----:B--2---:R-:W-:Y:S01]  /*1240*/  @P2 FMUL.FTZ R100, R91, R100 ;  /* 0x000000645b642220 */ /* 0x004fe20000410000 */
[----:B------:R-:W-:-:S02]  /*1250*/  F2FP.BF16.F32.PACK_AB R86, RZ, R115 ;  /* 0x00000073ff56723e */ /* 0x000fc400000010ff */
[----:B------:R-:W-:Y:S01]  /*1260*/  F2FP.BF16.F32.PACK_AB R90, RZ, R111 ;  /* 0x0000006fff5a723e */ /* 0x000fe200000010ff */
        /* <DEDUP_REMOVED lines=14> */
.L_x_4244:
[----:B------:R-:W1:Y:S01]  /*1350*/  @UP1 LDCU UR4, c[0x0][0x40c] ;  /* 0x00008180ff0417ac */ /* 0x000e620008000800 */
[----:B0----5:R-:W-:Y:S02]  /*1360*/  @P1 SHF.L.U32 R84, R8, 0x10, RZ ;  /* 0x0000001008541819 */ /* 0x021fe400000006ff */
[----:B------:R-:W-:Y:S01]  /*1370*/  MOV R123, RZ ;  /* 0x000000ff007b7202 */ /* 0x000fe20000000f00 */
[----:B------:R-:W0:Y:S01]  /*1380*/  @UP1 LDCU UR18, c[0x0][0x40c] ;  /* 0x00008180ff1217ac */ /* 0x000e220008000800 */
[----:B------:R-:W-:Y:S02]  /*1390*/  @P1 SHF.L.U32 R86, R10, 0x10, RZ ;  /* 0x000000100a561819 */ /* 0x000fe400000006ff */
[----:B------:R-:W-:Y:S01]  /*13a0*/  @P1 SHF.L.U32 R90, R11, 0x10, RZ ;  /* 0x000000100b5a1819 */ /* 0x000fe200000006ff */
[----:B------:R-:W2:Y:S01]  /*13b0*/  @UP1 LDCU UR19, c[0x0][0x40c] ;  /* 0x00008180ff1317ac */ /* 0x000ea20008000800 */
[----:B------:R-:W-:Y:S02]  /*13c0*/  MOV R113, RZ ;  /* 0x000000ff00717202 */ /* 0x000fe40000000f00 */
[----:B------:R-:W-:Y:S01]  /*13d0*/  MOV R117, RZ ;  /* 0x000000ff00757202 */ /* 0x000fe20000000f00 */
[----:B------:R-:W3:Y:S01]  /*13e0*/  @UP1 LDCU UR23, c[0x0][0x40c] ;  /* 0x00008180ff1717ac */ /* 0x000ee20008000800 */
[----:B------:R-:W-:-:S02]  /*13f0*/  MOV R121, RZ ;  /* 0x000000ff00797202 */ /* 0x000fc40000000f00 */
[----:B------:R-:W-:Y:S01]  /*1400*/  MOV R111, RZ ;  /* 0x000000ff006f7202 */ /* 0x000fe20000000f00 */
[----:B------:R-:W4:Y:S01]  /*1410*/  @UP1 LDCU UR5, c[0x0][0x40c] ;  /* 0x00008180ff0517ac */ /* 0x000f220008000800 */
[----:B------:R-:W-:Y:S01]  /*1420*/  MOV R115, RZ ;  /* 0x000000ff00737202 */ /* 0x000fe20000000f00 */
[----:B-1----:R-:W-:Y:S01]  /*1430*/  @P1 FMUL.FTZ R85, R84, UR4 ;  /* 0x0000000454551c20 */ /* 0x002fe20008410000 */
[----:B------:R-:W-:Y:S01]  /*1440*/  @P1 SHF.L.U32 R84, R9, 0x10, RZ ;  /* 0x0000001009541819 */ /* 0x000fe200000006ff */
[----:B------:R-:W1:Y:S01]  /*1450*/  @UP1 LDCU UR4, c[0x0][0x40c] ;  /* 0x00008180ff0417ac */ /* 0x000e620008000800 */
[----:B------:R-:W-:Y:S01]  /*1460*/  MOV R119, RZ ;  /* 0x000000ff00777202 */ /* 0x000fe20000000f00 */
[----:B------:R-:W-:Y:S01]  /*1470*/  @P1 FMUL.FTZ R123, R85, R24 ;  /* 0x00000018557b1220 */ /* 0x000fe20000410000 */
[----:B------:R-:W-:Y:S01]  /*1480*/  MOV R125, RZ ;  /* 0x000000ff007d7202 */ /* 0x000fe20000000f00 */
[----:B0-----:R-:W-:Y:S01]  /*1490*/  @P1 FMUL.FTZ R85, R84, UR18 ;  /* 0x0000001254551c20 */ /* 0x001fe20008410000 */
[----:B------:R-:W0:Y:S01]  /*14a0*/  @UP1 LDCU UR22, c[0x0][0x40c] ;  /* 0x00008180ff1617ac */ /* 0x000e220008000800 */
[----:B------:R-:W-:Y:S01]  /*14b0*/  @P1 PRMT R84, R8, 0x7632, R84 ;  /* 0x0000763208541816 */ /* 0x000fe20000000054 */
[----:B--2---:R-:W-:Y:S01]  /*14c0*/  @P1 FMUL.FTZ R87, R86, UR19 ;  /* 0x0000001356571c20 */ /* 0x004fe20008410000 */
[----:B------:R-:W-:Y:S01]  /*14d0*/  @P1 FMUL.FTZ R113, R85, R26 ;  /* 0x0000001a55711220 */ /* 0x000fe20000410000 */
[----:B------:R-:W2:Y:S01]  /*14e0*/  @UP1 LDCU UR18, c[0x0][0x40c] ;  /* 0x00008180ff1217ac */ /* 0x000ea20008000800 */
[----:B---3--:R-:W-:Y:S01]  /*14f0*/  @P1 FMUL.FTZ R91, R90, UR23 ;  /* 0x000000175a5b1c20 */ /* 0x008fe20008410000 */
[----:B------:R-:W-:Y:S01]  /*1500*/  @P1 PRMT R85, R9, 0x7632, R85 ;  /* 0x0000763209551816 */ /* 0x000fe20000000055 */
[----:B------:R-:W-:Y:S01]  /*1510*/  @P1 FMUL.FTZ R117, R87, R20 ;  /* 0x0000001457751220 */ /* 0x000fe20000410000 */
[----:B------:R-:W-:Y:S01]  /*1520*/  @P1 PRMT R86, R10, 0x7632, R86 ;  /* 0x000076320a561816 */ /* 0x000fe20000000056 */
[----:B------:R-:W-:Y:S01]  /*1530*/  @P1 FMUL.FTZ R121, R91, R22 ;  /* 0x000000165b791220 */ /* 0x000fe20000410000 */
[----:B------:R-:W-:-:S02]  /*1540*/  @P1 PRMT R90, R11, 0x7632, R90 ;  /* 0x000076320b5a1816 */ /* 0x000fc4000000005a */
[----:B------:R-:W-:Y:S02]  /*1550*/  @P1 SHF.L.U32 R84, R84, 0x10, RZ ;  /* 0x0000001054541819 */ /* 0x000fe400000006ff */
[----:B------:R-:W-:Y:S02]  /*1560*/  @P1 SHF.L.U32 R85, R85, 0x10, RZ ;  /* 0x0000001055551819 */ /* 0x000fe400000006ff */
[----:B------:R-:W-:Y:S01]  /*1570*/  @P1 SHF.L.U32 R87, R86, 0x10, RZ ;  /* 0x0000001056571819 */ /* 0x000fe200000006ff */
[----:B----4-:R-:W-:Y:S01]  /*1580*/  @P1 FMUL.FTZ R84, R84, UR5 ;  /* 0x0000000554541c20 */ /* 0x010fe20008410000 */
[----:B------:R-:W-:Y:S01]  /*1590*/  @P1 SHF.L.U32 R91, R90, 0x10, RZ ;  /* 0x000000105a5b1819 */ /* 0x000fe200000006ff */
[----:B-1----:R-:W-:Y:S02]  /*15a0*/  @P1 FMUL.FTZ R86, R85, UR4 ;  /* 0x0000000455561c20 */ /* 0x002fe40008410000 */
[----:B0-----:R-:W-:Y:S01]  /*15b0*/  @P1 FMUL.FTZ R90, R87, UR22 ;  /* 0x00000016575a1c20 */ /* 0x001fe20008410000 */
[----:B------:R-:W-:Y:S01]  /*15c0*/  @P1 FMUL.FTZ R111, R84, R25 ;  /* 0x00000019546f1220 */ /* 0x000fe20000410000 */
        /* <DEDUP_REMOVED lines=16> */
.L_x_4245:
[----:B------:R-:W0:Y:S01]  /*16d0*/  @P0 LDC.64 R92, c[0x0][0x3a0] ;  /* 0x0000e800ff5c0b82 */ /* 0x000e220000000a00 */
[----:B------:R-:W1:Y:S01]  /*16e0*/  @UP1 LDCU.64 UR4, c[0x0][0x390] ;  /* 0x00007200ff0417ac */ /* 0x000e620008000a00 */
[C---:B------:R-:W-:Y:S02]  /*16f0*/  IADD3 R91, PT, PT, R89.reuse, 0x80, RZ ;  /* 0x00000080595b7810 */ /* 0x040fe40007ffe0ff */
[----:B------:R-:W-:Y:S02]  /*1700*/  @P1 IADD3 R90, PT, PT, R88, 0x100, RZ ;  /* 0x00000100585a1810 */ /* 0x000fe40007ffe0ff */
[----:B------:R-:W-:Y:S02]  /*1710*/  MOV R94, 0x10 ;  /* 0x00000010005e7802 */ /* 0x000fe40000000f00 */
[----:B------:R-:W-:Y:S01]  /*1720*/  IADD3 R102, PT, PT, R89, 0x100, RZ ;  /* 0x0000010059667810 */ /* 0x000fe20007ffe0ff */
[----:B------:R-:W-:-:S05]  /*1730*/  IMAD.WIDE.U32 R88, R91, 0x10, R2 ;  /* 0x000000105b587825 */ /* 0x000fca00078e0002 */
[----:B------:R2:W-:Y:S01]  /*1740*/  STG.E.128 desc[UR12][R88.64], R84 ;  /* 0x0000005458007986 */ /* 0x0005e2000c101d0c */
[----:B-1----:R-:W-:-:S04]  /*1750*/  @P1 IMAD.WIDE.U32 R90, R90, R94, UR4 ;  /* 0x000000045a5a1e25 */ /* 0x002fc8000f8e005e */
[----:B0-----:R-:W-:Y:S01]  /*1760*/  @P0 IMAD.WIDE.U32 R92, R102, 0x10, R92 ;  /* 0x00000010665c0825 */ /* 0x001fe200078e005c */
[----:B------:R2:W5:Y:S04]  /*1770*/  @P1 LDG.E.128 R8, desc[UR12][R90.64] ;  /* 0x0000000c5a081981 */ /* 0x000568000c1e1d00 */
[----:B------:R2:W5:Y:S01]  /*1780*/  @P0 LDG.E.128 R4, desc[UR12][R92.64] ;  /* 0x0000000c5c040981 */ /* 0x000562000c1e1d00 */
[----:B------:R-:W-:Y:S05]  /*1790*/  @!P0 BRA `(.L_x_4246) ;  /* 0x0000000000fc8947 */ /* 0x000fea0003800000 */
[----:B------:R-:W-:Y:S02]  /*17a0*/  ISETP.LT.AND P0, PT, RZ, UR25, PT ;  /* 0x00000019ff007c0c */ /* 0x000fe4000bf01270 */
[----:B--2--5:R-:W-:Y:S02]  /*17b0*/  SHF.L.U32 R91, R5, 0x10, RZ ;  /* 0x00000010055b7819 */ /* 0x024fe400000006ff */
[----:B------:R-:W-:-:S09]  /*17c0*/  SHF.L.U32 R98, R6, 0x10, RZ ;  /* 0x0000001006627819 */ /* 0x000fd200000006ff */
[----:B------:R-:W0:Y:S01]  /*17d0*/  @P0 LDC R87, c[0x0][0x40c] ;  /* 0x00010300ff570b82 */ /* 0x000e220000000800 */
[----:B------:R-:W-:Y:S02]  /*17e0*/  @P0 PRMT R84, R8, 0x7632, R84 ;  /* 0x0000763208540816 */ /* 0x000fe40000000054 */
[C---:B------:R-:W-:Y:S02]  /*17f0*/  @P0 SHF.L.U32 R86, R9.reuse, 0x10, RZ ;  /* 0x0000001009560819 */ /* 0x040fe400000006ff */
[----:B------:R-:W-:Y:S02]  /*1800*/  @P0 SHF.L.U32 R84, R84, 0x10, RZ ;  /* 0x0000001054540819 */ /* 0x000fe400000006ff */
[----:B------:R-:W-:Y:S01]  /*1810*/  @P0 PRMT R89, R9, 0x7632, R89 ;  /* 0x0000763209590816 */ /* 0x000fe20000000059 */
[----:B------:R-:W1:Y:S01]  /*1820*/  @P0 LDC R85, c[0x0][0x40c] ;  /* 0x00010300ff550b82 */ /* 0x000e620000000800 */
[----:B------:R-:W-:Y:S02]  /*1830*/  @P0 SHF.L.U32 R100, R10, 0x10, RZ ;  /* 0x000000100a640819 */ /* 0x000fe400000006ff */
[----:B------:R-:W-:-:S05]  /*1840*/  @P0 SHF.L.U32 R89, R89, 0x10, RZ ;  /* 0x0000001059590819 */ /* 0x000fca00000006ff */
[----:B------:R-:W2:Y:S01]  /*1850*/  @P0 LDC R94, c[0x0][0x40c] ;  /* 0x00010300ff5e0b82 */ /* 0x000ea20000000800 */
[----:B0-----:R-:W-:-:S07]  /*1860*/  @P0 FMUL.FTZ R92, R86, R87 ;  /* 0x00000057565c0220 */ /* 0x001fce0000410000 */
[----:B------:R-:W0:Y:S01]  /*1870*/  @P0 LDC R86, c[0x0][0x40c] ;  /* 0x00010300ff560b82 */ /* 0x000e220000000800 */
[----:B------:R-:W-:Y:S01]  /*1880*/  @P0 FFMA.FTZ R91, R92, R18, R91 ;  /* 0x000000125c5b0223 */ /* 0x000fe2000001005b */
[----:B------:R-:W-:Y:S01]  /*1890*/  @P0 PRMT R92, R10, 0x7632, R92 ;  /* 0x000076320a5c0816 */ /* 0x000fe2000000005c */
[----:B-1----:R-:W-:Y:S01]  /*18a0*/  @P0 FMUL.FTZ R88, R84, R85 ;  /* 0x0000005554580220 */ /* 0x002fe20000410000 */
[----:B------:R-:W-:-:S04]  /*18b0*/  PRMT R84, R4, 0x7632, R84 ;  /* 0x0000763204547816 */ /* 0x000fc80000000054 */
[----:B------:R-:W1:Y:S01]  /*18c0*/  @P0 LDC R87, c[0x0][0x40c] ;  /* 0x00010300ff570b82 */ /* 0x000e620000000800 */
[----:B------:R-:W-:Y:S02]  /*18d0*/  PRMT R85, R5, 0x7632, R85 ;  /* 0x0000763205557816 */ /* 0x000fe40000000055 */
[----:B------:R-:W-:Y:S02]  /*18e0*/  SHF.L.U32 R93, R84, 0x10, RZ ;  /* 0x00000010545d7819 */ /* 0x000fe400000006ff */
[----:B------:R-:W-:Y:S01]  /*18f0*/  SHF.L.U32 R90, R85, 0x10, RZ ;  /* 0x00000010555a7819 */ /* 0x000fe200000006ff */
[----:B--2---:R-:W-:Y:S01]  /*1900*/  @P0 FMUL.FTZ R89, R89, R94 ;  /* 0x0000005e59590220 */ /* 0x004fe20000410000 */
[----:B------:R-:W-:Y:S01]  /*1910*/  @P0 SHF.L.U32 R96, R92, 0x10, RZ ;  /* 0x000000105c600819 */ /* 0x000fe200000006ff */
[----:B------:R-:W2:Y:S01]  /*1920*/  @P0 LDC R84, c[0x0][0x40c] ;  /* 0x00010300ff540b82 */ /* 0x000ea20000000800 */
[----:B------:R-:W-:Y:S01]  /*1930*/  @P0 FFMA.FTZ R93, R88, R17, R93 ;  /* 0x00000011585d0223 */ /* 0x000fe2000001005d */
[----:B------:R-:W-:Y:S01]  /*1940*/  @P0 FFMA.FTZ R90, R89, R19, R90 ;  /* 0x00000013595a0223 */ /* 0x000fe2000001005a */
[----:B------:R-:W-:-:S02]  /*1950*/  PRMT R89, R6, 0x7632, R89 ;  /* 0x0000763206597816 */ /* 0x000fc40000000059 */
[----:B------:R-:W-:Y:S02]  /*1960*/  @!P0 MOV R92, R98 ;  /* 0x00000062005c8202 */ /* 0x000fe40000000f00 */
[----:B------:R-:W-:Y:S01]  /*1970*/  SHF.L.U32 R94, R89, 0x10, RZ ;  /* 0x00000010595e7819 */ /* 0x000fe200000006ff */
[----:B------:R-:W3:Y:S01]  /*1980*/  @P0 LDC R85, c[0x0][0x40c] ;  /* 0x00010300ff550b82 */ /* 0x000ee20000000800 */
[----:B0-----:R-:W-:Y:S01]  /*1990*/  @P0 FMUL.FTZ R89, R100, R86 ;  /* 0x0000005664590220 */ /* 0x001fe20000410000 */
[C---:B------:R-:W-:Y:S02]  /*19a0*/  @P0 SHF.L.U32 R100, R11.reuse, 0x10, RZ ;  /* 0x000000100b640819 */ /* 0x040fe400000006ff */
[----:B------:R-:W-:Y:S01]  /*19b0*/  @P0 PRMT R86, R11, 0x7632, R86 ;  /* 0x000076320b560816 */ /* 0x000fe20000000056 */
[----:B------:R-:W-:Y:S01]  /*19c0*/  @P0 FFMA.FTZ R92, R89, R12, R98 ;  /* 0x0000000c595c0223 */ /* 0x000fe20000010062 */
[----:B------:R-:W-:Y:S02]  /*19d0*/  SHF.L.U32 R98, R4, 0x10, RZ ;  /* 0x0000001004627819 */ /* 0x000fe400000006ff */
[----:B------:R-:W0:Y:S01]  /*19e0*/  @P0 LDC R88, c[0x0][0x40c] ;  /* 0x00010300ff580b82 */ /* 0x000e220000000800 */
[----:B-1----:R-:W-:Y:S01]  /*19f0*/  @P0 FMUL.FTZ R87, R96, R87 ;  /* 0x0000005760570220 */ /* 0x002fe20000410000 */
[----:B------:R-:W-:-:S03]  /*1a00*/  @P0 SHF.L.U32 R96, R8, 0x10, RZ ;  /* 0x0000001008600819 */ /* 0x000fc600000006ff */
[----:B------:R-:W-:Y:S01]  /*1a10*/  @P0 FFMA.FTZ R94, R87, R13, R94 ;  /* 0x0000000d575e0223 */ /* 0x000fe2000001005e */
[----:B------:R-:W-:Y:S01]  /*1a20*/  @P0 SHF.L.U32 R87, R86, 0x10, RZ ;  /* 0x0000001056570819 */ /* 0x000fe200000006ff */
[----:B--2---:R-:W-:Y:S01]  /*1a30*/  @P0 FMUL.FTZ R89, R100, R84 ;  /* 0x0000005464590220 */ /* 0x004fe20000410000 */
[C---:B------:R-:W-:Y:S02]  /*1a40*/  PRMT R84, R7.reuse, 0x7632, R84 ;  /* 0x0000763207547816 */ /* 0x040fe40000000054 */
[----:B------:R-:W-:Y:S02]  /*1a50*/  F2FP.BF16.F32.PACK_AB R86, RZ, R90 ;  /* 0x0000005aff56723e */ /* 0x000fe400000010ff */
[----:B------:R-:W-:Y:S02]  /*1a60*/  SHF.L.U32 R100, R84, 0x10, RZ ;  /* 0x0000001054647819 */ /* 0x000fe400000006ff */
[----:B------:R-:W-:Y:S01]  /*1a70*/  F2FP.BF16.F32.PACK_AB R104, RZ, R94 ;  /* 0x0000005eff68723e */ /* 0x000fe200000010ff */
[----:B---3--:R-:W-:Y:S01]  /*1a80*/  @P0 FMUL.FTZ R85, R96, R85 ;  /* 0x0000005560550220 */ /* 0x008fe20000410000 */
[----:B------:R-:W-:-:S03]  /*1a90*/  SHF.L.U32 R96, R7, 0x10, RZ ;  /* 0x0000001007607819 */ /* 0x000fc600000006ff */
[----:B------:R-:W-:Y:S01]  /*1aa0*/  @P0 FFMA.FTZ R98, R85, R16, R98 ;  /* 0x0000001055620223 */ /* 0x000fe20000010062 */
[----:B------:R-:W-:Y:S01]  /*1ab0*/  F2FP.BF16.F32.PACK_AB R85, RZ, R91 ;  /* 0x0000005bff55723e */ /* 0x000fe200000010ff */
[----:B------:R-:W-:Y:S01]  /*1ac0*/  @P0 FFMA.FTZ R96, R89, R14, R96 ;  /* 0x0000000e59600223 */ /* 0x000fe20000010060 */
[----:B------:R-:W-:Y:S01]  /*1ad0*/  F2FP.BF16.F32.PACK_AB R89, RZ, R92 ;  /* 0x0000005cff59723e */ /* 0x000fe200000010ff */
[----:B0-----:R-:W-:Y:S01]  /*1ae0*/  @P0 FMUL.FTZ R87, R87, R88 ;  /* 0x0000005857570220 */ /* 0x001fe20000410000 */
[----:B------:R-:W-:Y:S02]  /*1af0*/  F2FP.BF16.F32.PACK_AB R88, RZ, R93 ;  /* 0x0000005dff58723e */ /* 0x000fe400000010ff */
[----:B------:R-:W-:Y:S01]  /*1b00*/  F2FP.BF16.F32.PACK_AB R106, RZ, R96 ;  /* 0x00000060ff6a723e */ /* 0x000fe200000010ff */
[----:B------:R-:W-:Y:S01]  /*1b10*/  @P0 FFMA.FTZ R100, R87, R15, R100 ;  /* 0x0000000f57640223 */ /* 0x000fe20000010064 */
[----:B------:R-:W-:Y:S02]  /*1b20*/  F2FP.BF16.F32.PACK_AB R84, RZ, R98 ;  /* 0x00000062ff54723e */ /* 0x000fe400000010ff */
[----:B------:R-:W-:-:S02]  /*1b30*/  PRMT R85, R85, 0x5410, R86 ;  /* 0x0000541055557816 */ /* 0x000fc40000000056 */
[----:B------:R-:W-:Y:S02]  /*1b40*/  F2FP.BF16.F32.PACK_AB R87, RZ, R100 ;  /* 0x00000064ff57723e */ /* 0x000fe400000010ff */
[----:B------:R-:W-:Y:S02]  /*1b50*/  PRMT R86, R89, 0x5410, R104 ;  /* 0x0000541059567816 */ /* 0x000fe40000000068 */
[----:B------:R-:W-:Y:S02]  /*1b60*/  PRMT R84, R84, 0x5410, R88 ;  /* 0x0000541054547816 */ /* 0x000fe40000000058 */
[----:B------:R-:W-:Y:S01]  /*1b70*/  PRMT R87, R106, 0x5410, R87 ;  /* 0x000054106a577816 */ /* 0x000fe20000000057 */
[----:B------:R-:W-:Y:S06]  /*1b80*/  BRA `(.L_x_4247) ;  /* 0x0000000000d87947 */ /* 0x000fec0003800000 */
.L_x_4246:
[----:B------:R-:W0:Y:S01]  /*1b90*/  @UP1 LDCU UR4, c[0x0][0x40c] ;  /* 0x00008180ff0417ac */ /* 0x000e220008000800 */
[----:B--2--5:R-:W-:Y:S01]  /*1ba0*/  @P1 SHF.L.U32 R84, R8, 0x10, RZ ;  /* 0x0000001008541819 */ /* 0x024fe200000006ff */
[----:B------:R-:W-:Y:S01]  /*1bb0*/  HFMA2 R98, -RZ, RZ, 0, 0 ;  /* 0x00000000ff627431 */ /* 0x000fe200000001ff */
[----:B------:R-:W-:Y:S01]  /*1bc0*/  @P1 SHF.L.U32 R86, R10, 0x10, RZ ;  /* 0x000000100a561819 */ /* 0x000fe200000006ff */
[----:B------:R-:W1:Y:S01]  /*1bd0*/  @UP1 LDCU UR18, c[0x0][0x40c] ;  /* 0x00008180ff1217ac */ /* 0x000e620008000800 */
[----:B------:R-:W-:Y:S02]  /*1be0*/  @P1 SHF.L.U32 R88, R11, 0x10, RZ ;  /* 0x000000100b581819 */ /* 0x000fe400000006ff */
[----:B------:R-:W-:Y:S02]  /*1bf0*/  CS2R R90, SRZ ;  /* 0x00000000005a7805 */ /* 0x000fe4000001ff00 */
[----:B------:R-:W-:Y:S01]  /*1c00*/  CS2R R92, SRZ ;  /* 0x00000000005c7805 */ /* 0x000fe2000001ff00 */
[----:B------:R-:W2:Y:S01]  /*1c10*/  @UP1 LDCU UR19, c[0x0][0x40c] ;  /* 0x00008180ff1317ac */ /* 0x000ea20008000800 */
[----:B------:R-:W-:Y:S01]  /*1c20*/  MOV R96, RZ ;  /* 0x000000ff00607202 */ /* 0x000fe20000000f00 */
[----:B------:R-:W-:Y:S01]  /*1c30*/  HFMA2 R94, -RZ, RZ, 0, 0 ;  /* 0x00000000ff5e7431 */ /* 0x000fe200000001ff */
[----:B------:R-:W-:Y:S01]  /*1c40*/  MOV R100, RZ ;  /* 0x000000ff00647202 */ /* 0x000fe20000000f00 */
[----:B------:R-:W3:Y:S01]  /*1c50*/  @UP1 LDCU UR23, c[0x0][0x40c] ;  /* 0x00008180ff1717ac */ /* 0x000ee20008000800 */
[----:B------:R-:W4:Y:S01]  /*1c60*/  @UP1 LDCU UR5, c[0x0][0x40c] ;  /* 0x00008180ff0517ac */ /* 0x000f220008000800 */
[----:B0-----:R-:W-:Y:S01]  /*1c70*/  @P1 FMUL.FTZ R85, R84, UR4 ;  /* 0x0000000454551c20 */ /* 0x001fe20008410000 */
[----:B------:R-:W-:Y:S01]  /*1c80*/  @P1 SHF.L.U32 R84, R9, 0x10, RZ ;  /* 0x0000001009541819 */ /* 0x000fe200000006ff */
[----:B------:R-:W0:Y:S02]  /*1c90*/  @UP1 LDCU UR4, c[0x0][0x40c] ;  /* 0x00008180ff0417ac */ /* 0x000e240008000800 */
[----:B------:R-:W-:-:S02]  /*1ca0*/  @P1 FMUL.FTZ R98, R85, R16 ;  /* 0x0000001055621220 */ /* 0x000fc40000410000 */
[----:B-1----:R-:W-:Y:S01]  /*1cb0*/  @P1 FMUL.FTZ R85, R84, UR18 ;  /* 0x0000001254551c20 */ /* 0x002fe20008410000 */
[----:B------:R-:W1:Y:S01]  /*1cc0*/  @UP1 LDCU UR22, c[0x0][0x40c] ;  /* 0x00008180ff1617ac */ /* 0x000e620008000800 */
        /* <DEDUP_REMOVED lines=15> */
[----:B0-----:R-:W-:Y:S02]  /*1dc0*/  @P1 FMUL.FTZ R86, R85, UR4 ;  /* 0x0000000455561c20 */ /* 0x001fe40008410000 */
[----:B-1----:R-:W-:Y:S01]  /*1dd0*/  @P1 FMUL.FTZ R88, R87, UR22 ;  /* 0x0000001657581c20 */ /* 0x002fe20008410000 */
        /* <DEDUP_REMOVED lines=17> */
.L_x_4247:
        /* <DEDUP_REMOVED lines=106> */
.L_x_4249:
[----:B------:R-:W-:Y:S05]  /*2590*/  BSYNC.RECONVERGENT B0 ;  /* 0x0000000000007941 */ /* 0x000fea0003800200 */
.L_x_4248:
[----:B------:R-:W-:Y:S01]  /*25a0*/  BAR.SYNC.DEFER_BLOCKING 0x0 ;  /* 0x0000000000007b1d */ /* 0x000fe20000010000 */
[----:B------:R-:W-:Y:S01]  /*25b0*/  HFMA2 R87, -RZ, RZ, 0, 0 ;  /* 0x00000000ff577431 */ /* 0x000fe200000001ff */
[----:B0-----:R-:W-:-:S04]  /*25c0*/  CS2R R2, SRZ ;  /* 0x0000000000027805 */ /* 0x001fc8000001ff00 */
[----:B------:R-:W-:Y:S04]  /*25d0*/  BSSY.RECONVERGENT B0, `(.L_x_4250) ;  /* 0x000000a000007945 */ /* 0x000fe80003800200 */
[----:B------:R-:W-:Y:S05]  /*25e0*/  @P1 BRA `(.L_x_4251) ;  /* 0x0000000000201947 */ /* 0x000fea0003800000 */
[----:B------:R-:W0:Y:S01]  /*25f0*/  S2UR UR5, SR_CgaCtaId ;  /* 0x00000000000579c3 */ /* 0x000e220000008800 */
[----:B------:R-:W-:Y:S01]  /*2600*/  UMOV UR4, 0x400 ;  /* 0x0000040000047882 */ /* 0x000fe20000000000 */
[----:B------:R-:W-:Y:S02]  /*2610*/  SHF.L.U32 R2, R0, 0x3, RZ ;  /* 0x0000000300027819 */ /* 0x000fe400000006ff */
[----:B------:R-:W-:Y:S02]  /*2620*/  MOV R87, 0x300 ;  /* 0x0000030000577802 */ /* 0x000fe40000000f00 */
[----:B------:R-:W-:Y:S01]  /*2630*/  LOP3.LUT R2, R2, 0xf8, RZ, 0xc0, !PT ;  /* 0x000000f802027812 */ /* 0x000fe200078ec0ff */
[----:B0-----:R-:W-:-:S04]  /*2640*/  ULEA UR4, UR5, UR4, 0x18 ;  /* 0x0000000405047291 */ /* 0x001fc8000f8ec0ff */
[----:B------:R-:W-:-:S09]  /*2650*/  @UP0 UIADD3 UR4, UPT, UPT, UR4, 0x20, URZ ;  /* 0x0000002004040890 */ /* 0x000fd2000fffe0ff */
[----:B------:R-:W0:Y:S03]  /*2660*/  LDS.64 R2, [R2+UR4] ;  /* 0x0000000402027984 */ /* 0x000e260008000a00 */
.L_x_4251:
[----:B------:R-:W-:Y:S05]  /*2670*/  BSYNC.RECONVERGENT B0 ;  /* 0x0000000000007941 */ /* 0x000fea0003800200 */
.L_x_4250:
        /* <DEDUP_REMOVED lines=22> */
[-C--:B-1----:R-:W-:Y:S01]  /*27e0*/  IADD3 R85, PT, PT, R85, R88.reuse, RZ ;  /* 0x0000005855557210 */ /* 0x082fe20007ffe0ff */
        /* <DEDUP_REMOVED lines=30> */
[----:B------:R-:W-:Y:S01]  /*29d0*/  FSEL R88, R89, RZ, !P0 ;  /* 0x000000ff59587208 */ /* 0x000fe20004000000 */
[----:B------:R-:W-:-:S04]  /*29e0*/  UIADD3 UR4, UPT, UPT, UR6, -0x1, URZ ;  /* 0xffffffff06047890 */ /* 0x000fc8000fffe0ff */
[C---:B-1----:R-:W-:Y:S01]  /*29f0*/  FADD.FTZ R85, -R88.reuse, R98 ;  /* 0x0000006258557221 */ /* 0x042fe20000010100 */
        /* <DEDUP_REMOVED lines=23> */
[----:B------:R-:W-:Y:S01]  /*2b70*/  UIMAD UR4, UR4, UR20, URZ ;  /* 0x00000014040472a4 */ /* 0x000fe2000f8e02ff */
[----:B------:R-:W0:Y:S01]  /*2b80*/  LDC.64 R88, c[0x0][0x428] ;  /* 0x00010a00ff587b82 */ /* 0x000e220000000a00 */
[C---:B------:R-:W-:Y:S01]  /*2b90*/  FMUL.FTZ R105, R87.reuse, R85 ;  /* 0x0000005557697220 */ /* 0x040fe20000410000 */
[C---:B------:R-:W-:Y:S01]  /*2ba0*/  FMUL.FTZ R97, R87.reuse, R104 ;  /* 0x0000006857617220 */ /* 0x040fe20000410000 */
[----:B------:R-:W-:Y:S01]  /*2bb0*/  USHF.R.S32.HI UR5, URZ, 0x1f, UR4 ;  /* 0x0000001fff057899 */ /* 0x000fe20008011404 */
[C---:B------:R-:W-:Y:S01]  /*2bc0*/  FMUL.FTZ R99, R87.reuse, R108 ;  /* 0x0000006c57637220 */ /* 0x040fe20000410000 */
[C---:B------:R-:W-:Y:S01]  /*2bd0*/  FMUL.FTZ R3, R87.reuse, R2 ;  /* 0x0000000257037220 */ /* 0x040fe20000410000 */
[C---:B------:R-:W-:Y:S01]  /*2be0*/  FMUL.FTZ R84, R87.reuse, R84 ;  /* 0x0000005457547220 */ /* 0x040fe20000410000 */
[----:B------:R-:W-:Y:S01]  /*2bf0*/  ULEA.HI UR5, UR5, UR4, URZ, 0x3 ;  /* 0x0000000405057291 */ /* 0x000fe2000f8f18ff */
[C---:B------:R-:W-:Y:S01]  /*2c00*/  FMUL.FTZ R93, R87.reuse, R86 ;  /* 0x00000056575d7220 */ /* 0x040fe20000410000 */
[C---:B------:R-:W-:Y:S01]  /*2c10*/  FMUL.FTZ R106, R87.reuse, R106 ;  /* 0x0000006a576a7220 */ /* 0x040fe20000410000 */
[C---:B------:R-:W-:Y:S01]  /*2c20*/  FMUL.FTZ R113, R87.reuse, R92 ;  /* 0x0000005c57717220 */ /* 0x040fe20000410000 */
[C---:B------:R-:W-:Y:S01]  /*2c30*/  FMUL.FTZ R102, R87.reuse, R102 ;  /* 0x0000006657667220 */ /* 0x040fe20000410000 */
[C---:B------:R-:W-:Y:S01]  /*2c40*/  FMUL.FTZ R110, R87.reuse, R110 ;  /* 0x0000006e576e7220 */ /* 0x040fe20000410000 */
[----:B------:R-:W-:Y:S01]  /*2c50*/  MOV R85, UR5 ;  /* 0x0000000500557c02 */ /* 0x000fe20008000f00 */
        /* <DEDUP_REMOVED lines=17> */
[C---:B------:R-:W-:Y:S01]  /*2d70*/  IADD3 R99, PT, PT, R85.reuse, 0x80, RZ ;  /* 0x0000008055637810 */ /* 0x040fe20007ffe0ff */
[C---:B0-----:R-:W-:Y:S01]  /*2d80*/  IMAD.WIDE.U32 R96, R85.reuse, 0x10, R88 ;  /* 0x0000001055607825 */ /* 0x041fe200078e0058 */
[----:B------:R-:W-:-:S03]  /*2d90*/  IADD3 R101, PT, PT, R85, 0x100, RZ ;  /* 0x0000010055657810 */ /* 0x000fc60007ffe0ff */
[----:B------:R-:W-:Y:S01]  /*2da0*/  FFMA.FTZ R91, R106, R77, R53 ;  /* 0x0000004d6a5b7223 */ /* 0x000fe20000010035 */
[----:B------:R-:W-:Y:S01]  /*2db0*/  FFMA.FTZ R3, R3, R80, R56 ;  /* 0x0000005003037223 */ /* 0x000fe20000010038 */
[----:B------:R-:W-:Y:S01]  /*2dc0*/  FFMA.FTZ R84, R84, R81, R57 ;  /* 0x0000005154547223 */ /* 0x000fe20000010039 */
[----:B------:R-:W-:Y:S01]  /*2dd0*/  FFMA.FTZ R85, R93, R82, R58 ;  /* 0x000000525d557223 */ /* 0x000fe2000001003a */
[----:B------:R-:W-:Y:S01]  /*2de0*/  FFMA.FTZ R90, R107, R68, R44 ;  /* 0x000000446b5a7223 */ /* 0x000fe2000001002c */
[----:B------:R-:W-:Y:S01]  /*2df0*/  FFMA.FTZ R93, R122, R69, R45 ;  /* 0x000000457a5d7223 */ /* 0x000fe2000001002d */
[----:B------:R-:W-:-:S04]  /*2e00*/  IMAD.WIDE.U32 R98, R99, 0x10, R88 ;  /* 0x0000001063627825 */ /* 0x000fc800078e0058 */
[----:B------:R-:W-:Y:S01]  /*2e10*/  FFMA.FTZ R110, R110, R79, R55 ;  /* 0x0000004f6e6e7223 */ /* 0x000fe20000010037 */
[----:B------:R-:W-:Y:S01]  /*2e20*/  F2FP.BF16.F32.PACK_AB R86, R91, R86 ;  /* 0x000000565b56723e */ /* 0x000fe200000010ff */
        /* <DEDUP_REMOVED lines=20> */
[----:B------:R-:W-:Y:S02]  /*2f70*/  F2FP.BF16.F32.PACK_AB R91, R108, R91 ;  /* 0x0000005b6c5b723e */ /* 0x000fe400000010ff */
[----:B------:R-:W-:Y:S01]  /*2f80*/  F2FP.BF16.F32.PACK_AB R89, R118, R89 ;  /* 0x000000597659723e */ /* 0x000fe200000010ff */
[----:B------:R0:W-:Y:S01]  /*2f90*/  STG.E.128 desc[UR12][R96.64], R84 ;  /* 0x0000005460007986 */ /* 0x0001e2000c101d0c */
[----:B------:R-:W-:Y:S02]  /*2fa0*/  F2FP.BF16.F32.PACK_AB R88, R3, R88 ;  /* 0x000000580358723e */ /* 0x000fe400000010ff */
[----:B------:R-:W-:Y:S02]  /*2fb0*/  F2FP.BF16.F32.PACK_AB R95, R92, R95 ;  /* 0x0000005f5c5f723e */ /* 0x000fe400000010ff */
[----:B------:R-:W-:Y:S01]  /*2fc0*/  F2FP.BF16.F32.PACK_AB R94, R94, R113 ;  /* 0x000000715e5e723e */ /* 0x000fe200000010ff */
[----:B------:R0:W-:Y:S01]  /*2fd0*/  STG.E.128 desc[UR12][R98.64], R88 ;  /* 0x0000005862007986 */ /* 0x0001e2000c101d0c */
[----:B------:R-:W-:-:S02]  /*2fe0*/  F2FP.BF16.F32.PACK_AB R93, R104, R93 ;  /* 0x0000005d685d723e */ /* 0x000fc400000010ff */
[----:B------:R-:W-:-:S05]  /*2ff0*/  F2FP.BF16.F32.PACK_AB R92, R2, R105 ;  /* 0x00000069025c723e */ /* 0x000fca00000010ff */
[----:B------:R0:W-:Y:S02]  /*3000*/  STG.E.128 desc[UR12][R100.64], R92 ;  /* 0x0000005c64007986 */ /* 0x0001e4000c101d0c */
.L_x_4252:
[----:B------:R-:W-:Y:S02]  /*3010*/  UIADD3 UR7, UPT, UPT, UR7, UR16, URZ ;  /* 0x0000001007077290 */ /* 0x000fe4000fffe0ff */
[----:B------:R-:W-:Y:S02]  /*3020*/  UPLOP3.LUT UP0, UPT, UPT, UPT, UP0, 0x40, 0x4 ;  /* 0x000000000004789c */ /* 0x000fe40003f0e800 */
[----:B------:R-:W-:-:S09]  /*3030*/  UISETP.GE.AND UP1, UPT, UR7, UR17, UPT ;  /* 0x000000110700728c */ /* 0x000fd2000bf26270 */
[----:B------:R-:W-:Y:S05]  /*3040*/  BRA.U !UP1, `(.L_x_4253) ;  /* 0xffffffd5090c7547 */ /* 0x000fea000b83ffff */
[----:B------:R-:W-:Y:S05]  /*3050*/  EXIT ;  /* 0x000000000000794d */ /* 0x000fea0003800000 */
.L_x_4254:
        /* <DEDUP_REMOVED lines=10> */
.L_x_20770:


//--------------------- .text._ZN10layer_norm13ln_fwd_kernelINS_13Kernel_traitsIf13__nv_bfloat16S2_S2_fjLj3072ELj1ELj1ELj4ELj16ENS_18Kernel_traits_baseILj3072EfS2_S2_S2_fjLj128EEEEELb1ELb0ELb0ELb0EEEvNS_9FwdParamsE --------------------------
	.section	.text._ZN10layer_norm13ln_fwd_kernelINS_13Kernel_traitsIf13__nv_bfloat16S2_S2_fjLj3072ELj1ELj1ELj4ELj16ENS_18Kernel_traits_baseILj3072EfS2_S2_S2_fjLj128EEEEELb1ELb0ELb0ELb0EEEvNS_9FwdParamsE,"ax",@progbits
	.align	128
        .global         _ZN10layer_norm13ln_fwd_kernelINS_13Kernel_traitsIf13__nv_bfloat16S2_S2_fjLj3072ELj1ELj1ELj4ELj16ENS_18Kernel_traits_baseILj3072EfS2_S2_S2_fjLj128EEEEELb1ELb0ELb0ELb0EEEvNS_9FwdParamsE
        .type           _ZN10layer_norm13ln_fwd_kernelINS_13Kernel_traitsIf13__nv_bfloat16S2_S2_fjLj3072ELj1ELj1ELj4ELj16ENS_18Kernel_traits_baseILj3072EfS2_S2_S2_fjLj128EEEEELb1ELb0ELb0ELb0EEEvNS_9FwdParamsE,@function
        .size           _ZN10layer_norm13ln_fwd_kernelINS_13Kernel_traitsIf13__nv_bfloat16S2_S2_fjLj3072ELj1ELj1ELj4ELj16ENS_18Kernel_traits_baseILj3072EfS2_S2_S2_fjLj128EEEEELb1ELb0ELb0ELb0EEEvNS_9FwdParamsE,(.L_x_20771 - _ZN10layer_norm13ln_fwd_kernelINS_13Kernel_traitsIf13__nv_bfloat16S2_S2_fjLj3072ELj1ELj1ELj4ELj16ENS_18Kernel_traits_baseILj3072EfS2_S2_S2_fjLj128EEEEELb1ELb0ELb0ELb0EEEvNS_9FwdParamsE)
        .other          _ZN10layer_norm13ln_fwd_kernelINS_13Kernel_traitsIf13__nv_bfloat16S2_S2_fjLj3072ELj1ELj1ELj4ELj16ENS_18Kernel_traits_baseILj3072EfS2_S2_S2_fjLj128EEEEELb1ELb0ELb0ELb0EEEvNS_9FwdParamsE,@"STO_CUDA_ENTRY STV_DEFAULT"
_ZN10layer_norm13ln_fwd_kernelINS_13Kernel_traitsIf13__nv_bfloat16S2_S2_fjLj3072ELj1ELj1ELj4ELj16ENS_18Kernel_traits_baseILj3072EfS2_S2_S2_fjLj128EEEEELb1ELb0ELb0ELb0EEEvNS_9FwdParamsE:
.text._ZN10layer_norm13ln_fwd_kernelINS_13Kernel_traitsIf13__nv_bfloat16S2_S2_fjLj3072ELj1ELj1ELj4ELj16ENS_18Kernel_traits_baseILj3072EfS2_S2_S2_fjLj128EEEEELb1ELb0ELb0ELb0EEEvNS_9FwdParamsE:
        /* <DEDUP_REMOVED lines=75> */
[----:B------:R-:W-:Y:S01]  /*04b0*/  ISETP.GE.U32.AND P0, PT, R10, 0x180, PT ;  /* 0x000001800a00780c */ /* 0x000fe20003f06070 */
[----:B------:R-:W-:-:S12]  /*04c0*/  @P1 VIADD R5, R5, 0x80 ;  /* 0x0000008005051836 */ /* 0x000fd80000000000 */
        /* <DEDUP_REMOVED lines=10> */
.L_x_4256:
        /* <DEDUP_REMOVED lines=9> */
[----:B-1----:R-:W-:-:S03]  /*0600*/  @P1 IMAD.WIDE.U32 R16, R5, 0x20, R16 ;  /* 0x0000002005101825 */ /* 0x002fc600078e0010 */
[----:B------:R0:W5:Y:S01]  /*0610*/  @P0 LDG.E.128 R60, desc[UR6][R14.64+0x10] ;  /* 0x000010060e3c0981 */ /* 0x000162000c1e1d00 */
[----:B------:R-:W-:-:S03]  /*0620*/  @P1 VIADD R5, R5, 0x80 ;  /* 0x0000008005051836 */ /* 0x000fc60000000000 */
        /* <DEDUP_REMOVED lines=17> */
.L_x_4257:
[----:B------:R-:W-:Y:S05]  /*0740*/  BSYNC.RECONVERGENT B0 ;  /* 0x0000000000007941 */ /* 0x000fea0003800200 */
.L_x_4255:
[----:B------:R-:W1:Y:S02]  /*0750*/  LDCU UR4, c[0x0][0x384] ;  /* 0x00007080ff0477ac */ /* 0x000e640008000800 */
[----:B-1----:R-:W-:-:S06]  /*0760*/  UISETP.GE.AND UP0, UPT, UR10, UR4, UPT ;  /* 0x000000040a00728c */ /* 0x002fcc000bf06270 */
[----:B------:R-:W-:-:S13]  /*0770*/  PLOP3.LUT P0, PT, PT, PT, UP0, 0x80, 0x8 ;  /* 0x000000000008781c */ /* 0x000fda0003f0f008 */
[----:B------:R-:W-:Y:S05]  /*0780*/  @P0 EXIT ;  /* 0x000000000000094d */ /* 0x000fea0003800000 */
[----:B------:R-:W-:Y:S01]  /*0790*/  IMAD.HI.U32 R5, R11, -0x326172a9, RZ ;  /* 0xcd9e8d570b057827 */ /* 0x000fe200078e00ff */
[----:B------:R-:W1:Y:S03]  /*07a0*/  LDCU.64 UR4, c[0x0][0x3e0] ;  /* 0x00007c00ff0477ac */ /* 0x000e660008000a00 */
[C---:B0-----:R-:W-:Y:S01]  /*07b0*/  IMAD.HI.U32 R6, R9.reuse, -0x2daee0ad, RZ ;  /* 0xd2511f5309067827 */ /* 0x041fe200078e00ff */
[----:B------:R-:W-:Y:S01]  /*07c0*/  LOP3.LUT R5, R8, UR8, R5, 0x96, !PT ;  /* 0x0000000808057c12 */ /* 0x000fe2000f8e9605 */
[----:B------:R-:W0:Y:S02]  /*07d0*/  LDCU UR36, c[0x0][0x388] ;  /* 0x00007100ff2477ac */ /* 0x000e240008000800 */
        /* <DEDUP_REMOVED lines=11> */
[----:B-1----:R-:W-:Y:S01]  /*0890*/  UISETP.NE.U32.AND UP0, UPT, UR4, URZ, UPT ;  /* 0x000000ff0400728c */ /* 0x002fe2000bf05070 */
[----:B------:R-:W1:Y:S02]  /*08a0*/  LDCU.64 UR12, c[0x0][0x3a0] ;  /* 0x00007400ff0c77ac */ /* 0x000e640008000a00 */
        /* <DEDUP_REMOVED lines=35> */
[C---:B------:R-:W-:Y:S01]  /*0ae0*/  IMAD.HI.U32 R7, R5.reuse, -0x326172a9, RZ ;  /* 0xcd9e8d5705077827 */ /* 0x040fe200078e00ff */
[C---:B------:R-:W-:Y:S02]  /*0af0*/  LOP3.LUT R13, R4.reuse, 0x7f, RZ, 0xc0, !PT ;  /* 0x0000007f040d7812 */ /* 0x040fe400078ec0ff */
[----:B------:R-:W-:Y:S01]  /*0b00*/  SHF.L.U32 R4, R4, 0x1, RZ ;  /* 0x0000000104047819 */ /* 0x000fe200000006ff */
[----:B------:R-:W-:Y:S01]  /*0b10*/  IMAD R6, R6, -0x2daee0ad, RZ ;  /* 0xd2511f5306067824 */ /* 0x000fe200078e02ff */
[----:B------:R-:W-:Y:S01]  /*0b20*/  LOP3.LUT R7, R14, UR30, R7, 0x96, !PT ;  /* 0x0000001e0e077c12 */ /* 0x000fe2000f8e9607 */
[----:B------:R-:W-:Y:S01]  /*0b30*/  IMAD R14, R5, -0x326172a9, RZ ;  /* 0xcd9e8d57050e7824 */ /* 0x000fe200078e02ff */
[----:B------:R-:W-:Y:S01]  /*0b40*/  VIADDMNMX R16, R13, -R3, RZ, !PT ;  /* 0x800000030d107246 */ /* 0x000fe200078001ff */
[----:B------:R-:W-:-:S03]  /*0b50*/  IMAD.HI.U32 R5, R15, -0x326172a9, RZ ;  /* 0xcd9e8d570f057827 */ /* 0x000fc600078e00ff */
[----:B------:R-:W-:Y:S01]  /*0b60*/  VIMNMX R16, PT, PT, R16, 0x20, PT ;  /* 0x0000002010107848 */ /* 0x000fe20003fe0100 */
[----:B------:R-:W-:Y:S01]  /*0b70*/  IMAD.HI.U32 R3, R7, -0x2daee0ad, RZ ;  /* 0xd2511f5307037827 */ /* 0x000fe200078e00ff */
[----:B------:R-:W-:-:S03]  /*0b80*/  LOP3.LUT R14, R14, UR32, R5, 0x96, !PT ;  /* 0x000000200e0e7c12 */ /* 0x000fc6000f8e9605 */
[----:B------:R-:W-:Y:S01]  /*0b90*/  IMAD R2, R2, -0x20, R13 ;  /* 0xffffffe002027824 */ /* 0x000fe200078e020d */
[----:B------:R-:W-:Y:S01]  /*0ba0*/  LOP3.LUT R13, R6, UR33, R3, 0x96, !PT ;  /* 0x00000021060d7c12 */ /* 0x000fe2000f8e9603 */
[----:B------:R-:W-:Y:S01]  /*0bb0*/  IMAD R5, R7, -0x2daee0ad, RZ ;  /* 0xd2511f5307057824 */ /* 0x000fe200078e02ff */
[----:B------:R-:W-:Y:S01]  /*0bc0*/  LOP3.LUT R3, R4, 0xffffff00, RZ, 0xc0, !PT ;  /* 0xffffff0004037812 */ /* 0x000fe200078ec0ff */
[----:B------:R-:W-:Y:S01]  /*0bd0*/  IMAD.HI.U32 R6, R14, -0x2daee0ad, RZ ;  /* 0xd2511f530e067827 */ /* 0x000fe200078e00ff */
[----:B------:R-:W-:-:S03]  /*0be0*/  VIMNMX R2, PT, PT, RZ, R2, !PT ;  /* 0x00000002ff027248 */ /* 0x000fc60007fe0100 */
[----:B------:R-:W-:Y:S01]  /*0bf0*/  IMAD R15, R15, -0x326172a9, RZ ;  /* 0xcd9e8d570f0f7824 */ /* 0x000fe200078e02ff */
[----:B------:R-:W-:Y:S01]  /*0c00*/  LOP3.LUT R6, R5, UR35, R6, 0x96, !PT ;  /* 0x0000002305067c12 */ /* 0x000fe2000f8e9606 */
[----:B------:R-:W-:Y:S01]  /*0c10*/  IMAD.HI.U32 R4, R13, -0x326172a9, RZ ;  /* 0xcd9e8d570d047827 */ /* 0x000fe200078e00ff */
[----:B------:R-:W-:-:S03]  /*0c20*/  VIMNMX R2, PT, PT, R2, 0x20, PT ;  /* 0x0000002002027848 */ /* 0x000fc60003fe0100 */
[--C-:B------:R-:W-:Y:S01]  /*0c30*/  IMAD R16, R16, 0x8, R3.reuse ;  /* 0x0000000810107824 */ /* 0x100fe200078e0203 */
[----:B------:R-:W-:Y:S01]  /*0c40*/  LOP3.LUT R5, R15, UR34, R4, 0x96, !PT ;  /* 0x000000220f057c12 */ /* 0x000fe2000f8e9604 */
[----:B------:R-:W-:Y:S02]  /*0c50*/  IMAD R7, R2, 0x8, R3 ;  /* 0x0000000802077824 */ /* 0x000fe400078e0203 */
[----:B------:R-:W-:Y:S01]  /*0c60*/  HFMA2 R2, -RZ, RZ, 0, 0 ;  /* 0x00000000ff027431 */ /* 0x000fe200000001ff */
[----:B------:R-:W-:Y:S01]  /*0c70*/  LOP3.LUT R3, R0, 0x3, RZ, 0xc0, !PT ;  /* 0x0000000300037812 */ /* 0x000fe200078ec0ff */
[----:B------:R-:W-:Y:S01]  /*0c80*/  IMAD R0, R13, -0x326172a9, RZ ;  /* 0xcd9e8d570d007824 */ /* 0x000fe200078e02ff */
[----:B------:R-:W-:Y:S01]  /*0c90*/  I2FP.F32.U32 R4, R16 ;  /* 0x0000001000047245 */ /* 0x000fe20000201000 */
[----:B------:R-:W-:-:S05]  /*0ca0*/  IMAD R16, R14, -0x2daee0ad, RZ ;  /* 0xd2511f530e107824 */ /* 0x000fca00078e02ff */
[----:B-1234-:R-:W0:Y:S02]  /*0cb0*/  MUFU.RCP R4, R4 ;  /* 0x0000000400047308 */ /* 0x01ee240000001000 */
.L_x_4515:
[----:B-1----:R-:W1:Y:S01]  /*0cc0*/  @UP0 LDCU.64 UR4, c[0x0][0x3e0] ;  /* 0x00007c00ff0407ac */ /* 0x002e620008000a00 */
[----:B------:R-:W-:Y:S01]  /*0cd0*/  PLOP3.LUT P0, PT, PT, PT, UP0, 0x80, 0x8 ;  /* 0x000000000008781c */ /* 0x000fe20003f0f008 */
[----:B-1----:R-:W-:-:S06]  /*0ce0*/  @UP0 UIMAD.WIDE UR4, UR10, 0x2, UR4 ;  /* 0x000000020a0408a5 */ /* 0x002fcc000f8e0204 */
[----:B0-23--:R-:W-:Y:S02]  /*0cf0*/  IMAD.U32 R68, RZ, RZ, UR4 ;  /* 0x00000004ff447e24 */ /* 0x00dfe4000f8e00ff */
[----:B------:R-:W-:-:S05]  /*0d00*/  IMAD.U32 R69, RZ, RZ, UR5 ;  /* 0x00000005ff457e24 */ /* 0x000fca000f8e00ff */
[----:B------:R-:W2:Y:S01]  /*0d10*/  @P0 LDG.E.U16 R68, desc[UR6][R68.64] ;  /* 0x0000000644440981 */ /* 0x000ea2000c1e1500 */
[----:B------:R-:W-:Y:S01]  /*0d20*/  PLOP3.LUT P0, PT, PT, PT, UP0, 0x80, 0x8 ;  /* 0x000000000008781c */ /* 0x000fe20003f0f008 */
[----:B0-----:R-:W-:Y:S01]  /*0d30*/  UIMAD UR4, UR10, UR36, URZ ;  /* 0x000000240a0472a4 */ /* 0x001fe2000f8e02ff */
[----:B------:R-:W-:Y:S01]  /*0d40*/  ISETP.GE.U32.AND P1, PT, R10, 0x80, PT ;  /* 0x000000800a00780c */ /* 0x000fe20003f26070 */
[----:B------:R-:W-:Y:S02]  /*0d50*/  BSSY.RECONVERGENT B0, `(.L_x_4258) ;  /* 0x0000554000007945 */ /* 0x000fe40003800200 */
[----:B------:R-:W-:Y:S01]  /*0d60*/  USHF.R.S32.HI UR5, URZ, 0x1f, UR4 ;  /* 0x0000001fff057899 */ /* 0x000fe20008011404 */
[----:B------:R-:W-:-:S03]  /*0d70*/  P2R R18, PR, RZ, 0x2 ;  /* 0x00000002ff127803 */ /* 0x000fc60000000000 */
[----:B------:R-:W-:-:S03]  /*0d80*/  ULEA.HI UR5, UR5, UR4, URZ, 0x3 ;  /* 0x0000000405057291 */ /* 0x000fc6000f8f18ff */
[----:B------:R-:W-:-:S03]  /*0d90*/  UMOV UR4, 0x3f800000 ;  /* 0x3f80000000047882 */ /* 0x000fc60000000000 */
[----:B------:R-:W-:-:S04]  /*0da0*/  MOV R71, UR5 ;  /* 0x0000000500477c02 */ /* 0x000fc80008000f00 */
[----:B------:R-:W-:-:S05]  /*0db0*/  LEA.HI.SX32 R14, R71, R12, 0x1d ;  /* 0x0000000c470e7211 */ /* 0x000fca00078feaff */
[----:B------:R-:W-:Y:S01]  /*0dc0*/  IMAD.MOV.U32 R78, RZ, RZ, R14 ;  /* 0x000000ffff4e7224 */ /* 0x000fe200078e000e */
        /* <DEDUP_REMOVED lines=23> */
.L_x_20603:
[----:B------:R-:W-:Y:S05]  /*0f40*/  BRX R84 -0xf50                                         (*"BRANCH_TARGETS .L_x_20604,.L_x_20605,.L_x_20606"*) ;  /* 0xfffffff0542c7949 */ /* 0x000fea000383ffff */
.L_x_20606:
[----:B------:R-:W-:Y:S01]  /*0f50*/  VIADD R13, R3, 0x1 ;  /* 0x00000001030d7836 */ /* 0x000fe20000000000 */
[----:B------:R-:W-:Y:S01]  /*0f60*/  MOV R15, R5 ;  /* 0x00000005000f7202 */ /* 0x000fe20000000f00 */
[----:B------:R-:W-:Y:S01]  /*0f70*/  IMAD.MOV.U32 R76, RZ, RZ, R16 ;  /* 0x000000ffff4c7224 */ /* 0x000fe200078e0010 */
[----:B------:R-:W-:Y:S06]  /*0f80*/  BRA `(.L_x_4262) ;  /* 0x0000000000f47947 */ /* 0x000fec0003800000 */
.L_x_20604:
[----:B------:R-:W-:Y:S01]  /*0f90*/  IMAD.MOV.U32 R76, RZ, RZ, R16 ;  /* 0x000000ffff4c7224 */ /* 0x000fe200078e0010 */
[----:B------:R-:W-:Y:S01]  /*0fa0*/  MOV R15, R6 ;  /* 0x00000006000f7202 */ /* 0x000fe20000000f00 */
[----:B------:R-:W-:Y:S01]  /*0fb0*/  IMAD.MOV.U32 R13, RZ, RZ, 0x3 ;  /* 0x00000003ff0d7424 */ /* 0x000fe200078e00ff */
[----:B------:R-:W-:Y:S06]  /*0fc0*/  BRA `(.L_x_4262) ;  /* 0x0000000000e47947 */ /* 0x000fec0003800000 */
.L_x_20605:
        /* <DEDUP_REMOVED lines=13> */
.L_x_4264:
[----:B------:R-:W-:Y:S05]  /*10a0*/  BSYNC.RECONVERGENT B2 ;  /* 0x0000000000027941 */ /* 0x000fea0003800200 */
.L_x_4263:
        /* <DEDUP_REMOVED lines=43> */
.L_x_4262:
[----:B------:R-:W-:Y:S05]  /*1360*/  BSYNC.RECONVERGENT B1 ;  /* 0x0000000000017941 */ /* 0x000fea0003800200 */
.L_x_4261:
[----:B------:R-:W0:Y:S01]  /*1370*/  LDC R82, c[0x0][0x408] ;  /* 0x00010200ff527b82 */ /* 0x000e220000000800 */
[----:B------:R-:W-:Y:S01]  /*1380*/  I2FP.F32.U32 R3, R15 ;  /* 0x0000000f00037245 */ /* 0x000fe20000201000 */
[----:B------:R-:W-:Y:S02]  /*1390*/  HFMA2 R78, -RZ, RZ, 0.1171875, 0 ;  /* 0x2f800000ff4e7431 */ /* 0x000fe400000001ff */
[----:B-----5:R-:W-:Y:S01]  /*13a0*/  IMAD.U32 R15, R72, 0x10000, RZ ;  /* 0x00010000480f7824 */ /* 0x020fe200078e00ff */
[----:B------:R-:W-:Y:S01]  /*13b0*/  ISETP.NE.AND P1, PT, R13, 0x1, PT ;  /* 0x000000010d00780c */ /* 0x000fe20003f25270 */
[----:B------:R-:W-:Y:S01]  /*13c0*/  IMAD.U32 R16, R68, 0x10000, RZ ;  /* 0x0001000044107824 */ /* 0x000fe200078e00ff */
[----:B------:R-:W-:Y:S01]  /*13d0*/  BSSY.RECONVERGENT B1, `(.L_x_4265) ;  /* 0x0000050000017945 */ /* 0x000fe20003800200 */
[----:B------:R-:W-:Y:S01]  /*13e0*/  FFMA.FTZ R3, R3, R78, 1.1641532182693481445e-10 ;  /* 0x2f00000003037423 */ /* 0x000fe2000001004e */
[----:B------:R-:W1:Y:S01]  /*13f0*/  LDC R80, c[0x0][0x404] ;  /* 0x00010100ff507b82 */ /* 0x000e620000000800 */
[----:B------:R-:W-:Y:S01]  /*1400*/  FMUL.FTZ R15, R15, UR4 ;  /* 0x000000040f0f7c20 */ /* 0x000fe20008410000 */
[----:B------:R-:W-:Y:S01]  /*1410*/  HFMA2 R84, -RZ, RZ, 0, 1.1920928955078125e-07 ;  /* 0x00000002ff547431 */ /* 0x000fe200000001ff */
[----:B------:R-:W-:-:S02]  /*1420*/  PRMT R72, R72, 0x7632, R72 ;  /* 0x0000763248487816 */ /* 0x000fc40000000048 */
[----:B------:R-:W-:Y:S01]  /*1430*/  PRMT R68, R68, 0x7632, R68 ;  /* 0x0000763244447816 */ /* 0x000fe20000000044 */
[----:B0-----:R-:W-:Y:S01]  /*1440*/  FMUL.FTZ R15, R15, R82 ;  /* 0x000000520f0f7220 */ /* 0x001fe20000410000 */
[----:B-1----:R-:W-:Y:S01]  /*1450*/  FSETP.GTU.FTZ.AND P0, PT, R3, R80, PT ;  /* 0x000000500300720b */ /* 0x002fe20003f1c000 */
        /* <DEDUP_REMOVED lines=14> */
.L_x_4267:
        /* <DEDUP_REMOVED lines=13> */
.L_x_4269:
[----:B------:R-:W-:Y:S05]  /*1610*/  BSYNC.RECONVERGENT B2 ;  /* 0x0000000000027941 */ /* 0x000fea0003800200 */
.L_x_4268:
        /* <DEDUP_REMOVED lines=43> */
.L_x_4266:
[----:B------:R-:W-:Y:S05]  /*18d0*/  BSYNC.RECONVERGENT B1 ;  /* 0x0000000000017941 */ /* 0x000fea0003800200 */
.L_x_4265:
        /* <DEDUP_REMOVED lines=23> */
.L_x_4272:
        /* <DEDUP_REMOVED lines=13> */
.L_x_4274:
[----:B------:R-:W-:Y:S05]  /*1b20*/  BSYNC.RECONVERGENT B2 ;  /* 0x0000000000027941 */ /* 0x000fea0003800200 */
.L_x_4273:
        /* <DEDUP_REMOVED lines=43> */
.L_x_4271:
[----:B------:R-:W-:Y:S05]  /*1de0*/  BSYNC.RECONVERGENT B1 ;  /* 0x0000000000017941 */ /* 0x000fea0003800200 */
.L_x_4270:
[----:B------:R-:W-:Y:S01]  /*1df0*/  I2FP.F32.U32 R3, R3 ;  /* 0x0000000300037245 */ /* 0x000fe20000201000 */
[----:B------:R-:W-:Y:S01]  /*1e00*/  BSSY.RECONVERGENT B1, `(.L_x_4275) ;  /* 0x0000051000017945 */ /* 0x000fe20003800200 */
[----:B------:R-:W-:Y:S02]  /*1e10*/  SHF.L.U32 R68, R73, 0x10, RZ ;  /* 0x0000001049447819 */ /* 0x000fe400000006ff */
[----:B------:R-:W-:Y:S01]  /*1e20*/  ISETP.NE.AND P2, PT, R72, 0x1, PT ;  /* 0x000000014800780c */ /* 0x000fe20003f45270 */
[----:B------:R-:W-:Y:S01]  /*1e30*/  FFMA.FTZ R3, R3, R78, 1.1641532182693481445e-10 ;  /* 0x2f00000003037423 */ /* 0x000fe2000001004e */
[C---:B------:R-:W-:Y:S01]  /*1e40*/  PRMT R86, R69.reuse, 0x7632, R86 ;  /* 0x0000763245567816 */ /* 0x040fe20000000056 */
[----:B------:R-:W-:Y:S01]  /*1e50*/  FMUL.FTZ R85, R68, UR4 ;  /* 0x0000000444557c20 */ /* 0x000fe20008410000 */
[----:B------:R-:W-:Y:S01]  /*1e60*/  IMAD.U32 R68, R69, 0x10000, RZ ;  /* 0x0001000045447824 */ /* 0x000fe200078e00ff */
[----:B------:R-:W-:Y:S02]  /*1e70*/  MOV R69, R0 ;  /* 0x0000000000457202 */ /* 0x000fe40000000f00 */
[----:B------:R-:W-:Y:S01]  /*1e80*/  FMUL.FTZ R85, R85, R82 ;  /* 0x0000005255557220 */ /* 0x000fe20000410000 */
[----:B------:R-:W-:-:S02]  /*1e90*/  FSETP.GTU.FTZ.AND P1, PT, R3, R80, PT ;  /* 0x000000500300720b */ /* 0x000fc40003f3c000 */
[----:B------:R-:W-:Y:S02]  /*1ea0*/  PRMT R3, R73, 0x7632, R3 ;  /* 0x0000763249037816 */ /* 0x000fe40000000003 */
        /* <DEDUP_REMOVED lines=13> */
.L_x_4277:
        /* <DEDUP_REMOVED lines=13> */
.L_x_4279:
[----:B------:R-:W-:Y:S05]  /*2050*/  BSYNC.RECONVERGENT B2 ;  /* 0x0000000000027941 */ /* 0x000fea0003800200 */
.L_x_4278:
        /* <DEDUP_REMOVED lines=43> */
.L_x_4276:
[----:B------:R-:W-:Y:S05]  /*2310*/  BSYNC.RECONVERGENT B1 ;  /* 0x0000000000017941 */ /* 0x000fea0003800200 */
.L_x_4275:
        /* <DEDUP_REMOVED lines=23> */
.L_x_4282:
        /* <DEDUP_REMOVED lines=13> */
.L_x_4284:
[----:B------:R-:W-:Y:S05]  /*2560*/  BSYNC.RECONVERGENT B2 ;  /* 0x0000000000027941 */ /* 0x000fea0003800200 */
.L_x_4283:
        /* <DEDUP_REMOVED lines=43> */
.L_x_4281:
[----:B------:R-:W-:Y:S05]  /*2820*/  BSYNC.RECONVERGENT B1 ;  /* 0x0000000000017941 */ /* 0x000fea0003800200 */
.L_x_4280:
[----:B------:R-:W-:Y:S01]  /*2830*/  I2FP.F32.U32 R3, R3 ;  /* 0x0000000300037245 */ /* 0x000fe20000201000 */
[----:B------:R-:W-:Y:S01]  /*2840*/  IMAD.U32 R68, R74, 0x10000, RZ ;  /* 0x000100004a447824 */ /* 0x000fe200078e00ff */
[----:B------:R-:W-:Y:S01]  /*2850*/  ISETP.NE.AND P4, PT, R72, 0x1, PT ;  /* 0x000000014800780c */ /* 0x000fe20003f85270 */
[----:B------:R-:W-:Y:S01]  /*2860*/  BSSY.RECONVERGENT B1, `(.L_x_4285) ;  /* 0x000004f000017945 */ /* 0x000fe20003800200 */
[----:B------:R-:W-:Y:S01]  /*2870*/  PRMT R74, R74, 0x7632, R74 ;  /* 0x000076324a4a7816 */ /* 0x000fe2000000004a */
[----:B------:R-:W-:Y:S01]  /*2880*/  FFMA.FTZ R3, R3, R78, 1.1641532182693481445e-10 ;  /* 0x2f00000003037423 */ /* 0x000fe2000001004e */
[----:B------:R-:W-:Y:S01]  /*2890*/  FMUL.FTZ R69, R68, UR4 ;  /* 0x0000000444457c20 */ /* 0x000fe20008410000 */
[C---:B------:R-:W-:Y:S02]  /*28a0*/  SHF.L.U32 R68, R70.reuse, 0x10, RZ ;  /* 0x0000001046447819 */ /* 0x040fe400000006ff */
[----:B------:R-:W-:Y:S01]  /*28b0*/  PRMT R70, R70, 0x7632, R70 ;  /* 0x0000763246467816 */ /* 0x000fe20000000046 */
[----:B------:R-:W-:Y:S01]  /*28c0*/  FMUL.FTZ R69, R69, R82 ;  /* 0x0000005245457220 */ /* 0x000fe20000410000 */
[----:B------:R-:W-:Y:S01]  /*28d0*/  FSETP.GTU.FTZ.AND P3, PT, R3, R80, PT ;  /* 0x000000500300720b */ /* 0x000fe20003f7c000 */
        /* <DEDUP_REMOVED lines=14> */
.L_x_4287:
        /* <DEDUP_REMOVED lines=13> */
.L_x_4289:
[----:B------:R-:W-:Y:S05]  /*2a90*/  BSYNC.RECONVERGENT B2 ;  /* 0x0000000000027941 */ /* 0x000fea0003800200 */
.L_x_4288:
        /* <DEDUP_REMOVED lines=43> */
.L_x_4286:
[----:B------:R-:W-:Y:S05]  /*2d50*/  BSYNC.RECONVERGENT B1 ;  /* 0x0000000000017941 */ /* 0x000fea0003800200 */
.L_x_4285:
[----:B------:R-:W-:Y:S01]  /*2d60*/  I2FP.F32.U32 R3, R3 ;  /* 0x0000000300037245 */ /* 0x000fe20000201000 */
[----:B------:R-:W-:Y:S01]  /*2d70*/  IMAD.U32 R70, R70, 0x10000, RZ ;  /* 0x0001000046467824 */ /* 0x000fe200078e00ff */
[----:B------:R-:W-:Y:S01]  /*2d80*/  SHF.L.U32 R74, R74, 0x10, RZ ;  /* 0x000000104a4a7819 */ /* 0x000fe200000006ff */
[----:B------:R-:W-:Y:S01]  /*2d90*/  BSSY.RECONVERGENT B1, `(.L_x_4290) ;  /* 0x000004d000017945 */ /* 0x000fe20003800200 */
[----:B------:R-:W-:Y:S01]  /*2da0*/  ISETP.NE.AND P5, PT, R68, 0x1, PT ;  /* 0x000000014400780c */ /* 0x000fe20003fa5270 */
[----:B------:R-:W-:Y:S02]  /*2db0*/  FFMA.FTZ R3, R3, R78, 1.1641532182693481445e-10 ;  /* 0x2f00000003037423 */ /* 0x000fe4000001004e */
[----:B------:R-:W-:-:S03]  /*2dc0*/  FMUL.FTZ R69, R74, UR4 ;  /* 0x000000044a457c20 */ /* 0x000fc60008410000 */
[----:B------:R-:W-:Y:S01]  /*2dd0*/  FSETP.GTU.FTZ.AND P4, PT, R3, R80, PT ;  /* 0x000000500300720b */ /* 0x000fe20003f9c000 */
[----:B------:R-:W-:Y:S01]  /*2de0*/  FMUL.FTZ R69, R69, R82 ;  /* 0x0000005245457220 */ /* 0x000fe20000410000 */
        /* <DEDUP_REMOVED lines=14> */
.L_x_4292:
        /* <DEDUP_REMOVED lines=13> */
.L_x_4294:
[----:B------:R-:W-:Y:S05]  /*2fa0*/  BSYNC.RECONVERGENT B2 ;  /* 0x0000000000027941 */ /* 0x000fea0003800200 */
.L_x_4293:
        /* <DEDUP_REMOVED lines=43> */
.L_x_4291:
[----:B------:R-:W-:Y:S05]  /*3260*/  BSYNC.RECONVERGENT B1 ;  /* 0x0000000000017941 */ /* 0x000fea0003800200 */
.L_x_4290:
[----:B------:R-:W-:Y:S01]  /*3270*/  I2FP.F32.U32 R3, R3 ;  /* 0x0000000300037245 */ /* 0x000fe20000201000 */
[C---:B------:R-:W-:Y:S01]  /*3280*/  IMAD.U32 R68, R75.reuse, 0x10000, RZ ;  /* 0x000100004b447824 */ /* 0x040fe200078e00ff */
[----:B------:R-:W-:Y:S01]  /*3290*/  ISETP.NE.AND P6, PT, R70, 0x1, PT ;  /* 0x000000014600780c */ /* 0x000fe20003fc5270 */
[----:B------:R-:W-:Y:S01]  /*32a0*/  BSSY.RECONVERGENT B1, `(.L_x_4295) ;  /* 0x0000051000017945 */ /* 0x000fe20003800200 */
[----:B------:R-:W-:Y:S01]  /*32b0*/  PRMT R84, R75, 0x7632, R84 ;  /* 0x000076324b547816 */ /* 0x000fe20000000054 */
[----:B------:R-:W-:Y:S01]  /*32c0*/  FFMA.FTZ R3, R3, R78, 1.1641532182693481445e-10 ;  /* 0x2f00000003037423 */ /* 0x000fe2000001004e */
[----:B------:R-:W-:Y:S01]  /*32d0*/  FMUL.FTZ R69, R68, UR4 ;  /* 0x0000000444457c20 */ /* 0x000fe20008410000 */
[C---:B------:R-:W-:Y:S01]  /*32e0*/  IMAD.U32 R68, R71.reuse, 0x10000, RZ ;  /* 0x0001000047447824 */ /* 0x040fe200078e00ff */
[----:B------:R-:W-:Y:S02]  /*32f0*/  PRMT R86, R71, 0x7632, R86 ;  /* 0x0000763247567816 */ /* 0x000fe40000000056 */
[----:B------:R-:W-:Y:S01]  /*3300*/  FMUL.FTZ R69, R69, R82 ;  /* 0x0000005245457220 */ /* 0x000fe20000410000 */
[----:B------:R-:W-:-:S02]  /*3310*/  FSETP.GTU.FTZ.AND P5, PT, R3, R80, PT ;  /* 0x000000500300720b */ /* 0x000fc40003fbc000 */
[----:B------:R-:W-:Y:S02]  /*3320*/  MOV R3, 0x2 ;  /* 0x0000000200037802 */ /* 0x000fe40000000f00 */
        /* <DEDUP_REMOVED lines=13> */
.L_x_4297:
        /* <DEDUP_REMOVED lines=15> */
.L_x_4299:
[----:B------:R-:W-:Y:S05]  /*34f0*/  BSYNC.RECONVERGENT B2 ;  /* 0x0000000000027941 */ /* 0x000fea0003800200 */
.L_x_4298:
        /* <DEDUP_REMOVED lines=43> */
.L_x_4296:
[----:B------:R-:W-:Y:S05]  /*37b0*/  BSYNC.RECONVERGENT B1 ;  /* 0x0000000000017941 */ /* 0x000fea0003800200 */
.L_x_4295:
[----:B------:R-:W-:Y:S01]  /*37c0*/  I2FP.F32.U32 R69, R69 ;  /* 0x0000004500457245 */ /* 0x000fe20000201000 */
[----:B------:R-:W-:Y:S01]  /*37d0*/  IMAD.U32 R84, R84, 0x10000, RZ ;  /* 0x0001000054547824 */ /* 0x000fe200078e00ff */
[----:B------:R-:W-:Y:S02]  /*37e0*/  SHF.L.U32 R86, R86, 0x10, RZ ;  /* 0x0000001056567819 */ /* 0x000fe400000006ff */
[----:B------:R-:W-:Y:S01]  /*37f0*/  F2FP.BF16.F32.PACK_AB R70, R101, R103 ;  /* 0x000000676546723e */ /* 0x000fe200000010ff */
[----:B------:R-:W-:Y:S01]  /*3800*/  FFMA.FTZ R69, R69, R78, 1.1641532182693481445e-10 ;  /* 0x2f00000045457423 */ /* 0x000fe2000001004e */
[----:B------:R-:W-:Y:S01]  /*3810*/  FMUL.FTZ R71, R84, UR4 ;  /* 0x0000000454477c20 */ /* 0x000fe20008410000 */
[----:B------:R-:W-:-:S03]  /*3820*/  F2FP.BF16.F32.PACK_AB R68, R13, R15 ;  /* 0x0000000f0d44723e */ /* 0x000fc600000010ff */
[----:B------:R-:W-:Y:S01]  /*3830*/  FMUL.FTZ R71, R71, R82 ;  /* 0x0000005247477220 */ /* 0x000fe20000410000 */
[----:B------:R-:W-:Y:S02]  /*3840*/  FSETP.GTU.FTZ.AND P6, PT, R69, R80, PT ;  /* 0x000000504500720b */ /* 0x000fe40003fdc000 */
[----:B------:R-:W-:Y:S02]  /*3850*/  F2FP.BF16.F32.PACK_AB R69, R85, R87 ;  /* 0x000000575545723e */ /* 0x000fe400000010ff */
[----:B------:R-:W-:Y:S02]  /*3860*/  FSEL R71, R71, RZ, !P6 ;  /* 0x000000ff47477208 */ /* 0x000fe40007000000 */
[----:B------:R-:W-:-:S03]  /*3870*/  PLOP3.LUT P6, PT, P6, PT, PT, 0x8, 0x80 ;  /* 0x000000000080781c */ /* 0x000fc600037ce170 */
[----:B------:R-:W-:-:S05]  /*3880*/  FADD.FTZ R107, R71, R86 ;  /* 0x00000056476b7221 */ /* 0x000fca0000010000 */
[----:B------:R-:W-:Y:S01]  /*3890*/  F2FP.BF16.F32.PACK_AB R71, R107, R105 ;  /* 0x000000696b47723e */ /* 0x000fe200000010ff */
[----:B------:R-:W-:Y:S06]  /*38a0*/  BRA `(.L_x_4300) ;  /* 0x0000002800247947 */ /* 0x000fec0003800000 */
.L_x_4260:
        /* <DEDUP_REMOVED lines=16> */
.L_x_4303:
        /* <DEDUP_REMOVED lines=13> */
.L_x_4305:
[----:B------:R-:W-:Y:S05]  /*3a80*/  BSYNC.RECONVERGENT B2 ;  /* 0x0000000000027941 */ /* 0x000fea0003800200 */
.L_x_4304:
        /* <DEDUP_REMOVED lines=43> */
.L_x_4302:
[----:B------:R-:W-:Y:S05]  /*3d40*/  BSYNC.RECONVERGENT B1 ;  /* 0x0000000000017941 */ /* 0x000fea0003800200 */
.L_x_4301:
[----:B------:R-:W0:Y:S01]  /*3d50*/  LDC R82, c[0x0][0x404] ;  /* 0x00010100ff527b82 */ /* 0x000e220000000800 */
[----:B------:R-:W-:Y:S01]  /*3d60*/  I2FP.F32.U32 R3, R13 ;  /* 0x0000000d00037245 */ /* 0x000fe20000201000 */
[----:B------:R-:W-:Y:S01]  /*3d70*/  HFMA2 R78, -RZ, RZ, 0.1171875, 0 ;  /* 0x2f800000ff4e7431 */ /* 0x000fe200000001ff */
[----:B------:R-:W-:Y:S01]  /*3d80*/  ISETP.NE.AND P1, PT, R68, 0x1, PT ;  /* 0x000000014400780c */ /* 0x000fe20003f25270 */
[C---:B-----5:R-:W-:Y:S01]  /*3d90*/  IMAD.U32 R13, R72.reuse, 0x10000, RZ ;  /* 0x00010000480d7824 */ /* 0x060fe200078e00ff */
[----:B------:R-:W-:Y:S01]  /*3da0*/  BSSY.RECONVERGENT B1, `(.L_x_4306) ;  /* 0x000004e000017945 */ /* 0x000fe20003800200 */
[----:B------:R-:W-:Y:S01]  /*3db0*/  PRMT R72, R72, 0x7632, R72 ;  /* 0x0000763248487816 */ /* 0x000fe20000000048 */
[----:B------:R-:W-:Y:S01]  /*3dc0*/  FFMA.FTZ R3, R3, R78, 1.1641532182693481445e-10 ;  /* 0x2f00000003037423 */ /* 0x000fe2000001004e */
[----:B------:R-:W1:Y:S01]  /*3dd0*/  LDC R80, c[0x0][0x408] ;  /* 0x00010200ff507b82 */ /* 0x000e620000000800 */
[----:B------:R-:W-:Y:S01]  /*3de0*/  FMUL.FTZ R13, R13, UR4 ;  /* 0x000000040d0d7c20 */ /* 0x000fe20008410000 */
[----:B------:R-:W-:-:S02]  /*3df0*/  IMAD.MOV.U32 R69, RZ, RZ, 0x2 ;  /* 0x00000002ff457424 */ /* 0x000fc400078e00ff */
[----:B0-----:R-:W-:Y:S02]  /*3e00*/  FSETP.GTU.FTZ.AND P0, PT, R3, R82, PT ;  /* 0x000000520300720b */ /* 0x001fe40003f1c000 */
[----:B------:R-:W-:Y:S02]  /*3e10*/  MOV R3, R0 ;  /* 0x0000000000037202 */ /* 0x000fe40000000f00 */
        /* <DEDUP_REMOVED lines=13> */
.L_x_4308:
        /* <DEDUP_REMOVED lines=13> */
.L_x_4310:
[----:B------:R-:W-:Y:S05]  /*3fc0*/  BSYNC.RECONVERGENT B2 ;  /* 0x0000000000027941 */ /* 0x000fea0003800200 */
.L_x_4309:
        /* <DEDUP_REMOVED lines=43> */
.L_x_4307:
[----:B------:R-:W-:Y:S05]  /*4280*/  BSYNC.RECONVERGENT B1 ;  /* 0x0000000000017941 */ /* 0x000fea0003800200 */
.L_x_4306:
[----:B------:R-:W-:Y:S01]  /*4290*/  ISETP.NE.AND P2, PT, R69, 0x1, PT ;  /* 0x000000014500780c */ /* 0x000fe20003f45270 */
[----:B------:R-:W-:Y:S01]  /*42a0*/  IMAD.U32 R72, R72, 0x10000, RZ ;  /* 0x0001000048487824 */ /* 0x000fe200078e00ff */
[----:B------:R-:W-:Y:S01]  /*42b0*/  I2FP.F32.U32 R3, R3 ;  /* 0x0000000300037245 */ /* 0x000fe20000201000 */
[----:B------:R-:W-:Y:S01]  /*42c0*/  BSSY.RECONVERGENT B1, `(.L_x_4311) ;  /* 0x000004b000017945 */ /* 0x000fe20003800200 */
[----:B------:R-:W-:Y:S02]  /*42d0*/  IMAD.MOV.U32 R70, RZ, RZ, 0x2 ;  /* 0x00000002ff467424 */ /* 0x000fe400078e00ff */
[----:B------:R-:W-:Y:S01]  /*42e0*/  FMUL.FTZ R13, R72, UR4 ;  /* 0x00000004480d7c20 */ /* 0x000fe20008410000 */
[----:B------:R-:W-:-:S03]  /*42f0*/  FFMA.FTZ R3, R3, R78, 1.1641532182693481445e-10 ;  /* 0x2f00000003037423 */ /* 0x000fc6000001004e */
[----:B------:R-:W-:Y:S02]  /*4300*/  FMUL.FTZ R13, R13, R80 ;  /* 0x000000500d0d7220 */ /* 0x000fe40000410000 */
[----:B------:R-:W-:Y:S02]  /*4310*/  FSETP.GTU.FTZ.AND P1, PT, R3, R82, PT ;  /* 0x000000520300720b */ /* 0x000fe40003f3c000 */
[----:B------:R-:W-:Y:S02]  /*4320*/  MOV R3, R0 ;  /* 0x0000000000037202 */ /* 0x000fe40000000f00 */
[----:B------:R-:W-:Y:S02]  /*4330*/  PLOP3.LUT P0, PT, P1, PT, PT, 0x8, 0x80 ;  /* 0x000000000080781c */ /* 0x000fe40000f0e170 */
[----:B------:R-:W-:Y:S01]  /*4340*/  FSEL R13, R13, RZ, !P1 ;  /* 0x000000ff0d0d7208 */ /* 0x000fe20004800000 */
        /* <DEDUP_REMOVED lines=9> */
.L_x_4313:
        /* <DEDUP_REMOVED lines=13> */
.L_x_4315:
[----:B------:R-:W-:Y:S05]  /*44b0*/  BSYNC.RECONVERGENT B2 ;  /* 0x0000000000027941 */ /* 0x000fea0003800200 */
.L_x_4314:
        /* <DEDUP_REMOVED lines=43> */
.L_x_4312:
[----:B------:R-:W-:Y:S05]  /*4770*/  BSYNC.RECONVERGENT B1 ;  /* 0x0000000000017941 */ /* 0x000fea0003800200 */
.L_x_4311:
[----:B------:R-:W-:Y:S01]  /*4780*/  I2FP.F32.U32 R3, R3 ;  /* 0x0000000300037245 */ /* 0x000fe20000201000 */
[----:B------:R-:W-:Y:S01]  /*4790*/  IMAD.U32 R68, R73, 0x10000, RZ ;  /* 0x0001000049447824 */ /* 0x000fe200078e00ff */
[----:B------:R-:W-:Y:S01]  /*47a0*/  ISETP.NE.AND P3, PT, R70, 0x1, PT ;  /* 0x000000014600780c */ /* 0x000fe20003f65270 */
[----:B------:R-:W-:Y:S02]  /*47b0*/  BSSY.RECONVERGENT B1, `(.L_x_4316) ;  /* 0x000004c000017945 */ /* 0x000fe40003800200 */
[----:B------:R-:W-:Y:S01]  /*47c0*/  FFMA.FTZ R3, R3, R78, 1.1641532182693481445e-10 ;  /* 0x2f00000003037423 */ /* 0x000fe2000001004e */
[----:B------:R-:W-:Y:S01]  /*47d0*/  FMUL.FTZ R69, R68, UR4 ;  /* 0x0000000444457c20 */ /* 0x000fe20008410000 */
[----:B------:R-:W-:-:S03]  /*47e0*/  IMAD.MOV.U32 R68, RZ, RZ, 0x2 ;  /* 0x00000002ff447424 */ /* 0x000fc600078e00ff */
[----:B------:R-:W-:Y:S01]  /*47f0*/  FMUL.FTZ R69, R69, R80 ;  /* 0x0000005045457220 */ /* 0x000fe20000410000 */
[----:B------:R-:W-:Y:S02]  /*4800*/  FSETP.GTU.FTZ.AND P2, PT, R3, R82, PT ;  /* 0x000000520300720b */ /* 0x000fe40003f5c000 */
[----:B------:R-:W-:Y:S02]  /*4810*/  PRMT R3, R73, 0x7632, R3 ;  /* 0x0000763249037816 */ /* 0x000fe40000000003 */
        /* <DEDUP_REMOVED lines=12> */
.L_x_4318:
        /* <DEDUP_REMOVED lines=13> */
.L_x_4320:
[----:B------:R-:W-:Y:S05]  /*49b0*/  BSYNC.RECONVERGENT B2 ;  /* 0x0000000000027941 */ /* 0x000fea0003800200 */
.L_x_4319:
        /* <DEDUP_REMOVED lines=43> */
.L_x_4317:
[----:B------:R-:W-:Y:S05]  /*4c70*/  BSYNC.RECONVERGENT B1 ;  /* 0x0000000000017941 */ /* 0x000fea0003800200 */
.L_x_4316:
        /* <DEDUP_REMOVED lines=21> */
.L_x_4323:
        /* <DEDUP_REMOVED lines=13> */
.L_x_4325:
[----:B------:R-:W-:Y:S05]  /*4ea0*/  BSYNC.RECONVERGENT B2 ;  /* 0x0000000000027941 */ /* 0x000fea0003800200 */
.L_x_4324:
        /* <DEDUP_REMOVED lines=43> */
.L_x_4322:
[----:B------:R-:W-:Y:S05]  /*5160*/  BSYNC.RECONVERGENT B1 ;  /* 0x0000000000017941 */ /* 0x000fea0003800200 */
.L_x_4321:
[----:B------:R-:W-:Y:S01]  /*5170*/  I2FP.F32.U32 R3, R3 ;  /* 0x0000000300037245 */ /* 0x000fe20000201000 */
[----:B------:R-:W-:Y:S01]  /*5180*/  IMAD.U32 R68, R74, 0x10000, RZ ;  /* 0x000100004a447824 */ /* 0x000fe200078e00ff */
[----:B------:R-:W-:Y:S01]  /*5190*/  ISETP.NE.AND P4, PT, R70, 0x1, PT ;  /* 0x000000014600780c */ /* 0x000fe20003f85270 */
[----:B------:R-:W-:Y:S01]  /*51a0*/  BSSY.RECONVERGENT B1, `(.L_x_4326) ;  /* 0x000004c000017945 */ /* 0x000fe20003800200 */
[----:B------:R-:W-:Y:S01]  /*51b0*/  PRMT R74, R74, 0x7632, R74 ;  /* 0x000076324a4a7816 */ /* 0x000fe2000000004a */
[----:B------:R-:W-:Y:S01]  /*51c0*/  FFMA.FTZ R3, R3, R78, 1.1641532182693481445e-10 ;  /* 0x2f00000003037423 */ /* 0x000fe2000001004e */
[----:B------:R-:W-:Y:S01]  /*51d0*/  FMUL.FTZ R69, R68, UR4 ;  /* 0x0000000444457c20 */ /* 0x000fe20008410000 */
[----:B------:R-:W-:-:S03]  /*51e0*/  IMAD.MOV.U32 R68, RZ, RZ, 0x2 ;  /* 0x00000002ff447424 */ /* 0x000fc600078e00ff */
[----:B------:R-:W-:Y:S01]  /*51f0*/  FMUL.FTZ R69, R69, R80 ;  /* 0x0000005045457220 */ /* 0x000fe20000410000 */
[----:B------:R-:W-:Y:S02]  /*5200*/  FSETP.GTU.FTZ.AND P3, PT, R3, R82, PT ;  /* 0x000000520300720b */ /* 0x000fe40003f7c000 */
        /* <DEDUP_REMOVED lines=12> */
.L_x_4328:
        /* <DEDUP_REMOVED lines=13> */
.L_x_4330:
[----:B------:R-:W-:Y:S05]  /*53a0*/  BSYNC.RECONVERGENT B2 ;  /* 0x0000000000027941 */ /* 0x000fea0003800200 */
.L_x_4329:
        /* <DEDUP_REMOVED lines=43> */
.L_x_4327:
[----:B------:R-:W-:Y:S05]  /*5660*/  BSYNC.RECONVERGENT B1 ;  /* 0x0000000000017941 */ /* 0x000fea0003800200 */
.L_x_4326:
        /* <DEDUP_REMOVED lines=21> */
.L_x_4333:
        /* <DEDUP_REMOVED lines=13> */
.L_x_4335:
[----:B------:R-:W-:Y:S05]  /*5890*/  BSYNC.RECONVERGENT B2 ;  /* 0x0000000000027941 */ /* 0x000fea0003800200 */
.L_x_4334:
        /* <DEDUP_REMOVED lines=43> */
.L_x_4332:
[----:B------:R-:W-:Y:S05]  /*5b50*/  BSYNC.RECONVERGENT B1 ;  /* 0x0000000000017941 */ /* 0x000fea0003800200 */
.L_x_4331:
        /* <DEDUP_REMOVED lines=9> */
[----:B------:R-:W-:-:S03]  /*5bf0*/  IMAD.MOV.U32 R3, RZ, RZ, 0x2 ;  /* 0x00000002ff037424 */ /* 0x000fc600078e00ff */
[----:B------:R-:W-:Y:S02]  /*5c00*/  FSEL R105, R69, RZ, !P5 ;  /* 0x000000ff45697208 */ /* 0x000fe40006800000 */
[----:B------:R-:W-:Y:S02]  /*5c10*/  MOV R69, R0 ;  /* 0x0000000000457202 */ /* 0x000fe40000000f00 */
        /* <DEDUP_REMOVED lines=10> */
.L_x_4338:
        /* <DEDUP_REMOVED lines=15> */
.L_x_4340:
[----:B------:R-:W-:Y:S05]  /*5db0*/  BSYNC.RECONVERGENT B2 ;  /* 0x0000000000027941 */ /* 0x000fea0003800200 */
.L_x_4339:
        /* <DEDUP_REMOVED lines=43> */
.L_x_4337:
[----:B------:R-:W-:Y:S05]  /*6070*/  BSYNC.RECONVERGENT B1 ;  /* 0x0000000000017941 */ /* 0x000fea0003800200 */
.L_x_4336:
[----:B------:R-:W-:Y:S01]  /*6080*/  I2FP.F32.U32 R69, R69 ;  /* 0x0000004500457245 */ /* 0x000fe20000201000 */
[----:B------:R-:W-:Y:S01]  /*6090*/  IMAD.U32 R84, R84, 0x10000, RZ ;  /* 0x0001000054547824 */ /* 0x000fe200078e00ff */
[----:B------:R-:W-:Y:S02]  /*60a0*/  F2FP.BF16.F32.PACK_AB R70, R101, R103 ;  /* 0x000000676546723e */ /* 0x000fe400000010ff */
[----:B------:R-:W-:Y:S01]  /*60b0*/  F2FP.BF16.F32.PACK_AB R68, R13, R15 ;  /* 0x0000000f0d44723e */ /* 0x000fe200000010ff */
[----:B------:R-:W-:Y:S01]  /*60c0*/  FFMA.FTZ R69, R69, R78, 1.1641532182693481445e-10 ;  /* 0x2f00000045457423 */ /* 0x000fe2000001004e */
[----:B------:R-:W-:-:S04]  /*60d0*/  FMUL.FTZ R71, R84, UR4 ;  /* 0x0000000454477c20 */ /* 0x000fc80008410000 */
[----:B------:R-:W-:Y:S01]  /*60e0*/  FMUL.FTZ R71, R71, R80 ;  /* 0x0000005047477220 */ /* 0x000fe20000410000 */
[----:B------:R-:W-:Y:S02]  /*60f0*/  FSETP.GTU.FTZ.AND P6, PT, R69, R82, PT ;  /* 0x000000524500720b */ /* 0x000fe40003fdc000 */
[----:B------:R-:W-:Y:S02]  /*6100*/  F2FP.BF16.F32.PACK_AB R69, R85, R87 ;  /* 0x000000575545723e */ /* 0x000fe400000010ff */
[----:B------:R-:W-:Y:S02]  /*6110*/  FSEL R107, R71, RZ, !P6 ;  /* 0x000000ff476b7208 */ /* 0x000fe40007000000 */
[----:B------:R-:W-:Y:S02]  /*6120*/  PLOP3.LUT P6, PT, P6, PT, PT, 0x8, 0x80 ;  /* 0x000000000080781c */ /* 0x000fe400037ce170 */
[----:B------:R-:W-:-:S11]  /*6130*/  F2FP.BF16.F32.PACK_AB R71, R107, R105 ;  /* 0x000000696b47723e */ /* 0x000fd600000010ff */
.L_x_4300:
        /* <DEDUP_REMOVED lines=21> */
.L_x_4259:
[----:B------:R-:W-:Y:S05]  /*6290*/  BSYNC.RECONVERGENT B0 ;  /* 0x0000000000007941 */ /* 0x000fea0003800200 */
.L_x_4258:
[----:B------:R-:W-:Y:S01]  /*62a0*/  ISETP.GE.U32.AND P0, PT, R10, 0x100, PT ;  /* 0x000001000a00780c */ /* 0x000fe20003f06070 */
[----:B------:R-:W-:Y:S03]  /*62b0*/  BSSY.RECONVERGENT B0, `(.L_x_4341) ;  /* 0x0000548000007945 */ /* 0x000fe60003800200 */
[----:B------:R-:W-:-:S09]  /*62c0*/  P2R R76, PR, RZ, 0x1 ;  /* 0x00000001ff4c7803 */ /* 0x000fd20000000000 */
        /* <DEDUP_REMOVED lines=26> */
.L_x_4346:
        /* <DEDUP_REMOVED lines=13> */
.L_x_4348:
[----:B------:R-:W-:Y:S05]  /*6540*/  BSYNC.RECONVERGENT B2 ;  /* 0x0000000000027941 */ /* 0x000fea0003800200 */
.L_x_4347:
        /* <DEDUP_REMOVED lines=43> */
.L_x_4345:
[----:B------:R-:W-:Y:S05]  /*6800*/  BSYNC.RECONVERGENT B1 ;  /* 0x0000000000017941 */ /* 0x000fea0003800200 */
.L_x_4344:
        /* <DEDUP_REMOVED lines=29> */
.L_x_4351:
        /* <DEDUP_REMOVED lines=13> */
.L_x_4353:
[----:B------:R-:W-:Y:S05]  /*6ab0*/  BSYNC.RECONVERGENT B2 ;  /* 0x0000000000027941 */ /* 0x000fea0003800200 */
.L_x_4352:
        /* <DEDUP_REMOVED lines=43> */
.L_x_4350:
[----:B------:R-:W-:Y:S05]  /*6d70*/  BSYNC.RECONVERGENT B1 ;  /* 0x0000000000017941 */ /* 0x000fea0003800200 */
.L_x_4349:
        /* <DEDUP_REMOVED lines=23> */
.L_x_4356:
        /* <DEDUP_REMOVED lines=13> */
.L_x_4358:
[----:B------:R-:W-:Y:S05]  /*6fc0*/  BSYNC.RECONVERGENT B2 ;  /* 0x0000000000027941 */ /* 0x000fea0003800200 */
.L_x_4357:
        /* <DEDUP_REMOVED lines=43> */
.L_x_4355:
[----:B------:R-:W-:Y:S05]  /*7280*/  BSYNC.RECONVERGENT B1 ;  /* 0x0000000000017941 */ /* 0x000fea0003800200 */
.L_x_4354:
[----:B------:R-:W-:Y:S01]  /*7290*/  I2FP.F32.U32 R3, R3 ;  /* 0x0000000300037245 */ /* 0x000fe20000201000 */
[----:B------:R-:W-:Y:S01]  /*72a0*/  BSSY.RECONVERGENT B1, `(.L_x_4359) ;  /* 0x0000051000017945 */ /* 0x000fe20003800200 */
[----:B------:R-:W-:Y:S02]  /*72b0*/  SHF.L.U32 R68, R73, 0x10, RZ ;  /* 0x0000001049447819 */ /* 0x000fe400000006ff */
[----:B------:R-:W-:Y:S01]  /*72c0*/  ISETP.NE.AND P2, PT, R72, 0x1, PT ;  /* 0x000000014800780c */ /* 0x000fe20003f45270 */
[----:B------:R-:W-:Y:S02]  /*72d0*/  FFMA.FTZ R3, R3, R86, 1.1641532182693481445e-10 ;  /* 0x2f00000003037423 */ /* 0x000fe40000010056 */
[----:B------:R-:W-:Y:S01]  /*72e0*/  FMUL.FTZ R81, R68, UR4 ;  /* 0x0000000444517c20 */ /* 0x000fe20008410000 */
[----:B------:R-:W-:Y:S02]  /*72f0*/  IMAD.U32 R68, R69, 0x10000, RZ ;  /* 0x0001000045447824 */ /* 0x000fe400078e00ff */
[----:B------:R-:W-:Y:S01]  /*7300*/  FSETP.GTU.FTZ.AND P1, PT, R3, R84, PT ;  /* 0x000000540300720b */ /* 0x000fe20003f3c000 */
[----:B------:R-:W-:Y:S01]  /*7310*/  FMUL.FTZ R81, R81, R82 ;  /* 0x0000005251517220 */ /* 0x000fe20000410000 */
[----:B------:R-:W-:Y:S01]  /*7320*/  PRMT R3, R73, 0x7632, R3 ;  /* 0x0000763249037816 */ /* 0x000fe20000000003 */
[----:B------:R-:W-:-:S03]  /*7330*/  IMAD.MOV.U32 R73, RZ, RZ, 0x2 ;  /* 0x00000002ff497424 */ /* 0x000fc600078e00ff */
[----:B------:R-:W-:Y:S02]  /*7340*/  FSEL R81, R81, RZ, !P1 ;  /* 0x000000ff51517208 */ /* 0x000fe40004800000 */
[----:B------:R-:W-:-:S03]  /*7350*/  PLOP3.LUT P1, PT, P1, PT, PT, 0x8, 0x80 ;  /* 0x000000000080781c */ /* 0x000fc60000f2e170 */
[----:B------:R-:W-:Y:S01]  /*7360*/  FADD.FTZ R83, R81, R68 ;  /* 0x0000004451537221 */ /* 0x000fe20000010000 */
[----:B------:R-:W-:Y:S02]  /*7370*/  PRMT R81, R69, 0x7632, R81 ;  /* 0x0000763245517816 */ /* 0x000fe40000000051 */
        /* <DEDUP_REMOVED lines=10> */
.L_x_4361:
        /* <DEDUP_REMOVED lines=13> */
.L_x_4363:
[----:B------:R-:W-:Y:S05]  /*74f0*/  BSYNC.RECONVERGENT B2 ;  /* 0x0000000000027941 */ /* 0x000fea0003800200 */
.L_x_4362:
        /* <DEDUP_REMOVED lines=43> */
.L_x_4360:
[----:B------:R-:W-:Y:S05]  /*77b0*/  BSYNC.RECONVERGENT B1 ;  /* 0x0000000000017941 */ /* 0x000fea0003800200 */
.L_x_4359:
        /* <DEDUP_REMOVED lines=23> */
.L_x_4366:
        /* <DEDUP_REMOVED lines=13> */
.L_x_4368:
[----:B------:R-:W-:Y:S05]  /*7a00*/  BSYNC.RECONVERGENT B2 ;  /* 0x0000000000027941 */ /* 0x000fea0003800200 */
.L_x_4367:
        /* <DEDUP_REMOVED lines=43> */
.L_x_4365:
[----:B------:R-:W-:Y:S05]  /*7cc0*/  BSYNC.RECONVERGENT B1 ;  /* 0x0000000000017941 */ /* 0x000fea0003800200 */
.L_x_4364:
        /* <DEDUP_REMOVED lines=25> */
.L_x_4371:
        /* <DEDUP_REMOVED lines=13> */
.L_x_4373:
[----:B------:R-:W-:Y:S05]  /*7f30*/  BSYNC.RECONVERGENT B2 ;  /* 0x0000000000027941 */ /* 0x000fea0003800200 */
.L_x_4372:
        /* <DEDUP_REMOVED lines=43> */
.L_x_4370:
[----:B------:R-:W-:Y:S05]  /*81f0*/  BSYNC.RECONVERGENT B1 ;  /* 0x0000000000017941 */ /* 0x000fea0003800200 */
.L_x_4369:
        /* <DEDUP_REMOVED lines=23> */
.L_x_4376:
        /* <DEDUP_REMOVED lines=13> */
.L_x_4378:
[----:B------:R-:W-:Y:S05]  /*8440*/  BSYNC.RECONVERGENT B2 ;  /* 0x0000000000027941 */ /* 0x000fea0003800200 */
.L_x_4377:
        /* <DEDUP_REMOVED lines=43> */
.L_x_4375:
[----:B------:R-:W-:Y:S05]  /*8700*/  BSYNC.RECONVERGENT B1 ;  /* 0x0000000000017941 */ /* 0x000fea0003800200 */
.L_x_4374:
        /* <DEDUP_REMOVED lines=25> */
.L_x_4381:
        /* <DEDUP_REMOVED lines=15> */
.L_x_4383:
[----:B------:R-:W-:Y:S05]  /*8990*/  BSYNC.RECONVERGENT B2 ;  /* 0x0000000000027941 */ /* 0x000fea0003800200 */
.L_x_4382:
        /* <DEDUP_REMOVED lines=43> */
.L_x_4380:
[----:B------:R-:W-:Y:S05]  /*8c50*/  BSYNC.RECONVERGENT B1 ;  /* 0x0000000000017941 */ /* 0x000fea0003800200 */
.L_x_4379:
        /* <DEDUP_REMOVED lines=15> */
.L_x_4343:
        /* <DEDUP_REMOVED lines=16> */
.L_x_4387:
        /* <DEDUP_REMOVED lines=13> */
.L_x_4389:
[----:B------:R-:W-:Y:S05]  /*8f20*/  BSYNC.RECONVERGENT B2 ;  /* 0x0000000000027941 */ /* 0x000fea0003800200 */
.L_x_4388:
        /* <DEDUP_REMOVED lines=43> */
.L_x_4386:
[----:B------:R-:W-:Y:S05]  /*91e0*/  BSYNC.RECONVERGENT B1 ;  /* 0x0000000000017941 */ /* 0x000fea0003800200 */
.L_x_4385:
        /* <DEDUP_REMOVED lines=26> */
.L_x_4392:
        /* <DEDUP_REMOVED lines=13> */
.L_x_4394:
[----:B------:R-:W-:Y:S05]  /*9460*/  BSYNC.RECONVERGENT B2 ;  /* 0x0000000000027941 */ /* 0x000fea0003800200 */
.L_x_4393:
        /* <DEDUP_REMOVED lines=43> */
.L_x_4391:
[----:B------:R-:W-:Y:S05]  /*9720*/  BSYNC.RECONVERGENT B1 ;  /* 0x0000000000017941 */ /* 0x000fea0003800200 */
.L_x_4390:
        /* <DEDUP_REMOVED lines=21> */
.L_x_4397:
        /* <DEDUP_REMOVED lines=13> */
.L_x_4399:
[----:B------:R-:W-:Y:S05]  /*9950*/  BSYNC.RECONVERGENT B2 ;  /* 0x0000000000027941 */ /* 0x000fea0003800200 */
.L_x_4398:
        /* <DEDUP_REMOVED lines=43> */
.L_x_4396:
[----:B------:R-:W-:Y:S05]  /*9c10*/  BSYNC.RECONVERGENT B1 ;  /* 0x0000000000017941 */ /* 0x000fea0003800200 */
.L_x_4395:
        /* <DEDUP_REMOVED lines=22> */
.L_x_4402:
        /* <DEDUP_REMOVED lines=13> */
.L_x_4404:
[----:B------:R-:W-:Y:S05]  /*9e50*/  BSYNC.RECONVERGENT B2 ;  /* 0x0000000000027941 */ /* 0x000fea0003800200 */
.L_x_4403:
        /* <DEDUP_REMOVED lines=43> */
.L_x_4401:
[----:B------:R-:W-:Y:S05]  /*a110*/  BSYNC.RECONVERGENT B1 ;  /* 0x0000000000017941 */ /* 0x000fea0003800200 */
.L_x_4400:
        /* <DEDUP_REMOVED lines=21> */
.L_x_4407:
        /* <DEDUP_REMOVED lines=13> */
.L_x_4409:
[----:B------:R-:W-:Y:S05]  /*a340*/  BSYNC.RECONVERGENT B2 ;  /* 0x0000000000027941 */ /* 0x000fea0003800200 */
.L_x_4408:
        /* <DEDUP_REMOVED lines=43> */
.L_x_4406:
[----:B------:R-:W-:Y:S05]  /*a600*/  BSYNC.RECONVERGENT B1 ;  /* 0x0000000000017941 */ /* 0x000fea0003800200 */
.L_x_4405:
        /* <DEDUP_REMOVED lines=22> */
.L_x_4412:
        /* <DEDUP_REMOVED lines=13> */
.L_x_4414:
[----:B------:R-:W-:Y:S05]  /*a840*/  BSYNC.RECONVERGENT B2 ;  /* 0x0000000000027941 */ /* 0x000fea0003800200 */
.L_x_4413:
        /* <DEDUP_REMOVED lines=43> */
.L_x_4411:
[----:B------:R-:W-:Y:S05]  /*ab00*/  BSYNC.RECONVERGENT B1 ;  /* 0x0000000000017941 */ /* 0x000fea0003800200 */
.L_x_4410:
        /* <DEDUP_REMOVED lines=21> */
.L_x_4417:
        /* <DEDUP_REMOVED lines=13> */
.L_x_4419:
[----:B------:R-:W-:Y:S05]  /*ad30*/  BSYNC.RECONVERGENT B2 ;  /* 0x0000000000027941 */ /* 0x000fea0003800200 */
.L_x_4418:
        /* <DEDUP_REMOVED lines=43> */
.L_x_4416:
[----:B------:R-:W-:Y:S05]  /*aff0*/  BSYNC.RECONVERGENT B1 ;  /* 0x0000000000017941 */ /* 0x000fea0003800200 */
.L_x_4415:
        /* <DEDUP_REMOVED lines=22> */
.L_x_4422:
        /* <DEDUP_REMOVED lines=15> */
.L_x_4424:
[----:B------:R-:W-:Y:S05]  /*b250*/  BSYNC.RECONVERGENT B2 ;  /* 0x0000000000027941 */ /* 0x000fea0003800200 */
.L_x_4423:
        /* <DEDUP_REMOVED lines=43> */
.L_x_4421:
[----:B------:R-:W-:Y:S05]  /*b510*/  BSYNC.RECONVERGENT B1 ;  /* 0x0000000000017941 */ /* 0x000fea0003800200 */
.L_x_4420:
        /* <DEDUP_REMOVED lines=12> */
.L_x_4384:
        /* <DEDUP_REMOVED lines=21> */
.L_x_4342:
[----:B------:R-:W-:Y:S05]  /*b730*/  BSYNC.RECONVERGENT B0 ;  /* 0x0000000000007941 */ /* 0x000fea0003800200 */
.L_x_4341:
        /* <DEDUP_REMOVED lines=28> */
.L_x_4430:
        /* <DEDUP_REMOVED lines=13> */
.L_x_4432:
[----:B------:R-:W-:Y:S05]  /*b9d0*/  BSYNC.RECONVERGENT B2 ;  /* 0x0000000000027941 */ /* 0x000fea0003800200 */
.L_x_4431:
        /* <DEDUP_REMOVED lines=43> */
.L_x_4429:
[----:B------:R-:W-:Y:S05]  /*bc90*/  BSYNC.RECONVERGENT B1 ;  /* 0x0000000000017941 */ /* 0x000fea0003800200 */
.L_x_4428:
        /* <DEDUP_REMOVED lines=29> */
.L_x_4435:
        /* <DEDUP_REMOVED lines=13> */
.L_x_4437:
[----:B------:R-:W-:Y:S05]  /*bf40*/  BSYNC.RECONVERGENT B2 ;  /* 0x0000000000027941 */ /* 0x000fea0003800200 */
.L_x_4436:
        /* <DEDUP_REMOVED lines=43> */
.L_x_4434:
[----:B------:R-:W-:Y:S05]  /*c200*/  BSYNC.RECONVERGENT B1 ;  /* 0x0000000000017941 */ /* 0x000fea0003800200 */
.L_x_4433:
        /* <DEDUP_REMOVED lines=24> */
.L_x_4440:
        /* <DEDUP_REMOVED lines=13> */
.L_x_4442:
[----:B------:R-:W-:Y:S05]  /*c460*/  BSYNC.RECONVERGENT B2 ;  /* 0x0000000000027941 */ /* 0x000fea0003800200 */
.L_x_4441:
        /* <DEDUP_REMOVED lines=43> */
.L_x_4439:
[----:B------:R-:W-:Y:S05]  /*c720*/  BSYNC.RECONVERGENT B1 ;  /* 0x0000000000017941 */ /* 0x000fea0003800200 */
.L_x_4438:
        /* <DEDUP_REMOVED lines=25> */
.L_x_4445:
        /* <DEDUP_REMOVED lines=13> */
.L_x_4447:
[----:B------:R-:W-:Y:S05]  /*c990*/  BSYNC.RECONVERGENT B2 ;  /* 0x0000000000027941 */ /* 0x000fea0003800200 */
.L_x_4446:
        /* <DEDUP_REMOVED lines=43> */
.L_x_4444:
[----:B------:R-:W-:Y:S05]  /*cc50*/  BSYNC.RECONVERGENT B1 ;  /* 0x0000000000017941 */ /* 0x000fea0003800200 */
.L_x_4443:
[----:B------:R-:W-:Y:S01]  /*cc60*/  I2FP.F32.U32 R69, R69 ;  /* 0x0000004500457245 */ /* 0x000fe20000201000 */
[----:B------:R-:W-:Y:S01]  /*cc70*/  IMAD.U32 R3, R3, 0x10000, RZ ;  /* 0x0001000003037824 */ /* 0x000fe200078e00ff */
[----:B------:R-:W-:Y:S01]  /*cc80*/  ISETP.NE.AND P3, PT, R68, 0x1, PT ;  /* 0x000000014400780c */ /* 0x000fe20003f65270 */
[----:B------:R-:W-:Y:S01]  /*cc90*/  IMAD.U32 R94, R94, 0x10000, RZ ;  /* 0x000100005e5e7824 */ /* 0x000fe200078e00ff */
[----:B------:R-:W-:Y:S01]  /*cca0*/  BSSY.RECONVERGENT B1, `(.L_x_4448) ;  /* 0x000004c000017945 */ /* 0x000fe20003800200 */
[----:B------:R-:W-:Y:S01]  /*ccb0*/  FFMA.FTZ R69, R69, R84, 1.1641532182693481445e-10 ;  /* 0x2f00000045457423 */ /* 0x000fe20000010054 */
[----:B------:R-:W-:Y:S01]  /*ccc0*/  FMUL.FTZ R3, R3, UR4 ;  /* 0x0000000403037c20 */ /* 0x000fe20008410000 */
[----:B------:R-:W-:-:S03]  /*ccd0*/  MOV R72, 0x2 ;  /* 0x0000000200487802 */ /* 0x000fc60000000f00 */
        /* <DEDUP_REMOVED lines=15> */
.L_x_4450:
        /* <DEDUP_REMOVED lines=13> */
.L_x_4452:
[----:B------:R-:W-:Y:S05]  /*cea0*/  BSYNC.RECONVERGENT B2 ;  /* 0x0000000000027941 */ /* 0x000fea0003800200 */
.L_x_4451:
        /* <DEDUP_REMOVED lines=43> */
.L_x_4449:
[----:B------:R-:W-:Y:S05]  /*d160*/  BSYNC.RECONVERGENT B1 ;  /* 0x0000000000017941 */ /* 0x000fea0003800200 */
.L_x_4448:
        /* <DEDUP_REMOVED lines=25> */
.L_x_4455:
        /* <DEDUP_REMOVED lines=13> */
.L_x_4457:
[----:B------:R-:W-:Y:S05]  /*d3d0*/  BSYNC.RECONVERGENT B2 ;  /* 0x0000000000027941 */ /* 0x000fea0003800200 */
.L_x_4456:
        /* <DEDUP_REMOVED lines=43> */
.L_x_4454:
[----:B------:R-:W-:Y:S05]  /*d690*/  BSYNC.RECONVERGENT B1 ;  /* 0x0000000000017941 */ /* 0x000fea0003800200 */
.L_x_4453:
        /* <DEDUP_REMOVED lines=23> */
.L_x_4460:
        /* <DEDUP_REMOVED lines=13> */
.L_x_4462:
[----:B------:R-:W-:Y:S05]  /*d8e0*/  BSYNC.RECONVERGENT B2 ;  /* 0x0000000000027941 */ /* 0x000fea0003800200 */
.L_x_4461:
        /* <DEDUP_REMOVED lines=43> */
.L_x_4459:
[----:B------:R-:W-:Y:S05]  /*dba0*/  BSYNC.RECONVERGENT B1 ;  /* 0x0000000000017941 */ /* 0x000fea0003800200 */
.L_x_4458:
        /* <DEDUP_REMOVED lines=25> */
.L_x_4465:
        /* <DEDUP_REMOVED lines=15> */
.L_x_4467:
[----:B------:R-:W-:Y:S05]  /*de30*/  BSYNC.RECONVERGENT B2 ;  /* 0x0000000000027941 */ /* 0x000fea0003800200 */
.L_x_4466:
        /* <DEDUP_REMOVED lines=43> */
.L_x_4464:
[----:B------:R-:W-:Y:S05]  /*e0f0*/  BSYNC.RECONVERGENT B1 ;  /* 0x0000000000017941 */ /* 0x000fea0003800200 */
.L_x_4463:
        /* <DEDUP_REMOVED lines=15> */
.L_x_4427:
        /* <DEDUP_REMOVED lines=16> */
.L_x_4471:
        /* <DEDUP_REMOVED lines=13> */
.L_x_4473:
[----:B------:R-:W-:Y:S05]  /*e3c0*/  BSYNC.RECONVERGENT B2 ;  /* 0x0000000000027941 */ /* 0x000fea0003800200 */
.L_x_4472:
        /* <DEDUP_REMOVED lines=43> */
.L_x_4470:
[----:B------:R-:W-:Y:S05]  /*e680*/  BSYNC.RECONVERGENT B1 ;  /* 0x0000000000017941 */ /* 0x000fea0003800200 */
.L_x_4469:
        /* <DEDUP_REMOVED lines=26> */
.L_x_4476:
        /* <DEDUP_REMOVED lines=13> */
.L_x_4478:
[----:B------:R-:W-:Y:S05]  /*e900*/  BSYNC.RECONVERGENT B2 ;  /* 0x0000000000027941 */ /* 0x000fea0003800200 */
.L_x_4477:
        /* <DEDUP_REMOVED lines=43> */
.L_x_4475:
[----:B------:R-:W-:Y:S05]  /*ebc0*/  BSYNC.RECONVERGENT B1 ;  /* 0x0000000000017941 */ /* 0x000fea0003800200 */
.L_x_4474:
[----:B------:R-:W-:Y:S01]  /*ebd0*/  I2FP.F32.U32 R3, R3 ;  /* 0x0000000300037245 */ /* 0x000fe20000201000 */
[----:B------:R-:W-:Y:S01]  /*ebe0*/  IMAD.U32 R72, R72, 0x10000, RZ ;  /* 0x0001000048487824 */ /* 0x000fe200078e00ff */
[----:B------:R-:W-:Y:S01]  /*ebf0*/  ISETP.NE.AND P2, PT, R68, 0x1, PT ;  /* 0x000000014400780c */ /* 0x000fe20003f45270 */
[----:B------:R-:W-:Y:S01]  /*ec00*/  BSSY.RECONVERGENT B1, `(.L_x_4479) ;  /* 0x000004c000017945 */ /* 0x000fe20003800200 */
[----:B------:R-:W-:Y:S02]  /*ec10*/  IMAD.MOV.U32 R70, RZ, RZ, 0x2 ;  /* 0x00000002ff467424 */ /* 0x000fe400078e00ff */
[----:B------:R-:W-:Y:S01]  /*ec20*/  FFMA.FTZ R3, R3, R84, 1.1641532182693481445e-10 ;  /* 0x2f00000003037423 */ /* 0x000fe20000010054 */
[----:B------:R-:W-:-:S04]  /*ec30*/  FMUL.FTZ R69, R72, UR4 ;  /* 0x0000000448457c20 */ /* 0x000fc80008410000 */
[----:B------:R-:W-:Y:S01]  /*ec40*/  FSETP.GTU.FTZ.AND P1, PT, R3, R88, PT ;  /* 0x000000580300720b */ /* 0x000fe20003f3c000 */
[----:B------:R-:W-:Y:S01]  /*ec50*/  FMUL.FTZ R69, R69, R86 ;  /* 0x0000005645457220 */ /* 0x000fe20000410000 */
[----:B------:R-:W-:Y:S02]  /*ec60*/  MOV R3, R0 ;  /* 0x0000000000037202 */ /* 0x000fe40000000f00 */
[----:B------:R-:W-:Y:S02]  /*ec70*/  PLOP3.LUT P3, PT, P1, PT, PT, 0x8, 0x80 ;  /* 0x000000000080781c */ /* 0x000fe40000f6e170 */
[----:B------:R-:W-:Y:S02]  /*ec80*/  FSEL R79, R69, RZ, !P1 ;  /* 0x000000ff454f7208 */ /* 0x000fe40004800000 */
        /* <DEDUP_REMOVED lines=10> */
.L_x_4481:
        /* <DEDUP_REMOVED lines=13> */
.L_x_4483:
[----:B------:R-:W-:Y:S05]  /*ee00*/  BSYNC.RECONVERGENT B2 ;  /* 0x0000000000027941 */ /* 0x000fea0003800200 */
.L_x_4482:
        /* <DEDUP_REMOVED lines=43> */
.L_x_4480:
[----:B------:R-:W-:Y:S05]  /*f0c0*/  BSYNC.RECONVERGENT B1 ;  /* 0x0000000000017941 */ /* 0x000fea0003800200 */
.L_x_4479:
        /* <DEDUP_REMOVED lines=22> */
.L_x_4486:
        /* <DEDUP_REMOVED lines=13> */
.L_x_4488:
[----:B------:R-:W-:Y:S05]  /*f300*/  BSYNC.RECONVERGENT B2 ;  /* 0x0000000000027941 */ /* 0x000fea0003800200 */
.L_x_4487:
        /* <DEDUP_REMOVED lines=43> */
.L_x_4485:
[----:B------:R-:W-:Y:S05]  /*f5c0*/  BSYNC.RECONVERGENT B1 ;  /* 0x0000000000017941 */ /* 0x000fea0003800200 */
.L_x_4484:
        /* <DEDUP_REMOVED lines=21> */
.L_x_4491:
        /* <DEDUP_REMOVED lines=13> */
.L_x_4493:
[----:B------:R-:W-:Y:S05]  /*f7f0*/  BSYNC.RECONVERGENT B2 ;  /* 0x0000000000027941 */ /* 0x000fea0003800200 */
.L_x_4492:
        /* <DEDUP_REMOVED lines=43> */
.L_x_4490:
[----:B------:R-:W-:Y:S05]  /*fab0*/  BSYNC.RECONVERGENT B1 ;  /* 0x0000000000017941 */ /* 0x000fea0003800200 */
.L_x_4489:
[----:B------:R-:W-:Y:S01]  /*fac0*/  I2FP.F32.U32 R3, R3 ;  /* 0x0000000300037245 */ /* 0x000fe20000201000 */
[----:B------:R-:W-:Y:S01]  /*fad0*/  BSSY.RECONVERGENT B1, `(.L_x_4494) ;  /* 0x000004e000017945 */ /* 0x000fe20003800200 */
[----:B------:R-:W-:Y:S02]  /*fae0*/  SHF.L.U32 R68, R74, 0x10, RZ ;  /* 0x000000104a447819 */ /* 0x000fe400000006ff */
[----:B------:R-:W-:Y:S01]  /*faf0*/  ISETP.NE.AND P4, PT, R70, 0x1, PT ;  /* 0x000000014600780c */ /* 0x000fe20003f85270 */
[----:B------:R-:W-:Y:S01]  /*fb00*/  FFMA.FTZ R3, R3, R84, 1.1641532182693481445e-10 ;  /* 0x2f00000003037423 */ /* 0x000fe20000010054 */
[----:B------:R-:W-:Y:S01]  /*fb10*/  PRMT R74, R74, 0x7632, R74 ;  /* 0x000076324a4a7816 */ /* 0x000fe2000000004a */
[----:B------:R-:W-:Y:S01]  /*fb20*/  FMUL.FTZ R69, R68, UR4 ;  /* 0x0000000444457c20 */ /* 0x000fe20008410000 */
[----:B------:R-:W-:Y:S02]  /*fb30*/  IMAD.MOV.U32 R68, RZ, RZ, 0x2 ;  /* 0x00000002ff447424 */ /* 0x000fe400078e00ff */
[----:B------:R-:W-:Y:S01]  /*fb40*/  FSETP.GTU.FTZ.AND P3, PT, R3, R88, PT ;  /* 0x000000580300720b */ /* 0x000fe20003f7c000 */
[----:B------:R-:W-:Y:S01]  /*fb50*/  FMUL.FTZ R69, R69, R86 ;  /* 0x0000005645457220 */ /* 0x000fe20000410000 */
[----:B------:R-:W-:-:S04]  /*fb60*/  MOV R3, R0 ;  /* 0x0000000000037202 */ /* 0x000fc80000000f00 */
        /* <DEDUP_REMOVED lines=11> */
.L_x_4496:
        /* <DEDUP_REMOVED lines=13> */
.L_x_4498:
[----:B------:R-:W-:Y:S05]  /*fcf0*/  BSYNC.RECONVERGENT B2 ;  /* 0x0000000000027941 */ /* 0x000fea0003800200 */
.L_x_4497:
        /* <DEDUP_REMOVED lines=43> */
.L_x_4495:
[----:B------:R-:W-:Y:S05]  /*ffb0*/  BSYNC.RECONVERGENT B1 ;  /* 0x0000000000017941 */ /* 0x000fea0003800200 */
.L_x_4494:
        /* <DEDUP_REMOVED lines=21> */
.L_x_4501:
        /* <DEDUP_REMOVED lines=13> */
.L_x_4503:
[----:B------:R-:W-:Y:S05]  /*101e0*/  BSYNC.RECONVERGENT B2 ;  /* 0x0000000000027941 */ /* 0x000fea0003800200 */
.L_x_4502:
        /* <DEDUP_REMOVED lines=43> */
.L_x_4500:
[----:B------:R-:W-:Y:S05]  /*104a0*/  BSYNC.RECONVERGENT B1 ;  /* 0x0000000000017941 */ /* 0x000fea0003800200 */
.L_x_4499:
[----:B------:R-:W-:Y:S01]  /*104b0*/  I2FP.F32.U32 R3, R3 ;  /* 0x0000000300037245 */ /* 0x000fe20000201000 */
[----:B------:R-:W-:Y:S01]  /*104c0*/  BSSY.RECONVERGENT B1, `(.L_x_4504) ;  /* 0x0000050000017945 */ /* 0x000fe20003800200 */
[----:B------:R-:W-:Y:S02]  /*104d0*/  SHF.L.U32 R68, R75, 0x10, RZ ;  /* 0x000000104b447819 */ /* 0x000fe400000006ff */
[----:B------:R-:W-:Y:S01]  /*104e0*/  ISETP.NE.AND P6, PT, R70, 0x1, PT ;  /* 0x000000014600780c */ /* 0x000fe20003fc5270 */
[----:B------:R-:W-:Y:S01]  /*104f0*/  FFMA.FTZ R3, R3, R84, 1.1641532182693481445e-10 ;  /* 0x2f00000003037423 */ /* 0x000fe20000010054 */
[----:B------:R-:W-:Y:S01]  /*10500*/  PRMT R90, R75, 0x7632, R90 ;  /* 0x000076324b5a7816 */ /* 0x000fe2000000005a */
[----:B------:R-:W-:-:S03]  /*10510*/  FMUL.FTZ R69, R68, UR4 ;  /* 0x0000000444457c20 */ /* 0x000fc60008410000 */
[----:B------:R-:W-:Y:S01]  /*10520*/  FSETP.GTU.FTZ.AND P5, PT, R3, R88, PT ;  /* 0x000000580300720b */ /* 0x000fe20003fbc000 */
[----:B------:R-:W-:Y:S01]  /*10530*/  FMUL.FTZ R69, R69, R86 ;  /* 0x0000005645457220 */ /* 0x000fe20000410000 */
[----:B------:R-:W-:-:S04]  /*10540*/  IMAD.MOV.U32 R3, RZ, RZ, 0x2 ;  /* 0x00000002ff037424 */ /* 0x000fc800078e00ff */
        /* <DEDUP_REMOVED lines=12> */
.L_x_4506:
        /* <DEDUP_REMOVED lines=15> */
.L_x_4508:
[----:B------:R-:W-:Y:S05]  /*10700*/  BSYNC.RECONVERGENT B2 ;  /* 0x0000000000027941 */ /* 0x000fea0003800200 */
.L_x_4507:
        /* <DEDUP_REMOVED lines=43> */
.L_x_4505:
[----:B------:R-:W-:Y:S05]  /*109c0*/  BSYNC.RECONVERGENT B1 ;  /* 0x0000000000017941 */ /* 0x000fea0003800200 */
.L_x_4504:
[----:B------:R-:W-:Y:S02]  /*109d0*/  I2FP.F32.U32 R69, R69 ;  /* 0x0000004500457245 */ /* 0x000fe40000201000 */
[----:B------:R-:W-:Y:S02]  /*109e0*/  SHF.L.U32 R90, R90, 0x10, RZ ;  /* 0x000000105a5a7819 */ /* 0x000fe400000006ff */
[----:B------:R-:W-:Y:S01]  /*109f0*/  F2FP.BF16.F32.PACK_AB R70, R93, R95 ;  /* 0x0000005f5d46723e */ /* 0x000fe200000010ff */
[----:B------:R-:W-:Y:S01]  /*10a00*/  FFMA.FTZ R69, R69, R84, 1.1641532182693481445e-10 ;  /* 0x2f00000045457423 */ /* 0x000fe20000010054 */
[----:B------:R-:W-:Y:S01]  /*10a10*/  F2FP.BF16.F32.PACK_AB R68, R79, R77 ;  /* 0x0000004d4f44723e */ /* 0x000fe200000010ff */
[----:B------:R-:W-:-:S03]  /*10a20*/  FMUL.FTZ R71, R90, UR4 ;  /* 0x000000045a477c20 */ /* 0x000fc60008410000 */
[----:B------:R-:W-:Y:S01]  /*10a30*/  FSETP.GTU.FTZ.AND P6, PT, R69, R88, PT ;  /* 0x000000584500720b */ /* 0x000fe20003fdc000 */
[----:B------:R-:W-:Y:S01]  /*10a40*/  FMUL.FTZ R71, R71, R86 ;  /* 0x0000005647477220 */ /* 0x000fe20000410000 */
[----:B------:R-:W-:-:S04]  /*10a50*/  F2FP.BF16.F32.PACK_AB R69, R91, R89 ;  /* 0x000000595b45723e */ /* 0x000fc800000010ff */
[----:B------:R-:W-:Y:S02]  /*10a60*/  FSEL R115, R71, RZ, !P6 ;  /* 0x000000ff47737208 */ /* 0x000fe40007000000 */
[----:B------:R-:W-:Y:S02]  /*10a70*/  PLOP3.LUT P6, PT, P6, PT, PT, 0x8, 0x80 ;  /* 0x000000000080781c */ /* 0x000fe400037ce170 */
[----:B------:R-:W-:-:S11]  /*10a80*/  F2FP.BF16.F32.PACK_AB R71, R115, R113 ;  /* 0x000000717347723e */ /* 0x000fd600000010ff */
.L_x_4468:
        /* <DEDUP_REMOVED lines=21> */
.L_x_4426:
[----:B------:R-:W-:Y:S05]  /*10be0*/  BSYNC.RECONVERGENT B0 ;  /* 0x0000000000007941 */ /* 0x000fea0003800200 */
.L_x_4425:
[----:B------:R-:W-:Y:S01]  /*10bf0*/  ISETP.NE.AND P3, PT, R18, RZ, PT ;  /* 0x000000ff1200720c */ /* 0x000fe20003f65270 */
[----:B------:R-:W-:Y:S01]  /*10c00*/  FADD.FTZ R18, RZ, R15 ;  /* 0x0000000fff127221 */ /* 0x000fe20000010000 */
[C---:B------:R-:W-:Y:S01]  /*10c10*/  ISETP.GT.U32.AND P2, PT, R10.reuse, 0xff, PT ;  /* 0x000000ff0a00780c */ /* 0x040fe20003f44070 */
[----:B------:R-:W1:Y:S01]  /*10c20*/  S2UR UR5, SR_CgaCtaId ;  /* 0x00000000000579c3 */ /* 0x000e620000008800 */
[----:B------:R-:W-:Y:S01]  /*10c30*/  ISETP.GT.U32.AND P1, PT, R10, 0x17f, PT ;  /* 0x0000017f0a00780c */ /* 0x000fe20003f24070 */
[----:B------:R-:W-:Y:S01]  /*10c40*/  FADD.FTZ R18, R13, R18 ;  /* 0x000000120d127221 */ /* 0x000fe20000010000 */
[----:B------:R-:W-:Y:S01]  /*10c50*/  UMOV UR4, 0x400 ;  /* 0x0000040000047882 */ /* 0x000fe20000000000 */
[----:B------:R-:W-:Y:S01]  /*10c60*/  IMAD.U32 R119, RZ, RZ, UR10 ;  /* 0x0000000aff777e24 */ /* 0x000fe2000f8e00ff */
[----:B------:R-:W-:Y:S01]  /*10c70*/  BSSY.RECONVERGENT B0, `(.L_x_4509) ;  /* 0x00000c0000007945 */ /* 0x000fe20003800200 */
[----:B------:R-:W-:-:S04]  /*10c80*/  FADD.FTZ R18, R87, R18 ;  /* 0x0000001257127221 */ /* 0x000fc80000010000 */
[----:B------:R-:W-:-:S04]  /*10c90*/  FADD.FTZ R18, R85, R18 ;  /* 0x0000001255127221 */ /* 0x000fc80000010000 */
[----:B------:R-:W-:-:S04]  /*10ca0*/  FADD.FTZ R18, R103, R18 ;  /* 0x0000001267127221 */ /* 0x000fc80000010000 */
[----:B------:R-:W-:-:S04]  /*10cb0*/  FADD.FTZ R18, R101, R18 ;  /* 0x0000001265127221 */ /* 0x000fc80000010000 */
[----:B------:R-:W-:Y:S01]  /*10cc0*/  FADD.FTZ R18, R105, R18 ;  /* 0x0000001269127221 */ /* 0x000fe20000010000 */
[----:B-1----:R-:W-:-:S03]  /*10cd0*/  ULEA UR4, UR5, UR4, 0x18 ;  /* 0x0000000405047291 */ /* 0x002fc6000f8ec0ff */
[----:B------:R-:W-:Y:S01]  /*10ce0*/  FADD.FTZ R18, R107, R18 ;  /* 0x000000126b127221 */ /* 0x000fe20000010000 */
[----:B------:R-:W-:-:S04]  /*10cf0*/  @UP2 UIADD3 UR4, UPT, UPT, UR4, 0x20, URZ ;  /* 0x0000002004042890 */ /* 0x000fc8000fffe0ff */
[----:B------:R-:W-:-:S05]  /*10d00*/  FSEL R18, R18, RZ, P3 ;  /* 0x000000ff12127208 */ /* 0x000fca0001800000 */
[----:B0-23--:R-:W-:-:S04]  /*10d10*/  FADD.FTZ R68, R17, R18 ;  /* 0x0000001211447221 */ /* 0x00dfc80000010000 */
        /* <DEDUP_REMOVED lines=43> */
[----:B------:R-:W-:Y:S01]  /*10fd0*/  FFMA.FTZ R18, R71, R71, R18 ;  /* 0x0000004747127223 */ /* 0x000fe20000010012 */
[----:B------:R-:W-:-:S04]  /*10fe0*/  FADD.FTZ R71, R19, -R68 ;  /* 0x8000004413477221 */ /* 0x000fc80000010000 */
        /* <DEDUP_REMOVED lines=36> */
[----:B------:R-:W-:Y:S02]  /*11230*/  LOP3.LUT P1, R18, R12, 0x1f, RZ, 0xc0, !PT ;  /* 0x0000001f0c127812 */ /* 0x000fe4000782c0ff */
[----:B------:R-:W-:Y:S02]  /*11240*/  CS2R R70, SRZ ;  /* 0x0000000000467805 */ /* 0x000fe4000001ff00 */
[----:B------:R-:W0:Y:S01]  /*11250*/  SHFL.BFLY PT, R73, R72, 0x8, 0x1f ;  /* 0x0d001f0048497f89 */ /* 0x000e2200000e0000 */
[----:B------:R-:W-:-:S08]  /*11260*/  ISETP.GT.U32.AND P2, PT, R18, 0x3, PT ;  /* 0x000000031200780c */ /* 0x000fd00003f44070 */
[----:B------:R-:W-:-:S04]  /*11270*/  @!P1 SHF.R.U32.HI R18, RZ, 0x2, R12 ;  /* 0x00000002ff129819 */ /* 0x000fc8000001160c */
[----:B------:R-:W-:Y:S01]  /*11280*/  @!P1 LOP3.LUT R18, R18, 0x18, RZ, 0xc0, !PT ;  /* 0x0000001812129812 */ /* 0x000fe200078ec0ff */
[----:B0-----:R-:W-:Y:S01]  /*11290*/  FADD.FTZ R73, R72, R73 ;  /* 0x0000004948497221 */ /* 0x001fe20000010000 */
[----:B------:R-:W-:-:S04]  /*112a0*/  @!P2 SHF.L.U32 R72, R12, 0x3, RZ ;  /* 0x000000030c48a819 */ /* 0x000fc800000006ff */
[----:B------:R-:W0:Y:S02]  /*112b0*/  SHFL.BFLY PT, R74, R73, 0x10, 0x1f ;  /* 0x0e001f00494a7f89 */ /* 0x000e2400000e0000 */
[----:B0-----:R-:W-:Y:S01]  /*112c0*/  FADD.FTZ R69, R73, R74 ;  /* 0x0000004a49457221 */ /* 0x001fe20000010000 */
[----:B------:R-:W-:Y:S01]  /*112d0*/  @!P2 LOP3.LUT R73, R72, 0xf8, RZ, 0xc0, !PT ;  /* 0x000000f84849a812 */ /* 0x000fe200078ec0ff */
[----:B------:R-:W-:Y:S01]  /*112e0*/  IMAD.MOV.U32 R72, RZ, RZ, RZ ;  /* 0x000000ffff487224 */ /* 0x000fe200078e00ff */
[----:B------:R-:W-:Y:S02]  /*112f0*/  @!P2 MOV R72, R7 ;  /* 0x000000070048a202 */ /* 0x000fe40000000f00 */
[----:B------:R0:W-:Y:S01]  /*11300*/  @!P1 STS.64 [R18+UR4], R68 ;  /* 0x0000004412009988 */ /* 0x0001e20008000a04 */
[----:B------:R-:W-:Y:S01]  /*11310*/  BAR.SYNC.DEFER_BLOCKING 0x0 ;  /* 0x0000000000007b1d */ /* 0x000fe20000010000 */
[----:B------:R-:W-:-:S05]  /*11320*/  ISETP.NE.AND P1, PT, RZ, UR14, PT ;  /* 0x0000000eff007c0c */ /* 0x000fca000bf25270 */
[----:B------:R-:W1:Y:S01]  /*11330*/  SHFL.DOWN PT, R75, R72, 0x2, 0x1f ;  /* 0x08401f00484b7f89 */ /* 0x000e6200000e0000 */
[----:B0-----:R-:W-:-:S03]  /*11340*/  I2FP.F32.S32 R18, R72 ;  /* 0x0000004800127245 */ /* 0x001fc60000201400 */
[----:B------:R-:W-:Y:S01]  /*11350*/  @!P2 LDS.64 R70, [R73+UR4] ;  /* 0x000000044946a984 */ /* 0x000fe20008000a00 */
[----:B------:R-:W-:Y:S01]  /*11360*/  ISETP.NE.AND P2, PT, R12, RZ, PT ;  /* 0x000000ff0c00720c */ /* 0x000fe20003f45270 */
[----:B-1----:R-:W-:Y:S01]  /*11370*/  IMAD.IADD R78, R75, 0x1, R72 ;  /* 0x000000014b4e7824 */ /* 0x002fe200078e0248 */
[----:B------:R-:W-:Y:S01]  /*11380*/  I2FP.F32.S32 R68, R75 ;  /* 0x0000004b00447245 */ /* 0x000fe20000201400 */
[----:B------:R-:W0:Y:S03]  /*11390*/  LDC R72, c[0x0][0x448] ;  /* 0x00011200ff487b82 */ /* 0x000e260000000800 */
[----:B------:R-:W-:Y:S01]  /*113a0*/  I2FP.F32.S32 R80, R78 ;  /* 0x0000004e00507245 */ /* 0x000fe20000201400 */
[----:B------:R-:W1:Y:S03]  /*113b0*/  SHFL.DOWN PT, R75, R78, 0x1, 0x1f ;  /* 0x08201f004e4b7f89 */ /* 0x000e6600000e0000 */
[----:B------:R-:W2:Y:S01]  /*113c0*/  MUFU.RCP R82, R80 ;  /* 0x0000005000527308 */ /* 0x000ea20000001000 */
[-C--:B-1----:R-:W-:Y:S01]  /*113d0*/  IADD3 R78, PT, PT, R78, R75.reuse, RZ ;  /* 0x0000004b4e4e7210 */ /* 0x082fe20007ffe0ff */
[----:B------:R-:W1:Y:S01]  /*113e0*/  SHFL.DOWN PT, R117, R70, 0x2, 0x1f ;  /* 0x08401f0046757f89 */ /* 0x000e6200000e0000 */
[----:B------:R-:W-:-:S02]  /*113f0*/  I2FP.F32.S32 R75, R75 ;  /* 0x0000004b004b7245 */ /* 0x000fc40000201400 */
        /* <DEDUP_REMOVED lines=25> */
[----:B------:R-:W3:Y:S01]  /*11590*/  @!P2 LDC.64 R68, c[0x0][0x3c8] ;  /* 0x0000f200ff44ab82 */ /* 0x000ee20000000a00 */
[----:B------:R-:W0:Y:S01]  /*115a0*/  SHFL.IDX PT, R73, R73, RZ, 0x1f ;  /* 0x00001fff49497589 */ /* 0x000e2200000e0000 */
[----:B-1----:R-:W-:-:S04]  /*115b0*/  @!P2 IMAD.WIDE R70, R119, 0x4, R70 ;  /* 0x000000047746a825 */ /* 0x002fc800078e0246 */
[----:B--2---:R-:W-:Y:S01]  /*115c0*/  FMUL.FTZ R18, R117, R117 ;  /* 0x0000007575127220 */ /* 0x004fe20000410000 */
[----:B------:R1:W-:Y:S04]  /*115d0*/  @!P2 STG.E desc[UR6][R70.64], R117 ;  /* 0x000000754600a986 */ /* 0x0003e8000c101906 */
[----:B------:R-:W-:Y:S01]  /*115e0*/  FSEL R75, R18, RZ, P1 ;  /* 0x000000ff124b7208 */ /* 0x000fe20000800000 */
[----:B0-----:R-:W-:Y:S01]  /*115f0*/  FFMA.FTZ R18, R73, UR15, R72 ;  /* 0x0000000f49127c23 */ /* 0x001fe20008010048 */
[----:B------:R-:W-:-:S03]  /*11600*/  MOV R73, UR10 ;  /* 0x0000000a00497c02 */ /* 0x000fc60008000f00 */
[----:B------:R-:W-:Y:S01]  /*11610*/  FADD.FTZ R75, R18, R75 ;  /* 0x0000004b124b7221 */ /* 0x000fe20000010000 */
[----:B------:R-:W-:Y:S01]  /*11620*/  FSEL R18, R117, RZ, !P1 ;  /* 0x000000ff75127208 */ /* 0x000fe20004800000 */
[----:B---3--:R-:W-:-:S04]  /*11630*/  @!P2 IMAD.WIDE R68, R73, 0x4, R68 ;  /* 0x000000044944a825 */ /* 0x008fc800078e0244 */
[----:B------:R-:W0:Y:S02]  /*11640*/  MUFU.RSQ R75, R75 ;  /* 0x0000004b004b7308 */ /* 0x000e240000001400 */
[----:B0-----:R1:W-:Y:S01]  /*11650*/  @!P2 STG.E desc[UR6][R68.64], R75 ;  /* 0x0000004b4400a986 */ /* 0x0013e2000c101906 */
[----:B------:R-:W-:Y:S05]  /*11660*/  @!P3 BRA `(.L_x_4510) ;  /* 0x000000000080b947 */ /* 0x000fea0003800000 */
[----:B------:R-:W0:Y:S01]  /*11670*/  LDC.64 R72, c[0x0][0x428] ;  /* 0x00010a00ff487b82 */ /* 0x000e220000000a00 */
        /* <DEDUP_REMOVED lines=27> */
[----:B------:R-:W-:Y:S01]  /*11830*/  F2FP.BF16.F32.PACK_AB R70, R117, R70 ;  /* 0x000000467546723e */ /* 0x000fe200000010ff */
[----:B------:R-:W-:Y:S01]  /*11840*/  VIADD R14, R14, 0x80 ;  /* 0x000000800e0e7836 */ /* 0x000fe20000000000 */
[----:B------:R-:W-:-:S05]  /*11850*/  F2FP.BF16.F32.PACK_AB R71, R86, R119 ;  /* 0x000000775647723e */ /* 0x000fca00000010ff */
[----:B------:R0:W-:Y:S02]  /*11860*/  STG.E.128 desc[UR6][R72.64], R68 ;  /* 0x0000004448007986 */ /* 0x0001e4000c101d06 */
.L_x_4510:
[----:B------:R-:W-:Y:S05]  /*11870*/  BSYNC.RECONVERGENT B0 ;  /* 0x0000000000007941 */ /* 0x000fea0003800200 */
.L_x_4509:
[----:B------:R-:W-:Y:S01]  /*11880*/  ISETP.NE.AND P1, PT, R76, RZ, PT ;  /* 0x000000ff4c00720c */ /* 0x000fe20003f25270 */
[----:B------:R-:W-:-:S12]  /*11890*/  BSSY.RECONVERGENT B0, `(.L_x_4511) ;  /* 0x0000022000007945 */ /* 0x000fd80003800200 */
[----:B------:R-:W-:Y:S05]  /*118a0*/  @!P1 BRA `(.L_x_4512) ;  /* 0x0000000000809947 */ /* 0x000fea0003800000 */
[----:B0-----:R-:W0:Y:S01]  /*118b0*/  LDC.64 R72, c[0x0][0x428] ;  /* 0x00010a00ff487b82 */ /* 0x001e220000000a00 */
        /* <DEDUP_REMOVED lines=27> */
[----:B------:R-:W-:Y:S02]  /*11a70*/  F2FP.BF16.F32.PACK_AB R70, R117, R70 ;  /* 0x000000467546723e */ /* 0x000fe400000010ff */
[----:B------:R-:W-:Y:S02]  /*11a80*/  F2FP.BF16.F32.PACK_AB R71, R84, R119 ;  /* 0x000000775447723e */ /* 0x000fe400000010ff */
[----:B------:R-:W-:-:S03]  /*11a90*/  IADD3 R14, PT, PT, R14, 0x80, RZ ;  /* 0x000000800e0e7810 */ /* 0x000fc60007ffe0ff */
[----:B------:R2:W-:Y:S04]  /*11aa0*/  STG.E.128 desc[UR6][R72.64], R68 ;  /* 0x0000004448007986 */ /* 0x0005e8000c101d06 */
.L_x_4512:
[----:B------:R-:W-:Y:S05]  /*11ab0*/  BSYNC.RECONVERGENT B0 ;  /* 0x0000000000007941 */ /* 0x000fea0003800200 */
.L_x_4511:
        /* <DEDUP_REMOVED lines=31> */
[----:B------:R-:W-:-:S05]  /*11cb0*/  F2FP.BF16.F32.PACK_AB R68, R75, R68 ;  /* 0x000000444b44723e */ /* 0x000fca00000010ff */
[----:B------:R3:W-:Y:S02]  /*11cc0*/  STG.E.128 desc[UR6][R72.64], R68 ;  /* 0x0000004448007986 */ /* 0x0007e4000c101d06 */
.L_x_4514:
[----:B------:R-:W-:Y:S05]  /*11cd0*/  BSYNC.RECONVERGENT B0 ;  /* 0x0000000000007941 */ /* 0x000fea0003800200 */
.L_x_4513:
[----:B------:R-:W-:Y:S02]  /*11ce0*/  UIADD3 UR10, UPT, UPT, UR10, UR16, URZ ;  /* 0x000000100a0a7290 */ /* 0x000fe4000fffe0ff */
[----:B------:R-:W-:Y:S02]  /*11cf0*/  UPLOP3.LUT UP2, UPT, UPT, UPT, UP2, 0x40, 0x4 ;  /* 0x000000000004789c */ /* 0x000fe40003f4e820 */
[----:B------:R-:W-:-:S09]  /*11d00*/  UISETP.GE.AND UP1, UPT, UR10, UR17, UPT ;  /* 0x000000110a00728c */ /* 0x000fd2000bf26270 */
[----:B------:R-:W-:Y:S05]  /*11d10*/  BRA.U !UP1, `(.L_x_4515) ;  /* 0xfffffeed09e87547 */ /* 0x000fea000b83ffff */
[----:B------:R-:W-:Y:S05]  /*11d20*/  EXIT ;  /* 0x000000000000794d */ /* 0x000fea0003800000 */
.L_x_4516:
        /* <DEDUP_REMOVED lines=13> */
.L_x_20771:


//--------------------- .text._ZN10layer_norm13ln_fwd_kernelINS_13Kernel_traitsIf13__nv_bfloat16S2_S2_fjLj3072ELj1ELj1ELj4ELj16ENS_18Kernel_traits_baseILj3072EfS2_S2_S2_fjLj128EEEEELb1ELb0ELb0ELb1EEEvNS_9FwdParamsE --------------------------
	.section	.text._ZN10layer_norm13ln_fwd_kernelINS_13Kernel_traitsIf13__nv_bfloat16S2_S2_fjLj3072ELj1ELj1ELj4ELj16ENS_18Kernel_traits_baseILj3072EfS2_S2_S2_fjLj128EEEEELb1ELb0ELb0ELb1EEEvNS_9FwdParamsE,"ax",@progbits
	.align	128
        .global         _ZN10layer_norm13ln_fwd_kernelINS_13Kernel_traitsIf13__nv_bfloat16S2_S2_fjLj3072ELj1ELj1ELj4ELj16ENS_18Kernel_traits_baseILj3072EfS2_S2_S2_fjLj128EEEEELb1ELb0ELb0ELb1EEEvNS_9FwdParamsE
        .type           _ZN10layer_norm13ln_fwd_kernelINS_13Kernel_traitsIf13__nv_bfloat16S2_S2_fjLj3072ELj1ELj1ELj4ELj16ENS_18Kernel_traits_baseILj3072EfS2_S2_S2_fjLj128EEEEELb1ELb0ELb0ELb1EEEvNS_9FwdParamsE,@function
        .size           _ZN10layer_norm13ln_fwd_kernelINS_13Kernel_traitsIf13__nv_bfloat16S2_S2_fjLj3072ELj1ELj1ELj4ELj16ENS_18Kernel_traits_baseILj3072EfS2_S2_S2_fjLj128EEEEELb1ELb0ELb0ELb1EEEvNS_9FwdParamsE,(.L_x_20772 - _ZN10layer_norm13ln_fwd_kernelINS_13Kernel_traitsIf13__nv_bfloat16S2_S2_fjLj3072ELj1ELj1ELj4ELj16ENS_18Kernel_traits_baseILj3072EfS2_S2_S2_fjLj128EEEEELb1ELb0ELb0ELb1EEEvNS_9FwdParamsE)
        .other          _ZN10layer_norm13ln_fwd_kernelINS_13Kernel_traitsIf13__nv_bfloat16S2_S2_fjLj3072ELj1ELj1ELj4ELj16ENS_18Kernel_traits_baseILj3072EfS2_S2_S2_fjLj128EEEEELb1ELb0ELb0ELb1EEEvNS_9FwdParamsE,@"STO_CUDA_ENTRY STV_DEFAULT"
_ZN10layer_norm13ln_fwd_kernelINS_13Kernel_traitsIf13__nv_bfloat16S2_S2_fjLj3072ELj1ELj1ELj4ELj16ENS_18Kernel_traits_baseILj3072EfS2_S2_S2_fjLj128EEEEELb1ELb0ELb0ELb1EEEvNS_9FwdParamsE:
.text._ZN10layer_norm13ln_fwd_kernelINS_13Kernel_traitsIf13__nv_bfloat16S2_S2_fjLj3072ELj1ELj1ELj4ELj16ENS_18Kernel_traits_baseILj3072EfS2_S2_S2_fjLj128EEEEELb1ELb0ELb0ELb1EEEvNS_9FwdParamsE:
[----:B------:R-:W-:Y:S01]  /*0000*/  LDC R1, c[0x0][0x37c] ;  /* 0x0000df00ff017b82 */ /* 0x000fe20000000800 */
[----:B------:R-:W0:Y:S07]  /*0010*/  LDCU.U8 UR4, c[0x0][0x464] ;  /* 0x00008c80ff0477ac */ /* 0x000e2e0008000000 */
[----:B------:R-:W1:Y:S01]  /*0020*/  LDC R80, c[0x0][0x458] ;  /* 0x00011600ff507b82 */ /* 0x000e620000000800 */
[----:B------:R-:W2:Y:S01]  /*0030*/  LDCU.64 UR10, c[0x0][0x450] ;  /* 0x00008a00ff0a77ac */ /* 0x000ea20008000a00 */
[----:B------:R-:W3:Y:S06]  /*0040*/  LDCU.64 UR8, c[0x0][0x358] ;  /* 0x00006b00ff0877ac */ /* 0x000eec0008000a00 */
[----:B------:R-:W1:Y:S01]  /*0050*/  LDC R81, c[0x0][0x45c] ;  /* 0x00011700ff517b82 */ /* 0x000e620000000800 */
[----:B0-----:R-:W-:Y:S01]  /*0060*/  ISETP.NE.AND P1, PT, RZ, UR4, PT ;  /* 0x00000004ff007c0c */ /* 0x001fe2000bf25270 */
[----:B------:R-:W0:Y:S01]  /*0070*/  LDCU.64 UR4, c[0x0][0x438] ;  /* 0x00008700ff0477ac */ /* 0x000e220008000a00 */
[----:B------:R-:W4:Y:S01]  /*0080*/  S2R R3, SR_TID.X ;  /* 0x0000000000037919 */ /* 0x000f220000002100 */
[----:B--2---:R-:W-:-:S02]  /*0090*/  IMAD.U32 R4, RZ, RZ, UR10 ;  /* 0x0000000aff047e24 */ /* 0x004fc4000f8e00ff */
[----:B------:R-:W-:-:S08]  /*00a0*/  IMAD.U32 R5, RZ, RZ, UR11 ;  /* 0x0000000bff057e24 */ /* 0x000fd0000f8e00ff */
[----:B---3--:R-:W2:Y:S01]  /*00b0*/  @P1 LDG.E.64 R4, desc[UR8][R4.64] ;  /* 0x0000000804041981 */ /* 0x008ea2000c1e1b00 */
[----:B------:R-:W3:Y:S03]  /*00c0*/  S2UR UR16, SR_CTAID.X ;  /* 0x00000000001079c3 */ /* 0x000ee60000002500 */
[----:B-1----:R-:W2:Y:S01]  /*00d0*/  @P1 LDG.E.64 R6, desc[UR8][R80.64] ;  /* 0x0000000850061981 */ /* 0x002ea2000c1e1b00 */
[----:B0-----:R-:W-:Y:S01]  /*00e0*/  ISETP.NE.U32.AND P0, PT, RZ, UR4, PT ;  /* 0x00000004ff007c0c */ /* 0x001fe2000bf05070 */
[----:B------:R-:W3:Y:S03]  /*00f0*/  LDCU UR4, c[0x0][0x384] ;  /* 0x00007080ff0477ac */ /* 0x000ee60008000800 */
[----:B------:R-:W0:Y:S01]  /*0100*/  @P1 LDC R13, c[0x0][0x460] ;  /* 0x00011800ff0d1b82 */ /* 0x000e220000000800 */
[----:B------:R-:W-:-:S13]  /*0110*/  ISETP.NE.AND.EX P0, PT, RZ, UR5, PT, P0 ;  /* 0x00000005ff007c0c */ /* 0x000fda000bf05300 */
[----:B------:R-:W4:Y:S08]  /*0120*/  @P0 LDC.64 R8, c[0x0][0x3d0] ;  /* 0x0000f400ff080b82 */ /* 0x000f300000000a00 */
[----:B------:R-:W1:Y:S01]  /*0130*/  @P0 LDC.64 R10, c[0x0][0x438] ;  /* 0x00010e00ff0a0b82 */ /* 0x000e620000000a00 */
[----:B----4-:R-:W-:-:S05]  /*0140*/  @P0 IMAD.WIDE.U32 R8, R3, 0x20, R8 ;  /* 0x0000002003080825 */ /* 0x010fca00078e0008 */
[----:B------:R4:W5:Y:S01]  /*0150*/  @P0 LDG.E.128 R68, desc[UR8][R8.64] ;  /* 0x0000000808440981 */ /* 0x000962000c1e1d00 */
[----:B-1----:R-:W-:-:S03]  /*0160*/  @P0 IMAD.WIDE.U32 R10, R3, 0x20, R10 ;  /* 0x00000020030a0825 */ /* 0x002fc600078e000a */
        /* <DEDUP_REMOVED lines=11> */
[----:B------:R-:W1:Y:S01]  /*0220*/  LDC R0, c[0x0][0x360] ;  /* 0x0000d800ff007b82 */ /* 0x000e620000000800 */
[----:B---3--:R-:W-:-:S06]  /*0230*/  UISETP.GE.AND UP0, UPT, UR16, UR4, UPT ;  /* 0x000000041000728c */ /* 0x008fcc000bf06270 */
[----:B------:R-:W-:Y:S02]  /*0240*/  PLOP3.LUT P3, PT, PT, PT, UP0, 0x80, 0x8 ;  /* 0x000000000008781c */ /* 0x000fe40003f6f008 */
[----:B--2---:R-:W-:Y:S02]  /*0250*/  @P1 R2UR UR10, R4 ;  /* 0x00000000040a12ca */ /* 0x004fe400000e0000 */
[----:B0-----:R-:W-:Y:S02]  /*0260*/  @P1 IADD3 R80, P2, PT, R6, R13, RZ ;  /* 0x0000000d06501210 */ /* 0x001fe40007f5e0ff */
[----:B------:R-:W-:Y:S02]  /*0270*/  @P1 R2UR UR11, R5 ;  /* 0x00000000050b12ca */ /* 0x000fe400000e0000 */
[----:B------:R-:W-:Y:S01]  /*0280*/  @P1 IADD3.X R81, PT, PT, RZ, R7, RZ, P2, !PT ;  /* 0x00000007ff511210 */ /* 0x000fe200017fe4ff */
[----:B-1----:R-:W-:-:S06]  /*0290*/  IMAD R4, R0, UR16, R3 ;  /* 0x0000001000047c24 */ /* 0x002fcc000f8e0203 */
[----:B------:R-:W-:Y:S01]  /*02a0*/  UIADD3 UR20, UPT, UPT, UR10, -0x61c88647, URZ ;  /* 0x9e3779b90a147890 */ /* 0x000fe2000fffe0ff */
[----:B------:R-:W-:Y:S01]  /*02b0*/  SHF.R.U64 R5, R80, 0x2, R81 ;  /* 0x0000000250057819 */ /* 0x000fe20000001251 */
[----:B----4-:R-:W-:Y:S10]  /*02c0*/  @P0 BRA `(.L_x_4517) ;  /* 0x0000000000500947 */ /* 0x010ff40003800000 */
[----:B------:R-:W0:Y:S02]  /*02d0*/  LDC.64 R6, c[0x0][0x3d0] ;  /* 0x0000f400ff067b82 */ /* 0x000e240000000a00 */
[----:B0-----:R-:W-:-:S05]  /*02e0*/  IMAD.WIDE.U32 R6, R3, 0x20, R6 ;  /* 0x0000002003067825 */ /* 0x001fca00078e0006 */
        /* <DEDUP_REMOVED lines=18> */
.L_x_4517:
[----:B------:R-:W-:Y:S05]  /*0410*/  @P3 EXIT ;  /* 0x000000000000394d */ /* 0x000fea0003800000 */
[----:B------:R-:W-:Y:S01]  /*0420*/  IMAD.HI.U32 R7, R4, -0x326172a9, RZ ;  /* 0xcd9e8d5704077827 */ /* 0x000fe200078e00ff */
[----:B------:R-:W-:Y:S01]  /*0430*/  SHF.R.U32.HI R6, RZ, 0x2, R81 ;  /* 0x00000002ff067819 */ /* 0x000fe20000011651 */
[----:B------:R-:W-:Y:S01]  /*0440*/  UIADD3 UR21, UPT, UPT, UR11, -0x4498517b, URZ ;  /* 0xbb67ae850b157890 */ /* 0x000fe2000fffe0ff */
[----:B------:R-:W-:Y:S01]  /*0450*/  LOP3.LUT R80, R80, 0x3, RZ, 0xc0, !PT ;  /* 0x0000000350507812 */ /* 0x000fe200078ec0ff */
[C---:B------:R-:W-:Y:S01]  /*0460*/  IMAD.HI.U32 R0, R5.reuse, -0x2daee0ad, RZ ;  /* 0xd2511f5305007827 */ /* 0x040fe200078e00ff */
[----:B------:R-:W-:Y:S01]  /*0470*/  LOP3.LUT R7, R6, UR10, R7, 0x96, !PT ;  /* 0x0000000a06077c12 */ /* 0x000fe2000f8e9607 */
[----:B------:R-:W-:Y:S02]  /*0480*/  UIADD3 UR22, UPT, UPT, UR10, 0x3c6ef372, URZ ;  /* 0x3c6ef3720a167890 */ /* 0x000fe4000fffe0ff */
[----:B------:R-:W-:Y:S01]  /*0490*/  IMAD R11, R5, -0x2daee0ad, RZ ;  /* 0xd2511f53050b7824 */ /* 0x000fe200078e02ff */
[----:B------:R-:W-:Y:S01]  /*04a0*/  LOP3.LUT R0, R0, UR11, RZ, 0x3c, !PT ;  /* 0x0000000b00007c12 */ /* 0x000fe2000f8e3cff */
[----:B------:R-:W-:Y:S01]  /*04b0*/  IMAD.HI.U32 R8, R7, -0x2daee0ad, RZ ;  /* 0xd2511f5307087827 */ /* 0x000fe200078e00ff */
[----:B------:R-:W-:-:S02]  /*04c0*/  UIADD3 UR23, UPT, UPT, UR11, 0x76cf5d0a, URZ ;  /* 0x76cf5d0a0b177890 */ /* 0x000fc4000fffe0ff */
[----:B------:R-:W-:Y:S01]  /*04d0*/  UIADD3 UR25, UPT, UPT, UR11, 0x32370b8f, URZ ;  /* 0x32370b8f0b197890 */ /* 0x000fe2000fffe0ff */
[----:B------:R-:W-:Y:S01]  /*04e0*/  IMAD R9, R4, -0x326172a9, RZ ;  /* 0xcd9e8d5704097824 */ /* 0x000fe200078e02ff */
[----:B------:R-:W-:Y:S01]  /*04f0*/  LOP3.LUT R8, R11, UR21, R8, 0x96, !PT ;  /* 0x000000150b087c12 */ /* 0x000fe2000f8e9608 */
[C---:B------:R-:W-:Y:S01]  /*0500*/  IMAD.HI.U32 R2, R0.reuse, -0x326172a9, RZ ;  /* 0xcd9e8d5700027827 */ /* 0x040fe200078e00ff */
[----:B------:R-:W-:Y:S02]  /*0510*/  UIADD3 UR24, UPT, UPT, UR10, -0x255992d5, URZ ;  /* 0xdaa66d2b0a187890 */ /* 0x000fe4000fffe0ff */
[----:B------:R-:W-:Y:S01]  /*0520*/  UIADD3 UR26, UPT, UPT, UR10, 0x78dde6e4, URZ ;  /* 0x78dde6e40a1a7890 */ /* 0x000fe2000fffe0ff */
[----:B------:R-:W-:Y:S01]  /*0530*/  IMAD R10, R7, -0x2daee0ad, RZ ;  /* 0xd2511f53070a7824 */ /* 0x000fe200078e02ff */
[----:B------:R-:W-:Y:S01]  /*0540*/  LOP3.LUT R2, R9, UR20, R2, 0x96, !PT ;  /* 0x0000001409027c12 */ /* 0x000fe2000f8e9602 */
[----:B------:R-:W-:Y:S01]  /*0550*/  IMAD R9, R0, -0x326172a9, RZ ;  /* 0xcd9e8d5700097824 */ /* 0x000fe200078e02ff */
[----:B------:R-:W-:Y:S01]  /*0560*/  UIADD3 UR27, UPT, UPT, UR11, -0x126145ec, URZ ;  /* 0xed9eba140b1b7890 */ /* 0x000fe2000fffe0ff */
[----:B------:R-:W-:Y:S01]  /*0570*/  IMAD.HI.U32 R0, R8, -0x326172a9, RZ ;  /* 0xcd9e8d5708007827 */ /* 0x000fe200078e00ff */
[----:B------:R-:W-:-:S02]  /*0580*/  UIADD3 UR29, UPT, UPT, UR11, -0x56f99767, URZ ;  /* 0xa90668990b1d7890 */ /* 0x000fc4000fffe0ff */
[----:B------:R-:W-:Y:S01]  /*0590*/  UIADD3 UR28, UPT, UPT, UR10, 0x1715609d, URZ ;  /* 0x1715609d0a1c7890 */ /* 0x000fe2000fffe0ff */
[C---:B------:R-:W-:Y:S01]  /*05a0*/  IMAD.HI.U32 R7, R2.reuse, -0x2daee0ad, RZ ;  /* 0xd2511f5302077827 */ /* 0x040fe200078e00ff */
[----:B------:R-:W-:Y:S01]  /*05b0*/  LOP3.LUT R0, R9, UR22, R0, 0x96, !PT ;  /* 0x0000001609007c12 */ /* 0x000fe2000f8e9600 */
[----:B------:R-:W-:Y:S02]  /*05c0*/  UIADD3 UR30, UPT, UPT, UR10, -0x4ab325aa, URZ ;  /* 0xb54cda560a1e7890 */ /* 0x000fe4000fffe0ff */
[----:B------:R-:W-:Y:S01]  /*05d0*/  IMAD R11, R2, -0x2daee0ad, RZ ;  /* 0xd2511f53020b7824 */ /* 0x000fe200078e02ff */
[----:B------:R-:W-:Y:S01]  /*05e0*/  LOP3.LUT R7, R10, UR23, R7, 0x96, !PT ;  /* 0x000000170a077c12 */ /* 0x000fe2000f8e9607 */
[----:B------:R-:W-:Y:S01]  /*05f0*/  IMAD.HI.U32 R10, R0, -0x2daee0ad, RZ ;  /* 0xd2511f53000a7827 */ /* 0x000fe200078e00ff */
[----:B------:R-:W-:Y:S02]  /*0600*/  UIADD3 UR31, UPT, UPT, UR11, 0x646e171e, URZ ;  /* 0x646e171e0b1f7890 */ /* 0x000fe4000fffe0ff */
[----:B------:R-:W-:Y:S01]  /*0610*/  UIADD3 UR33, UPT, UPT, UR11, 0x1fd5c5a3, URZ ;  /* 0x1fd5c5a30b217890 */ /* 0x000fe2000fffe0ff */
[----:B------:R-:W-:Y:S01]  /*0620*/  IMAD R9, R8, -0x326172a9, RZ ;  /* 0xcd9e8d5708097824 */ /* 0x000fe200078e02ff */
[----:B------:R-:W-:Y:S01]  /*0630*/  LOP3.LUT R10, R11, UR25, R10, 0x96, !PT ;  /* 0x000000190b0a7c12 */ /* 0x000fe2000f8e960a */
[C---:B------:R-:W-:Y:S01]  /*0640*/  IMAD.HI.U32 R2, R7.reuse, -0x326172a9, RZ ;  /* 0xcd9e8d5707027827 */ /* 0x040fe200078e00ff */
[----:B------:R-:W-:Y:S01]  /*0650*/  UIADD3 UR32, UPT, UPT, UR10, 0x5384540f, URZ ;  /* 0x5384540f0a207890 */ /* 0x000fe2000fffe0ff */
[----:B------:R-:W0:Y:S02]  /*0660*/  LDCU.64 UR4, c[0x0][0x3e0] ;  /* 0x00007c00ff0477ac */ /* 0x000e240008000a00 */
[----:B------:R-:W-:Y:S01]  /*0670*/  IMAD R8, R7, -0x326172a9, RZ ;  /* 0xcd9e8d5707087824 */ /* 0x000fe200078e02ff */
[----:B------:R-:W-:Y:S01]  /*0680*/  LOP3.LUT R2, R9, UR24, R2, 0x96, !PT ;  /* 0x0000001809027c12 */ /* 0x000fe2000f8e9602 */
[----:B------:R-:W-:Y:S01]  /*0690*/  IMAD.HI.U32 R7, R10, -0x326172a9, RZ ;  /* 0xcd9e8d570a077827 */ /* 0x000fe200078e00ff */
[----:B------:R-:W-:-:S02]  /*06a0*/  UIADD3 UR34, UPT, UPT, UR10, -0xe443238, URZ ;  /* 0xf1bbcdc80a227890 */ /* 0x000fc4000fffe0ff */
[----:B------:R-:W-:Y:S01]  /*06b0*/  UIADD3 UR35, UPT, UPT, UR11, -0x24c28bd8, URZ ;  /* 0xdb3d74280b237890 */ /* 0x000fe2000fffe0ff */
[----:B------:R-:W-:Y:S01]  /*06c0*/  IMAD R9, R0, -0x2daee0ad, RZ ;  /* 0xd2511f5300097824 */ /* 0x000fe200078e02ff */
[----:B------:R-:W-:Y:S01]  /*06d0*/  LOP3.LUT R7, R8, UR26, R7, 0x96, !PT ;  /* 0x0000001a08077c12 */ /* 0x000fe2000f8e9607 */
[C---:B------:R-:W-:Y:S01]  /*06e0*/  IMAD.HI.U32 R0, R2.reuse, -0x2daee0ad, RZ ;  /* 0xd2511f5302007827 */ /* 0x040fe200078e00ff */
[----:B------:R-:W-:Y:S02]  /*06f0*/  UIADD3 UR37, UPT, UPT, UR11, -0x695add53, URZ ;  /* 0x96a522ad0b257890 */ /* 0x000fe4000fffe0ff */
[----:B------:R-:W-:Y:S01]  /*0700*/  UIADD3 UR36, UPT, UPT, UR10, -0x700cb87f, URZ ;  /* 0x8ff347810a247890 */ /* 0x000fe2000fffe0ff */
[----:B------:R-:W-:Y:S01]  /*0710*/  IMAD R11, R2, -0x2daee0ad, RZ ;  /* 0xd2511f53020b7824 */ /* 0x000fe200078e02ff */
[----:B------:R-:W-:Y:S01]  /*0720*/  LOP3.LUT R0, R9, UR27, R0, 0x96, !PT ;  /* 0x0000001b09007c12 */ /* 0x000fe2000f8e9600 */
[----:B------:R-:W-:Y:S01]  /*0730*/  IMAD.HI.U32 R8, R7, -0x2daee0ad, RZ ;  /* 0xd2511f5307087827 */ /* 0x000fe200078e00ff */
[----:B------:R-:W1:Y:S03]  /*0740*/  LDCU UR6, c[0x0][0x404] ;  /* 0x00008080ff0677ac */ /* 0x000e660008000800 */
[----:B------:R-:W-:Y:S01]  /*0750*/  IMAD R9, R10, -0x326172a9, RZ ;  /* 0xcd9e8d570a097824 */ /* 0x000fe200078e02ff */
[----:B------:R-:W-:Y:S01]  /*0760*/  LOP3.LUT R8, R11, UR29, R8, 0x96, !PT ;  /* 0x0000001d0b087c12 */ /* 0x000fe2000f8e9608 */
[C---:B------:R-:W-:Y:S01]  /*0770*/  IMAD.HI.U32 R2, R0.reuse, -0x326172a9, RZ ;  /* 0xcd9e8d5700027827 */ /* 0x040fe200078e00ff */
[----:B0-----:R-:W-:Y:S01]  /*0780*/  UISETP.NE.U32.AND UP0, UPT, UR4, URZ, UPT ;  /* 0x000000ff0400728c */ /* 0x001fe2000bf05070 */
[----:B------:R-:W0:Y:S02]  /*0790*/  LDCU UR7, c[0x0][0x408] ;  /* 0x00008100ff0777ac */ /* 0x000e240008000800 */
[----:B------:R-:W-:Y:S01]  /*07a0*/  IMAD R10, R7, -0x2daee0ad, RZ ;  /* 0xd2511f53070a7824 */ /* 0x000fe200078e02ff */
[----:B------:R-:W-:Y:S01]  /*07b0*/  LOP3.LUT R2, R9, UR28, R2, 0x96, !PT ;  /* 0x0000001c09027c12 */ /* 0x000fe2000f8e9602 */
[----:B------:R-:W-:Y:S01]  /*07c0*/  IMAD R9, R0, -0x326172a9, RZ ;  /* 0xcd9e8d5700097824 */ /* 0x000fe200078e02ff */
[----:B------:R-:W-:Y:S01]  /*07d0*/  UISETP.NE.AND.EX UP0, UPT, UR5, URZ, UPT, UP0 ;  /* 0x000000ff0500728c */ /* 0x000fe2000bf05300 */
        /* <DEDUP_REMOVED lines=31> */
.L_x_4671:
        /* <DEDUP_REMOVED lines=13> */
[----:B-----5:R-:W5:Y:S01]  /*0aa0*/  LDG.E.128 R20, desc[UR8][R20.64] ;  /* 0x0000000814147981 */ /* 0x020f62000c1e1d00 */
        /* <DEDUP_REMOVED lines=21> */
.L_x_20607:
[----:B------:R-:W-:Y:S05]  /*0c00*/  BRX R10 -0xc10                                         (*"BRANCH_TARGETS .L_x_20608,.L_x_20609,.L_x_20610"*) ;  /* 0xfffffff00afc7949 */ /* 0x000fea000383ffff */
.L_x_20610:
[----:B------:R-:W-:Y:S01]  /*0c10*/  VIADD R10, R80, 0x1 ;  /* 0x00000001500a7836 */ /* 0x000fe20000000000 */
[----:B------:R-:W-:Y:S01]  /*0c20*/  MOV R82, R16 ;  /* 0x0000001000527202 */ /* 0x000fe20000000f00 */
[----:B------:R-:W-:Y:S01]  /*0c30*/  IMAD.MOV.U32 R9, RZ, RZ, R2 ;  /* 0x000000ffff097224 */ /* 0x000fe200078e0002 */
[----:B------:R-:W-:Y:S06]  /*0c40*/  BRA `(.L_x_4519) ;  /* 0x0000000000e87947 */ /* 0x000fec0003800000 */
.L_x_20608:
[----:B------:R-:W-:Y:S02]  /*0c50*/  HFMA2 R10, -RZ, RZ, 0, 1.78813934326171875e-07 ;  /* 0x00000003ff0a7431 */ /* 0x000fe400000001ff */
[----:B------:R-:W-:Y:S02]  /*0c60*/  IMAD.MOV.U32 R82, RZ, RZ, R16 ;  /* 0x000000ffff527224 */ /* 0x000fe400078e0010 */
[----:B------:R-:W-:Y:S01]  /*0c70*/  IMAD.MOV.U32 R9, RZ, RZ, R12 ;  /* 0x000000ffff097224 */ /* 0x000fe200078e000c */
[----:B------:R-:W-:Y:S06]  /*0c80*/  BRA `(.L_x_4519) ;  /* 0x0000000000d87947 */ /* 0x000fec0003800000 */
.L_x_20609:
        /* <DEDUP_REMOVED lines=12> */
.L_x_4520:
        /* <DEDUP_REMOVED lines=42> */
.L_x_4519:
[----:B------:R-:W-:Y:S01]  /*0ff0*/  I2FP.F32.U32 R9, R9 ;  /* 0x0000000900097245 */ /* 0x000fe20000201000 */
[----:B------:R-:W-:Y:S01]  /*1000*/  UMOV UR5, UR7 ;  /* 0x0000000700057c82 */ /* 0x000fe20008000000 */
[----:B-----5:R-:W-:Y:S01]  /*1010*/  SHF.L.U32 R11, R20, 0x10, RZ ;  /* 0x00000010140b7819 */ /* 0x020fe200000006ff */
[----:B------:R-:W-:Y:S01]  /*1020*/  UMOV UR4, UR6 ;  /* 0x0000000600047c82 */ /* 0x000fe20008000000 */
[----:B------:R-:W-:Y:S01]  /*1030*/  ISETP.NE.AND P1, PT, R10, 0x1, PT ;  /* 0x000000010a00780c */ /* 0x000fe20003f25270 */
[----:B------:R-:W-:Y:S01]  /*1040*/  FFMA.FTZ R9, R9, R14, 1.1641532182693481445e-10 ;  /* 0x2f00000009097423 */ /* 0x000fe2000001000e */
[----:B------:R-:W-:Y:S02]  /*1050*/  IMAD.U32 R16, R72, 0x10000, RZ ;  /* 0x0001000048107824 */ /* 0x000fe400078e00ff */
[----:B------:R-:W-:Y:S01]  /*1060*/  FMUL.FTZ R11, R11, UR17 ;  /* 0x000000110b0b7c20 */ /* 0x000fe20008410000 */
[----:B------:R-:W-:Y:S01]  /*1070*/  PRMT R20, R20, 0x7632, R20 ;  /* 0x0000763214147816 */ /* 0x000fe20000000014 */
[----:B------:R-:W-:Y:S01]  /*1080*/  IMAD.MOV.U32 R13, RZ, RZ, 0x2 ;  /* 0x00000002ff0d7424 */ /* 0x000fe200078e00ff */
[----:B------:R-:W-:Y:S01]  /*1090*/  FSETP.GTU.FTZ.AND P0, PT, R9, UR4, PT ;  /* 0x0000000409007c0b */ /* 0x000fe2000bf1c000 */
[----:B------:R-:W-:Y:S01]  /*10a0*/  FMUL.FTZ R11, R11, UR5 ;  /* 0x000000050b0b7c20 */ /* 0x000fe20008410000 */
[----:B------:R-:W-:-:S04]  /*10b0*/  PRMT R72, R72, 0x7632, R72 ;  /* 0x0000763248487816 */ /* 0x000fc80000000048 */
[----:B------:R-:W-:Y:S02]  /*10c0*/  FSEL R9, R11, RZ, !P0 ;  /* 0x000000ff0b097208 */ /* 0x000fe40004000000 */
[----:B------:R-:W-:Y:S02]  /*10d0*/  PLOP3.LUT P0, PT, P0, PT, PT, 0x8, 0x80 ;  /* 0x000000000080781c */ /* 0x000fe4000070e170 */
[----:B------:R-:W-:Y:S01]  /*10e0*/  MOV R11, R0 ;  /* 0x00000000000b7202 */ /* 0x000fe20000000f00 */
[----:B------:R-:W-:Y:S01]  /*10f0*/  FADD.FTZ R9, R9, R16 ;  /* 0x0000001009097221 */ /* 0x000fe20000010000 */
        /* <DEDUP_REMOVED lines=10> */
.L_x_4522:
        /* <DEDUP_REMOVED lines=12> */
.L_x_4523:
        /* <DEDUP_REMOVED lines=43> */
.L_x_4521:
[----:B------:R-:W-:Y:S01]  /*1510*/  I2FP.F32.U32 R11, R11 ;  /* 0x0000000b000b7245 */ /* 0x000fe20000201000 */
[----:B------:R-:W-:Y:S01]  /*1520*/  IMAD.U32 R20, R20, 0x10000, RZ ;  /* 0x0001000014147824 */ /* 0x000fe200078e00ff */
[----:B------:R-:W-:Y:S01]  /*1530*/  ISETP.NE.AND P1, PT, R13, 0x1, PT ;  /* 0x000000010d00780c */ /* 0x000fe20003f25270 */
[----:B------:R-:W-:Y:S01]  /*1540*/  IMAD.U32 R72, R72, 0x10000, RZ ;  /* 0x0001000048487824 */ /* 0x000fe200078e00ff */
[----:B------:R-:W-:Y:S01]  /*1550*/  MOV R15, 0x2 ;  /* 0x00000002000f7802 */ /* 0x000fe20000000f00 */
[----:B------:R-:W-:Y:S01]  /*1560*/  FFMA.FTZ R11, R11, R14, 1.1641532182693481445e-10 ;  /* 0x2f0000000b0b7423 */ /* 0x000fe2000001000e */
[----:B------:R-:W-:Y:S01]  /*1570*/  FMUL.FTZ R20, R20, UR17 ;  /* 0x0000001114147c20 */ /* 0x000fe20008410000 */
[----:B------:R-:W-:-:S03]  /*1580*/  IMAD.MOV.U32 R10, RZ, RZ, R0 ;  /* 0x000000ffff0a7224 */ /* 0x000fc600078e0000 */
[----:B------:R-:W-:Y:S01]  /*1590*/  FMUL.FTZ R20, R20, UR5 ;  /* 0x0000000514147c20 */ /* 0x000fe20008410000 */
[----:B------:R-:W-:-:S04]  /*15a0*/  FSETP.GTU.FTZ.AND P0, PT, R11, UR4, PT ;  /* 0x000000040b007c0b */ /* 0x000fc8000bf1c000 */
        /* <DEDUP_REMOVED lines=12> */
.L_x_4525:
        /* <DEDUP_REMOVED lines=12> */
.L_x_4526:
        /* <DEDUP_REMOVED lines=43> */
.L_x_4524:
[----:B------:R-:W-:Y:S01]  /*19e0*/  I2FP.F32.U32 R13, R10 ;  /* 0x0000000a000d7245 */ /* 0x000fe20000201000 */
[----:B------:R-:W-:Y:S01]  /*19f0*/  IMAD.U32 R10, R21, 0x10000, RZ ;  /* 0x00010000150a7824 */ /* 0x000fe200078e00ff */
[----:B------:R-:W-:Y:S01]  /*1a00*/  ISETP.NE.AND P2, PT, R15, 0x1, PT ;  /* 0x000000010f00780c */ /* 0x000fe20003f45270 */
[----:B------:R-:W-:Y:S01]  /*1a10*/  IMAD.MOV.U32 R16, RZ, RZ, 0x2 ;  /* 0x00000002ff107424 */ /* 0x000fe200078e00ff */
[----:B------:R-:W-:Y:S01]  /*1a20*/  PRMT R21, R21, 0x7632, R21 ;  /* 0x0000763215157816 */ /* 0x000fe20000000015 */
[----:B------:R-:W-:Y:S01]  /*1a30*/  FFMA.FTZ R13, R13, R14, 1.1641532182693481445e-10 ;  /* 0x2f0000000d0d7423 */ /* 0x000fe2000001000e */
[----:B------:R-:W-:-:S04]  /*1a40*/  FMUL.FTZ R10, R10, UR17 ;  /* 0x000000110a0a7c20 */ /* 0x000fc80008410000 */
[----:B------:R-:W-:Y:S01]  /*1a50*/  FMUL.FTZ R10, R10, UR5 ;  /* 0x000000050a0a7c20 */ /* 0x000fe20008410000 */
[----:B------:R-:W-:Y:S02]  /*1a60*/  FSETP.GTU.FTZ.AND P1, PT, R13, UR4, PT ;  /* 0x000000040d007c0b */ /* 0x000fe4000bf3c000 */
[C---:B------:R-:W-:Y:S02]  /*1a70*/  SHF.L.U32 R13, R73.reuse, 0x10, RZ ;  /* 0x00000010490d7819 */ /* 0x040fe400000006ff */
[----:B------:R-:W-:Y:S02]  /*1a80*/  FSEL R10, R10, RZ, !P1 ;  /* 0x000000ff0a0a7208 */ /* 0x000fe40004800000 */
[----:B------:R-:W-:Y:S02]  /*1a90*/  PLOP3.LUT P1, PT, P1, PT, PT, 0x8, 0x80 ;  /* 0x000000000080781c */ /* 0x000fe40000f2e170 */
[----:B------:R-:W-:Y:S01]  /*1aa0*/  PRMT R73, R73, 0x7632, R73 ;  /* 0x0000763249497816 */ /* 0x000fe20000000049 */
        /* <DEDUP_REMOVED lines=11> */
.L_x_4528:
        /* <DEDUP_REMOVED lines=12> */
.L_x_4529:
        /* <DEDUP_REMOVED lines=43> */
.L_x_4527:
        /* <DEDUP_REMOVED lines=8> */
[----:B------:R-:W-:-:S05]  /*1f50*/  FMUL.FTZ R21, R21, UR5 ;  /* 0x0000000515157c20 */ /* 0x000fca0008410000 */
        /* <DEDUP_REMOVED lines=13> */
.L_x_4531:
        /* <DEDUP_REMOVED lines=12> */
.L_x_4532:
        /* <DEDUP_REMOVED lines=40> */
[----:B------:R-:W-:Y:S01]  /*2370*/  MOV R0, R72 ;  /* 0x0000004800007202 */ /* 0x000fe20000000f00 */
[----:B------:R-:W-:Y:S01]  /*2380*/  IMAD.MOV.U32 R82, RZ, RZ, R20 ;  /* 0x000000ffff527224 */ /* 0x000fe200078e0014 */
[----:B------:R-:W-:-:S07]  /*2390*/  LOP3.LUT R12, R16, UR37, R21, 0x96, !PT ;  /* 0x00000025100c7c12 */ /* 0x000fce000f8e9615 */
.L_x_4530:
[----:B------:R-:W-:Y:S01]  /*23a0*/  I2FP.F32.U32 R17, R10 ;  /* 0x0000000a00117245 */ /* 0x000fe20000201000 */
[----:B------:R-:W-:Y:S01]  /*23b0*/  IMAD.U32 R10, R22, 0x10000, RZ ;  /* 0x00010000160a7824 */ /* 0x000fe200078e00ff */
[----:B------:R-:W-:Y:S02]  /*23c0*/  ISETP.NE.AND P4, PT, R18, 0x1, PT ;  /* 0x000000011200780c */ /* 0x000fe40003f85270 */
        /* <DEDUP_REMOVED lines=21> */
.L_x_4534:
        /* <DEDUP_REMOVED lines=12> */
.L_x_4535:
        /* <DEDUP_REMOVED lines=43> */
.L_x_4533:
[----:B------:R-:W-:Y:S01]  /*2890*/  I2FP.F32.U32 R19, R10 ;  /* 0x0000000a00137245 */ /* 0x000fe20000201000 */
[----:B------:R-:W-:Y:S01]  /*28a0*/  IMAD.U32 R22, R22, 0x10000, RZ ;  /* 0x0001000016167824 */ /* 0x000fe200078e00ff */
[----:B------:R-:W-:Y:S01]  /*28b0*/  ISETP.NE.AND P5, PT, R16, 0x1, PT ;  /* 0x000000011000780c */ /* 0x000fe20003fa5270 */
[----:B------:R-:W-:Y:S01]  /*28c0*/  IMAD.MOV.U32 R18, RZ, RZ, 0x2 ;  /* 0x00000002ff127424 */ /* 0x000fe200078e00ff */
[----:B------:R-:W-:Y:S01]  /*28d0*/  SHF.L.U32 R74, R74, 0x10, RZ ;  /* 0x000000104a4a7819 */ /* 0x000fe200000006ff */
        /* <DEDUP_REMOVED lines=17> */
.L_x_4537:
        /* <DEDUP_REMOVED lines=12> */
.L_x_4538:
        /* <DEDUP_REMOVED lines=43> */
.L_x_4536:
        /* <DEDUP_REMOVED lines=9> */
[C---:B------:R-:W-:Y:S01]  /*2df0*/  IMAD.U32 R21, R75.reuse, 0x10000, RZ ;  /* 0x000100004b157824 */ /* 0x040fe200078e00ff */
[----:B------:R-:W-:-:S03]  /*2e00*/  PRMT R75, R75, 0x7632, R75 ;  /* 0x000076324b4b7816 */ /* 0x000fc6000000004b */
        /* <DEDUP_REMOVED lines=13> */
.L_x_4540:
        /* <DEDUP_REMOVED lines=14> */
.L_x_4541:
        /* <DEDUP_REMOVED lines=43> */
.L_x_4539:
        /* <DEDUP_REMOVED lines=8> */
[----:B------:R-:W-:Y:S01]  /*32f0*/  FMUL.FTZ R23, R23, UR5 ;  /* 0x0000000517177c20 */ /* 0x000fe20008410000 */
[----:B------:R-:W-:-:S04]  /*3300*/  FSETP.GTU.FTZ.AND P6, PT, R73, UR4, PT ;  /* 0x0000000449007c0b */ /* 0x000fc8000bfdc000 */
[----:B------:R-:W-:Y:S02]  /*3310*/  FSEL R23, R23, RZ, !P6 ;  /* 0x000000ff17177208 */ /* 0x000fe40007000000 */
[----:B------:R-:W-:-:S03]  /*3320*/  PLOP3.LUT P6, PT, P6, PT, PT, 0x8, 0x80 ;  /* 0x000000000080781c */ /* 0x000fc600037ce170 */
[----:B------:R-:W-:-:S05]  /*3330*/  FADD.FTZ R23, R23, R10 ;  /* 0x0000000a17177221 */ /* 0x000fca0000010000 */
[----:B------:R-:W-:Y:S01]  /*3340*/  F2FP.BF16.F32.PACK_AB R79, R23, R21 ;  /* 0x00000015174f723e */ /* 0x000fe200000010ff */
[----:B------:R-:W-:Y:S06]  /*3350*/  BRA `(.L_x_4542) ;  /* 0x00000024009c7947 */ /* 0x000fec0003800000 */
.L_x_4518:
        /* <DEDUP_REMOVED lines=15> */
.L_x_4544:
        /* <DEDUP_REMOVED lines=12> */
.L_x_4545:
        /* <DEDUP_REMOVED lines=42> */
.L_x_4543:
[----:B------:R-:W-:Y:S01]  /*37b0*/  I2FP.F32.U32 R9, R9 ;  /* 0x0000000900097245 */ /* 0x000fe20000201000 */
[----:B-----5:R-:W-:Y:S01]  /*37c0*/  IMAD.U32 R10, R20, 0x10000, RZ ;  /* 0x00010000140a7824 */ /* 0x020fe200078e00ff */
[----:B------:R-:W-:Y:S01]  /*37d0*/  ISETP.NE.AND P1, PT, R11, 0x1, PT ;  /* 0x000000010b00780c */ /* 0x000fe20003f25270 */
[----:B------:R-:W-:Y:S01]  /*37e0*/  UMOV UR4, UR6 ;  /* 0x0000000600047c82 */ /* 0x000fe20008000000 */
[----:B------:R-:W-:Y:S01]  /*37f0*/  UMOV UR5, UR7 ;  /* 0x0000000700057c82 */ /* 0x000fe20008000000 */
[----:B------:R-:W-:Y:S01]  /*3800*/  FFMA.FTZ R9, R9, R14, 1.1641532182693481445e-10 ;  /* 0x2f00000009097423 */ /* 0x000fe2000001000e */
[----:B------:R-:W-:Y:S01]  /*3810*/  FMUL.FTZ R10, R10, UR17 ;  /* 0x000000110a0a7c20 */ /* 0x000fe20008410000 */
[----:B------:R-:W-:Y:S01]  /*3820*/  PRMT R20, R20, 0x7632, R20 ;  /* 0x0000763214147816 */ /* 0x000fe20000000014 */
[----:B------:R-:W-:Y:S02]  /*3830*/  IMAD.MOV.U32 R13, RZ, RZ, 0x2 ;  /* 0x00000002ff0d7424 */ /* 0x000fe400078e00ff */
[----:B------:R-:W-:Y:S01]  /*3840*/  FSETP.GTU.FTZ.AND P0, PT, R9, UR4, PT ;  /* 0x0000000409007c0b */ /* 0x000fe2000bf1c000 */
[----:B------:R-:W-:Y:S01]  /*3850*/  FMUL.FTZ R9, R10, UR5 ;  /* 0x000000050a097c20 */ /* 0x000fe20008410000 */
[----:B------:R-:W-:-:S02]  /*3860*/  MOV R10, R0 ;  /* 0x00000000000a7202 */ /* 0x000fc40000000f00 */
        /* <DEDUP_REMOVED lines=12> */
.L_x_4547:
        /* <DEDUP_REMOVED lines=12> */
.L_x_4548:
        /* <DEDUP_REMOVED lines=43> */
.L_x_4546:
[----:B------:R-:W-:Y:S01]  /*3ca0*/  I2FP.F32.U32 R11, R10 ;  /* 0x0000000a000b7245 */ /* 0x000fe20000201000 */
[----:B------:R-:W-:Y:S01]  /*3cb0*/  IMAD.U32 R20, R20, 0x10000, RZ ;  /* 0x0001000014147824 */ /* 0x000fe200078e00ff */
[----:B------:R-:W-:Y:S01]  /*3cc0*/  ISETP.NE.AND P2, PT, R13, 0x1, PT ;  /* 0x000000010d00780c */ /* 0x000fe20003f45270 */
[----:B------:R-:W-:Y:S01]  /*3cd0*/  IMAD.MOV.U32 R15, RZ, RZ, 0x2 ;  /* 0x00000002ff0f7424 */ /* 0x000fe200078e00ff */
[----:B------:R-:W-:Y:S01]  /*3ce0*/  MOV R10, R0 ;  /* 0x00000000000a7202 */ /* 0x000fe20000000f00 */
[----:B------:R-:W-:Y:S01]  /*3cf0*/  FFMA.FTZ R11, R11, R14, 1.1641532182693481445e-10 ;  /* 0x2f0000000b0b7423 */ /* 0x000fe2000001000e */
[----:B------:R-:W-:-:S04]  /*3d00*/  FMUL.FTZ R20, R20, UR17 ;  /* 0x0000001114147c20 */ /* 0x000fc80008410000 */
[----:B------:R-:W-:Y:S01]  /*3d10*/  FSETP.GTU.FTZ.AND P1, PT, R11, UR4, PT ;  /* 0x000000040b007c0b */ /* 0x000fe2000bf3c000 */
[----:B------:R-:W-:-:S03]  /*3d20*/  FMUL.FTZ R11, R20, UR5 ;  /* 0x00000005140b7c20 */ /* 0x000fc60008410000 */
        /* <DEDUP_REMOVED lines=11> */
.L_x_4550:
        /* <DEDUP_REMOVED lines=12> */
.L_x_4551:
        /* <DEDUP_REMOVED lines=43> */
.L_x_4549:
        /* <DEDUP_REMOVED lines=21> */
.L_x_4553:
        /* <DEDUP_REMOVED lines=12> */
.L_x_4554:
        /* <DEDUP_REMOVED lines=43> */
.L_x_4552:
        /* <DEDUP_REMOVED lines=20> */
.L_x_4556:
        /* <DEDUP_REMOVED lines=12> */
.L_x_4557:
        /* <DEDUP_REMOVED lines=43> */
.L_x_4555:
        /* <DEDUP_REMOVED lines=21> */
.L_x_4559:
        /* <DEDUP_REMOVED lines=12> */
.L_x_4560:
        /* <DEDUP_REMOVED lines=43> */
.L_x_4558:
[----:B------:R-:W-:Y:S01]  /*4f80*/  I2FP.F32.U32 R19, R10 ;  /* 0x0000000a00137245 */ /* 0x000fe20000201000 */
[----:B------:R-:W-:Y:S01]  /*4f90*/  IMAD.U32 R22, R22, 0x10000, RZ ;  /* 0x0001000016167824 */ /* 0x000fe200078e00ff */
[----:B------:R-:W-:Y:S01]  /*4fa0*/  ISETP.NE.AND P5, PT, R16, 0x1, PT ;  /* 0x000000011000780c */ /* 0x000fe20003fa5270 */
[----:B------:R-:W-:Y:S01]  /*4fb0*/  IMAD.MOV.U32 R18, RZ, RZ, 0x2 ;  /* 0x00000002ff127424 */ /* 0x000fe200078e00ff */
[----:B------:R-:W-:Y:S01]  /*4fc0*/  MOV R10, R0 ;  /* 0x00000000000a7202 */ /* 0x000fe20000000f00 */
[----:B------:R-:W-:Y:S01]  /*4fd0*/  FFMA.FTZ R19, R19, R14, 1.1641532182693481445e-10 ;  /* 0x2f00000013137423 */ /* 0x000fe2000001000e */
[----:B------:R-:W-:-:S04]  /*4fe0*/  FMUL.FTZ R22, R22, UR17 ;  /* 0x0000001116167c20 */ /* 0x000fc80008410000 */
[----:B------:R-:W-:Y:S01]  /*4ff0*/  FMUL.FTZ R22, R22, UR5 ;  /* 0x0000000516167c20 */ /* 0x000fe20008410000 */
[----:B------:R-:W-:-:S04]  /*5000*/  FSETP.GTU.FTZ.AND P4, PT, R19, UR4, PT ;  /* 0x0000000413007c0b */ /* 0x000fc8000bf9c000 */
        /* <DEDUP_REMOVED lines=11> */
.L_x_4562:
        /* <DEDUP_REMOVED lines=12> */
.L_x_4563:
        /* <DEDUP_REMOVED lines=43> */
.L_x_4561:
[----:B------:R-:W-:Y:S01]  /*5430*/  I2FP.F32.U32 R21, R10 ;  /* 0x0000000a00157245 */ /* 0x000fe20000201000 */
[C---:B------:R-:W-:Y:S01]  /*5440*/  IMAD.U32 R10, R23.reuse, 0x10000, RZ ;  /* 0x00010000170a7824 */ /* 0x040fe200078e00ff */
        /* <DEDUP_REMOVED lines=19> */
.L_x_4565:
        /* <DEDUP_REMOVED lines=14> */
.L_x_4566:
        /* <DEDUP_REMOVED lines=43> */
.L_x_4564:
[----:B------:R-:W-:Y:S01]  /*5910*/  I2FP.F32.U32 R73, R10 ;  /* 0x0000000a00497245 */ /* 0x000fe20000201000 */
[----:B------:R-:W-:Y:S01]  /*5920*/  IMAD.U32 R23, R23, 0x10000, RZ ;  /* 0x0001000017177824 */ /* 0x000fe200078e00ff */
[----:B------:R-:W-:Y:S02]  /*5930*/  F2FP.BF16.F32.PACK_AB R78, R19, R17 ;  /* 0x00000011134e723e */ /* 0x000fe400000010ff */
[----:B------:R-:W-:Y:S01]  /*5940*/  F2FP.BF16.F32.PACK_AB R77, R15, R13 ;  /* 0x0000000d0f4d723e */ /* 0x000fe200000010ff */
[----:B------:R-:W-:Y:S01]  /*5950*/  FFMA.FTZ R73, R73, R14, 1.1641532182693481445e-10 ;  /* 0x2f00000049497423 */ /* 0x000fe2000001000e */
[----:B------:R-:W-:Y:S01]  /*5960*/  FMUL.FTZ R23, R23, UR17 ;  /* 0x0000001117177c20 */ /* 0x000fe20008410000 */
[----:B------:R-:W-:-:S03]  /*5970*/  F2FP.BF16.F32.PACK_AB R76, R11, R9 ;  /* 0x000000090b4c723e */ /* 0x000fc600000010ff */
[----:B------:R-:W-:Y:S01]  /*5980*/  FMUL.FTZ R23, R23, UR5 ;  /* 0x0000000517177c20 */ /* 0x000fe20008410000 */
[----:B------:R-:W-:-:S04]  /*5990*/  FSETP.GTU.FTZ.AND P6, PT, R73, UR4, PT ;  /* 0x0000000449007c0b */ /* 0x000fc8000bfdc000 */
[----:B------:R-:W-:Y:S02]  /*59a0*/  FSEL R23, R23, RZ, !P6 ;  /* 0x000000ff17177208 */ /* 0x000fe40007000000 */
[----:B------:R-:W-:Y:S02]  /*59b0*/  PLOP3.LUT P6, PT, P6, PT, PT, 0x8, 0x80 ;  /* 0x000000000080781c */ /* 0x000fe400037ce170 */
[----:B------:R-:W-:-:S11]  /*59c0*/  F2FP.BF16.F32.PACK_AB R79, R23, R21 ;  /* 0x00000015174f723e */ /* 0x000fd600000010ff */
.L_x_4542:
[----:B------:R-:W0:Y:S01]  /*59d0*/  LDC.64 R86, c[0x0][0x3a8] ;  /* 0x0000ea00ff567b82 */ /* 0x000e220000000a00 */
[----:B------:R-:W-:Y:S02]  /*59e0*/  SEL R22, RZ, 0x1000000, !P6 ;  /* 0x01000000ff167807 */ /* 0x000fe40007000000 */
[----:B------:R-:W-:Y:S02]  /*59f0*/  SEL R20, RZ, 0x10000, !P5 ;  /* 0x00010000ff147807 */ /* 0x000fe40006800000 */
[----:B------:R-:W-:Y:S02]  /*5a00*/  SEL R91, RZ, 0x100, !P4 ;  /* 0x00000100ff5b7807 */ /* 0x000fe40006000000 */
[----:B------:R-:W-:Y:S01]  /*5a10*/  SEL R10, RZ, 0x1000000, !P2 ;  /* 0x01000000ff0a7807 */ /* 0x000fe20005000000 */
[----:B------:R-:W1:Y:S01]  /*5a20*/  LDC.64 R84, c[0x0][0x3b0] ;  /* 0x0000ec00ff547b82 */ /* 0x000e620000000a00 */
[----:B------:R-:W-:Y:S02]  /*5a30*/  SEL R73, RZ, 0x10000, !P1 ;  /* 0x00010000ff497807 */ /* 0x000fe40004800000 */
[----:B------:R-:W-:-:S02]  /*5a40*/  SEL R18, RZ, 0x100, !P0 ;  /* 0x00000100ff127807 */ /* 0x000fc40004000000 */
[----:B------:R-:W-:Y:S02]  /*5a50*/  ISETP.NE.AND P6, PT, R80, RZ, PT ;  /* 0x000000ff5000720c */ /* 0x000fe40003fc5270 */
[----:B------:R-:W-:Y:S02]  /*5a60*/  LOP3.LUT R91, R91, R22, R20, 0xfe, !PT ;  /* 0x000000165b5b7212 */ /* 0x000fe400078efe14 */
[----:B------:R-:W-:Y:S02]  /*5a70*/  SEL R90, RZ, 0x1, !P3 ;  /* 0x00000001ff5a7807 */ /* 0x000fe40005800000 */
[----:B------:R-:W-:Y:S01]  /*5a80*/  LOP3.LUT R18, R18, R10, R73, 0xfe, !PT ;  /* 0x0000000a12127212 */ /* 0x000fe200078efe49 */
[C---:B------:R-:W-:Y:S01]  /*5a90*/  VIADD R10, R8.reuse, 0x80 ;  /* 0x00000080080a7836 */ /* 0x040fe20000000000 */
[----:B------:R-:W-:Y:S02]  /*5aa0*/  SEL R73, RZ, 0x1, !P6 ;  /* 0x00000001ff497807 */ /* 0x000fe40007000000 */
[----:B------:R-:W-:Y:S01]  /*5ab0*/  LOP3.LUT R91, R91, R90, RZ, 0xfc, !PT ;  /* 0x0000005a5b5b7212 */ /* 0x000fe200078efcff */
[----:B0-----:R-:W-:Y:S01]  /*5ac0*/  IMAD.WIDE.U32 R80, R8, 0x10, R86 ;  /* 0x0000001008507825 */ /* 0x001fe200078e0056 */
[----:B------:R-:W-:-:S03]  /*5ad0*/  LOP3.LUT R90, R18, R73, RZ, 0xfc, !PT ;  /* 0x00000049125a7212 */ /* 0x000fc600078efcff */
        /* <DEDUP_REMOVED lines=24> */
.L_x_4569:
        /* <DEDUP_REMOVED lines=12> */
.L_x_4570:
        /* <DEDUP_REMOVED lines=43> */
.L_x_4568:
[----:B------:R-:W-:Y:S01]  /*5fd0*/  I2FP.F32.U32 R81, R22 ;  /* 0x0000001600517245 */ /* 0x000fe20000201000 */
[----:B-----5:R-:W-:Y:S01]  /*5fe0*/  IMAD.U32 R16, R72, 0x10000, RZ ;  /* 0x0001000048107824 */ /* 0x020fe200078e00ff */
[----:B------:R-:W-:Y:S01]  /*5ff0*/  ISETP.NE.AND P1, PT, R20, 0x1, PT ;  /* 0x000000011400780c */ /* 0x000fe20003f25270 */
[----:B------:R-:W-:Y:S01]  /*6000*/  IMAD.MOV.U32 R80, RZ, RZ, 0x2 ;  /* 0x00000002ff507424 */ /* 0x000fe200078e00ff */
[----:B------:R-:W-:Y:S01]  /*6010*/  PRMT R72, R72, 0x7632, R72 ;  /* 0x0000763248487816 */ /* 0x000fe20000000048 */
[----:B------:R-:W-:Y:S01]  /*6020*/  FFMA.FTZ R81, R81, R14, 1.1641532182693481445e-10 ;  /* 0x2f00000051517423 */ /* 0x000fe2000001000e */
[----:B------:R-:W-:Y:S01]  /*6030*/  FMUL.FTZ R16, R16, UR17 ;  /* 0x0000001110107c20 */ /* 0x000fe20008410000 */
[----:B------:R-:W-:-:S03]  /*6040*/  IMAD.MOV.U32 R22, RZ, RZ, R0 ;  /* 0x000000ffff167224 */ /* 0x000fc600078e0000 */
[----:B------:R-:W-:Y:S01]  /*6050*/  FMUL.FTZ R16, R16, UR5 ;  /* 0x0000000510107c20 */ /* 0x000fe20008410000 */
[----:B------:R-:W-:Y:S02]  /*6060*/  FSETP.GTU.FTZ.AND P0, PT, R81, UR4, PT ;  /* 0x0000000451007c0b */ /* 0x000fe4000bf1c000 */
[----:B------:R-:W-:Y:S02]  /*6070*/  SHF.L.U32 R81, R76, 0x10, RZ ;  /* 0x000000104c517819 */ /* 0x000fe400000006ff */
[----:B------:R-:W-:Y:S02]  /*6080*/  FSEL R16, R16, RZ, !P0 ;  /* 0x000000ff10107208 */ /* 0x000fe40004000000 */
[----:B------:R-:W-:Y:S02]  /*6090*/  PLOP3.LUT P0, PT, P0, PT, PT, 0x8, 0x80 ;  /* 0x000000000080781c */ /* 0x000fe4000070e170 */
[----:B------:R-:W-:Y:S01]  /*60a0*/  PRMT R76, R76, 0x7632, R76 ;  /* 0x000076324c4c7816 */ /* 0x000fe2000000004c */
        /* <DEDUP_REMOVED lines=11> */
.L_x_4572:
        /* <DEDUP_REMOVED lines=12> */
.L_x_4573:
        /* <DEDUP_REMOVED lines=43> */
.L_x_4571:
[----:B------:R-:W-:Y:S02]  /*64d0*/  I2FP.F32.U32 R83, R22 ;  /* 0x0000001600537245 */ /* 0x000fe40000201000 */
[----:B------:R-:W-:Y:S02]  /*64e0*/  SHF.L.U32 R72, R72, 0x10, RZ ;  /* 0x0000001048487819 */ /* 0x000fe400000006ff */
[----:B------:R-:W-:Y:S01]  /*64f0*/  ISETP.NE.AND P1, PT, R80, 0x1, PT ;  /* 0x000000015000780c */ /* 0x000fe20003f25270 */
[----:B------:R-:W-:Y:S01]  /*6500*/  FFMA.FTZ R83, R83, R14, 1.1641532182693481445e-10 ;  /* 0x2f00000053537423 */ /* 0x000fe2000001000e */
[----:B------:R-:W-:Y:S01]  /*6510*/  MOV R20, R0 ;  /* 0x0000000000147202 */ /* 0x000fe20000000f00 */
[----:B------:R-:W-:-:S03]  /*6520*/  FMUL.FTZ R72, R72, UR17 ;  /* 0x0000001148487c20 */ /* 0x000fc60008410000 */
[----:B------:R-:W-:Y:S01]  /*6530*/  FSETP.GTU.FTZ.AND P0, PT, R83, UR4, PT ;  /* 0x0000000453007c0b */ /* 0x000fe2000bf1c000 */
[----:B------:R-:W-:Y:S01]  /*6540*/  FMUL.FTZ R72, R72, UR5 ;  /* 0x0000000548487c20 */ /* 0x000fe20008410000 */
[----:B------:R-:W-:-:S04]  /*6550*/  IMAD.U32 R83, R76, 0x10000, RZ ;  /* 0x000100004c537824 */ /* 0x000fc800078e00ff */
        /* <DEDUP_REMOVED lines=13> */
.L_x_4575:
        /* <DEDUP_REMOVED lines=12> */
.L_x_4576:
        /* <DEDUP_REMOVED lines=43> */
.L_x_4574:
[----:B------:R-:W-:Y:S01]  /*69a0*/  I2FP.F32.U32 R89, R20 ;  /* 0x0000001400597245 */ /* 0x000fe20000201000 */
[----:B------:R-:W-:Y:S01]  /*69b0*/  IMAD.U32 R20, R73, 0x10000, RZ ;  /* 0x0001000049147824 */ /* 0x000fe200078e00ff */
[----:B------:R-:W-:Y:S01]  /*69c0*/  ISETP.NE.AND P2, PT, R72, 0x1, PT ;  /* 0x000000014800780c */ /* 0x000fe20003f45270 */
[----:B------:R-:W-:Y:S01]  /*69d0*/  IMAD.MOV.U32 R22, RZ, RZ, R0 ;  /* 0x000000ffff167224 */ /* 0x000fe200078e0000 */
[----:B------:R-:W-:Y:S01]  /*69e0*/  MOV R76, 0x2 ;  /* 0x00000002004c7802 */ /* 0x000fe20000000f00 */
[----:B------:R-:W-:Y:S01]  /*69f0*/  FFMA.FTZ R89, R89, R14, 1.1641532182693481445e-10 ;  /* 0x2f00000059597423 */ /* 0x000fe2000001000e */
[----:B------:R-:W-:-:S04]  /*6a00*/  FMUL.FTZ R20, R20, UR17 ;  /* 0x0000001114147c20 */ /* 0x000fc80008410000 */
[----:B------:R-:W-:Y:S01]  /*6a10*/  FMUL.FTZ R20, R20, UR5 ;  /* 0x0000000514147c20 */ /* 0x000fe20008410000 */
[----:B------:R-:W-:Y:S01]  /*6a20*/  FSETP.GTU.FTZ.AND P1, PT, R89, UR4, PT ;  /* 0x0000000459007c0b */ /* 0x000fe2000bf3c000 */
[C---:B------:R-:W-:Y:S01]  /*6a30*/  IMAD.U32 R89, R77.reuse, 0x10000, RZ ;  /* 0x000100004d597824 */ /* 0x040fe200078e00ff */
[----:B------:R-:W-:Y:S02]  /*6a40*/  PRMT R77, R77, 0x7632, R77 ;  /* 0x000076324d4d7816 */ /* 0x000fe4000000004d */
[----:B------:R-:W-:Y:S02]  /*6a50*/  FSEL R20, R20, RZ, !P1 ;  /* 0x000000ff14147208 */ /* 0x000fe40004800000 */
[----:B------:R-:W-:-:S03]  /*6a60*/  PLOP3.LUT P1, PT, P1, PT, PT, 0x8, 0x80 ;  /* 0x000000000080781c */ /* 0x000fc60000f2e170 */
[----:B------:R-:W-:Y:S01]  /*6a70*/  FADD.FTZ R89, R20, R89 ;  /* 0x0000005914597221 */ /* 0x000fe20000010000 */
[----:B------:R-:W-:Y:S01]  /*6a80*/  PRMT R20, R73, 0x7632, R20 ;  /* 0x0000763249147816 */ /* 0x000fe20000000014 */
        /* <DEDUP_REMOVED lines=9> */
.L_x_4578:
        /* <DEDUP_REMOVED lines=12> */
.L_x_4579:
        /* <DEDUP_REMOVED lines=43> */
.L_x_4577:
        /* <DEDUP_REMOVED lines=22> */
.L_x_4581:
        /* <DEDUP_REMOVED lines=12> */
.L_x_4582:
        /* <DEDUP_REMOVED lines=43> */
.L_x_4580:
[----:B------:R-:W-:Y:S01]  /*7360*/  I2FP.F32.U32 R73, R20 ;  /* 0x0000001400497245 */ /* 0x000fe20000201000 */
[----:B------:R-:W-:Y:S01]  /*7370*/  IMAD.U32 R93, R78, 0x10000, RZ ;  /* 0x000100004e5d7824 */ /* 0x000fe200078e00ff */
[----:B------:R-:W-:Y:S01]  /*7380*/  SHF.L.U32 R20, R74, 0x10, RZ ;  /* 0x000000104a147819 */ /* 0x000fe200000006ff */
[----:B------:R-:W-:Y:S01]  /*7390*/  IMAD.MOV.U32 R72, RZ, RZ, 0x2 ;  /* 0x00000002ff487424 */ /* 0x000fe200078e00ff */
[----:B------:R-:W-:Y:S01]  /*73a0*/  ISETP.NE.AND P4, PT, R22, 0x1, PT ;  /* 0x000000011600780c */ /* 0x000fe20003f85270 */
[----:B------:R-:W-:Y:S01]  /*73b0*/  FFMA.FTZ R73, R73, R14, 1.1641532182693481445e-10 ;  /* 0x2f00000049497423 */ /* 0x000fe2000001000e */
[----:B------:R-:W-:Y:S01]  /*73c0*/  PRMT R74, R74, 0x7632, R74 ;  /* 0x000076324a4a7816 */ /* 0x000fe2000000004a */
[----:B------:R-:W-:Y:S01]  /*73d0*/  FMUL.FTZ R20, R20, UR17 ;  /* 0x0000001114147c20 */ /* 0x000fe20008410000 */
[----:B------:R-:W-:Y:S02]  /*73e0*/  PRMT R78, R78, 0x7632, R78 ;  /* 0x000076324e4e7816 */ /* 0x000fe4000000004e */
        /* <DEDUP_REMOVED lines=15> */
.L_x_4584:
        /* <DEDUP_REMOVED lines=12> */
.L_x_4585:
        /* <DEDUP_REMOVED lines=43> */
.L_x_4583:
[----:B------:R-:W-:Y:S01]  /*7850*/  I2FP.F32.U32 R73, R20 ;  /* 0x0000001400497245 */ /* 0x000fe20000201000 */
[----:B------:R-:W-:Y:S01]  /*7860*/  IMAD.U32 R74, R74, 0x10000, RZ ;  /* 0x000100004a4a7824 */ /* 0x000fe200078e00ff */
[----:B------:R-:W-:Y:S01]  /*7870*/  ISETP.NE.AND P5, PT, R72, 0x1, PT ;  /* 0x000000014800780c */ /* 0x000fe20003fa5270 */
[----:B------:R-:W-:Y:S02]  /*7880*/  IMAD.U32 R95, R78, 0x10000, RZ ;  /* 0x000100004e5f7824 */ /* 0x000fe400078e00ff */
        /* <DEDUP_REMOVED lines=8> */
[----:B------:R-:W-:Y:S01]  /*7910*/  MOV R74, 0x2 ;  /* 0x00000002004a7802 */ /* 0x000fe20000000f00 */
        /* <DEDUP_REMOVED lines=9> */
.L_x_4587:
        /* <DEDUP_REMOVED lines=12> */
.L_x_4588:
        /* <DEDUP_REMOVED lines=43> */
.L_x_4586:
        /* <DEDUP_REMOVED lines=11> */
[----:B------:R-:W-:Y:S02]  /*7dd0*/  PRMT R20, R75, 0x7632, R20 ;  /* 0x000076324b147816 */ /* 0x000fe40000000014 */
[----:B------:R-:W-:Y:S01]  /*7de0*/  PLOP3.LUT P5, PT, P5, PT, PT, 0x8, 0x80 ;  /* 0x000000000080781c */ /* 0x000fe20002fae170 */
[--C-:B------:R-:W-:Y:S01]  /*7df0*/  FADD.FTZ R97, R97, R22.reuse ;  /* 0x0000001661617221 */ /* 0x100fe20000010000 */
        /* <DEDUP_REMOVED lines=10> */
.L_x_4590:
        /* <DEDUP_REMOVED lines=14> */
.L_x_4591:
        /* <DEDUP_REMOVED lines=43> */
.L_x_4589:
        /* <DEDUP_REMOVED lines=11> */
[----:B------:R-:W-:-:S03]  /*82e0*/  PLOP3.LUT P6, PT, P6, PT, PT, 0x8, 0x80 ;  /* 0x000000000080781c */ /* 0x000fc600037ce170 */
[----:B------:R-:W-:-:S05]  /*82f0*/  FADD.FTZ R99, R20, R99 ;  /* 0x0000006314637221 */ /* 0x000fca0000010000 */
[----:B------:R-:W-:Y:S01]  /*8300*/  F2FP.BF16.F32.PACK_AB R79, R99, R97 ;  /* 0x00000061634f723e */ /* 0x000fe200000010ff */
[----:B------:R-:W-:Y:S06]  /*8310*/  BRA `(.L_x_4592) ;  /* 0x0000002400987947 */ /* 0x000fec0003800000 */
.L_x_4567:
        /* <DEDUP_REMOVED lines=15> */
.L_x_4594:
[----:B------:R-:W-:-:S04]  /*8410*/  VIADD R5, R5, 0x1 ;  /* 0x0000000105057836 */ /* 0x000fc80000000000 */
[C---:B0-----:R-:W-:Y:S01]  /*8420*/  IMAD.WIDE.U32 R76, R5.reuse, -0x2daee0ad, RZ ;  /* 0xd2511f53054c7825 */ /* 0x041fe200078e00ff */
        /* <DEDUP_REMOVED lines=10> */
.L_x_4595:
        /* <DEDUP_REMOVED lines=43> */
.L_x_4593:
[----:B0-----:R-:W-:Y:S01]  /*8780*/  I2FP.F32.U32 R77, R20 ;  /* 0x00000014004d7245 */ /* 0x001fe20000201000 */
[----:B-----5:R-:W-:Y:S01]  /*8790*/  IMAD.U32 R16, R72, 0x10000, RZ ;  /* 0x0001000048107824 */ /* 0x020fe200078e00ff */
[----:B------:R-:W-:Y:S01]  /*87a0*/  ISETP.NE.AND P1, PT, R22, 0x1, PT ;  /* 0x000000011600780c */ /* 0x000fe20003f25270 */
[----:B------:R-:W-:Y:S01]  /*87b0*/  IMAD.MOV.U32 R76, RZ, RZ, 0x2 ;  /* 0x00000002ff4c7424 */ /* 0x000fe200078e00ff */
[----:B------:R-:W-:Y:S01]  /*87c0*/  PRMT R72, R72, 0x7632, R72 ;  /* 0x0000763248487816 */ /* 0x000fe20000000048 */
[----:B------:R-:W-:Y:S01]  /*87d0*/  FFMA.FTZ R77, R77, R14, 1.1641532182693481445e-10 ;  /* 0x2f0000004d4d7423 */ /* 0x000fe2000001000e */
[----:B------:R-:W-:Y:S01]  /*87e0*/  FMUL.FTZ R16, R16, UR17 ;  /* 0x0000001110107c20 */ /* 0x000fe20008410000 */
[----:B------:R-:W-:-:S03]  /*87f0*/  MOV R20, R0 ;  /* 0x0000000000147202 */ /* 0x000fc60000000f00 */
[----:B------:R-:W-:Y:S01]  /*8800*/  FSETP.GTU.FTZ.AND P0, PT, R77, UR4, PT ;  /* 0x000000044d007c0b */ /* 0x000fe2000bf1c000 */
[----:B------:R-:W-:-:S03]  /*8810*/  FMUL.FTZ R16, R16, UR5 ;  /* 0x0000000510107c20 */ /* 0x000fc60008410000 */
        /* <DEDUP_REMOVED lines=12> */
.L_x_4597:
        /* <DEDUP_REMOVED lines=12> */
.L_x_4598:
        /* <DEDUP_REMOVED lines=43> */
.L_x_4596:
[----:B------:R-:W-:Y:S01]  /*8c50*/  ISETP.NE.AND P2, PT, R76, 0x1, PT ;  /* 0x000000014c00780c */ /* 0x000fe20003f45270 */
[----:B------:R-:W-:Y:S01]  /*8c60*/  IMAD.U32 R72, R72, 0x10000, RZ ;  /* 0x0001000048487824 */ /* 0x000fe200078e00ff */
[----:B------:R-:W-:Y:S01]  /*8c70*/  I2FP.F32.U32 R77, R20 ;  /* 0x00000014004d7245 */ /* 0x000fe20000201000 */
[----:B------:R-:W-:Y:S01]  /*8c80*/  IMAD.MOV.U32 R22, RZ, RZ, 0x2 ;  /* 0x00000002ff167424 */ /* 0x000fe200078e00ff */
[----:B------:R-:W-:Y:S01]  /*8c90*/  MOV R20, R0 ;  /* 0x0000000000147202 */ /* 0x000fe20000000f00 */
[----:B------:R-:W-:Y:S02]  /*8ca0*/  FMUL.FTZ R72, R72, UR17 ;  /* 0x0000001148487c20 */ /* 0x000fe40008410000 */
[----:B------:R-:W-:Y:S02]  /*8cb0*/  FFMA.FTZ R77, R77, R14, 1.1641532182693481445e-10 ;  /* 0x2f0000004d4d7423 */ /* 0x000fe4000001000e */
[----:B------:R-:W-:-:S03]  /*8cc0*/  FMUL.FTZ R72, R72, UR5 ;  /* 0x0000000548487c20 */ /* 0x000fc60008410000 */
[----:B------:R-:W-:-:S04]  /*8cd0*/  FSETP.GTU.FTZ.AND P1, PT, R77, UR4, PT ;  /* 0x000000044d007c0b */ /* 0x000fc8000bf3c000 */
        /* <DEDUP_REMOVED lines=11> */
.L_x_4600:
        /* <DEDUP_REMOVED lines=12> */
.L_x_4601:
        /* <DEDUP_REMOVED lines=43> */
.L_x_4599:
        /* <DEDUP_REMOVED lines=21> */
.L_x_4603:
        /* <DEDUP_REMOVED lines=12> */
.L_x_4604:
        /* <DEDUP_REMOVED lines=43> */
.L_x_4602:
        /* <DEDUP_REMOVED lines=20> */
.L_x_4606:
        /* <DEDUP_REMOVED lines=12> */
.L_x_4607:
        /* <DEDUP_REMOVED lines=43> */
.L_x_4605:
        /* <DEDUP_REMOVED lines=21> */
.L_x_4609:
        /* <DEDUP_REMOVED lines=12> */
.L_x_4610:
        /* <DEDUP_REMOVED lines=43> */
.L_x_4608:
[----:B------:R-:W-:Y:S01]  /*9f30*/  I2FP.F32.U32 R73, R20 ;  /* 0x0000001400497245 */ /* 0x000fe20000201000 */
[----:B------:R-:W-:Y:S01]  /*9f40*/  IMAD.U32 R74, R74, 0x10000, RZ ;  /* 0x000100004a4a7824 */ /* 0x000fe200078e00ff */
[----:B------:R-:W-:Y:S02]  /*9f50*/  ISETP.NE.AND P5, PT, R72, 0x1, PT ;  /* 0x000000014800780c */ /* 0x000fe40003fa5270 */
[----:B------:R-:W-:Y:S01]  /*9f60*/  MOV R20, R0 ;  /* 0x0000000000147202 */ /* 0x000fe20000000f00 */
[----:B------:R-:W-:Y:S01]  /*9f70*/  FFMA.FTZ R73, R73, R14, 1.1641532182693481445e-10 ;  /* 0x2f00000049497423 */ /* 0x000fe2000001000e */
[----:B------:R-:W-:-:S04]  /*9f80*/  FMUL.FTZ R74, R74, UR17 ;  /* 0x000000114a4a7c20 */ /* 0x000fc80008410000 */
[----:B------:R-:W-:Y:S01]  /*9f90*/  FMUL.FTZ R74, R74, UR5 ;  /* 0x000000054a4a7c20 */ /* 0x000fe20008410000 */
[----:B------:R-:W-:-:S04]  /*9fa0*/  FSETP.GTU.FTZ.AND P4, PT, R73, UR4, PT ;  /* 0x0000000449007c0b */ /* 0x000fc8000bf9c000 */
        /* <DEDUP_REMOVED lines=12> */
.L_x_4612:
        /* <DEDUP_REMOVED lines=12> */
.L_x_4613:
        /* <DEDUP_REMOVED lines=43> */
.L_x_4611:
        /* <DEDUP_REMOVED lines=8> */
[----:B------:R-:W-:Y:S02]  /*a460*/  FSETP.GTU.FTZ.AND P5, PT, R73, UR4, PT ;  /* 0x0000000449007c0b */ /* 0x000fe4000bfbc000 */
[----:B------:R-:W-:Y:S02]  /*a470*/  PRMT R20, R75, 0x7632, R20 ;  /* 0x000076324b147816 */ /* 0x000fe40000000014 */
        /* <DEDUP_REMOVED lines=11> */
.L_x_4615:
        /* <DEDUP_REMOVED lines=14> */
.L_x_4616:
        /* <DEDUP_REMOVED lines=43> */
.L_x_4614:
        /* <DEDUP_REMOVED lines=12> */
.L_x_4592:
        /* <DEDUP_REMOVED lines=39> */
.L_x_4619:
        /* <DEDUP_REMOVED lines=12> */
.L_x_4620:
        /* <DEDUP_REMOVED lines=43> */
.L_x_4618:
[----:B------:R-:W-:Y:S01]  /*af60*/  I2FP.F32.U32 R103, R22 ;  /* 0x0000001600677245 */ /* 0x000fe20000201000 */
[----:B-----5:R-:W-:Y:S01]  /*af70*/  IMAD.U32 R18, R72, 0x10000, RZ ;  /* 0x0001000048127824 */ /* 0x020fe200078e00ff */
[----:B------:R-:W-:Y:S01]  /*af80*/  ISETP.NE.AND P1, PT, R20, 0x1, PT ;  /* 0x000000011400780c */ /* 0x000fe20003f25270 */
[----:B------:R-:W-:Y:S01]  /*af90*/  IMAD.MOV.U32 R80, RZ, RZ, 0x2 ;  /* 0x00000002ff507424 */ /* 0x000fe200078e00ff */
[----:B------:R-:W-:Y:S01]  /*afa0*/  SHF.L.U32 R105, R76, 0x10, RZ ;  /* 0x000000104c697819 */ /* 0x000fe200000006ff */
[----:B------:R-:W-:Y:S01]  /*afb0*/  FFMA.FTZ R103, R103, R14, 1.1641532182693481445e-10 ;  /* 0x2f00000067677423 */ /* 0x000fe2000001000e */
[----:B------:R-:W-:Y:S01]  /*afc0*/  FMUL.FTZ R18, R18, UR17 ;  /* 0x0000001112127c20 */ /* 0x000fe20008410000 */
[----:B------:R-:W-:Y:S01]  /*afd0*/  PRMT R72, R72, 0x7632, R72 ;  /* 0x0000763248487816 */ /* 0x000fe20000000048 */
[----:B------:R-:W-:Y:S01]  /*afe0*/  IMAD.MOV.U32 R22, RZ, RZ, R0 ;  /* 0x000000ffff167224 */ /* 0x000fe200078e0000 */
[----:B------:R-:W-:Y:S01]  /*aff0*/  PRMT R76, R76, 0x7632, R76 ;  /* 0x000076324c4c7816 */ /* 0x000fe2000000004c */
        /* <DEDUP_REMOVED lines=15> */
.L_x_4622:
        /* <DEDUP_REMOVED lines=12> */
.L_x_4623:
        /* <DEDUP_REMOVED lines=43> */
.L_x_4621:
        /* <DEDUP_REMOVED lines=22> */
.L_x_4625:
        /* <DEDUP_REMOVED lines=12> */
.L_x_4626:
        /* <DEDUP_REMOVED lines=43> */
.L_x_4624:
[----:B------:R-:W-:Y:S01]  /*b930*/  I2FP.F32.U32 R107, R20 ;  /* 0x00000014006b7245 */ /* 0x000fe20000201000 */
[C---:B------:R-:W-:Y:S01]  /*b940*/  IMAD.U32 R20, R73.reuse, 0x10000, RZ ;  /* 0x0001000049147824 */ /* 0x040fe200078e00ff */
[----:B------:R-:W-:Y:S02]  /*b950*/  ISETP.NE.AND P2, PT, R72, 0x1, PT ;  /* 0x000000014800780c */ /* 0x000fe40003f45270 */
[----:B------:R-:W-:Y:S01]  /*b960*/  PRMT R22, R73, 0x7632, R22 ;  /* 0x0000763249167816 */ /* 0x000fe20000000016 */
[----:B------:R-:W-:Y:S01]  /*b970*/  FFMA.FTZ R107, R107, R14, 1.1641532182693481445e-10 ;  /* 0x2f0000006b6b7423 */ /* 0x000fe2000001000e */
[----:B------:R-:W-:Y:S01]  /*b980*/  FMUL.FTZ R20, R20, UR17 ;  /* 0x0000001114147c20 */ /* 0x000fe20008410000 */
[----:B------:R-:W-:Y:S01]  /*b990*/  PRMT R76, R77, 0x7632, R76 ;  /* 0x000076324d4c7816 */ /* 0x000fe2000000004c */
[----:B------:R-:W-:Y:S01]  /*b9a0*/  IMAD.MOV.U32 R73, RZ, RZ, R0 ;  /* 0x000000ffff497224 */ /* 0x000fe200078e0000 */
[----:B------:R-:W-:Y:S01]  /*b9b0*/  MOV R80, 0x2 ;  /* 0x0000000200507802 */ /* 0x000fe20000000f00 */
[----:B------:R-:W-:Y:S01]  /*b9c0*/  FMUL.FTZ R20, R20, UR5 ;  /* 0x0000000514147c20 */ /* 0x000fe20008410000 */
[----:B------:R-:W-:Y:S01]  /*b9d0*/  FSETP.GTU.FTZ.AND P1, PT, R107, UR4, PT ;  /* 0x000000046b007c0b */ /* 0x000fe2000bf3c000 */
[----:B------:R-:W-:-:S03]  /*b9e0*/  IMAD.U32 R107, R77, 0x10000, RZ ;  /* 0x000100004d6b7824 */ /* 0x000fc600078e00ff */
        /* <DEDUP_REMOVED lines=13> */
.L_x_4628:
        /* <DEDUP_REMOVED lines=12> */
.L_x_4629:
        /* <DEDUP_REMOVED lines=43> */
.L_x_4627:
        /* <DEDUP_REMOVED lines=22> */
.L_x_4631:
        /* <DEDUP_REMOVED lines=12> */
.L_x_4632:
        /* <DEDUP_REMOVED lines=43> */
.L_x_4630:
        /* <DEDUP_REMOVED lines=24> */
.L_x_4634:
        /* <DEDUP_REMOVED lines=12> */
.L_x_4635:
        /* <DEDUP_REMOVED lines=43> */
.L_x_4633:
[----:B------:R-:W-:Y:S01]  /*c7f0*/  I2FP.F32.U32 R73, R22 ;  /* 0x0000001600497245 */ /* 0x000fe20000201000 */
[----:B------:R-:W-:Y:S01]  /*c800*/  IMAD.U32 R74, R74, 0x10000, RZ ;  /* 0x000100004a4a7824 */ /* 0x000fe200078e00ff */
[----:B------:R-:W-:Y:S01]  /*c810*/  ISETP.NE.AND P5, PT, R76, 0x1, PT ;  /* 0x000000014c00780c */ /* 0x000fe20003fa5270 */
[----:B------:R-:W-:Y:S01]  /*c820*/  IMAD.MOV.U32 R22, RZ, RZ, R0 ;  /* 0x000000ffff167224 */ /* 0x000fe200078e0000 */
        /* <DEDUP_REMOVED lines=18> */
.L_x_4637:
        /* <DEDUP_REMOVED lines=12> */
.L_x_4638:
        /* <DEDUP_REMOVED lines=43> */
.L_x_4636:
        /* <DEDUP_REMOVED lines=12> */
[----:B------:R-:W-:Y:S02]  /*cd80*/  PRMT R22, R75, 0x7632, R22 ;  /* 0x000076324b167816 */ /* 0x000fe40000000016 */
[----:B------:R-:W-:Y:S01]  /*cd90*/  PLOP3.LUT P5, PT, P5, PT, PT, 0x8, 0x80 ;  /* 0x000000000080781c */ /* 0x000fe20002fae170 */
[----:B------:R-:W-:Y:S01]  /*cda0*/  FADD.FTZ R115, R115, R72 ;  /* 0x0000004873737221 */ /* 0x000fe20000010000 */
[----:B------:R-:W-:Y:S11]  /*cdb0*/  @!P6 BRA `(.L_x_4639) ;  /* 0x000000040004e947 */ /* 0x000ff60003800000 */
        /* <DEDUP_REMOVED lines=8> */
.L_x_4640:
        /* <DEDUP_REMOVED lines=14> */
.L_x_4641:
        /* <DEDUP_REMOVED lines=43> */
.L_x_4639:
        /* <DEDUP_REMOVED lines=15> */
.L_x_4617:
        /* <DEDUP_REMOVED lines=15> */
.L_x_4644:
[----:B------:R-:W-:-:S04]  /*d3b0*/  IADD3 R5, PT, PT, R5, 0x1, RZ ;  /* 0x0000000105057810 */ /* 0x000fc80007ffe0ff */
[C---:B------:R-:W-:Y:S01]  /*d3c0*/  ISETP.NE.AND P0, PT, R5.reuse, RZ, PT ;  /* 0x000000ff0500720c */ /* 0x040fe20003f05270 */
[----:B0-----:R-:W-:-:S12]  /*d3d0*/  IMAD.WIDE.U32 R78, R5, -0x2daee0ad, RZ ;  /* 0xd2511f53054e7825 */ /* 0x001fd800078e00ff */
        /* <DEDUP_REMOVED lines=9> */
.L_x_4645:
        /* <DEDUP_REMOVED lines=43> */
.L_x_4643:
[----:B0-----:R-:W-:Y:S01]  /*d720*/  I2FP.F32.U32 R77, R20 ;  /* 0x00000014004d7245 */ /* 0x001fe20000201000 */
[----:B-----5:R-:W-:Y:S01]  /*d730*/  IMAD.U32 R18, R72, 0x10000, RZ ;  /* 0x0001000048127824 */ /* 0x020fe200078e00ff */
[----:B------:R-:W-:Y:S01]  /*d740*/  ISETP.NE.AND P1, PT, R22, 0x1, PT ;  /* 0x000000011600780c */ /* 0x000fe20003f25270 */
[----:B------:R-:W-:Y:S01]  /*d750*/  IMAD.MOV.U32 R20, RZ, RZ, R0 ;  /* 0x000000ffff147224 */ /* 0x000fe200078e0000 */
[----:B------:R-:W-:Y:S01]  /*d760*/  PRMT R72, R72, 0x7632, R72 ;  /* 0x0000763248487816 */ /* 0x000fe20000000048 */
[----:B------:R-:W-:Y:S01]  /*d770*/  FFMA.FTZ R77, R77, R14, 1.1641532182693481445e-10 ;  /* 0x2f0000004d4d7423 */ /* 0x000fe2000001000e */
[----:B------:R-:W-:Y:S01]  /*d780*/  FMUL.FTZ R18, R18, UR17 ;  /* 0x0000001112127c20 */ /* 0x000fe20008410000 */
[----:B------:R-:W-:-:S03]  /*d790*/  MOV R76, 0x2 ;  /* 0x00000002004c7802 */ /* 0x000fc60000000f00 */
        /* <DEDUP_REMOVED lines=14> */
.L_x_4647:
        /* <DEDUP_REMOVED lines=12> */
.L_x_4648:
        /* <DEDUP_REMOVED lines=43> */
.L_x_4646:
[----:B------:R-:W-:Y:S01]  /*dbf0*/  I2FP.F32.U32 R77, R20 ;  /* 0x00000014004d7245 */ /* 0x000fe20000201000 */
[----:B------:R-:W-:Y:S01]  /*dc00*/  IMAD.U32 R72, R72, 0x10000, RZ ;  /* 0x0001000048487824 */ /* 0x000fe200078e00ff */
[----:B------:R-:W-:Y:S01]  /*dc10*/  ISETP.NE.AND P2, PT, R76, 0x1, PT ;  /* 0x000000014c00780c */ /* 0x000fe20003f45270 */
[----:B------:R-:W-:Y:S02]  /*dc20*/  IMAD.MOV.U32 R20, RZ, RZ, R0 ;  /* 0x000000ffff147224 */ /* 0x000fe400078e0000 */
[----:B------:R-:W-:Y:S01]  /*dc30*/  FFMA.FTZ R77, R77, R14, 1.1641532182693481445e-10 ;  /* 0x2f0000004d4d7423 */ /* 0x000fe2000001000e */
[----:B------:R-:W-:-:S04]  /*dc40*/  FMUL.FTZ R72, R72, UR17 ;  /* 0x0000001148487c20 */ /* 0x000fc80008410000 */
        /* <DEDUP_REMOVED lines=14> */
.L_x_4650:
        /* <DEDUP_REMOVED lines=12> */
.L_x_4651:
        /* <DEDUP_REMOVED lines=43> */
.L_x_4649:
        /* <DEDUP_REMOVED lines=8> */
[----:B------:R-:W-:-:S04]  /*e120*/  FSETP.GTU.FTZ.AND P2, PT, R77, UR4, PT ;  /* 0x000000044d007c0b */ /* 0x000fc8000bf5c000 */
        /* <DEDUP_REMOVED lines=12> */
.L_x_4653:
        /* <DEDUP_REMOVED lines=12> */
.L_x_4654:
        /* <DEDUP_REMOVED lines=43> */
.L_x_4652:
        /* <DEDUP_REMOVED lines=20> */
.L_x_4656:
        /* <DEDUP_REMOVED lines=12> */
.L_x_4657:
        /* <DEDUP_REMOVED lines=43> */
.L_x_4655:
        /* <DEDUP_REMOVED lines=21> */
.L_x_4659:
        /* <DEDUP_REMOVED lines=12> */
.L_x_4660:
        /* <DEDUP_REMOVED lines=43> */
.L_x_4658:
        /* <DEDUP_REMOVED lines=20> */
.L_x_4662:
        /* <DEDUP_REMOVED lines=12> */
.L_x_4663:
        /* <DEDUP_REMOVED lines=43> */
.L_x_4661:
        /* <DEDUP_REMOVED lines=21> */
.L_x_4665:
        /* <DEDUP_REMOVED lines=14> */
.L_x_4666:
        /* <DEDUP_REMOVED lines=43> */
.L_x_4664:
        /* <DEDUP_REMOVED lines=12> */
.L_x_4642:
        /* <DEDUP_REMOVED lines=9> */
[----:B------:R-:W-:Y:S01]  /*f9b0*/  SEL R108, RZ, 0x1, !P3 ;  /* 0x00000001ff6c7807 */ /* 0x000fe20005800000 */
[----:B------:R-:W-:Y:S01]  /*f9c0*/  STG.E.128 desc[UR8][R86.64], R72 ;  /* 0x0000004856007986 */ /* 0x000fe2000c101d08 */
[----:B------:R-:W-:Y:S01]  /*f9d0*/  BSSY.RECONVERGENT B0, `(.L_x_4667) ;  /* 0x000006d000007945 */ /* 0x000fe20003800200 */
        /* <DEDUP_REMOVED lines=43> */
[C---:B------:R-:W-:Y:S01]  /*fc90*/  FADD.FTZ R79, -R78.reuse, R19 ;  /* 0x000000134e4f7221 */ /* 0x040fe20000010100 */
[----:B------:R-:W-:Y:S02]  /*fca0*/  LOP3.LUT R119, R119, R20, R88, 0xfe, !PT ;  /* 0x0000001477777212 */ /* 0x000fe400078efe58 */
        /* <DEDUP_REMOVED lines=42> */
[----:B------:R-:W-:Y:S01]  /*ff50*/  LOP3.LUT R14, R14, R82, R117, 0xfe, !PT ;  /* 0x000000520e0e7212 */ /* 0x000fe200078efe75 */
[----:B0-----:R-:W-:Y:S01]  /*ff60*/  FADD.FTZ R18, R79, R18 ;  /* 0x000000124f127221 */ /* 0x001fe20000010000 */
[----:B------:R-:W-:-:S04]  /*ff70*/  SEL R79, RZ, 0x1, !P6 ;  /* 0x00000001ff4f7807 */ /* 0x000fc80007000000 */
[----:B------:R-:W0:Y:S02]  /*ff80*/  SHFL.BFLY PT, R109, R18, 0x4, 0x1f ;  /* 0x0c801f00126d7f89 */ /* 0x000e2400000e0000 */
[----:B0-----:R-:W-:-:S05]  /*ff90*/  FADD.FTZ R109, R18, R109 ;  /* 0x0000006d126d7221 */ /* 0x001fca0000010000 */
[----:B------:R-:W0:Y:S02]  /*ffa0*/  SHFL.BFLY PT, R76, R109, 0x8, 0x1f ;  /* 0x0d001f006d4c7f89 */ /* 0x000e2400000e0000 */
[----:B0-----:R-:W-:Y:S01]  /*ffb0*/  FADD.FTZ R76, R109, R76 ;  /* 0x0000004c6d4c7221 */ /* 0x001fe20000010000 */
[----:B------:R-:W-:Y:S02]  /*ffc0*/  LOP3.LUT R109, R119, R108, RZ, 0xfc, !PT ;  /* 0x0000006c776d7212 */ /* 0x000fe400078efcff */
[----:B------:R-:W-:Y:S02]  /*ffd0*/  LOP3.LUT R108, R14, R79, RZ, 0xfc, !PT ;  /* 0x0000004f0e6c7212 */ /* 0x000fe400078efcff */
[----:B------:R-:W0:Y:S01]  /*ffe0*/  SHFL.BFLY PT, R79, R76, 0x10, 0x1f ;  /* 0x0e001f004c4f7f89 */ /* 0x000e2200000e0000 */
[----:B------:R-:W-:-:S03]  /*fff0*/  LOP3.LUT P0, R14, R3, 0x1f, RZ, 0xc0, !PT ;  /* 0x0000001f030e7812 */ /* 0x000fc6000780c0ff */
[----:B------:R1:W-:Y:S01]  /*10000*/  STG.E.64 desc[UR8][R84.64], R108 ;  /* 0x0000006c54007986 */ /* 0x0003e2000c101b08 */
[----:B0-----:R-:W-:-:S09]  /*10010*/  FADD.FTZ R79, R76, R79 ;  /* 0x0000004f4c4f7221 */ /* 0x001fd20000010000 */
[----:B-1----:R-:W-:Y:S05]  /*10020*/  @P0 BRA `(.L_x_4668) ;  /* 0x00000000001c0947 */ /* 0x002fea0003800000 */
[----:B------:R-:W0:Y:S01]  /*10030*/  S2UR UR5, SR_CgaCtaId ;  /* 0x00000000000579c3 */ /* 0x000e220000008800 */
[----:B------:R-:W-:Y:S01]  /*10040*/  UMOV UR4, 0x400 ;  /* 0x0000040000047882 */ /* 0x000fe20000000000 */
[----:B------:R-:W-:-:S04]  /*10050*/  SHF.R.U32.HI R18, RZ, 0x2, R3 ;  /* 0x00000002ff127819 */ /* 0x000fc80000011603 */
[----:B------:R-:W-:Y:S01]  /*10060*/  LOP3.LUT R18, R18, 0x18, RZ, 0xc0, !PT ;  /* 0x0000001812127812 */ /* 0x000fe200078ec0ff */
[----:B0-----:R-:W-:-:S04]  /*10070*/  ULEA UR4, UR5, UR4, 0x18 ;  /* 0x0000000405047291 */ /* 0x001fc8000f8ec0ff */
[----:B------:R-:W-:-:S09]  /*10080*/  @UP2 UIADD3 UR4, UPT, UPT, UR4, 0x20, URZ ;  /* 0x0000002004042890 */ /* 0x000fd2000fffe0ff */
[----:B------:R0:W-:Y:S03]  /*10090*/  STS.64 [R18+UR4], R78 ;  /* 0x0000004e12007988 */ /* 0x0001e60008000a04 */
.L_x_4668:
[----:B------:R-:W-:Y:S05]  /*100a0*/  BSYNC.RECONVERGENT B0 ;  /* 0x0000000000007941 */ /* 0x000fea0003800200 */
.L_x_4667:
[----:B------:R-:W-:Y:S01]  /*100b0*/  BAR.SYNC.DEFER_BLOCKING 0x0 ;  /* 0x0000000000007b1d */ /* 0x000fe20000010000 */
[----:B------:R-:W-:Y:S02]  /*100c0*/  ISETP.GT.U32.AND P0, PT, R14, 0x3, PT ;  /* 0x000000030e00780c */ /* 0x000fe40003f04070 */
[----:B------:R-:W-:Y:S02]  /*100d0*/  CS2R R72, SRZ ;  /* 0x0000000000487805 */ /* 0x000fe4000001ff00 */
[----:B------:R-:W-:Y:S01]  /*100e0*/  MOV R14, RZ ;  /* 0x000000ff000e7202 */ /* 0x000fe20000000f00 */
[----:B------:R-:W-:Y:S08]  /*100f0*/  BSSY.RECONVERGENT B0, `(.L_x_4669) ;  /* 0x000000a000007945 */ /* 0x000ff00003800200 */
[----:B------:R-:W-:Y:S05]  /*10100*/  @P0 BRA `(.L_x_4670) ;  /* 0x0000000000200947 */ /* 0x000fea0003800000 */
[----:B------:R-:W1:Y:S01]  /*10110*/  S2UR UR5, SR_CgaCtaId ;  /* 0x00000000000579c3 */ /* 0x000e620000008800 */
[----:B------:R-:W-:Y:S01]  /*10120*/  UMOV UR4, 0x400 ;  /* 0x0000040000047882 */ /* 0x000fe20000000000 */
[----:B------:R-:W-:-:S05]  /*10130*/  IMAD.SHL.U32 R14, R3, 0x8, RZ ;  /* 0x00000008030e7824 */ /* 0x000fca00078e00ff */
[----:B------:R-:W-:Y:S01]  /*10140*/  LOP3.LUT R72, R14, 0xf8, RZ, 0xc0, !PT ;  /* 0x000000f80e487812 */ /* 0x000fe200078ec0ff */
[----:B------:R-:W-:Y:S01]  /*10150*/  HFMA2 R14, -RZ, RZ, 0, 4.57763671875e-05 ;  /* 0x00000300ff0e7431 */ /* 0x000fe200000001ff */
[----:B-1----:R-:W-:-:S04]  /*10160*/  ULEA UR4, UR5, UR4, 0x18 ;  /* 0x0000000405047291 */ /* 0x002fc8000f8ec0ff */
[----:B------:R-:W-:-:S09]  /*10170*/  @UP2 UIADD3 UR4, UPT, UPT, UR4, 0x20, URZ ;  /* 0x0000002004042890 */ /* 0x000fd2000fffe0ff */
[----:B------:R-:W1:Y:S03]  /*10180*/  LDS.64 R72, [R72+UR4] ;  /* 0x0000000448487984 */ /* 0x000e660008000a00 */
.L_x_4670:
[----:B------:R-:W-:Y:S05]  /*10190*/  BSYNC.RECONVERGENT B0 ;  /* 0x0000000000007941 */ /* 0x000fea0003800200 */
.L_x_4669:
[----:B------:R-:W2:Y:S01]  /*101a0*/  SHFL.DOWN PT, R75, R14, 0x2, 0x1f ;  /* 0x08401f000e4b7f89 */ /* 0x000ea200000e0000 */
[----:B------:R-:W-:Y:S01]  /*101b0*/  ISETP.NE.AND P1, PT, RZ, UR38, PT ;  /* 0x00000026ff007c0c */ /* 0x000fe2000bf25270 */
[----:B------:R-:W-:Y:S01]  /*101c0*/  UPLOP3.LUT UP2, UPT, UPT, UPT, UP2, 0x40, 0x4 ;  /* 0x000000000004789c */ /* 0x000fe20003f4e820 */
[----:B------:R-:W-:Y:S01]  /*101d0*/  ISETP.NE.AND P0, PT, R3, RZ, PT ;  /* 0x000000ff0300720c */ /* 0x000fe20003f05270 */
[----:B01----:R-:W0:Y:S04]  /*101e0*/  SHFL.DOWN PT, R79, R72, 0x2, 0x1f ;  /* 0x08401f00484f7f89 */ /* 0x003e2800000e0000 */
[----:B------:R-:W1:Y:S01]  /*101f0*/  SHFL.DOWN PT, R18, R73, 0x2, 0x1f ;  /* 0x08401f0049127f89 */ /* 0x000e6200000e0000 */
[----:B--2---:R-:W-:Y:S01]  /*10200*/  IMAD.IADD R20, R75, 0x1, R14 ;  /* 0x000000014b147824 */ /* 0x004fe200078e020e */
[----:B------:R-:W-:-:S02]  /*10210*/  I2FP.F32.S32 R78, R75 ;  /* 0x0000004b004e7245 */ /* 0x000fc40000201400 */
[----:B------:R-:W-:Y:S02]  /*10220*/  I2FP.F32.U32 R75, R14 ;  /* 0x0000000e004b7245 */ /* 0x000fe40000201000 */
[----:B------:R-:W-:Y:S01]  /*10230*/  I2FP.F32.S32 R74, R20 ;  /* 0x00000014004a7245 */ /* 0x000fe20000201400 */
[----:B------:R-:W2:Y:S01]  /*10240*/  SHFL.DOWN PT, R87, R20, 0x1, 0x1f ;  /* 0x08201f0014577f89 */ /* 0x000ea200000e0000 */
[C---:B0-----:R-:W-:Y:S01]  /*10250*/  FMUL.FTZ R82, R79.reuse, R78 ;  /* 0x0000004e4f527220 */ /* 0x041fe20000410000 */
[----:B------:R-:W-:Y:S01]  /*10260*/  FADD.FTZ R79, -R79, R72 ;  /* 0x000000484f4f7221 */ /* 0x000fe20000010100 */
[----:B------:R-:W0:Y:S01]  /*10270*/  MUFU.RCP R76, R74 ;  /* 0x0000004a004c7308 */ /* 0x000e220000001000 */
[----:B-1----:R-:W-:Y:S01]  /*10280*/  FADD.FTZ R73, R18, R73 ;  /* 0x0000004912497221 */ /* 0x002fe20000010000 */
[----:B------:R-:W-:Y:S01]  /*10290*/  FFMA.FTZ R85, R75, R72, R82 ;  /* 0x000000484b557223 */ /* 0x000fe20000010052 */
[----:B------:R-:W-:-:S04]  /*102a0*/  FMUL.FTZ R79, R79, R79 ;  /* 0x0000004f4f4f7220 */ /* 0x000fc80000410000 */
[----:B------:R-:W-:-:S04]  /*102b0*/  FMUL.FTZ R79, R79, R75 ;  /* 0x0000004b4f4f7220 */ /* 0x000fc80000410000 */
[----:B------:R-:W-:Y:S01]  /*102c0*/  FMUL.FTZ R79, R79, R78 ;  /* 0x0000004e4f4f7220 */ /* 0x000fe20000410000 */
[----:B0-----:R-:W-:-:S03]  /*102d0*/  FMUL.FTZ R85, R76, R85 ;  /* 0x000000554c557220 */ /* 0x001fc60000410000 */
[----:B------:R-:W-:Y:S01]  /*102e0*/  FFMA.FTZ R73, R76, R79, R73 ;  /* 0x0000004f4c497223 */ /* 0x000fe20000010049 */
[-C--:B--2---:R-:W-:Y:S01]  /*102f0*/  IADD3 R20, PT, PT, R20, R87.reuse, RZ ;  /* 0x0000005714147210 */ /* 0x084fe20007ffe0ff */
        /* <DEDUP_REMOVED lines=8> */
[C---:B------:R-:W-:Y:S01]  /*10380*/  FFMA.FTZ R79, R74.reuse, R85, R79 ;  /* 0x000000554a4f7223 */ /* 0x040fe2000001004f */
[----:B------:R-:W-:Y:S02]  /*10390*/  IMAD.U32 R85, RZ, RZ, UR16 ;  /* 0x00000010ff557e24 */ /* 0x000fe4000f8e00ff */
[----:B------:R-:W-:Y:S01]  /*103a0*/  FMUL.FTZ R74, R74, R75 ;  /* 0x0000004b4a4a7220 */ /* 0x000fe20000410000 */
[----:B--2---:R-:W-:Y:S01]  /*103b0*/  FMUL.FTZ R14, R20, R79 ;  /* 0x0000004f140e7220 */ /* 0x004fe20000410000 */
[----:B-1----:R-:W-:Y:S01]  /*103c0*/  FADD.FTZ R75, R73, R18 ;  /* 0x00000012494b7221 */ /* 0x002fe20000010000 */
[----:B------:R-:W0:Y:S01]  /*103d0*/  @!P0 LDC.64 R78, c[0x0][0x3c0] ;  /* 0x0000f000ff4e8b82 */ /* 0x000e220000000a00 */
[----:B------:R-:W-:Y:S01]  /*103e0*/  FMUL.FTZ R74, R74, R87 ;  /* 0x000000574a4a7220 */ /* 0x000fe20000410000 */
[----:B------:R-:W-:Y:S01]  /*103f0*/  MOV R87, UR16 ;  /* 0x0000001000577c02 */ /* 0x000fe20008000f00 */
[----:B------:R-:W-:Y:S01]  /*10400*/  UIADD3 UR16, UPT, UPT, UR16, UR14, URZ ;  /* 0x0000000e10107290 */ /* 0x000fe2000fffe0ff */
[----:B------:R-:W1:Y:S01]  /*10410*/  SHFL.IDX PT, R14, R14, RZ, 0x1f ;  /* 0x00001fff0e0e7589 */ /* 0x000e6200000e0000 */
[----:B------:R-:W-:-:S02]  /*10420*/  FFMA.FTZ R74, R20, R74, R75 ;  /* 0x0000004a144a7223 */ /* 0x000fc4000001004b */
[----:B------:R-:W-:Y:S01]  /*10430*/  UISETP.GE.AND UP1, UPT, UR16, UR15, UPT ;  /* 0x0000000f1000728c */ /* 0x000fe2000bf26270 */
[----:B------:R-:W2:Y:S02]  /*10440*/  LDC R20, c[0x0][0x448] ;  /* 0x00011200ff147b82 */ /* 0x000ea40000000800 */
[----:B------:R-:W2:Y:S01]  /*10450*/  SHFL.IDX PT, R75, R74, RZ, 0x1f ;  /* 0x00001fff4a4b7589 */ /* 0x000ea200000e0000 */
[----:B0-----:R-:W-:-:S04]  /*10460*/  @!P0 IMAD.WIDE R78, R85, 0x4, R78 ;  /* 0x00000004554e8825 */ /* 0x001fc800078e024e */
[C---:B-1----:R-:W-:Y:S01]  /*10470*/  FMUL.FTZ R18, R14.reuse, R14 ;  /* 0x0000000e0e127220 */ /* 0x042fe20000410000 */
[----:B------:R-:W-:Y:S01]  /*10480*/  FSEL R120, R14, RZ, !P1 ;  /* 0x000000ff0e787208 */ /* 0x000fe20004800000 */
[----:B------:R0:W-:Y:S03]  /*10490*/  @!P0 STG.E desc[UR8][R78.64], R14 ;  /* 0x0000000e4e008986 */ /* 0x0001e6000c101908 */
[----:B------:R-:W-:Y:S01]  /*104a0*/  FSEL R73, R18, RZ, P1 ;  /* 0x000000ff12497208 */ /* 0x000fe20000800000 */
[----:B--2---:R-:W-:Y:S01]  /*104b0*/  FFMA.FTZ R18, R75, UR19, R20 ;  /* 0x000000134b127c23 */ /* 0x004fe20008010014 */
[C---:B------:R-:W-:Y:S01]  /*104c0*/  FADD.FTZ R90, -R120.reuse, R13 ;  /* 0x0000000d785a7221 */ /* 0x040fe20000010100 */
[----:B------:R-:W1:Y:S01]  /*104d0*/  @!P0 LDC.64 R74, c[0x0][0x3c8] ;  /* 0x0000f200ff4a8b82 */ /* 0x000e620000000a00 */
[----:B------:R-:W-:Y:S01]  /*104e0*/  FADD.FTZ R76, -R120, R17 ;  /* 0x00000011784c7221 */ /* 0x000fe20000010100 */
[----:B------:R-:W-:Y:S01]  /*104f0*/  FADD.FTZ R18, R18, R73 ;  /* 0x0000004912127221 */ /* 0x000fe20000010000 */
[C---:B------:R-:W-:Y:S01]  /*10500*/  FADD.FTZ R82, -R120.reuse, R19 ;  /* 0x0000001378527221 */ /* 0x040fe20000010100 */
[C---:B------:R-:W-:Y:S01]  /*10510*/  FADD.FTZ R20, -R120.reuse, R9 ;  /* 0x0000000978147221 */ /* 0x040fe20000010100 */
[C---:B------:R-:W-:Y:S01]  /*10520*/  FADD.FTZ R86, -R120.reuse, R11 ;  /* 0x0000000b78567221 */ /* 0x040fe20000010100 */
[----:B------:R-:W2:Y:S01]  /*10530*/  MUFU.RSQ R13, R18 ;  /* 0x00000012000d7308 */ /* 0x000ea20000001400 */
        /* <DEDUP_REMOVED lines=17> */
[C---:B--2---:R-:W-:Y:S01]  /*10650*/  FMUL.FTZ R9, R13.reuse, R76 ;  /* 0x0000004c0d097220 */ /* 0x044fe20000410000 */
[----:B------:R-:W-:Y:S01]  /*10660*/  FMUL.FTZ R82, R13, R82 ;  /* 0x000000520d527220 */ /* 0x000fe20000410000 */
[C---:B------:R-:W-:Y:S01]  /*10670*/  FADD.FTZ R112, -R120.reuse, R111 ;  /* 0x0000006f78707221 */ /* 0x040fe20000010100 */
[C---:B------:R-:W-:Y:S01]  /*10680*/  FADD.FTZ R116, -R120.reuse, R115 ;  /* 0x0000007378747221 */ /* 0x040fe20000010100 */
[----:B------:R-:W-:Y:S01]  /*10690*/  FADD.FTZ R120, -R120, R22 ;  /* 0x0000001678787221 */ /* 0x000fe20000010100 */
[----:B------:R-:W-:Y:S01]  /*106a0*/  FFMA.FTZ R9, R9, R64, R40 ;  /* 0x0000004009097223 */ /* 0x000fe20000010028 */
[----:B------:R-:W-:Y:S01]  /*106b0*/  FFMA.FTZ R22, R82, R65, R41 ;  /* 0x0000004152167223 */ /* 0x000fe20000010029 */
[----:B------:R-:W-:Y:S01]  /*106c0*/  FMUL.FTZ R86, R13, R86 ;  /* 0x000000560d567220 */ /* 0x000fe20000410000 */
[----:B---3--:R-:W-:-:S04]  /*106d0*/  IMAD.WIDE.U32 R82, R10, 0x10, R72 ;  /* 0x000000100a527825 */ /* 0x008fc800078e0048 */
[C---:B------:R-:W-:Y:S01]  /*106e0*/  FMUL.FTZ R17, R13.reuse, R90 ;  /* 0x0000005a0d117220 */ /* 0x040fe20000410000 */
[C---:B------:R-:W-:Y:S01]  /*106f0*/  FMUL.FTZ R23, R13.reuse, R110 ;  /* 0x0000006e0d177220 */ /* 0x040fe20000410000 */
[----:B------:R-:W-:Y:S01]  /*10700*/  F2FP.BF16.F32.PACK_AB R10, R22, R9 ;  /* 0x00000009160a723e */ /* 0x000fe200000010ff */
[C---:B------:R-:W-:Y:S01]  /*10710*/  FMUL.FTZ R9, R13.reuse, R20 ;  /* 0x000000140d097220 */ /* 0x040fe20000410000 */
[----:B------:R-:W-:Y:S01]  /*10720*/  FMUL.FTZ R114, R13, R114 ;  /* 0x000000720d727220 */ /* 0x000fe20000410000 */
[----:B------:R-:W-:-:S04]  /*10730*/  IMAD.WIDE.U32 R76, R8, 0x10, R72 ;  /* 0x00000010084c7825 */ /* 0x000fc800078e0048 */
[----:B------:R-:W-:Y:S01]  /*10740*/  FMUL.FTZ R11, R13, R84 ;  /* 0x000000540d0b7220 */ /* 0x000fe20000410000 */
[----:B------:R-:W-:Y:S01]  /*10750*/  FFMA.FTZ R8, R9, R68, R44 ;  /* 0x0000004409087223 */ /* 0x000fe2000001002c */
[----:B------:R-:W-:Y:S01]  /*10760*/  FFMA.FTZ R15, R86, R69, R45 ;  /* 0x00000045560f7223 */ /* 0x000fe2000001002d */
[----:B------:R-:W-:Y:S01]  /*10770*/  FFMA.FTZ R9, R17, R70, R46 ;  /* 0x0000004611097223 */ /* 0x000fe2000001002e */
[----:B------:R-:W-:-:S04]  /*10780*/  IMAD.WIDE.U32 R84, R101, 0x10, R72 ;  /* 0x0000001065547825 */ /* 0x000fc800078e0048 */
[----:B------:R-:W-:Y:S01]  /*10790*/  FFMA.FTZ R22, R23, R56, R32 ;  /* 0x0000003817167223 */ /* 0x000fe20000010020 */
[----:B------:R-:W-:Y:S01]  /*107a0*/  FFMA.FTZ R17, R114, R57, R33 ;  /* 0x0000003972117223 */ /* 0x000fe20000010021 */
[----:B------:R-:W-:Y:S01]  /*107b0*/  FMUL.FTZ R73, R13, R118 ;  /* 0x000000760d497220 */ /* 0x000fe20000410000 */
[----:B-1----:R-:W-:-:S04]  /*107c0*/  @!P0 IMAD.WIDE R18, R87, 0x4, R74 ;  /* 0x0000000457128825 */ /* 0x002fc800078e024a */
[C---:B------:R-:W-:Y:S01]  /*107d0*/  FMUL.FTZ R124, R13.reuse, R124 ;  /* 0x0000007c0d7c7220 */ /* 0x040fe20000410000 */
        /* <DEDUP_REMOVED lines=45> */
[----:B------:R0:W-:Y:S01]  /*10ab0*/  STG.E.128 desc[UR8][R84.64], R72 ;  /* 0x0000004854007986 */ /* 0x0001e2000c101d08 */
[----:B------:R-:W-:Y:S05]  /*10ac0*/  BRA.U !UP1, `(.L_x_4671) ;  /* 0xfffffefd09c07547 */ /* 0x000fea000b83ffff */
[----:B------:R-:W-:Y:S05]  /*10ad0*/  EXIT ;  /* 0x000000000000794d */ /* 0x000fea0003800000 */
.L_x_4672:
        /* <DEDUP_REMOVED lines=10> */
.L_x_20772:


//--------------------- .text._ZN10layer_norm13ln_fwd_kernelINS_13Kernel_traitsIf13__nv_bfloat16S2_S2_fjLj3072ELj1ELj1ELj4ELj16ENS_18Kernel_traits_baseILj3072EfS2_S2_S2_fjLj128EEEEELb1ELb0ELb1ELb0EEEvNS_9FwdParamsE --------------------------
	.section	.text._ZN10layer_norm13ln_fwd_kernelINS_13Kernel_traitsIf13__nv_bfloat16S2_S2_fjLj3072ELj1ELj1ELj4ELj16ENS_18Kernel_traits_baseILj3072EfS2_S2_S2_fjLj128EEEEELb1ELb0ELb1ELb0EEEvNS_9FwdParamsE,"ax",@progbits
	.align	128
        .global         _ZN10layer_norm13ln_fwd_kernelINS_13Kernel_traitsIf13__nv_bfloat16S2_S2_fjLj3072ELj1ELj1ELj4ELj16ENS_18Kernel_traits_baseILj3072EfS2_S2_S2_fjLj128EEEEELb1ELb0ELb1ELb0EEEvNS_9FwdParamsE
        .type           _ZN10layer_norm13ln_fwd_kernelINS_13Kernel_traitsIf13__nv_bfloat16S2_S2_fjLj3072ELj1ELj1ELj4ELj16ENS_18Kernel_traits_baseILj3072EfS2_S2_S2_fjLj128EEEEELb1ELb0ELb1ELb0EEEvNS_9FwdParamsE,@function
        .size           _ZN10layer_norm13ln_fwd_kernelINS_13Kernel_traitsIf13__nv_bfloat16S2_S2_fjLj3072ELj1ELj1ELj4ELj16ENS_18Kernel_traits_baseILj3072EfS2_S2_S2_fjLj128EEEEELb1ELb0ELb1ELb0EEEvNS_9FwdParamsE,(.L_x_20773 - _ZN10layer_norm13ln_fwd_kernelINS_13Kernel_traitsIf13__nv_bfloat16S2_S2_fjLj3072ELj1ELj1ELj4ELj16ENS_18Kernel_traits_baseILj3072EfS2_S2_S2_fjLj128EEEEELb1ELb0ELb1ELb0EEEvNS_9FwdParamsE)
        .other          _ZN10layer_norm13ln_fwd_kernelINS_13Kernel_traitsIf13__nv_bfloat16S2_S2_fjLj3072ELj1ELj1ELj4ELj16ENS_18Kernel_traits_baseILj3072EfS2_S2_S2_fjLj128EEEEELb1ELb0ELb1ELb0EEEvNS_9FwdParamsE,@"STO_CUDA_ENTRY STV_DEFAULT"
_ZN10layer_norm13ln_fwd_kernelINS_13Kernel_traitsIf13__nv_bfloat16S2_S2_fjLj3072ELj1ELj1ELj4ELj16ENS_18Kernel_traits_baseILj3072EfS2_S2_S2_fjLj128EEEEELb1ELb0ELb1ELb0EEEvNS_9FwdParamsE:
.text._ZN10layer_norm13ln_fwd_kernelINS_13Kernel_traitsIf13__nv_bfloat16S2_S2_fjLj3072ELj1ELj1ELj4ELj16ENS_18Kernel_traits_baseILj3072EfS2_S2_S2_fjLj128EEEEELb1ELb0ELb1ELb0EEEvNS_9FwdParamsE:
        /* <DEDUP_REMOVED lines=87> */
.L_x_4674:
        /* <DEDUP_REMOVED lines=29> */
.L_x_4675:
[----:B------:R-:W-:Y:S05]  /*0740*/  BSYNC.RECONVERGENT B0 ;  /* 0x0000000000007941 */ /* 0x000fea0003800200 */
.L_x_4673:
[----:B------:R-:W1:Y:S02]  /*0750*/  LDCU UR4, c[0x0][0x384] ;  /* 0x00007080ff0477ac */ /* 0x000e640008000800 */
[----:B-1----:R-:W-:-:S06]  /*0760*/  UISETP.GE.AND UP0, UPT, UR22, UR4, UPT ;  /* 0x000000041600728c */ /* 0x002fcc000bf06270 */
[----:B------:R-:W-:-:S13]  /*0770*/  PLOP3.LUT P0, PT, PT, PT, UP0, 0x80, 0x8 ;  /* 0x000000000008781c */ /* 0x000fda0003f0f008 */
[----:B------:R-:W-:Y:S05]  /*0780*/  @P0 EXIT ;  /* 0x000000000000094d */ /* 0x000fea0003800000 */
[----:B------:R-:W-:-:S04]  /*0790*/  IMAD.HI.U32 R5, R81, -0x326172a9, RZ ;  /* 0xcd9e8d5751057827 */ /* 0x000fc800078e00ff */
[----:B------:R-:W-:Y:S01]  /*07a0*/  HFMA2 R16, -RZ, RZ, 0, 0 ;  /* 0x00000000ff107431 */ /* 0x000fe200000001ff */
[----:B------:R-:W-:Y:S01]  /*07b0*/  LOP3.LUT R17, R0, 0x3, RZ, 0xc0, !PT ;  /* 0x0000000300117812 */ /* 0x000fe200078ec0ff */
[----:B------:R-:W1:Y:S01]  /*07c0*/  LDCU UR35, c[0x0][0x404] ;  /* 0x00008080ff2377ac */ /* 0x000e620008000800 */
        /* <DEDUP_REMOVED lines=51> */
[----:B------:R-:W-:Y:S01]  /*0b00*/  LOP3.LUT R10, R4, 0x7f, RZ, 0xc0, !PT ;  /* 0x0000007f040a7812 */ /* 0x000fe200078ec0ff */
[----:B------:R-:W-:Y:S01]  /*0b10*/  IMAD R11, R6, -0x2daee0ad, RZ ;  /* 0xd2511f53060b7824 */ /* 0x000fe200078e02ff */
[----:B------:R-:W-:Y:S01]  /*0b20*/  SHF.L.U32 R4, R4, 0x1, RZ ;  /* 0x0000000104047819 */ /* 0x000fe200000006ff */
[----:B------:R-:W-:Y:S01]  /*0b30*/  IMAD R6, R9, -0x326172a9, RZ ;  /* 0xcd9e8d5709067824 */ /* 0x000fe200078e02ff */
[----:B------:R-:W-:Y:S01]  /*0b40*/  VIADDMNMX R12, R10, -R2, RZ, !PT ;  /* 0x800000020a0c7246 */ /* 0x000fe200078001ff */
[----:B------:R-:W-:Y:S01]  /*0b50*/  IMAD R3, R3, -0x20, R10 ;  /* 0xffffffe003037824 */ /* 0x000fe200078e020a */
[----:B------:R-:W-:-:S02]  /*0b60*/  LOP3.LUT R77, R4, 0xffffff00, RZ, 0xc0, !PT ;  /* 0xffffff00044d7812 */ /* 0x000fc400078ec0ff */
[----:B------:R-:W-:Y:S02]  /*0b70*/  VIMNMX R12, PT, PT, R12, 0x20, PT ;  /* 0x000000200c0c7848 */ /* 0x000fe40003fe0100 */
[----:B------:R-:W-:Y:S01]  /*0b80*/  LOP3.LUT R7, R8, UR30, R7, 0x96, !PT ;  /* 0x0000001e08077c12 */ /* 0x000fe2000f8e9607 */
[----:B------:R-:W-:Y:S01]  /*0b90*/  IMAD R8, R5, -0x326172a9, RZ ;  /* 0xcd9e8d5705087824 */ /* 0x000fe200078e02ff */
[----:B------:R-:W-:Y:S01]  /*0ba0*/  VIMNMX R3, PT, PT, RZ, R3, !PT ;  /* 0x00000003ff037248 */ /* 0x000fe20007fe0100 */
[----:B------:R-:W-:Y:S02]  /*0bb0*/  IMAD R12, R12, 0x8, R77 ;  /* 0x000000080c0c7824 */ /* 0x000fe400078e024d */
[----:B------:R-:W-:Y:S01]  /*0bc0*/  IMAD.HI.U32 R5, R9, -0x326172a9, RZ ;  /* 0xcd9e8d5709057827 */ /* 0x000fe200078e00ff */
[----:B------:R-:W-:Y:S02]  /*0bd0*/  VIMNMX R4, PT, PT, R3, 0x20, PT ;  /* 0x0000002003047848 */ /* 0x000fe40003fe0100 */
[----:B------:R-:W-:Y:S01]  /*0be0*/  I2FP.F32.U32 R12, R12 ;  /* 0x0000000c000c7245 */ /* 0x000fe20000201000 */
[----:B------:R-:W-:Y:S01]  /*0bf0*/  IMAD.HI.U32 R2, R7, -0x2daee0ad, RZ ;  /* 0xd2511f5307027827 */ /* 0x000fe200078e00ff */
[----:B------:R-:W-:-:S02]  /*0c00*/  LOP3.LUT R5, R8, UR32, R5, 0x96, !PT ;  /* 0x0000002008057c12 */ /* 0x000fc4000f8e9605 */
[----:B------:R0:W0:Y:S01]  /*0c10*/  MUFU.RCP R18, R12 ;  /* 0x0000000c00127308 */ /* 0x0000220000001000 */
[----:B------:R-:W-:Y:S01]  /*0c20*/  IMAD R7, R7, -0x2daee0ad, RZ ;  /* 0xd2511f5307077824 */ /* 0x000fe200078e02ff */
[----:B------:R-:W-:Y:S01]  /*0c30*/  LOP3.LUT R2, R11, UR8, R2, 0x96, !PT ;  /* 0x000000080b027c12 */ /* 0x000fe2000f8e9602 */
[----:B------:R-:W-:Y:S01]  /*0c40*/  IMAD.HI.U32 R76, R5, -0x2daee0ad, RZ ;  /* 0xd2511f53054c7827 */ /* 0x000fe200078e00ff */
[----:B------:R-:W0:Y:S03]  /*0c50*/  LDCU.128 UR8, c[0x0][0x3f0] ;  /* 0x00007e00ff0877ac */ /* 0x000e260008000c00 */
[----:B------:R-:W-:Y:S01]  /*0c60*/  IMAD.HI.U32 R19, R2, -0x326172a9, RZ ;  /* 0xcd9e8d5702137827 */ /* 0x000fe200078e00ff */
[----:B------:R-:W-:-:S03]  /*0c70*/  LOP3.LUT R76, R7, UR34, R76, 0x96, !PT ;  /* 0x00000022074c7c12 */ /* 0x000fc6000f8e964c */
[----:B------:R-:W-:Y:S01]  /*0c80*/  IMAD R77, R4, 0x8, R77 ;  /* 0x00000008044d7824 */ /* 0x000fe200078e024d */
[----:B------:R-:W-:Y:S01]  /*0c90*/  LOP3.LUT R19, R6, UR33, R19, 0x96, !PT ;  /* 0x0000002106137c12 */ /* 0x000fe2000f8e9613 */
[----:B------:R-:W-:Y:S02]  /*0ca0*/  IMAD R82, R5, -0x2daee0ad, RZ ;  /* 0xd2511f5305527824 */ /* 0x000fe400078e02ff */
[----:B-1234-:R-:W-:-:S07]  /*0cb0*/  IMAD R14, R2, -0x326172a9, RZ ;  /* 0xcd9e8d57020e7824 */ /* 0x01efce00078e02ff */
.L_x_4991:
[----:B0-----:R-:W-:-:S06]  /*0cc0*/  UIMAD.WIDE UR4, UR22, 0x4, UR8 ;  /* 0x00000004160478a5 */ /* 0x001fcc000f8e0208 */
[----:B-123--:R-:W-:Y:S02]  /*0cd0*/  IMAD.U32 R74, RZ, RZ, UR4 ;  /* 0x00000004ff4a7e24 */ /* 0x00efe4000f8e00ff */
        /* <DEDUP_REMOVED lines=9> */
[----:B------:R-:W0:Y:S01]  /*0d70*/  S2R R84, SR_TID.X ;  /* 0x0000000000547919 */ /* 0x000e220000002100 */
        /* <DEDUP_REMOVED lines=12> */
[----:B------:R-:W-:-:S03]  /*0e40*/  MOV R75, UR7 ;  /* 0x00000007004b7c02 */ /* 0x000fc60008000f00 */
        /* <DEDUP_REMOVED lines=9> */
.L_x_4678:
        /* <DEDUP_REMOVED lines=25> */
.L_x_4683:
        /* <DEDUP_REMOVED lines=13> */
.L_x_4685:
[----:B------:R-:W-:Y:S05]  /*1140*/  BSYNC.RECONVERGENT B2 ;  /* 0x0000000000027941 */ /* 0x000fea0003800200 */
.L_x_4684:
[----:B------:R-:W-:Y:S01]  /*1150*/  IMAD.WIDE.U32 R90, R81, -0x326172a9, RZ ;  /* 0xcd9e8d57515a7825 */ /* 0x000fe200078e00ff */
[----:B------:R-:W-:Y:S01]  /*1160*/  LOP3.LUT R12, R16, UR15, R93, 0x96, !PT ;  /* 0x0000000f100c7c12 */ /* 0x000fe2000f8e965d */
[----:B------:R-:W-:Y:S02]  /*1170*/  UIADD3 UR5, UPT, UPT, UR14, -0x61c88647, URZ ;  /* 0x9e3779b90e057890 */ /* 0x000fe4000fffe0ff */
[----:B------:R-:W-:Y:S01]  /*1180*/  UIADD3 UR6, UPT, UPT, UR15, -0x4498517b, URZ ;  /* 0xbb67ae850f067890 */ /* 0x000fe2000fffe0ff */
[----:B------:R-:W-:Y:S01]  /*1190*/  LOP3.LUT R14, R78, UR14, R91, 0x96, !PT ;  /* 0x0000000e4e0e7c12 */ /* 0x000fe2000f8e965b */
[----:B------:R-:W-:-:S04]  /*11a0*/  IMAD.WIDE.U32 R12, R12, -0x326172a9, RZ ;  /* 0xcd9e8d570c0c7825 */ /* 0x000fc800078e00ff */
[----:B------:R-:W-:Y:S01]  /*11b0*/  IMAD.WIDE.U32 R14, R14, -0x2daee0ad, RZ ;  /* 0xd2511f530e0e7825 */ /* 0x000fe200078e00ff */
[----:B------:R-:W-:Y:S01]  /*11c0*/  LOP3.LUT R93, R90, UR5, R13, 0x96, !PT ;  /* 0x000000055a5d7c12 */ /* 0x000fe2000f8e960d */
[----:B------:R-:W-:-:S03]  /*11d0*/  UIADD3 UR5, UPT, UPT, UR14, 0x3c6ef372, URZ ;  /* 0x3c6ef3720e057890 */ /* 0x000fc6000fffe0ff */
[----:B------:R-:W-:Y:S01]  /*11e0*/  LOP3.LUT R90, R92, UR6, R15, 0x96, !PT ;  /* 0x000000065c5a7c12 */ /* 0x000fe2000f8e960f */
[----:B------:R-:W-:-:S04]  /*11f0*/  IMAD.WIDE.U32 R92, R93, -0x2daee0ad, RZ ;  /* 0xd2511f535d5c7825 */ /* 0x000fc800078e00ff */
[----:B------:R-:W-:Y:S01]  /*1200*/  IMAD.WIDE.U32 R90, R90, -0x326172a9, RZ ;  /* 0xcd9e8d575a5a7825 */ /* 0x000fe200078e00ff */
[----:B------:R-:W-:-:S04]  /*1210*/  LOP3.LUT R13, R14, UR23, R93, 0x96, !PT ;  /* 0x000000170e0d7c12 */ /* 0x000fc8000f8e965d */
[----:B------:R-:W-:Y:S01]  /*1220*/  LOP3.LUT R14, R12, UR5, R91, 0x96, !PT ;  /* 0x000000050c0e7c12 */ /* 0x000fe2000f8e965b */
[----:B------:R-:W-:Y:S01]  /*1230*/  IMAD.WIDE.U32 R12, R13, -0x326172a9, RZ ;  /* 0xcd9e8d570d0c7825 */ /* 0x000fe200078e00ff */
[----:B------:R-:W-:-:S03]  /*1240*/  UIADD3 UR5, UPT, UPT, UR14, 0x78dde6e4, URZ ;  /* 0x78dde6e40e057890 */ /* 0x000fc6000fffe0ff */
[----:B------:R-:W-:Y:S01]  /*1250*/  IMAD.WIDE.U32 R14, R14, -0x2daee0ad, RZ ;  /* 0xd2511f530e0e7825 */ /* 0x000fe200078e00ff */
[----:B------:R-:W-:-:S04]  /*1260*/  LOP3.LUT R93, R90, UR24, R13, 0x96, !PT ;  /* 0x000000185a5d7c12 */ /* 0x000fc8000f8e960d */
[----:B------:R-:W-:Y:S01]  /*1270*/  LOP3.LUT R90, R92, UR25, R15, 0x96, !PT ;  /* 0x000000195c5a7c12 */ /* 0x000fe2000f8e960f */
[----:B------:R-:W-:-:S04]  /*1280*/  IMAD.WIDE.U32 R92, R93, -0x2daee0ad, RZ ;  /* 0xd2511f535d5c7825 */ /* 0x000fc800078e00ff */
[----:B------:R-:W-:Y:S01]  /*1290*/  IMAD.WIDE.U32 R90, R90, -0x326172a9, RZ ;  /* 0xcd9e8d575a5a7825 */ /* 0x000fe200078e00ff */
[----:B------:R-:W-:-:S04]  /*12a0*/  LOP3.LUT R13, R14, UR26, R93, 0x96, !PT ;  /* 0x0000001a0e0d7c12 */ /* 0x000fc8000f8e965d */
[----:B------:R-:W-:Y:S01]  /*12b0*/  LOP3.LUT R14, R12, UR5, R91, 0x96, !PT ;  /* 0x000000050c0e7c12 */ /* 0x000fe2000f8e965b */
[----:B------:R-:W-:Y:S01]  /*12c0*/  UIADD3 UR5, UPT, UPT, UR14, 0x1715609d, URZ ;  /* 0x1715609d0e057890 */ /* 0x000fe2000fffe0ff */
[----:B------:R-:W-:-:S04]  /*12d0*/  IMAD.WIDE.U32 R12, R13, -0x326172a9, RZ ;  /* 0xcd9e8d570d0c7825 */ /* 0x000fc800078e00ff */
[----:B------:R-:W-:Y:S01]  /*12e0*/  IMAD.WIDE.U32 R14, R14, -0x2daee0ad, RZ ;  /* 0xd2511f530e0e7825 */ /* 0x000fe200078e00ff */
[----:B------:R-:W-:Y:S01]  /*12f0*/  LOP3.LUT R93, R90, UR5, R13, 0x96, !PT ;  /* 0x000000055a5d7c12 */ /* 0x000fe2000f8e960d */
[----:B------:R-:W-:-:S03]  /*1300*/  UIADD3 UR5, UPT, UPT, UR15, -0x24c28bd8, URZ ;  /* 0xdb3d74280f057890 */ /* 0x000fc6000fffe0ff */
        /* <DEDUP_REMOVED lines=18> */
[----:B------:R-:W-:Y:S01]  /*1430*/  MOV R96, R12 ;  /* 0x0000000c00607202 */ /* 0x000fe20000000f00 */
[----:B------:R-:W-:-:S07]  /*1440*/  IMAD.MOV.U32 R12, RZ, RZ, R82 ;  /* 0x000000ffff0c7224 */ /* 0x000fce00078e0052 */
.L_x_4682:
[----:B------:R-:W-:Y:S05]  /*1450*/  BSYNC.RECONVERGENT B1 ;  /* 0x0000000000017941 */ /* 0x000fea0003800200 */
.L_x_4681:
        /* <DEDUP_REMOVED lines=11> */
.L_x_4680:
        /* <DEDUP_REMOVED lines=22> */
.L_x_4689:
        /* <DEDUP_REMOVED lines=13> */
.L_x_4691:
[----:B------:R-:W-:Y:S05]  /*1740*/  BSYNC.RECONVERGENT B2 ;  /* 0x0000000000027941 */ /* 0x000fea0003800200 */
.L_x_4690:
[----:B------:R-:W-:Y:S01]  /*1750*/  IMAD.WIDE.U32 R92, R81, -0x326172a9, RZ ;  /* 0xcd9e8d57515c7825 */ /* 0x000fe200078e00ff */
[----:B------:R-:W-:Y:S01]  /*1760*/  LOP3.LUT R90, R16, UR15, R101, 0x96, !PT ;  /* 0x0000000f105a7c12 */ /* 0x000fe2000f8e9665 */
[----:B------:R-:W-:Y:S01]  /*1770*/  UIADD3 UR5, UPT, UPT, UR14, -0x61c88647, URZ ;  /* 0x9e3779b90e057890 */ /* 0x000fe2000fffe0ff */
[----:B------:R-:W-:Y:S01]  /*1780*/  MOV R11, R96 ;  /* 0x00000060000b7202 */ /* 0x000fe20000000f00 */
[----:B------:R-:W-:Y:S01]  /*1790*/  UIADD3 UR6, UPT, UPT, UR15, -0x4498517b, URZ ;  /* 0xbb67ae850f067890 */ /* 0x000fe2000fffe0ff */
[----:B------:R-:W-:Y:S01]  /*17a0*/  LOP3.LUT R98, R78, UR14, R93, 0x96, !PT ;  /* 0x0000000e4e627c12 */ /* 0x000fe2000f8e965d */
[----:B------:R-:W-:-:S04]  /*17b0*/  IMAD.WIDE.U32 R90, R90, -0x326172a9, RZ ;  /* 0xcd9e8d575a5a7825 */ /* 0x000fc800078e00ff */
[----:B------:R-:W-:Y:S01]  /*17c0*/  IMAD.WIDE.U32 R98, R98, -0x2daee0ad, RZ ;  /* 0xd2511f5362627825 */ /* 0x000fe200078e00ff */
[----:B------:R-:W-:Y:S01]  /*17d0*/  LOP3.LUT R101, R92, UR5, R91, 0x96, !PT ;  /* 0x000000055c657c12 */ /* 0x000fe2000f8e965b */
[----:B------:R-:W-:Y:S02]  /*17e0*/  UIADD3 UR5, UPT, UPT, UR14, 0x3c6ef372, URZ ;  /* 0x3c6ef3720e057890 */ /* 0x000fe4000fffe0ff */
[----:B------:R-:W-:Y:S01]  /*17f0*/  IMAD.MOV.U32 R17, RZ, RZ, RZ ;  /* 0x000000ffff117224 */ /* 0x000fe200078e00ff */
        /* <DEDUP_REMOVED lines=38> */
.L_x_4688:
[----:B------:R-:W-:Y:S05]  /*1a60*/  BSYNC.RECONVERGENT B1 ;  /* 0x0000000000017941 */ /* 0x000fea0003800200 */
.L_x_4687:
        /* <DEDUP_REMOVED lines=13> */
.L_x_4686:
        /* <DEDUP_REMOVED lines=21> */
.L_x_4695:
        /* <DEDUP_REMOVED lines=13> */
.L_x_4697:
[----:B------:R-:W-:Y:S05]  /*1d60*/  BSYNC.RECONVERGENT B2 ;  /* 0x0000000000027941 */ /* 0x000fea0003800200 */
.L_x_4696:
[----:B------:R-:W-:Y:S01]  /*1d70*/  IMAD.WIDE.U32 R98, R81, -0x326172a9, RZ ;  /* 0xcd9e8d5751627825 */ /* 0x000fe200078e00ff */
[----:B------:R-:W-:Y:S01]  /*1d80*/  LOP3.LUT R92, R16, UR15, R107, 0x96, !PT ;  /* 0x0000000f105c7c12 */ /* 0x000fe2000f8e966b */
[----:B------:R-:W-:Y:S02]  /*1d90*/  UIADD3 UR5, UPT, UPT, UR14, -0x61c88647, URZ ;  /* 0x9e3779b90e057890 */ /* 0x000fe4000fffe0ff */
[----:B------:R-:W-:Y:S01]  /*1da0*/  HFMA2 R96, -RZ, RZ, 0, 0 ;  /* 0x00000000ff607431 */ /* 0x000fe200000001ff */
[----:B------:R-:W-:Y:S01]  /*1db0*/  UIADD3 UR6, UPT, UPT, UR15, -0x4498517b, URZ ;  /* 0xbb67ae850f067890 */ /* 0x000fe2000fffe0ff */
[----:B------:R-:W-:Y:S01]  /*1dc0*/  LOP3.LUT R100, R78, UR14, R99, 0x96, !PT ;  /* 0x0000000e4e647c12 */ /* 0x000fe2000f8e9663 */
[----:B------:R-:W-:-:S04]  /*1dd0*/  IMAD.WIDE.U32 R92, R92, -0x326172a9, RZ ;  /* 0xcd9e8d575c5c7825 */ /* 0x000fc800078e00ff */
[----:B------:R-:W-:Y:S01]  /*1de0*/  IMAD.WIDE.U32 R100, R100, -0x2daee0ad, RZ ;  /* 0xd2511f5364647825 */ /* 0x000fe200078e00ff */
[----:B------:R-:W-:Y:S01]  /*1df0*/  LOP3.LUT R107, R98, UR5, R93, 0x96, !PT ;  /* 0x00000005626b7c12 */ /* 0x000fe2000f8e965d */
[----:B------:R-:W-:Y:S02]  /*1e00*/  UIADD3 UR5, UPT, UPT, UR14, 0x3c6ef372, URZ ;  /* 0x3c6ef3720e057890 */ /* 0x000fe4000fffe0ff */
[----:B------:R-:W-:Y:S01]  /*1e10*/  IMAD.MOV.U32 R10, RZ, RZ, R94 ;  /* 0x000000ffff0a7224 */ /* 0x000fe200078e005e */
        /* <DEDUP_REMOVED lines=38> */
.L_x_4694:
[----:B------:R-:W-:Y:S05]  /*2080*/  BSYNC.RECONVERGENT B1 ;  /* 0x0000000000017941 */ /* 0x000fea0003800200 */
.L_x_4693:
        /* <DEDUP_REMOVED lines=11> */
.L_x_4692:
        /* <DEDUP_REMOVED lines=22> */
.L_x_4701:
        /* <DEDUP_REMOVED lines=13> */
.L_x_4703:
[----:B------:R-:W-:Y:S05]  /*2370*/  BSYNC.RECONVERGENT B2 ;  /* 0x0000000000027941 */ /* 0x000fea0003800200 */
.L_x_4702:
        /* <DEDUP_REMOVED lines=13> */
[----:B------:R-:W-:-:S03]  /*2450*/  LOP3.LUT R99, R106, UR23, R109, 0x96, !PT ;  /* 0x000000176a637c12 */ /* 0x000fc6000f8e966d */
[----:B------:R-:W-:Y:S01]  /*2460*/  IMAD.MOV.U32 R17, RZ, RZ, RZ ;  /* 0x000000ffff117224 */ /* 0x000fe200078e00ff */
        /* <DEDUP_REMOVED lines=34> */
.L_x_4700:
[----:B------:R-:W-:Y:S05]  /*2690*/  BSYNC.RECONVERGENT B1 ;  /* 0x0000000000017941 */ /* 0x000fea0003800200 */
.L_x_4699:
        /* <DEDUP_REMOVED lines=13> */
.L_x_4698:
        /* <DEDUP_REMOVED lines=21> */
.L_x_4707:
        /* <DEDUP_REMOVED lines=13> */
.L_x_4709:
[----:B------:R-:W-:Y:S05]  /*2990*/  BSYNC.RECONVERGENT B2 ;  /* 0x0000000000027941 */ /* 0x000fea0003800200 */
.L_x_4708:
        /* <DEDUP_REMOVED lines=48> */
.L_x_4706:
[----:B------:R-:W-:Y:S05]  /*2ca0*/  BSYNC.RECONVERGENT B1 ;  /* 0x0000000000017941 */ /* 0x000fea0003800200 */
.L_x_4705:
        /* <DEDUP_REMOVED lines=11> */
.L_x_4704:
        /* <DEDUP_REMOVED lines=22> */
.L_x_4713:
        /* <DEDUP_REMOVED lines=13> */
.L_x_4715:
[----:B------:R-:W-:Y:S05]  /*2f90*/  BSYNC.RECONVERGENT B2 ;  /* 0x0000000000027941 */ /* 0x000fea0003800200 */
.L_x_4714:
        /* <DEDUP_REMOVED lines=49> */
.L_x_4712:
[----:B------:R-:W-:Y:S05]  /*32b0*/  BSYNC.RECONVERGENT B1 ;  /* 0x0000000000017941 */ /* 0x000fea0003800200 */
.L_x_4711:
        /* <DEDUP_REMOVED lines=13> */
.L_x_4710:
        /* <DEDUP_REMOVED lines=21> */
.L_x_4719:
        /* <DEDUP_REMOVED lines=13> */
.L_x_4721:
[----:B------:R-:W-:Y:S05]  /*35b0*/  BSYNC.RECONVERGENT B2 ;  /* 0x0000000000027941 */ /* 0x000fea0003800200 */
.L_x_4720:
        /* <DEDUP_REMOVED lines=49> */
.L_x_4718:
[----:B------:R-:W-:Y:S05]  /*38d0*/  BSYNC.RECONVERGENT B1 ;  /* 0x0000000000017941 */ /* 0x000fea0003800200 */
.L_x_4717:
        /* <DEDUP_REMOVED lines=11> */
.L_x_4716:
        /* <DEDUP_REMOVED lines=22> */
.L_x_4725:
        /* <DEDUP_REMOVED lines=13> */
.L_x_4727:
[----:B------:R-:W-:Y:S05]  /*3bc0*/  BSYNC.RECONVERGENT B2 ;  /* 0x0000000000027941 */ /* 0x000fea0003800200 */
.L_x_4726:
        /* <DEDUP_REMOVED lines=49> */
.L_x_4724:
[----:B------:R-:W-:Y:S05]  /*3ee0*/  BSYNC.RECONVERGENT B1 ;  /* 0x0000000000017941 */ /* 0x000fea0003800200 */
.L_x_4723:
        /* <DEDUP_REMOVED lines=13> */
.L_x_4722:
[----:B------:R-:W-:Y:S02]  /*3fc0*/  F2FP.BF16.F32.PACK_AB R75, RZ, R109 ;  /* 0x0000006dff4b723e */ /* 0x000fe400000010ff */
[----:B------:R-:W-:Y:S02]  /*3fd0*/  PRMT R74, R98, 0x5410, R74 ;  /* 0x00005410624a7816 */ /* 0x000fe4000000004a */
[----:B------:R-:W-:Y:S02]  /*3fe0*/  PRMT R73, R92, 0x5410, R96 ;  /* 0x000054105c497816 */ /* 0x000fe40000000060 */
[----:B------:R-:W-:Y:S02]  /*3ff0*/  PRMT R72, R82, 0x5410, R90 ;  /* 0x0000541052487816 */ /* 0x000fe4000000005a */
[----:B------:R-:W-:Y:S01]  /*4000*/  PRMT R75, R94, 0x5410, R75 ;  /* 0x000054105e4b7816 */ /* 0x000fe2000000004b */
[----:B------:R-:W-:Y:S06]  /*4010*/  BRA `(.L_x_4728) ;  /* 0x0000002c00547947 */ /* 0x000fec0003800000 */
.L_x_4679:
[----:B------:R-:W-:Y:S01]  /*4020*/  IMAD.U32 R121, RZ, RZ, UR14 ;  /* 0x0000000eff797e24 */ /* 0x000fe2000f8e00ff */
[----:B------:R-:W-:Y:S01]  /*4030*/  MOV R72, R17 ;  /* 0x0000001100487202 */ /* 0x000fe20000000f00 */
[----:B------:R-:W-:Y:S02]  /*4040*/  IMAD.MOV.U32 R15, RZ, RZ, RZ ;  /* 0x000000ffff0f7224 */ /* 0x000fe400078e00ff */
[----:B------:R-:W-:Y:S02]  /*4050*/  IMAD.MOV.U32 R102, RZ, RZ, R82 ;  /* 0x000000ffff667224 */ /* 0x000fe400078e0052 */
[----:B------:R-:W-:Y:S01]  /*4060*/  VIADD R121, R121, 0x9e3779b9 ;  /* 0x9e3779b979797836 */ /* 0x000fe20000000000 */
        /* <DEDUP_REMOVED lines=17> */
.L_x_4732:
        /* <DEDUP_REMOVED lines=13> */
.L_x_4734:
[----:B------:R-:W-:Y:S05]  /*4250*/  BSYNC.RECONVERGENT B2 ;  /* 0x0000000000027941 */ /* 0x000fea0003800200 */
.L_x_4733:
[----:B------:R-:W-:Y:S01]  /*4260*/  IMAD.WIDE.U32 R72, R81, -0x326172a9, RZ ;  /* 0xcd9e8d5751487825 */ /* 0x000fe200078e00ff */
[----:B------:R-:W-:Y:S01]  /*4270*/  LOP3.LUT R12, R16, UR15, R75, 0x96, !PT ;  /* 0x0000000f100c7c12 */ /* 0x000fe2000f8e964b */
[----:B------:R-:W-:-:S03]  /*4280*/  UIADD3 UR5, UPT, UPT, UR15, -0x4498517b, URZ ;  /* 0xbb67ae850f057890 */ /* 0x000fc6000fffe0ff */
[----:B------:R-:W-:Y:S01]  /*4290*/  LOP3.LUT R14, R78, UR14, R73, 0x96, !PT ;  /* 0x0000000e4e0e7c12 */ /* 0x000fe2000f8e9649 */
[----:B------:R-:W-:-:S04]  /*42a0*/  IMAD.WIDE.U32 R12, R12, -0x326172a9, RZ ;  /* 0xcd9e8d570c0c7825 */ /* 0x000fc800078e00ff */
[----:B------:R-:W-:Y:S01]  /*42b0*/  IMAD.WIDE.U32 R14, R14, -0x2daee0ad, RZ ;  /* 0xd2511f530e0e7825 */ /* 0x000fe200078e00ff */
[----:B------:R-:W-:-:S04]  /*42c0*/  LOP3.LUT R75, R121, R72, R13, 0x96, !PT ;  /* 0x00000048794b7212 */ /* 0x000fc800078e960d */
[----:B------:R-:W-:Y:S01]  /*42d0*/  LOP3.LUT R72, R74, UR5, R15, 0x96, !PT ;  /* 0x000000054a487c12 */ /* 0x000fe2000f8e960f */
[----:B------:R-:W-:Y:S01]  /*42e0*/  IMAD.WIDE.U32 R74, R75, -0x2daee0ad, RZ ;  /* 0xd2511f534b4a7825 */ /* 0x000fe200078e00ff */
[----:B------:R-:W-:-:S03]  /*42f0*/  UIADD3 UR5, UPT, UPT, UR14, 0x3c6ef372, URZ ;  /* 0x3c6ef3720e057890 */ /* 0x000fc6000fffe0ff */
        /* <DEDUP_REMOVED lines=37> */
.L_x_4731:
[----:B------:R-:W-:Y:S05]  /*4550*/  BSYNC.RECONVERGENT B1 ;  /* 0x0000000000017941 */ /* 0x000fea0003800200 */
.L_x_4730:
        /* <DEDUP_REMOVED lines=9> */
.L_x_4729:
        /* <DEDUP_REMOVED lines=17> */
.L_x_4738:
        /* <DEDUP_REMOVED lines=13> */
.L_x_4740:
[----:B------:R-:W-:Y:S05]  /*47d0*/  BSYNC.RECONVERGENT B2 ;  /* 0x0000000000027941 */ /* 0x000fea0003800200 */
.L_x_4739:
[----:B------:R-:W-:Y:S01]  /*47e0*/  IMAD.WIDE.U32 R74, R81, -0x326172a9, RZ ;  /* 0xcd9e8d57514a7825 */ /* 0x000fe200078e00ff */
[----:B------:R-:W-:Y:S01]  /*47f0*/  LOP3.LUT R72, R16, UR15, R99, 0x96, !PT ;  /* 0x0000000f10487c12 */ /* 0x000fe2000f8e9663 */
[----:B------:R-:W-:Y:S02]  /*4800*/  UIADD3 UR5, UPT, UPT, UR15, -0x4498517b, URZ ;  /* 0xbb67ae850f057890 */ /* 0x000fe4000fffe0ff */
[----:B------:R-:W-:Y:S02]  /*4810*/  HFMA2 R17, -RZ, RZ, 0, 0 ;  /* 0x00000000ff117431 */ /* 0x000fe400000001ff */
[----:B------:R-:W-:Y:S01]  /*4820*/  IMAD.MOV.U32 R11, RZ, RZ, R102 ;  /* 0x000000ffff0b7224 */ /* 0x000fe200078e0066 */
        /* <DEDUP_REMOVED lines=43> */
.L_x_4737:
[----:B------:R-:W-:Y:S05]  /*4ae0*/  BSYNC.RECONVERGENT B1 ;  /* 0x0000000000017941 */ /* 0x000fea0003800200 */
.L_x_4736:
        /* <DEDUP_REMOVED lines=10> */
.L_x_4735:
        /* <DEDUP_REMOVED lines=17> */
.L_x_4744:
        /* <DEDUP_REMOVED lines=13> */
.L_x_4746:
[----:B------:R-:W-:Y:S05]  /*4d70*/  BSYNC.RECONVERGENT B2 ;  /* 0x0000000000027941 */ /* 0x000fea0003800200 */
.L_x_4745:
[----:B------:R-:W-:Y:S01]  /*4d80*/  IMAD.WIDE.U32 R74, R81, -0x326172a9, RZ ;  /* 0xcd9e8d57514a7825 */ /* 0x000fe200078e00ff */
[----:B------:R-:W-:Y:S01]  /*4d90*/  LOP3.LUT R72, R16, UR15, R101, 0x96, !PT ;  /* 0x0000000f10487c12 */ /* 0x000fe2000f8e9665 */
[----:B------:R-:W-:Y:S02]  /*4da0*/  UIADD3 UR5, UPT, UPT, UR15, -0x4498517b, URZ ;  /* 0xbb67ae850f057890 */ /* 0x000fe4000fffe0ff */
        /* <DEDUP_REMOVED lines=45> */
.L_x_4743:
[----:B------:R-:W-:Y:S05]  /*5080*/  BSYNC.RECONVERGENT B1 ;  /* 0x0000000000017941 */ /* 0x000fea0003800200 */
.L_x_4742:
        /* <DEDUP_REMOVED lines=9> */
.L_x_4741:
        /* <DEDUP_REMOVED lines=17> */
.L_x_4750:
        /* <DEDUP_REMOVED lines=13> */
.L_x_4752:
[----:B------:R-:W-:Y:S05]  /*5300*/  BSYNC.RECONVERGENT B2 ;  /* 0x0000000000027941 */ /* 0x000fea0003800200 */
.L_x_4751:
        /* <DEDUP_REMOVED lines=48> */
.L_x_4749:
[----:B------:R-:W-:Y:S05]  /*5610*/  BSYNC.RECONVERGENT B1 ;  /* 0x0000000000017941 */ /* 0x000fea0003800200 */
.L_x_4748:
        /* <DEDUP_REMOVED lines=10> */
.L_x_4747:
        /* <DEDUP_REMOVED lines=17> */
.L_x_4756:
        /* <DEDUP_REMOVED lines=13> */
.L_x_4758:
[----:B------:R-:W-:Y:S05]  /*58a0*/  BSYNC.RECONVERGENT B2 ;  /* 0x0000000000027941 */ /* 0x000fea0003800200 */
.L_x_4757:
        /* <DEDUP_REMOVED lines=48> */
.L_x_4755:
[----:B------:R-:W-:Y:S05]  /*5bb0*/  BSYNC.RECONVERGENT B1 ;  /* 0x0000000000017941 */ /* 0x000fea0003800200 */
.L_x_4754:
        /* <DEDUP_REMOVED lines=9> */
.L_x_4753:
        /* <DEDUP_REMOVED lines=17> */
.L_x_4762:
        /* <DEDUP_REMOVED lines=13> */
.L_x_4764:
[----:B------:R-:W-:Y:S05]  /*5e30*/  BSYNC.RECONVERGENT B2 ;  /* 0x0000000000027941 */ /* 0x000fea0003800200 */
.L_x_4763:
        /* <DEDUP_REMOVED lines=48> */
.L_x_4761:
[----:B------:R-:W-:Y:S05]  /*6140*/  BSYNC.RECONVERGENT B1 ;  /* 0x0000000000017941 */ /* 0x000fea0003800200 */
.L_x_4760:
        /* <DEDUP_REMOVED lines=10> */
.L_x_4759:
        /* <DEDUP_REMOVED lines=17> */
.L_x_4768:
        /* <DEDUP_REMOVED lines=13> */
.L_x_4770:
[----:B------:R-:W-:Y:S05]  /*63d0*/  BSYNC.RECONVERGENT B2 ;  /* 0x0000000000027941 */ /* 0x000fea0003800200 */
.L_x_4769:
        /* <DEDUP_REMOVED lines=48> */
.L_x_4767:
[----:B------:R-:W-:Y:S05]  /*66e0*/  BSYNC.RECONVERGENT B1 ;  /* 0x0000000000017941 */ /* 0x000fea0003800200 */
.L_x_4766:
        /* <DEDUP_REMOVED lines=9> */
.L_x_4765:
        /* <DEDUP_REMOVED lines=17> */
.L_x_4774:
        /* <DEDUP_REMOVED lines=13> */
.L_x_4776:
[----:B------:R-:W-:Y:S05]  /*6960*/  BSYNC.RECONVERGENT B2 ;  /* 0x0000000000027941 */ /* 0x000fea0003800200 */
.L_x_4775:
        /* <DEDUP_REMOVED lines=48> */
.L_x_4773:
[----:B------:R-:W-:Y:S05]  /*6c70*/  BSYNC.RECONVERGENT B1 ;  /* 0x0000000000017941 */ /* 0x000fea0003800200 */
.L_x_4772:
        /* <DEDUP_REMOVED lines=10> */
.L_x_4771:
[----:B------:R-:W-:Y:S02]  /*6d20*/  F2FP.BF16.F32.PACK_AB R75, RZ, R109 ;  /* 0x0000006dff4b723e */ /* 0x000fe400000010ff */
[----:B------:R-:W-:Y:S02]  /*6d30*/  PRMT R74, R98, 0x5410, R100 ;  /* 0x00005410624a7816 */ /* 0x000fe40000000064 */
[----:B------:R-:W-:Y:S02]  /*6d40*/  PRMT R73, R94, 0x5410, R96 ;  /* 0x000054105e497816 */ /* 0x000fe40000000060 */
[----:B------:R-:W-:Y:S02]  /*6d50*/  PRMT R72, R92, 0x5410, R90 ;  /* 0x000054105c487816 */ /* 0x000fe4000000005a */
[----:B------:R-:W-:-:S07]  /*6d60*/  PRMT R75, R82, 0x5410, R75 ;  /* 0x00005410524b7816 */ /* 0x000fce000000004b */
.L_x_4728:
        /* <DEDUP_REMOVED lines=25> */
.L_x_4777:
[----:B------:R-:W-:Y:S01]  /*6f00*/  VIADD R88, R88, 0x80 ;  /* 0x0000008058587836 */ /* 0x000fe20000000000 */
[----:B------:R-:W-:-:S07]  /*6f10*/  IADD3 R86, PT, PT, R86, 0x80, RZ ;  /* 0x0000008056567810 */ /* 0x000fce0007ffe0ff */
.L_x_4677:
[----:B------:R-:W-:Y:S05]  /*6f20*/  BSYNC.RECONVERGENT B0 ;  /* 0x0000000000007941 */ /* 0x000fea0003800200 */
.L_x_4676:
        /* <DEDUP_REMOVED lines=9> */
.L_x_4780:
[----:B------:R-:W-:Y:S05]  /*6fc0*/  BRA.U !UP0, `(.L_x_4781) ;  /* 0x0000003108507547 */ /* 0x000fea000b800000 */
[----:B01----:R-:W0:Y:S02]  /*6fd0*/  LDC.64 R72, c[0x0][0x3a0] ;  /* 0x0000e800ff487b82 */ /* 0x003e240000000a00 */
[----:B0-----:R-:W-:-:S06]  /*6fe0*/  IMAD.WIDE.U32 R72, R88, 0x10, R72 ;  /* 0x0000001058487825 */ /* 0x001fcc00078e0048 */
[----:B------:R-:W2:Y:S01]  /*6ff0*/  LDG.E.128 R72, desc[UR12][R72.64] ;  /* 0x0000000c48487981 */ /* 0x000ea2000c1e1d00 */
[----:B------:R-:W-:-:S13]  /*7000*/  ISETP.LT.AND P2, PT, RZ, UR39, PT ;  /* 0x00000027ff007c0c */ /* 0x000fda000bf41270 */
[----:B------:R-:W-:Y:S02]  /*7010*/  @!P2 IMAD.MOV.U32 R87, RZ, RZ, R17 ;  /* 0x000000ffff57a224 */ /* 0x000fe400078e0011 */
[----:B------:R-:W-:Y:S01]  /*7020*/  @!P2 IMAD.MOV.U32 R90, RZ, RZ, R82 ;  /* 0x000000ffff5aa224 */ /* 0x000fe200078e0052 */
[----:B--2---:R-:W-:Y:S01]  /*7030*/  @!P2 SHF.L.U32 R9, R72, 0x10, RZ ;  /* 0x000000104809a819 */ /* 0x004fe200000006ff */
        /* <DEDUP_REMOVED lines=17> */
.L_x_4785:
        /* <DEDUP_REMOVED lines=13> */
.L_x_4787:
[----:B------:R-:W-:Y:S05]  /*7220*/  BSYNC.RECONVERGENT B2 ;  /* 0x0000000000027941 */ /* 0x000fea0003800200 */
.L_x_4786:
        /* <DEDUP_REMOVED lines=49> */
.L_x_4784:
[----:B------:R-:W-:Y:S05]  /*7540*/  BSYNC.RECONVERGENT B1 ;  /* 0x0000000000017941 */ /* 0x000fea0003800200 */
.L_x_4783:
        /* <DEDUP_REMOVED lines=11> */
.L_x_4782:
        /* <DEDUP_REMOVED lines=22> */
.L_x_4791:
        /* <DEDUP_REMOVED lines=13> */
.L_x_4793:
[----:B------:R-:W-:Y:S05]  /*7830*/  BSYNC.RECONVERGENT B2 ;  /* 0x0000000000027941 */ /* 0x000fea0003800200 */
.L_x_4792:
        /* <DEDUP_REMOVED lines=49> */
.L_x_4790:
[----:B------:R-:W-:Y:S05]  /*7b50*/  BSYNC.RECONVERGENT B1 ;  /* 0x0000000000017941 */ /* 0x000fea0003800200 */
.L_x_4789:
        /* <DEDUP_REMOVED lines=13> */
.L_x_4788:
        /* <DEDUP_REMOVED lines=21> */
.L_x_4797:
        /* <DEDUP_REMOVED lines=13> */
.L_x_4799:
[----:B------:R-:W-:Y:S05]  /*7e50*/  BSYNC.RECONVERGENT B2 ;  /* 0x0000000000027941 */ /* 0x000fea0003800200 */
.L_x_4798:
        /* <DEDUP_REMOVED lines=49> */
.L_x_4796:
[----:B------:R-:W-:Y:S05]  /*8170*/  BSYNC.RECONVERGENT B1 ;  /* 0x0000000000017941 */ /* 0x000fea0003800200 */
.L_x_4795:
        /* <DEDUP_REMOVED lines=11> */
.L_x_4794:
        /* <DEDUP_REMOVED lines=22> */
.L_x_4803:
        /* <DEDUP_REMOVED lines=13> */
.L_x_4805:
[----:B------:R-:W-:Y:S05]  /*8460*/  BSYNC.RECONVERGENT B2 ;  /* 0x0000000000027941 */ /* 0x000fea0003800200 */
.L_x_4804:
        /* <DEDUP_REMOVED lines=49> */
.L_x_4802:
[----:B------:R-:W-:Y:S05]  /*8780*/  BSYNC.RECONVERGENT B1 ;  /* 0x0000000000017941 */ /* 0x000fea0003800200 */
.L_x_4801:
        /* <DEDUP_REMOVED lines=13> */
.L_x_4800:
        /* <DEDUP_REMOVED lines=21> */
.L_x_4809:
        /* <DEDUP_REMOVED lines=13> */
.L_x_4811:
[----:B------:R-:W-:Y:S05]  /*8a80*/  BSYNC.RECONVERGENT B2 ;  /* 0x0000000000027941 */ /* 0x000fea0003800200 */
.L_x_4810:
        /* <DEDUP_REMOVED lines=49> */
.L_x_4808:
[----:B------:R-:W-:Y:S05]  /*8da0*/  BSYNC.RECONVERGENT B1 ;  /* 0x0000000000017941 */ /* 0x000fea0003800200 */
.L_x_4807:
        /* <DEDUP_REMOVED lines=11> */
.L_x_4806:
        /* <DEDUP_REMOVED lines=22> */
.L_x_4815:
        /* <DEDUP_REMOVED lines=13> */
.L_x_4817:
[----:B------:R-:W-:Y:S05]  /*9090*/  BSYNC.RECONVERGENT B2 ;  /* 0x0000000000027941 */ /* 0x000fea0003800200 */
.L_x_4816:
        /* <DEDUP_REMOVED lines=48> */
.L_x_4814:
[----:B------:R-:W-:Y:S05]  /*93a0*/  BSYNC.RECONVERGENT B1 ;  /* 0x0000000000017941 */ /* 0x000fea0003800200 */
.L_x_4813:
        /* <DEDUP_REMOVED lines=13> */
.L_x_4812:
        /* <DEDUP_REMOVED lines=21> */
.L_x_4821:
        /* <DEDUP_REMOVED lines=13> */
.L_x_4823:
[----:B------:R-:W-:Y:S05]  /*96a0*/  BSYNC.RECONVERGENT B2 ;  /* 0x0000000000027941 */ /* 0x000fea0003800200 */
.L_x_4822:
        /* <DEDUP_REMOVED lines=49> */
.L_x_4820:
[----:B------:R-:W-:Y:S05]  /*99c0*/  BSYNC.RECONVERGENT B1 ;  /* 0x0000000000017941 */ /* 0x000fea0003800200 */
.L_x_4819:
        /* <DEDUP_REMOVED lines=11> */
.L_x_4818:
        /* <DEDUP_REMOVED lines=22> */
.L_x_4827:
        /* <DEDUP_REMOVED lines=13> */
.L_x_4829:
[----:B------:R-:W-:Y:S05]  /*9cb0*/  BSYNC.RECONVERGENT B2 ;  /* 0x0000000000027941 */ /* 0x000fea0003800200 */
.L_x_4828:
        /* <DEDUP_REMOVED lines=49> */
.L_x_4826:
[----:B------:R-:W-:Y:S05]  /*9fd0*/  BSYNC.RECONVERGENT B1 ;  /* 0x0000000000017941 */ /* 0x000fea0003800200 */
.L_x_4825:
        /* <DEDUP_REMOVED lines=13> */
.L_x_4824:
[----:B------:R-:W-:Y:S02]  /*a0b0*/  F2FP.BF16.F32.PACK_AB R75, RZ, R113 ;  /* 0x00000071ff4b723e */ /* 0x000fe400000010ff */
[----:B------:R-:W-:Y:S02]  /*a0c0*/  PRMT R74, R98, 0x5410, R74 ;  /* 0x00005410624a7816 */ /* 0x000fe4000000004a */
[----:B------:R-:W-:Y:S02]  /*a0d0*/  PRMT R73, R92, 0x5410, R96 ;  /* 0x000054105c497816 */ /* 0x000fe40000000060 */
[----:B------:R-:W-:Y:S02]  /*a0e0*/  PRMT R72, R82, 0x5410, R90 ;  /* 0x0000541052487816 */ /* 0x000fe4000000005a */
[----:B------:R-:W-:Y:S01]  /*a0f0*/  PRMT R75, R94, 0x5410, R75 ;  /* 0x000054105e4b7816 */ /* 0x000fe2000000004b */
[----:B------:R-:W-:Y:S06]  /*a100*/  BRA `(.L_x_4830) ;  /* 0x0000002c00587947 */ /* 0x000fec0003800000 */
.L_x_4781:
[----:B------:R-:W-:Y:S01]  /*a110*/  IMAD.U32 R121, RZ, RZ, UR14 ;  /* 0x0000000eff797e24 */ /* 0x000fe2000f8e00ff */
[----:B01----:R-:W-:Y:S01]  /*a120*/  MOV R72, R17 ;  /* 0x0000001100487202 */ /* 0x003fe20000000f00 */
        /* <DEDUP_REMOVED lines=20> */
.L_x_4834:
        /* <DEDUP_REMOVED lines=13> */
.L_x_4836:
[----:B------:R-:W-:Y:S05]  /*a340*/  BSYNC.RECONVERGENT B2 ;  /* 0x0000000000027941 */ /* 0x000fea0003800200 */
.L_x_4835:
[----:B------:R-:W-:Y:S01]  /*a350*/  IMAD.WIDE.U32 R74, R81, -0x326172a9, RZ ;  /* 0xcd9e8d57514a7825 */ /* 0x000fe200078e00ff */
[----:B------:R-:W-:Y:S01]  /*a360*/  LOP3.LUT R72, R16, UR15, R97, 0x96, !PT ;  /* 0x0000000f10487c12 */ /* 0x000fe2000f8e9661 */
[----:B------:R-:W-:Y:S01]  /*a370*/  UIADD3 UR5, UPT, UPT, UR15, -0x4498517b, URZ ;  /* 0xbb67ae850f057890 */ /* 0x000fe2000fffe0ff */
[----:B------:R-:W-:Y:S02]  /*a380*/  MOV R7, R82 ;  /* 0x0000005200077202 */ /* 0x000fe40000000f00 */
        /* <DEDUP_REMOVED lines=44> */
.L_x_4833:
[----:B------:R-:W-:Y:S05]  /*a650*/  BSYNC.RECONVERGENT B1 ;  /* 0x0000000000017941 */ /* 0x000fea0003800200 */
.L_x_4832:
        /* <DEDUP_REMOVED lines=9> */
.L_x_4831:
        /* <DEDUP_REMOVED lines=17> */
.L_x_4840:
        /* <DEDUP_REMOVED lines=13> */
.L_x_4842:
[----:B------:R-:W-:Y:S05]  /*a8d0*/  BSYNC.RECONVERGENT B2 ;  /* 0x0000000000027941 */ /* 0x000fea0003800200 */
.L_x_4841:
[----:B------:R-:W-:Y:S01]  /*a8e0*/  IMAD.WIDE.U32 R74, R81, -0x326172a9, RZ ;  /* 0xcd9e8d57514a7825 */ /* 0x000fe200078e00ff */
[----:B------:R-:W-:Y:S01]  /*a8f0*/  LOP3.LUT R72, R16, UR15, R97, 0x96, !PT ;  /* 0x0000000f10487c12 */ /* 0x000fe2000f8e9661 */
[----:B------:R-:W-:Y:S02]  /*a900*/  UIADD3 UR5, UPT, UPT, UR15, -0x4498517b, URZ ;  /* 0xbb67ae850f057890 */ /* 0x000fe4000fffe0ff */
[----:B------:R-:W-:Y:S01]  /*a910*/  IMAD.MOV.U32 R7, RZ, RZ, R102 ;  /* 0x000000ffff077224 */ /* 0x000fe200078e0066 */
[----:B------:R-:W-:Y:S01]  /*a920*/  LOP3.LUT R94, R78, UR14, R75, 0x96, !PT ;  /* 0x0000000e4e5e7c12 */ /* 0x000fe2000f8e964b */
[----:B------:R-:W-:-:S04]  /*a930*/  IMAD.WIDE.U32 R72, R72, -0x326172a9, RZ ;  /* 0xcd9e8d5748487825 */ /* 0x000fc800078e00ff */
[----:B------:R-:W-:Y:S01]  /*a940*/  IMAD.WIDE.U32 R94, R94, -0x2daee0ad, RZ ;  /* 0xd2511f535e5e7825 */ /* 0x000fe200078e00ff */
[----:B------:R-:W-:-:S03]  /*a950*/  LOP3.LUT R97, R121, R74, R73, 0x96, !PT ;  /* 0x0000004a79617212 */ /* 0x000fc600078e9649 */
        /* <DEDUP_REMOVED lines=40> */
.L_x_4839:
[----:B------:R-:W-:Y:S05]  /*abe0*/  BSYNC.RECONVERGENT B1 ;  /* 0x0000000000017941 */ /* 0x000fea0003800200 */
.L_x_4838:
        /* <DEDUP_REMOVED lines=10> */
.L_x_4837:
        /* <DEDUP_REMOVED lines=17> */
.L_x_4846:
        /* <DEDUP_REMOVED lines=13> */
.L_x_4848:
[----:B------:R-:W-:Y:S05]  /*ae70*/  BSYNC.RECONVERGENT B2 ;  /* 0x0000000000027941 */ /* 0x000fea0003800200 */
.L_x_4847:
        /* <DEDUP_REMOVED lines=48> */
.L_x_4845:
[----:B------:R-:W-:Y:S05]  /*b180*/  BSYNC.RECONVERGENT B1 ;  /* 0x0000000000017941 */ /* 0x000fea0003800200 */
.L_x_4844:
        /* <DEDUP_REMOVED lines=9> */
.L_x_4843:
        /* <DEDUP_REMOVED lines=17> */
.L_x_4852:
        /* <DEDUP_REMOVED lines=13> */
.L_x_4854:
[----:B------:R-:W-:Y:S05]  /*b400*/  BSYNC.RECONVERGENT B2 ;  /* 0x0000000000027941 */ /* 0x000fea0003800200 */
.L_x_4853:
        /* <DEDUP_REMOVED lines=48> */
.L_x_4851:
[----:B------:R-:W-:Y:S05]  /*b710*/  BSYNC.RECONVERGENT B1 ;  /* 0x0000000000017941 */ /* 0x000fea0003800200 */
.L_x_4850:
        /* <DEDUP_REMOVED lines=10> */
.L_x_4849:
        /* <DEDUP_REMOVED lines=17> */
.L_x_4858:
        /* <DEDUP_REMOVED lines=13> */
.L_x_4860:
[----:B------:R-:W-:Y:S05]  /*b9a0*/  BSYNC.RECONVERGENT B2 ;  /* 0x0000000000027941 */ /* 0x000fea0003800200 */
.L_x_4859:
        /* <DEDUP_REMOVED lines=48> */
.L_x_4857:
[----:B------:R-:W-:Y:S05]  /*bcb0*/  BSYNC.RECONVERGENT B1 ;  /* 0x0000000000017941 */ /* 0x000fea0003800200 */
.L_x_4856:
        /* <DEDUP_REMOVED lines=9> */
.L_x_4855:
        /* <DEDUP_REMOVED lines=17> */
.L_x_4864:
        /* <DEDUP_REMOVED lines=13> */
.L_x_4866:
[----:B------:R-:W-:Y:S05]  /*bf30*/  BSYNC.RECONVERGENT B2 ;  /* 0x0000000000027941 */ /* 0x000fea0003800200 */
.L_x_4865:
        /* <DEDUP_REMOVED lines=48> */
.L_x_4863:
[----:B------:R-:W-:Y:S05]  /*c240*/  BSYNC.RECONVERGENT B1 ;  /* 0x0000000000017941 */ /* 0x000fea0003800200 */
.L_x_4862:
        /* <DEDUP_REMOVED lines=10> */
.L_x_4861:
        /* <DEDUP_REMOVED lines=17> */
.L_x_4870:
        /* <DEDUP_REMOVED lines=13> */
.L_x_4872:
[----:B------:R-:W-:Y:S05]  /*c4d0*/  BSYNC.RECONVERGENT B2 ;  /* 0x0000000000027941 */ /* 0x000fea0003800200 */
.L_x_4871:
        /* <DEDUP_REMOVED lines=48> */
.L_x_4869:
[----:B------:R-:W-:Y:S05]  /*c7e0*/  BSYNC.RECONVERGENT B1 ;  /* 0x0000000000017941 */ /* 0x000fea0003800200 */
.L_x_4868:
        /* <DEDUP_REMOVED lines=9> */
.L_x_4867:
        /* <DEDUP_REMOVED lines=17> */
.L_x_4876:
        /* <DEDUP_REMOVED lines=13> */
.L_x_4878:
[----:B------:R-:W-:Y:S05]  /*ca60*/  BSYNC.RECONVERGENT B2 ;  /* 0x0000000000027941 */ /* 0x000fea0003800200 */
.L_x_4877:
        /* <DEDUP_REMOVED lines=48> */
.L_x_4875:
[----:B------:R-:W-:Y:S05]  /*cd70*/  BSYNC.RECONVERGENT B1 ;  /* 0x0000000000017941 */ /* 0x000fea0003800200 */
.L_x_4874:
        /* <DEDUP_REMOVED lines=10> */
.L_x_4873:
[----:B------:R-:W-:Y:S02]  /*ce20*/  F2FP.BF16.F32.PACK_AB R75, RZ, R113 ;  /* 0x00000071ff4b723e */ /* 0x000fe400000010ff */
[----:B------:R-:W-:Y:S02]  /*ce30*/  PRMT R74, R98, 0x5410, R100 ;  /* 0x00005410624a7816 */ /* 0x000fe40000000064 */
[----:B------:R-:W-:Y:S02]  /*ce40*/  PRMT R73, R94, 0x5410, R96 ;  /* 0x000054105e497816 */ /* 0x000fe40000000060 */
[----:B------:R-:W-:Y:S02]  /*ce50*/  PRMT R72, R92, 0x5410, R90 ;  /* 0x000054105c487816 */ /* 0x000fe4000000005a */
[----:B------:R-:W-:-:S07]  /*ce60*/  PRMT R75, R82, 0x5410, R75 ;  /* 0x00005410524b7816 */ /* 0x000fce000000004b */
.L_x_4830:
        /* <DEDUP_REMOVED lines=25> */
.L_x_4879:
[----:B------:R-:W-:Y:S01]  /*d000*/  IADD3 R88, PT, PT, R88, 0x80, RZ ;  /* 0x0000008058587810 */ /* 0x000fe20007ffe0ff */
[----:B------:R-:W-:-:S07]  /*d010*/  VIADD R86, R86, 0x80 ;  /* 0x0000008056567836 */ /* 0x000fce0000000000 */
.L_x_4779:
[----:B------:R-:W-:Y:S05]  /*d020*/  BSYNC.RECONVERGENT B0 ;  /* 0x0000000000007941 */ /* 0x000fea0003800200 */
.L_x_4778:
        /* <DEDUP_REMOVED lines=9> */
.L_x_4882:
        /* <DEDUP_REMOVED lines=25> */
.L_x_4887:
        /* <DEDUP_REMOVED lines=13> */
.L_x_4889:
[----:B------:R-:W-:Y:S05]  /*d320*/  BSYNC.RECONVERGENT B2 ;  /* 0x0000000000027941 */ /* 0x000fea0003800200 */
.L_x_4888:
        /* <DEDUP_REMOVED lines=49> */
.L_x_4886:
[----:B------:R-:W-:Y:S05]  /*d640*/  BSYNC.RECONVERGENT B1 ;  /* 0x0000000000017941 */ /* 0x000fea0003800200 */
.L_x_4885:
        /* <DEDUP_REMOVED lines=11> */
.L_x_4884:
        /* <DEDUP_REMOVED lines=22> */
.L_x_4893:
        /* <DEDUP_REMOVED lines=13> */
.L_x_4895:
[----:B------:R-:W-:Y:S05]  /*d930*/  BSYNC.RECONVERGENT B2 ;  /* 0x0000000000027941 */ /* 0x000fea0003800200 */
.L_x_4894:
        /* <DEDUP_REMOVED lines=49> */
.L_x_4892:
[----:B------:R-:W-:Y:S05]  /*dc50*/  BSYNC.RECONVERGENT B1 ;  /* 0x0000000000017941 */ /* 0x000fea0003800200 */
.L_x_4891:
        /* <DEDUP_REMOVED lines=13> */
.L_x_4890:
        /* <DEDUP_REMOVED lines=21> */
.L_x_4899:
        /* <DEDUP_REMOVED lines=13> */
.L_x_4901:
[----:B------:R-:W-:Y:S05]  /*df50*/  BSYNC.RECONVERGENT B2 ;  /* 0x0000000000027941 */ /* 0x000fea0003800200 */
.L_x_4900:
        /* <DEDUP_REMOVED lines=49> */
.L_x_4898:
[----:B------:R-:W-:Y:S05]  /*e270*/  BSYNC.RECONVERGENT B1 ;  /* 0x0000000000017941 */ /* 0x000fea0003800200 */
.L_x_4897:
        /* <DEDUP_REMOVED lines=11> */
.L_x_4896:
        /* <DEDUP_REMOVED lines=22> */
.L_x_4905:
        /* <DEDUP_REMOVED lines=13> */
.L_x_4907:
[----:B------:R-:W-:Y:S05]  /*e560*/  BSYNC.RECONVERGENT B2 ;  /* 0x0000000000027941 */ /* 0x000fea0003800200 */
.L_x_4906:
        /* <DEDUP_REMOVED lines=48> */
.L_x_4904:
[----:B------:R-:W-:Y:S05]  /*e870*/  BSYNC.RECONVERGENT B1 ;  /* 0x0000000000017941 */ /* 0x000fea0003800200 */
.L_x_4903:
        /* <DEDUP_REMOVED lines=13> */
.L_x_4902:
        /* <DEDUP_REMOVED lines=21> */
.L_x_4911:
        /* <DEDUP_REMOVED lines=13> */
.L_x_4913:
[----:B------:R-:W-:Y:S05]  /*eb70*/  BSYNC.RECONVERGENT B2 ;  /* 0x0000000000027941 */ /* 0x000fea0003800200 */
.L_x_4912:
        /* <DEDUP_REMOVED lines=49> */
.L_x_4910:
[----:B------:R-:W-:Y:S05]  /*ee90*/  BSYNC.RECONVERGENT B1 ;  /* 0x0000000000017941 */ /* 0x000fea0003800200 */
.L_x_4909:
        /* <DEDUP_REMOVED lines=11> */
.L_x_4908:
        /* <DEDUP_REMOVED lines=22> */
.L_x_4917:
        /* <DEDUP_REMOVED lines=13> */
.L_x_4919:
[----:B------:R-:W-:Y:S05]  /*f180*/  BSYNC.RECONVERGENT B2 ;  /* 0x0000000000027941 */ /* 0x000fea0003800200 */
.L_x_4918:
        /* <DEDUP_REMOVED lines=49> */
.L_x_4916:
[----:B------:R-:W-:Y:S05]  /*f4a0*/  BSYNC.RECONVERGENT B1 ;  /* 0x0000000000017941 */ /* 0x000fea0003800200 */
.L_x_4915:
        /* <DEDUP_REMOVED lines=13> */
.L_x_4914:
        /* <DEDUP_REMOVED lines=21> */
.L_x_4923:
        /* <DEDUP_REMOVED lines=13> */
.L_x_4925:
[----:B------:R-:W-:Y:S05]  /*f7a0*/  BSYNC.RECONVERGENT B2 ;  /* 0x0000000000027941 */ /* 0x000fea0003800200 */
.L_x_4924:
        /* <DEDUP_REMOVED lines=49> */
.L_x_4922:
[----:B------:R-:W-:Y:S05]  /*fac0*/  BSYNC.RECONVERGENT B1 ;  /* 0x0000000000017941 */ /* 0x000fea0003800200 */
.L_x_4921:
[----:B------:R-:W-:Y:S01]  /*fad0*/  I2FP.F32.U32 R2, R2 ;  /* 0x0000000200027245 */ /* 0x000fe20000201000 */
[----:B------:R-:W-:Y:S02]  /*fae0*/  HFMA2 R17, -RZ, RZ, 0.1171875, 0 ;  /* 0x2f800000ff117431 */ /* 0x000fe400000001ff */
[----:B-----5:R-:W-:Y:S01]  /*faf0*/  IMAD.U32 R73, R23, 0x10000, RZ ;  /* 0x0001000017497824 */ /* 0x020fe200078e00ff */
[----:B------:R-:W-:Y:S02]  /*fb00*/  SHF.L.U32 R82, R75, 0x10, RZ ;  /* 0x000000104b527819 */ /* 0x000fe400000006ff */
[----:B------:R-:W-:Y:S01]  /*fb10*/  FFMA.FTZ R2, R2, R17, 1.1641532182693481445e-10 ;  /* 0x2f00000002027423 */ /* 0x000fe20000010011 */
[----:B------:R-:W-:-:S04]  /*fb20*/  FMUL.FTZ R73, R73, UR17 ;  /* 0x0000001149497c20 */ /* 0x000fc80008410000 */
[----:B------:R-:W-:Y:S01]  /*fb30*/  FMUL.FTZ R73, R73, UR16 ;  /* 0x0000001049497c20 */ /* 0x000fe20008410000 */
[----:B------:R-:W-:-:S04]  /*fb40*/  FSETP.GTU.FTZ.AND P4, PT, R2, UR35, PT ;  /* 0x0000002302007c0b */ /* 0x000fc8000bf9c000 */
[----:B------:R-:W-:Y:S02]  /*fb50*/  FSEL R115, R73, RZ, !P4 ;  /* 0x000000ff49737208 */ /* 0x000fe40006000000 */
[----:B------:R-:W-:-:S03]  /*fb60*/  SEL R2, RZ, 0x1, P4 ;  /* 0x00000001ff027807 */ /* 0x000fc60002000000 */
[----:B------:R-:W-:-:S07]  /*fb70*/  FADD.FTZ R115, R82, R115 ;  /* 0x0000007352737221 */ /* 0x000fce0000010000 */
.L_x_4920:
        /* <DEDUP_REMOVED lines=22> */
.L_x_4929:
        /* <DEDUP_REMOVED lines=13> */
.L_x_4931:
[----:B------:R-:W-:Y:S05]  /*fdb0*/  BSYNC.RECONVERGENT B2 ;  /* 0x0000000000027941 */ /* 0x000fea0003800200 */
.L_x_4930:
        /* <DEDUP_REMOVED lines=49> */
.L_x_4928:
[----:B------:R-:W-:Y:S05]  /*100d0*/  BSYNC.RECONVERGENT B1 ;  /* 0x0000000000017941 */ /* 0x000fea0003800200 */
.L_x_4927:
[----:B-----5:R-:W-:Y:S01]  /*100e0*/  PRMT R72, R23, 0x7632, R72 ;  /* 0x0000763217487816 */ /* 0x020fe20000000048 */
        /* <DEDUP_REMOVED lines=12> */
.L_x_4926:
[----:B------:R-:W-:Y:S02]  /*101b0*/  F2FP.BF16.F32.PACK_AB R75, RZ, R117 ;  /* 0x00000075ff4b723e */ /* 0x000fe400000010ff */
[----:B------:R-:W-:Y:S02]  /*101c0*/  PRMT R74, R100, 0x5410, R102 ;  /* 0x00005410644a7816 */ /* 0x000fe40000000066 */
[----:B------:R-:W-:Y:S02]  /*101d0*/  PRMT R73, R94, 0x5410, R98 ;  /* 0x000054105e497816 */ /* 0x000fe40000000062 */
[----:B------:R-:W-:Y:S02]  /*101e0*/  PRMT R72, R90, 0x5410, R92 ;  /* 0x000054105a487816 */ /* 0x000fe4000000005c */
[----:B------:R-:W-:Y:S01]  /*101f0*/  PRMT R75, R96, 0x5410, R75 ;  /* 0x00005410604b7816 */ /* 0x000fe2000000004b */
[----:B------:R-:W-:Y:S06]  /*10200*/  BRA `(.L_x_4932) ;  /* 0x0000002c005c7947 */ /* 0x000fec0003800000 */
.L_x_4883:
        /* <DEDUP_REMOVED lines=22> */
.L_x_4936:
        /* <DEDUP_REMOVED lines=13> */
.L_x_4938:
[----:B------:R-:W-:Y:S05]  /*10440*/  BSYNC.RECONVERGENT B2 ;  /* 0x0000000000027941 */ /* 0x000fea0003800200 */
.L_x_4937:
        /* <DEDUP_REMOVED lines=48> */
.L_x_4935:
[----:B------:R-:W-:Y:S05]  /*10750*/  BSYNC.RECONVERGENT B1 ;  /* 0x0000000000017941 */ /* 0x000fea0003800200 */
.L_x_4934:
        /* <DEDUP_REMOVED lines=9> */
.L_x_4933:
        /* <DEDUP_REMOVED lines=17> */
.L_x_4942:
        /* <DEDUP_REMOVED lines=13> */
.L_x_4944:
[----:B------:R-:W-:Y:S05]  /*109d0*/  BSYNC.RECONVERGENT B2 ;  /* 0x0000000000027941 */ /* 0x000fea0003800200 */
.L_x_4943:
[----:B------:R-:W-:Y:S01]  /*109e0*/  IMAD.WIDE.U32 R74, R81, -0x326172a9, RZ ;  /* 0xcd9e8d57514a7825 */ /* 0x000fe200078e00ff */
[----:B------:R-:W-:Y:S01]  /*109f0*/  LOP3.LUT R72, R16, UR15, R103, 0x96, !PT ;  /* 0x0000000f10487c12 */ /* 0x000fe2000f8e9667 */
[----:B------:R-:W-:Y:S02]  /*10a00*/  UIADD3 UR5, UPT, UPT, UR15, -0x4498517b, URZ ;  /* 0xbb67ae850f057890 */ /* 0x000fe4000fffe0ff */
[----:B------:R-:W-:Y:S01]  /*10a10*/  HFMA2 R17, -RZ, RZ, 0, 0 ;  /* 0x00000000ff117431 */ /* 0x000fe200000001ff */
        /* <DEDUP_REMOVED lines=44> */
.L_x_4941:
[----:B------:R-:W-:Y:S05]  /*10ce0*/  BSYNC.RECONVERGENT B1 ;  /* 0x0000000000017941 */ /* 0x000fea0003800200 */
.L_x_4940:
        /* <DEDUP_REMOVED lines=10> */
.L_x_4939:
        /* <DEDUP_REMOVED lines=17> */
.L_x_4948:
        /* <DEDUP_REMOVED lines=13> */
.L_x_4950:
[----:B------:R-:W-:Y:S05]  /*10f70*/  BSYNC.RECONVERGENT B2 ;  /* 0x0000000000027941 */ /* 0x000fea0003800200 */
.L_x_4949:
        /* <DEDUP_REMOVED lines=48> */
.L_x_4947:
[----:B------:R-:W-:Y:S05]  /*11280*/  BSYNC.RECONVERGENT B1 ;  /* 0x0000000000017941 */ /* 0x000fea0003800200 */
.L_x_4946:
        /* <DEDUP_REMOVED lines=9> */
.L_x_4945:
        /* <DEDUP_REMOVED lines=17> */
.L_x_4954:
        /* <DEDUP_REMOVED lines=13> */
.L_x_4956:
[----:B------:R-:W-:Y:S05]  /*11500*/  BSYNC.RECONVERGENT B2 ;  /* 0x0000000000027941 */ /* 0x000fea0003800200 */
.L_x_4955:
        /* <DEDUP_REMOVED lines=48> */
.L_x_4953:
[----:B------:R-:W-:Y:S05]  /*11810*/  BSYNC.RECONVERGENT B1 ;  /* 0x0000000000017941 */ /* 0x000fea0003800200 */
.L_x_4952:
        /* <DEDUP_REMOVED lines=10> */
.L_x_4951:
        /* <DEDUP_REMOVED lines=17> */
.L_x_4960:
        /* <DEDUP_REMOVED lines=13> */
.L_x_4962:
[----:B------:R-:W-:Y:S05]  /*11aa0*/  BSYNC.RECONVERGENT B2 ;  /* 0x0000000000027941 */ /* 0x000fea0003800200 */
.L_x_4961:
        /* <DEDUP_REMOVED lines=48> */
.L_x_4959:
[----:B------:R-:W-:Y:S05]  /*11db0*/  BSYNC.RECONVERGENT B1 ;  /* 0x0000000000017941 */ /* 0x000fea0003800200 */
.L_x_4958:
        /* <DEDUP_REMOVED lines=9> */
.L_x_4957:
        /* <DEDUP_REMOVED lines=17> */
.L_x_4966:
        /* <DEDUP_REMOVED lines=13> */
.L_x_4968:
[----:B------:R-:W-:Y:S05]  /*12030*/  BSYNC.RECONVERGENT B2 ;  /* 0x0000000000027941 */ /* 0x000fea0003800200 */
.L_x_4967:
        /* <DEDUP_REMOVED lines=48> */
.L_x_4965:
[----:B------:R-:W-:Y:S05]  /*12340*/  BSYNC.RECONVERGENT B1 ;  /* 0x0000000000017941 */ /* 0x000fea0003800200 */
.L_x_4964:
        /* <DEDUP_REMOVED lines=10> */
.L_x_4963:
        /* <DEDUP_REMOVED lines=17> */
.L_x_4972:
        /* <DEDUP_REMOVED lines=13> */
.L_x_4974:
[----:B------:R-:W-:Y:S05]  /*125d0*/  BSYNC.RECONVERGENT B2 ;  /* 0x0000000000027941 */ /* 0x000fea0003800200 */
.L_x_4973:
        /* <DEDUP_REMOVED lines=48> */
.L_x_4971:
[----:B------:R-:W-:Y:S05]  /*128e0*/  BSYNC.RECONVERGENT B1 ;  /* 0x0000000000017941 */ /* 0x000fea0003800200 */
.L_x_4970:
        /* <DEDUP_REMOVED lines=9> */
.L_x_4969:
        /* <DEDUP_REMOVED lines=17> */
.L_x_4978:
        /* <DEDUP_REMOVED lines=13> */
.L_x_4980:
[----:B------:R-:W-:Y:S05]  /*12b60*/  BSYNC.RECONVERGENT B2 ;  /* 0x0000000000027941 */ /* 0x000fea0003800200 */
.L_x_4979:
        /* <DEDUP_REMOVED lines=48> */
.L_x_4977:
[----:B------:R-:W-:Y:S05]  /*12e70*/  BSYNC.RECONVERGENT B1 ;  /* 0x0000000000017941 */ /* 0x000fea0003800200 */
.L_x_4976:
        /* <DEDUP_REMOVED lines=10> */
.L_x_4975:
[----:B------:R-:W-:Y:S01]  /*12f20*/  F2FP.BF16.F32.PACK_AB R75, RZ, R117 ;  /* 0x00000075ff4b723e */ /* 0x000fe200000010ff */
[----:B------:R-:W-:Y:S01]  /*12f30*/  IMAD.MOV.U32 R82, RZ, RZ, R100 ;  /* 0x000000ffff527224 */ /* 0x000fe200078e0064 */
[----:B------:R-:W-:Y:S02]  /*12f40*/  PRMT R74, R102, 0x5410, R104 ;  /* 0x00005410664a7816 */ /* 0x000fe40000000068 */
[----:B------:R-:W-:Y:S02]  /*12f50*/  PRMT R73, R98, 0x5410, R96 ;  /* 0x0000541062497816 */ /* 0x000fe40000000060 */
[----:B------:R-:W-:Y:S02]  /*12f60*/  PRMT R72, R94, 0x5410, R92 ;  /* 0x000054105e487816 */ /* 0x000fe4000000005c */
[----:B------:R-:W-:-:S07]  /*12f70*/  PRMT R75, R90, 0x5410, R75 ;  /* 0x000054105a4b7816 */ /* 0x000fce000000004b */
.L_x_4932:
        /* <DEDUP_REMOVED lines=24> */
.L_x_4881:
[----:B------:R-:W-:Y:S05]  /*13100*/  BSYNC.RECONVERGENT B0 ;  /* 0x0000000000007941 */ /* 0x000fea0003800200 */
.L_x_4880:
        /* <DEDUP_REMOVED lines=38> */
[----:B------:R-:W-:-:S03]  /*13370*/  IMAD.MOV.U32 R90, RZ, RZ, RZ ;  /* 0x000000ffff5a7224 */ /* 0x000fc600078e00ff */
        /* <DEDUP_REMOVED lines=70> */
.L_x_4982:
[----:B------:R-:W-:Y:S05]  /*137e0*/  BSYNC.RECONVERGENT B0 ;  /* 0x0000000000007941 */ /* 0x000fea0003800200 */
.L_x_4981:
        /* <DEDUP_REMOVED lines=12> */
.L_x_4984:
[----:B------:R-:W-:Y:S05]  /*138b0*/  BSYNC.RECONVERGENT B0 ;  /* 0x0000000000007941 */ /* 0x000fea0003800200 */
.L_x_4983:
        /* <DEDUP_REMOVED lines=40> */
[----:B------:R-:W2:Y:S01]  /*13b40*/  SHFL.IDX PT, R123, R88, RZ, 0x1f ;  /* 0x00001fff587b7589 */ /* 0x000ea200000e0000 */
[----:B------:R-:W3:Y:S01]  /*13b50*/  @!P4 LDC.64 R74, c[0x0][0x3c0] ;  /* 0x0000f000ff4acb82 */ /* 0x000ee20000000a00 */
[----:B0-----:R-:W-:-:S04]  /*13b60*/  @!P4 IMAD.WIDE R72, R125, 0x4, R72 ;  /* 0x000000047d48c825 */ /* 0x001fc800078e0248 */
[----:B-1----:R-:W-:-:S05]  /*13b70*/  FMUL.FTZ R86, R119, R119 ;  /* 0x0000007777567220 */ /* 0x002fca0000410000 */
[----:B------:R-:W-:Y:S01]  /*13b80*/  FSEL R121, R86, RZ, P3 ;  /* 0x000000ff56797208 */ /* 0x000fe20001800000 */
[----:B--2---:R-:W-:Y:S01]  /*13b90*/  FFMA.FTZ R86, R123, UR38, R90 ;  /* 0x000000267b567c23 */ /* 0x004fe2000801005a */
        /* <DEDUP_REMOVED lines=16> */
[----:B-1----:R-:W0:Y:S01]  /*13ca0*/  LDC.64 R118, c[0x0][0x428] ;  /* 0x00010a00ff767b82 */ /* 0x002e220000000a00 */
        /* <DEDUP_REMOVED lines=31> */
.L_x_4987:
[----:B------:R-:W-:Y:S05]  /*13ea0*/  BSYNC.RECONVERGENT B0 ;  /* 0x0000000000007941 */ /* 0x000fea0003800200 */
.L_x_4986:
[----:B------:R-:W-:Y:S04]  /*13eb0*/  BSSY.RECONVERGENT B0, `(.L_x_4988) ;  /* 0x0000022000007945 */ /* 0x000fe80003800200 */
[----:B------:R-:W-:Y:S05]  /*13ec0*/  @!P1 BRA `(.L_x_4989) ;  /* 0x0000000000809947 */ /* 0x000fea0003800000 */
[----:B01----:R-:W0:Y:S01]  /*13ed0*/  LDC.64 R118, c[0x0][0x428] ;  /* 0x00010a00ff767b82 */ /* 0x003e220000000a00 */
        /* <DEDUP_REMOVED lines=31> */
.L_x_4989:
[----:B------:R-:W-:Y:S05]  /*140d0*/  BSYNC.RECONVERGENT B0 ;  /* 0x0000000000007941 */ /* 0x000fea0003800200 */
.L_x_4988:
        /* <DEDUP_REMOVED lines=33> */
.L_x_4990:
[----:B------:R-:W-:Y:S05]  /*142f0*/  BSYNC.RECONVERGENT B0 ;  /* 0x0000000000007941 */ /* 0x000fea0003800200 */
.L_x_4985:
[----:B------:R-:W-:Y:S02]  /*14300*/  UIADD3 UR22, UPT, UPT, UR22, UR20, URZ ;  /* 0x0000001416167290 */ /* 0x000fe4000fffe0ff */
[----:B------:R-:W-:Y:S02]  /*14310*/  UPLOP3.LUT UP1, UPT, UPT, UPT, UP1, 0x40, 0x4 ;  /* 0x000000000004789c */ /* 0x000fe40003f2e810 */
[----:B------:R-:W-:-:S09]  /*14320*/  UISETP.GE.AND UP0, UPT, UR22, UR21, UPT ;  /* 0x000000151600728c */ /* 0x000fd2000bf06270 */
[----:B------:R-:W-:Y:S05]  /*14330*/  BRA.U !UP0, `(.L_x_4991) ;  /* 0xfffffec908607547 */ /* 0x000fea000b83ffff */
[----:B------:R-:W-:Y:S05]  /*14340*/  EXIT ;  /* 0x000000000000794d */ /* 0x000fea0003800000 */
.L_x_4992:
        /* <DEDUP_REMOVED lines=11> */
.L_x_20773:


//--------------------- .text._ZN10layer_norm13ln_fwd_kernelINS_13Kernel_traitsIf13__nv_bfloat16S2_S2_fjLj3072ELj1ELj1ELj4ELj16ENS_18Kernel_traits_baseILj3072EfS2_S2_S2_fjLj128EEEEELb1ELb0ELb1ELb1EEEvNS_9FwdParamsE --------------------------
	.section	.text._ZN10layer_norm13ln_fwd_kernelINS_13Kernel_traitsIf13__nv_bfloat16S2_S2_fjLj3072ELj1ELj1ELj4ELj16ENS_18Kernel_traits_baseILj3072EfS2_S2_S2_fjLj128EEEEELb1ELb0ELb1ELb1EEEvNS_9FwdParamsE,"ax",@progbits
	.align	128
        .global         _ZN10layer_norm13ln_fwd_kernelINS_13Kernel_traitsIf13__nv_bfloat16S2_S2_fjLj3072ELj1ELj1ELj4ELj16ENS_18Kernel_traits_baseILj3072EfS2_S2_S2_fjLj128EEEEELb1ELb0ELb1ELb1EEEvNS_9FwdParamsE
        .type           _ZN10layer_norm13ln_fwd_kernelINS_13Kernel_traitsIf13__nv_bfloat16S2_S2_fjLj3072ELj1ELj1ELj4ELj16ENS_18Kernel_traits_baseILj3072EfS2_S2_S2_fjLj128EEEEELb1ELb0ELb1ELb1EEEvNS_9FwdParamsE,@function
        .size           _ZN10layer_norm13ln_fwd_kernelINS_13Kernel_traitsIf13__nv_bfloat16S2_S2_fjLj3072ELj1ELj1ELj4ELj16ENS_18Kernel_traits_baseILj3072EfS2_S2_S2_fjLj128EEEEELb1ELb0ELb1ELb1EEEvNS_9FwdParamsE,(.L_x_20774 - _ZN10layer_norm13ln_fwd_kernelINS_13Kernel_traitsIf13__nv_bfloat16S2_S2_fjLj3072ELj1ELj1ELj4ELj16ENS_18Kernel_traits_baseILj3072EfS2_S2_S2_fjLj128EEEEELb1ELb0ELb1ELb1EEEvNS_9FwdParamsE)
        .other          _ZN10layer_norm13ln_fwd_kernelINS_13Kernel_traitsIf13__nv_bfloat16S2_S2_fjLj3072ELj1ELj1ELj4ELj16ENS_18Kernel_traits_baseILj3072EfS2_S2_S2_fjLj128EEEEELb1ELb0ELb1ELb1EEEvNS_9FwdParamsE,@"STO_CUDA_ENTRY STV_DEFAULT"
_ZN10layer_norm13ln_fwd_kernelINS_13Kernel_traitsIf13__nv_bfloat16S2_S2_fjLj3072ELj1ELj1ELj4ELj16ENS_18Kernel_traits_baseILj3072EfS2_S2_S2_fjLj128EEEEELb1ELb0ELb1ELb1EEEvNS_9FwdParamsE:
.text._ZN10layer_norm13ln_fwd_kernelINS_13Kernel_traitsIf13__nv_bfloat16S2_S2_fjLj3072ELj1ELj1ELj4ELj16ENS_18Kernel_traits_baseILj3072EfS2_S2_S2_fjLj128EEEEELb1ELb0ELb1ELb1EEEvNS_9FwdParamsE:
        /* <DEDUP_REMOVED lines=16> */
[----:B------:R-:W2:Y:S01]  /*0100*/  @P1 LDC R11, c[0x0][0x460] ;  /* 0x00011800ff0b1b82 */ /* 0x000ea20000000800 */
[----:B------:R-:W-:-:S13]  /*0110*/  ISETP.NE.AND.EX P0, PT, RZ, UR5, PT, P0 ;  /* 0x00000005ff007c0c */ /* 0x000fda000bf05300 */
[----:B------:R-:W4:Y:S08]  /*0120*/  @P0 LDC.64 R6, c[0x0][0x3d0] ;  /* 0x0000f400ff060b82 */ /* 0x000f300000000a00 */
[----:B------:R-:W0:Y:S01]  /*0130*/  @P0 LDC.64 R8, c[0x0][0x438] ;  /* 0x00010e00ff080b82 */ /* 0x000e220000000a00 */
[----:B----4-:R-:W-:-:S05]  /*0140*/  @P0 IMAD.WIDE.U32 R6, R125, 0x20, R6 ;  /* 0x000000207d060825 */ /* 0x010fca00078e0006 */
[----:B------:R1:W5:Y:S01]  /*0150*/  @P0 LDG.E.128 R16, desc[UR12][R6.64] ;  /* 0x0000000c06100981 */ /* 0x000362000c1e1d00 */
        /* <DEDUP_REMOVED lines=12> */
[----:B------:R-:W0:Y:S01]  /*0220*/  LDC R0, c[0x0][0x360] ;  /* 0x0000d800ff007b82 */ /* 0x000e220000000800 */
[----:B---3--:R-:W-:-:S06]  /*0230*/  UISETP.GE.AND UP0, UPT, UR7, UR4, UPT ;  /* 0x000000040700728c */ /* 0x008fcc000bf06270 */
[----:B------:R-:W-:Y:S02]  /*0240*/  PLOP3.LUT P3, PT, PT, PT, UP0, 0x80, 0x8 ;  /* 0x000000000008781c */ /* 0x000fe40003f6f008 */
[----:B--2---:R-:W-:Y:S02]  /*0250*/  @P1 IADD3 R82, P2, PT, R4, R11, RZ ;  /* 0x0000000b04521210 */ /* 0x004fe40007f5e0ff */
[----:B------:R-:W-:Y:S02]  /*0260*/  @P1 R2UR UR14, R2 ;  /* 0x00000000020e12ca */ /* 0x000fe400000e0000 */
[----:B------:R-:W-:Y:S02]  /*0270*/  @P1 IADD3.X R83, PT, PT, RZ, R5, RZ, P2, !PT ;  /* 0x00000005ff531210 */ /* 0x000fe400017fe4ff */
[----:B------:R-:W-:Y:S01]  /*0280*/  @P1 R2UR UR15, R3 ;  /* 0x00000000030f12ca */ /* 0x000fe200000e0000 */
[----:B0-----:R-:W-:Y:S01]  /*0290*/  IMAD R4, R0, UR7, R125 ;  /* 0x0000000700047c24 */ /* 0x001fe2000f8e027d */
[----:B------:R-:W-:Y:S01]  /*02a0*/  SHF.R.U64 R5, R82, 0x2, R83 ;  /* 0x0000000252057819 */ /* 0x000fe20000001253 */
[----:B-1----:R-:W-:-:S12]  /*02b0*/  @P0 BRA `(.L_x_4993) ;  /* 0x0000000000500947 */ /* 0x002fd80003800000 */
        /* <DEDUP_REMOVED lines=20> */
.L_x_4993:
[----:B------:R-:W-:Y:S05]  /*0400*/  @P3 EXIT ;  /* 0x000000000000394d */ /* 0x000fea0003800000 */
[----:B------:R-:W-:Y:S01]  /*0410*/  IMAD.HI.U32 R3, R4, -0x326172a9, RZ ;  /* 0xcd9e8d5704037827 */ /* 0x000fe200078e00ff */
[----:B------:R-:W-:Y:S01]  /*0420*/  SHF.R.U32.HI R6, RZ, 0x2, R83 ;  /* 0x00000002ff067819 */ /* 0x000fe20000011653 */
[----:B------:R-:W-:Y:S01]  /*0430*/  UIADD3 UR27, UPT, UPT, UR15, -0x4498517b, URZ ;  /* 0xbb67ae850f1b7890 */ /* 0x000fe2000fffe0ff */
[----:B------:R-:W-:Y:S01]  /*0440*/  LOP3.LUT R82, R82, 0x3, RZ, 0xc0, !PT ;  /* 0x0000000352527812 */ /* 0x000fe200078ec0ff */
[C---:B------:R-:W-:Y:S01]  /*0450*/  IMAD.HI.U32 R0, R5.reuse, -0x2daee0ad, RZ ;  /* 0xd2511f5305007827 */ /* 0x040fe200078e00ff */
[----:B------:R-:W-:Y:S01]  /*0460*/  LOP3.LUT R3, R6, UR14, R3, 0x96, !PT ;  /* 0x0000000e06037c12 */ /* 0x000fe2000f8e9603 */
[----:B------:R-:W-:Y:S02]  /*0470*/  UIADD3 UR26, UPT, UPT, UR14, -0x61c88647, URZ ;  /* 0x9e3779b90e1a7890 */ /* 0x000fe4000fffe0ff */
        /* <DEDUP_REMOVED lines=8> */
[----:B------:R-:W-:Y:S02]  /*0500*/  UIADD3 UR30, UPT, UPT, UR15, 0x32370b8f, URZ ;  /* 0x32370b8f0f1e7890 */ /* 0x000fe4000fffe0ff */
[----:B------:R-:W-:Y:S01]  /*0510*/  UIADD3 UR4, UPT, UPT, UR14, -0x255992d5, URZ ;  /* 0xdaa66d2b0e047890 */ /* 0x000fe2000fffe0ff */
[----:B------:R-:W-:Y:S01]  /*0520*/  IMAD R10, R3, -0x2daee0ad, RZ ;  /* 0xd2511f53030a7824 */ /* 0x000fe200078e02ff */
[----:B------:R-:W-:Y:S01]  /*0530*/  LOP3.LUT R2, R7, UR26, R2, 0x96, !PT ;  /* 0x0000001a07027c12 */ /* 0x000fe2000f8e9602 */
[----:B------:R-:W-:Y:S01]  /*0540*/  IMAD R7, R0, -0x326172a9, RZ ;  /* 0xcd9e8d5700077824 */ /* 0x000fe200078e02ff */
[----:B------:R-:W-:Y:S01]  /*0550*/  UIADD3 UR31, UPT, UPT, UR14, 0x78dde6e4, URZ ;  /* 0x78dde6e40e1f7890 */ /* 0x000fe2000fffe0ff */
[----:B------:R-:W-:Y:S01]  /*0560*/  IMAD.HI.U32 R0, R8, -0x326172a9, RZ ;  /* 0xcd9e8d5708007827 */ /* 0x000fe200078e00ff */
[----:B------:R-:W-:-:S02]  /*0570*/  UIADD3 UR32, UPT, UPT, UR15, -0x126145ec, URZ ;  /* 0xed9eba140f207890 */ /* 0x000fc4000fffe0ff */
[----:B------:R-:W-:Y:S01]  /*0580*/  UIADD3 UR34, UPT, UPT, UR15, -0x56f99767, URZ ;  /* 0xa90668990f227890 */ /* 0x000fe2000fffe0ff */
[----:B------:R-:W-:Y:S01]  /*0590*/  IMAD.HI.U32 R3, R2, -0x2daee0ad, RZ ;  /* 0xd2511f5302037827 */ /* 0x000fe200078e00ff */
[----:B------:R-:W-:Y:S01]  /*05a0*/  LOP3.LUT R0, R7, UR28, R0, 0x96, !PT ;  /* 0x0000001c07007c12 */ /* 0x000fe2000f8e9600 */
[----:B------:R-:W-:Y:S02]  /*05b0*/  UIADD3 UR33, UPT, UPT, UR14, 0x1715609d, URZ ;  /* 0x1715609d0e217890 */ /* 0x000fe4000fffe0ff */
[----:B------:R-:W-:Y:S01]  /*05c0*/  IMAD R7, R8, -0x326172a9, RZ ;  /* 0xcd9e8d5708077824 */ /* 0x000fe200078e02ff */
[----:B------:R-:W-:Y:S01]  /*05d0*/  LOP3.LUT R3, R10, UR29, R3, 0x96, !PT ;  /* 0x0000001d0a037c12 */ /* 0x000fe2000f8e9603 */
[----:B------:R-:W-:Y:S01]  /*05e0*/  IMAD R10, R2, -0x2daee0ad, RZ ;  /* 0xd2511f53020a7824 */ /* 0x000fe200078e02ff */
[----:B------:R-:W-:Y:S01]  /*05f0*/  UIADD3 UR35, UPT, UPT, UR14, -0x4ab325aa, URZ ;  /* 0xb54cda560e237890 */ /* 0x000fe2000fffe0ff */
[----:B------:R-:W-:Y:S01]  /*0600*/  IMAD.HI.U32 R9, R0, -0x2daee0ad, RZ ;  /* 0xd2511f5300097827 */ /* 0x000fe200078e00ff */
[----:B------:R-:W-:-:S02]  /*0610*/  UIADD3 UR36, UPT, UPT, UR15, 0x646e171e, URZ ;  /* 0x646e171e0f247890 */ /* 0x000fc4000fffe0ff */
[----:B------:R-:W-:Y:S01]  /*0620*/  UIADD3 UR38, UPT, UPT, UR15, 0x1fd5c5a3, URZ ;  /* 0x1fd5c5a30f267890 */ /* 0x000fe2000fffe0ff */
[C---:B------:R-:W-:Y:S01]  /*0630*/  IMAD.HI.U32 R2, R3.reuse, -0x326172a9, RZ ;  /* 0xcd9e8d5703027827 */ /* 0x040fe200078e00ff */
[----:B------:R-:W-:Y:S01]  /*0640*/  LOP3.LUT R9, R10, UR30, R9, 0x96, !PT ;  /* 0x0000001e0a097c12 */ /* 0x000fe2000f8e9609 */
[----:B------:R-:W-:Y:S02]  /*0650*/  UIADD3 UR37, UPT, UPT, UR14, 0x5384540f, URZ ;  /* 0x5384540f0e257890 */ /* 0x000fe4000fffe0ff */
[----:B------:R-:W-:Y:S01]  /*0660*/  IMAD R8, R3, -0x326172a9, RZ ;  /* 0xcd9e8d5703087824 */ /* 0x000fe200078e02ff */
[----:B------:R-:W-:Y:S01]  /*0670*/  LOP3.LUT R2, R7, UR4, R2, 0x96, !PT ;  /* 0x0000000407027c12 */ /* 0x000fe2000f8e9602 */
[----:B------:R-:W-:Y:S01]  /*0680*/  IMAD.HI.U32 R3, R9, -0x326172a9, RZ ;  /* 0xcd9e8d5709037827 */ /* 0x000fe200078e00ff */
[----:B------:R-:W-:Y:S02]  /*0690*/  UIADD3 UR39, UPT, UPT, UR14, -0xe443238, URZ ;  /* 0xf1bbcdc80e277890 */ /* 0x000fe4000fffe0ff */
[----:B------:R-:W-:Y:S01]  /*06a0*/  UIADD3 UR40, UPT, UPT, UR15, -0x24c28bd8, URZ ;  /* 0xdb3d74280f287890 */ /* 0x000fe2000fffe0ff */
[----:B------:R-:W-:Y:S01]  /*06b0*/  IMAD R7, R0, -0x2daee0ad, RZ ;  /* 0xd2511f5300077824 */ /* 0x000fe200078e02ff */
[----:B------:R-:W-:Y:S01]  /*06c0*/  LOP3.LUT R3, R8, UR31, R3, 0x96, !PT ;  /* 0x0000001f08037c12 */ /* 0x000fe2000f8e9603 */
[----:B------:R-:W-:Y:S01]  /*06d0*/  IMAD.HI.U32 R0, R2, -0x2daee0ad, RZ ;  /* 0xd2511f5302007827 */ /* 0x000fe200078e00ff */
[----:B------:R-:W-:-:S02]  /*06e0*/  UIADD3 UR4, UPT, UPT, UR15, -0x695add53, URZ ;  /* 0x96a522ad0f047890 */ /* 0x000fc4000fffe0ff */
[----:B------:R-:W-:Y:S01]  /*06f0*/  UIADD3 UR41, UPT, UPT, UR14, -0x700cb87f, URZ ;  /* 0x8ff347810e297890 */ /* 0x000fe2000fffe0ff */
[----:B------:R-:W-:Y:S01]  /*0700*/  IMAD R8, R2, -0x2daee0ad, RZ ;  /* 0xd2511f5302087824 */ /* 0x000fe200078e02ff */
[----:B------:R-:W-:Y:S01]  /*0710*/  LOP3.LUT R0, R7, UR32, R0, 0x96, !PT ;  /* 0x0000002007007c12 */ /* 0x000fe2000f8e9600 */
[----:B------:R-:W-:Y:S01]  /*0720*/  IMAD.HI.U32 R7, R3, -0x2daee0ad, RZ ;  /* 0xd2511f5303077827 */ /* 0x000fe200078e00ff */
[----:B------:R-:W0:Y:S03]  /*0730*/  LDCU UR23, c[0x0][0x404] ;  /* 0x00008080ff1777ac */ /* 0x000e260008000800 */
[----:B------:R-:W-:Y:S01]  /*0740*/  IMAD R9, R9, -0x326172a9, RZ ;  /* 0xcd9e8d5709097824 */ /* 0x000fe200078e02ff */
[----:B------:R-:W-:Y:S01]  /*0750*/  LOP3.LUT R7, R8, UR34, R7, 0x96, !PT ;  /* 0x0000002208077c12 */ /* 0x000fe2000f8e9607 */
[C---:B------:R-:W-:Y:S01]  /*0760*/  IMAD.HI.U32 R2, R0.reuse, -0x326172a9, RZ ;  /* 0xcd9e8d5700027827 */ /* 0x040fe200078e00ff */
[----:B------:R-:W1:Y:S03]  /*0770*/  LDCU UR22, c[0x0][0x388] ;  /* 0x00007100ff1677ac */ /* 0x000e660008000800 */
[----:B------:R-:W-:Y:S01]  /*0780*/  IMAD R8, R3, -0x2daee0ad, RZ ;  /* 0xd2511f5303087824 */ /* 0x000fe200078e02ff */
[----:B------:R-:W-:Y:S01]  /*0790*/  LOP3.LUT R2, R9, UR33, R2, 0x96, !PT ;  /* 0x0000002109027c12 */ /* 0x000fe2000f8e9602 */
[----:B------:R-:W-:Y:S01]  /*07a0*/  IMAD R9, R0, -0x326172a9, RZ ;  /* 0xcd9e8d5700097824 */ /* 0x000fe200078e02ff */
[----:B------:R-:W2:Y:S01]  /*07b0*/  LDCU.U8 UR24, c[0x0][0x410] ;  /* 0x00008200ff1877ac */ /* 0x000ea20008000000 */
[----:B------:R-:W-:Y:S01]  /*07c0*/  IMAD.HI.U32 R0, R7, -0x326172a9, RZ ;  /* 0xcd9e8d5707007827 */ /* 0x000fe200078e00ff */
[----:B------:R-:W3:Y:S03]  /*07d0*/  LDCU UR25, c[0x0][0x400] ;  /* 0x00008000ff1977ac */ /* 0x000ee60008000800 */
[C---:B------:R-:W-:Y:S01]  /*07e0*/  IMAD.HI.U32 R3, R2.reuse, -0x2daee0ad, RZ ;  /* 0xd2511f5302037827 */ /* 0x040fe200078e00ff */
[----:B------:R-:W-:Y:S01]  /*07f0*/  LOP3.LUT R0, R9, UR35, R0, 0x96, !PT ;  /* 0x0000002309007c12 */ /* 0x000fe2000f8e9600 */
[----:B------:R-:W4:Y:S02]  /*0800*/  LDCU.64 UR16, c[0x0][0x408] ;  /* 0x00008100ff1077ac */ /* 0x000f240008000a00 */
[----:B------:R-:W-:Y:S01]  /*0810*/  IMAD R9, R2, -0x2daee0ad, RZ ;  /* 0xd2511f5302097824 */ /* 0x000fe200078e02ff */
[----:B------:R-:W-:Y:S01]  /*0820*/  LOP3.LUT R3, R8, UR36, R3, 0x96, !PT ;  /* 0x0000002408037c12 */ /* 0x000fe2000f8e9603 */
[C---:B------:R-:W-:Y:S01]  /*0830*/  IMAD.HI.U32 R8, R0.reuse, -0x2daee0ad, RZ ;  /* 0xd2511f5300087827 */ /* 0x040fe200078e00ff */
[----:B------:R-:W0:Y:S03]  /*0840*/  LDCU.128 UR8, c[0x0][0x3f0] ;  /* 0x00007e00ff0877ac */ /* 0x000e260008000c00 */
[----:B------:R-:W-:Y:S01]  /*0850*/  IMAD R7, R7, -0x326172a9, RZ ;  /* 0xcd9e8d5707077824 */ /* 0x000fe200078e02ff */
[----:B------:R-:W-:Y:S01]  /*0860*/  LOP3.LUT R8, R9, UR38, R8, 0x96, !PT ;  /* 0x0000002609087c12 */ /* 0x000fe2000f8e9608 */
[----:B------:R-:W-:Y:S01]  /*0870*/  IMAD.HI.U32 R2, R3, -0x326172a9, RZ ;  /* 0xcd9e8d5703027827 */ /* 0x000fe200078e00ff */
[----:B------:R-:W0:Y:S03]  /*0880*/  LDCU.64 UR18, c[0x0][0x3a0] ;  /* 0x00007400ff1277ac */ /* 0x000e260008000a00 */
        /* <DEDUP_REMOVED lines=16> */
[----:B------:R-:W-:Y:S02]  /*0990*/  IMAD.MOV.U32 R7, RZ, RZ, RZ ;  /* 0x000000ffff077224 */ /* 0x000fe400078e00ff */
[----:B01234-:R-:W-:-:S07]  /*09a0*/  IMAD R2, R10, -0x326172a9, RZ ;  /* 0xcd9e8d570a027824 */ /* 0x01ffce00078e02ff */
.L_x_5202:
[----:B------:R-:W-:-:S06]  /*09b0*/  UIMAD.WIDE UR4, UR7, 0x4, UR8 ;  /* 0x00000004070478a5 */ /* 0x000fcc000f8e0208 */
[----:B0-----:R-:W-:Y:S01]  /*09c0*/  IMAD.U32 R70, RZ, RZ, UR4 ;  /* 0x00000004ff467e24 */ /* 0x001fe2000f8e00ff */
[----:B------:R-:W-:-:S05]  /*09d0*/  MOV R71, UR5 ;  /* 0x0000000500477c02 */ /* 0x000fca0008000f00 */
[----:B------:R-:W2:Y:S01]  /*09e0*/  LDG.E R70, desc[UR12][R70.64] ;  /* 0x0000000c46467981 */ /* 0x000ea2000c1e1900 */
[----:B------:R-:W-:Y:S01]  /*09f0*/  UIMAD.WIDE UR4, UR7, 0x4, UR10 ;  /* 0x00000004070478a5 */ /* 0x000fe2000f8e020a */
[----:B------:R-:W-:-:S05]  /*0a00*/  IMAD.MOV.U32 R76, RZ, RZ, RZ ;  /* 0x000000ffff4c7224 */ /* 0x000fca00078e00ff */
        /* <DEDUP_REMOVED lines=17> */
[----:B------:R-:W-:-:S02]  /*0b20*/  UIADD3 UR4, UPT, UPT, UR15, -0x695add53, URZ ;  /* 0x96a522ad0f047890 */ /* 0x000fc4000fffe0ff */
[----:B------:R-:W-:Y:S01]  /*0b30*/  UIADD3 UR42, UPT, UPT, UR14, -0x255992d5, URZ ;  /* 0xdaa66d2b0e2a7890 */ /* 0x000fe2000fffe0ff */
        /* <DEDUP_REMOVED lines=27> */
.L_x_4997:
        /* <DEDUP_REMOVED lines=12> */
.L_x_4998:
        /* <DEDUP_REMOVED lines=42> */
.L_x_4996:
        /* <DEDUP_REMOVED lines=11> */
.L_x_4995:
        /* <DEDUP_REMOVED lines=21> */
.L_x_5001:
        /* <DEDUP_REMOVED lines=12> */
.L_x_5002:
        /* <DEDUP_REMOVED lines=43> */
.L_x_5000:
        /* <DEDUP_REMOVED lines=13> */
.L_x_4999:
        /* <DEDUP_REMOVED lines=20> */
.L_x_5005:
        /* <DEDUP_REMOVED lines=12> */
.L_x_5006:
        /* <DEDUP_REMOVED lines=42> */
.L_x_5004:
        /* <DEDUP_REMOVED lines=11> */
.L_x_5003:
        /* <DEDUP_REMOVED lines=21> */
.L_x_5009:
        /* <DEDUP_REMOVED lines=12> */
.L_x_5010:
        /* <DEDUP_REMOVED lines=43> */
.L_x_5008:
        /* <DEDUP_REMOVED lines=13> */
.L_x_5007:
        /* <DEDUP_REMOVED lines=20> */
.L_x_5013:
        /* <DEDUP_REMOVED lines=12> */
.L_x_5014:
        /* <DEDUP_REMOVED lines=43> */
.L_x_5012:
        /* <DEDUP_REMOVED lines=10> */
[----:B------:R-:W-:-:S07]  /*26c0*/  FADD.FTZ R81, R81, R80 ;  /* 0x0000005051517221 */ /* 0x000fce0000010000 */
.L_x_5011:
        /* <DEDUP_REMOVED lines=21> */
.L_x_5017:
        /* <DEDUP_REMOVED lines=12> */
.L_x_5018:
        /* <DEDUP_REMOVED lines=41> */
[----:B------:R-:W-:-:S07]  /*2b70*/  IMAD.MOV.U32 R87, RZ, RZ, RZ ;  /* 0x000000ffff577224 */ /* 0x000fce00078e00ff */
.L_x_5016:
        /* <DEDUP_REMOVED lines=13> */
.L_x_5015:
        /* <DEDUP_REMOVED lines=20> */
.L_x_5021:
        /* <DEDUP_REMOVED lines=12> */
.L_x_5022:
        /* <DEDUP_REMOVED lines=41> */
[----:B------:R-:W-:-:S07]  /*30e0*/  IMAD.MOV.U32 R84, RZ, RZ, R90 ;  /* 0x000000ffff547224 */ /* 0x000fce00078e005a */
.L_x_5020:
        /* <DEDUP_REMOVED lines=11> */
.L_x_5019:
        /* <DEDUP_REMOVED lines=21> */
.L_x_5025:
        /* <DEDUP_REMOVED lines=12> */
.L_x_5026:
        /* <DEDUP_REMOVED lines=41> */
[----:B------:R-:W-:-:S07]  /*3640*/  IMAD.MOV.U32 R88, RZ, RZ, RZ ;  /* 0x000000ffff587224 */ /* 0x000fce00078e00ff */
.L_x_5024:
        /* <DEDUP_REMOVED lines=13> */
.L_x_5023:
[----:B------:R-:W-:Y:S02]  /*3720*/  F2FP.BF16.F32.PACK_AB R75, RZ, R87 ;  /* 0x00000057ff4b723e */ /* 0x000fe400000010ff */
[----:B------:R-:W-:Y:S02]  /*3730*/  PRMT R74, R80, 0x5410, R74 ;  /* 0x00005410504a7816 */ /* 0x000fe4000000004a */
[----:B------:R-:W-:Y:S02]  /*3740*/  PRMT R73, R78, 0x5410, R73 ;  /* 0x000054104e497816 */ /* 0x000fe40000000049 */
[----:B------:R-:W-:Y:S02]  /*3750*/  PRMT R72, R68, 0x5410, R72 ;  /* 0x0000541044487816 */ /* 0x000fe40000000048 */
[----:B------:R-:W-:Y:S01]  /*3760*/  PRMT R75, R82, 0x5410, R75 ;  /* 0x00005410524b7816 */ /* 0x000fe2000000004b */
[----:B------:R-:W-:Y:S06]  /*3770*/  BRA `(.L_x_5027) ;  /* 0x0000002800247947 */ /* 0x000fec0003800000 */
.L_x_4994:
        /* <DEDUP_REMOVED lines=19> */
.L_x_5030:
        /* <DEDUP_REMOVED lines=12> */
.L_x_5031:
        /* <DEDUP_REMOVED lines=42> */
.L_x_5029:
        /* <DEDUP_REMOVED lines=9> */
.L_x_5028:
        /* <DEDUP_REMOVED lines=16> */
.L_x_5034:
        /* <DEDUP_REMOVED lines=12> */
.L_x_5035:
        /* <DEDUP_REMOVED lines=43> */
.L_x_5033:
        /* <DEDUP_REMOVED lines=10> */
.L_x_5032:
        /* <DEDUP_REMOVED lines=16> */
.L_x_5038:
        /* <DEDUP_REMOVED lines=12> */
.L_x_5039:
        /* <DEDUP_REMOVED lines=43> */
.L_x_5037:
        /* <DEDUP_REMOVED lines=9> */
.L_x_5036:
        /* <DEDUP_REMOVED lines=16> */
.L_x_5042:
        /* <DEDUP_REMOVED lines=12> */
.L_x_5043:
        /* <DEDUP_REMOVED lines=43> */
.L_x_5041:
        /* <DEDUP_REMOVED lines=10> */
.L_x_5040:
        /* <DEDUP_REMOVED lines=16> */
.L_x_5046:
        /* <DEDUP_REMOVED lines=12> */
.L_x_5047:
        /* <DEDUP_REMOVED lines=43> */
.L_x_5045:
        /* <DEDUP_REMOVED lines=9> */
.L_x_5044:
        /* <DEDUP_REMOVED lines=16> */
.L_x_5050:
        /* <DEDUP_REMOVED lines=12> */
.L_x_5051:
        /* <DEDUP_REMOVED lines=43> */
.L_x_5049:
        /* <DEDUP_REMOVED lines=10> */
.L_x_5048:
        /* <DEDUP_REMOVED lines=16> */
.L_x_5054:
        /* <DEDUP_REMOVED lines=12> */
.L_x_5055:
        /* <DEDUP_REMOVED lines=42> */
.L_x_5053:
        /* <DEDUP_REMOVED lines=9> */
.L_x_5052:
        /* <DEDUP_REMOVED lines=16> */
.L_x_5058:
        /* <DEDUP_REMOVED lines=12> */
.L_x_5059:
        /* <DEDUP_REMOVED lines=42> */
.L_x_5057:
        /* <DEDUP_REMOVED lines=10> */
.L_x_5056:
[----:B------:R-:W-:Y:S02]  /*5fc0*/  F2FP.BF16.F32.PACK_AB R82, RZ, R87 ;  /* 0x00000057ff52723e */ /* 0x000fe400000010ff */
[----:B------:R-:W-:Y:S02]  /*5fd0*/  PRMT R73, R73, 0x5410, R75 ;  /* 0x0000541049497816 */ /* 0x000fe4000000004b */
[----:B------:R-:W-:Y:S02]  /*5fe0*/  PRMT R74, R74, 0x5410, R78 ;  /* 0x000054104a4a7816 */ /* 0x000fe4000000004e */
[----:B------:R-:W-:Y:S02]  /*5ff0*/  PRMT R72, R72, 0x5410, R68 ;  /* 0x0000541048487816 */ /* 0x000fe40000000044 */
[----:B------:R-:W-:-:S07]  /*6000*/  PRMT R75, R80, 0x5410, R82 ;  /* 0x00005410504b7816 */ /* 0x000fce0000000052 */
.L_x_5027:
        /* <DEDUP_REMOVED lines=24> */
.L_x_5060:
[----:B------:R-:W-:Y:S05]  /*6190*/  @!P0 BRA `(.L_x_5061) ;  /* 0x0000000000108947 */ /* 0x000fea0003800000 */
[----:B-----5:R-:W2:Y:S01]  /*61a0*/  LDC.64 R64, c[0x0][0x390] ;  /* 0x0000e400ff407b82 */ /* 0x020ea20000000a00 */
[----:B------:R-:W-:-:S04]  /*61b0*/  VIADD R67, R76, 0x80 ;  /* 0x000000804c437836 */ /* 0x000fc80000000000 */
[----:B--2---:R-:W-:-:S06]  /*61c0*/  IMAD.WIDE.U32 R64, R67, 0x10, R64 ;  /* 0x0000001043407825 */ /* 0x004fcc00078e0040 */
[----:B------:R-:W5:Y:S02]  /*61d0*/  LDG.E.128 R64, desc[UR12][R64.64] ;  /* 0x0000000c40407981 */ /* 0x000f64000c1e1d00 */
.L_x_5061:
        /* <DEDUP_REMOVED lines=25> */
.L_x_5065:
        /* <DEDUP_REMOVED lines=12> */
.L_x_5066:
        /* <DEDUP_REMOVED lines=43> */
.L_x_5064:
        /* <DEDUP_REMOVED lines=11> */
.L_x_5063:
        /* <DEDUP_REMOVED lines=21> */
.L_x_5069:
        /* <DEDUP_REMOVED lines=12> */
.L_x_5070:
        /* <DEDUP_REMOVED lines=42> */
.L_x_5068:
        /* <DEDUP_REMOVED lines=13> */
.L_x_5067:
        /* <DEDUP_REMOVED lines=20> */
.L_x_5073:
        /* <DEDUP_REMOVED lines=12> */
.L_x_5074:
        /* <DEDUP_REMOVED lines=42> */
.L_x_5072:
        /* <DEDUP_REMOVED lines=11> */
.L_x_5071:
        /* <DEDUP_REMOVED lines=21> */
.L_x_5077:
        /* <DEDUP_REMOVED lines=12> */
.L_x_5078:
        /* <DEDUP_REMOVED lines=43> */
.L_x_5076:
        /* <DEDUP_REMOVED lines=13> */
.L_x_5075:
        /* <DEDUP_REMOVED lines=20> */
.L_x_5081:
        /* <DEDUP_REMOVED lines=12> */
.L_x_5082:
        /* <DEDUP_REMOVED lines=42> */
.L_x_5080:
        /* <DEDUP_REMOVED lines=11> */
.L_x_5079:
        /* <DEDUP_REMOVED lines=21> */
.L_x_5085:
        /* <DEDUP_REMOVED lines=12> */
.L_x_5086:
        /* <DEDUP_REMOVED lines=42> */
.L_x_5084:
        /* <DEDUP_REMOVED lines=13> */
.L_x_5083:
        /* <DEDUP_REMOVED lines=20> */
.L_x_5089:
        /* <DEDUP_REMOVED lines=12> */
.L_x_5090:
        /* <DEDUP_REMOVED lines=42> */
.L_x_5088:
        /* <DEDUP_REMOVED lines=11> */
.L_x_5087:
        /* <DEDUP_REMOVED lines=21> */
.L_x_5093:
        /* <DEDUP_REMOVED lines=12> */
.L_x_5094:
        /* <DEDUP_REMOVED lines=42> */
.L_x_5092:
        /* <DEDUP_REMOVED lines=13> */
.L_x_5091:
[----:B------:R-:W-:Y:S02]  /*8d90*/  F2FP.BF16.F32.PACK_AB R75, RZ, R103 ;  /* 0x00000067ff4b723e */ /* 0x000fe400000010ff */
[----:B------:R-:W-:Y:S02]  /*8da0*/  PRMT R74, R86, 0x5410, R74 ;  /* 0x00005410564a7816 */ /* 0x000fe4000000004a */
[----:B------:R-:W-:Y:S02]  /*8db0*/  PRMT R73, R80, 0x5410, R84 ;  /* 0x0000541050497816 */ /* 0x000fe40000000054 */
[----:B------:R-:W-:Y:S02]  /*8dc0*/  PRMT R72, R68, 0x5410, R78 ;  /* 0x0000541044487816 */ /* 0x000fe4000000004e */
[----:B------:R-:W-:Y:S01]  /*8dd0*/  PRMT R75, R82, 0x5410, R75 ;  /* 0x00005410524b7816 */ /* 0x000fe2000000004b */
[----:B------:R-:W-:Y:S06]  /*8de0*/  BRA `(.L_x_5095) ;  /* 0x0000002800147947 */ /* 0x000fec0003800000 */
.L_x_5062:
[----:B0-----:R-:W-:Y:S01]  /*8df0*/  IMAD.MOV.U32 R91, RZ, RZ, RZ ;  /* 0x000000ffff5b7224 */ /* 0x001fe200078e00ff */
        /* <DEDUP_REMOVED lines=18> */
.L_x_5098:
        /* <DEDUP_REMOVED lines=12> */
.L_x_5099:
[----:B-1----:R-:W-:Y:S01]  /*8fe0*/  IMAD.WIDE.U32 R72, R4, -0x326172a9, RZ ;  /* 0xcd9e8d5704487825 */ /* 0x002fe200078e00ff */
        /* <DEDUP_REMOVED lines=41> */
.L_x_5097:
[----:B------:R-:W-:Y:S01]  /*9280*/  I2FP.F32.U32 R8, R8 ;  /* 0x0000000800087245 */ /* 0x000fe20000201000 */
[----:B-1----:R-:W-:Y:S01]  /*9290*/  IMAD.MOV.U32 R73, RZ, RZ, 0x2f800000 ;  /* 0x2f800000ff497424 */ /* 0x002fe200078e00ff */
[----:B-----5:R-:W-:-:S03]  /*92a0*/  SHF.L.U32 R72, R64, 0x10, RZ ;  /* 0x0000001040487819 */ /* 0x020fc600000006ff */
[----:B------:R-:W-:Y:S02]  /*92b0*/  FFMA.FTZ R8, R8, R73, 1.1641532182693481445e-10 ;  /* 0x2f00000008087423 */ /* 0x000fe40000010049 */
[----:B------:R-:W-:-:S03]  /*92c0*/  FMUL.FTZ R72, R72, UR17 ;  /* 0x0000001148487c20 */ /* 0x000fc60008410000 */
[----:B------:R-:W-:Y:S01]  /*92d0*/  FSETP.GTU.FTZ.AND P1, PT, R8, UR23, PT ;  /* 0x0000001708007c0b */ /* 0x000fe2000bf3c000 */
[----:B------:R-:W-:-:S03]  /*92e0*/  FMUL.FTZ R72, R72, UR16 ;  /* 0x0000001048487c20 */ /* 0x000fc60008410000 */
[----:B------:R-:W-:Y:S02]  /*92f0*/  SEL R8, RZ, 0x1, P1 ;  /* 0x00000001ff087807 */ /* 0x000fe40000800000 */
[----:B------:R-:W-:-:S07]  /*9300*/  FSEL R91, R72, RZ, !P1 ;  /* 0x000000ff485b7208 */ /* 0x000fce0004800000 */
.L_x_5096:
[----:B------:R-:W-:Y:S01]  /*9310*/  F2FP.BF16.F32.PACK_AB R78, RZ, R91 ;  /* 0x0000005bff4e723e */ /* 0x000fe200000010ff */
[----:B------:R-:W-:Y:S02]  /*9320*/  IMAD.MOV.U32 R89, RZ, RZ, RZ ;  /* 0x000000ffff597224 */ /* 0x000fe400078e00ff */
[----:B-1----:R-:W-:Y:S01]  /*9330*/  IMAD.MOV.U32 R72, RZ, RZ, R68 ;  /* 0x000000ffff487224 */ /* 0x002fe200078e0044 */
        /* <DEDUP_REMOVED lines=13> */
.L_x_5102:
        /* <DEDUP_REMOVED lines=12> */
.L_x_5103:
        /* <DEDUP_REMOVED lines=43> */
.L_x_5101:
        /* <DEDUP_REMOVED lines=10> */
.L_x_5100:
        /* <DEDUP_REMOVED lines=16> */
.L_x_5106:
        /* <DEDUP_REMOVED lines=12> */
.L_x_5107:
        /* <DEDUP_REMOVED lines=42> */
.L_x_5105:
        /* <DEDUP_REMOVED lines=9> */
.L_x_5104:
        /* <DEDUP_REMOVED lines=16> */
.L_x_5110:
        /* <DEDUP_REMOVED lines=12> */
.L_x_5111:
        /* <DEDUP_REMOVED lines=42> */
.L_x_5109:
        /* <DEDUP_REMOVED lines=10> */
.L_x_5108:
        /* <DEDUP_REMOVED lines=16> */
.L_x_5114:
        /* <DEDUP_REMOVED lines=12> */
.L_x_5115:
        /* <DEDUP_REMOVED lines=42> */
.L_x_5113:
        /* <DEDUP_REMOVED lines=9> */
.L_x_5112:
        /* <DEDUP_REMOVED lines=16> */
.L_x_5118:
        /* <DEDUP_REMOVED lines=12> */
.L_x_5119:
        /* <DEDUP_REMOVED lines=42> */
.L_x_5117:
        /* <DEDUP_REMOVED lines=10> */
.L_x_5116:
        /* <DEDUP_REMOVED lines=16> */
.L_x_5122:
        /* <DEDUP_REMOVED lines=12> */
.L_x_5123:
        /* <DEDUP_REMOVED lines=42> */
.L_x_5121:
        /* <DEDUP_REMOVED lines=9> */
.L_x_5120:
        /* <DEDUP_REMOVED lines=16> */
.L_x_5126:
        /* <DEDUP_REMOVED lines=12> */
.L_x_5127:
        /* <DEDUP_REMOVED lines=42> */
.L_x_5125:
        /* <DEDUP_REMOVED lines=10> */
.L_x_5124:
[----:B------:R-:W-:Y:S02]  /*b5f0*/  F2FP.BF16.F32.PACK_AB R86, RZ, R103 ;  /* 0x00000067ff56723e */ /* 0x000fe400000010ff */
[----:B------:R-:W-:Y:S02]  /*b600*/  PRMT R74, R74, 0x5410, R84 ;  /* 0x000054104a4a7816 */ /* 0x000fe40000000054 */
[----:B------:R-:W-:Y:S02]  /*b610*/  PRMT R73, R82, 0x5410, R80 ;  /* 0x0000541052497816 */ /* 0x000fe40000000050 */
[----:B------:R-:W-:Y:S02]  /*b620*/  PRMT R72, R78, 0x5410, R68 ;  /* 0x000054104e487816 */ /* 0x000fe40000000044 */
[----:B------:R-:W-:-:S07]  /*b630*/  PRMT R75, R75, 0x5410, R86 ;  /* 0x000054104b4b7816 */ /* 0x000fce0000000056 */
.L_x_5095:
[----:B------:R-:W-:Y:S02]  /*b640*/  VIADD R107, R125, 0x80 ;  /* 0x000000807d6b7836 */ /* 0x000fe40000000000 */
[----:B------:R-:W-:Y:S02]  /*b650*/  VIADD R68, R76, 0x100 ;  /* 0x000001004c447836 */ /* 0x000fe40000000000 */
[----:B------:R-:W-:-:S05]  /*b660*/  IMAD.WIDE.U32 R106, R107, 0x10, R92 ;  /* 0x000000106b6a7825 */ /* 0x000fca00078e005c */
        /* <DEDUP_REMOVED lines=17> */
[----:B------:R-:W-:Y:S01]  /*b780*/  VIADD R107, R76, 0x80 ;  /* 0x000000804c6b7836 */ /* 0x000fe20000000000 */
[----:B------:R-:W-:Y:S02]  /*b790*/  LOP3.LUT R113, R74, R108, R106, 0xfe, !PT ;  /* 0x0000006c4a717212 */ /* 0x000fe400078efe6a */
[----:B------:R-:W-:Y:S01]  /*b7a0*/  LOP3.LUT R75, R111, R75, RZ, 0xfc, !PT ;  /* 0x0000004b6f4b7212 */ /* 0x000fe200078efcff */
[----:B0-----:R-:W-:Y:S01]  /*b7b0*/  IMAD.WIDE.U32 R72, R107, 0x8, R72 ;  /* 0x000000086b487825 */ /* 0x001fe200078e0048 */
[----:B------:R-:W-:-:S05]  /*b7c0*/  LOP3.LUT R74, R113, 0xff, R8, 0xf8, !PT ;  /* 0x000000ff714a7812 */ /* 0x000fca00078ef808 */
[----:B------:R1:W-:Y:S02]  /*b7d0*/  STG.E.64 desc[UR12][R72.64], R74 ;  /* 0x0000004a48007986 */ /* 0x0003e4000c101b0c */
.L_x_5128:
[----:B------:R-:W-:Y:S05]  /*b7e0*/  @!P0 BRA `(.L_x_5129) ;  /* 0x00000000000c8947 */ /* 0x000fea0003800000 */
[----:B-----5:R-:W2:Y:S02]  /*b7f0*/  LDC.64 R64, c[0x0][0x390] ;  /* 0x0000e400ff407b82 */ /* 0x020ea40000000a00 */
[----:B--2---:R-:W-:-:S06]  /*b800*/  IMAD.WIDE.U32 R64, R68, 0x10, R64 ;  /* 0x0000001044407825 */ /* 0x004fcc00078e0040 */
[----:B------:R-:W5:Y:S02]  /*b810*/  LDG.E.128 R64, desc[UR12][R64.64] ;  /* 0x0000000c40407981 */ /* 0x000f64000c1e1d00 */
.L_x_5129:
        /* <DEDUP_REMOVED lines=25> */
.L_x_5133:
        /* <DEDUP_REMOVED lines=12> */
.L_x_5134:
        /* <DEDUP_REMOVED lines=42> */
.L_x_5132:
        /* <DEDUP_REMOVED lines=11> */
.L_x_5131:
        /* <DEDUP_REMOVED lines=21> */
.L_x_5137:
        /* <DEDUP_REMOVED lines=12> */
.L_x_5138:
        /* <DEDUP_REMOVED lines=42> */
.L_x_5136:
        /* <DEDUP_REMOVED lines=13> */
.L_x_5135:
        /* <DEDUP_REMOVED lines=20> */
.L_x_5141:
        /* <DEDUP_REMOVED lines=12> */
.L_x_5142:
        /* <DEDUP_REMOVED lines=42> */
.L_x_5140:
        /* <DEDUP_REMOVED lines=11> */
.L_x_5139:
        /* <DEDUP_REMOVED lines=21> */
.L_x_5145:
        /* <DEDUP_REMOVED lines=12> */
.L_x_5146:
        /* <DEDUP_REMOVED lines=42> */
.L_x_5144:
        /* <DEDUP_REMOVED lines=13> */
.L_x_5143:
        /* <DEDUP_REMOVED lines=20> */
.L_x_5149:
        /* <DEDUP_REMOVED lines=12> */
.L_x_5150:
        /* <DEDUP_REMOVED lines=42> */
.L_x_5148:
        /* <DEDUP_REMOVED lines=11> */
.L_x_5147:
        /* <DEDUP_REMOVED lines=21> */
.L_x_5153:
        /* <DEDUP_REMOVED lines=12> */
.L_x_5154:
        /* <DEDUP_REMOVED lines=42> */
.L_x_5152:
        /* <DEDUP_REMOVED lines=13> */
.L_x_5151:
[----:B------:R-:W-:Y:S01]  /*d8e0*/  F2FP.BF16.F32.PACK_AB R90, RZ, R121 ;  /* 0x00000079ff5a723e */ /* 0x000fe200000010ff */
[----:B------:R-:W-:Y:S01]  /*d8f0*/  @!P1 IMAD.U32 R123, R75, 0x10000, RZ ;  /* 0x000100004b7b9824 */ /* 0x000fe200078e00ff */
[----:B------:R-:W-:Y:S01]  /*d900*/  @!P1 MOV R72, R73 ;  /* 0x0000004900489202 */ /* 0x000fe20000000f00 */
[----:B------:R-:W-:Y:S01]  /*d910*/  @!P1 IMAD.MOV.U32 R74, RZ, RZ, R80 ;  /* 0x000000ffff4a9224 */ /* 0x000fe200078e0050 */
[----:B------:R-:W-:Y:S06]  /*d920*/  @!P1 BRA `(.L_x_5155) ;  /* 0x0000000400409947 */ /* 0x000fec0003800000 */
        /* <DEDUP_REMOVED lines=15> */
.L_x_5157:
        /* <DEDUP_REMOVED lines=12> */
.L_x_5158:
        /* <DEDUP_REMOVED lines=42> */
.L_x_5156:
        /* <DEDUP_REMOVED lines=11> */
.L_x_5155:
[----:B------:R-:W-:Y:S01]  /*de30*/  @!P1 PRMT R113, R75, 0x7632, R113 ;  /* 0x000076324b719816 */ /* 0x000fe20000000071 */
[----:B------:R-:W-:Y:S01]  /*de40*/  @!P1 IMAD.MOV.U32 R80, RZ, RZ, R74 ;  /* 0x000000ffff509224 */ /* 0x000fe200078e004a */
[----:B------:R-:W-:Y:S02]  /*de50*/  F2FP.BF16.F32.PACK_AB R84, RZ, R123 ;  /* 0x0000007bff54723e */ /* 0x000fe400000010ff */
[----:B------:R-:W-:Y:S02]  /*de60*/  @!P1 MOV R82, R72 ;  /* 0x0000004800529202 */ /* 0x000fe40000000f00 */
        /* <DEDUP_REMOVED lines=17> */
.L_x_5161:
        /* <DEDUP_REMOVED lines=12> */
.L_x_5162:
        /* <DEDUP_REMOVED lines=42> */
.L_x_5160:
        /* <DEDUP_REMOVED lines=13> */
.L_x_5159:
[----:B------:R-:W-:Y:S02]  /*e3b0*/  F2FP.BF16.F32.PACK_AB R75, RZ, R113 ;  /* 0x00000071ff4b723e */ /* 0x000fe400000010ff */
[----:B------:R-:W-:Y:S02]  /*e3c0*/  PRMT R74, R88, 0x5410, R90 ;  /* 0x00005410584a7816 */ /* 0x000fe4000000005a */
[----:B------:R-:W-:Y:S02]  /*e3d0*/  PRMT R73, R78, 0x5410, R86 ;  /* 0x000054104e497816 */ /* 0x000fe40000000056 */
[----:B------:R-:W-:Y:S02]  /*e3e0*/  PRMT R72, R70, 0x5410, R76 ;  /* 0x0000541046487816 */ /* 0x000fe4000000004c */
[----:B------:R-:W-:Y:S01]  /*e3f0*/  PRMT R75, R84, 0x5410, R75 ;  /* 0x00005410544b7816 */ /* 0x000fe2000000004b */
[----:B------:R-:W-:Y:S06]  /*e400*/  BRA `(.L_x_5163) ;  /* 0x0000002800147947 */ /* 0x000fec0003800000 */
.L_x_5130:
[----:B0-----:R-:W-:Y:S01]  /*e410*/  IMAD.MOV.U32 R107, RZ, RZ, RZ ;  /* 0x000000ffff6b7224 */ /* 0x001fe200078e00ff */
        /* <DEDUP_REMOVED lines=18> */
.L_x_5166:
        /* <DEDUP_REMOVED lines=12> */
.L_x_5167:
        /* <DEDUP_REMOVED lines=43> */
.L_x_5165:
[----:B------:R-:W-:Y:S01]  /*e8b0*/  I2FP.F32.U32 R8, R8 ;  /* 0x0000000800087245 */ /* 0x000fe20000201000 */
[----:B-1---5:R-:W-:Y:S01]  /*e8c0*/  IMAD.U32 R72, R64, 0x10000, RZ ;  /* 0x0001000040487824 */ /* 0x022fe200078e00ff */
[----:B------:R-:W-:-:S03]  /*e8d0*/  MOV R73, 0x2f800000 ;  /* 0x2f80000000497802 */ /* 0x000fc60000000f00 */
[----:B------:R-:W-:Y:S02]  /*e8e0*/  FMUL.FTZ R72, R72, UR17 ;  /* 0x0000001148487c20 */ /* 0x000fe40008410000 */
[----:B------:R-:W-:Y:S02]  /*e8f0*/  FFMA.FTZ R8, R8, R73, 1.1641532182693481445e-10 ;  /* 0x2f00000008087423 */ /* 0x000fe40000010049 */
[----:B------:R-:W-:-:S03]  /*e900*/  FMUL.FTZ R72, R72, UR16 ;  /* 0x0000001048487c20 */ /* 0x000fc60008410000 */
[----:B------:R-:W-:-:S04]  /*e910*/  FSETP.GTU.FTZ.AND P1, PT, R8, UR23, PT ;  /* 0x0000001708007c0b */ /* 0x000fc8000bf3c000 */
[----:B------:R-:W-:Y:S02]  /*e920*/  SEL R8, RZ, 0x1, P1 ;  /* 0x00000001ff087807 */ /* 0x000fe40000800000 */
[----:B------:R-:W-:-:S07]  /*e930*/  FSEL R107, R72, RZ, !P1 ;  /* 0x000000ff486b7208 */ /* 0x000fce0004800000 */
.L_x_5164:
[----:B------:R-:W-:Y:S01]  /*e940*/  HFMA2 R109, -RZ, RZ, 0, 0 ;  /* 0x00000000ff6d7431 */ /* 0x000fe200000001ff */
[----:B------:R-:W-:Y:S01]  /*e950*/  F2FP.BF16.F32.PACK_AB R78, RZ, R107 ;  /* 0x0000006bff4e723e */ /* 0x000fe200000010ff */
[----:B-1----:R-:W-:Y:S01]  /*e960*/  IMAD.MOV.U32 R72, RZ, RZ, R70 ;  /* 0x000000ffff487224 */ /* 0x002fe200078e0046 */
        /* <DEDUP_REMOVED lines=13> */
.L_x_5170:
        /* <DEDUP_REMOVED lines=12> */
.L_x_5171:
        /* <DEDUP_REMOVED lines=42> */
.L_x_5169:
        /* <DEDUP_REMOVED lines=10> */
.L_x_5168:
        /* <DEDUP_REMOVED lines=16> */
.L_x_5174:
        /* <DEDUP_REMOVED lines=12> */
.L_x_5175:
        /* <DEDUP_REMOVED lines=42> */
.L_x_5173:
        /* <DEDUP_REMOVED lines=9> */
.L_x_5172:
        /* <DEDUP_REMOVED lines=16> */
.L_x_5178:
        /* <DEDUP_REMOVED lines=12> */
.L_x_5179:
        /* <DEDUP_REMOVED lines=42> */
.L_x_5177:
        /* <DEDUP_REMOVED lines=10> */
.L_x_5176:
        /* <DEDUP_REMOVED lines=16> */
.L_x_5182:
        /* <DEDUP_REMOVED lines=12> */
.L_x_5183:
        /* <DEDUP_REMOVED lines=42> */
.L_x_5181:
        /* <DEDUP_REMOVED lines=9> */
.L_x_5180:
        /* <DEDUP_REMOVED lines=16> */
.L_x_5186:
        /* <DEDUP_REMOVED lines=12> */
.L_x_5187:
        /* <DEDUP_REMOVED lines=42> */
.L_x_5185:
        /* <DEDUP_REMOVED lines=10> */
.L_x_5184:
        /* <DEDUP_REMOVED lines=16> */
.L_x_5190:
        /* <DEDUP_REMOVED lines=12> */
.L_x_5191:
        /* <DEDUP_REMOVED lines=42> */
.L_x_5189:
        /* <DEDUP_REMOVED lines=9> */
.L_x_5188:
        /* <DEDUP_REMOVED lines=16> */
.L_x_5194:
        /* <DEDUP_REMOVED lines=12> */
.L_x_5195:
        /* <DEDUP_REMOVED lines=42> */
.L_x_5193:
        /* <DEDUP_REMOVED lines=10> */
.L_x_5192:
[----:B------:R-:W-:Y:S02]  /*10c10*/  F2FP.BF16.F32.PACK_AB R75, RZ, R113 ;  /* 0x00000071ff4b723e */ /* 0x000fe400000010ff */
[----:B------:R-:W-:Y:S02]  /*10c20*/  PRMT R74, R88, 0x5410, R90 ;  /* 0x00005410584a7816 */ /* 0x000fe4000000005a */
[----:B------:R-:W-:Y:S02]  /*10c30*/  PRMT R73, R86, 0x5410, R84 ;  /* 0x0000541056497816 */ /* 0x000fe40000000054 */
[----:B------:R-:W-:Y:S02]  /*10c40*/  PRMT R72, R78, 0x5410, R76 ;  /* 0x000054104e487816 */ /* 0x000fe4000000004c */
[----:B------:R-:W-:-:S07]  /*10c50*/  PRMT R75, R70, 0x5410, R75 ;  /* 0x00005410464b7816 */ /* 0x000fce000000004b */
.L_x_5163:
        /* <DEDUP_REMOVED lines=47> */
.L_x_5196:
        /* <DEDUP_REMOVED lines=63> */
[----:B-1----:R-:W-:Y:S01]  /*11340*/  LOP3.LUT P0, R68, R125, 0x1f, RZ, 0xc0, !PT ;  /* 0x0000001f7d447812 */ /* 0x002fe2000780c0ff */
[----:B------:R-:W-:-:S03]  /*11350*/  IMAD.MOV.U32 R75, RZ, RZ, RZ ;  /* 0x000000ffff4b7224 */ /* 0x000fc600078e00ff */
        /* <DEDUP_REMOVED lines=17> */
.L_x_5198:
[----:B------:R-:W-:Y:S05]  /*11470*/  BSYNC.RECONVERGENT B0 ;  /* 0x0000000000007941 */ /* 0x000fea0003800200 */
.L_x_5197:
        /* <DEDUP_REMOVED lines=11> */
[----:B------:R0:W1:Y:S03]  /*11530*/  LDS.64 R72, [R68+UR4] ;  /* 0x0000000444487984 */ /* 0x0000660008000a00 */
.L_x_5200:
[----:B------:R-:W-:Y:S05]  /*11540*/  BSYNC.RECONVERGENT B0 ;  /* 0x0000000000007941 */ /* 0x000fea0003800200 */
.L_x_5199:
[----:B0-----:R-:W0:Y:S01]  /*11550*/  SHFL.DOWN PT, R68, R75, 0x2, 0x1f ;  /* 0x08401f004b447f89 */ /* 0x001e2200000e0000 */
[----:B------:R-:W-:Y:S01]  /*11560*/  ISETP.NE.AND P1, PT, R125, RZ, PT ;  /* 0x000000ff7d00720c */ /* 0x000fe20003f25270 */
[----:B------:R-:W-:Y:S01]  /*11570*/  UISETP.GE.AND UP0, UPT, UR6, 0x1, UPT ;  /* 0x000000010600788c */ /* 0x000fe2000bf06270 */
[----:B------:R-:W-:Y:S01]  /*11580*/  ISETP.NE.AND P0, PT, RZ, UR24, PT ;  /* 0x00000018ff007c0c */ /* 0x000fe2000bf05270 */
[----:B-1----:R-:W1:Y:S04]  /*11590*/  SHFL.DOWN PT, R93, R72, 0x2, 0x1f ;  /* 0x08401f00485d7f89 */ /* 0x002e6800000e0000 */
[----:B------:R-:W2:Y:S01]  /*115a0*/  SHFL.DOWN PT, R70, R73, 0x2, 0x1f ;  /* 0x08401f0049467f89 */ /* 0x000ea200000e0000 */
[----:B0-----:R-:W-:Y:S02]  /*115b0*/  IADD3 R74, PT, PT, R68, R75, RZ ;  /* 0x0000004b444a7210 */ /* 0x001fe40007ffe0ff */
[----:B------:R-:W-:-:S02]  /*115c0*/  I2FP.F32.S32 R84, R68 ;  /* 0x0000004400547245 */ /* 0x000fc40000201400 */
[----:B------:R-:W-:Y:S01]  /*115d0*/  I2FP.F32.S32 R76, R74 ;  /* 0x0000004a004c7245 */ /* 0x000fe20000201400 */
[----:B------:R-:W0:Y:S01]  /*115e0*/  SHFL.DOWN PT, R86, R74, 0x1, 0x1f ;  /* 0x08201f004a567f89 */ /* 0x000e2200000e0000 */
[----:B------:R-:W-:Y:S01]  /*115f0*/  I2FP.F32.U32 R68, R75 ;  /* 0x0000004b00447245 */ /* 0x000fe20000201000 */
[C---:B-1----:R-:W-:Y:S01]  /*11600*/  FMUL.FTZ R115, R93.reuse, R84 ;  /* 0x000000545d737220 */ /* 0x042fe20000410000 */
[----:B------:R-:W1:Y:S01]  /*11610*/  MUFU.RCP R78, R76 ;  /* 0x0000004c004e7308 */ /* 0x000e620000001000 */
[----:B------:R-:W-:Y:S01]  /*11620*/  FADD.FTZ R93, -R93, R72 ;  /* 0x000000485d5d7221 */ /* 0x000fe20000010100 */
[----:B--2---:R-:W-:Y:S01]  /*11630*/  FADD.FTZ R73, R70, R73 ;  /* 0x0000004946497221 */ /* 0x004fe20000010000 */
[----:B------:R-:W-:Y:S02]  /*11640*/  FFMA.FTZ R115, R68, R72, R115 ;  /* 0x0000004844737223 */ /* 0x000fe40000010073 */
[----:B------:R-:W-:-:S04]  /*11650*/  FMUL.FTZ R93, R93, R93 ;  /* 0x0000005d5d5d7220 */ /* 0x000fc80000410000 */
[----:B------:R-:W-:-:S04]  /*11660*/  FMUL.FTZ R93, R93, R68 ;  /* 0x000000445d5d7220 */ /* 0x000fc80000410000 */
[----:B------:R-:W-:Y:S01]  /*11670*/  FMUL.FTZ R93, R93, R84 ;  /* 0x000000545d5d7220 */ /* 0x000fe20000410000 */
[----:B-1----:R-:W-:-:S03]  /*11680*/  FMUL.FTZ R115, R78, R115 ;  /* 0x000000734e737220 */ /* 0x002fc60000410000 */
[----:B------:R-:W-:Y:S01]  /*11690*/  FFMA.FTZ R73, R78, R93, R73 ;  /* 0x0000005d4e497223 */ /* 0x000fe20000010049 */
[----:B0-----:R-:W-:Y:S01]  /*116a0*/  IMAD.IADD R74, R74, 0x1, R86 ;  /* 0x000000014a4a7824 */ /* 0x001fe200078e0256 */
        /* <DEDUP_REMOVED lines=25> */
[----:B---3--:R-:W-:-:S04]  /*11840*/  @!P1 IMAD.WIDE R72, R70, 0x4, R72 ;  /* 0x0000000446489825 */ /* 0x008fc800078e0248 */
[----:B------:R-:W0:Y:S01]  /*11850*/  MUFU.RSQ R93, R93 ;  /* 0x0000005d005d7308 */ /* 0x000e220000001400 */
[----:B--2---:R-:W-:-:S05]  /*11860*/  @!P1 IMAD.WIDE R74, R68, 0x4, R74 ;  /* 0x00000004444a9825 */ /* 0x004fca00078e024a */
[----:B------:R1:W-:Y:S04]  /*11870*/  @!P1 STG.E desc[UR12][R74.64], R115 ;  /* 0x000000734a009986 */ /* 0x0003e8000c10190c */
[----:B0-----:R1:W-:Y:S01]  /*11880*/  @!P1 STG.E desc[UR12][R72.64], R93 ;  /* 0x0000005d48009986 */ /* 0x0013e2000c10190c */
[----:B------:R-:W-:Y:S05]  /*11890*/  BRA.U !UP0, `(.L_x_5201) ;  /* 0x0000000508907547 */ /* 0x000fea000b800000 */
[----:B------:R-:W-:Y:S01]  /*118a0*/  UIADD3 UR4, UPT, UPT, UR6, -0x1, URZ ;  /* 0xffffffff06047890 */ /* 0x000fe2000fffe0ff */
[----:B------:R-:W-:-:S03]  /*118b0*/  FSEL R68, R115, RZ, !P0 ;  /* 0x000000ff73447208 */ /* 0x000fc60004000000 */
[----:B------:R-:W-:Y:S02]  /*118c0*/  UIMAD UR4, UR4, UR22, URZ ;  /* 0x00000016040472a4 */ /* 0x000fe4000f8e02ff */
[C---:B------:R-:W-:Y:S01]  /*118d0*/  FADD.FTZ R70, -R68.reuse, R69 ;  /* 0x0000004544467221 */ /* 0x040fe20000010100 */
[C---:B-1----:R-:W-:Y:S01]  /*118e0*/  FADD.FTZ R72, -R68.reuse, R71 ;  /* 0x0000004744487221 */ /* 0x042fe20000010100 */
[----:B------:R-:W-:Y:S01]  /*118f0*/  USHF.R.S32.HI UR5, URZ, 0x1f, UR4 ;  /* 0x0000001fff057899 */ /* 0x000fe20008011404 */
[C---:B------:R-:W-:Y:S01]  /*11900*/  FADD.FTZ R78, -R68.reuse, R81 ;  /* 0x00000051444e7221 */ /* 0x040fe20000010100 */
[C---:B------:R-:W-:Y:S01]  /*11910*/  FADD.FTZ R84, -R68.reuse, R83 ;  /* 0x0000005344547221 */ /* 0x040fe20000010100 */
[C---:B------:R-:W-:Y:S01]  /*11920*/  FADD.FTZ R74, -R68.reuse, R77 ;  /* 0x0000004d444a7221 */ /* 0x040fe20000010100 */
[----:B------:R-:W-:Y:S01]  /*11930*/  ULEA.HI UR5, UR5, UR4, URZ, 0x3 ;  /* 0x0000000405057291 */ /* 0x000fe2000f8f18ff */
[C---:B------:R-:W-:Y:S01]  /*11940*/  FADD.FTZ R86, -R68.reuse, R85 ;  /* 0x0000005544567221 */ /* 0x040fe20000010100 */
[C---:B------:R-:W-:Y:S01]  /*11950*/  FADD.FTZ R94, -R68.reuse, R89 ;  /* 0x00000059445e7221 */ /* 0x040fe20000010100 */
[C---:B------:R-:W-:Y:S01]  /*11960*/  FADD.FTZ R76, -R68.reuse, R79 ;  /* 0x0000004f444c7221 */ /* 0x040fe20000010100 */
[C---:B------:R-:W-:Y:S01]  /*11970*/  FADD.FTZ R90, -R68.reuse, R87 ;  /* 0x00000057445a7221 */ /* 0x040fe20000010100 */
[C---:B------:R-:W-:Y:S01]  /*11980*/  FADD.FTZ R92, -R68.reuse, R91 ;  /* 0x0000005b445c7221 */ /* 0x040fe20000010100 */
[C---:B------:R-:W-:Y:S01]  /*11990*/  FADD.FTZ R96, -R68.reuse, R97 ;  /* 0x0000006144607221 */ /* 0x040fe20000010100 */
[C---:B------:R-:W-:Y:S01]  /*119a0*/  FADD.FTZ R98, -R68.reuse, R95 ;  /* 0x0000005f44627221 */ /* 0x040fe20000010100 */
[C---:B------:R-:W-:Y:S01]  /*119b0*/  FMUL.FTZ R69, R93.reuse, R70 ;  /* 0x000000465d457220 */ /* 0x040fe20000410000 */
        /* <DEDUP_REMOVED lines=12> */
[----:B------:R-:W0:Y:S01]  /*11a80*/  LDC.64 R88, c[0x0][0x428] ;  /* 0x00010a00ff587b82 */ /* 0x000e220000000a00 */
[----:B------:R-:W-:Y:S01]  /*11a90*/  MOV R70, UR5 ;  /* 0x0000000500467c02 */ /* 0x000fe20008000f00 */
        /* <DEDUP_REMOVED lines=22> */
[----:B------:R-:W-:Y:S01]  /*11c00*/  LEA.HI.SX32 R85, R70, R125, 0x1d ;  /* 0x0000007d46557211 */ /* 0x000fe200078feaff */
[----:B------:R-:W-:Y:S01]  /*11c10*/  FMUL.FTZ R92, R93, R122 ;  /* 0x0000007a5d5c7220 */ /* 0x000fe20000410000 */
[----:B------:R-:W-:Y:S01]  /*11c20*/  FFMA.FTZ R70, R71, R20, R44 ;  /* 0x0000001447467223 */ /* 0x000fe2000001002c */
        /* <DEDUP_REMOVED lines=11> */
[----:B------:R-:W-:Y:S01]  /*11ce0*/  F2FP.BF16.F32.PACK_AB R68, R68, R93 ;  /* 0x0000005d4444723e */ /* 0x000fe200000010ff */
        /* <DEDUP_REMOVED lines=9> */
[C---:B------:R-:W-:Y:S01]  /*11d80*/  VIADD R87, R85.reuse, 0x80 ;  /* 0x0000008055577836 */ /* 0x040fe20000000000 */
[----:B------:R-:W-:Y:S01]  /*11d90*/  IADD3 R99, PT, PT, R85, 0x100, RZ ;  /* 0x0000010055637810 */ /* 0x000fe20007ffe0ff */
[----:B------:R-:W-:Y:S01]  /*11da0*/  FFMA.FTZ R81, R81, R34, R58 ;  /* 0x0000002251517223 */ /* 0x000fe2000001003a */
[----:B------:R-:W-:Y:S01]  /*11db0*/  FFMA.FTZ R83, R83, R36, R60 ;  /* 0x0000002453537223 */ /* 0x000fe2000001003c */
[----:B------:R-:W-:Y:S01]  /*11dc0*/  FFMA.FTZ R79, R91, R38, R62 ;  /* 0x000000265b4f7223 */ /* 0x000fe2000001003e */
        /* <DEDUP_REMOVED lines=9> */
[----:B------:R-:W-:Y:S01]  /*11e60*/  F2FP.BF16.F32.PACK_AB R72, R72, R77 ;  /* 0x0000004d4848723e */ /* 0x000fe200000010ff */
[----:B------:R0:W-:Y:S01]  /*11e70*/  STG.E.128 desc[UR12][R84.64], R68 ;  /* 0x0000004454007986 */ /* 0x0001e2000c101d0c */
[----:B------:R-:W-:Y:S02]  /*11e80*/  F2FP.BF16.F32.PACK_AB R79, R94, R79 ;  /* 0x0000004f5e4f723e */ /* 0x000fe400000010ff */
[----:B------:R-:W-:Y:S01]  /*11e90*/  F2FP.BF16.F32.PACK_AB R78, R92, R83 ;  /* 0x000000535c4e723e */ /* 0x000fe200000010ff */
[----:B------:R0:W-:Y:S01]  /*11ea0*/  STG.E.128 desc[UR12][R86.64], R72 ;  /* 0x0000004856007986 */ /* 0x0001e2000c101d0c */
[----:B------:R-:W-:-:S02]  /*11eb0*/  F2FP.BF16.F32.PACK_AB R77, R90, R81 ;  /* 0x000000515a4d723e */ /* 0x000fc400000010ff */
[----:B------:R-:W-:-:S05]  /*11ec0*/  F2FP.BF16.F32.PACK_AB R76, R76, R93 ;  /* 0x0000005d4c4c723e */ /* 0x000fca00000010ff */
[----:B------:R0:W-:Y:S02]  /*11ed0*/  STG.E.128 desc[UR12][R88.64], R76 ;  /* 0x0000004c58007986 */ /* 0x0001e4000c101d0c */
.L_x_5201:
[----:B------:R-:W-:Y:S02]  /*11ee0*/  UIADD3 UR7, UPT, UPT, UR7, UR20, URZ ;  /* 0x0000001407077290 */ /* 0x000fe4000fffe0ff */
[----:B------:R-:W-:Y:S02]  /*11ef0*/  UPLOP3.LUT UP1, UPT, UPT, UPT, UP1, 0x40, 0x4 ;  /* 0x000000000004789c */ /* 0x000fe40003f2e810 */
[----:B------:R-:W-:-:S09]  /*11f00*/  UISETP.GE.AND UP0, UPT, UR7, UR21, UPT ;  /* 0x000000150700728c */ /* 0x000fd2000bf06270 */
[----:B------:R-:W-:Y:S05]  /*11f10*/  BRA.U !UP0, `(.L_x_5202) ;  /* 0xfffffee908a47547 */ /* 0x000fea000b83ffff */
[----:B------:R-:W-:Y:S05]  /*11f20*/  EXIT ;  /* 0x000000000000794d */ /* 0x000fea0003800000 */
.L_x_5203:
        /* <DEDUP_REMOVED lines=13> */
.L_x_20774:


//--------------------- .text._ZN10layer_norm13ln_fwd_kernelINS_13Kernel_traitsIf13__nv_bfloat16S2_S2_fjLj3072ELj1ELj1ELj4ELj16ENS_18Kernel_traits_baseILj3072EfS2_S2_S2_fjLj128EEEEELb1ELb1ELb0ELb0EEEvNS_9FwdParamsE --------------------------
	.section	.text._ZN10layer_norm13ln_fwd_kernelINS_13Kernel_traitsIf13__nv_bfloat16S2_S2_fjLj3072ELj1ELj1ELj4ELj16ENS_18Kernel_traits_baseILj3072EfS2_S2_S2_fjLj128EEEEELb1ELb1ELb0ELb0EEEvNS_9FwdParamsE,"ax",@progbits
	.align	128
        .global         _ZN10layer_norm13ln_fwd_kernelINS_13Kernel_traitsIf13__nv_bfloat16S2_S2_fjLj3072ELj1ELj1ELj4ELj16ENS_18Kernel_traits_baseILj3072EfS2_S2_S2_fjLj128EEEEELb1ELb1ELb0ELb0EEEvNS_9FwdParamsE
        .type           _ZN10layer_norm13ln_fwd_kernelINS_13Kernel_traitsIf13__nv_bfloat16S2_S2_fjLj3072ELj1ELj1ELj4ELj16ENS_18Kernel_traits_baseILj3072EfS2_S2_S2_fjLj128EEEEELb1ELb1ELb0ELb0EEEvNS_9FwdParamsE,@function
        .size           _ZN10layer_norm13ln_fwd_kernelINS_13Kernel_traitsIf13__nv_bfloat16S2_S2_fjLj3072ELj1ELj1ELj4ELj16ENS_18Kernel_traits_baseILj3072EfS2_S2_S2_fjLj128EEEEELb1ELb1ELb0ELb0EEEvNS_9FwdParamsE,(.L_x_20775 - _ZN10layer_norm13ln_fwd_kernelINS_13Kernel_traitsIf13__nv_bfloat16S2_S2_fjLj3072ELj1ELj1ELj4ELj16ENS_18Kernel_traits_baseILj3072EfS2_S2_S2_fjLj128EEEEELb1ELb1ELb0ELb0EEEvNS_9FwdParamsE)
        .other          _ZN10layer_norm13ln_fwd_kernelINS_13Kernel_traitsIf13__nv_bfloat16S2_S2_fjLj3072ELj1ELj1ELj4ELj16ENS_18Kernel_traits_baseILj3072EfS2_S2_S2_fjLj128EEEEELb1ELb1ELb0ELb0EEEvNS_9FwdParamsE,@"STO_CUDA_ENTRY STV_DEFAULT"
_ZN10layer_norm13ln_fwd_kernelINS_13Kernel_traitsIf13__nv_bfloat16S2_S2_fjLj3072ELj1ELj1ELj4ELj16ENS_18Kernel_traits_baseILj3072EfS2_S2_S2_fjLj128EEEEELb1ELb1ELb0ELb0EEEvNS_9FwdParamsE:
.text._ZN10layer_norm13ln_fwd_kernelINS_13Kernel_traitsIf13__nv_bfloat16S2_S2_fjLj3072ELj1ELj1ELj4ELj16ENS_18Kernel_traits_baseILj3072EfS2_S2_S2_fjLj128EEEEELb1ELb1ELb0ELb0EEEvNS_9FwdParamsE:
[----:B------:R-:W-:Y:S01]  /*0000*/  LDC R1, c[0x0][0x37c] ;  /* 0x0000df00ff017b82 */ /* 0x000fe20000000800 */
[----:B------:R-:W0:Y:S01]  /*0010*/  LDCU.U8 UR4, c[0x0][0x464] ;  /* 0x00008c80ff0477ac */ /* 0x000e220008000000 */
[----:B------:R-:W1:Y:S01]  /*0020*/  LDCU.64 UR8, c[0x0][0x450] ;  /* 0x00008a00ff0877ac */ /* 0x000e620008000a00 */
[----:B------:R-:W2:Y:S05]  /*0030*/  LDCU.64 UR6, c[0x0][0x358] ;  /* 0x00006b00ff0677ac */ /* 0x000eaa0008000a00 */
[----:B------:R-:W3:Y:S01]  /*0040*/  LDC R30, c[0x0][0x458] ;  /* 0x00011600ff1e7b82 */ /* 0x000ee20000000800 */
[----:B------:R-:W4:Y:S01]  /*0050*/  LDCU.64 UR10, c[0x0][0x438] ;  /* 0x00008700ff0a77ac */ /* 0x000f220008000a00 */
[----:B------:R-:W5:Y:S01]  /*0060*/  LDCU UR5, c[0x0][0x388] ;  /* 0x00007100ff0577ac */ /* 0x000f620008000800 */
[----:B0-----:R-:W-:-:S05]  /*0070*/  ISETP.NE.AND P0, PT, RZ, UR4, PT ;  /* 0x00000004ff007c0c */ /* 0x001fca000bf05270 */
[----:B------:R-:W3:Y:S01]  /*0080*/  LDC R31, c[0x0][0x45c] ;  /* 0x00011700ff1f7b82 */ /* 0x000ee20000000800 */
[----:B-1----:R-:W-:Y:S02]  /*0090*/  IMAD.U32 R2, RZ, RZ, UR8 ;  /* 0x00000008ff027e24 */ /* 0x002fe4000f8e00ff */
[----:B------:R-:W-:-:S06]  /*00a0*/  IMAD.U32 R3, RZ, RZ, UR9 ;  /* 0x00000009ff037e24 */ /* 0x000fcc000f8e00ff */
[----:B--2---:R-:W2:Y:S01]  /*00b0*/  @P0 LDG.E.64 R2, desc[UR6][R2.64] ;  /* 0x0000000602020981 */ /* 0x004ea2000c1e1b00 */
[----:B------:R-:W0:Y:S03]  /*00c0*/  @P0 LDC R9, c[0x0][0x460] ;  /* 0x00011800ff090b82 */ /* 0x000e260000000800 */
[----:B---3--:R-:W0:Y:S05]  /*00d0*/  @P0 LDG.E.64 R4, desc[UR6][R30.64] ;  /* 0x000000061e040981 */ /* 0x008e2a000c1e1b00 */
[----:B------:R-:W1:Y:S01]  /*00e0*/  S2UR UR14, SR_CTAID.X ;  /* 0x00000000000e79c3 */ /* 0x000e620000002500 */
[----:B----4-:R-:W-:Y:S01]  /*00f0*/  UISETP.NE.U32.AND UP0, UPT, UR10, URZ, UPT ;  /* 0x000000ff0a00728c */ /* 0x010fe2000bf05070 */
[----:B------:R-:W-:Y:S01]  /*0100*/  BSSY.RECONVERGENT B0, `(.L_x_5204) ;  /* 0x000007c000007945 */ /* 0x000fe20003800200 */
[----:B------:R-:W3:Y:S01]  /*0110*/  S2R R0, SR_TID.X ;  /* 0x0000000000007919 */ /* 0x000ee20000002100 */
[----:B-----5:R-:W-:-:S02]  /*0120*/  USHF.R.S32.HI UR4, URZ, 0x1f, UR5 ;  /* 0x0000001fff047899 */ /* 0x020fc40008011405 */
[----:B------:R-:W-:Y:S02]  /*0130*/  UISETP.NE.AND.EX UP0, UPT, UR11, URZ, UPT, UP0 ;  /* 0x000000ff0b00728c */ /* 0x000fe4000bf05300 */
[----:B------:R-:W-:-:S04]  /*0140*/  ULEA.HI UR4, UR4, UR5, URZ, 0x3 ;  /* 0x0000000504047291 */ /* 0x000fc8000f8f18ff */
[----:B------:R-:W-:Y:S01]  /*0150*/  USHF.R.S32.HI UR4, URZ, 0x3, UR4 ;  /* 0x00000003ff047899 */ /* 0x000fe20008011404 */
[C---:B---3--:R-:W-:Y:S02]  /*0160*/  LOP3.LUT R7, R0.reuse, 0x60, RZ, 0xc0, !PT ;  /* 0x0000006000077812 */ /* 0x048fe400078ec0ff */
[----:B------:R-:W-:Y:S02]  /*0170*/  LOP3.LUT R8, R0, 0x1f, RZ, 0xc0, !PT ;  /* 0x0000001f00087812 */ /* 0x000fe400078ec0ff */
[----:B--2---:R-:W-:Y:S02]  /*0180*/  @P0 R2UR UR9, R3 ;  /* 0x00000000030902ca */ /* 0x004fe400000e0000 */
[----:B------:R-:W1:Y:S01]  /*0190*/  LDC R3, c[0x0][0x360] ;  /* 0x0000d800ff037b82 */ /* 0x000e620000000800 */
[----:B------:R-:W-:Y:S02]  /*01a0*/  @P0 R2UR UR8, R2 ;  /* 0x00000000020802ca */ /* 0x000fe400000e0000 */
[----:B------:R-:W-:-:S02]  /*01b0*/  LOP3.LUT R2, R7, 0x1f, R0, 0xf8, !PT ;  /* 0x0000001f07027812 */ /* 0x000fc400078ef800 */
[----:B0-----:R-:W-:-:S06]  /*01c0*/  @P0 IADD3 R30, P1, PT, R4, R9, RZ ;  /* 0x00000009041e0210 */ /* 0x001fcc0007f3e0ff */
[----:B------:R-:W-:Y:S01]  /*01d0*/  UIADD3 UR18, UPT, UPT, UR9, -0x4498517b, URZ ;  /* 0xbb67ae8509127890 */ /* 0x000fe2000fffe0ff */
[----:B------:R-:W-:Y:S01]  /*01e0*/  LOP3.LUT R4, R2, 0x7f, RZ, 0x3c, !PT ;  /* 0x0000007f02047812 */ /* 0x000fe200078e3cff */
[----:B------:R-:W-:Y:S01]  /*01f0*/  UIADD3 UR20, UPT, UPT, UR9, 0x76cf5d0a, URZ ;  /* 0x76cf5d0a09147890 */ /* 0x000fe2000fffe0ff */
[----:B------:R-:W-:Y:S01]  /*0200*/  @P0 IADD3.X R31, PT, PT, RZ, R5, RZ, P1, !PT ;  /* 0x00000005ff1f0210 */ /* 0x000fe20000ffe4ff */
[----:B------:R-:W-:Y:S02]  /*0210*/  UIADD3 UR17, UPT, UPT, UR8, -0x61c88647, URZ ;  /* 0x9e3779b908117890 */ /* 0x000fe4000fffe0ff */
[----:B------:R-:W-:Y:S01]  /*0220*/  VIADD R4, R4, UR4 ;  /* 0x0000000404047c36 */ /* 0x000fe20008000000 */
[--C-:B------:R-:W-:Y:S01]  /*0230*/  SHF.R.U64 R5, R30, 0x2, R31.reuse ;  /* 0x000000021e057819 */ /* 0x100fe2000000121f */
[----:B------:R-:W-:Y:S01]  /*0240*/  UIADD3 UR19, UPT, UPT, UR8, 0x3c6ef372, URZ ;  /* 0x3c6ef37208137890 */ /* 0x000fe2000fffe0ff */
[----:B------:R-:W-:Y:S01]  /*0250*/  SHF.R.U32.HI R6, RZ, 0x2, R31 ;  /* 0x00000002ff067819 */ /* 0x000fe2000001161f */
[----:B------:R-:W-:-:S02]  /*0260*/  UIADD3 UR21, UPT, UPT, UR8, -0x255992d5, URZ ;  /* 0xdaa66d2b08157890 */ /* 0x000fc4000fffe0ff */
[----:B------:R-:W-:Y:S01]  /*0270*/  UIADD3 UR22, UPT, UPT, UR9, 0x32370b8f, URZ ;  /* 0x32370b8f09167890 */ /* 0x000fe2000fffe0ff */
[----:B-1----:R-:W-:Y:S01]  /*0280*/  IMAD R3, R3, UR14, R0 ;  /* 0x0000000e03037c24 */ /* 0x002fe2000f8e0200 */
        /* <DEDUP_REMOVED lines=57> */
.L_x_5205:
[C---:B------:R-:W-:Y:S01]  /*0620*/  ISETP.GE.U32.AND P1, PT, R4.reuse, 0x100, PT ;  /* 0x000001000400780c */ /* 0x040fe20003f26070 */
[----:B------:R-:W-:Y:S01]  /*0630*/  IMAD.MOV.U32 R9, RZ, RZ, R2 ;  /* 0x000000ffff097224 */ /* 0x000fe200078e0002 */
[C---:B------:R-:W-:Y:S02]  /*0640*/  ISETP.GE.U32.AND P0, PT, R4.reuse, 0x80, PT ;  /* 0x000000800400780c */ /* 0x040fe40003f06070 */
[----:B------:R-:W-:-:S09]  /*0650*/  ISETP.GE.U32.AND P2, PT, R4, 0x180, PT ;  /* 0x000001800400780c */ /* 0x000fd20003f46070 */
        /* <DEDUP_REMOVED lines=9> */
[----:B------:R0:W5:Y:S03]  /*06f0*/  @P1 LDG.E.128 R76, desc[UR6][R10.64+0x10] ;  /* 0x000010060a4c1981 */ /* 0x000166000c1e1d00 */
[----:B------:R-:W-:Y:S01]  /*0700*/  @P1 VIADD R9, R9, 0x80 ;  /* 0x0000008009091836 */ /* 0x000fe20000000000 */
[----:B------:R0:W5:Y:S02]  /*0710*/  @P1 LDG.E.128 R64, desc[UR6][R12.64] ;  /* 0x000000060c401981 */ /* 0x000164000c1e1d00 */
[----:B------:R-:W1:Y:S01]  /*0720*/  @P2 LDC.64 R24, c[0x0][0x3e8] ;  /* 0x0000fa00ff182b82 */ /* 0x000e620000000a00 */
[C---:B--2---:R-:W-:Y:S01]  /*0730*/  @P0 IMAD.WIDE.U32 R18, R2.reuse, 0x20, R14 ;  /* 0x0000002002120825 */ /* 0x044fe200078e000e */
        /* <DEDUP_REMOVED lines=24> */
.L_x_5206:
[----:B------:R-:W-:Y:S05]  /*08c0*/  BSYNC.RECONVERGENT B0 ;  /* 0x0000000000007941 */ /* 0x000fea0003800200 */
.L_x_5204:
[----:B------:R-:W1:Y:S02]  /*08d0*/  LDCU UR5, c[0x0][0x384] ;  /* 0x00007080ff0577ac */ /* 0x000e640008000800 */
[----:B-1----:R-:W-:-:S06]  /*08e0*/  UISETP.GE.AND UP0, UPT, UR14, UR5, UPT ;  /* 0x000000050e00728c */ /* 0x002fcc000bf06270 */
[----:B------:R-:W-:-:S13]  /*08f0*/  PLOP3.LUT P0, PT, PT, PT, UP0, 0x80, 0x8 ;  /* 0x000000000008781c */ /* 0x000fda0003f0f008 */
[----:B------:R-:W-:Y:S05]  /*0900*/  @P0 EXIT ;  /* 0x000000000000094d */ /* 0x000fea0003800000 */
[----:B------:R-:W-:Y:S01]  /*0910*/  IMAD.HI.U32 R9, R3, -0x326172a9, RZ ;  /* 0xcd9e8d5703097827 */ /* 0x000fe200078e00ff */
[----:B------:R-:W-:Y:S01]  /*0920*/  ULOP3.LUT UR10, UR4, 0x7f, URZ, 0xc0, !UPT ;  /* 0x0000007f040a7892 */ /* 0x000fe2000f8ec0ff */
[----:B------:R-:W-:Y:S01]  /*0930*/  LOP3.LUT R30, R30, 0x3, RZ, 0xc0, !PT ;  /* 0x000000031e1e7812 */ /* 0x000fe200078ec0ff */
[----:B------:R-:W-:Y:S01]  /*0940*/  USHF.L.U32 UR5, UR4, 0x1, URZ ;  /* 0x0000000104057899 */ /* 0x000fe200080006ff */
[C---:B0-----:R-:W-:Y:S01]  /*0950*/  IMAD.HI.U32 R10, R5.reuse, -0x2daee0ad, RZ ;  /* 0xd2511f53050a7827 */ /* 0x041fe200078e00ff */
[----:B------:R-:W-:Y:S01]  /*0960*/  LOP3.LUT R9, R6, UR8, R9, 0x96, !PT ;  /* 0x0000000806097c12 */ /* 0x000fe2000f8e9609 */
[----:B------:R-:W0:Y:S02]  /*0970*/  LDCU.64 UR12, c[0x0][0x3e0] ;  /* 0x00007c00ff0c77ac */ /* 0x000e240008000a00 */
[----:B------:R-:W-:Y:S01]  /*0980*/  IMAD R14, R5, -0x2daee0ad, RZ ;  /* 0xd2511f53050e7824 */ /* 0x000fe200078e02ff */
[----:B------:R-:W-:Y:S01]  /*0990*/  LOP3.LUT R10, R10, UR9, RZ, 0x3c, !PT ;  /* 0x000000090a0a7c12 */ /* 0x000fe2000f8e3cff */
[----:B------:R-:W-:Y:S01]  /*09a0*/  IMAD.HI.U32 R13, R9, -0x2daee0ad, RZ ;  /* 0xd2511f53090d7827 */ /* 0x000fe200078e00ff */
[----:B------:R-:W-:Y:S01]  /*09b0*/  ULOP3.LUT UR5, UR5, 0xffffff00, URZ, 0xc0, !UPT ;  /* 0xffffff0005057892 */ /* 0x000fe2000f8ec0ff */
[----:B------:R-:W1:Y:S02]  /*09c0*/  LDCU.U8 UR15, c[0x0][0x410] ;  /* 0x00008200ff0f77ac */ /* 0x000e640008000000 */
[----:B------:R-:W-:Y:S01]  /*09d0*/  IMAD R12, R3, -0x326172a9, RZ ;  /* 0xcd9e8d57030c7824 */ /* 0x000fe200078e02ff */
[----:B------:R-:W-:Y:S01]  /*09e0*/  LOP3.LUT R13, R14, UR18, R13, 0x96, !PT ;  /* 0x000000120e0d7c12 */ /* 0x000fe2000f8e960d */
[----:B------:R-:W-:Y:S01]  /*09f0*/  IMAD.HI.U32 R11, R10, -0x326172a9, RZ ;  /* 0xcd9e8d570a0b7827 */ /* 0x000fe200078e00ff */
[----:B------:R-:W2:Y:S03]  /*0a00*/  LDCU UR35, c[0x0][0x388] ;  /* 0x00007100ff2377ac */ /* 0x000ea60008000800 */
[----:B------:R-:W-:Y:S01]  /*0a10*/  IMAD R15, R9, -0x2daee0ad, RZ ;  /* 0xd2511f53090f7824 */ /* 0x000fe200078e02ff */
[----:B------:R-:W-:Y:S01]  /*0a20*/  LOP3.LUT R11, R12, UR17, R11, 0x96, !PT ;  /* 0x000000110c0b7c12 */ /* 0x000fe2000f8e960b */
[----:B------:R-:W-:Y:S01]  /*0a30*/  IMAD R10, R10, -0x326172a9, RZ ;  /* 0xcd9e8d570a0a7824 */ /* 0x000fe200078e02ff */
[----:B------:R-:W3:Y:S01]  /*0a40*/  LDCU UR16, c[0x0][0x400] ;  /* 0x00008000ff1077ac */ /* 0x000ee20008000800 */
[----:B------:R-:W-:Y:S01]  /*0a50*/  IMAD.HI.U32 R9, R13, -0x326172a9, RZ ;  /* 0xcd9e8d570d097827 */ /* 0x000fe200078e00ff */
[----:B0-----:R-:W-:-:S03]  /*0a60*/  UISETP.NE.U32.AND UP0, UPT, UR12, URZ, UPT ;  /* 0x000000ff0c00728c */ /* 0x001fc6000bf05070 */
[C---:B------:R-:W-:Y:S01]  /*0a70*/  IMAD.HI.U32 R12, R11.reuse, -0x2daee0ad, RZ ;  /* 0xd2511f530b0c7827 */ /* 0x040fe200078e00ff */
[----:B------:R-:W-:Y:S01]  /*0a80*/  LOP3.LUT R9, R10, UR19, R9, 0x96, !PT ;  /* 0x000000130a097c12 */ /* 0x000fe2000f8e9609 */
[----:B------:R-:W-:Y:S02]  /*0a90*/  UPLOP3.LUT UP2, UPT, UPT, UPT, UPT, 0x40, 0x4 ;  /* 0x000000000004789c */ /* 0x000fe40003f4e870 */
[----:B------:R-:W-:Y:S01]  /*0aa0*/  IMAD R14, R11, -0x2daee0ad, RZ ;  /* 0xd2511f530b0e7824 */ /* 0x000fe200078e02ff */
[----:B------:R-:W-:Y:S01]  /*0ab0*/  LOP3.LUT R12, R15, UR20, R12, 0x96, !PT ;  /* 0x000000140f0c7c12 */ /* 0x000fe2000f8e960c */
[----:B------:R-:W-:Y:S01]  /*0ac0*/  IMAD.HI.U32 R11, R9, -0x2daee0ad, RZ ;  /* 0xd2511f53090b7827 */ /* 0x000fe200078e00ff */
[----:B------:R-:W-:Y:S01]  /*0ad0*/  UISETP.NE.AND.EX UP0, UPT, UR13, URZ, UPT, UP0 ;  /* 0x000000ff0d00728c */ /* 0x000fe2000bf05300 */
[----:B------:R-:W0:Y:S02]  /*0ae0*/  LDCU.64 UR12, c[0x0][0x380] ;  /* 0x00007000ff0c77ac */ /* 0x000e240008000a00 */
[----:B------:R-:W-:Y:S01]  /*0af0*/  IMAD R13, R13, -0x326172a9, RZ ;  /* 0xcd9e8d570d0d7824 */ /* 0x000fe200078e02ff */
[----:B------:R-:W-:Y:S01]  /*0b00*/  LOP3.LUT R11, R14, UR22, R11, 0x96, !PT ;  /* 0x000000160e0b7c12 */ /* 0x000fe2000f8e960b */
[----:B------:R-:W-:Y:S01]  /*0b10*/  IMAD.HI.U32 R10, R12, -0x326172a9, RZ ;  /* 0xcd9e8d570c0a7827 */ /* 0x000fe200078e00ff */
[----:B-1----:R-:W-:-:S03]  /*0b20*/  UISETP.NE.AND UP3, UPT, UR15, URZ, UPT ;  /* 0x000000ff0f00728c */ /* 0x002fc6000bf65270 */
        /* <DEDUP_REMOVED lines=18> */
[----:B------:R-:W-:Y:S01]  /*0c50*/  IMAD.MOV R7, RZ, RZ, -R7 ;  /* 0x000000ffff077224 */ /* 0x000fe200078e0a07 */
[----:B------:R-:W-:Y:S01]  /*0c60*/  LOP3.LUT R11, R16, UR28, R11, 0x96, !PT ;  /* 0x0000001c100b7c12 */ /* 0x000fe2000f8e960b */
[----:B------:R-:W-:Y:S02]  /*0c70*/  IMAD R13, R12, -0x326172a9, RZ ;  /* 0xcd9e8d570c0d7824 */ /* 0x000fe400078e02ff */
[----:B------:R-:W-:Y:S01]  /*0c80*/  IMAD R15, R10, -0x2daee0ad, RZ ;  /* 0xd2511f530a0f7824 */ /* 0x000fe200078e02ff */
[----:B------:R-:W-:Y:S01]  /*0c90*/  VIADDMNMX R7, R7, UR10, RZ, !PT ;  /* 0x0000000a07077c46 */ /* 0x000fe2000f8001ff */
[----:B------:R-:W-:-:S03]  /*0ca0*/  IMAD.HI.U32 R12, R9, -0x2daee0ad, RZ ;  /* 0xd2511f53090c7827 */ /* 0x000fc600078e00ff */
[----:B------:R-:W-:Y:S01]  /*0cb0*/  VIMNMX R7, PT, PT, R7, 0x20, PT ;  /* 0x0000002007077848 */ /* 0x000fe20003fe0100 */
[----:B------:R-:W-:Y:S01]  /*0cc0*/  IMAD.HI.U32 R10, R11, -0x326172a9, RZ ;  /* 0xcd9e8d570b0a7827 */ /* 0x000fe200078e00ff */
[----:B------:R-:W-:Y:S02]  /*0cd0*/  LOP3.LUT R12, R15, UR30, R12, 0x96, !PT ;  /* 0x0000001e0f0c7c12 */ /* 0x000fe4000f8e960c */
[----:B------:R-:W-:Y:S01]  /*0ce0*/  LEA R7, R7, UR5, 0x3 ;  /* 0x0000000507077c11 */ /* 0x000fe2000f8e18ff */
[----:B------:R-:W-:Y:S01]  /*0cf0*/  IMAD R16, R9, -0x2daee0ad, RZ ;  /* 0xd2511f5309107824 */ /* 0x000fe200078e02ff */
[----:B------:R-:W-:Y:S01]  /*0d00*/  LOP3.LUT R10, R13, UR29, R10, 0x96, !PT ;  /* 0x0000001d0d0a7c12 */ /* 0x000fe2000f8e960a */
[----:B------:R-:W-:Y:S01]  /*0d10*/  IMAD R14, R11, -0x326172a9, RZ ;  /* 0xcd9e8d570b0e7824 */ /* 0x000fe200078e02ff */
[----:B------:R-:W-:Y:S01]  /*0d20*/  MOV R15, 0xffffffe0 ;  /* 0xffffffe0000f7802 */ /* 0x000fe20000000f00 */
[----:B------:R-:W-:Y:S01]  /*0d30*/  IMAD.HI.U32 R9, R12, -0x326172a9, RZ ;  /* 0xcd9e8d570c097827 */ /* 0x000fe200078e00ff */
[----:B------:R-:W-:-:S03]  /*0d40*/  I2FP.F32.U32 R7, R7 ;  /* 0x0000000700077245 */ /* 0x000fc60000201000 */
[----:B------:R-:W-:Y:S01]  /*0d50*/  IMAD.HI.U32 R11, R10, -0x2daee0ad, RZ ;  /* 0xd2511f530a0b7827 */ /* 0x000fe200078e00ff */
[----:B------:R-:W-:Y:S02]  /*0d60*/  LOP3.LUT R14, R14, UR31, R9, 0x96, !PT ;  /* 0x0000001f0e0e7c12 */ /* 0x000fe4000f8e9609 */
[----:B------:R-:W1:Y:S01]  /*0d70*/  MUFU.RCP R7, R7 ;  /* 0x0000000700077308 */ /* 0x000e620000001000 */
[----:B------:R-:W-:Y:S01]  /*0d80*/  IMAD R8, R8, R15, UR10 ;  /* 0x0000000a08087e24 */ /* 0x000fe2000f8e020f */
[----:B------:R-:W-:Y:S01]  /*0d90*/  LOP3.LUT R11, R16, UR32, R11, 0x96, !PT ;  /* 0x00000020100b7c12 */ /* 0x000fe2000f8e960b */
[----:B------:R-:W-:Y:S01]  /*0da0*/  IMAD R9, R10, -0x2daee0ad, RZ ;  /* 0xd2511f530a097824 */ /* 0x000fe200078e02ff */
[----:B------:R-:W4:Y:S01]  /*0db0*/  LDCU.64 UR10, c[0x0][0x3a0] ;  /* 0x00007400ff0a77ac */ /* 0x000f220008000a00 */
[----:B------:R-:W-:Y:S01]  /*0dc0*/  IMAD.HI.U32 R136, R14, -0x2daee0ad, RZ ;  /* 0xd2511f530e887827 */ /* 0x000fe200078e00ff */
[----:B------:R-:W-:-:S03]  /*0dd0*/  VIMNMX R8, PT, PT, RZ, R8, !PT ;  /* 0x00000008ff087248 */ /* 0x000fc60007fe0100 */
[----:B------:R-:W-:Y:S01]  /*0de0*/  IMAD R13, R12, -0x326172a9, RZ ;  /* 0xcd9e8d570c0d7824 */ /* 0x000fe200078e02ff */
[----:B------:R-:W-:Y:S01]  /*0df0*/  LOP3.LUT R136, R9, UR34, R136, 0x96, !PT ;  /* 0x0000002209887c12 */ /* 0x000fe2000f8e9688 */
[----:B------:R-:W-:Y:S01]  /*0e00*/  IMAD.HI.U32 R138, R11, -0x326172a9, RZ ;  /* 0xcd9e8d570b8a7827 */ /* 0x000fe200078e00ff */
[----:B------:R-:W-:-:S03]  /*0e10*/  VIMNMX R9, PT, PT, R8, 0x20, PT ;  /* 0x0000002008097848 */ /* 0x000fc60003fe0100 */
[----:B------:R-:W-:Y:S01]  /*0e20*/  IMAD.MOV.U32 R8, RZ, RZ, RZ ;  /* 0x000000ffff087224 */ /* 0x000fe200078e00ff */
[----:B------:R-:W-:Y:S01]  /*0e30*/  LOP3.LUT R138, R13, UR33, R138, 0x96, !PT ;  /* 0x000000210d8a7c12 */ /* 0x000fe2000f8e968a */
[----:B------:R-:W-:Y:S01]  /*0e40*/  IMAD R16, R14, -0x2daee0ad, RZ ;  /* 0xd2511f530e107824 */ /* 0x000fe200078e02ff */
[----:B------:R-:W-:Y:S01]  /*0e50*/  LEA R9, R9, UR5, 0x3 ;  /* 0x0000000509097c11 */ /* 0x000fe2000f8e18ff */
[----:B0123--:R-:W-:-:S07]  /*0e60*/  IMAD R26, R11, -0x326172a9, RZ ;  /* 0xcd9e8d570b1a7824 */ /* 0x00ffce00078e02ff */
.L_x_5464:
        /* <DEDUP_REMOVED lines=9> */
[----:B------:R-:W-:Y:S02]  /*0f00*/  BSSY.RECONVERGENT B0, `(.L_x_5207) ;  /* 0x000055a000007945 */ /* 0x000fe40003800200 */
[----:B------:R-:W-:Y:S01]  /*0f10*/  USHF.R.S32.HI UR5, URZ, 0x1f, UR4 ;  /* 0x0000001fff057899 */ /* 0x000fe20008011404 */
[----:B------:R-:W-:-:S03]  /*0f20*/  P2R R14, PR, RZ, 0x2 ;  /* 0x00000002ff0e7803 */ /* 0x000fc60000000000 */
[----:B------:R-:W-:-:S03]  /*0f30*/  ULEA.HI UR5, UR5, UR4, URZ, 0x3 ;  /* 0x0000000405057291 */ /* 0x000fc6000f8f18ff */
[----:B------:R-:W-:-:S03]  /*0f40*/  UMOV UR4, 0x3f800000 ;  /* 0x3f80000000047882 */ /* 0x000fc60000000000 */
[----:B------:R-:W-:-:S05]  /*0f50*/  IMAD.U32 R111, RZ, RZ, UR5 ;  /* 0x00000005ff6f7e24 */ /* 0x000fca000f8e00ff */
        /* <DEDUP_REMOVED lines=21> */
[----:B------:R-:W-:-:S05]  /*10b0*/  VIADDMNMX.U32 R11, R30, 0xfffffffe, R11, PT ;  /* 0xfffffffe1e0b7846 */ /* 0x000fca000380000b */
[----:B------:R-:W-:-:S04]  /*10c0*/  IMAD.SHL.U32 R11, R11, 0x4, RZ ;  /* 0x000000040b0b7824 */ /* 0x000fc800078e00ff */
[----:B------:R-:W0:Y:S02]  /*10d0*/  LDC R12, c[0x2][R11] ;  /* 0x008000000b0c7b82 */ /* 0x000e240000000800 */
[----:B0-----:R-:W-:-:S04]  /*10e0*/  SHF.R.S32.HI R13, RZ, 0x1f, R12 ;  /* 0x0000001fff0d7819 */ /* 0x001fc8000001140c */
.L_x_20611:
[----:B------:R-:W-:Y:S05]  /*10f0*/  BRX R12 -0x1100                                        (*"BRANCH_TARGETS .L_x_20612,.L_x_20613,.L_x_20614"*) ;  /* 0xffffffec0cc07949 */ /* 0x000fea000383ffff */
.L_x_20614:
[----:B------:R-:W-:Y:S01]  /*1100*/  IADD3 R13, PT, PT, R30, 0x1, RZ ;  /* 0x000000011e0d7810 */ /* 0x000fe20007ffe0ff */
[----:B------:R-:W-:Y:S02]  /*1110*/  IMAD.MOV.U32 R12, RZ, RZ, R16 ;  /* 0x000000ffff0c7224 */ /* 0x000fe400078e0010 */
[----:B------:R-:W-:Y:S01]  /*1120*/  IMAD.MOV.U32 R11, RZ, RZ, R138 ;  /* 0x000000ffff0b7224 */ /* 0x000fe200078e008a */
[----:B------:R-:W-:Y:S06]  /*1130*/  BRA `(.L_x_5211) ;  /* 0x0000000000f07947 */ /* 0x000fec0003800000 */
.L_x_20612:
[----:B------:R-:W-:Y:S01]  /*1140*/  MOV R12, R16 ;  /* 0x00000010000c7202 */ /* 0x000fe20000000f00 */
[----:B------:R-:W-:Y:S02]  /*1150*/  IMAD.MOV.U32 R13, RZ, RZ, 0x3 ;  /* 0x00000003ff0d7424 */ /* 0x000fe400078e00ff */
[----:B------:R-:W-:Y:S01]  /*1160*/  IMAD.MOV.U32 R11, RZ, RZ, R136 ;  /* 0x000000ffff0b7224 */ /* 0x000fe200078e0088 */
[----:B------:R-:W-:Y:S06]  /*1170*/  BRA `(.L_x_5211) ;  /* 0x0000000000e07947 */ /* 0x000fec0003800000 */
.L_x_20613:
        /* <DEDUP_REMOVED lines=13> */
.L_x_5213:
[----:B------:R-:W-:Y:S05]  /*1250*/  BSYNC.RECONVERGENT B2 ;  /* 0x0000000000027941 */ /* 0x000fea0003800200 */
.L_x_5212:
        /* <DEDUP_REMOVED lines=42> */
.L_x_5211:
[----:B------:R-:W-:Y:S05]  /*1500*/  BSYNC.RECONVERGENT B1 ;  /* 0x0000000000017941 */ /* 0x000fea0003800200 */
.L_x_5210:
        /* <DEDUP_REMOVED lines=28> */
.L_x_5216:
        /* <DEDUP_REMOVED lines=13> */
.L_x_5218:
[----:B------:R-:W-:Y:S05]  /*17a0*/  BSYNC.RECONVERGENT B2 ;  /* 0x0000000000027941 */ /* 0x000fea0003800200 */
.L_x_5217:
        /* <DEDUP_REMOVED lines=43> */
.L_x_5215:
[----:B------:R-:W-:Y:S05]  /*1a60*/  BSYNC.RECONVERGENT B1 ;  /* 0x0000000000017941 */ /* 0x000fea0003800200 */
.L_x_5214:
[----:B------:R-:W-:Y:S01]  /*1a70*/  I2FP.F32.U32 R13, R15 ;  /* 0x0000000f000d7245 */ /* 0x000fe20000201000 */
[----:B------:R-:W-:Y:S01]  /*1a80*/  BSSY.RECONVERGENT B1, `(.L_x_5219) ;  /* 0x0000050000017945 */ /* 0x000fe20003800200 */
[----:B------:R-:W-:Y:S01]  /*1a90*/  SHF.L.U32 R108, R108, 0x10, RZ ;  /* 0x000000106c6c7819 */ /* 0x000fe200000006ff */
[----:B------:R-:W-:Y:S01]  /*1aa0*/  IMAD.MOV.U32 R30, RZ, RZ, 0x2 ;  /* 0x00000002ff1e7424 */ /* 0x000fe200078e00ff */
[----:B------:R-:W-:Y:S01]  /*1ab0*/  ISETP.NE.AND P1, PT, R28, 0x1, PT ;  /* 0x000000011c00780c */ /* 0x000fe20003f25270 */
[----:B------:R-:W-:Y:S01]  /*1ac0*/  FFMA.FTZ R13, R13, R16, 1.1641532182693481445e-10 ;  /* 0x2f0000000d0d7423 */ /* 0x000fe20000010010 */
[----:B------:R-:W-:Y:S01]  /*1ad0*/  PRMT R17, R32, 0x7632, R17 ;  /* 0x0000763220117816 */ /* 0x000fe20000000011 */
[----:B------:R-:W-:-:S03]  /*1ae0*/  FMUL.FTZ R15, R108, UR4 ;  /* 0x000000046c0f7c20 */ /* 0x000fc60008410000 */
[----:B------:R-:W-:Y:S01]  /*1af0*/  FSETP.GTU.FTZ.AND P0, PT, R13, R18, PT ;  /* 0x000000120d00720b */ /* 0x000fe20003f1c000 */
[----:B------:R-:W-:Y:S01]  /*1b00*/  FMUL.FTZ R15, R15, R22 ;  /* 0x000000160f0f7220 */ /* 0x000fe20000410000 */
[----:B------:R-:W-:-:S04]  /*1b10*/  IMAD.U32 R13, R17, 0x10000, RZ ;  /* 0x00010000110d7824 */ /* 0x000fc800078e00ff */
        /* <DEDUP_REMOVED lines=13> */
.L_x_5221:
        /* <DEDUP_REMOVED lines=13> */
.L_x_5223:
[----:B------:R-:W-:Y:S05]  /*1cc0*/  BSYNC.RECONVERGENT B2 ;  /* 0x0000000000027941 */ /* 0x000fea0003800200 */
.L_x_5222:
        /* <DEDUP_REMOVED lines=43> */
.L_x_5220:
[----:B------:R-:W-:Y:S05]  /*1f80*/  BSYNC.RECONVERGENT B1 ;  /* 0x0000000000017941 */ /* 0x000fea0003800200 */
.L_x_5219:
        /* <DEDUP_REMOVED lines=11> */
[----:B------:R-:W-:Y:S02]  /*2040*/  PLOP3.LUT P1, PT, P1, PT, PT, 0x8, 0x80 ;  /* 0x000000000080781c */ /* 0x000fe40000f2e170 */
[----:B------:R-:W-:Y:S01]  /*2050*/  PRMT R17, R109, 0x7632, R17 ;  /* 0x000076326d117816 */ /* 0x000fe20000000011 */
        /* <DEDUP_REMOVED lines=11> */
.L_x_5226:
        /* <DEDUP_REMOVED lines=13> */
.L_x_5228:
[----:B------:R-:W-:Y:S05]  /*21e0*/  BSYNC.RECONVERGENT B2 ;  /* 0x0000000000027941 */ /* 0x000fea0003800200 */
.L_x_5227:
        /* <DEDUP_REMOVED lines=43> */
.L_x_5225:
[----:B------:R-:W-:Y:S05]  /*24a0*/  BSYNC.RECONVERGENT B1 ;  /* 0x0000000000017941 */ /* 0x000fea0003800200 */
.L_x_5224:
        /* <DEDUP_REMOVED lines=24> */
.L_x_5231:
        /* <DEDUP_REMOVED lines=13> */
.L_x_5233:
[----:B------:R-:W-:Y:S05]  /*2700*/  BSYNC.RECONVERGENT B2 ;  /* 0x0000000000027941 */ /* 0x000fea0003800200 */
.L_x_5232:
        /* <DEDUP_REMOVED lines=43> */
.L_x_5230:
[----:B------:R-:W-:Y:S05]  /*29c0*/  BSYNC.RECONVERGENT B1 ;  /* 0x0000000000017941 */ /* 0x000fea0003800200 */
.L_x_5229:
        /* <DEDUP_REMOVED lines=10> */
[----:B------:R-:W-:-:S05]  /*2a70*/  FMUL.FTZ R115, R115, R22 ;  /* 0x0000001673737220 */ /* 0x000fca0000410000 */
        /* <DEDUP_REMOVED lines=13> */
.L_x_5236:
        /* <DEDUP_REMOVED lines=13> */
.L_x_5238:
[----:B------:R-:W-:Y:S05]  /*2c20*/  BSYNC.RECONVERGENT B2 ;  /* 0x0000000000027941 */ /* 0x000fea0003800200 */
.L_x_5237:
        /* <DEDUP_REMOVED lines=43> */
.L_x_5235:
[----:B------:R-:W-:Y:S05]  /*2ee0*/  BSYNC.RECONVERGENT B1 ;  /* 0x0000000000017941 */ /* 0x000fea0003800200 */
.L_x_5234:
[----:B------:R-:W-:Y:S01]  /*2ef0*/  I2FP.F32.U32 R109, R24 ;  /* 0x00000018006d7245 */ /* 0x000fe20000201000 */
[----:B------:R-:W-:Y:S01]  /*2f00*/  IMAD.U32 R110, R110, 0x10000, RZ ;  /* 0x000100006e6e7824 */ /* 0x000fe200078e00ff */
[----:B------:R-:W-:Y:S01]  /*2f10*/  ISETP.NE.AND P5, PT, R28, 0x1, PT ;  /* 0x000000011c00780c */ /* 0x000fe20003fa5270 */
[----:B------:R-:W-:Y:S01]  /*2f20*/  BSSY.RECONVERGENT B1, `(.L_x_5239) ;  /* 0x000004e000017945 */ /* 0x000fe20003800200 */
[----:B------:R-:W-:Y:S01]  /*2f30*/  PRMT R24, R34, 0x7632, R24 ;  /* 0x0000763222187816 */ /* 0x000fe20000000018 */
[----:B------:R-:W-:Y:S01]  /*2f40*/  FFMA.FTZ R109, R109, R16, 1.1641532182693481445e-10 ;  /* 0x2f0000006d6d7423 */ /* 0x000fe20000010010 */
[----:B------:R-:W-:Y:S01]  /*2f50*/  FMUL.FTZ R117, R110, UR4 ;  /* 0x000000046e757c20 */ /* 0x000fe20008410000 */
[----:B------:R-:W-:-:S03]  /*2f60*/  MOV R108, 0x2 ;  /* 0x00000002006c7802 */ /* 0x000fc60000000f00 */
[----:B------:R-:W-:Y:S01]  /*2f70*/  FMUL.FTZ R117, R117, R22 ;  /* 0x0000001675757220 */ /* 0x000fe20000410000 */
[----:B------:R-:W-:Y:S01]  /*2f80*/  FSETP.GTU.FTZ.AND P4, PT, R109, R18, PT ;  /* 0x000000126d00720b */ /* 0x000fe20003f9c000 */
        /* <DEDUP_REMOVED lines=14> */
.L_x_5241:
        /* <DEDUP_REMOVED lines=13> */
.L_x_5243:
[----:B------:R-:W-:Y:S05]  /*3140*/  BSYNC.RECONVERGENT B2 ;  /* 0x0000000000027941 */ /* 0x000fea0003800200 */
.L_x_5242:
        /* <DEDUP_REMOVED lines=43> */
.L_x_5240:
[----:B------:R-:W-:Y:S05]  /*3400*/  BSYNC.RECONVERGENT B1 ;  /* 0x0000000000017941 */ /* 0x000fea0003800200 */
.L_x_5239:
[----:B------:R-:W-:Y:S01]  /*3410*/  I2FP.F32.U32 R109, R24 ;  /* 0x00000018006d7245 */ /* 0x000fe20000201000 */
[----:B------:R-:W-:Y:S01]  /*3420*/  IMAD.U32 R24, R111, 0x10000, RZ ;  /* 0x000100006f187824 */ /* 0x000fe200078e00ff */
[----:B------:R-:W-:Y:S01]  /*3430*/  ISETP.NE.AND P6, PT, R108, 0x1, PT ;  /* 0x000000016c00780c */ /* 0x000fe20003fc5270 */
[----:B------:R-:W-:Y:S01]  /*3440*/  BSSY.RECONVERGENT B1, `(.L_x_5244) ;  /* 0x0000050000017945 */ /* 0x000fe20003800200 */
[----:B------:R-:W-:Y:S02]  /*3450*/  IMAD.MOV.U32 R30, RZ, RZ, 0x2 ;  /* 0x00000002ff1e7424 */ /* 0x000fe400078e00ff */
[----:B------:R-:W-:Y:S01]  /*3460*/  FFMA.FTZ R109, R109, R16, 1.1641532182693481445e-10 ;  /* 0x2f0000006d6d7423 */ /* 0x000fe20000010010 */
[----:B------:R-:W-:Y:S01]  /*3470*/  FMUL.FTZ R127, R24, UR4 ;  /* 0x00000004187f7c20 */ /* 0x000fe20008410000 */
[----:B------:R-:W-:Y:S01]  /*3480*/  SHF.L.U32 R24, R35, 0x10, RZ ;  /* 0x0000001023187819 */ /* 0x000fe200000006ff */
[----:B------:R-:W-:Y:S02]  /*3490*/  IMAD.MOV.U32 R28, RZ, RZ, R26 ;  /* 0x000000ffff1c7224 */ /* 0x000fe400078e001a */
[----:B------:R-:W-:Y:S01]  /*34a0*/  FMUL.FTZ R127, R127, R22 ;  /* 0x000000167f7f7220 */ /* 0x000fe20000410000 */
[----:B------:R-:W-:-:S04]  /*34b0*/  FSETP.GTU.FTZ.AND P5, PT, R109, R18, PT ;  /* 0x000000126d00720b */ /* 0x000fc80003fbc000 */
[----:B------:R-:W-:Y:S02]  /*34c0*/  FSEL R127, R127, RZ, !P5 ;  /* 0x000000ff7f7f7208 */ /* 0x000fe40006800000 */
[----:B------:R-:W-:-:S03]  /*34d0*/  PLOP3.LUT P5, PT, P5, PT, PT, 0x8, 0x80 ;  /* 0x000000000080781c */ /* 0x000fc60002fae170 */
[--C-:B------:R-:W-:Y:S01]  /*34e0*/  FFMA.FTZ R127, R127, R86, R24.reuse ;  /* 0x000000567f7f7223 */ /* 0x100fe20000010018 */
[----:B------:R-:W-:Y:S01]  /*34f0*/  PRMT R24, R111, 0x7632, R24 ;  /* 0x000076326f187816 */ /* 0x000fe20000000018 */
        /* <DEDUP_REMOVED lines=9> */
.L_x_5246:
        /* <DEDUP_REMOVED lines=15> */
.L_x_5248:
[----:B------:R-:W-:Y:S05]  /*3680*/  BSYNC.RECONVERGENT B2 ;  /* 0x0000000000027941 */ /* 0x000fea0003800200 */
.L_x_5247:
        /* <DEDUP_REMOVED lines=43> */
.L_x_5245:
[----:B------:R-:W-:Y:S05]  /*3940*/  BSYNC.RECONVERGENT B1 ;  /* 0x0000000000017941 */ /* 0x000fea0003800200 */
.L_x_5244:
[----:B------:R-:W-:Y:S02]  /*3950*/  I2FP.F32.U32 R109, R28 ;  /* 0x0000001c006d7245 */ /* 0x000fe40000201000 */
[----:B------:R-:W-:Y:S02]  /*3960*/  SHF.L.U32 R24, R24, 0x10, RZ ;  /* 0x0000001018187819 */ /* 0x000fe400000006ff */
[----:B------:R-:W-:Y:S01]  /*3970*/  PRMT R28, R35, 0x7632, R28 ;  /* 0x00007632231c7816 */ /* 0x000fe2000000001c */
[----:B------:R-:W-:Y:S01]  /*3980*/  FFMA.FTZ R109, R109, R16, 1.1641532182693481445e-10 ;  /* 0x2f0000006d6d7423 */ /* 0x000fe20000010010 */
[----:B------:R-:W-:Y:S01]  /*3990*/  F2FP.BF16.F32.PACK_AB R110, R117, R115 ;  /* 0x00000073756e723e */ /* 0x000fe200000010ff */
[----:B------:R-:W-:Y:S01]  /*39a0*/  FMUL.FTZ R111, R24, UR4 ;  /* 0x00000004186f7c20 */ /* 0x000fe20008410000 */
[----:B------:R-:W-:Y:S01]  /*39b0*/  F2FP.BF16.F32.PACK_AB R108, R13, R11 ;  /* 0x0000000b0d6c723e */ /* 0x000fe200000010ff */
[----:B------:R-:W-:Y:S01]  /*39c0*/  IMAD.U32 R129, R28, 0x10000, RZ ;  /* 0x000100001c817824 */ /* 0x000fe200078e00ff */
[----:B------:R-:W-:Y:S01]  /*39d0*/  FSETP.GTU.FTZ.AND P6, PT, R109, R18, PT ;  /* 0x000000126d00720b */ /* 0x000fe20003fdc000 */
[----:B------:R-:W-:Y:S01]  /*39e0*/  FMUL.FTZ R111, R111, R22 ;  /* 0x000000166f6f7220 */ /* 0x000fe20000410000 */
[----:B------:R-:W-:-:S04]  /*39f0*/  F2FP.BF16.F32.PACK_AB R109, R17, R15 ;  /* 0x0000000f116d723e */ /* 0x000fc800000010ff */
[----:B------:R-:W-:Y:S02]  /*3a00*/  FSEL R16, R111, RZ, !P6 ;  /* 0x000000ff6f107208 */ /* 0x000fe40007000000 */
[----:B------:R-:W-:-:S03]  /*3a10*/  PLOP3.LUT P6, PT, P6, PT, PT, 0x8, 0x80 ;  /* 0x000000000080781c */ /* 0x000fc600037ce170 */
[----:B------:R-:W-:-:S05]  /*3a20*/  FFMA.FTZ R129, R16, R87, R129 ;  /* 0x0000005710817223 */ /* 0x000fca0000010081 */
[----:B------:R-:W-:Y:S01]  /*3a30*/  F2FP.BF16.F32.PACK_AB R111, R129, R127 ;  /* 0x0000007f816f723e */ /* 0x000fe200000010ff */
[----:B------:R-:W-:Y:S06]  /*3a40*/  BRA `(.L_x_5249) ;  /* 0x0000002800407947 */ /* 0x000fec0003800000 */
.L_x_5209:
        /* <DEDUP_REMOVED lines=16> */
.L_x_5252:
        /* <DEDUP_REMOVED lines=13> */
.L_x_5254:
[----:B------:R-:W-:Y:S05]  /*3c20*/  BSYNC.RECONVERGENT B2 ;  /* 0x0000000000027941 */ /* 0x000fea0003800200 */
.L_x_5253:
        /* <DEDUP_REMOVED lines=42> */
.L_x_5251:
[----:B------:R-:W-:Y:S05]  /*3ed0*/  BSYNC.RECONVERGENT B1 ;  /* 0x0000000000017941 */ /* 0x000fea0003800200 */
.L_x_5250:
        /* <DEDUP_REMOVED lines=27> */
.L_x_5257:
        /* <DEDUP_REMOVED lines=13> */
.L_x_5259:
[----:B------:R-:W-:Y:S05]  /*4160*/  BSYNC.RECONVERGENT B2 ;  /* 0x0000000000027941 */ /* 0x000fea0003800200 */
.L_x_5258:
        /* <DEDUP_REMOVED lines=43> */
.L_x_5256:
[----:B------:R-:W-:Y:S05]  /*4420*/  BSYNC.RECONVERGENT B1 ;  /* 0x0000000000017941 */ /* 0x000fea0003800200 */
.L_x_5255:
        /* <DEDUP_REMOVED lines=22> */
.L_x_5262:
        /* <DEDUP_REMOVED lines=13> */
.L_x_5264:
[----:B------:R-:W-:Y:S05]  /*4660*/  BSYNC.RECONVERGENT B2 ;  /* 0x0000000000027941 */ /* 0x000fea0003800200 */
.L_x_5263:
        /* <DEDUP_REMOVED lines=43> */
.L_x_5261:
[----:B------:R-:W-:Y:S05]  /*4920*/  BSYNC.RECONVERGENT B1 ;  /* 0x0000000000017941 */ /* 0x000fea0003800200 */
.L_x_5260:
        /* <DEDUP_REMOVED lines=11> */
[----:B------:R-:W-:Y:S02]  /*49e0*/  PLOP3.LUT P1, PT, P1, PT, PT, 0x8, 0x80 ;  /* 0x000000000080781c */ /* 0x000fe40000f2e170 */
[----:B------:R-:W-:Y:S01]  /*49f0*/  PRMT R17, R109, 0x7632, R17 ;  /* 0x000076326d117816 */ /* 0x000fe20000000011 */
        /* <DEDUP_REMOVED lines=10> */
.L_x_5267:
        /* <DEDUP_REMOVED lines=13> */
.L_x_5269:
[----:B------:R-:W-:Y:S05]  /*4b70*/  BSYNC.RECONVERGENT B2 ;  /* 0x0000000000027941 */ /* 0x000fea0003800200 */
.L_x_5268:
        /* <DEDUP_REMOVED lines=43> */
.L_x_5266:
[----:B------:R-:W-:Y:S05]  /*4e30*/  BSYNC.RECONVERGENT B1 ;  /* 0x0000000000017941 */ /* 0x000fea0003800200 */
.L_x_5265:
        /* <DEDUP_REMOVED lines=22> */
.L_x_5272:
        /* <DEDUP_REMOVED lines=13> */
.L_x_5274:
[----:B------:R-:W-:Y:S05]  /*5070*/  BSYNC.RECONVERGENT B2 ;  /* 0x0000000000027941 */ /* 0x000fea0003800200 */
.L_x_5273:
        /* <DEDUP_REMOVED lines=43> */
.L_x_5271:
[----:B------:R-:W-:Y:S05]  /*5330*/  BSYNC.RECONVERGENT B1 ;  /* 0x0000000000017941 */ /* 0x000fea0003800200 */
.L_x_5270:
[----:B------:R-:W-:Y:S01]  /*5340*/  I2FP.F32.U32 R109, R24 ;  /* 0x00000018006d7245 */ /* 0x000fe20000201000 */
[----:B------:R-:W-:Y:S01]  /*5350*/  IMAD.U32 R24, R110, 0x10000, RZ ;  /* 0x000100006e187824 */ /* 0x000fe200078e00ff */
[----:B------:R-:W-:Y:S01]  /*5360*/  ISETP.NE.AND P4, PT, R28, 0x1, PT ;  /* 0x000000011c00780c */ /* 0x000fe20003f85270 */
[----:B------:R-:W-:Y:S01]  /*5370*/  BSSY.RECONVERGENT B1, `(.L_x_5275) ;  /* 0x000004d000017945 */ /* 0x000fe20003800200 */
[----:B------:R-:W-:Y:S01]  /*5380*/  PRMT R110, R110, 0x7632, R110 ;  /* 0x000076326e6e7816 */ /* 0x000fe2000000006e */
        /* <DEDUP_REMOVED lines=18> */
.L_x_5277:
        /* <DEDUP_REMOVED lines=13> */
.L_x_5279:
[----:B------:R-:W-:Y:S05]  /*5580*/  BSYNC.RECONVERGENT B2 ;  /* 0x0000000000027941 */ /* 0x000fea0003800200 */
.L_x_5278:
        /* <DEDUP_REMOVED lines=43> */
.L_x_5276:
[----:B------:R-:W-:Y:S05]  /*5840*/  BSYNC.RECONVERGENT B1 ;  /* 0x0000000000017941 */ /* 0x000fea0003800200 */
.L_x_5275:
        /* <DEDUP_REMOVED lines=22> */
.L_x_5282:
        /* <DEDUP_REMOVED lines=13> */
.L_x_5284:
[----:B------:R-:W-:Y:S05]  /*5a80*/  BSYNC.RECONVERGENT B2 ;  /* 0x0000000000027941 */ /* 0x000fea0003800200 */
.L_x_5283:
        /* <DEDUP_REMOVED lines=43> */
.L_x_5281:
[----:B------:R-:W-:Y:S05]  /*5d40*/  BSYNC.RECONVERGENT B1 ;  /* 0x0000000000017941 */ /* 0x000fea0003800200 */
.L_x_5280:
[----:B------:R-:W-:Y:S01]  /*5d50*/  I2FP.F32.U32 R109, R24 ;  /* 0x00000018006d7245 */ /* 0x000fe20000201000 */
[----:B------:R-:W-:Y:S01]  /*5d60*/  IMAD.U32 R24, R111, 0x10000, RZ ;  /* 0x000100006f187824 */ /* 0x000fe200078e00ff */
[----:B------:R-:W-:Y:S01]  /*5d70*/  ISETP.NE.AND P6, PT, R108, 0x1, PT ;  /* 0x000000016c00780c */ /* 0x000fe20003fc5270 */
[----:B------:R-:W-:Y:S01]  /*5d80*/  BSSY.RECONVERGENT B1, `(.L_x_5285) ;  /* 0x000004f000017945 */ /* 0x000fe20003800200 */
[----:B------:R-:W-:Y:S02]  /*5d90*/  IMAD.MOV.U32 R30, RZ, RZ, 0x2 ;  /* 0x00000002ff1e7424 */ /* 0x000fe400078e00ff */
[----:B------:R-:W-:Y:S01]  /*5da0*/  FFMA.FTZ R109, R109, R16, 1.1641532182693481445e-10 ;  /* 0x2f0000006d6d7423 */ /* 0x000fe20000010010 */
[----:B------:R-:W-:Y:S01]  /*5db0*/  FMUL.FTZ R127, R24, UR4 ;  /* 0x00000004187f7c20 */ /* 0x000fe20008410000 */
[----:B------:R-:W-:Y:S02]  /*5dc0*/  PRMT R24, R111, 0x7632, R24 ;  /* 0x000076326f187816 */ /* 0x000fe40000000018 */
        /* <DEDUP_REMOVED lines=15> */
.L_x_5287:
        /* <DEDUP_REMOVED lines=15> */
.L_x_5289:
[----:B------:R-:W-:Y:S05]  /*5fb0*/  BSYNC.RECONVERGENT B2 ;  /* 0x0000000000027941 */ /* 0x000fea0003800200 */
.L_x_5288:
        /* <DEDUP_REMOVED lines=43> */
.L_x_5286:
[----:B------:R-:W-:Y:S05]  /*6270*/  BSYNC.RECONVERGENT B1 ;  /* 0x0000000000017941 */ /* 0x000fea0003800200 */
.L_x_5285:
        /* <DEDUP_REMOVED lines=11> */
[----:B------:R-:W-:-:S05]  /*6330*/  FMUL.FTZ R129, R16, R87 ;  /* 0x0000005710817220 */ /* 0x000fca0000410000 */
[----:B------:R-:W-:-:S07]  /*6340*/  F2FP.BF16.F32.PACK_AB R111, R129, R127 ;  /* 0x0000007f816f723e */ /* 0x000fce00000010ff */
.L_x_5249:
        /* <DEDUP_REMOVED lines=11> */
[----:B------:R-:W-:Y:S01]  /*6400*/  LOP3.LUT R14, R14, R16, R137, 0xfe, !PT ;  /* 0x000000100e0e7212 */ /* 0x000fe200078efe89 */
[----:B------:R-:W-:Y:S01]  /*6410*/  IMAD.MOV.U32 R16, RZ, RZ, R12 ;  /* 0x000000ffff107224 */ /* 0x000fe200078e000c */
[----:B------:R-:W-:Y:S02]  /*6420*/  SEL R137, RZ, 0x1, !P6 ;  /* 0x00000001ff897807 */ /* 0x000fe40007000000 */
[----:B------:R-:W-:Y:S01]  /*6430*/  LOP3.LUT R143, R143, R142, RZ, 0xfc, !PT ;  /* 0x0000008e8f8f7212 */ /* 0x000fe200078efcff */
[----:B0-----:R-:W-:Y:S01]  /*6440*/  IMAD.WIDE.U32 R144, R10, 0x10, R144 ;  /* 0x000000100a907825 */ /* 0x001fe200078e0090 */
[----:B------:R-:W-:-:S02]  /*6450*/  LOP3.LUT R142, R14, R137, RZ, 0xfc, !PT ;  /* 0x000000890e8e7212 */ /* 0x000fc400078efcff */
[C---:B------:R-:W-:Y:S02]  /*6460*/  IADD3 R12, PT, PT, R10.reuse, 0x80, RZ ;  /* 0x000000800a0c7810 */ /* 0x040fe40007ffe0ff */
[----:B------:R0:W-:Y:S01]  /*6470*/  STG.E.128 desc[UR6][R144.64], R108 ;  /* 0x0000006c90007986 */ /* 0x0001e2000c101d06 */
[----:B-1----:R-:W-:-:S05]  /*6480*/  IMAD.WIDE.U32 R140, R10, 0x8, R140 ;  /* 0x000000080a8c7825 */ /* 0x002fca00078e008c */
[----:B------:R0:W-:Y:S02]  /*6490*/  STG.E.64 desc[UR6][R140.64], R142 ;  /* 0x0000008e8c007986 */ /* 0x0001e4000c101b06 */
.L_x_5208:
[----:B----4-:R-:W-:Y:S05]  /*64a0*/  BSYNC.RECONVERGENT B0 ;  /* 0x0000000000007941 */ /* 0x010fea0003800200 */
.L_x_5207:
[----:B------:R-:W-:Y:S01]  /*64b0*/  ISETP.GE.U32.AND P0, PT, R4, 0x100, PT ;  /* 0x000001000400780c */ /* 0x000fe20003f06070 */
[----:B------:R-:W-:Y:S03]  /*64c0*/  BSSY.RECONVERGENT B0, `(.L_x_5290) ;  /* 0x0000550000007945 */ /* 0x000fe60003800200 */
[----:B------:R-:W-:-:S09]  /*64d0*/  P2R R14, PR, RZ, 0x1 ;  /* 0x00000001ff0e7803 */ /* 0x000fd20000000000 */
        /* <DEDUP_REMOVED lines=14> */
[----:B0-----:R-:W-:-:S09]  /*65c0*/  IMAD.MOV.U32 R18, RZ, RZ, R26 ;  /* 0x000000ffff127224 */ /* 0x001fd200078e001a */
        /* <DEDUP_REMOVED lines=11> */
.L_x_5295:
        /* <DEDUP_REMOVED lines=13> */
.L_x_5297:
[----:B------:R-:W-:Y:S05]  /*6750*/  BSYNC.RECONVERGENT B2 ;  /* 0x0000000000027941 */ /* 0x000fea0003800200 */
.L_x_5296:
        /* <DEDUP_REMOVED lines=43> */
.L_x_5294:
[----:B------:R-:W-:Y:S05]  /*6a10*/  BSYNC.RECONVERGENT B1 ;  /* 0x0000000000017941 */ /* 0x000fea0003800200 */
.L_x_5293:
        /* <DEDUP_REMOVED lines=28> */
.L_x_5300:
        /* <DEDUP_REMOVED lines=13> */
.L_x_5302:
[----:B------:R-:W-:Y:S05]  /*6cb0*/  BSYNC.RECONVERGENT B2 ;  /* 0x0000000000027941 */ /* 0x000fea0003800200 */
.L_x_5301:
        /* <DEDUP_REMOVED lines=43> */
.L_x_5299:
[----:B------:R-:W-:Y:S05]  /*6f70*/  BSYNC.RECONVERGENT B1 ;  /* 0x0000000000017941 */ /* 0x000fea0003800200 */
.L_x_5298:
        /* <DEDUP_REMOVED lines=24> */
.L_x_5305:
        /* <DEDUP_REMOVED lines=13> */
.L_x_5307:
[----:B------:R-:W-:Y:S05]  /*71d0*/  BSYNC.RECONVERGENT B2 ;  /* 0x0000000000027941 */ /* 0x000fea0003800200 */
.L_x_5306:
        /* <DEDUP_REMOVED lines=43> */
.L_x_5304:
[----:B------:R-:W-:Y:S05]  /*7490*/  BSYNC.RECONVERGENT B1 ;  /* 0x0000000000017941 */ /* 0x000fea0003800200 */
.L_x_5303:
        /* <DEDUP_REMOVED lines=11> */
[----:B------:R-:W-:Y:S02]  /*7550*/  PLOP3.LUT P1, PT, P1, PT, PT, 0x8, 0x80 ;  /* 0x000000000080781c */ /* 0x000fe40000f2e170 */
[----:B------:R-:W-:Y:S01]  /*7560*/  PRMT R25, R109, 0x7632, R25 ;  /* 0x000076326d197816 */ /* 0x000fe20000000019 */
        /* <DEDUP_REMOVED lines=11> */
.L_x_5310:
        /* <DEDUP_REMOVED lines=13> */
.L_x_5312:
[----:B------:R-:W-:Y:S05]  /*76f0*/  BSYNC.RECONVERGENT B2 ;  /* 0x0000000000027941 */ /* 0x000fea0003800200 */
.L_x_5311:
        /* <DEDUP_REMOVED lines=43> */
.L_x_5309:
[----:B------:R-:W-:Y:S05]  /*79b0*/  BSYNC.RECONVERGENT B1 ;  /* 0x0000000000017941 */ /* 0x000fea0003800200 */
.L_x_5308:
[----:B------:R-:W-:Y:S01]  /*79c0*/  I2FP.F32.U32 R109, R28 ;  /* 0x0000001c006d7245 */ /* 0x000fe20000201000 */
[----:B------:R-:W-:Y:S01]  /*79d0*/  IMAD.U32 R25, R25, 0x10000, RZ ;  /* 0x0001000019197824 */ /* 0x000fe200078e00ff */
        /* <DEDUP_REMOVED lines=22> */
.L_x_5315:
        /* <DEDUP_REMOVED lines=13> */
.L_x_5317:
[----:B------:R-:W-:Y:S05]  /*7c10*/  BSYNC.RECONVERGENT B2 ;  /* 0x0000000000027941 */ /* 0x000fea0003800200 */
.L_x_5316:
        /* <DEDUP_REMOVED lines=43> */
.L_x_5314:
[----:B------:R-:W-:Y:S05]  /*7ed0*/  BSYNC.RECONVERGENT B1 ;  /* 0x0000000000017941 */ /* 0x000fea0003800200 */
.L_x_5313:
        /* <DEDUP_REMOVED lines=24> */
.L_x_5320:
        /* <DEDUP_REMOVED lines=13> */
.L_x_5322:
[----:B------:R-:W-:Y:S05]  /*8130*/  BSYNC.RECONVERGENT B2 ;  /* 0x0000000000027941 */ /* 0x000fea0003800200 */
.L_x_5321:
        /* <DEDUP_REMOVED lines=43> */
.L_x_5319:
[----:B------:R-:W-:Y:S05]  /*83f0*/  BSYNC.RECONVERGENT B1 ;  /* 0x0000000000017941 */ /* 0x000fea0003800200 */
.L_x_5318:
        /* <DEDUP_REMOVED lines=24> */
.L_x_5325:
        /* <DEDUP_REMOVED lines=13> */
.L_x_5327:
[----:B------:R-:W-:Y:S05]  /*8650*/  BSYNC.RECONVERGENT B2 ;  /* 0x0000000000027941 */ /* 0x000fea0003800200 */
.L_x_5326:
        /* <DEDUP_REMOVED lines=43> */
.L_x_5324:
[----:B------:R-:W-:Y:S05]  /*8910*/  BSYNC.RECONVERGENT B1 ;  /* 0x0000000000017941 */ /* 0x000fea0003800200 */
.L_x_5323:
[----:B------:R-:W-:Y:S01]  /*8920*/  I2FP.F32.U32 R109, R28 ;  /* 0x0000001c006d7245 */ /* 0x000fe20000201000 */
[----:B------:R-:W-:Y:S01]  /*8930*/  IMAD.U32 R28, R111, 0x10000, RZ ;  /* 0x000100006f1c7824 */ /* 0x000fe200078e00ff */
[----:B------:R-:W-:Y:S01]  /*8940*/  ISETP.NE.AND P6, PT, R108, 0x1, PT ;  /* 0x000000016c00780c */ /* 0x000fe20003fc5270 */
[----:B------:R-:W-:Y:S01]  /*8950*/  BSSY.RECONVERGENT B1, `(.L_x_5328) ;  /* 0x0000050000017945 */ /* 0x000fe20003800200 */
[----:B------:R-:W-:Y:S01]  /*8960*/  MOV R30, 0x2 ;  /* 0x00000002001e7802 */ /* 0x000fe20000000f00 */
[----:B------:R-:W-:Y:S01]  /*8970*/  FFMA.FTZ R109, R109, R18, 1.1641532182693481445e-10 ;  /* 0x2f0000006d6d7423 */ /* 0x000fe20000010012 */
[----:B------:R-:W-:Y:S01]  /*8980*/  FMUL.FTZ R131, R28, UR4 ;  /* 0x000000041c837c20 */ /* 0x000fe20008410000 */
[----:B------:R-:W-:-:S03]  /*8990*/  IMAD.U32 R28, R35, 0x10000, RZ ;  /* 0x00010000231c7824 */ /* 0x000fc600078e00ff */
[----:B------:R-:W-:Y:S01]  /*89a0*/  FMUL.FTZ R131, R131, R24 ;  /* 0x0000001883837220 */ /* 0x000fe20000410000 */
[----:B------:R-:W-:Y:S01]  /*89b0*/  FSETP.GTU.FTZ.AND P5, PT, R109, R22, PT ;  /* 0x000000166d00720b */ /* 0x000fe20003fbc000 */
[----:B------:R-:W-:-:S03]  /*89c0*/  IMAD.MOV.U32 R109, RZ, RZ, R26 ;  /* 0x000000ffff6d7224 */ /* 0x000fc600078e001a */
        /* <DEDUP_REMOVED lines=13> */
.L_x_5330:
        /* <DEDUP_REMOVED lines=15> */
.L_x_5332:
[----:B------:R-:W-:Y:S05]  /*8b90*/  BSYNC.RECONVERGENT B2 ;  /* 0x0000000000027941 */ /* 0x000fea0003800200 */
.L_x_5331:
        /* <DEDUP_REMOVED lines=43> */
.L_x_5329:
[----:B------:R-:W-:Y:S05]  /*8e50*/  BSYNC.RECONVERGENT B1 ;  /* 0x0000000000017941 */ /* 0x000fea0003800200 */
.L_x_5328:
[----:B------:R-:W-:Y:S01]  /*8e60*/  I2FP.F32.U32 R109, R109 ;  /* 0x0000006d006d7245 */ /* 0x000fe20000201000 */
[----:B------:R-:W-:Y:S01]  /*8e70*/  IMAD.U32 R28, R28, 0x10000, RZ ;  /* 0x000100001c1c7824 */ /* 0x000fe200078e00ff */
[----:B------:R-:W-:Y:S02]  /*8e80*/  PRMT R108, R35, 0x7632, R108 ;  /* 0x00007632236c7816 */ /* 0x000fe4000000006c */
[----:B------:R-:W-:Y:S01]  /*8e90*/  F2FP.BF16.F32.PACK_AB R110, R121, R119 ;  /* 0x00000077796e723e */ /* 0x000fe200000010ff */
[----:B------:R-:W-:Y:S01]  /*8ea0*/  FFMA.FTZ R109, R109, R18, 1.1641532182693481445e-10 ;  /* 0x2f0000006d6d7423 */ /* 0x000fe20000010012 */
[----:B------:R-:W-:Y:S01]  /*8eb0*/  FMUL.FTZ R111, R28, UR4 ;  /* 0x000000041c6f7c20 */ /* 0x000fe20008410000 */
[----:B------:R-:W-:Y:S02]  /*8ec0*/  SHF.L.U32 R133, R108, 0x10, RZ ;  /* 0x000000106c857819 */ /* 0x000fe400000006ff */
[----:B------:R-:W-:Y:S01]  /*8ed0*/  F2FP.BF16.F32.PACK_AB R108, R21, R19 ;  /* 0x00000013156c723e */ /* 0x000fe200000010ff */
[----:B------:R-:W-:Y:S01]  /*8ee0*/  FMUL.FTZ R111, R111, R24 ;  /* 0x000000186f6f7220 */ /* 0x000fe20000410000 */
[----:B------:R-:W-:-:S02]  /*8ef0*/  FSETP.GTU.FTZ.AND P6, PT, R109, R22, PT ;  /* 0x000000166d00720b */ /* 0x000fc40003fdc000 */
[----:B------:R-:W-:Y:S02]  /*8f00*/  F2FP.BF16.F32.PACK_AB R109, R25, R23 ;  /* 0x00000017196d723e */ /* 0x000fe400000010ff */
[----:B------:R-:W-:Y:S02]  /*8f10*/  FSEL R18, R111, RZ, !P6 ;  /* 0x000000ff6f127208 */ /* 0x000fe40007000000 */
[----:B------:R-:W-:-:S03]  /*8f20*/  PLOP3.LUT P6, PT, P6, PT, PT, 0x8, 0x80 ;  /* 0x000000000080781c */ /* 0x000fc600037ce170 */
[----:B------:R-:W-:-:S05]  /*8f30*/  FFMA.FTZ R133, R18, R63, R133 ;  /* 0x0000003f12857223 */ /* 0x000fca0000010085 */
[----:B------:R-:W-:Y:S01]  /*8f40*/  F2FP.BF16.F32.PACK_AB R111, R133, R131 ;  /* 0x00000083856f723e */ /* 0x000fe200000010ff */
[----:B------:R-:W-:Y:S06]  /*8f50*/  BRA `(.L_x_5333) ;  /* 0x0000002800447947 */ /* 0x000fec0003800000 */
.L_x_5292:
        /* <DEDUP_REMOVED lines=16> */
.L_x_5336:
        /* <DEDUP_REMOVED lines=13> */
.L_x_5338:
[----:B------:R-:W-:Y:S05]  /*9130*/  BSYNC.RECONVERGENT B2 ;  /* 0x0000000000027941 */ /* 0x000fea0003800200 */
.L_x_5337:
        /* <DEDUP_REMOVED lines=43> */
.L_x_5335:
[----:B------:R-:W-:Y:S05]  /*93f0*/  BSYNC.RECONVERGENT B1 ;  /* 0x0000000000017941 */ /* 0x000fea0003800200 */
.L_x_5334:
        /* <DEDUP_REMOVED lines=27> */
.L_x_5341:
        /* <DEDUP_REMOVED lines=13> */
.L_x_5343:
[----:B------:R-:W-:Y:S05]  /*9680*/  BSYNC.RECONVERGENT B2 ;  /* 0x0000000000027941 */ /* 0x000fea0003800200 */
.L_x_5342:
        /* <DEDUP_REMOVED lines=43> */
.L_x_5340:
[----:B------:R-:W-:Y:S05]  /*9940*/  BSYNC.RECONVERGENT B1 ;  /* 0x0000000000017941 */ /* 0x000fea0003800200 */
.L_x_5339:
        /* <DEDUP_REMOVED lines=22> */
.L_x_5346:
        /* <DEDUP_REMOVED lines=13> */
.L_x_5348:
[----:B------:R-:W-:Y:S05]  /*9b80*/  BSYNC.RECONVERGENT B2 ;  /* 0x0000000000027941 */ /* 0x000fea0003800200 */
.L_x_5347:
        /* <DEDUP_REMOVED lines=43> */
.L_x_5345:
[----:B------:R-:W-:Y:S05]  /*9e40*/  BSYNC.RECONVERGENT B1 ;  /* 0x0000000000017941 */ /* 0x000fea0003800200 */
.L_x_5344:
        /* <DEDUP_REMOVED lines=23> */
.L_x_5351:
        /* <DEDUP_REMOVED lines=13> */
.L_x_5353:
[----:B------:R-:W-:Y:S05]  /*a090*/  BSYNC.RECONVERGENT B2 ;  /* 0x0000000000027941 */ /* 0x000fea0003800200 */
.L_x_5352:
        /* <DEDUP_REMOVED lines=43> */
.L_x_5350:
[----:B------:R-:W-:Y:S05]  /*a350*/  BSYNC.RECONVERGENT B1 ;  /* 0x0000000000017941 */ /* 0x000fea0003800200 */
.L_x_5349:
        /* <DEDUP_REMOVED lines=22> */
.L_x_5356:
        /* <DEDUP_REMOVED lines=13> */
.L_x_5358:
[----:B------:R-:W-:Y:S05]  /*a590*/  BSYNC.RECONVERGENT B2 ;  /* 0x0000000000027941 */ /* 0x000fea0003800200 */
.L_x_5357:
        /* <DEDUP_REMOVED lines=43> */
.L_x_5355:
[----:B------:R-:W-:Y:S05]  /*a850*/  BSYNC.RECONVERGENT B1 ;  /* 0x0000000000017941 */ /* 0x000fea0003800200 */
.L_x_5354:
        /* <DEDUP_REMOVED lines=23> */
.L_x_5361:
        /* <DEDUP_REMOVED lines=13> */
.L_x_5363:
[----:B------:R-:W-:Y:S05]  /*aaa0*/  BSYNC.RECONVERGENT B2 ;  /* 0x0000000000027941 */ /* 0x000fea0003800200 */
.L_x_5362:
        /* <DEDUP_REMOVED lines=43> */
.L_x_5360:
[----:B------:R-:W-:Y:S05]  /*ad60*/  BSYNC.RECONVERGENT B1 ;  /* 0x0000000000017941 */ /* 0x000fea0003800200 */
.L_x_5359:
        /* <DEDUP_REMOVED lines=22> */
.L_x_5366:
        /* <DEDUP_REMOVED lines=13> */
.L_x_5368:
[----:B------:R-:W-:Y:S05]  /*afa0*/  BSYNC.RECONVERGENT B2 ;  /* 0x0000000000027941 */ /* 0x000fea0003800200 */
.L_x_5367:
        /* <DEDUP_REMOVED lines=43> */
.L_x_5365:
[----:B------:R-:W-:Y:S05]  /*b260*/  BSYNC.RECONVERGENT B1 ;  /* 0x0000000000017941 */ /* 0x000fea0003800200 */
.L_x_5364:
[----:B------:R-:W-:Y:S01]  /*b270*/  I2FP.F32.U32 R109, R28 ;  /* 0x0000001c006d7245 */ /* 0x000fe20000201000 */
[----:B------:R-:W-:Y:S01]  /*b280*/  IMAD.U32 R28, R111, 0x10000, RZ ;  /* 0x000100006f1c7824 */ /* 0x000fe200078e00ff */
[----:B------:R-:W-:Y:S01]  /*b290*/  ISETP.NE.AND P6, PT, R110, 0x1, PT ;  /* 0x000000016e00780c */ /* 0x000fe20003fc5270 */
[----:B------:R-:W-:Y:S01]  /*b2a0*/  BSSY.RECONVERGENT B1, `(.L_x_5369) ;  /* 0x000004f000017945 */ /* 0x000fe20003800200 */
[----:B------:R-:W-:Y:S02]  /*b2b0*/  IMAD.MOV.U32 R30, RZ, RZ, 0x2 ;  /* 0x00000002ff1e7424 */ /* 0x000fe400078e00ff */
[----:B------:R-:W-:Y:S01]  /*b2c0*/  FFMA.FTZ R109, R109, R18, 1.1641532182693481445e-10 ;  /* 0x2f0000006d6d7423 */ /* 0x000fe20000010012 */
[----:B------:R-:W-:Y:S01]  /*b2d0*/  FMUL.FTZ R131, R28, UR4 ;  /* 0x000000041c837c20 */ /* 0x000fe20008410000 */
[----:B------:R-:W-:-:S03]  /*b2e0*/  PRMT R28, R111, 0x7632, R28 ;  /* 0x000076326f1c7816 */ /* 0x000fc6000000001c */
        /* <DEDUP_REMOVED lines=15> */
.L_x_5371:
        /* <DEDUP_REMOVED lines=15> */
.L_x_5373:
[----:B------:R-:W-:Y:S05]  /*b4d0*/  BSYNC.RECONVERGENT B2 ;  /* 0x0000000000027941 */ /* 0x000fea0003800200 */
.L_x_5372:
        /* <DEDUP_REMOVED lines=43> */
.L_x_5370:
[----:B------:R-:W-:Y:S05]  /*b790*/  BSYNC.RECONVERGENT B1 ;  /* 0x0000000000017941 */ /* 0x000fea0003800200 */
.L_x_5369:
        /* <DEDUP_REMOVED lines=13> */
.L_x_5333:
        /* <DEDUP_REMOVED lines=21> */
.L_x_5291:
[----:B------:R-:W-:Y:S05]  /*b9c0*/  BSYNC.RECONVERGENT B0 ;  /* 0x0000000000007941 */ /* 0x000fea0003800200 */
.L_x_5290:
[----:B------:R-:W-:Y:S01]  /*b9d0*/  ISETP.GE.U32.AND P0, PT, R4, 0x180, PT ;  /* 0x000001800400780c */ /* 0x000fe20003f06070 */
[----:B------:R-:W-:-:S12]  /*b9e0*/  BSSY.RECONVERGENT B0, `(.L_x_5374) ;  /* 0x000054f000007945 */ /* 0x000fd80003800200 */
[----:B------:R-:W-:Y:S05]  /*b9f0*/  @!P0 BRA `(.L_x_5375) ;  /* 0x0000005400348947 */ /* 0x000fea0003800000 */
[----:B------:R-:W-:Y:S01]  /*ba00*/  ISETP.NE.U32.AND P1, PT, RZ, UR10, PT ;  /* 0x0000000aff007c0c */ /* 0x000fe2000bf25070 */
[----:B0-2---:R-:W0:Y:S03]  /*ba10*/  LDC.64 R108, c[0x0][0x390] ;  /* 0x0000e400ff6c7b82 */ /* 0x005e260000000a00 */
        /* <DEDUP_REMOVED lines=23> */
.L_x_5379:
        /* <DEDUP_REMOVED lines=13> */
.L_x_5381:
[----:B------:R-:W-:Y:S05]  /*bc60*/  BSYNC.RECONVERGENT B2 ;  /* 0x0000000000027941 */ /* 0x000fea0003800200 */
.L_x_5380:
        /* <DEDUP_REMOVED lines=42> */
.L_x_5378:
[----:B------:R-:W-:Y:S05]  /*bf10*/  BSYNC.RECONVERGENT B1 ;  /* 0x0000000000017941 */ /* 0x000fea0003800200 */
.L_x_5377:
[----:B------:R-:W0:Y:S01]  /*bf20*/  LDC R24, c[0x0][0x408] ;  /* 0x00010200ff187b82 */ /* 0x000e220000000800 */
[----:B------:R-:W-:Y:S01]  /*bf30*/  I2FP.F32.U32 R27, R18 ;  /* 0x00000012001b7245 */ /* 0x000fe20000201000 */
[----:B------:R-:W-:Y:S01]  /*bf40*/  IMAD.MOV.U32 R20, RZ, RZ, 0x2f800000 ;  /* 0x2f800000ff147424 */ /* 0x000fe200078e00ff */
[----:B-----5:R-:W-:Y:S01]  /*bf50*/  SHF.L.U32 R16, R108, 0x10, RZ ;  /* 0x000000106c107819 */ /* 0x020fe200000006ff */
[----:B------:R-:W-:Y:S01]  /*bf60*/  BSSY.RECONVERGENT B1, `(.L_x_5382) ;  /* 0x0000051000017945 */ /* 0x000fe20003800200 */
[----:B------:R-:W-:Y:S01]  /*bf70*/  ISETP.NE.AND P2, PT, R28, 0x1, PT ;  /* 0x000000011c00780c */ /* 0x000fe20003f45270 */
[----:B------:R-:W-:Y:S01]  /*bf80*/  FFMA.FTZ R27, R27, R20, 1.1641532182693481445e-10 ;  /* 0x2f0000001b1b7423 */ /* 0x000fe20000010014 */
[----:B------:R-:W-:Y:S01]  /*bf90*/  PRMT R108, R108, 0x7632, R108 ;  /* 0x000076326c6c7816 */ /* 0x000fe2000000006c */
[----:B------:R-:W1:Y:S01]  /*bfa0*/  LDC R22, c[0x0][0x404] ;  /* 0x00010100ff167b82 */ /* 0x000e620000000800 */
[----:B------:R-:W-:Y:S01]  /*bfb0*/  FMUL.FTZ R29, R16, UR4 ;  /* 0x00000004101d7c20 */ /* 0x000fe20008410000 */
[----:B------:R-:W-:Y:S01]  /*bfc0*/  IMAD.U32 R16, R32, 0x10000, RZ ;  /* 0x0001000020107824 */ /* 0x000fe200078e00ff */
[----:B------:R-:W-:Y:S01]  /*bfd0*/  MOV R18, R26 ;  /* 0x0000001a00127202 */ /* 0x000fe20000000f00 */
[----:B------:R-:W-:-:S02]  /*bfe0*/  IMAD.MOV.U32 R30, RZ, RZ, 0x2 ;  /* 0x00000002ff1e7424 */ /* 0x000fc400078e00ff */
[----:B0-----:R-:W-:Y:S01]  /*bff0*/  FMUL.FTZ R29, R29, R24 ;  /* 0x000000181d1d7220 */ /* 0x001fe20000410000 */
[----:B-1----:R-:W-:-:S04]  /*c000*/  FSETP.GTU.FTZ.AND P1, PT, R27, R22, PT ;  /* 0x000000161b00720b */ /* 0x002fc80003f3c000 */
        /* <DEDUP_REMOVED lines=13> */
.L_x_5384:
        /* <DEDUP_REMOVED lines=13> */
.L_x_5386:
[----:B------:R-:W-:Y:S05]  /*c1b0*/  BSYNC.RECONVERGENT B2 ;  /* 0x0000000000027941 */ /* 0x000fea0003800200 */
.L_x_5385:
        /* <DEDUP_REMOVED lines=43> */
.L_x_5383:
[----:B------:R-:W-:Y:S05]  /*c470*/  BSYNC.RECONVERGENT B1 ;  /* 0x0000000000017941 */ /* 0x000fea0003800200 */
.L_x_5382:
[----:B------:R-:W-:Y:S01]  /*c480*/  I2FP.F32.U32 R29, R18 ;  /* 0x00000012001d7245 */ /* 0x000fe20000201000 */
[----:B------:R-:W-:Y:S01]  /*c490*/  IMAD.U32 R108, R108, 0x10000, RZ ;  /* 0x000100006c6c7824 */ /* 0x000fe200078e00ff */
        /* <DEDUP_REMOVED lines=8> */
[----:B------:R-:W-:Y:S01]  /*c520*/  FSETP.GTU.FTZ.AND P1, PT, R29, R22, PT ;  /* 0x000000161d00720b */ /* 0x000fe20003f3c000 */
[----:B------:R-:W-:-:S03]  /*c530*/  IMAD.U32 R29, R18, 0x10000, RZ ;  /* 0x00010000121d7824 */ /* 0x000fc600078e00ff */
        /* <DEDUP_REMOVED lines=13> */
.L_x_5389:
        /* <DEDUP_REMOVED lines=13> */
.L_x_5391:
[----:B------:R-:W-:Y:S05]  /*c6e0*/  BSYNC.RECONVERGENT B2 ;  /* 0x0000000000027941 */ /* 0x000fea0003800200 */
.L_x_5390:
        /* <DEDUP_REMOVED lines=43> */
.L_x_5388:
[----:B------:R-:W-:Y:S05]  /*c9a0*/  BSYNC.RECONVERGENT B1 ;  /* 0x0000000000017941 */ /* 0x000fea0003800200 */
.L_x_5387:
        /* <DEDUP_REMOVED lines=24> */
.L_x_5394:
        /* <DEDUP_REMOVED lines=13> */
.L_x_5396:
[----:B------:R-:W-:Y:S05]  /*cc00*/  BSYNC.RECONVERGENT B2 ;  /* 0x0000000000027941 */ /* 0x000fea0003800200 */
.L_x_5395:
        /* <DEDUP_REMOVED lines=43> */
.L_x_5393:
[----:B------:R-:W-:Y:S05]  /*cec0*/  BSYNC.RECONVERGENT B1 ;  /* 0x0000000000017941 */ /* 0x000fea0003800200 */
.L_x_5392:
        /* <DEDUP_REMOVED lines=9> */
[----:B------:R-:W-:-:S02]  /*cf60*/  FMUL.FTZ R113, R113, R24 ;  /* 0x0000001871717220 */ /* 0x000fc40000410000 */
        /* <DEDUP_REMOVED lines=14> */
.L_x_5399:
        /* <DEDUP_REMOVED lines=13> */
.L_x_5401:
[----:B------:R-:W-:Y:S05]  /*d120*/  BSYNC.RECONVERGENT B2 ;  /* 0x0000000000027941 */ /* 0x000fea0003800200 */
.L_x_5400:
        /* <DEDUP_REMOVED lines=43> */
.L_x_5398:
[----:B------:R-:W-:Y:S05]  /*d3e0*/  BSYNC.RECONVERGENT B1 ;  /* 0x0000000000017941 */ /* 0x000fea0003800200 */
.L_x_5397:
        /* <DEDUP_REMOVED lines=24> */
.L_x_5404:
        /* <DEDUP_REMOVED lines=13> */
.L_x_5406:
[----:B------:R-:W-:Y:S05]  /*d640*/  BSYNC.RECONVERGENT B2 ;  /* 0x0000000000027941 */ /* 0x000fea0003800200 */
.L_x_5405:
        /* <DEDUP_REMOVED lines=43> */
.L_x_5403:
[----:B------:R-:W-:Y:S05]  /*d900*/  BSYNC.RECONVERGENT B1 ;  /* 0x0000000000017941 */ /* 0x000fea0003800200 */
.L_x_5402:
        /* <DEDUP_REMOVED lines=8> */
[----:B------:R-:W-:Y:S02]  /*d990*/  SHF.L.U32 R135, R28, 0x10, RZ ;  /* 0x000000101c877819 */ /* 0x000fe400000006ff */
        /* <DEDUP_REMOVED lines=15> */
.L_x_5409:
        /* <DEDUP_REMOVED lines=13> */
.L_x_5411:
[----:B------:R-:W-:Y:S05]  /*db60*/  BSYNC.RECONVERGENT B2 ;  /* 0x0000000000027941 */ /* 0x000fea0003800200 */
.L_x_5410:
        /* <DEDUP_REMOVED lines=43> */
.L_x_5408:
[----:B------:R-:W-:Y:S05]  /*de20*/  BSYNC.RECONVERGENT B1 ;  /* 0x0000000000017941 */ /* 0x000fea0003800200 */
.L_x_5407:
        /* <DEDUP_REMOVED lines=10> */
[----:B------:R-:W-:-:S04]  /*ded0*/  MOV R109, R26 ;  /* 0x0000001a006d7202 */ /* 0x000fc80000000f00 */
        /* <DEDUP_REMOVED lines=13> */
.L_x_5414:
        /* <DEDUP_REMOVED lines=15> */
.L_x_5416:
[----:B------:R-:W-:Y:S05]  /*e0a0*/  BSYNC.RECONVERGENT B2 ;  /* 0x0000000000027941 */ /* 0x000fea0003800200 */
.L_x_5415:
        /* <DEDUP_REMOVED lines=43> */
.L_x_5413:
[----:B------:R-:W-:Y:S05]  /*e360*/  BSYNC.RECONVERGENT B1 ;  /* 0x0000000000017941 */ /* 0x000fea0003800200 */
.L_x_5412:
[----:B------:R-:W-:Y:S01]  /*e370*/  I2FP.F32.U32 R109, R109 ;  /* 0x0000006d006d7245 */ /* 0x000fe20000201000 */
[----:B------:R-:W-:Y:S01]  /*e380*/  IMAD.U32 R28, R28, 0x10000, RZ ;  /* 0x000100001c1c7824 */ /* 0x000fe200078e00ff */
[----:B------:R-:W-:Y:S02]  /*e390*/  PRMT R108, R35, 0x7632, R108 ;  /* 0x00007632236c7816 */ /* 0x000fe4000000006c */
[----:B------:R-:W-:Y:S01]  /*e3a0*/  F2FP.BF16.F32.PACK_AB R110, R125, R123 ;  /* 0x0000007b7d6e723e */ /* 0x000fe200000010ff */
[----:B------:R-:W-:Y:S01]  /*e3b0*/  FFMA.FTZ R109, R109, R20, 1.1641532182693481445e-10 ;  /* 0x2f0000006d6d7423 */ /* 0x000fe20000010014 */
[----:B------:R-:W-:Y:S01]  /*e3c0*/  FMUL.FTZ R111, R28, UR4 ;  /* 0x000000041c6f7c20 */ /* 0x000fe20008410000 */
[----:B------:R-:W-:Y:S01]  /*e3d0*/  IMAD.U32 R137, R108, 0x10000, RZ ;  /* 0x000100006c897824 */ /* 0x000fe200078e00ff */
[----:B------:R-:W-:Y:S02]  /*e3e0*/  F2FP.BF16.F32.PACK_AB R108, R29, R27 ;  /* 0x0000001b1d6c723e */ /* 0x000fe400000010ff */
        /* <DEDUP_REMOVED lines=8> */
.L_x_5376:
[----:B------:R-:W-:Y:S01]  /*e470*/  ISETP.NE.AND P1, PT, R30, 0x1, PT ;  /* 0x000000011e00780c */ /* 0x000fe20003f25270 */
[----:B------:R-:W-:Y:S01]  /*e480*/  BSSY.RECONVERGENT B1, `(.L_x_5418) ;  /* 0x0000047000017945 */ /* 0x000fe20003800200 */
[----:B0-----:R-:W-:Y:S02]  /*e490*/  HFMA2 R28, -RZ, RZ, 0, 1.1920928955078125e-07 ;  /* 0x00000002ff1c7431 */ /* 0x001fe400000001ff */
        /* <DEDUP_REMOVED lines=13> */
.L_x_5420:
        /* <DEDUP_REMOVED lines=13> */
.L_x_5422:
[----:B------:R-:W-:Y:S05]  /*e640*/  BSYNC.RECONVERGENT B2 ;  /* 0x0000000000027941 */ /* 0x000fea0003800200 */
.L_x_5421:
        /* <DEDUP_REMOVED lines=42> */
.L_x_5419:
[----:B------:R-:W-:Y:S05]  /*e8f0*/  BSYNC.RECONVERGENT B1 ;  /* 0x0000000000017941 */ /* 0x000fea0003800200 */
.L_x_5418:
        /* <DEDUP_REMOVED lines=10> */
[----:B------:R-:W-:Y:S01]  /*e9a0*/  PRMT R108, R108, 0x7632, R108 ;  /* 0x000076326c6c7816 */ /* 0x000fe2000000006c */
[----:B------:R-:W-:-:S02]  /*e9b0*/  IMAD.MOV.U32 R18, RZ, RZ, R26 ;  /* 0x000000ffff127224 */ /* 0x000fc400078e001a */
[----:B0-----:R-:W-:Y:S01]  /*e9c0*/  FMUL.FTZ R29, R29, R24 ;  /* 0x000000181d1d7220 */ /* 0x001fe20000410000 */
[----:B-1----:R-:W-:-:S04]  /*e9d0*/  FSETP.GTU.FTZ.AND P1, PT, R27, R22, PT ;  /* 0x000000161b00720b */ /* 0x002fc80003f3c000 */
        /* <DEDUP_REMOVED lines=13> */
.L_x_5425:
        /* <DEDUP_REMOVED lines=13> */
.L_x_5427:
[----:B------:R-:W-:Y:S05]  /*eb80*/  BSYNC.RECONVERGENT B2 ;  /* 0x0000000000027941 */ /* 0x000fea0003800200 */
.L_x_5426:
        /* <DEDUP_REMOVED lines=43> */
.L_x_5424:
[----:B------:R-:W-:Y:S05]  /*ee40*/  BSYNC.RECONVERGENT B1 ;  /* 0x0000000000017941 */ /* 0x000fea0003800200 */
.L_x_5423:
[----:B------:R-:W-:Y:S01]  /*ee50*/  I2FP.F32.U32 R29, R18 ;  /* 0x00000012001d7245 */ /* 0x000fe20000201000 */
[----:B------:R-:W-:Y:S01]  /*ee60*/  IMAD.U32 R108, R108, 0x10000, RZ ;  /* 0x000100006c6c7824 */ /* 0x000fe200078e00ff */
[----:B------:R-:W-:Y:S01]  /*ee70*/  ISETP.NE.AND P2, PT, R30, 0x1, PT ;  /* 0x000000011e00780c */ /* 0x000fe20003f45270 */
[----:B------:R-:W-:Y:S01]  /*ee80*/  BSSY.RECONVERGENT B1, `(.L_x_5428) ;  /* 0x000004d000017945 */ /* 0x000fe20003800200 */
[----:B------:R-:W-:Y:S02]  /*ee90*/  IMAD.MOV.U32 R28, RZ, RZ, R26 ;  /* 0x000000ffff1c7224 */ /* 0x000fe400078e001a */
[----:B------:R-:W-:Y:S01]  /*eea0*/  FFMA.FTZ R29, R29, R20, 1.1641532182693481445e-10 ;  /* 0x2f0000001d1d7423 */ /* 0x000fe20000010014 */
[----:B------:R-:W-:Y:S01]  /*eeb0*/  FMUL.FTZ R31, R108, UR4 ;  /* 0x000000046c1f7c20 */ /* 0x000fe20008410000 */
[----:B------:R-:W-:-:S03]  /*eec0*/  HFMA2 R108, -RZ, RZ, 0, 1.1920928955078125e-07 ;  /* 0x00000002ff6c7431 */ /* 0x000fc600000001ff */
[----:B------:R-:W-:Y:S01]  /*eed0*/  FMUL.FTZ R31, R31, R24 ;  /* 0x000000181f1f7220 */ /* 0x000fe20000410000 */
[----:B------:R-:W-:-:S04]  /*eee0*/  FSETP.GTU.FTZ.AND P1, PT, R29, R22, PT ;  /* 0x000000161d00720b */ /* 0x000fc80003f3c000 */
        /* <DEDUP_REMOVED lines=13> */
.L_x_5430:
        /* <DEDUP_REMOVED lines=13> */
.L_x_5432:
[----:B------:R-:W-:Y:S05]  /*f090*/  BSYNC.RECONVERGENT B2 ;  /* 0x0000000000027941 */ /* 0x000fea0003800200 */
.L_x_5431:
        /* <DEDUP_REMOVED lines=43> */
.L_x_5429:
[----:B------:R-:W-:Y:S05]  /*f350*/  BSYNC.RECONVERGENT B1 ;  /* 0x0000000000017941 */ /* 0x000fea0003800200 */
.L_x_5428:
[----:B------:R-:W-:Y:S01]  /*f360*/  I2FP.F32.U32 R31, R28 ;  /* 0x0000001c001f7245 */ /* 0x000fe20000201000 */
[----:B------:R-:W-:Y:S01]  /*f370*/  IMAD.U32 R28, R109, 0x10000, RZ ;  /* 0x000100006d1c7824 */ /* 0x000fe200078e00ff */
[----:B------:R-:W-:Y:S01]  /*f380*/  ISETP.NE.AND P2, PT, R108, 0x1, PT ;  /* 0x000000016c00780c */ /* 0x000fe20003f45270 */
[----:B------:R-:W-:Y:S01]  /*f390*/  BSSY.RECONVERGENT B1, `(.L_x_5433) ;  /* 0x000004d000017945 */ /* 0x000fe20003800200 */
[----:B------:R-:W-:Y:S02]  /*f3a0*/  HFMA2 R112, -RZ, RZ, 0, 1.1920928955078125e-07 ;  /* 0x00000002ff707431 */ /* 0x000fe400000001ff */
[----:B------:R-:W-:Y:S01]  /*f3b0*/  FFMA.FTZ R31, R31, R20, 1.1641532182693481445e-10 ;  /* 0x2f0000001f1f7423 */ /* 0x000fe20000010014 */
[----:B------:R-:W-:Y:S01]  /*f3c0*/  FMUL.FTZ R113, R28, UR4 ;  /* 0x000000041c717c20 */ /* 0x000fe20008410000 */
[----:B------:R-:W-:Y:S01]  /*f3d0*/  PRMT R28, R109, 0x7632, R28 ;  /* 0x000076326d1c7816 */ /* 0x000fe2000000001c */
[----:B------:R-:W-:Y:S02]  /*f3e0*/  IMAD.MOV.U32 R30, RZ, RZ, R26 ;  /* 0x000000ffff1e7224 */ /* 0x000fe400078e001a */
        /* <DEDUP_REMOVED lines=14> */
.L_x_5435:
        /* <DEDUP_REMOVED lines=13> */
.L_x_5437:
[----:B------:R-:W-:Y:S05]  /*f5a0*/  BSYNC.RECONVERGENT B2 ;  /* 0x0000000000027941 */ /* 0x000fea0003800200 */
.L_x_5436:
        /* <DEDUP_REMOVED lines=43> */
.L_x_5434:
[----:B------:R-:W-:Y:S05]  /*f860*/  BSYNC.RECONVERGENT B1 ;  /* 0x0000000000017941 */ /* 0x000fea0003800200 */
.L_x_5433:
[----:B------:R-:W-:Y:S01]  /*f870*/  I2FP.F32.U32 R109, R30 ;  /* 0x0000001e006d7245 */ /* 0x000fe20000201000 */
[----:B------:R-:W-:Y:S01]  /*f880*/  IMAD.U32 R28, R28, 0x10000, RZ ;  /* 0x000100001c1c7824 */ /* 0x000fe200078e00ff */
[----:B------:R-:W-:Y:S01]  /*f890*/  ISETP.NE.AND P3, PT, R112, 0x1, PT ;  /* 0x000000017000780c */ /* 0x000fe20003f65270 */
[----:B------:R-:W-:Y:S01]  /*f8a0*/  BSSY.RECONVERGENT B1, `(.L_x_5438) ;  /* 0x000004c000017945 */ /* 0x000fe20003800200 */
[----:B------:R-:W-:Y:S01]  /*f8b0*/  MOV R30, 0x2 ;  /* 0x00000002001e7802 */ /* 0x000fe20000000f00 */
[----:B------:R-:W-:Y:S01]  /*f8c0*/  FFMA.FTZ R109, R109, R20, 1.1641532182693481445e-10 ;  /* 0x2f0000006d6d7423 */ /* 0x000fe20000010014 */
[----:B------:R-:W-:-:S04]  /*f8d0*/  FMUL.FTZ R113, R28, UR4 ;  /* 0x000000041c717c20 */ /* 0x000fc80008410000 */
        /* <DEDUP_REMOVED lines=15> */
.L_x_5440:
        /* <DEDUP_REMOVED lines=13> */
.L_x_5442:
[----:B------:R-:W-:Y:S05]  /*faa0*/  BSYNC.RECONVERGENT B2 ;  /* 0x0000000000027941 */ /* 0x000fea0003800200 */
.L_x_5441:
        /* <DEDUP_REMOVED lines=43> */
.L_x_5439:
[----:B------:R-:W-:Y:S05]  /*fd60*/  BSYNC.RECONVERGENT B1 ;  /* 0x0000000000017941 */ /* 0x000fea0003800200 */
.L_x_5438:
[----:B------:R-:W-:Y:S01]  /*fd70*/  I2FP.F32.U32 R109, R28 ;  /* 0x0000001c006d7245 */ /* 0x000fe20000201000 */
[----:B------:R-:W-:Y:S01]  /*fd80*/  IMAD.U32 R28, R110, 0x10000, RZ ;  /* 0x000100006e1c7824 */ /* 0x000fe200078e00ff */
[----:B------:R-:W-:Y:S01]  /*fd90*/  ISETP.NE.AND P4, PT, R30, 0x1, PT ;  /* 0x000000011e00780c */ /* 0x000fe20003f85270 */
[----:B------:R-:W-:Y:S01]  /*fda0*/  BSSY.RECONVERGENT B1, `(.L_x_5443) ;  /* 0x000004d000017945 */ /* 0x000fe20003800200 */
[----:B------:R-:W-:Y:S01]  /*fdb0*/  PRMT R110, R110, 0x7632, R110 ;  /* 0x000076326e6e7816 */ /* 0x000fe2000000006e */
[----:B------:R-:W-:Y:S01]  /*fdc0*/  FFMA.FTZ R109, R109, R20, 1.1641532182693481445e-10 ;  /* 0x2f0000006d6d7423 */ /* 0x000fe20000010014 */
[----:B------:R-:W-:Y:S01]  /*fdd0*/  FMUL.FTZ R123, R28, UR4 ;  /* 0x000000041c7b7c20 */ /* 0x000fe20008410000 */
[----:B------:R-:W-:Y:S01]  /*fde0*/  MOV R108, 0x2 ;  /* 0x00000002006c7802 */ /* 0x000fe20000000f00 */
        /* <DEDUP_REMOVED lines=15> */
.L_x_5445:
        /* <DEDUP_REMOVED lines=13> */
.L_x_5447:
[----:B------:R-:W-:Y:S05]  /*ffb0*/  BSYNC.RECONVERGENT B2 ;  /* 0x0000000000027941 */ /* 0x000fea0003800200 */
.L_x_5446:
        /* <DEDUP_REMOVED lines=43> */
.L_x_5444:
[----:B------:R-:W-:Y:S05]  /*10270*/  BSYNC.RECONVERGENT B1 ;  /* 0x0000000000017941 */ /* 0x000fea0003800200 */
.L_x_5443:
[----:B------:R-:W-:Y:S01]  /*10280*/  I2FP.F32.U32 R109, R28 ;  /* 0x0000001c006d7245 */ /* 0x000fe20000201000 */
[----:B------:R-:W-:Y:S01]  /*10290*/  IMAD.U32 R110, R110, 0x10000, RZ ;  /* 0x000100006e6e7824 */ /* 0x000fe200078e00ff */
[----:B------:R-:W-:Y:S01]  /*102a0*/  ISETP.NE.AND P5, PT, R108, 0x1, PT ;  /* 0x000000016c00780c */ /* 0x000fe20003fa5270 */
[----:B------:R-:W-:Y:S02]  /*102b0*/  BSSY.RECONVERGENT B1, `(.L_x_5448) ;  /* 0x000004c000017945 */ /* 0x000fe40003800200 */
[----:B------:R-:W-:Y:S01]  /*102c0*/  FFMA.FTZ R109, R109, R20, 1.1641532182693481445e-10 ;  /* 0x2f0000006d6d7423 */ /* 0x000fe20000010014 */
[----:B------:R-:W-:Y:S01]  /*102d0*/  FMUL.FTZ R125, R110, UR4 ;  /* 0x000000046e7d7c20 */ /* 0x000fe20008410000 */
[----:B------:R-:W-:-:S03]  /*102e0*/  MOV R110, 0x2 ;  /* 0x00000002006e7802 */ /* 0x000fc60000000f00 */
        /* <DEDUP_REMOVED lines=15> */
.L_x_5450:
        /* <DEDUP_REMOVED lines=13> */
.L_x_5452:
[----:B------:R-:W-:Y:S05]  /*104b0*/  BSYNC.RECONVERGENT B2 ;  /* 0x0000000000027941 */ /* 0x000fea0003800200 */
.L_x_5451:
        /* <DEDUP_REMOVED lines=43> */
.L_x_5449:
[----:B------:R-:W-:Y:S05]  /*10770*/  BSYNC.RECONVERGENT B1 ;  /* 0x0000000000017941 */ /* 0x000fea0003800200 */
.L_x_5448:
[----:B------:R-:W-:Y:S01]  /*10780*/  I2FP.F32.U32 R109, R28 ;  /* 0x0000001c006d7245 */ /* 0x000fe20000201000 */
[----:B------:R-:W-:Y:S01]  /*10790*/  IMAD.U32 R28, R111, 0x10000, RZ ;  /* 0x000100006f1c7824 */ /* 0x000fe200078e00ff */
[----:B------:R-:W-:Y:S01]  /*107a0*/  ISETP.NE.AND P6, PT, R110, 0x1, PT ;  /* 0x000000016e00780c */ /* 0x000fe20003fc5270 */
[----:B------:R-:W-:Y:S01]  /*107b0*/  BSSY.RECONVERGENT B1, `(.L_x_5453) ;  /* 0x000004f000017945 */ /* 0x000fe20003800200 */
[----:B------:R-:W-:Y:S01]  /*107c0*/  MOV R30, 0x2 ;  /* 0x00000002001e7802 */ /* 0x000fe20000000f00 */
        /* <DEDUP_REMOVED lines=18> */
.L_x_5455:
        /* <DEDUP_REMOVED lines=15> */
.L_x_5457:
[----:B------:R-:W-:Y:S05]  /*109e0*/  BSYNC.RECONVERGENT B2 ;  /* 0x0000000000027941 */ /* 0x000fea0003800200 */
.L_x_5456:
        /* <DEDUP_REMOVED lines=43> */
.L_x_5454:
[----:B------:R-:W-:Y:S05]  /*10ca0*/  BSYNC.RECONVERGENT B1 ;  /* 0x0000000000017941 */ /* 0x000fea0003800200 */
.L_x_5453:
        /* <DEDUP_REMOVED lines=13> */
.L_x_5417:
        /* <DEDUP_REMOVED lines=21> */
.L_x_5375:
[----:B------:R-:W-:Y:S05]  /*10ed0*/  BSYNC.RECONVERGENT B0 ;  /* 0x0000000000007941 */ /* 0x000fea0003800200 */
.L_x_5374:
[----:B------:R-:W-:Y:S01]  /*10ee0*/  FADD.FTZ R12, RZ, R11 ;  /* 0x0000000bff0c7221 */ /* 0x000fe20000010000 */
[C---:B------:R-:W-:Y:S01]  /*10ef0*/  ISETP.GE.U32.AND P3, PT, R4.reuse, 0x80, PT ;  /* 0x000000800400780c */ /* 0x040fe20003f66070 */
[----:B------:R-:W1:Y:S01]  /*10f00*/  S2UR UR5, SR_CgaCtaId ;  /* 0x00000000000579c3 */ /* 0x000e620000008800 */
[C---:B------:R-:W-:Y:S01]  /*10f10*/  ISETP.GT.U32.AND P2, PT, R4.reuse, 0xff, PT ;  /* 0x000000ff0400780c */ /* 0x040fe20003f44070 */
[----:B------:R-:W-:Y:S01]  /*10f20*/  FADD.FTZ R12, R13, R12 ;  /* 0x0000000c0d0c7221 */ /* 0x000fe20000010000 */
[----:B------:R-:W-:Y:S01]  /*10f30*/  ISETP.GT.U32.AND P1, PT, R4, 0x17f, PT ;  /* 0x0000017f0400780c */ /* 0x000fe20003f24070 */
[----:B------:R-:W-:Y:S01]  /*10f40*/  UMOV UR4, 0x400 ;  /* 0x0000040000047882 */ /* 0x000fe20000000000 */
[----:B------:R-:W-:Y:S01]  /*10f50*/  LOP3.LUT R22, R0, 0x1f, RZ, 0xc0, !PT ;  /* 0x0000001f00167812 */ /* 0x000fe200078ec0ff */
[----:B------:R-:W-:Y:S01]  /*10f60*/  FADD.FTZ R12, R15, R12 ;  /* 0x0000000c0f0c7221 */ /* 0x000fe20000010000 */
[----:B------:R-:W-:Y:S03]  /*10f70*/  BSSY.RECONVERGENT B0, `(.L_x_5458) ;  /* 0x00000c0000007945 */ /* 0x000fe60003800200 */
        /* <DEDUP_REMOVED lines=22> */
[----:B0-23--:R-:W-:-:S04]  /*110e0*/  FADD.FTZ R109, R135, R14 ;  /* 0x0000000e876d7221 */ /* 0x00dfc80000010000 */
        /* <DEDUP_REMOVED lines=123> */
[----:B------:R-:W-:Y:S01]  /*118a0*/  FSEL R141, R12, RZ, !P2 ;  /* 0x000000ff0c8d7208 */ /* 0x000fe20005000000 */
[----:B0-----:R-:W-:Y:S01]  /*118b0*/  FFMA.FTZ R12, R137, UR16, R14 ;  /* 0x00000010890c7c23 */ /* 0x001fe2000801000e */
[----:B------:R-:W-:Y:S02]  /*118c0*/  MOV R137, UR14 ;  /* 0x0000000e00897c02 */ /* 0x000fe40008000f00 */
[----:B------:R-:W-:Y:S01]  /*118d0*/  PLOP3.LUT P2, PT, PT, PT, UP3, 0x40, 0x4 ;  /* 0x000000000004781c */ /* 0x000fe20003f4e838 */
[----:B------:R-:W-:Y:S01]  /*118e0*/  FADD.FTZ R12, R12, R141 ;  /* 0x0000008d0c0c7221 */ /* 0x000fe20000010000 */
[----:B------:R-:W-:Y:S02]  /*118f0*/  IMAD.U32 R141, RZ, RZ, UR14 ;  /* 0x0000000eff8d7e24 */ /* 0x000fe4000f8e00ff */
[----:B---3--:R-:W-:Y:S01]  /*11900*/  @!P1 IMAD.WIDE R108, R137, 0x4, R108 ;  /* 0x00000004896c9825 */ /* 0x008fe200078e026c */
[----:B------:R-:W-:Y:S02]  /*11910*/  FSEL R14, R139, RZ, P2 ;  /* 0x000000ff8b0e7208 */ /* 0x000fe40001000000 */
[----:B------:R-:W0:Y:S01]  /*11920*/  MUFU.RSQ R12, R12 ;  /* 0x0000000c000c7308 */ /* 0x000e220000001400 */
[----:B--2---:R-:W-:-:S05]  /*11930*/  @!P1 IMAD.WIDE R110, R141, 0x4, R110 ;  /* 0x000000048d6e9825 */ /* 0x004fca00078e026e */
[----:B------:R1:W-:Y:S04]  /*11940*/  @!P1 STG.E desc[UR6][R110.64], R139 ;  /* 0x0000008b6e009986 */ /* 0x0003e8000c101906 */
        /* <DEDUP_REMOVED lines=34> */
.L_x_5459:
[----:B------:R-:W-:Y:S05]  /*11b70*/  BSYNC.RECONVERGENT B0 ;  /* 0x0000000000007941 */ /* 0x000fea0003800200 */
.L_x_5458:
[----:B------:R-:W-:Y:S01]  /*11b80*/  ISETP.GE.U32.AND P1, PT, R4, 0x100, PT ;  /* 0x000001000400780c */ /* 0x000fe20003f26070 */
        /* <DEDUP_REMOVED lines=34> */
.L_x_5461:
[----:B------:R-:W-:Y:S05]  /*11db0*/  BSYNC.RECONVERGENT B0 ;  /* 0x0000000000007941 */ /* 0x000fea0003800200 */
.L_x_5460:
        /* <DEDUP_REMOVED lines=33> */
.L_x_5463:
[----:B------:R-:W-:Y:S05]  /*11fd0*/  BSYNC.RECONVERGENT B0 ;  /* 0x0000000000007941 */ /* 0x000fea0003800200 */
.L_x_5462:
[----:B------:R-:W-:Y:S02]  /*11fe0*/  UIADD3 UR14, UPT, UPT, UR14, UR12, URZ ;  /* 0x0000000c0e0e7290 */ /* 0x000fe4000fffe0ff */
[----:B------:R-:W-:Y:S02]  /*11ff0*/  UPLOP3.LUT UP2, UPT, UPT, UPT, UP2, 0x40, 0x4 ;  /* 0x000000000004789c */ /* 0x000fe40003f4e820 */
[----:B------:R-:W-:-:S09]  /*12000*/  UISETP.GE.AND UP1, UPT, UR14, UR13, UPT ;  /* 0x0000000d0e00728c */ /* 0x000fd2000bf26270 */
[----:B------:R-:W-:Y:S05]  /*12010*/  BRA.U !UP1, `(.L_x_5464) ;  /* 0xfffffeed09947547 */ /* 0x000fea000b83ffff */
[----:B------:R-:W-:Y:S05]  /*12020*/  EXIT ;  /* 0x000000000000794d */ /* 0x000fea0003800000 */
.L_x_5465:
        /* <DEDUP_REMOVED lines=13> */
.L_x_20775:


//--------------------- .text._ZN10layer_norm13ln_fwd_kernelINS_13Kernel_traitsIf13__nv_bfloat16S2_S2_fjLj3072ELj1ELj1ELj4ELj16ENS_18Kernel_traits_baseILj3072EfS2_S2_S2_fjLj128EEEEELb1ELb1ELb0ELb1EEEvNS_9FwdParamsE --------------------------
	.section	.text._ZN10layer_norm13ln_fwd_kernelINS_13Kernel_traitsIf13__nv_bfloat16S2_S2_fjLj3072ELj1ELj1ELj4ELj16ENS_18Kernel_traits_baseILj3072EfS2_S2_S2_fjLj128EEEEELb1ELb1ELb0ELb1EEEvNS_9FwdParamsE,"ax",@progbits
	.align	128
        .global         _ZN10layer_norm13ln_fwd_kernelINS_13Kernel_traitsIf13__nv_bfloat16S2_S2_fjLj3072ELj1ELj1ELj4ELj16ENS_18Kernel_traits_baseILj3072EfS2_S2_S2_fjLj128EEEEELb1ELb1ELb0ELb1EEEvNS_9FwdParamsE
        .type           _ZN10layer_norm13ln_fwd_kernelINS_13Kernel_traitsIf13__nv_bfloat16S2_S2_fjLj3072ELj1ELj1ELj4ELj16ENS_18Kernel_traits_baseILj3072EfS2_S2_S2_fjLj128EEEEELb1ELb1ELb0ELb1EEEvNS_9FwdParamsE,@function
        .size           _ZN10layer_norm13ln_fwd_kernelINS_13Kernel_traitsIf13__nv_bfloat16S2_S2_fjLj3072ELj1ELj1ELj4ELj16ENS_18Kernel_traits_baseILj3072EfS2_S2_S2_fjLj128EEEEELb1ELb1ELb0ELb1EEEvNS_9FwdParamsE,(.L_x_20776 - _ZN10layer_norm13ln_fwd_kernelINS_13Kernel_traitsIf13__nv_bfloat16S2_S2_fjLj3072ELj1ELj1ELj4ELj16ENS_18Kernel_traits_baseILj3072EfS2_S2_S2_fjLj128EEEEELb1ELb1ELb0ELb1EEEvNS_9FwdParamsE)
        .other          _ZN10layer_norm13ln_fwd_kernelINS_13Kernel_traitsIf13__nv_bfloat16S2_S2_fjLj3072ELj1ELj1ELj4ELj16ENS_18Kernel_traits_baseILj3072EfS2_S2_S2_fjLj128EEEEELb1ELb1ELb0ELb1EEEvNS_9FwdParamsE,@"STO_CUDA_ENTRY STV_DEFAULT"
_ZN10layer_norm13ln_fwd_kernelINS_13Kernel_traitsIf13__nv_bfloat16S2_S2_fjLj3072ELj1ELj1ELj4ELj16ENS_18Kernel_traits_baseILj3072EfS2_S2_S2_fjLj128EEEEELb1ELb1ELb0ELb1EEEvNS_9FwdParamsE:
.text._ZN10layer_norm13ln_fwd_kernelINS_13Kernel_traitsIf13__nv_bfloat16S2_S2_fjLj3072ELj1ELj1ELj4ELj16ENS_18Kernel_traits_baseILj3072EfS2_S2_S2_fjLj128EEEEELb1ELb1ELb0ELb1EEEvNS_9FwdParamsE:
[----:B------:R-:W-:Y:S01]  /*0000*/  LDC R1, c[0x0][0x37c] ;  /* 0x0000df00ff017b82 */ /* 0x000fe20000000800 */
[----:B------:R-:W0:Y:S07]  /*0010*/  LDCU.U8 UR4, c[0x0][0x464] ;  /* 0x00008c80ff0477ac */ /* 0x000e2e0008000000 */
[----:B------:R-:W1:Y:S01]  /*0020*/  LDC R116, c[0x0][0x458] ;  /* 0x00011600ff747b82 */ /* 0x000e620000000800 */
[----:B------:R-:W2:Y:S01]  /*0030*/  LDCU.64 UR10, c[0x0][0x450] ;  /* 0x00008a00ff0a77ac */ /* 0x000ea20008000a00 */
[----:B------:R-:W3:Y:S06]  /*0040*/  LDCU.64 UR8, c[0x0][0x358] ;  /* 0x00006b00ff0877ac */ /* 0x000eec0008000a00 */
[----:B------:R-:W4:Y:S01]  /*0050*/  LDC R117, c[0x0][0x45c] ;  /* 0x00011700ff757b82 */ /* 0x000f220000000800 */
        /* <DEDUP_REMOVED lines=9> */
[----:B0-----:R-:W-:Y:S02]  /*00f0*/  UISETP.NE.U32.AND UP0, UPT, UR4, URZ, UPT ;  /* 0x000000ff0400728c */ /* 0x001fe4000bf05070 */
[----:B------:R-:W0:Y:S01]  /*0100*/  S2UR UR16, SR_CTAID.X ;  /* 0x00000000001079c3 */ /* 0x000e220000002500 */
[----:B------:R-:W0:Y:S01]  /*0110*/  S2R R14, SR_TID.X ;  /* 0x00000000000e7919 */ /* 0x000e220000002100 */
[----:B------:R-:W-:-:S06]  /*0120*/  UISETP.NE.AND.EX UP0, UPT, UR5, URZ, UPT, UP0 ;  /* 0x000000ff0500728c */ /* 0x000fcc000bf05300 */
[----:B------:R-:W0:Y:S02]  /*0130*/  LDC R9, c[0x0][0x360] ;  /* 0x0000d800ff097b82 */ /* 0x000e240000000800 */
[----:B0-----:R-:W-:Y:S01]  /*0140*/  IMAD R12, R9, UR16, R14 ;  /* 0x00000010090c7c24 */ /* 0x001fe2000f8e020e */
[----:B------:R-:W-:Y:S02]  /*0150*/  LOP3.LUT R10, R14, 0x1f, RZ, 0xc0, !PT ;  /* 0x0000001f0e0a7812 */ /* 0x000fe400078ec0ff */
[----:B--2---:R-:W-:Y:S02]  /*0160*/  @P0 R2UR UR10, R2 ;  /* 0x00000000020a02ca */ /* 0x004fe400000e0000 */
[----:B------:R-:W-:Y:S02]  /*0170*/  @P0 R2UR UR11, R3 ;  /* 0x00000000030b02ca */ /* 0x000fe400000e0000 */
[----:B-1----:R-:W-:-:S05]  /*0180*/  @P0 IADD3 R116, P1, PT, R4, R7, RZ ;  /* 0x0000000704740210 */ /* 0x002fca0007f3e0ff */
[----:B------:R-:W-:-:S04]  /*0190*/  @P0 IMAD.X R117, RZ, RZ, R5, P1 ;  /* 0x000000ffff750224 */ /* 0x000fc800008e0605 */
[----:B------:R-:W-:Y:S02]  /*01a0*/  UIADD3 UR22, UPT, UPT, UR10, -0x61c88647, URZ ;  /* 0x9e3779b90a167890 */ /* 0x000fe4000fffe0ff */
[----:B------:R-:W-:Y:S01]  /*01b0*/  UIADD3 UR23, UPT, UPT, UR11, -0x4498517b, URZ ;  /* 0xbb67ae850b177890 */ /* 0x000fe2000fffe0ff */
[--C-:B------:R-:W-:Y:S01]  /*01c0*/  SHF.R.U64 R8, R116, 0x2, R117.reuse ;  /* 0x0000000274087819 */ /* 0x100fe20000001275 */
[----:B------:R-:W-:Y:S01]  /*01d0*/  UIADD3 UR24, UPT, UPT, UR10, 0x3c6ef372, URZ ;  /* 0x3c6ef3720a187890 */ /* 0x000fe2000fffe0ff */
[----:B------:R-:W-:Y:S01]  /*01e0*/  SHF.R.U32.HI R6, RZ, 0x2, R117 ;  /* 0x00000002ff067819 */ /* 0x000fe20000011675 */
        /* <DEDUP_REMOVED lines=41> */
.L_x_5466:
        /* <DEDUP_REMOVED lines=28> */
.L_x_5467:
[----:B------:R-:W1:Y:S02]  /*0640*/  LDCU UR4, c[0x0][0x384] ;  /* 0x00007080ff0477ac */ /* 0x000e640008000800 */
[----:B-1----:R-:W-:-:S06]  /*0650*/  UISETP.GE.AND UP0, UPT, UR16, UR4, UPT ;  /* 0x000000041000728c */ /* 0x002fcc000bf06270 */
[----:B------:R-:W-:-:S13]  /*0660*/  PLOP3.LUT P0, PT, PT, PT, UP0, 0x80, 0x8 ;  /* 0x000000000008781c */ /* 0x000fda0003f0f008 */
[----:B------:R-:W-:Y:S05]  /*0670*/  @P0 EXIT ;  /* 0x000000000000094d */ /* 0x000fea0003800000 */
[----:B0-----:R-:W-:Y:S01]  /*0680*/  IMAD.HI.U32 R3, R12, -0x326172a9, RZ ;  /* 0xcd9e8d570c037827 */ /* 0x001fe200078e00ff */
[----:B------:R-:W0:Y:S01]  /*0690*/  LDCU.64 UR18, c[0x0][0x3e0] ;  /* 0x00007c00ff1277ac */ /* 0x000e220008000a00 */
[----:B------:R-:W-:Y:S02]  /*06a0*/  LOP3.LUT R116, R116, 0x3, RZ, 0xc0, !PT ;  /* 0x0000000374747812 */ /* 0x000fe400078ec0ff */
[----:B------:R-:W-:Y:S01]  /*06b0*/  IMAD.HI.U32 R0, R8, -0x2daee0ad, RZ ;  /* 0xd2511f5308007827 */ /* 0x000fe200078e00ff */
[----:B------:R-:W-:Y:S01]  /*06c0*/  LOP3.LUT R3, R6, UR10, R3, 0x96, !PT ;  /* 0x0000000a06037c12 */ /* 0x000fe2000f8e9603 */
[----:B------:R-:W1:Y:S02]  /*06d0*/  LDCU.U8 UR4, c[0x0][0x410] ;  /* 0x00008200ff0477ac */ /* 0x000e640008000000 */
[----:B------:R-:W-:Y:S01]  /*06e0*/  IMAD R7, R8, -0x2daee0ad, RZ ;  /* 0xd2511f5308077824 */ /* 0x000fe200078e02ff */
[----:B------:R-:W-:Y:S01]  /*06f0*/  LOP3.LUT R0, R0, UR11, RZ, 0x3c, !PT ;  /* 0x0000000b00007c12 */ /* 0x000fe2000f8e3cff */
[----:B------:R-:W-:Y:S01]  /*0700*/  IMAD.HI.U32 R4, R3, -0x2daee0ad, RZ ;  /* 0xd2511f5303047827 */ /* 0x000fe200078e00ff */
[----:B------:R-:W2:Y:S03]  /*0710*/  LDCU UR6, c[0x0][0x404] ;  /* 0x00008080ff0677ac */ /* 0x000ea60008000800 */
        /* <DEDUP_REMOVED lines=9> */
[----:B------:R-:W0:Y:S03]  /*07b0*/  LDCU UR20, c[0x0][0x388] ;  /* 0x00007100ff1477ac */ /* 0x000e260008000800 */
[----:B------:R-:W-:Y:S01]  /*07c0*/  IMAD.HI.U32 R3, R2, -0x2daee0ad, RZ ;  /* 0xd2511f5302037827 */ /* 0x000fe200078e00ff */
[----:B------:R-:W-:Y:S01]  /*07d0*/  LOP3.LUT R0, R5, UR24, R0, 0x96, !PT ;  /* 0x0000001805007c12 */ /* 0x000fe2000f8e9600 */
[----:B------:R-:W4:Y:S02]  /*07e0*/  LDCU UR21, c[0x0][0x400] ;  /* 0x00008000ff1577ac */ /* 0x000f240008000800 */
[----:B------:R-:W-:Y:S01]  /*07f0*/  IMAD R5, R4, -0x326172a9, RZ ;  /* 0xcd9e8d5704057824 */ /* 0x000fe200078e02ff */
[----:B------:R-:W-:Y:S01]  /*0800*/  LOP3.LUT R3, R16, UR25, R3, 0x96, !PT ;  /* 0x0000001910037c12 */ /* 0x000fe2000f8e9603 */
[----:B------:R-:W-:Y:S01]  /*0810*/  IMAD R16, R2, -0x2daee0ad, RZ ;  /* 0xd2511f5302107824 */ /* 0x000fe200078e02ff */
[----:B------:R-:W0:Y:S01]  /*0820*/  LDCU.64 UR12, c[0x0][0x3a0] ;  /* 0x00007400ff0c77ac */ /* 0x000e220008000a00 */
        /* <DEDUP_REMOVED lines=8> */
[----:B------:R-:W-:Y:S01]  /*08b0*/  UPLOP3.LUT UP2, UPT, UPT, UPT, UPT, 0x40, 0x4 ;  /* 0x000000000004789c */ /* 0x000fe20003f4e870 */
[----:B------:R-:W-:Y:S01]  /*08c0*/  IMAD.HI.U32 R3, R7, -0x326172a9, RZ ;  /* 0xcd9e8d5707037827 */ /* 0x000fe200078e00ff */
[----:B-1----:R-:W-:-:S03]  /*08d0*/  UISETP.NE.AND UP3, UPT, UR4, URZ, UPT ;  /* 0x000000ff0400728c */ /* 0x002fc6000bf65270 */
        /* <DEDUP_REMOVED lines=26> */
[----:B------:R-:W-:Y:S02]  /*0a80*/  HFMA2 R4, -RZ, RZ, 0, 0 ;  /* 0x00000000ff047431 */ /* 0x000fe400000001ff */
        /* <DEDUP_REMOVED lines=8> */
[----:B0-234-:R-:W-:-:S07]  /*0b10*/  IMAD R114, R0, -0x326172a9, RZ ;  /* 0xcd9e8d5700727824 */ /* 0x01dfce00078e02ff */
.L_x_5617:
[----:B0-----:R-:W0:Y:S01]  /*0b20*/  @UP0 LDCU.64 UR4, c[0x0][0x3e0] ;  /* 0x00007c00ff0407ac */ /* 0x001e220008000a00 */
[----:B------:R-:W1:Y:S01]  /*0b30*/  LDC.64 R108, c[0x0][0x390] ;  /* 0x0000e400ff6c7b82 */ /* 0x000e620000000a00 */
[----:B------:R-:W-:Y:S01]  /*0b40*/  PLOP3.LUT P0, PT, PT, PT, UP0, 0x80, 0x8 ;  /* 0x000000000008781c */ /* 0x000fe20003f0f008 */
[----:B0-----:R-:W-:-:S06]  /*0b50*/  @UP0 UIMAD.WIDE UR4, UR16, 0x2, UR4 ;  /* 0x00000002100408a5 */ /* 0x001fcc000f8e0204 */
[----:B------:R-:W-:Y:S01]  /*0b60*/  IMAD.U32 R16, RZ, RZ, UR4 ;  /* 0x00000004ff107e24 */ /* 0x000fe2000f8e00ff */
[----:B------:R-:W-:Y:S01]  /*0b70*/  UIMAD UR4, UR16, UR20, URZ ;  /* 0x00000014100472a4 */ /* 0x000fe2000f8e02ff */
[----:B------:R-:W-:-:S03]  /*0b80*/  IMAD.U32 R17, RZ, RZ, UR5 ;  /* 0x00000005ff117e24 */ /* 0x000fc6000f8e00ff */
[----:B------:R-:W-:Y:S01]  /*0b90*/  USHF.R.S32.HI UR5, URZ, 0x1f, UR4 ;  /* 0x0000001fff057899 */ /* 0x000fe20008011404 */
[----:B------:R-:W-:Y:S01]  /*0ba0*/  LOP3.LUT R3, R14, 0x60, RZ, 0xc0, !PT ;  /* 0x000000600e037812 */ /* 0x000fe200078ec0ff */
[----:B------:R-:W2:Y:S02]  /*0bb0*/  @P0 LDG.E.U16 R16, desc[UR8][R16.64] ;  /* 0x0000000810100981 */ /* 0x000ea4000c1e1500 */
[----:B------:R-:W-:Y:S01]  /*0bc0*/  ULEA.HI UR5, UR5, UR4, URZ, 0x3 ;  /* 0x0000000405057291 */ /* 0x000fe2000f8f18ff */
[----:B------:R-:W-:-:S05]  /*0bd0*/  LOP3.LUT R2, R3, 0x1f, R14, 0xf8, !PT ;  /* 0x0000001f03027812 */ /* 0x000fca00078ef80e */
[----:B------:R-:W-:-:S04]  /*0be0*/  MOV R3, UR5 ;  /* 0x0000000500037c02 */ /* 0x000fc80008000f00 */
[----:B------:R-:W-:-:S05]  /*0bf0*/  LEA.HI.SX32 R2, R3, R2, 0x1d ;  /* 0x0000000203027211 */ /* 0x000fca00078feaff */
[----:B-1----:R-:W-:-:S06]  /*0c00*/  IMAD.WIDE.U32 R24, R2, 0x10, R108 ;  /* 0x0000001002187825 */ /* 0x002fcc00078e006c */
[----:B-----5:R-:W5:Y:S01]  /*0c10*/  LDG.E.128 R24, desc[UR8][R24.64] ;  /* 0x0000000818187981 */ /* 0x020f62000c1e1d00 */
[----:B------:R-:W-:Y:S01]  /*0c20*/  PLOP3.LUT P0, PT, PT, PT, UP0, 0x80, 0x8 ;  /* 0x000000000008781c */ /* 0x000fe20003f0f008 */
[----:B------:R-:W-:Y:S01]  /*0c30*/  UISETP.NE.U32.AND UP1, UPT, UR12, URZ, UPT ;  /* 0x000000ff0c00728c */ /* 0x000fe2000bf25070 */
[----:B------:R-:W-:-:S03]  /*0c40*/  UMOV UR17, 0x3f800000 ;  /* 0x3f80000000117882 */ /* 0x000fc60000000000 */
[----:B------:R-:W-:-:S08]  /*0c50*/  UISETP.NE.AND.EX UP1, UPT, UR13, URZ, UPT, UP1 ;  /* 0x000000ff0d00728c */ /* 0x000fd0000bf25310 */
[----:B--2---:R-:W-:Y:S01]  /*0c60*/  @P0 R2UR UR4, R16 ;  /* 0x00000000100402ca */ /* 0x004fe200000e0000 */
[----:B------:R-:W-:-:S12]  /*0c70*/  IMAD.MOV.U32 R16, RZ, RZ, 0x2f800000 ;  /* 0x2f800000ff107424 */ /* 0x000fd800078e00ff */
[----:B------:R-:W-:Y:S01]  /*0c80*/  @UP0 USHF.L.U32 UR17, UR4, 0x10, URZ ;  /* 0x0000001004110899 */ /* 0x000fe200080006ff */
[----:B------:R-:W-:Y:S11]  /*0c90*/  BRA.U !UP1, `(.L_x_5468) ;  /* 0x0000002509f07547 */ /* 0x000ff6000b800000 */
[----:B------:R-:W0:Y:S01]  /*0ca0*/  LDC.64 R28, c[0x0][0x3a0] ;  /* 0x0000e800ff1c7b82 */ /* 0x000e220000000a00 */
[----:B------:R-:W-:Y:S01]  /*0cb0*/  ISETP.NE.AND P0, PT, R116, 0x1, PT ;  /* 0x000000017400780c */ /* 0x000fe20003f05270 */
[----:B------:R-:W-:Y:S01]  /*0cc0*/  IMAD.MOV.U32 R0, RZ, RZ, 0x2 ;  /* 0x00000002ff007424 */ /* 0x000fe200078e00ff */
[----:B------:R-:W-:Y:S01]  /*0cd0*/  MOV R3, R114 ;  /* 0x0000007200037202 */ /* 0x000fe20000000f00 */
[----:B------:R-:W-:Y:S02]  /*0ce0*/  IMAD.MOV.U32 R18, RZ, RZ, R20 ;  /* 0x000000ffff127224 */ /* 0x000fe400078e0014 */
[----:B0-----:R-:W-:-:S06]  /*0cf0*/  IMAD.WIDE.U32 R28, R2, 0x10, R28 ;  /* 0x00000010021c7825 */ /* 0x001fcc00078e001c */
[----:B------:R-:W5:Y:S02]  /*0d00*/  LDG.E.128 R28, desc[UR8][R28.64] ;  /* 0x000000081c1c7981 */ /* 0x000f64000c1e1d00 */
[----:B------:R-:W-:Y:S05]  /*0d10*/  @!P0 BRA `(.L_x_5469) ;  /* 0x0000000400108947 */ /* 0x000fea0003800000 */
[----:B------:R-:W-:-:S05]  /*0d20*/  IMAD.MOV.U32 R3, RZ, RZ, 0x2 ;  /* 0x00000002ff037424 */ /* 0x000fca00078e00ff */
[----:B------:R-:W-:-:S04]  /*0d30*/  VIADDMNMX.U32 R0, R116, 0xfffffffe, R3, PT ;  /* 0xfffffffe74007846 */ /* 0x000fc80003800003 */
[----:B------:R-:W-:-:S04]  /*0d40*/  SHF.L.U32 R0, R0, 0x2, RZ ;  /* 0x0000000200007819 */ /* 0x000fc800000006ff */
[----:B------:R-:W0:Y:S02]  /*0d50*/  LDC R18, c[0x2][R0] ;  /* 0x0080000000127b82 */ /* 0x000e240000000800 */
[----:B0-----:R-:W-:-:S04]  /*0d60*/  SHF.R.S32.HI R19, RZ, 0x1f, R18 ;  /* 0x0000001fff137819 */ /* 0x001fc80000011412 */
.L_x_20615:
[----:B------:R-:W-:Y:S05]  /*0d70*/  BRX R18 -0xd80                                         (*"BRANCH_TARGETS .L_x_20616,.L_x_20617,.L_x_20618"*) ;  /* 0xfffffff012a07949 */ /* 0x000fea000383ffff */
.L_x_20618:
[----:B------:R-:W-:Y:S01]  /*0d80*/  VIADD R0, R116, 0x1 ;  /* 0x0000000174007836 */ /* 0x000fe20000000000 */
[----:B------:R-:W-:Y:S01]  /*0d90*/  MOV R3, R112 ;  /* 0x0000007000037202 */ /* 0x000fe20000000f00 */
[----:B------:R-:W-:Y:S01]  /*0da0*/  IMAD.MOV.U32 R18, RZ, RZ, R20 ;  /* 0x000000ffff127224 */ /* 0x000fe200078e0014 */
[----:B------:R-:W-:Y:S06]  /*0db0*/  BRA `(.L_x_5469) ;  /* 0x0000000000e87947 */ /* 0x000fec0003800000 */
.L_x_20616:
[----:B------:R-:W-:Y:S01]  /*0dc0*/  IMAD.MOV.U32 R18, RZ, RZ, R20 ;  /* 0x000000ffff127224 */ /* 0x000fe200078e0014 */
[----:B------:R-:W-:Y:S01]  /*0dd0*/  MOV R3, R133 ;  /* 0x0000008500037202 */ /* 0x000fe20000000f00 */
[----:B------:R-:W-:Y:S01]  /*0de0*/  IMAD.MOV.U32 R0, RZ, RZ, 0x3 ;  /* 0x00000003ff007424 */ /* 0x000fe200078e00ff */
[----:B------:R-:W-:Y:S06]  /*0df0*/  BRA `(.L_x_5469) ;  /* 0x0000000000d87947 */ /* 0x000fec0003800000 */
.L_x_20617:
        /* <DEDUP_REMOVED lines=12> */
.L_x_5470:
        /* <DEDUP_REMOVED lines=42> */
.L_x_5469:
        /* <DEDUP_REMOVED lines=12> */
[----:B------:R-:W-:-:S03]  /*1220*/  IMAD.MOV.U32 R7, RZ, RZ, R114 ;  /* 0x000000ffff077224 */ /* 0x000fc600078e0072 */
[----:B------:R-:W-:Y:S02]  /*1230*/  FSEL R5, R5, RZ, !P0 ;  /* 0x000000ff05057208 */ /* 0x000fe40004000000 */
[----:B------:R-:W-:-:S03]  /*1240*/  PLOP3.LUT P0, PT, P0, PT, PT, 0x8, 0x80 ;  /* 0x000000000080781c */ /* 0x000fc6000070e170 */
[----:B------:R-:W-:Y:S01]  /*1250*/  FFMA.FTZ R21, R5, R52, R20 ;  /* 0x0000003405157223 */ /* 0x000fe20000010014 */
[----:B------:R-:W-:Y:S02]  /*1260*/  P2R R3, PR, RZ, 0x1 ;  /* 0x00000001ff037803 */ /* 0x000fe40000000000 */
        /* <DEDUP_REMOVED lines=10> */
.L_x_5472:
        /* <DEDUP_REMOVED lines=12> */
.L_x_5473:
        /* <DEDUP_REMOVED lines=42> */
.L_x_5471:
        /* <DEDUP_REMOVED lines=22> */
.L_x_5475:
        /* <DEDUP_REMOVED lines=12> */
.L_x_5476:
        /* <DEDUP_REMOVED lines=42> */
.L_x_5474:
        /* <DEDUP_REMOVED lines=9> */
[----:B------:R-:W-:Y:S02]  /*1bc0*/  FSETP.GTU.FTZ.AND P1, PT, R5, UR4, PT ;  /* 0x0000000405007c0b */ /* 0x000fe4000bf3c000 */
[----:B------:R-:W-:Y:S02]  /*1bd0*/  PRMT R5, R25, 0x7632, R5 ;  /* 0x0000763219057816 */ /* 0x000fe40000000005 */
[----:B------:R-:W-:Y:S02]  /*1be0*/  FSEL R17, R0, RZ, !P1 ;  /* 0x000000ff00117208 */ /* 0x000fe40004800000 */
[----:B------:R-:W-:Y:S02]  /*1bf0*/  PLOP3.LUT P1, PT, P1, PT, PT, 0x8, 0x80 ;  /* 0x000000000080781c */ /* 0x000fe40000f2e170 */
[----:B------:R-:W-:Y:S01]  /*1c00*/  PRMT R0, R29, 0x7632, R0 ;  /* 0x000076321d007816 */ /* 0x000fe20000000000 */
        /* <DEDUP_REMOVED lines=10> */
.L_x_5478:
        /* <DEDUP_REMOVED lines=12> */
.L_x_5479:
        /* <DEDUP_REMOVED lines=42> */
.L_x_5477:
[----:B------:R-:W-:Y:S01]  /*2010*/  I2FP.F32.U32 R7, R7 ;  /* 0x0000000700077245 */ /* 0x000fe20000201000 */
[----:B------:R-:W-:Y:S01]  /*2020*/  IMAD.U32 R5, R5, 0x10000, RZ ;  /* 0x0001000005057824 */ /* 0x000fe200078e00ff */
[----:B------:R-:W-:Y:S02]  /*2030*/  ISETP.NE.AND P3, PT, R9, 0x1, PT ;  /* 0x000000010900780c */ /* 0x000fe40003f65270 */
[----:B------:R-:W-:Y:S01]  /*2040*/  SHF.L.U32 R15, R0, 0x10, RZ ;  /* 0x00000010000f7819 */ /* 0x000fe200000006ff */
[----:B------:R-:W-:Y:S01]  /*2050*/  FFMA.FTZ R7, R7, R16, 1.1641532182693481445e-10 ;  /* 0x2f00000007077423 */ /* 0x000fe20000010010 */
[----:B------:R-:W-:-:S04]  /*2060*/  FMUL.FTZ R5, R5, UR17 ;  /* 0x0000001105057c20 */ /* 0x000fc80008410000 */
[----:B------:R-:W-:Y:S01]  /*2070*/  FMUL.FTZ R5, R5, UR5 ;  /* 0x0000000505057c20 */ /* 0x000fe20008410000 */
[----:B------:R-:W-:Y:S01]  /*2080*/  FSETP.GTU.FTZ.AND P2, PT, R7, UR4, PT ;  /* 0x0000000407007c0b */ /* 0x000fe2000bf5c000 */
[----:B------:R-:W-:-:S03]  /*2090*/  IMAD.MOV.U32 R7, RZ, RZ, 0x2 ;  /* 0x00000002ff077424 */ /* 0x000fc600078e00ff */
        /* <DEDUP_REMOVED lines=13> */
.L_x_5481:
        /* <DEDUP_REMOVED lines=12> */
.L_x_5482:
        /* <DEDUP_REMOVED lines=42> */
.L_x_5480:
        /* <DEDUP_REMOVED lines=24> */
.L_x_5484:
        /* <DEDUP_REMOVED lines=12> */
.L_x_5485:
        /* <DEDUP_REMOVED lines=42> */
.L_x_5483:
        /* <DEDUP_REMOVED lines=22> */
.L_x_5487:
        /* <DEDUP_REMOVED lines=12> */
.L_x_5488:
        /* <DEDUP_REMOVED lines=42> */
.L_x_5486:
        /* <DEDUP_REMOVED lines=12> */
[----:B------:R-:W-:Y:S02]  /*2f30*/  PRMT R0, R31, 0x7632, R0 ;  /* 0x000076321f007816 */ /* 0x000fe40000000000 */
[----:B------:R-:W-:Y:S01]  /*2f40*/  PLOP3.LUT P5, PT, P5, PT, PT, 0x8, 0x80 ;  /* 0x000000000080781c */ /* 0x000fe20002fae170 */
[----:B------:R-:W-:Y:S01]  /*2f50*/  FFMA.FTZ R9, R9, R50, R20 ;  /* 0x0000003209097223 */ /* 0x000fe20000010014 */
[----:B------:R-:W-:Y:S11]  /*2f60*/  @!P6 BRA `(.L_x_5489) ;  /* 0x000000040000e947 */ /* 0x000ff60003800000 */
        /* <DEDUP_REMOVED lines=8> */
.L_x_5490:
        /* <DEDUP_REMOVED lines=14> */
.L_x_5491:
        /* <DEDUP_REMOVED lines=42> */
.L_x_5489:
        /* <DEDUP_REMOVED lines=12> */
[----:B------:R-:W-:-:S05]  /*3430*/  FFMA.FTZ R7, R0, R51, R7 ;  /* 0x0000003300077223 */ /* 0x000fca0000010007 */
[----:B------:R-:W-:Y:S01]  /*3440*/  F2FP.BF16.F32.PACK_AB R107, R7, R9 ;  /* 0x00000009076b723e */ /* 0x000fe200000010ff */
[----:B------:R-:W-:Y:S06]  /*3450*/  BRA `(.L_x_5492) ;  /* 0x0000002400a07947 */ /* 0x000fec0003800000 */
.L_x_5468:
        /* <DEDUP_REMOVED lines=15> */
.L_x_5494:
        /* <DEDUP_REMOVED lines=12> */
.L_x_5495:
        /* <DEDUP_REMOVED lines=42> */
.L_x_5493:
[----:B------:R-:W-:Y:S01]  /*38b0*/  I2FP.F32.U32 R3, R0 ;  /* 0x0000000000037245 */ /* 0x000fe20000201000 */
[----:B-----5:R-:W-:Y:S01]  /*38c0*/  IMAD.U32 R0, R24, 0x10000, RZ ;  /* 0x0001000018007824 */ /* 0x020fe200078e00ff */
[----:B------:R-:W-:Y:S01]  /*38d0*/  ISETP.NE.AND P1, PT, R5, 0x1, PT ;  /* 0x000000010500780c */ /* 0x000fe20003f25270 */
[----:B------:R-:W-:Y:S01]  /*38e0*/  UMOV UR5, UR7 ;  /* 0x0000000700057c82 */ /* 0x000fe20008000000 */
[----:B------:R-:W-:Y:S01]  /*38f0*/  UMOV UR4, UR6 ;  /* 0x0000000600047c82 */ /* 0x000fe20008000000 */
[----:B------:R-:W-:Y:S01]  /*3900*/  FFMA.FTZ R3, R3, R16, 1.1641532182693481445e-10 ;  /* 0x2f00000003037423 */ /* 0x000fe20000010010 */
[----:B------:R-:W-:Y:S01]  /*3910*/  FMUL.FTZ R0, R0, UR17 ;  /* 0x0000001100007c20 */ /* 0x000fe20008410000 */
[----:B------:R-:W-:Y:S01]  /*3920*/  HFMA2 R7, -RZ, RZ, 0, 1.1920928955078125e-07 ;  /* 0x00000002ff077431 */ /* 0x000fe200000001ff */
[----:B------:R-:W-:Y:S02]  /*3930*/  PRMT R24, R24, 0x7632, R24 ;  /* 0x0000763218187816 */ /* 0x000fe40000000018 */
[----:B------:R-:W-:Y:S01]  /*3940*/  FMUL.FTZ R0, R0, UR5 ;  /* 0x0000000500007c20 */ /* 0x000fe20008410000 */
[----:B------:R-:W-:-:S04]  /*3950*/  FSETP.GTU.FTZ.AND P0, PT, R3, UR4, PT ;  /* 0x0000000403007c0b */ /* 0x000fc8000bf1c000 */
        /* <DEDUP_REMOVED lines=14> */
.L_x_5497:
        /* <DEDUP_REMOVED lines=12> */
.L_x_5498:
        /* <DEDUP_REMOVED lines=42> */
.L_x_5496:
        /* <DEDUP_REMOVED lines=21> */
.L_x_5500:
        /* <DEDUP_REMOVED lines=12> */
.L_x_5501:
        /* <DEDUP_REMOVED lines=42> */
.L_x_5499:
[----:B------:R-:W-:Y:S01]  /*4250*/  I2FP.F32.U32 R5, R0 ;  /* 0x0000000000057245 */ /* 0x000fe20000201000 */
[----:B------:R-:W-:Y:S01]  /*4260*/  IMAD.MOV.U32 R7, RZ, RZ, 0x2 ;  /* 0x00000002ff077424 */ /* 0x000fe200078e00ff */
[----:B------:R-:W-:Y:S02]  /*4270*/  SHF.L.U32 R0, R25, 0x10, RZ ;  /* 0x0000001019007819 */ /* 0x000fe400000006ff */
[----:B------:R-:W-:Y:S01]  /*4280*/  ISETP.NE.AND P2, PT, R9, 0x1, PT ;  /* 0x000000010900780c */ /* 0x000fe20003f45270 */
[----:B------:R-:W-:Y:S02]  /*4290*/  FFMA.FTZ R5, R5, R16, 1.1641532182693481445e-10 ;  /* 0x2f00000005057423 */ /* 0x000fe40000010010 */
[----:B------:R-:W-:-:S03]  /*42a0*/  FMUL.FTZ R0, R0, UR17 ;  /* 0x0000001100007c20 */ /* 0x000fc60008410000 */
[----:B------:R-:W-:Y:S01]  /*42b0*/  FSETP.GTU.FTZ.AND P1, PT, R5, UR4, PT ;  /* 0x0000000405007c0b */ /* 0x000fe2000bf3c000 */
[----:B------:R-:W-:Y:S01]  /*42c0*/  FMUL.FTZ R0, R0, UR5 ;  /* 0x0000000500007c20 */ /* 0x000fe20008410000 */
[----:B------:R-:W-:-:S04]  /*42d0*/  IMAD.MOV.U32 R5, RZ, RZ, R114 ;  /* 0x000000ffff057224 */ /* 0x000fc800078e0072 */
        /* <DEDUP_REMOVED lines=13> */
.L_x_5503:
        /* <DEDUP_REMOVED lines=12> */
.L_x_5504:
        /* <DEDUP_REMOVED lines=42> */
.L_x_5502:
[----:B------:R-:W-:Y:S01]  /*4710*/  I2FP.F32.U32 R5, R5 ;  /* 0x0000000500057245 */ /* 0x000fe20000201000 */
[----:B------:R-:W-:Y:S01]  /*4720*/  IMAD.U32 R0, R0, 0x10000, RZ ;  /* 0x0001000000007824 */ /* 0x000fe200078e00ff */
[----:B------:R-:W-:Y:S01]  /*4730*/  ISETP.NE.AND P3, PT, R7, 0x1, PT ;  /* 0x000000010700780c */ /* 0x000fe20003f65270 */
[----:B------:R-:W-:Y:S02]  /*4740*/  HFMA2 R9, -RZ, RZ, 0, 1.1920928955078125e-07 ;  /* 0x00000002ff097431 */ /* 0x000fe400000001ff */
        /* <DEDUP_REMOVED lines=17> */
.L_x_5506:
        /* <DEDUP_REMOVED lines=12> */
.L_x_5507:
        /* <DEDUP_REMOVED lines=42> */
.L_x_5505:
        /* <DEDUP_REMOVED lines=22> */
.L_x_5509:
        /* <DEDUP_REMOVED lines=12> */
.L_x_5510:
        /* <DEDUP_REMOVED lines=42> */
.L_x_5508:
[----:B------:R-:W-:Y:S01]  /*5080*/  I2FP.F32.U32 R5, R0 ;  /* 0x0000000000057245 */ /* 0x000fe20000201000 */
[----:B------:R-:W-:Y:S01]  /*5090*/  IMAD.MOV.U32 R20, RZ, RZ, 0x2 ;  /* 0x00000002ff147424 */ /* 0x000fe200078e00ff */
[----:B------:R-:W-:Y:S01]  /*50a0*/  SHF.L.U32 R26, R26, 0x10, RZ ;  /* 0x000000101a1a7819 */ /* 0x000fe200000006ff */
[----:B------:R-:W-:Y:S01]  /*50b0*/  IMAD.MOV.U32 R0, RZ, RZ, R114 ;  /* 0x000000ffff007224 */ /* 0x000fe200078e0072 */
[----:B------:R-:W-:Y:S01]  /*50c0*/  ISETP.NE.AND P5, PT, R7, 0x1, PT ;  /* 0x000000010700780c */ /* 0x000fe20003fa5270 */
[----:B------:R-:W-:Y:S02]  /*50d0*/  FFMA.FTZ R5, R5, R16, 1.1641532182693481445e-10 ;  /* 0x2f00000005057423 */ /* 0x000fe40000010010 */
[----:B------:R-:W-:-:S03]  /*50e0*/  FMUL.FTZ R26, R26, UR17 ;  /* 0x000000111a1a7c20 */ /* 0x000fc60008410000 */
[----:B------:R-:W-:Y:S01]  /*50f0*/  FSETP.GTU.FTZ.AND P4, PT, R5, UR4, PT ;  /* 0x0000000405007c0b */ /* 0x000fe2000bf9c000 */
[----:B------:R-:W-:-:S05]  /*5100*/  FMUL.FTZ R26, R26, UR5 ;  /* 0x000000051a1a7c20 */ /* 0x000fca0008410000 */
        /* <DEDUP_REMOVED lines=12> */
.L_x_5512:
        /* <DEDUP_REMOVED lines=12> */
.L_x_5513:
        /* <DEDUP_REMOVED lines=42> */
.L_x_5511:
[----:B------:R-:W-:Y:S01]  /*5530*/  I2FP.F32.U32 R5, R0 ;  /* 0x0000000000057245 */ /* 0x000fe20000201000 */
[C---:B------:R-:W-:Y:S01]  /*5540*/  IMAD.U32 R0, R27.reuse, 0x10000, RZ ;  /* 0x000100001b007824 */ /* 0x040fe200078e00ff */
[----:B------:R-:W-:Y:S01]  /*5550*/  ISETP.NE.AND P6, PT, R20, 0x1, PT ;  /* 0x000000011400780c */ /* 0x000fe20003fc5270 */
[----:B------:R-:W-:Y:S01]  /*5560*/  HFMA2 R113, -RZ, RZ, 0, 1.1920928955078125e-07 ;  /* 0x00000002ff717431 */ /* 0x000fe200000001ff */
[----:B------:R-:W-:Y:S01]  /*5570*/  PRMT R27, R27, 0x7632, R27 ;  /* 0x000076321b1b7816 */ /* 0x000fe2000000001b */
[----:B------:R-:W-:Y:S01]  /*5580*/  FFMA.FTZ R5, R5, R16, 1.1641532182693481445e-10 ;  /* 0x2f00000005057423 */ /* 0x000fe20000010010 */
[----:B------:R-:W-:-:S04]  /*5590*/  FMUL.FTZ R0, R0, UR17 ;  /* 0x0000001100007c20 */ /* 0x000fc80008410000 */
[----:B------:R-:W-:Y:S01]  /*55a0*/  FMUL.FTZ R0, R0, UR5 ;  /* 0x0000000500007c20 */ /* 0x000fe20008410000 */
[----:B------:R-:W-:-:S04]  /*55b0*/  FSETP.GTU.FTZ.AND P5, PT, R5, UR4, PT ;  /* 0x0000000405007c0b */ /* 0x000fc8000bfbc000 */
        /* <DEDUP_REMOVED lines=13> */
.L_x_5515:
        /* <DEDUP_REMOVED lines=14> */
.L_x_5516:
        /* <DEDUP_REMOVED lines=42> */
.L_x_5514:
        /* <DEDUP_REMOVED lines=11> */
[----:B------:R-:W-:-:S05]  /*5ac0*/  FMUL.FTZ R7, R0, R51 ;  /* 0x0000003300077220 */ /* 0x000fca0000410000 */
[----:B------:R-:W-:-:S07]  /*5ad0*/  F2FP.BF16.F32.PACK_AB R107, R7, R9 ;  /* 0x00000009076b723e */ /* 0x000fce00000010ff */
.L_x_5492:
[----:B------:R-:W0:Y:S01]  /*5ae0*/  LDC.64 R130, c[0x0][0x3a8] ;  /* 0x0000ea00ff827b82 */ /* 0x000e220000000a00 */
[----:B------:R-:W1:Y:S01]  /*5af0*/  @UP1 LDCU.64 UR18, c[0x0][0x3a0] ;  /* 0x00007400ff1217ac */ /* 0x000e620008000a00 */
[----:B------:R-:W-:Y:S02]  /*5b00*/  SEL R22, RZ, 0x1000000, !P6 ;  /* 0x01000000ff167807 */ /* 0x000fe40007000000 */
[----:B------:R-:W-:Y:S02]  /*5b10*/  ISETP.NE.AND P6, PT, R3, RZ, PT ;  /* 0x000000ff0300720c */ /* 0x000fe40003fc5270 */
[----:B------:R-:W-:Y:S02]  /*5b20*/  SEL R3, RZ, 0x100, !P0 ;  /* 0x00000100ff037807 */ /* 0x000fe40004000000 */
[----:B------:R-:W2:Y:S01]  /*5b30*/  LDC.64 R128, c[0x0][0x3b0] ;  /* 0x0000ec00ff807b82 */ /* 0x000ea20000000a00 */
[----:B------:R-:W-:Y:S02]  /*5b40*/  PLOP3.LUT P0, PT, PT, PT, UP1, 0x80, 0x8 ;  /* 0x000000000008781c */ /* 0x000fe40003f0f018 */
[----:B------:R-:W-:-:S02]  /*5b50*/  SEL R20, RZ, 0x10000, !P5 ;  /* 0x00010000ff147807 */ /* 0x000fc40006800000 */
[----:B------:R-:W-:Y:S02]  /*5b60*/  SEL R119, RZ, 0x100, !P4 ;  /* 0x00000100ff777807 */ /* 0x000fe40006000000 */
[----:B------:R-:W-:Y:S02]  /*5b70*/  SEL R5, RZ, 0x1000000, !P2 ;  /* 0x01000000ff057807 */ /* 0x000fe40005000000 */
[----:B------:R-:W-:Y:S02]  /*5b80*/  SEL R0, RZ, 0x10000, !P1 ;  /* 0x00010000ff007807 */ /* 0x000fe40004800000 */
[----:B------:R-:W-:Y:S02]  /*5b90*/  PLOP3.LUT P1, PT, PT, PT, UP1, 0x80, 0x8 ;  /* 0x000000000008781c */ /* 0x000fe40003f2f018 */
[----:B------:R-:W-:Y:S02]  /*5ba0*/  LOP3.LUT R119, R119, R22, R20, 0xfe, !PT ;  /* 0x0000001677777212 */ /* 0x000fe400078efe14 */
[----:B------:R-:W-:Y:S01]  /*5bb0*/  LOP3.LUT R3, R3, R5, R0, 0xfe, !PT ;  /* 0x0000000503037212 */ /* 0x000fe200078efe00 */
[C---:B------:R-:W-:Y:S01]  /*5bc0*/  VIADD R0, R2.reuse, 0x80 ;  /* 0x0000008002007836 */ /* 0x040fe20000000000 */
[----:B------:R-:W-:Y:S01]  /*5bd0*/  SEL R118, RZ, 0x1, !P3 ;  /* 0x00000001ff767807 */ /* 0x000fe20005800000 */
[----:B0-----:R-:W-:Y:S01]  /*5be0*/  IMAD.WIDE.U32 R22, R2, 0x10, R130 ;  /* 0x0000001002167825 */ /* 0x001fe200078e0082 */
[----:B------:R-:W-:-:S02]  /*5bf0*/  SEL R20, RZ, 0x1, !P6 ;  /* 0x00000001ff147807 */ /* 0x000fc40007000000 */
[----:B------:R-:W-:Y:S01]  /*5c00*/  MOV R117, 0x10 ;  /* 0x0000001000757802 */ /* 0x000fe20000000f00 */
[----:B------:R-:W-:Y:S01]  /*5c10*/  IMAD.WIDE.U32 R24, R0, 0x10, R108 ;  /* 0x0000001000187825 */ /* 0x000fe200078e006c */
[----:B------:R-:W-:Y:S01]  /*5c20*/  LOP3.LUT R119, R119, R118, RZ, 0xfc, !PT ;  /* 0x0000007677777212 */ /* 0x000fe200078efcff */
[----:B------:R0:W-:Y:S01]  /*5c30*/  STG.E.128 desc[UR8][R22.64], R104 ;  /* 0x0000006816007986 */ /* 0x0001e2000c101d08 */
[----:B------:R-:W-:Y:S01]  /*5c40*/  LOP3.LUT R118, R3, R20, RZ, 0xfc, !PT ;  /* 0x0000001403767212 */ /* 0x000fe200078efcff */
        /* <DEDUP_REMOVED lines=21> */
.L_x_5519:
        /* <DEDUP_REMOVED lines=12> */
.L_x_5520:
        /* <DEDUP_REMOVED lines=41> */
[----:B------:R-:W-:-:S07]  /*60f0*/  IMAD.MOV.U32 R22, RZ, RZ, R104 ;  /* 0x000000ffff167224 */ /* 0x000fce00078e0068 */
.L_x_5518:
[----:B------:R-:W-:Y:S01]  /*6100*/  I2FP.F32.U32 R3, R3 ;  /* 0x0000000300037245 */ /* 0x000fe20000201000 */
[----:B-----5:R-:W-:Y:S01]  /*6110*/  IMAD.U32 R5, R24, 0x10000, RZ ;  /* 0x0001000018057824 */ /* 0x020fe200078e00ff */
[----:B------:R-:W-:Y:S01]  /*6120*/  ISETP.NE.AND P1, PT, R23, 0x1, PT ;  /* 0x000000011700780c */ /* 0x000fe20003f25270 */
[----:B------:R-:W-:Y:S01]  /*6130*/  IMAD.MOV.U32 R104, RZ, RZ, 0x2 ;  /* 0x00000002ff687424 */ /* 0x000fe200078e00ff */
[----:B------:R-:W-:Y:S01]  /*6140*/  SHF.L.U32 R18, R28, 0x10, RZ ;  /* 0x000000101c127819 */ /* 0x000fe200000006ff */
[----:B------:R-:W-:Y:S01]  /*6150*/  FFMA.FTZ R3, R3, R16, 1.1641532182693481445e-10 ;  /* 0x2f00000003037423 */ /* 0x000fe20000010010 */
[----:B------:R-:W-:Y:S01]  /*6160*/  FMUL.FTZ R5, R5, UR17 ;  /* 0x0000001105057c20 */ /* 0x000fe20008410000 */
[----:B------:R-:W-:-:S03]  /*6170*/  PRMT R24, R24, 0x7632, R24 ;  /* 0x0000763218187816 */ /* 0x000fc60000000018 */
[----:B------:R-:W-:Y:S01]  /*6180*/  FMUL.FTZ R5, R5, UR5 ;  /* 0x0000000505057c20 */ /* 0x000fe20008410000 */
[----:B------:R-:W-:Y:S02]  /*6190*/  FSETP.GTU.FTZ.AND P0, PT, R3, UR4, PT ;  /* 0x0000000403007c0b */ /* 0x000fe4000bf1c000 */
[----:B------:R-:W-:Y:S02]  /*61a0*/  PRMT R3, R28, 0x7632, R3 ;  /* 0x000076321c037816 */ /* 0x000fe40000000003 */
        /* <DEDUP_REMOVED lines=14> */
.L_x_5522:
        /* <DEDUP_REMOVED lines=12> */
.L_x_5523:
        /* <DEDUP_REMOVED lines=42> */
.L_x_5521:
        /* <DEDUP_REMOVED lines=22> */
.L_x_5525:
        /* <DEDUP_REMOVED lines=12> */
.L_x_5526:
        /* <DEDUP_REMOVED lines=42> */
.L_x_5524:
        /* <DEDUP_REMOVED lines=9> */
[----:B------:R-:W-:-:S04]  /*6b40*/  FSETP.GTU.FTZ.AND P1, PT, R23, UR4, PT ;  /* 0x0000000417007c0b */ /* 0x000fc8000bf3c000 */
        /* <DEDUP_REMOVED lines=14> */
.L_x_5528:
        /* <DEDUP_REMOVED lines=12> */
.L_x_5529:
        /* <DEDUP_REMOVED lines=42> */
.L_x_5527:
[----:B------:R-:W-:Y:S01]  /*6f90*/  I2FP.F32.U32 R105, R24 ;  /* 0x0000001800697245 */ /* 0x000fe20000201000 */
[----:B------:R-:W-:Y:S01]  /*6fa0*/  IMAD.U32 R25, R25, 0x10000, RZ ;  /* 0x0001000019197824 */ /* 0x000fe200078e00ff */
[----:B------:R-:W-:Y:S01]  /*6fb0*/  ISETP.NE.AND P3, PT, R104, 0x1, PT ;  /* 0x000000016800780c */ /* 0x000fe20003f65270 */
[----:B------:R-:W-:Y:S02]  /*6fc0*/  IMAD.MOV.U32 R106, RZ, RZ, 0x2 ;  /* 0x00000002ff6a7424 */ /* 0x000fe400078e00ff */
[----:B------:R-:W-:Y:S01]  /*6fd0*/  FFMA.FTZ R105, R105, R16, 1.1641532182693481445e-10 ;  /* 0x2f00000069697423 */ /* 0x000fe20000010010 */
[----:B------:R-:W-:-:S04]  /*6fe0*/  FMUL.FTZ R25, R25, UR17 ;  /* 0x0000001119197c20 */ /* 0x000fc80008410000 */
        /* <DEDUP_REMOVED lines=16> */
.L_x_5531:
        /* <DEDUP_REMOVED lines=12> */
.L_x_5532:
        /* <DEDUP_REMOVED lines=42> */
.L_x_5530:
        /* <DEDUP_REMOVED lines=24> */
.L_x_5534:
        /* <DEDUP_REMOVED lines=12> */
.L_x_5535:
        /* <DEDUP_REMOVED lines=42> */
.L_x_5533:
        /* <DEDUP_REMOVED lines=22> */
.L_x_5537:
        /* <DEDUP_REMOVED lines=12> */
.L_x_5538:
        /* <DEDUP_REMOVED lines=43> */
.L_x_5536:
        /* <DEDUP_REMOVED lines=9> */
[----:B------:R-:W-:-:S05]  /*7e90*/  FMUL.FTZ R18, R18, UR5 ;  /* 0x0000000512127c20 */ /* 0x000fca0008410000 */
[----:B------:R-:W-:Y:S02]  /*7ea0*/  FSEL R105, R18, RZ, !P5 ;  /* 0x000000ff12697208 */ /* 0x000fe40006800000 */
[----:B------:R-:W-:Y:S02]  /*7eb0*/  PRMT R18, R31, 0x7632, R18 ;  /* 0x000076321f127816 */ /* 0x000fe40000000012 */
[----:B------:R-:W-:Y:S01]  /*7ec0*/  PLOP3.LUT P5, PT, P5, PT, PT, 0x8, 0x80 ;  /* 0x000000000080781c */ /* 0x000fe20002fae170 */
[----:B------:R-:W-:Y:S01]  /*7ed0*/  FFMA.FTZ R27, R105, R42, R26 ;  /* 0x0000002a691b7223 */ /* 0x000fe2000001001a */
        /* <DEDUP_REMOVED lines=10> */
.L_x_5540:
        /* <DEDUP_REMOVED lines=14> */
.L_x_5541:
        /* <DEDUP_REMOVED lines=43> */
.L_x_5539:
        /* <DEDUP_REMOVED lines=15> */
.L_x_5517:
[----:B------:R-:W-:Y:S01]  /*8400*/  ISETP.NE.AND P0, PT, R113, 0x1, PT ;  /* 0x000000017100780c */ /* 0x000fe20003f05270 */
[----:B------:R-:W-:Y:S01]  /*8410*/  IMAD.MOV.U32 R3, RZ, RZ, R114 ;  /* 0x000000ffff037224 */ /* 0x000fe200078e0072 */
[----:B0-----:R-:W-:Y:S01]  /*8420*/  MOV R23, 0x2 ;  /* 0x0000000200177802 */ /* 0x001fe20000000f00 */
        /* <DEDUP_REMOVED lines=12> */
.L_x_5544:
        /* <DEDUP_REMOVED lines=12> */
.L_x_5545:
        /* <DEDUP_REMOVED lines=41> */
[----:B------:R-:W-:-:S07]  /*8840*/  IMAD.MOV.U32 R22, RZ, RZ, R104 ;  /* 0x000000ffff167224 */ /* 0x000fce00078e0068 */
.L_x_5543:
[----:B------:R-:W-:Y:S01]  /*8850*/  I2FP.F32.U32 R3, R3 ;  /* 0x0000000300037245 */ /* 0x000fe20000201000 */
[C---:B-----5:R-:W-:Y:S01]  /*8860*/  IMAD.U32 R5, R24.reuse, 0x10000, RZ ;  /* 0x0001000018057824 */ /* 0x060fe200078e00ff */
[----:B------:R-:W-:Y:S01]  /*8870*/  ISETP.NE.AND P1, PT, R23, 0x1, PT ;  /* 0x000000011700780c */ /* 0x000fe20003f25270 */
[----:B------:R-:W-:Y:S01]  /*8880*/  IMAD.MOV.U32 R104, RZ, RZ, 0x2 ;  /* 0x00000002ff687424 */ /* 0x000fe200078e00ff */
[----:B------:R-:W-:Y:S01]  /*8890*/  PRMT R24, R24, 0x7632, R24 ;  /* 0x0000763218187816 */ /* 0x000fe20000000018 */
        /* <DEDUP_REMOVED lines=18> */
.L_x_5547:
        /* <DEDUP_REMOVED lines=12> */
.L_x_5548:
        /* <DEDUP_REMOVED lines=42> */
.L_x_5546:
[----:B------:R-:W-:Y:S01]  /*8d20*/  I2FP.F32.U32 R3, R3 ;  /* 0x0000000300037245 */ /* 0x000fe20000201000 */
[----:B------:R-:W-:Y:S01]  /*8d30*/  IMAD.MOV.U32 R18, RZ, RZ, R114 ;  /* 0x000000ffff127224 */ /* 0x000fe200078e0072 */
[----:B------:R-:W-:Y:S02]  /*8d40*/  SHF.L.U32 R24, R24, 0x10, RZ ;  /* 0x0000001018187819 */ /* 0x000fe400000006ff */
        /* <DEDUP_REMOVED lines=18> */
.L_x_5550:
        /* <DEDUP_REMOVED lines=12> */
.L_x_5551:
        /* <DEDUP_REMOVED lines=42> */
.L_x_5549:
        /* <DEDUP_REMOVED lines=22> */
.L_x_5553:
        /* <DEDUP_REMOVED lines=12> */
.L_x_5554:
        /* <DEDUP_REMOVED lines=42> */
.L_x_5552:
[----:B------:R-:W-:Y:S01]  /*9690*/  I2FP.F32.U32 R105, R18 ;  /* 0x0000001200697245 */ /* 0x000fe20000201000 */
[----:B------:R-:W-:Y:S01]  /*96a0*/  IMAD.U32 R25, R25, 0x10000, RZ ;  /* 0x0001000019197824 */ /* 0x000fe200078e00ff */
[----:B------:R-:W-:Y:S01]  /*96b0*/  ISETP.NE.AND P3, PT, R104, 0x1, PT ;  /* 0x000000016800780c */ /* 0x000fe20003f65270 */
[----:B------:R-:W-:Y:S02]  /*96c0*/  IMAD.MOV.U32 R24, RZ, RZ, 0x2 ;  /* 0x00000002ff187424 */ /* 0x000fe400078e00ff */
[----:B------:R-:W-:Y:S01]  /*96d0*/  FFMA.FTZ R105, R105, R16, 1.1641532182693481445e-10 ;  /* 0x2f00000069697423 */ /* 0x000fe20000010010 */
[----:B------:R-:W-:-:S04]  /*96e0*/  FMUL.FTZ R25, R25, UR17 ;  /* 0x0000001119197c20 */ /* 0x000fc80008410000 */
[----:B------:R-:W-:Y:S01]  /*96f0*/  FMUL.FTZ R25, R25, UR5 ;  /* 0x0000000519197c20 */ /* 0x000fe20008410000 */
[----:B------:R-:W-:-:S04]  /*9700*/  FSETP.GTU.FTZ.AND P2, PT, R105, UR4, PT ;  /* 0x0000000469007c0b */ /* 0x000fc8000bf5c000 */
        /* <DEDUP_REMOVED lines=13> */
.L_x_5556:
        /* <DEDUP_REMOVED lines=12> */
.L_x_5557:
        /* <DEDUP_REMOVED lines=42> */
.L_x_5555:
        /* <DEDUP_REMOVED lines=22> */
.L_x_5559:
        /* <DEDUP_REMOVED lines=12> */
.L_x_5560:
        /* <DEDUP_REMOVED lines=42> */
.L_x_5558:
[----:B------:R-:W-:Y:S01]  /*a000*/  I2FP.F32.U32 R105, R18 ;  /* 0x0000001200697245 */ /* 0x000fe20000201000 */
[----:B------:R-:W-:Y:S01]  /*a010*/  IMAD.U32 R26, R26, 0x10000, RZ ;  /* 0x000100001a1a7824 */ /* 0x000fe200078e00ff */
[----:B------:R-:W-:Y:S01]  /*a020*/  ISETP.NE.AND P5, PT, R104, 0x1, PT ;  /* 0x000000016800780c */ /* 0x000fe20003fa5270 */
[----:B------:R-:W-:Y:S02]  /*a030*/  HFMA2 R106, -RZ, RZ, 0, 1.1920928955078125e-07 ;  /* 0x00000002ff6a7431 */ /* 0x000fe400000001ff */
[----:B------:R-:W-:Y:S02]  /*a040*/  IMAD.MOV.U32 R18, RZ, RZ, R114 ;  /* 0x000000ffff127224 */ /* 0x000fe400078e0072 */
        /* <DEDUP_REMOVED lines=16> */
.L_x_5562:
        /* <DEDUP_REMOVED lines=12> */
.L_x_5563:
        /* <DEDUP_REMOVED lines=43> */
.L_x_5561:
[----:B------:R-:W-:Y:S01]  /*a4c0*/  I2FP.F32.U32 R105, R18 ;  /* 0x0000001200697245 */ /* 0x000fe20000201000 */
[C---:B------:R-:W-:Y:S01]  /*a4d0*/  IMAD.U32 R18, R27.reuse, 0x10000, RZ ;  /* 0x000100001b127824 */ /* 0x040fe200078e00ff */
[----:B------:R-:W-:Y:S01]  /*a4e0*/  ISETP.NE.AND P6, PT, R106, 0x1, PT ;  /* 0x000000016a00780c */ /* 0x000fe20003fc5270 */
[----:B------:R-:W-:Y:S01]  /*a4f0*/  IMAD.MOV.U32 R26, RZ, RZ, R114 ;  /* 0x000000ffff1a7224 */ /* 0x000fe200078e0072 */
[----:B------:R-:W-:Y:S01]  /*a500*/  PRMT R24, R27, 0x7632, R24 ;  /* 0x000076321b187816 */ /* 0x000fe20000000018 */
[----:B------:R-:W-:Y:S01]  /*a510*/  FFMA.FTZ R105, R105, R16, 1.1641532182693481445e-10 ;  /* 0x2f00000069697423 */ /* 0x000fe20000010010 */
[----:B------:R-:W-:Y:S01]  /*a520*/  FMUL.FTZ R18, R18, UR17 ;  /* 0x0000001112127c20 */ /* 0x000fe20008410000 */
[----:B------:R-:W-:-:S03]  /*a530*/  MOV R116, 0x2 ;  /* 0x0000000200747802 */ /* 0x000fc60000000f00 */
[----:B------:R-:W-:Y:S01]  /*a540*/  FMUL.FTZ R18, R18, UR5 ;  /* 0x0000000512127c20 */ /* 0x000fe20008410000 */
[----:B------:R-:W-:-:S04]  /*a550*/  FSETP.GTU.FTZ.AND P5, PT, R105, UR4, PT ;  /* 0x0000000469007c0b */ /* 0x000fc8000bfbc000 */
[----:B------:R-:W-:Y:S02]  /*a560*/  FSEL R105, R18, RZ, !P5 ;  /* 0x000000ff12697208 */ /* 0x000fe40006800000 */
[----:B------:R-:W-:-:S03]  /*a570*/  PLOP3.LUT P5, PT, P5, PT, PT, 0x8, 0x80 ;  /* 0x000000000080781c */ /* 0x000fc60002fae170 */
[----:B------:R-:W-:-:S04]  /*a580*/  FMUL.FTZ R18, R105, R42 ;  /* 0x0000002a69127220 */ /* 0x000fc80000410000 */
        /* <DEDUP_REMOVED lines=10> */
.L_x_5565:
        /* <DEDUP_REMOVED lines=14> */
.L_x_5566:
        /* <DEDUP_REMOVED lines=43> */
.L_x_5564:
[----:B------:R-:W-:Y:S02]  /*a9c0*/  I2FP.F32.U32 R105, R26 ;  /* 0x0000001a00697245 */ /* 0x000fe40000201000 */
        /* <DEDUP_REMOVED lines=12> */
.L_x_5542:
[----:B------:R-:W0:Y:S01]  /*aa90*/  @UP1 LDCU.64 UR18, c[0x0][0x3a0] ;  /* 0x00007400ff1217ac */ /* 0x000e220008000a00 */
[----:B------:R-:W-:Y:S01]  /*aaa0*/  SEL R26, RZ, 0x1000000, !P6 ;  /* 0x01000000ff1a7807 */ /* 0x000fe20007000000 */
[----:B------:R-:W-:Y:S01]  /*aab0*/  IMAD.MOV.U32 R123, RZ, RZ, 0x10 ;  /* 0x00000010ff7b7424 */ /* 0x000fe200078e00ff */
[----:B------:R-:W-:Y:S01]  /*aac0*/  ISETP.NE.AND P6, PT, R20, RZ, PT ;  /* 0x000000ff1400720c */ /* 0x000fe20003fc5270 */
[C---:B------:R-:W-:Y:S01]  /*aad0*/  IMAD.WIDE.U32 R118, R0.reuse, 0x10, R130 ;  /* 0x0000001000767825 */ /* 0x040fe200078e0082 */
[----:B------:R-:W-:Y:S02]  /*aae0*/  SEL R20, RZ, 0x100, !P0 ;  /* 0x00000100ff147807 */ /* 0x000fe40004000000 */
[----:B------:R-:W-:Y:S01]  /*aaf0*/  PLOP3.LUT P0, PT, PT, PT, UP1, 0x80, 0x8 ;  /* 0x000000000008781c */ /* 0x000fe20003f0f018 */
[----:B------:R-:W-:Y:S01]  /*ab00*/  IMAD.WIDE.U32 R120, R0, 0x8, R128 ;  /* 0x0000000800787825 */ /* 0x000fe200078e0080 */
[----:B------:R-:W-:Y:S01]  /*ab10*/  SEL R24, RZ, 0x10000, !P5 ;  /* 0x00010000ff187807 */ /* 0x000fe20006800000 */
[----:B------:R1:W-:Y:S01]  /*ab20*/  STG.E.128 desc[UR8][R118.64], R104 ;  /* 0x0000006876007986 */ /* 0x0003e2000c101d08 */
        /* <DEDUP_REMOVED lines=10> */
[----:B------:R-:W-:Y:S02]  /*abd0*/  LOP3.LUT R125, R125, R124, RZ, 0xfc, !PT ;  /* 0x0000007c7d7d7212 */ /* 0x000fe400078efcff */
[----:B------:R-:W-:Y:S01]  /*abe0*/  LOP3.LUT R124, R20, R111, RZ, 0xfc, !PT ;  /* 0x0000006f147c7212 */ /* 0x000fe200078efcff */
[----:B0-----:R-:W-:-:S04]  /*abf0*/  @P0 IMAD.WIDE.U32 R122, R18, R123, UR18 ;  /* 0x00000012127a0e25 */ /* 0x001fc8000f8e007b */
[----:B------:R1:W-:Y:S04]  /*ac00*/  STG.E.64 desc[UR8][R120.64], R124 ;  /* 0x0000007c78007986 */ /* 0x0003e8000c101b08 */
[----:B------:R1:W5:Y:S04]  /*ac10*/  @P1 LDG.E.128 R28, desc[UR8][R122.64] ;  /* 0x000000087a1c1981 */ /* 0x000368000c1e1d00 */
[----:B------:R-:W5:Y:S01]  /*ac20*/  LDG.E.128 R108, desc[UR8][R108.64] ;  /* 0x000000086c6c7981 */ /* 0x000f62000c1e1d00 */
[----:B------:R-:W-:Y:S05]  /*ac30*/  BRA.U !UP1, `(.L_x_5567) ;  /* 0x0000002509f07547 */ /* 0x000fea000b800000 */
[----:B------:R-:W-:Y:S01]  /*ac40*/  ISETP.NE.AND P0, PT, R116, 0x1, PT ;  /* 0x000000017400780c */ /* 0x000fe20003f05270 */
[----:B-1----:R-:W-:Y:S02]  /*ac50*/  HFMA2 R104, -RZ, RZ, 0, 1.1920928955078125e-07 ;  /* 0x00000002ff687431 */ /* 0x002fe400000001ff */
        /* <DEDUP_REMOVED lines=13> */
.L_x_5569:
        /* <DEDUP_REMOVED lines=12> */
.L_x_5570:
        /* <DEDUP_REMOVED lines=43> */
.L_x_5568:
        /* <DEDUP_REMOVED lines=13> */
[--C-:B------:R-:W-:Y:S01]  /*b170*/  FFMA.FTZ R121, R121, R36, R24.reuse ;  /* 0x0000002479797223 */ /* 0x100fe20000010018 */
        /* <DEDUP_REMOVED lines=11> */
.L_x_5572:
        /* <DEDUP_REMOVED lines=12> */
.L_x_5573:
        /* <DEDUP_REMOVED lines=43> */
.L_x_5571:
[----:B------:R-:W-:Y:S01]  /*b5a0*/  I2FP.F32.U32 R105, R26 ;  /* 0x0000001a00697245 */ /* 0x000fe20000201000 */
[----:B------:R-:W-:Y:S01]  /*b5b0*/  IMAD.U32 R119, R24, 0x10000, RZ ;  /* 0x0001000018777824 */ /* 0x000fe200078e00ff */
[----:B------:R-:W-:Y:S01]  /*b5c0*/  SHF.L.U32 R108, R108, 0x10, RZ ;  /* 0x000000106c6c7819 */ /* 0x000fe200000006ff */
[----:B------:R-:W-:Y:S01]  /*b5d0*/  IMAD.MOV.U32 R107, RZ, RZ, 0x2 ;  /* 0x00000002ff6b7424 */ /* 0x000fe200078e00ff */
[----:B------:R-:W-:Y:S01]  /*b5e0*/  ISETP.NE.AND P1, PT, R106, 0x1, PT ;  /* 0x000000016a00780c */ /* 0x000fe20003f25270 */
[----:B------:R-:W-:Y:S01]  /*b5f0*/  FFMA.FTZ R105, R105, R16, 1.1641532182693481445e-10 ;  /* 0x2f00000069697423 */ /* 0x000fe20000010010 */
[----:B------:R-:W-:Y:S01]  /*b600*/  MOV R24, R114 ;  /* 0x0000007200187202 */ /* 0x000fe20000000f00 */
[----:B------:R-:W-:-:S03]  /*b610*/  FMUL.FTZ R108, R108, UR17 ;  /* 0x000000116c6c7c20 */ /* 0x000fc60008410000 */
[----:B------:R-:W-:Y:S01]  /*b620*/  FSETP.GTU.FTZ.AND P0, PT, R105, UR4, PT ;  /* 0x0000000469007c0b */ /* 0x000fe2000bf1c000 */
[----:B------:R-:W-:-:S05]  /*b630*/  FMUL.FTZ R108, R108, UR5 ;  /* 0x000000056c6c7c20 */ /* 0x000fca0008410000 */
        /* <DEDUP_REMOVED lines=12> */
.L_x_5575:
        /* <DEDUP_REMOVED lines=12> */
.L_x_5576:
        /* <DEDUP_REMOVED lines=42> */
[----:B------:R-:W-:-:S07]  /*ba60*/  LOP3.LUT R133, R106, UR39, R105, 0x96, !PT ;  /* 0x000000276a857c12 */ /* 0x000fce000f8e9669 */
.L_x_5574:
        /* <DEDUP_REMOVED lines=12> */
[--C-:B------:R-:W-:Y:S01]  /*bb30*/  FFMA.FTZ R24, R105, R38, R26.reuse ;  /* 0x0000002669187223 */ /* 0x100fe2000001001a */
[----:B------:R-:W-:-:S03]  /*bb40*/  PRMT R26, R109, 0x7632, R26 ;  /* 0x000076326d1a7816 */ /* 0x000fc6000000001a */
        /* <DEDUP_REMOVED lines=10> */
.L_x_5578:
        /* <DEDUP_REMOVED lines=12> */
.L_x_5579:
        /* <DEDUP_REMOVED lines=43> */
.L_x_5577:
        /* <DEDUP_REMOVED lines=23> */
.L_x_5581:
        /* <DEDUP_REMOVED lines=12> */
.L_x_5582:
        /* <DEDUP_REMOVED lines=43> */
.L_x_5580:
        /* <DEDUP_REMOVED lines=12> */
[----:B------:R-:W-:Y:S01]  /*c500*/  FFMA.FTZ R125, R125, R32, R104 ;  /* 0x000000207d7d7223 */ /* 0x000fe20000010068 */
        /* <DEDUP_REMOVED lines=10> */
.L_x_5584:
        /* <DEDUP_REMOVED lines=12> */
.L_x_5585:
        /* <DEDUP_REMOVED lines=43> */
.L_x_5583:
[----:B------:R-:W-:Y:S01]  /*c920*/  I2FP.F32.U32 R105, R26 ;  /* 0x0000001a00697245 */ /* 0x000fe20000201000 */
[----:B------:R-:W-:Y:S01]  /*c930*/  IMAD.U32 R110, R110, 0x10000, RZ ;  /* 0x000100006e6e7824 */ /* 0x000fe200078e00ff */
[----:B------:R-:W-:Y:S01]  /*c940*/  ISETP.NE.AND P5, PT, R104, 0x1, PT ;  /* 0x000000016800780c */ /* 0x000fe20003fa5270 */
[----:B------:R-:W-:Y:S01]  /*c950*/  IMAD.MOV.U32 R106, RZ, RZ, 0x2 ;  /* 0x00000002ff6a7424 */ /* 0x000fe200078e00ff */
[----:B------:R-:W-:Y:S01]  /*c960*/  PRMT R26, R30, 0x7632, R26 ;  /* 0x000076321e1a7816 */ /* 0x000fe2000000001a */
[----:B------:R-:W-:Y:S01]  /*c970*/  FFMA.FTZ R105, R105, R16, 1.1641532182693481445e-10 ;  /* 0x2f00000069697423 */ /* 0x000fe20000010010 */
[----:B------:R-:W-:Y:S02]  /*c980*/  FMUL.FTZ R110, R110, UR17 ;  /* 0x000000116e6e7c20 */ /* 0x000fe40008410000 */
[----:B------:R-:W-:Y:S01]  /*c990*/  SHF.L.U32 R127, R26, 0x10, RZ ;  /* 0x000000101a7f7819 */ /* 0x000fe200000006ff */
[----:B------:R-:W-:Y:S02]  /*c9a0*/  IMAD.MOV.U32 R26, RZ, RZ, R114 ;  /* 0x000000ffff1a7224 */ /* 0x000fe400078e0072 */
        /* <DEDUP_REMOVED lines=14> */
.L_x_5587:
        /* <DEDUP_REMOVED lines=12> */
.L_x_5588:
        /* <DEDUP_REMOVED lines=43> */
.L_x_5586:
        /* <DEDUP_REMOVED lines=8> */
[----:B------:R-:W-:-:S05]  /*ce80*/  FMUL.FTZ R26, R26, UR5 ;  /* 0x000000051a1a7c20 */ /* 0x000fca0008410000 */
[----:B------:R-:W-:Y:S02]  /*ce90*/  FSEL R135, R26, RZ, !P5 ;  /* 0x000000ff1a877208 */ /* 0x000fe40006800000 */
[----:B------:R-:W-:Y:S02]  /*cea0*/  PRMT R26, R111, 0x7632, R26 ;  /* 0x000076326f1a7816 */ /* 0x000fe4000000001a */
[----:B------:R-:W-:Y:S01]  /*ceb0*/  PLOP3.LUT P5, PT, P5, PT, PT, 0x8, 0x80 ;  /* 0x000000000080781c */ /* 0x000fe20002fae170 */
[----:B------:R-:W-:Y:S01]  /*cec0*/  FFMA.FTZ R135, R135, R34, R104 ;  /* 0x0000002287877223 */ /* 0x000fe20000010068 */
[----:B------:R-:W-:Y:S01]  /*ced0*/  IMAD.MOV.U32 R104, RZ, RZ, R114 ;  /* 0x000000ffff687224 */ /* 0x000fe200078e0072 */
        /* <DEDUP_REMOVED lines=9> */
.L_x_5590:
        /* <DEDUP_REMOVED lines=14> */
.L_x_5591:
        /* <DEDUP_REMOVED lines=43> */
.L_x_5589:
        /* <DEDUP_REMOVED lines=8> */
[----:B------:R-:W-:Y:S01]  /*d380*/  FMUL.FTZ R26, R26, UR5 ;  /* 0x000000051a1a7c20 */ /* 0x000fe20008410000 */
[----:B------:R-:W-:-:S02]  /*d390*/  FSETP.GTU.FTZ.AND P6, PT, R105, UR4, PT ;  /* 0x0000000469007c0b */ /* 0x000fc4000bfdc000 */
[----:B------:R-:W-:Y:S02]  /*d3a0*/  F2FP.BF16.F32.PACK_AB R105, R123, R24 ;  /* 0x000000187b69723e */ /* 0x000fe400000010ff */
[----:B------:R-:W-:Y:S02]  /*d3b0*/  FSEL R26, R26, RZ, !P6 ;  /* 0x000000ff1a1a7208 */ /* 0x000fe40007000000 */
[----:B------:R-:W-:-:S03]  /*d3c0*/  PLOP3.LUT P6, PT, P6, PT, PT, 0x8, 0x80 ;  /* 0x000000000080781c */ /* 0x000fc600037ce170 */
[----:B------:R-:W-:-:S05]  /*d3d0*/  FFMA.FTZ R26, R26, R35, R107 ;  /* 0x000000231a1a7223 */ /* 0x000fca000001006b */
[----:B------:R-:W-:Y:S01]  /*d3e0*/  F2FP.BF16.F32.PACK_AB R107, R26, R135 ;  /* 0x000000871a6b723e */ /* 0x000fe200000010ff */
[----:B------:R-:W-:Y:S06]  /*d3f0*/  BRA `(.L_x_5592) ;  /* 0x0000002400bc7947 */ /* 0x000fec0003800000 */
.L_x_5567:
        /* <DEDUP_REMOVED lines=15> */
.L_x_5594:
        /* <DEDUP_REMOVED lines=12> */
.L_x_5595:
        /* <DEDUP_REMOVED lines=43> */
.L_x_5593:
[----:B-1----:R-:W-:Y:S01]  /*d860*/  I2FP.F32.U32 R105, R24 ;  /* 0x0000001800697245 */ /* 0x002fe20000201000 */
        /* <DEDUP_REMOVED lines=22> */
.L_x_5597:
        /* <DEDUP_REMOVED lines=12> */
.L_x_5598:
        /* <DEDUP_REMOVED lines=43> */
.L_x_5596:
        /* <DEDUP_REMOVED lines=21> */
.L_x_5600:
        /* <DEDUP_REMOVED lines=12> */
.L_x_5601:
        /* <DEDUP_REMOVED lines=43> */
.L_x_5599:
        /* <DEDUP_REMOVED lines=12> */
[----:B------:R-:W-:-:S05]  /*e2c0*/  FMUL.FTZ R24, R105, R38 ;  /* 0x0000002669187220 */ /* 0x000fca0000410000 */
        /* <DEDUP_REMOVED lines=10> */
.L_x_5603:
        /* <DEDUP_REMOVED lines=12> */
.L_x_5604:
        /* <DEDUP_REMOVED lines=43> */
.L_x_5602:
[----:B------:R-:W-:Y:S01]  /*e6e0*/  I2FP.F32.U32 R105, R104 ;  /* 0x0000006800697245 */ /* 0x000fe20000201000 */
[----:B------:R-:W-:Y:S01]  /*e6f0*/  IMAD.MOV.U32 R104, RZ, RZ, 0x2 ;  /* 0x00000002ff687424 */ /* 0x000fe200078e00ff */
        /* <DEDUP_REMOVED lines=19> */
.L_x_5606:
        /* <DEDUP_REMOVED lines=12> */
.L_x_5607:
        /* <DEDUP_REMOVED lines=43> */
.L_x_5605:
        /* <DEDUP_REMOVED lines=22> */
.L_x_5609:
        /* <DEDUP_REMOVED lines=12> */
.L_x_5610:
        /* <DEDUP_REMOVED lines=43> */
.L_x_5608:
[----:B------:R-:W-:Y:S01]  /*f070*/  I2FP.F32.U32 R105, R26 ;  /* 0x0000001a00697245 */ /* 0x000fe20000201000 */
[----:B------:R-:W-:Y:S01]  /*f080*/  IMAD.MOV.U32 R107, RZ, RZ, 0x2 ;  /* 0x00000002ff6b7424 */ /* 0x000fe200078e00ff */
[----:B------:R-:W-:Y:S02]  /*f090*/  SHF.L.U32 R110, R110, 0x10, RZ ;  /* 0x000000106e6e7819 */ /* 0x000fe400000006ff */
        /* <DEDUP_REMOVED lines=18> */
.L_x_5612:
        /* <DEDUP_REMOVED lines=12> */
.L_x_5613:
        /* <DEDUP_REMOVED lines=41> */
[----:B------:R-:W-:Y:S02]  /*f510*/  LOP3.LUT R133, R106, UR39, R135, 0x96, !PT ;  /* 0x000000276a857c12 */ /* 0x000fe4000f8e9687 */
[----:B------:R-:W-:-:S07]  /*f520*/  MOV R20, R134 ;  /* 0x0000008600147202 */ /* 0x000fce0000000f00 */
.L_x_5611:
        /* <DEDUP_REMOVED lines=10> */
[----:B------:R-:W-:Y:S02]  /*f5d0*/  PRMT R26, R111, 0x7632, R26 ;  /* 0x000076326f1a7816 */ /* 0x000fe4000000001a */
[----:B------:R-:W-:Y:S01]  /*f5e0*/  PLOP3.LUT P5, PT, P5, PT, PT, 0x8, 0x80 ;  /* 0x000000000080781c */ /* 0x000fe20002fae170 */
[----:B------:R-:W-:Y:S01]  /*f5f0*/  FMUL.FTZ R135, R135, R34 ;  /* 0x0000002287877220 */ /* 0x000fe20000410000 */
[----:B------:R-:W-:Y:S11]  /*f600*/  @!P6 BRA `(.L_x_5614) ;  /* 0x000000040004e947 */ /* 0x000ff60003800000 */
        /* <DEDUP_REMOVED lines=8> */
.L_x_5615:
        /* <DEDUP_REMOVED lines=14> */
.L_x_5616:
        /* <DEDUP_REMOVED lines=43> */
.L_x_5614:
        /* <DEDUP_REMOVED lines=13> */
.L_x_5592:
        /* <DEDUP_REMOVED lines=9> */
[----:B------:R-:W-:Y:S01]  /*fb80*/  SEL R136, RZ, 0x1, !P3 ;  /* 0x00000001ff887807 */ /* 0x000fe20005800000 */
[----:B------:R-:W-:-:S04]  /*fb90*/  IMAD.WIDE.U32 R130, R18, 0x10, R130 ;  /* 0x0000001012827825 */ /* 0x000fc800078e0082 */
[----:B------:R-:W-:Y:S01]  /*fba0*/  FADD.FTZ R16, R16, R15 ;  /* 0x0000000f10107221 */ /* 0x000fe20000010000 */
        /* <DEDUP_REMOVED lines=8> */
[----:B-1----:R-:W-:Y:S01]  /*fc30*/  MOV R131, UR16 ;  /* 0x0000001000837c02 */ /* 0x002fe20008000f00 */
        /* <DEDUP_REMOVED lines=86> */
[----:B------:R-:W-:Y:S02]  /*101a0*/  LOP3.LUT R16, R16, R118, R111, 0xfe, !PT ;  /* 0x0000007610107212 */ /* 0x000fe400078efe6f */
[----:B------:R-:W-:-:S08]  /*101b0*/  SEL R111, RZ, 0x1, !P6 ;  /* 0x00000001ff6f7807 */ /* 0x000fd00007000000 */
[----:B------:R-:W-:Y:S01]  /*101c0*/  @!P1 LEA R24, R10, UR4, 0x3 ;  /* 0x000000040a189c11 */ /* 0x000fe2000f8e18ff */
[----:B0-----:R-:W-:Y:S01]  /*101d0*/  FADD.FTZ R137, R22, R137 ;  /* 0x0000008916897221 */ /* 0x001fe20000010000 */
[----:B------:R-:W-:Y:S01]  /*101e0*/  IMAD.MOV.U32 R22, RZ, RZ, RZ ;  /* 0x000000ffff167224 */ /* 0x000fe200078e00ff */
[----:B------:R-:W-:-:S03]  /*101f0*/  @!P1 MOV R22, 0x300 ;  /* 0x0000030000169802 */ /* 0x000fc60000000f00 */
[----:B------:R-:W0:Y:S04]  /*10200*/  SHFL.BFLY PT, R108, R137, 0x8, 0x1f ;  /* 0x0d001f00896c7f89 */ /* 0x000e2800000e0000 */
[----:B------:R-:W1:Y:S01]  /*10210*/  SHFL.DOWN PT, R105, R22, 0x2, 0x1f ;  /* 0x08401f0016697f89 */ /* 0x000e6200000e0000 */
[----:B0-----:R-:W-:Y:S01]  /*10220*/  FADD.FTZ R108, R137, R108 ;  /* 0x0000006c896c7221 */ /* 0x001fe20000010000 */
[----:B------:R-:W-:Y:S02]  /*10230*/  LOP3.LUT R137, R141, R136, RZ, 0xfc, !PT ;  /* 0x000000888d897212 */ /* 0x000fe400078efcff */
[----:B------:R-:W-:Y:S01]  /*10240*/  LOP3.LUT R136, R16, R111, RZ, 0xfc, !PT ;  /* 0x0000006f10887212 */ /* 0x000fe200078efcff */
[----:B-1----:R-:W-:Y:S01]  /*10250*/  IMAD.IADD R106, R105, 0x1, R22 ;  /* 0x00000001696a7824 */ /* 0x002fe200078e0216 */
[----:B------:R-:W0:Y:S01]  /*10260*/  SHFL.BFLY PT, R139, R108, 0x10, 0x1f ;  /* 0x0e001f006c8b7f89 */ /* 0x000e2200000e0000 */
[----:B------:R-:W-:-:S04]  /*10270*/  @!P0 SHF.R.U32.HI R16, RZ, 0x2, R14 ;  /* 0x00000002ff108819 */ /* 0x000fc8000001160e */
[----:B------:R-:W-:Y:S01]  /*10280*/  @!P0 LOP3.LUT R16, R16, 0x18, RZ, 0xc0, !PT ;  /* 0x0000001810108812 */ /* 0x000fe200078ec0ff */
[----:B0-----:R-:W-:Y:S01]  /*10290*/  FADD.FTZ R111, R108, R139 ;  /* 0x0000008b6c6f7221 */ /* 0x001fe20000010000 */
[----:B------:R-:W-:Y:S01]  /*102a0*/  IMAD.WIDE.U32 R138, R18, 0x8, R128 ;  /* 0x00000008128a7825 */ /* 0x000fe200078e0080 */
[----:B------:R-:W-:Y:S02]  /*102b0*/  CS2R R128, SRZ ;  /* 0x0000000000807805 */ /* 0x000fe4000001ff00 */
[----:B------:R-:W-:Y:S01]  /*102c0*/  I2FP.F32.S32 R108, R106 ;  /* 0x0000006a006c7245 */ /* 0x000fe20000201400 */
[----:B------:R0:W-:Y:S01]  /*102d0*/  @!P0 STS.64 [R16+UR4], R110 ;  /* 0x0000006e10008988 */ /* 0x0001e20008000a04 */
[----:B------:R-:W-:Y:S02]  /*102e0*/  ISETP.NE.AND P0, PT, R14, RZ, PT ;  /* 0x000000ff0e00720c */ /* 0x000fe40003f05270 */
[----:B------:R-:W1:Y:S01]  /*102f0*/  MUFU.RCP R118, R108 ;  /* 0x0000006c00767308 */ /* 0x000e620000001000 */
[----:B------:R-:W-:Y:S01]  /*10300*/  STG.E.64 desc[UR8][R138.64], R136 ;  /* 0x000000888a007986 */ /* 0x000fe2000c101b08 */
[----:B------:R-:W-:Y:S01]  /*10310*/  BAR.SYNC.DEFER_BLOCKING 0x0 ;  /* 0x0000000000007b1d */ /* 0x000fe20000010000 */
[----:B0-----:R-:W-:-:S02]  /*10320*/  I2FP.F32.S32 R110, R105 ;  /* 0x00000069006e7245 */ /* 0x001fc40000201400 */
[----:B------:R-:W-:-:S03]  /*10330*/  I2FP.F32.U32 R16, R22 ;  /* 0x0000001600107245 */ /* 0x000fc60000201000 */
[----:B------:R-:W0:Y:S04]  /*10340*/  SHFL.DOWN PT, R111, R106, 0x1, 0x1f ;  /* 0x08201f006a6f7f89 */ /* 0x000e2800000e0000 */
        /* <DEDUP_REMOVED lines=25> */
[C---:B0-----:R-:W-:Y:S01]  /*104e0*/  FMUL.FTZ R129, R106.reuse, R129 ;  /* 0x000000816a817220 */ /* 0x041fe20000410000 */
[----:B--2---:R-:W-:Y:S02]  /*104f0*/  FADD.FTZ R105, R107, R22 ;  /* 0x000000166b697221 */ /* 0x004fe40000010000 */
[----:B------:R-:W-:Y:S02]  /*10500*/  FMUL.FTZ R111, R111, R104 ;  /* 0x000000686f6f7220 */ /* 0x000fe40000410000 */
[----:B------:R0:W2:Y:S02]  /*10510*/  SHFL.IDX PT, R22, R129, RZ, 0x1f ;  /* 0x00001fff81167589 */ /* 0x0000a400000e0000 */
[----:B------:R-:W-:-:S02]  /*10520*/  FFMA.FTZ R105, R106, R111, R105 ;  /* 0x0000006f6a697223 */ /* 0x000fc40000010069 */
[----:B------:R-:W3:Y:S04]  /*10530*/  @!P0 LDC.64 R110, c[0x0][0x3c0] ;  /* 0x0000f000ff6e8b82 */ /* 0x000ee80000000a00 */
[----:B------:R-:W1:Y:S01]  /*10540*/  SHFL.IDX PT, R105, R105, RZ, 0x1f ;  /* 0x00001fff69697589 */ /* 0x000e6200000e0000 */
[----:B0-----:R-:W-:Y:S01]  /*10550*/  IMAD.U32 R129, RZ, RZ, UR16 ;  /* 0x00000010ff817e24 */ /* 0x001fe2000f8e00ff */
[----:B------:R-:W-:-:S04]  /*10560*/  UIADD3 UR16, UPT, UPT, UR16, UR14, URZ ;  /* 0x0000000e10107290 */ /* 0x000fc8000fffe0ff */
[----:B------:R-:W-:Y:S01]  /*10570*/  UISETP.GE.AND UP1, UPT, UR16, UR15, UPT ;  /* 0x0000000f1000728c */ /* 0x000fe2000bf26270 */
[----:B--2---:R-:W-:Y:S01]  /*10580*/  FMUL.FTZ R16, R22, R22 ;  /* 0x0000001616107220 */ /* 0x004fe20000410000 */
[----:B---3--:R-:W-:-:S04]  /*10590*/  @!P0 IMAD.WIDE R110, R129, 0x4, R110 ;  /* 0x00000004816e8825 */ /* 0x008fc800078e026e */
[----:B------:R-:W-:Y:S02]  /*105a0*/  FSEL R107, R16, RZ, !P1 ;  /* 0x000000ff106b7208 */ /* 0x000fe40004800000 */
[----:B------:R-:W-:Y:S01]  /*105b0*/  PLOP3.LUT P1, PT, PT, PT, UP3, 0x40, 0x4 ;  /* 0x000000000004781c */ /* 0x000fe20003f2e838 */
[----:B-1----:R-:W-:Y:S01]  /*105c0*/  FFMA.FTZ R16, R105, UR21, R24 ;  /* 0x0000001569107c23 */ /* 0x002fe20008010018 */
[----:B------:R0:W-:Y:S01]  /*105d0*/  @!P0 STG.E desc[UR8][R110.64], R22 ;  /* 0x000000166e008986 */ /* 0x0001e2000c101908 */
[----:B------:R-:W1:Y:S01]  /*105e0*/  LDC.64 R104, c[0x0][0x428] ;  /* 0x00010a00ff687b82 */ /* 0x000e620000000a00 */
[----:B------:R-:W-:Y:S01]  /*105f0*/  FSEL R140, R22, RZ, P1 ;  /* 0x000000ff168c7208 */ /* 0x000fe20000800000 */
[----:B------:R-:W-:-:S04]  /*10600*/  FADD.FTZ R108, R16, R107 ;  /* 0x0000006b106c7221 */ /* 0x000fc80000010000 */
[C---:B------:R-:W-:Y:S01]  /*10610*/  FADD.FTZ R24, -R140.reuse, R5 ;  /* 0x000000058c187221 */ /* 0x040fe20000010100 */
[C---:B------:R-:W-:Y:S01]  /*10620*/  FADD.FTZ R142, -R140.reuse, R13 ;  /* 0x0000000d8c8e7221 */ /* 0x040fe20000010100 */
[----:B------:R1:W2:Y:S01]  /*10630*/  MUFU.RSQ R5, R108 ;  /* 0x0000006c00057308 */ /* 0x0002a20000001400 */
[C---:B------:R-:W-:Y:S01]  /*10640*/  FADD.FTZ R144, -R140.reuse, R11 ;  /* 0x0000000b8c907221 */ /* 0x040fe20000010100 */
[C---:B------:R-:W-:Y:S01]  /*10650*/  FADD.FTZ R146, -R140.reuse, R9 ;  /* 0x000000098c927221 */ /* 0x040fe20000010100 */
[C---:B------:R-:W-:Y:S01]  /*10660*/  FADD.FTZ R148, -R140.reuse, R7 ;  /* 0x000000078c947221 */ /* 0x040fe20000010100 */
[C---:B------:R-:W-:Y:S01]  /*10670*/  FADD.FTZ R118, -R140.reuse, R3 ;  /* 0x000000038c767221 */ /* 0x040fe20000010100 */
[----:B------:R-:W3:Y:S01]  /*10680*/  @!P0 LDC.64 R106, c[0x0][0x3c8] ;  /* 0x0000f200ff6a8b82 */ /* 0x000ee20000000a00 */
        /* <DEDUP_REMOVED lines=11> */
[----:B-1----:R-:W-:-:S04]  /*10740*/  IMAD.WIDE.U32 R108, R0, 0x10, R104 ;  /* 0x00000010006c7825 */ /* 0x002fc800078e0068 */
[C---:B--2---:R-:W-:Y:S01]  /*10750*/  FMUL.FTZ R3, R5.reuse, R142 ;  /* 0x0000008e05037220 */ /* 0x044fe20000410000 */
[C---:B------:R-:W-:Y:S01]  /*10760*/  FMUL.FTZ R144, R5.reuse, R144 ;  /* 0x0000009005907220 */ /* 0x040fe20000410000 */
[C---:B------:R-:W-:Y:S01]  /*10770*/  FMUL.FTZ R9, R5.reuse, R146 ;  /* 0x0000009205097220 */ /* 0x040fe20000410000 */
[----:B------:R-:W-:Y:S01]  /*10780*/  FMUL.FTZ R148, R5, R148 ;  /* 0x0000009405947220 */ /* 0x000fe20000410000 */
[----:B------:R-:W-:Y:S01]  /*10790*/  FFMA.FTZ R7, R3, R96, R72 ;  /* 0x0000006003077223 */ /* 0x000fe20000010048 */
[----:B------:R-:W-:Y:S01]  /*107a0*/  FFMA.FTZ R144, R144, R97, R73 ;  /* 0x0000006190907223 */ /* 0x000fe20000010049 */
[----:B------:R-:W-:Y:S01]  /*107b0*/  FFMA.FTZ R9, R9, R98, R74 ;  /* 0x0000006209097223 */ /* 0x000fe2000001004a */
[----:B------:R-:W-:Y:S01]  /*107c0*/  FFMA.FTZ R148, R148, R99, R75 ;  /* 0x0000006394947223 */ /* 0x000fe2000001004b */
[----:B------:R-:W-:-:S04]  /*107d0*/  IMAD.WIDE.U32 R2, R2, 0x10, R104 ;  /* 0x0000001002027825 */ /* 0x000fc800078e0068 */
[C---:B------:R-:W-:Y:S01]  /*107e0*/  FMUL.FTZ R134, R5.reuse, R134 ;  /* 0x0000008605867220 */ /* 0x040fe20000410000 */
[C---:B------:R-:W-:Y:S01]  /*107f0*/  FMUL.FTZ R0, R5.reuse, R16 ;  /* 0x0000001005007220 */ /* 0x040fe20000410000 */
[----:B------:R-:W-:Y:S01]  /*10800*/  FMUL.FTZ R11, R5, R150 ;  /* 0x00000096050b7220 */ /* 0x000fe20000410000 */
[----:B------:R-:W-:Y:S01]  /*10810*/  IMAD.WIDE.U32 R104, R18, 0x10, R104 ;  /* 0x0000001012687825 */ /* 0x000fe200078e0068 */
[----:B------:R-:W-:-:S03]  /*10820*/  F2FP.BF16.F32.PACK_AB R18, R144, R7 ;  /* 0x000000079012723e */ /* 0x000fc600000010ff */
        /* <DEDUP_REMOVED lines=26> */
[C---:B------:R-:W-:Y:S01]  /*109d0*/  FMUL.FTZ R7, R5.reuse, R24 ;  /* 0x0000001805077220 */ /* 0x040fe20000410000 */
        /* <DEDUP_REMOVED lines=23> */
[----:B---3--:R-:W-:Y:S01]  /*10b50*/  @!P0 IMAD.WIDE R106, R131, 0x4, R106 ;  /* 0x00000004836a8825 */ /* 0x008fe200078e026a */
[----:B------:R-:W-:-:S02]  /*10b60*/  F2FP.BF16.F32.PACK_AB R24, R24, R7 ;  /* 0x000000071818723e */ /* 0x000fc400000010ff */
[----:B------:R-:W-:Y:S02]  /*10b70*/  F2FP.BF16.F32.PACK_AB R123, R140, R15 ;  /* 0x0000000f8c7b723e */ /* 0x000fe400000010ff */
        /* <DEDUP_REMOVED lines=9> */
.L_x_5618:
        /* <DEDUP_REMOVED lines=15> */
.L_x_20776:


//--------------------- .text._ZN10layer_norm13ln_fwd_kernelINS_13Kernel_traitsIf13__nv_bfloat16S2_S2_fjLj3072ELj1ELj1ELj4ELj16ENS_18Kernel_traits_baseILj3072EfS2_S2_S2_fjLj128EEEEELb1ELb1ELb1ELb0EEEvNS_9FwdParamsE --------------------------
	.section	.text._ZN10layer_norm13ln_fwd_kernelINS_13Kernel_traitsIf13__nv_bfloat16S2_S2_fjLj3072ELj1ELj1ELj4ELj16ENS_18Kernel_traits_baseILj3072EfS2_S2_S2_fjLj128EEEEELb1ELb1ELb1ELb0EEEvNS_9FwdParamsE,"ax",@progbits
	.align	128
        .global         _ZN10layer_norm13ln_fwd_kernelINS_13Kernel_traitsIf13__nv_bfloat16S2_S2_fjLj3072ELj1ELj1ELj4ELj16ENS_18Kernel_traits_baseILj3072EfS2_S2_S2_fjLj128EEEEELb1ELb1ELb1ELb0EEEvNS_9FwdParamsE
        .type           _ZN10layer_norm13ln_fwd_kernelINS_13Kernel_traitsIf13__nv_bfloat16S2_S2_fjLj3072ELj1ELj1ELj4ELj16ENS_18Kernel_traits_baseILj3072EfS2_S2_S2_fjLj128EEEEELb1ELb1ELb1ELb0EEEvNS_9FwdParamsE,@function
        .size           _ZN10layer_norm13ln_fwd_kernelINS_13Kernel_traitsIf13__nv_bfloat16S2_S2_fjLj3072ELj1ELj1ELj4ELj16ENS_18Kernel_traits_baseILj3072EfS2_S2_S2_fjLj128EEEEELb1ELb1ELb1ELb0EEEvNS_9FwdParamsE,(.L_x_20777 - _ZN10layer_norm13ln_fwd_kernelINS_13Kernel_traitsIf13__nv_bfloat16S2_S2_fjLj3072ELj1ELj1ELj4ELj16ENS_18Kernel_traits_baseILj3072EfS2_S2_S2_fjLj128EEEEELb1ELb1ELb1ELb0EEEvNS_9FwdParamsE)
        .other          _ZN10layer_norm13ln_fwd_kernelINS_13Kernel_traitsIf13__nv_bfloat16S2_S2_fjLj3072ELj1ELj1ELj4ELj16ENS_18Kernel_traits_baseILj3072EfS2_S2_S2_fjLj128EEEEELb1ELb1ELb1ELb0EEEvNS_9FwdParamsE,@"STO_CUDA_ENTRY STV_DEFAULT"
_ZN10layer_norm13ln_fwd_kernelINS_13Kernel_traitsIf13__nv_bfloat16S2_S2_fjLj3072ELj1ELj1ELj4ELj16ENS_18Kernel_traits_baseILj3072EfS2_S2_S2_fjLj128EEEEELb1ELb1ELb1ELb0EEEvNS_9FwdParamsE:
.text._ZN10layer_norm13ln_fwd_kernelINS_13Kernel_traitsIf13__nv_bfloat16S2_S2_fjLj3072ELj1ELj1ELj4ELj16ENS_18Kernel_traits_baseILj3072EfS2_S2_S2_fjLj128EEEEELb1ELb1ELb1ELb0EEEvNS_9FwdParamsE:
        /* <DEDUP_REMOVED lines=64> */
[----:B------:R0:W5:Y:S04]  /*0400*/  @P0 LDG.E.128 R92, desc[UR12][R10.64+0x10] ;  /* 0x0000100c0a5c0981 */ /* 0x000168000c1e1d00 */
[----:B------:R0:W5:Y:S02]  /*0410*/  @P0 LD.E.128 R88, desc[UR12][R12.64] ;  /* 0x0000000c0c580980 */ /* 0x000164000c101d00 */
[----:B------:R-:W1:Y:S01]  /*0420*/  @P1 LDC.64 R20, c[0x0][0x3e8] ;  /* 0x0000fa00ff141b82 */ /* 0x000e620000000a00 */
[C---:B--2---:R-:W-:Y:S01]  /*0430*/  @P0 IMAD.WIDE.U32 R14, R9.reuse, 0x20, R14 ;  /* 0x00000020090e0825 */ /* 0x044fe200078e000e */
[----:B------:R-:W-:Y:S01]  /*0440*/  @P0 LOP3.LUT R9, R9, 0x80, RZ, 0xfc, !PT ;  /* 0x0000008009090812 */ /* 0x000fe200078efcff */
[----:B------:R0:W5:Y:S04]  /*0450*/  @P0 LD.E.128 R84, desc[UR12][R12.64+0x10] ;  /* 0x0000100c0c540980 */ /* 0x000168000c101d00 */
[----:B------:R0:W5:Y:S01]  /*0460*/  @P0 LDG.E.128 R80, desc[UR12][R14.64] ;  /* 0x0000000c0e500981 */ /* 0x000162000c1e1d00 */
[----:B---3--:R-:W-:-:S03]  /*0470*/  @P1 IMAD.WIDE.U32 R16, R9, 0x20, R16 ;  /* 0x0000002009101825 */ /* 0x008fc600078e0010 */
[----:B------:R0:W5:Y:S04]  /*0480*/  @P0 LDG.E.128 R76, desc[UR12][R14.64+0x10] ;  /* 0x0000100c0e4c0981 */ /* 0x000168000c1e1d00 */
[----:B------:R0:W5:Y:S01]  /*0490*/  @P1 LDG.E.128 R72, desc[UR12][R16.64] ;  /* 0x0000000c10481981 */ /* 0x000162000c1e1d00 */
[----:B----4-:R-:W-:-:S03]  /*04a0*/  @P1 IMAD.WIDE.U32 R18, R9, 0x20, R18 ;  /* 0x0000002009121825 */ /* 0x010fc600078e0012 */
[----:B------:R0:W5:Y:S04]  /*04b0*/  @P1 LDG.E.128 R68, desc[UR12][R16.64+0x10] ;  /* 0x0000100c10441981 */ /* 0x000168000c1e1d00 */
[----:B------:R0:W5:Y:S01]  /*04c0*/  @P1 LD.E.128 R64, desc[UR12][R18.64] ;  /* 0x0000000c12401980 */ /* 0x000162000c101d00 */
[----:B-1----:R-:W-:-:S03]  /*04d0*/  @P1 IMAD.WIDE.U32 R20, R9, 0x20, R20 ;  /* 0x0000002009141825 */ /* 0x002fc600078e0014 */
[----:B------:R0:W5:Y:S04]  /*04e0*/  @P1 LD.E.128 R60, desc[UR12][R18.64+0x10] ;  /* 0x0000100c123c1980 */ /* 0x000168000c101d00 */
[----:B------:R0:W5:Y:S04]  /*04f0*/  @P1 LDG.E.128 R56, desc[UR12][R20.64] ;  /* 0x0000000c14381981 */ /* 0x000168000c1e1d00 */
[----:B------:R0:W5:Y:S01]  /*0500*/  @P1 LDG.E.128 R52, desc[UR12][R20.64+0x10] ;  /* 0x0000100c14341981 */ /* 0x000162000c1e1d00 */
[----:B------:R-:W-:Y:S01]  /*0510*/  ISETP.GE.U32.AND P0, PT, R3, 0x180, PT ;  /* 0x000001800300780c */ /* 0x000fe20003f06070 */
[----:B------:R-:W-:-:S12]  /*0520*/  @P1 VIADD R9, R9, 0x80 ;  /* 0x0000008009091836 */ /* 0x000fd80000000000 */
[----:B0-----:R-:W-:Y:S05]  /*0530*/  @!P0 BRA `(.L_x_5621) ;  /* 0x0000000000d88947 */ /* 0x001fea0003800000 */
        /* <DEDUP_REMOVED lines=13> */
.L_x_5620:
        /* <DEDUP_REMOVED lines=11> */
[----:B------:R-:W-:Y:S01]  /*06c0*/  @P0 LOP3.LUT R9, R9, 0x80, RZ, 0xfc, !PT ;  /* 0x0000008009090812 */ /* 0x000fe200078efcff */
[----:B------:R0:W5:Y:S04]  /*06d0*/  @P0 LDG.E.128 R92, desc[UR12][R14.64+0x10] ;  /* 0x0000100c0e5c0981 */ /* 0x000168000c1e1d00 */
[----:B------:R0:W5:Y:S01]  /*06e0*/  @P0 LDG.E.128 R80, desc[UR12][R16.64] ;  /* 0x0000000c10500981 */ /* 0x000162000c1e1d00 */
[----:B------:R-:W1:Y:S01]  /*06f0*/  @P2 LDC.64 R24, c[0x0][0x3e8] ;  /* 0x0000fa00ff182b82 */ /* 0x000e620000000a00 */
[----:B--2---:R-:W-:-:S02]  /*0700*/  @P1 IMAD.WIDE.U32 R18, R9, 0x20, R18 ;  /* 0x0000002009121825 */ /* 0x004fc400078e0012 */
[----:B------:R0:W5:Y:S04]  /*0710*/  @P0 LDG.E.128 R76, desc[UR12][R16.64+0x10] ;  /* 0x0000100c104c0981 */ /* 0x000168000c1e1d00 */
[----:B------:R0:W5:Y:S01]  /*0720*/  @P1 LDG.E.128 R72, desc[UR12][R18.64] ;  /* 0x0000000c12481981 */ /* 0x000162000c1e1d00 */
[C---:B---3--:R-:W-:Y:S01]  /*0730*/  @P1 IMAD.WIDE.U32 R20, R9.reuse, 0x20, R20 ;  /* 0x0000002009141825 */ /* 0x048fe200078e0014 */
[----:B------:R-:W-:Y:S02]  /*0740*/  @P1 IADD3 R9, PT, PT, R9, 0x80, RZ ;  /* 0x0000008009091810 */ /* 0x000fe40007ffe0ff */
        /* <DEDUP_REMOVED lines=21> */
.L_x_5621:
[----:B------:R-:W-:Y:S05]  /*08a0*/  BSYNC.RECONVERGENT B0 ;  /* 0x0000000000007941 */ /* 0x000fea0003800200 */
.L_x_5619:
[----:B------:R-:W1:Y:S02]  /*08b0*/  LDCU UR4, c[0x0][0x384] ;  /* 0x00007080ff0477ac */ /* 0x000e640008000800 */
[----:B-1----:R-:W-:-:S06]  /*08c0*/  UISETP.GE.AND UP0, UPT, UR22, UR4, UPT ;  /* 0x000000041600728c */ /* 0x002fcc000bf06270 */
[----:B------:R-:W-:-:S13]  /*08d0*/  PLOP3.LUT P0, PT, PT, PT, UP0, 0x80, 0x8 ;  /* 0x000000000008781c */ /* 0x000fda0003f0f008 */
[----:B------:R-:W-:Y:S05]  /*08e0*/  @P0 EXIT ;  /* 0x000000000000094d */ /* 0x000fea0003800000 */
[----:B0-----:R-:W-:Y:S01]  /*08f0*/  IMAD.HI.U32 R10, R2, -0x326172a9, RZ ;  /* 0xcd9e8d57020a7827 */ /* 0x001fe200078e00ff */
        /* <DEDUP_REMOVED lines=57> */
[----:B------:R-:W-:Y:S01]  /*0c90*/  IMAD R12, R9, -0x2daee0ad, RZ ;  /* 0xd2511f53090c7824 */ /* 0x000fe200078e02ff */
[----:B------:R-:W-:Y:S01]  /*0ca0*/  VIADDMNMX R16, R14, -R7, RZ, !PT ;  /* 0x800000070e107246 */ /* 0x000fe200078001ff */
[----:B------:R-:W-:Y:S02]  /*0cb0*/  IMAD R6, R6, -0x20, R14 ;  /* 0xffffffe006067824 */ /* 0x000fe400078e020e */
[----:B------:R-:W-:Y:S01]  /*0cc0*/  IMAD.HI.U32 R7, R11, -0x2daee0ad, RZ ;  /* 0xd2511f530b077827 */ /* 0x000fe200078e00ff */
[----:B------:R-:W-:Y:S02]  /*0cd0*/  VIMNMX R16, PT, PT, R16, 0x20, PT ;  /* 0x0000002010107848 */ /* 0x000fe40003fe0100 */
[----:B------:R-:W-:Y:S01]  /*0ce0*/  VIMNMX R6, PT, PT, RZ, R6, !PT ;  /* 0x00000006ff067248 */ /* 0x000fe20007fe0100 */
[----:B------:R-:W-:Y:S01]  /*0cf0*/  IMAD R15, R10, -0x326172a9, RZ ;  /* 0xcd9e8d570a0f7824 */ /* 0x000fe200078e02ff */
[----:B------:R-:W-:Y:S01]  /*0d00*/  LOP3.LUT R12, R12, UR41, R7, 0x96, !PT ;  /* 0x000000290c0c7c12 */ /* 0x000fe2000f8e9607 */
[----:B------:R-:W-:Y:S01]  /*0d10*/  IMAD.HI.U32 R10, R13, -0x326172a9, RZ ;  /* 0xcd9e8d570d0a7827 */ /* 0x000fe200078e00ff */
[----:B------:R-:W-:-:S02]  /*0d20*/  LOP3.LUT R7, R8, 0xffffff00, RZ, 0xc0, !PT ;  /* 0xffffff0008077812 */ /* 0x000fc400078ec0ff */
[----:B------:R-:W-:Y:S01]  /*0d30*/  VIMNMX R6, PT, PT, R6, 0x20, PT ;  /* 0x0000002006067848 */ /* 0x000fe20003fe0100 */
[----:B------:R-:W-:Y:S01]  /*0d40*/  IMAD R13, R13, -0x326172a9, RZ ;  /* 0xcd9e8d570d0d7824 */ /* 0x000fe200078e02ff */
[----:B------:R-:W-:Y:S01]  /*0d50*/  LOP3.LUT R10, R15, UR40, R10, 0x96, !PT ;  /* 0x000000280f0a7c12 */ /* 0x000fe2000f8e960a */
[----:B------:R-:W-:Y:S01]  /*0d60*/  IMAD R16, R16, 0x8, R7 ;  /* 0x0000000810107824 */ /* 0x000fe200078e0207 */
[----:B------:R-:W-:Y:S01]  /*0d70*/  LEA R6, R6, R7, 0x3 ;  /* 0x0000000706067211 */ /* 0x000fe200078e18ff */
[----:B------:R-:W-:Y:S02]  /*0d80*/  IMAD R11, R11, -0x2daee0ad, RZ ;  /* 0xd2511f530b0b7824 */ /* 0x000fe400078e02ff */
[----:B------:R-:W-:Y:S01]  /*0d90*/  IMAD.HI.U32 R140, R10, -0x2daee0ad, RZ ;  /* 0xd2511f530a8c7827 */ /* 0x000fe200078e00ff */
[----:B------:R-:W-:-:S03]  /*0da0*/  I2FP.F32.U32 R7, R16 ;  /* 0x0000001000077245 */ /* 0x000fc60000201000 */
[----:B------:R-:W-:Y:S01]  /*0db0*/  IMAD.HI.U32 R138, R12, -0x326172a9, RZ ;  /* 0xcd9e8d570c8a7827 */ /* 0x000fe200078e00ff */
[----:B------:R-:W-:Y:S02]  /*0dc0*/  LOP3.LUT R140, R11, UR43, R140, 0x96, !PT ;  /* 0x0000002b0b8c7c12 */ /* 0x000fe4000f8e968c */
[----:B------:R-:W0:Y:S01]  /*0dd0*/  MUFU.RCP R7, R7 ;  /* 0x0000000700077308 */ /* 0x000e220000001000 */
[----:B------:R-:W-:Y:S01]  /*0de0*/  IMAD.MOV.U32 R8, RZ, RZ, RZ ;  /* 0x000000ffff087224 */ /* 0x000fe200078e00ff */
[----:B------:R-:W-:Y:S01]  /*0df0*/  LOP3.LUT R138, R13, UR42, R138, 0x96, !PT ;  /* 0x0000002a0d8a7c12 */ /* 0x000fe2000f8e968a */
[----:B------:R-:W-:Y:S02]  /*0e00*/  IMAD R134, R10, -0x2daee0ad, RZ ;  /* 0xd2511f530a867824 */ /* 0x000fe400078e02ff */
[----:B-1234-:R-:W-:-:S07]  /*0e10*/  IMAD R128, R12, -0x326172a9, RZ ;  /* 0xcd9e8d570c807824 */ /* 0x01efce00078e02ff */
.L_x_5931:
        /* <DEDUP_REMOVED lines=23> */
[----:B------:R-:W-:-:S03]  /*0f90*/  IMAD.U32 R103, RZ, RZ, UR7 ;  /* 0x00000007ff677e24 */ /* 0x000fc6000f8e00ff */
        /* <DEDUP_REMOVED lines=9> */
.L_x_5624:
        /* <DEDUP_REMOVED lines=25> */
.L_x_5629:
        /* <DEDUP_REMOVED lines=13> */
.L_x_5631:
[----:B------:R-:W-:Y:S05]  /*1290*/  BSYNC.RECONVERGENT B2 ;  /* 0x0000000000027941 */ /* 0x000fea0003800200 */
.L_x_5630:
        /* <DEDUP_REMOVED lines=43> */
.L_x_5628:
[----:B------:R-:W-:Y:S05]  /*1550*/  BSYNC.RECONVERGENT B1 ;  /* 0x0000000000017941 */ /* 0x000fea0003800200 */
.L_x_5627:
        /* <DEDUP_REMOVED lines=10> */
[----:B------:R-:W-:-:S07]  /*1600*/  FFMA.FTZ R9, R9, R80, R102 ;  /* 0x0000005009097223 */ /* 0x000fce0000010066 */
.L_x_5626:
        /* <DEDUP_REMOVED lines=22> */
.L_x_5635:
        /* <DEDUP_REMOVED lines=13> */
.L_x_5637:
[----:B------:R-:W-:Y:S05]  /*1840*/  BSYNC.RECONVERGENT B2 ;  /* 0x0000000000027941 */ /* 0x000fea0003800200 */
.L_x_5636:
        /* <DEDUP_REMOVED lines=43> */
.L_x_5634:
[----:B------:R-:W-:Y:S05]  /*1b00*/  BSYNC.RECONVERGENT B1 ;  /* 0x0000000000017941 */ /* 0x000fea0003800200 */
.L_x_5633:
        /* <DEDUP_REMOVED lines=12> */
[----:B------:R-:W-:-:S07]  /*1bd0*/  FFMA.FTZ R11, R100, R81, R13 ;  /* 0x00000051640b7223 */ /* 0x000fce000001000d */
.L_x_5632:
        /* <DEDUP_REMOVED lines=21> */
.L_x_5641:
        /* <DEDUP_REMOVED lines=13> */
.L_x_5643:
[----:B------:R-:W-:Y:S05]  /*1e00*/  BSYNC.RECONVERGENT B2 ;  /* 0x0000000000027941 */ /* 0x000fea0003800200 */
.L_x_5642:
        /* <DEDUP_REMOVED lines=43> */
.L_x_5640:
[----:B------:R-:W-:Y:S05]  /*20c0*/  BSYNC.RECONVERGENT B1 ;  /* 0x0000000000017941 */ /* 0x000fea0003800200 */
.L_x_5639:
        /* <DEDUP_REMOVED lines=11> */
.L_x_5638:
        /* <DEDUP_REMOVED lines=22> */
.L_x_5647:
        /* <DEDUP_REMOVED lines=13> */
.L_x_5649:
[----:B------:R-:W-:Y:S05]  /*23b0*/  BSYNC.RECONVERGENT B2 ;  /* 0x0000000000027941 */ /* 0x000fea0003800200 */
.L_x_5648:
        /* <DEDUP_REMOVED lines=43> */
.L_x_5646:
[----:B------:R-:W-:Y:S05]  /*2670*/  BSYNC.RECONVERGENT B1 ;  /* 0x0000000000017941 */ /* 0x000fea0003800200 */
.L_x_5645:
        /* <DEDUP_REMOVED lines=12> */
[----:B------:R-:W-:-:S07]  /*2740*/  FFMA.FTZ R15, R102, R83, R17 ;  /* 0x00000053660f7223 */ /* 0x000fce0000010011 */
.L_x_5644:
        /* <DEDUP_REMOVED lines=21> */
.L_x_5653:
        /* <DEDUP_REMOVED lines=13> */
.L_x_5655:
[----:B------:R-:W-:Y:S05]  /*2970*/  BSYNC.RECONVERGENT B2 ;  /* 0x0000000000027941 */ /* 0x000fea0003800200 */
.L_x_5654:
        /* <DEDUP_REMOVED lines=43> */
.L_x_5652:
[----:B------:R-:W-:Y:S05]  /*2c30*/  BSYNC.RECONVERGENT B1 ;  /* 0x0000000000017941 */ /* 0x000fea0003800200 */
.L_x_5651:
[----:B------:R-:W-:Y:S01]  /*2c40*/  I2FP.F32.U32 R17, R17 ;  /* 0x0000001100117245 */ /* 0x000fe20000201000 */
[----:B------:R-:W-:Y:S02]  /*2c50*/  IMAD.MOV.U32 R100, RZ, RZ, 0x2f800000 ;  /* 0x2f800000ff647424 */ /* 0x000fe400078e00ff */
[----:B-----5:R-:W-:Y:S02]  /*2c60*/  IMAD.U32 R18, R26, 0x10000, RZ ;  /* 0x000100001a127824 */ /* 0x020fe400078e00ff */
[----:B------:R-:W-:Y:S01]  /*2c70*/  FFMA.FTZ R17, R17, R100, 1.1641532182693481445e-10 ;  /* 0x2f00000011117423 */ /* 0x000fe20000010064 */
[----:B------:R-:W-:Y:S01]  /*2c80*/  SHF.L.U32 R100, R22, 0x10, RZ ;  /* 0x0000001016647819 */ /* 0x000fe200000006ff */
[----:B------:R-:W-:-:S03]  /*2c90*/  FMUL.FTZ R18, R18, UR17 ;  /* 0x0000001112127c20 */ /* 0x000fc60008410000 */
[----:B------:R-:W-:Y:S01]  /*2ca0*/  FSETP.GTU.FTZ.AND P2, PT, R17, UR23, PT ;  /* 0x0000001711007c0b */ /* 0x000fe2000bf5c000 */
[----:B------:R-:W-:-:S05]  /*2cb0*/  FMUL.FTZ R18, R18, UR16 ;  /* 0x0000001012127c20 */ /* 0x000fca0008410000 */
[----:B------:R-:W-:Y:S02]  /*2cc0*/  FSEL R17, R18, RZ, !P2 ;  /* 0x000000ff12117208 */ /* 0x000fe40005000000 */
[----:B------:R-:W-:-:S03]  /*2cd0*/  SEL R18, RZ, 0x1, P2 ;  /* 0x00000001ff127807 */ /* 0x000fc60001000000 */
[----:B------:R-:W-:-:S07]  /*2ce0*/  FFMA.FTZ R17, R17, R76, R100 ;  /* 0x0000004c11117223 */ /* 0x000fce0000010064 */
.L_x_5650:
        /* <DEDUP_REMOVED lines=22> */
.L_x_5659:
        /* <DEDUP_REMOVED lines=13> */
.L_x_5661:
[----:B------:R-:W-:Y:S05]  /*2f20*/  BSYNC.RECONVERGENT B2 ;  /* 0x0000000000027941 */ /* 0x000fea0003800200 */
.L_x_5660:
        /* <DEDUP_REMOVED lines=43> */
.L_x_5658:
[----:B------:R-:W-:Y:S05]  /*31e0*/  BSYNC.RECONVERGENT B1 ;  /* 0x0000000000017941 */ /* 0x000fea0003800200 */
.L_x_5657:
[----:B-----5:R-:W-:Y:S01]  /*31f0*/  PRMT R101, R26, 0x7632, R101 ;  /* 0x000076321a657816 */ /* 0x020fe20000000065 */
[----:B------:R-:W-:Y:S01]  /*3200*/  HFMA2 R102, -RZ, RZ, 0.1171875, 0 ;  /* 0x2f800000ff667431 */ /* 0x000fe200000001ff */
[----:B------:R-:W-:-:S03]  /*3210*/  I2FP.F32.U32 R19, R19 ;  /* 0x0000001300137245 */ /* 0x000fc60000201000 */
        /* <DEDUP_REMOVED lines=10> */
.L_x_5656:
        /* <DEDUP_REMOVED lines=21> */
.L_x_5665:
        /* <DEDUP_REMOVED lines=13> */
.L_x_5667:
[----:B------:R-:W-:Y:S05]  /*34e0*/  BSYNC.RECONVERGENT B2 ;  /* 0x0000000000027941 */ /* 0x000fea0003800200 */
.L_x_5666:
        /* <DEDUP_REMOVED lines=43> */
.L_x_5664:
[----:B------:R-:W-:Y:S05]  /*37a0*/  BSYNC.RECONVERGENT B1 ;  /* 0x0000000000017941 */ /* 0x000fea0003800200 */
.L_x_5663:
[----:B------:R-:W-:Y:S01]  /*37b0*/  I2FP.F32.U32 R100, R102 ;  /* 0x0000006600647245 */ /* 0x000fe20000201000 */
[----:B------:R-:W-:Y:S01]  /*37c0*/  IMAD.MOV.U32 R103, RZ, RZ, 0x2f800000 ;  /* 0x2f800000ff677424 */ /* 0x000fe200078e00ff */
[----:B-----5:R-:W-:-:S03]  /*37d0*/  SHF.L.U32 R102, R27, 0x10, RZ ;  /* 0x000000101b667819 */ /* 0x020fc600000006ff */
        /* <DEDUP_REMOVED lines=8> */
.L_x_5662:
        /* <DEDUP_REMOVED lines=22> */
.L_x_5671:
        /* <DEDUP_REMOVED lines=13> */
.L_x_5673:
[----:B------:R-:W-:Y:S05]  /*3a90*/  BSYNC.RECONVERGENT B2 ;  /* 0x0000000000027941 */ /* 0x000fea0003800200 */
.L_x_5672:
        /* <DEDUP_REMOVED lines=43> */
.L_x_5670:
[----:B------:R-:W-:Y:S05]  /*3d50*/  BSYNC.RECONVERGENT B1 ;  /* 0x0000000000017941 */ /* 0x000fea0003800200 */
.L_x_5669:
        /* <DEDUP_REMOVED lines=13> */
.L_x_5668:
[----:B------:R-:W-:Y:S02]  /*3e30*/  F2FP.BF16.F32.PACK_AB R103, RZ, R107 ;  /* 0x0000006bff67723e */ /* 0x000fe400000010ff */
[----:B------:R-:W-:Y:S02]  /*3e40*/  PRMT R102, R124, 0x5410, R126 ;  /* 0x000054107c667816 */ /* 0x000fe4000000007e */
[----:B------:R-:W-:Y:S02]  /*3e50*/  PRMT R101, R122, 0x5410, R120 ;  /* 0x000054107a657816 */ /* 0x000fe40000000078 */
[----:B------:R-:W-:Y:S02]  /*3e60*/  PRMT R100, R118, 0x5410, R116 ;  /* 0x0000541076647816 */ /* 0x000fe40000000074 */
[----:B------:R-:W-:Y:S01]  /*3e70*/  PRMT R103, R114, 0x5410, R103 ;  /* 0x0000541072677816 */ /* 0x000fe20000000067 */
[----:B------:R-:W-:Y:S06]  /*3e80*/  BRA `(.L_x_5674) ;  /* 0x0000002800d07947 */ /* 0x000fec0003800000 */
.L_x_5625:
        /* <DEDUP_REMOVED lines=20> */
.L_x_5678:
        /* <DEDUP_REMOVED lines=13> */
.L_x_5680:
[----:B------:R-:W-:Y:S05]  /*40a0*/  BSYNC.RECONVERGENT B2 ;  /* 0x0000000000027941 */ /* 0x000fea0003800200 */
.L_x_5679:
        /* <DEDUP_REMOVED lines=43> */
.L_x_5677:
[----:B------:R-:W-:Y:S05]  /*4360*/  BSYNC.RECONVERGENT B1 ;  /* 0x0000000000017941 */ /* 0x000fea0003800200 */
.L_x_5676:
[----:B------:R-:W-:Y:S01]  /*4370*/  I2FP.F32.U32 R9, R9 ;  /* 0x0000000900097245 */ /* 0x000fe20000201000 */
[----:B------:R-:W-:Y:S02]  /*4380*/  HFMA2 R10, -RZ, RZ, 0.1171875, 0 ;  /* 0x2f800000ff0a7431 */ /* 0x000fe400000001ff */
[----:B-----5:R-:W-:-:S03]  /*4390*/  IMAD.U32 R11, R24, 0x10000, RZ ;  /* 0x00010000180b7824 */ /* 0x020fc600078e00ff */
[----:B------:R-:W-:Y:S01]  /*43a0*/  FFMA.FTZ R9, R9, R10, 1.1641532182693481445e-10 ;  /* 0x2f00000009097423 */ /* 0x000fe2000001000a */
[----:B------:R-:W-:-:S04]  /*43b0*/  FMUL.FTZ R11, R11, UR17 ;  /* 0x000000110b0b7c20 */ /* 0x000fc80008410000 */
[----:B------:R-:W-:Y:S01]  /*43c0*/  FMUL.FTZ R11, R11, UR16 ;  /* 0x000000100b0b7c20 */ /* 0x000fe20008410000 */
[----:B------:R-:W-:-:S04]  /*43d0*/  FSETP.GTU.FTZ.AND P0, PT, R9, UR23, PT ;  /* 0x0000001709007c0b */ /* 0x000fc8000bf1c000 */
[----:B------:R-:W-:Y:S02]  /*43e0*/  FSEL R9, R11, RZ, !P0 ;  /* 0x000000ff0b097208 */ /* 0x000fe40004000000 */
[----:B------:R-:W-:-:S03]  /*43f0*/  SEL R10, RZ, 0x1, P0 ;  /* 0x00000001ff0a7807 */ /* 0x000fc60000000000 */
[----:B------:R-:W-:-:S07]  /*4400*/  FMUL.FTZ R9, R9, R80 ;  /* 0x0000005009097220 */ /* 0x000fce0000410000 */
.L_x_5675:
        /* <DEDUP_REMOVED lines=17> */
.L_x_5684:
        /* <DEDUP_REMOVED lines=13> */
.L_x_5686:
[----:B------:R-:W-:Y:S05]  /*45f0*/  BSYNC.RECONVERGENT B2 ;  /* 0x0000000000027941 */ /* 0x000fea0003800200 */
.L_x_5685:
        /* <DEDUP_REMOVED lines=43> */
.L_x_5683:
[----:B------:R-:W-:Y:S05]  /*48b0*/  BSYNC.RECONVERGENT B1 ;  /* 0x0000000000017941 */ /* 0x000fea0003800200 */
.L_x_5682:
        /* <DEDUP_REMOVED lines=11> */
.L_x_5681:
        /* <DEDUP_REMOVED lines=17> */
.L_x_5690:
        /* <DEDUP_REMOVED lines=13> */
.L_x_5692:
[----:B------:R-:W-:Y:S05]  /*4b50*/  BSYNC.RECONVERGENT B2 ;  /* 0x0000000000027941 */ /* 0x000fea0003800200 */
.L_x_5691:
        /* <DEDUP_REMOVED lines=43> */
.L_x_5689:
[----:B------:R-:W-:Y:S05]  /*4e10*/  BSYNC.RECONVERGENT B1 ;  /* 0x0000000000017941 */ /* 0x000fea0003800200 */
.L_x_5688:
        /* <DEDUP_REMOVED lines=10> */
.L_x_5687:
        /* <DEDUP_REMOVED lines=17> */
.L_x_5696:
        /* <DEDUP_REMOVED lines=13> */
.L_x_5698:
[----:B------:R-:W-:Y:S05]  /*50a0*/  BSYNC.RECONVERGENT B2 ;  /* 0x0000000000027941 */ /* 0x000fea0003800200 */
.L_x_5697:
        /* <DEDUP_REMOVED lines=43> */
.L_x_5695:
[----:B------:R-:W-:Y:S05]  /*5360*/  BSYNC.RECONVERGENT B1 ;  /* 0x0000000000017941 */ /* 0x000fea0003800200 */
.L_x_5694:
        /* <DEDUP_REMOVED lines=11> */
.L_x_5693:
        /* <DEDUP_REMOVED lines=17> */
.L_x_5702:
        /* <DEDUP_REMOVED lines=13> */
.L_x_5704:
[----:B------:R-:W-:Y:S05]  /*5600*/  BSYNC.RECONVERGENT B2 ;  /* 0x0000000000027941 */ /* 0x000fea0003800200 */
.L_x_5703:
        /* <DEDUP_REMOVED lines=43> */
.L_x_5701:
[----:B------:R-:W-:Y:S05]  /*58c0*/  BSYNC.RECONVERGENT B1 ;  /* 0x0000000000017941 */ /* 0x000fea0003800200 */
.L_x_5700:
        /* <DEDUP_REMOVED lines=10> */
.L_x_5699:
        /* <DEDUP_REMOVED lines=17> */
.L_x_5708:
        /* <DEDUP_REMOVED lines=13> */
.L_x_5710:
[----:B------:R-:W-:Y:S05]  /*5b50*/  BSYNC.RECONVERGENT B2 ;  /* 0x0000000000027941 */ /* 0x000fea0003800200 */
.L_x_5709:
        /* <DEDUP_REMOVED lines=43> */
.L_x_5707:
[----:B------:R-:W-:Y:S05]  /*5e10*/  BSYNC.RECONVERGENT B1 ;  /* 0x0000000000017941 */ /* 0x000fea0003800200 */
.L_x_5706:
        /* <DEDUP_REMOVED lines=11> */
.L_x_5705:
        /* <DEDUP_REMOVED lines=17> */
.L_x_5714:
        /* <DEDUP_REMOVED lines=13> */
.L_x_5716:
[----:B------:R-:W-:Y:S05]  /*60b0*/  BSYNC.RECONVERGENT B2 ;  /* 0x0000000000027941 */ /* 0x000fea0003800200 */
.L_x_5715:
        /* <DEDUP_REMOVED lines=43> */
.L_x_5713:
[----:B------:R-:W-:Y:S05]  /*6370*/  BSYNC.RECONVERGENT B1 ;  /* 0x0000000000017941 */ /* 0x000fea0003800200 */
.L_x_5712:
        /* <DEDUP_REMOVED lines=10> */
.L_x_5711:
        /* <DEDUP_REMOVED lines=17> */
.L_x_5720:
        /* <DEDUP_REMOVED lines=13> */
.L_x_5722:
[----:B------:R-:W-:Y:S05]  /*6600*/  BSYNC.RECONVERGENT B2 ;  /* 0x0000000000027941 */ /* 0x000fea0003800200 */
.L_x_5721:
        /* <DEDUP_REMOVED lines=43> */
.L_x_5719:
[----:B------:R-:W-:Y:S05]  /*68c0*/  BSYNC.RECONVERGENT B1 ;  /* 0x0000000000017941 */ /* 0x000fea0003800200 */
.L_x_5718:
        /* <DEDUP_REMOVED lines=11> */
.L_x_5717:
[----:B------:R-:W-:Y:S02]  /*6980*/  F2FP.BF16.F32.PACK_AB R103, RZ, R107 ;  /* 0x0000006bff67723e */ /* 0x000fe400000010ff */
[----:B------:R-:W-:Y:S02]  /*6990*/  PRMT R102, R124, 0x5410, R126 ;  /* 0x000054107c667816 */ /* 0x000fe4000000007e */
[----:B------:R-:W-:Y:S02]  /*69a0*/  PRMT R101, R120, 0x5410, R122 ;  /* 0x0000541078657816 */ /* 0x000fe4000000007a */
[----:B------:R-:W-:Y:S02]  /*69b0*/  PRMT R100, R118, 0x5410, R116 ;  /* 0x0000541076647816 */ /* 0x000fe40000000074 */
[----:B------:R-:W-:-:S07]  /*69c0*/  PRMT R103, R114, 0x5410, R103 ;  /* 0x0000541072677816 */ /* 0x000fce0000000067 */
.L_x_5674:
        /* <DEDUP_REMOVED lines=25> */
.L_x_5723:
[----:B------:R-:W-:Y:S02]  /*6b60*/  VIADD R110, R110, 0x80 ;  /* 0x000000806e6e7836 */ /* 0x000fe40000000000 */
[----:B------:R-:W-:-:S07]  /*6b70*/  VIADD R108, R108, 0x80 ;  /* 0x000000806c6c7836 */ /* 0x000fce0000000000 */
.L_x_5623:
[----:B------:R-:W-:Y:S05]  /*6b80*/  BSYNC.RECONVERGENT B0 ;  /* 0x0000000000007941 */ /* 0x000fea0003800200 */
.L_x_5622:
[----:B------:R-:W-:Y:S01]  /*6b90*/  ISETP.GE.U32.AND P2, PT, R3, 0x100, PT ;  /* 0x000001000300780c */ /* 0x000fe20003f46070 */
[----:B------:R-:W-:-:S12]  /*6ba0*/  BSSY.RECONVERGENT B0, `(.L_x_5724) ;  /* 0x00005bb000007945 */ /* 0x000fd80003800200 */
[----:B------:R-:W-:Y:S05]  /*6bb0*/  @!P2 BRA `(.L_x_5725) ;  /* 0x0000005800e4a947 */ /* 0x000fea0003800000 */
[----:B------:R-:W-:Y:S01]  /*6bc0*/  ISETP.NE.U32.AND P0, PT, RZ, UR18, PT ;  /* 0x00000012ff007c0c */ /* 0x000fe2000bf05070 */
[----:B------:R-:W2:Y:S01]  /*6bd0*/  @UP2 LDCU.64 UR4, c[0x0][0x390] ;  /* 0x00007200ff0427ac */ /* 0x000ea20008000a00 */
[----:B01----:R-:W-:Y:S02]  /*6be0*/  MOV R101, 0x10 ;  /* 0x0000001000657802 */ /* 0x003fe40000000f00 */
        /* <DEDUP_REMOVED lines=9> */
[----:B-1----:R-:W-:Y:S01]  /*6c80*/  @!P0 MOV R102, R134 ;  /* 0x0000008600668202 */ /* 0x002fe20000000f00 */
        /* <DEDUP_REMOVED lines=18> */
.L_x_5730:
        /* <DEDUP_REMOVED lines=13> */
.L_x_5732:
[----:B------:R-:W-:Y:S05]  /*6e80*/  BSYNC.RECONVERGENT B2 ;  /* 0x0000000000027941 */ /* 0x000fea0003800200 */
.L_x_5731:
        /* <DEDUP_REMOVED lines=43> */
.L_x_5729:
[----:B------:R-:W-:Y:S05]  /*7140*/  BSYNC.RECONVERGENT B1 ;  /* 0x0000000000017941 */ /* 0x000fea0003800200 */
.L_x_5728:
[----:B------:R-:W-:Y:S01]  /*7150*/  I2FP.F32.U32 R10, R10 ;  /* 0x0000000a000a7245 */ /* 0x000fe20000201000 */
[----:B------:R-:W-:Y:S02]  /*7160*/  HFMA2 R101, -RZ, RZ, 0.1171875, 0 ;  /* 0x2f800000ff657431 */ /* 0x000fe400000001ff */
[----:B------:R-:W-:Y:S02]  /*7170*/  IMAD.U32 R103, R24, 0x10000, RZ ;  /* 0x0001000018677824 */ /* 0x000fe400078e00ff */
[----:B------:R-:W-:Y:S02]  /*7180*/  IMAD.U32 R112, R20, 0x10000, RZ ;  /* 0x0001000014707824 */ /* 0x000fe400078e00ff */
[----:B------:R-:W-:Y:S01]  /*7190*/  FFMA.FTZ R10, R10, R101, 1.1641532182693481445e-10 ;  /* 0x2f0000000a0a7423 */ /* 0x000fe20000010065 */
[----:B------:R-:W-:-:S04]  /*71a0*/  FMUL.FTZ R103, R103, UR17 ;  /* 0x0000001167677c20 */ /* 0x000fc80008410000 */
[----:B------:R-:W-:Y:S01]  /*71b0*/  FMUL.FTZ R103, R103, UR16 ;  /* 0x0000001067677c20 */ /* 0x000fe20008410000 */
[----:B------:R-:W-:-:S04]  /*71c0*/  FSETP.GTU.FTZ.AND P4, PT, R10, UR23, PT ;  /* 0x000000170a007c0b */ /* 0x000fc8000bf9c000 */
[----:B------:R-:W-:Y:S02]  /*71d0*/  FSEL R109, R103, RZ, !P4 ;  /* 0x000000ff676d7208 */ /* 0x000fe40006000000 */
[----:B------:R-:W-:-:S03]  /*71e0*/  SEL R10, RZ, 0x1, P4 ;  /* 0x00000001ff0a7807 */ /* 0x000fc60002000000 */
[----:B------:R-:W-:-:S07]  /*71f0*/  FFMA.FTZ R109, R109, R56, R112 ;  /* 0x000000386d6d7223 */ /* 0x000fce0000010070 */
.L_x_5727:
        /* <DEDUP_REMOVED lines=22> */
.L_x_5736:
        /* <DEDUP_REMOVED lines=13> */
.L_x_5738:
[----:B------:R-:W-:Y:S05]  /*7430*/  BSYNC.RECONVERGENT B2 ;  /* 0x0000000000027941 */ /* 0x000fea0003800200 */
.L_x_5737:
        /* <DEDUP_REMOVED lines=43> */
.L_x_5735:
[----:B------:R-:W-:Y:S05]  /*76f0*/  BSYNC.RECONVERGENT B1 ;  /* 0x0000000000017941 */ /* 0x000fea0003800200 */
.L_x_5734:
        /* <DEDUP_REMOVED lines=13> */
.L_x_5733:
        /* <DEDUP_REMOVED lines=21> */
.L_x_5742:
        /* <DEDUP_REMOVED lines=13> */
.L_x_5744:
[----:B------:R-:W-:Y:S05]  /*79f0*/  BSYNC.RECONVERGENT B2 ;  /* 0x0000000000027941 */ /* 0x000fea0003800200 */
.L_x_5743:
        /* <DEDUP_REMOVED lines=41> */
[----:B------:R-:W-:-:S07]  /*7c90*/  LOP3.LUT R140, R140, UR43, R123, 0x96, !PT ;  /* 0x0000002b8c8c7c12 */ /* 0x000fce000f8e967b */
.L_x_5741:
[----:B------:R-:W-:Y:S05]  /*7ca0*/  BSYNC.RECONVERGENT B1 ;  /* 0x0000000000017941 */ /* 0x000fea0003800200 */
.L_x_5740:
        /* <DEDUP_REMOVED lines=11> */
.L_x_5739:
        /* <DEDUP_REMOVED lines=22> */
.L_x_5748:
        /* <DEDUP_REMOVED lines=13> */
.L_x_5750:
[----:B------:R-:W-:Y:S05]  /*7f90*/  BSYNC.RECONVERGENT B2 ;  /* 0x0000000000027941 */ /* 0x000fea0003800200 */
.L_x_5749:
        /* <DEDUP_REMOVED lines=43> */
.L_x_5747:
[----:B------:R-:W-:Y:S05]  /*8250*/  BSYNC.RECONVERGENT B1 ;  /* 0x0000000000017941 */ /* 0x000fea0003800200 */
.L_x_5746:
        /* <DEDUP_REMOVED lines=13> */
.L_x_5745:
        /* <DEDUP_REMOVED lines=21> */
.L_x_5754:
        /* <DEDUP_REMOVED lines=13> */
.L_x_5756:
[----:B------:R-:W-:Y:S05]  /*8550*/  BSYNC.RECONVERGENT B2 ;  /* 0x0000000000027941 */ /* 0x000fea0003800200 */
.L_x_5755:
        /* <DEDUP_REMOVED lines=43> */
.L_x_5753:
[----:B------:R-:W-:Y:S05]  /*8810*/  BSYNC.RECONVERGENT B1 ;  /* 0x0000000000017941 */ /* 0x000fea0003800200 */
.L_x_5752:
        /* <DEDUP_REMOVED lines=10> */
[----:B------:R-:W-:-:S07]  /*88c0*/  FFMA.FTZ R117, R117, R52, R112 ;  /* 0x0000003475757223 */ /* 0x000fce0000010070 */
.L_x_5751:
        /* <DEDUP_REMOVED lines=22> */
.L_x_5760:
        /* <DEDUP_REMOVED lines=13> */
.L_x_5762:
[----:B------:R-:W-:Y:S05]  /*8b00*/  BSYNC.RECONVERGENT B2 ;  /* 0x0000000000027941 */ /* 0x000fea0003800200 */
.L_x_5761:
        /* <DEDUP_REMOVED lines=43> */
.L_x_5759:
[----:B------:R-:W-:Y:S05]  /*8dc0*/  BSYNC.RECONVERGENT B1 ;  /* 0x0000000000017941 */ /* 0x000fea0003800200 */
.L_x_5758:
        /* <DEDUP_REMOVED lines=12> */
[----:B------:R-:W-:-:S07]  /*8e90*/  FFMA.FTZ R119, R100, R53, R119 ;  /* 0x0000003564777223 */ /* 0x000fce0000010077 */
.L_x_5757:
        /* <DEDUP_REMOVED lines=21> */
.L_x_5766:
        /* <DEDUP_REMOVED lines=13> */
.L_x_5768:
[----:B------:R-:W-:Y:S05]  /*90c0*/  BSYNC.RECONVERGENT B2 ;  /* 0x0000000000027941 */ /* 0x000fea0003800200 */
.L_x_5767:
        /* <DEDUP_REMOVED lines=43> */
.L_x_5765:
[----:B------:R-:W-:Y:S05]  /*9380*/  BSYNC.RECONVERGENT B1 ;  /* 0x0000000000017941 */ /* 0x000fea0003800200 */
.L_x_5764:
[----:B------:R-:W-:Y:S01]  /*9390*/  I2FP.F32.U32 R101, R102 ;  /* 0x0000006600657245 */ /* 0x000fe20000201000 */
[----:B------:R-:W-:Y:S01]  /*93a0*/  IMAD.MOV.U32 R102, RZ, RZ, 0x2f800000 ;  /* 0x2f800000ff667424 */ /* 0x000fe200078e00ff */
[----:B------:R-:W-:-:S03]  /*93b0*/  SHF.L.U32 R103, R27, 0x10, RZ ;  /* 0x000000101b677819 */ /* 0x000fc600000006ff */
[----:B------:R-:W-:Y:S01]  /*93c0*/  FFMA.FTZ R101, R101, R102, 1.1641532182693481445e-10 ;  /* 0x2f00000065657423 */ /* 0x000fe20000010066 */
[----:B------:R-:W-:Y:S02]  /*93d0*/  IMAD.U32 R102, R23, 0x10000, RZ ;  /* 0x0001000017667824 */ /* 0x000fe400078e00ff */
[----:B------:R-:W-:Y:S02]  /*93e0*/  FMUL.FTZ R103, R103, UR17 ;  /* 0x0000001167677c20 */ /* 0x000fe40008410000 */
[----:B------:R-:W-:Y:S02]  /*93f0*/  FSETP.GTU.FTZ.AND P4, PT, R101, UR23, PT ;  /* 0x0000001765007c0b */ /* 0x000fe4000bf9c000 */
[----:B------:R-:W-:Y:S02]  /*9400*/  FMUL.FTZ R103, R103, UR16 ;  /* 0x0000001067677c20 */ /* 0x000fe40008410000 */
[----:B------:R-:W-:-:S03]  /*9410*/  SEL R106, RZ, 0x1, P4 ;  /* 0x00000001ff6a7807 */ /* 0x000fc60002000000 */
[----:B------:R-:W-:-:S05]  /*9420*/  FSEL R121, R103, RZ, !P4 ;  /* 0x000000ff67797208 */ /* 0x000fca0006000000 */
[----:B------:R-:W-:-:S07]  /*9430*/  FFMA.FTZ R121, R121, R54, R102 ;  /* 0x0000003679797223 */ /* 0x000fce0000010066 */
.L_x_5763:
        /* <DEDUP_REMOVED lines=22> */
.L_x_5772:
        /* <DEDUP_REMOVED lines=13> */
.L_x_5774:
[----:B------:R-:W-:Y:S05]  /*9670*/  BSYNC.RECONVERGENT B2 ;  /* 0x0000000000027941 */ /* 0x000fea0003800200 */
.L_x_5773:
        /* <DEDUP_REMOVED lines=43> */
.L_x_5771:
[----:B------:R-:W-:Y:S05]  /*9930*/  BSYNC.RECONVERGENT B1 ;  /* 0x0000000000017941 */ /* 0x000fea0003800200 */
.L_x_5770:
[----:B------:R-:W-:Y:S02]  /*9940*/  PRMT R102, R27, 0x7632, R102 ;  /* 0x000076321b667816 */ /* 0x000fe40000000066 */
[----:B------:R-:W-:Y:S01]  /*9950*/  I2FP.F32.U32 R100, R101 ;  /* 0x0000006500647245 */ /* 0x000fe20000201000 */
[----:B------:R-:W-:Y:S02]  /*9960*/  IMAD.MOV.U32 R101, RZ, RZ, 0x2f800000 ;  /* 0x2f800000ff657424 */ /* 0x000fe400078e00ff */
[----:B------:R-:W-:Y:S02]  /*9970*/  IMAD.U32 R102, R102, 0x10000, RZ ;  /* 0x0001000066667824 */ /* 0x000fe400078e00ff */
[----:B------:R-:W-:Y:S01]  /*9980*/  FFMA.FTZ R100, R100, R101, 1.1641532182693481445e-10 ;  /* 0x2f00000064647423 */ /* 0x000fe20000010065 */
[----:B------:R-:W-:Y:S01]  /*9990*/  PRMT R101, R23, 0x7632, R101 ;  /* 0x0000763217657816 */ /* 0x000fe20000000065 */
[----:B------:R-:W-:-:S03]  /*99a0*/  FMUL.FTZ R102, R102, UR17 ;  /* 0x0000001166667c20 */ /* 0x000fc60008410000 */
[----:B------:R-:W-:Y:S01]  /*99b0*/  FSETP.GTU.FTZ.AND P0, PT, R100, UR23, PT ;  /* 0x0000001764007c0b */ /* 0x000fe2000bf1c000 */
[----:B------:R-:W-:Y:S01]  /*99c0*/  FMUL.FTZ R102, R102, UR16 ;  /* 0x0000001066667c20 */ /* 0x000fe20008410000 */
[----:B------:R-:W-:Y:S02]  /*99d0*/  SHF.L.U32 R101, R101, 0x10, RZ ;  /* 0x0000001065657819 */ /* 0x000fe400000006ff */
[----:B------:R-:W-:Y:S02]  /*99e0*/  SEL R130, RZ, 0x1, P0 ;  /* 0x00000001ff827807 */ /* 0x000fe40000000000 */
[----:B------:R-:W-:-:S05]  /*99f0*/  FSEL R102, R102, RZ, !P0 ;  /* 0x000000ff66667208 */ /* 0x000fca0004000000 */
[----:B------:R-:W-:-:S07]  /*9a00*/  FFMA.FTZ R123, R102, R55, R101 ;  /* 0x00000037667b7223 */ /* 0x000fce0000010065 */
.L_x_5769:
[----:B------:R-:W-:Y:S02]  /*9a10*/  F2FP.BF16.F32.PACK_AB R103, RZ, R123 ;  /* 0x0000007bff67723e */ /* 0x000fe400000010ff */
[----:B------:R-:W-:Y:S02]  /*9a20*/  PRMT R102, R126, 0x5410, R134 ;  /* 0x000054107e667816 */ /* 0x000fe40000000086 */
[----:B------:R-:W-:Y:S02]  /*9a30*/  PRMT R101, R124, 0x5410, R120 ;  /* 0x000054107c657816 */ /* 0x000fe40000000078 */
[----:B------:R-:W-:Y:S02]  /*9a40*/  PRMT R100, R118, 0x5410, R116 ;  /* 0x0000541076647816 */ /* 0x000fe40000000074 */
[----:B------:R-:W-:Y:S01]  /*9a50*/  PRMT R103, R114, 0x5410, R103 ;  /* 0x0000541072677816 */ /* 0x000fe20000000067 */
[----:B------:R-:W-:Y:S06]  /*9a60*/  BRA `(.L_x_5775) ;  /* 0x0000002800cc7947 */ /* 0x000fec0003800000 */
.L_x_5726:
[----:B------:R-:W-:Y:S01]  /*9a70*/  IMAD.MOV.U32 R109, RZ, RZ, RZ ;  /* 0x000000ffff6d7224 */ /* 0x000fe200078e00ff */
[----:B------:R-:W-:Y:S01]  /*9a80*/  MOV R112, R134 ;  /* 0x0000008600707202 */ /* 0x000fe20000000f00 */
[----:B-1----:R-:W-:Y:S01]  /*9a90*/  IMAD.MOV.U32 R100, RZ, RZ, R132 ;  /* 0x000000ffff647224 */ /* 0x002fe200078e0084 */
        /* <DEDUP_REMOVED lines=17> */
.L_x_5779:
        /* <DEDUP_REMOVED lines=13> */
.L_x_5781:
[----:B------:R-:W-:Y:S05]  /*9c80*/  BSYNC.RECONVERGENT B2 ;  /* 0x0000000000027941 */ /* 0x000fea0003800200 */
.L_x_5780:
        /* <DEDUP_REMOVED lines=42> */
.L_x_5778:
[----:B------:R-:W-:Y:S05]  /*9f30*/  BSYNC.RECONVERGENT B1 ;  /* 0x0000000000017941 */ /* 0x000fea0003800200 */
.L_x_5777:
        /* <DEDUP_REMOVED lines=8> */
[----:B------:R-:W-:-:S05]  /*9fc0*/  FSEL R109, R102, RZ, !P0 ;  /* 0x000000ff666d7208 */ /* 0x000fca0004000000 */
[----:B------:R-:W-:-:S07]  /*9fd0*/  FMUL.FTZ R109, R109, R56 ;  /* 0x000000386d6d7220 */ /* 0x000fce0000410000 */
.L_x_5776:
        /* <DEDUP_REMOVED lines=17> */
.L_x_5785:
        /* <DEDUP_REMOVED lines=13> */
.L_x_5787:
[----:B------:R-:W-:Y:S05]  /*a1c0*/  BSYNC.RECONVERGENT B2 ;  /* 0x0000000000027941 */ /* 0x000fea0003800200 */
.L_x_5786:
        /* <DEDUP_REMOVED lines=43> */
.L_x_5784:
[----:B------:R-:W-:Y:S05]  /*a480*/  BSYNC.RECONVERGENT B1 ;  /* 0x0000000000017941 */ /* 0x000fea0003800200 */
.L_x_5783:
        /* <DEDUP_REMOVED lines=11> */
.L_x_5782:
        /* <DEDUP_REMOVED lines=17> */
.L_x_5791:
        /* <DEDUP_REMOVED lines=13> */
.L_x_5793:
[----:B------:R-:W-:Y:S05]  /*a720*/  BSYNC.RECONVERGENT B2 ;  /* 0x0000000000027941 */ /* 0x000fea0003800200 */
.L_x_5792:
        /* <DEDUP_REMOVED lines=43> */
.L_x_5790:
[----:B------:R-:W-:Y:S05]  /*a9e0*/  BSYNC.RECONVERGENT B1 ;  /* 0x0000000000017941 */ /* 0x000fea0003800200 */
.L_x_5789:
        /* <DEDUP_REMOVED lines=10> */
.L_x_5788:
        /* <DEDUP_REMOVED lines=17> */
.L_x_5797:
        /* <DEDUP_REMOVED lines=13> */
.L_x_5799:
[----:B------:R-:W-:Y:S05]  /*ac70*/  BSYNC.RECONVERGENT B2 ;  /* 0x0000000000027941 */ /* 0x000fea0003800200 */
.L_x_5798:
        /* <DEDUP_REMOVED lines=43> */
.L_x_5796:
[----:B------:R-:W-:Y:S05]  /*af30*/  BSYNC.RECONVERGENT B1 ;  /* 0x0000000000017941 */ /* 0x000fea0003800200 */
.L_x_5795:
        /* <DEDUP_REMOVED lines=11> */
.L_x_5794:
        /* <DEDUP_REMOVED lines=17> */
.L_x_5803:
        /* <DEDUP_REMOVED lines=13> */
.L_x_5805:
[----:B------:R-:W-:Y:S05]  /*b1d0*/  BSYNC.RECONVERGENT B2 ;  /* 0x0000000000027941 */ /* 0x000fea0003800200 */
.L_x_5804:
        /* <DEDUP_REMOVED lines=43> */
.L_x_5802:
[----:B------:R-:W-:Y:S05]  /*b490*/  BSYNC.RECONVERGENT B1 ;  /* 0x0000000000017941 */ /* 0x000fea0003800200 */
.L_x_5801:
        /* <DEDUP_REMOVED lines=10> */
.L_x_5800:
        /* <DEDUP_REMOVED lines=17> */
.L_x_5809:
        /* <DEDUP_REMOVED lines=13> */
.L_x_5811:
[----:B------:R-:W-:Y:S05]  /*b720*/  BSYNC.RECONVERGENT B2 ;  /* 0x0000000000027941 */ /* 0x000fea0003800200 */
.L_x_5810:
        /* <DEDUP_REMOVED lines=43> */
.L_x_5808:
[----:B------:R-:W-:Y:S05]  /*b9e0*/  BSYNC.RECONVERGENT B1 ;  /* 0x0000000000017941 */ /* 0x000fea0003800200 */
.L_x_5807:
        /* <DEDUP_REMOVED lines=11> */
.L_x_5806:
        /* <DEDUP_REMOVED lines=17> */
.L_x_5815:
        /* <DEDUP_REMOVED lines=13> */
.L_x_5817:
[----:B------:R-:W-:Y:S05]  /*bc80*/  BSYNC.RECONVERGENT B2 ;  /* 0x0000000000027941 */ /* 0x000fea0003800200 */
.L_x_5816:
        /* <DEDUP_REMOVED lines=43> */
.L_x_5814:
[----:B------:R-:W-:Y:S05]  /*bf40*/  BSYNC.RECONVERGENT B1 ;  /* 0x0000000000017941 */ /* 0x000fea0003800200 */
.L_x_5813:
        /* <DEDUP_REMOVED lines=10> */
.L_x_5812:
        /* <DEDUP_REMOVED lines=17> */
.L_x_5821:
        /* <DEDUP_REMOVED lines=13> */
.L_x_5823:
[----:B------:R-:W-:Y:S05]  /*c1d0*/  BSYNC.RECONVERGENT B2 ;  /* 0x0000000000027941 */ /* 0x000fea0003800200 */
.L_x_5822:
        /* <DEDUP_REMOVED lines=43> */
.L_x_5820:
[----:B------:R-:W-:Y:S05]  /*c490*/  BSYNC.RECONVERGENT B1 ;  /* 0x0000000000017941 */ /* 0x000fea0003800200 */
.L_x_5819:
        /* <DEDUP_REMOVED lines=11> */
.L_x_5818:
[----:B------:R-:W-:Y:S02]  /*c550*/  F2FP.BF16.F32.PACK_AB R103, RZ, R123 ;  /* 0x0000007bff67723e */ /* 0x000fe400000010ff */
[----:B------:R-:W-:Y:S02]  /*c560*/  PRMT R102, R126, 0x5410, R134 ;  /* 0x000054107e667816 */ /* 0x000fe40000000086 */
[----:B------:R-:W-:Y:S02]  /*c570*/  PRMT R101, R120, 0x5410, R124 ;  /* 0x0000541078657816 */ /* 0x000fe4000000007c */
[----:B------:R-:W-:Y:S02]  /*c580*/  PRMT R100, R118, 0x5410, R116 ;  /* 0x0000541076647816 */ /* 0x000fe40000000074 */
[----:B------:R-:W-:-:S07]  /*c590*/  PRMT R103, R114, 0x5410, R103 ;  /* 0x0000541072677816 */ /* 0x000fce0000000067 */
.L_x_5775:
        /* <DEDUP_REMOVED lines=25> */
.L_x_5824:
[----:B------:R-:W-:Y:S01]  /*c730*/  IADD3 R110, PT, PT, R110, 0x80, RZ ;  /* 0x000000806e6e7810 */ /* 0x000fe20007ffe0ff */
[----:B------:R-:W-:-:S07]  /*c740*/  VIADD R108, R108, 0x80 ;  /* 0x000000806c6c7836 */ /* 0x000fce0000000000 */
.L_x_5725:
[----:B------:R-:W-:Y:S05]  /*c750*/  BSYNC.RECONVERGENT B0 ;  /* 0x0000000000007941 */ /* 0x000fea0003800200 */
.L_x_5724:
        /* <DEDUP_REMOVED lines=14> */
[----:B-----5:R-:W-:Y:S01]  /*c840*/  @!P0 SHF.L.U32 R125, R20, 0x10, RZ ;  /* 0x00000010147d8819 */ /* 0x020fe200000006ff */
[----:B-1----:R-:W-:Y:S02]  /*c850*/  @!P0 IMAD.MOV.U32 R100, RZ, RZ, R132 ;  /* 0x000000ffff648224 */ /* 0x002fe400078e0084 */
        /* <DEDUP_REMOVED lines=18> */
.L_x_5831:
        /* <DEDUP_REMOVED lines=13> */
.L_x_5833:
[----:B------:R-:W-:Y:S05]  /*ca50*/  BSYNC.RECONVERGENT B2 ;  /* 0x0000000000027941 */ /* 0x000fea0003800200 */
.L_x_5832:
        /* <DEDUP_REMOVED lines=41> */
.L_x_5830:
[----:B------:R-:W-:Y:S05]  /*ccf0*/  BSYNC.RECONVERGENT B1 ;  /* 0x0000000000017941 */ /* 0x000fea0003800200 */
.L_x_5829:
        /* <DEDUP_REMOVED lines=11> */
.L_x_5828:
        /* <DEDUP_REMOVED lines=22> */
.L_x_5837:
        /* <DEDUP_REMOVED lines=13> */
.L_x_5839:
[----:B------:R-:W-:Y:S05]  /*cfe0*/  BSYNC.RECONVERGENT B2 ;  /* 0x0000000000027941 */ /* 0x000fea0003800200 */
.L_x_5838:
        /* <DEDUP_REMOVED lines=42> */
.L_x_5836:
[----:B------:R-:W-:Y:S05]  /*d290*/  BSYNC.RECONVERGENT B1 ;  /* 0x0000000000017941 */ /* 0x000fea0003800200 */
.L_x_5835:
[----:B------:R-:W-:Y:S01]  /*d2a0*/  PRMT R100, R24, 0x7632, R100 ;  /* 0x0000763218647816 */ /* 0x000fe20000000064 */
        /* <DEDUP_REMOVED lines=12> */
.L_x_5834:
        /* <DEDUP_REMOVED lines=21> */
.L_x_5843:
        /* <DEDUP_REMOVED lines=13> */
.L_x_5845:
[----:B------:R-:W-:Y:S05]  /*d590*/  BSYNC.RECONVERGENT B2 ;  /* 0x0000000000027941 */ /* 0x000fea0003800200 */
.L_x_5844:
        /* <DEDUP_REMOVED lines=42> */
.L_x_5842:
[----:B------:R-:W-:Y:S05]  /*d840*/  BSYNC.RECONVERGENT B1 ;  /* 0x0000000000017941 */ /* 0x000fea0003800200 */
.L_x_5841:
        /* <DEDUP_REMOVED lines=11> */
.L_x_5840:
        /* <DEDUP_REMOVED lines=22> */
.L_x_5849:
        /* <DEDUP_REMOVED lines=13> */
.L_x_5851:
[----:B------:R-:W-:Y:S05]  /*db30*/  BSYNC.RECONVERGENT B2 ;  /* 0x0000000000027941 */ /* 0x000fea0003800200 */
.L_x_5850:
        /* <DEDUP_REMOVED lines=43> */
.L_x_5848:
[----:B------:R-:W-:Y:S05]  /*ddf0*/  BSYNC.RECONVERGENT B1 ;  /* 0x0000000000017941 */ /* 0x000fea0003800200 */
.L_x_5847:
        /* <DEDUP_REMOVED lines=13> */
.L_x_5846:
        /* <DEDUP_REMOVED lines=21> */
.L_x_5855:
        /* <DEDUP_REMOVED lines=13> */
.L_x_5857:
[----:B------:R-:W-:Y:S05]  /*e0f0*/  BSYNC.RECONVERGENT B2 ;  /* 0x0000000000027941 */ /* 0x000fea0003800200 */
.L_x_5856:
        /* <DEDUP_REMOVED lines=43> */
.L_x_5854:
[----:B------:R-:W-:Y:S05]  /*e3b0*/  BSYNC.RECONVERGENT B1 ;  /* 0x0000000000017941 */ /* 0x000fea0003800200 */
.L_x_5853:
        /* <DEDUP_REMOVED lines=11> */
.L_x_5852:
[----:B------:R-:W-:Y:S01]  /*e470*/  @!P0 PRMT R135, R22, 0x7632, R135 ;  /* 0x0000763216878816 */ /* 0x000fe20000000087 */
[----:B------:R-:W-:Y:S01]  /*e480*/  @!P0 IMAD.MOV.U32 R112, RZ, RZ, R122 ;  /* 0x000000ffff708224 */ /* 0x000fe200078e007a */
[----:B------:R-:W-:Y:S02]  /*e490*/  F2FP.BF16.F32.PACK_AB R124, RZ, R133 ;  /* 0x00000085ff7c723e */ /* 0x000fe400000010ff */
[----:B------:R-:W-:Y:S02]  /*e4a0*/  @!P0 MOV R101, R100 ;  /* 0x0000006400658202 */ /* 0x000fe40000000f00 */
        /* <DEDUP_REMOVED lines=18> */
.L_x_5861:
        /* <DEDUP_REMOVED lines=13> */
.L_x_5863:
[----:B------:R-:W-:Y:S05]  /*e6a0*/  BSYNC.RECONVERGENT B2 ;  /* 0x0000000000027941 */ /* 0x000fea0003800200 */
.L_x_5862:
        /* <DEDUP_REMOVED lines=43> */
.L_x_5860:
[----:B------:R-:W-:Y:S05]  /*e960*/  BSYNC.RECONVERGENT B1 ;  /* 0x0000000000017941 */ /* 0x000fea0003800200 */
.L_x_5859:
        /* <DEDUP_REMOVED lines=13> */
.L_x_5858:
        /* <DEDUP_REMOVED lines=21> */
.L_x_5867:
        /* <DEDUP_REMOVED lines=13> */
.L_x_5869:
[----:B------:R-:W-:Y:S05]  /*ec60*/  BSYNC.RECONVERGENT B2 ;  /* 0x0000000000027941 */ /* 0x000fea0003800200 */
.L_x_5868:
        /* <DEDUP_REMOVED lines=43> */
.L_x_5866:
[----:B------:R-:W-:Y:S05]  /*ef20*/  BSYNC.RECONVERGENT B1 ;  /* 0x0000000000017941 */ /* 0x000fea0003800200 */
.L_x_5865:
        /* <DEDUP_REMOVED lines=11> */
.L_x_5864:
        /* <DEDUP_REMOVED lines=22> */
.L_x_5873:
        /* <DEDUP_REMOVED lines=13> */
.L_x_5875:
[----:B------:R-:W-:Y:S05]  /*f210*/  BSYNC.RECONVERGENT B2 ;  /* 0x0000000000027941 */ /* 0x000fea0003800200 */
.L_x_5874:
        /* <DEDUP_REMOVED lines=43> */
.L_x_5872:
[----:B------:R-:W-:Y:S05]  /*f4d0*/  BSYNC.RECONVERGENT B1 ;  /* 0x0000000000017941 */ /* 0x000fea0003800200 */
.L_x_5871:
[----:B------:R-:W-:Y:S02]  /*f4e0*/  PRMT R102, R27, 0x7632, R102 ;  /* 0x000076321b667816 */ /* 0x000fe40000000066 */
        /* <DEDUP_REMOVED lines=12> */
.L_x_5870:
[----:B------:R-:W-:Y:S02]  /*f5b0*/  F2FP.BF16.F32.PACK_AB R103, RZ, R139 ;  /* 0x0000008bff67723e */ /* 0x000fe400000010ff */
[----:B------:R-:W-:Y:S02]  /*f5c0*/  PRMT R102, R124, 0x5410, R126 ;  /* 0x000054107c667816 */ /* 0x000fe4000000007e */
[----:B------:R-:W-:Y:S02]  /*f5d0*/  PRMT R101, R118, 0x5410, R120 ;  /* 0x0000541076657816 */ /* 0x000fe40000000078 */
[----:B------:R-:W-:Y:S02]  /*f5e0*/  PRMT R100, R116, 0x5410, R114 ;  /* 0x0000541074647816 */ /* 0x000fe40000000072 */
[----:B------:R-:W-:Y:S01]  /*f5f0*/  PRMT R103, R112, 0x5410, R103 ;  /* 0x0000541070677816 */ /* 0x000fe20000000067 */
[----:B------:R-:W-:Y:S06]  /*f600*/  BRA `(.L_x_5876) ;  /* 0x0000002800c87947 */ /* 0x000fec0003800000 */
.L_x_5827:
        /* <DEDUP_REMOVED lines=20> */
.L_x_5880:
        /* <DEDUP_REMOVED lines=13> */
.L_x_5882:
[----:B------:R-:W-:Y:S05]  /*f820*/  BSYNC.RECONVERGENT B2 ;  /* 0x0000000000027941 */ /* 0x000fea0003800200 */
.L_x_5881:
        /* <DEDUP_REMOVED lines=42> */
.L_x_5879:
[----:B------:R-:W-:Y:S05]  /*fad0*/  BSYNC.RECONVERGENT B1 ;  /* 0x0000000000017941 */ /* 0x000fea0003800200 */
.L_x_5878:
        /* <DEDUP_REMOVED lines=10> */
.L_x_5877:
        /* <DEDUP_REMOVED lines=17> */
.L_x_5886:
        /* <DEDUP_REMOVED lines=13> */
.L_x_5888:
[----:B------:R-:W-:Y:S05]  /*fd60*/  BSYNC.RECONVERGENT B2 ;  /* 0x0000000000027941 */ /* 0x000fea0003800200 */
.L_x_5887:
        /* <DEDUP_REMOVED lines=42> */
.L_x_5885:
[----:B------:R-:W-:Y:S05]  /*10010*/  BSYNC.RECONVERGENT B1 ;  /* 0x0000000000017941 */ /* 0x000fea0003800200 */
.L_x_5884:
        /* <DEDUP_REMOVED lines=11> */
.L_x_5883:
        /* <DEDUP_REMOVED lines=17> */
.L_x_5892:
        /* <DEDUP_REMOVED lines=13> */
.L_x_5894:
[----:B------:R-:W-:Y:S05]  /*102b0*/  BSYNC.RECONVERGENT B2 ;  /* 0x0000000000027941 */ /* 0x000fea0003800200 */
.L_x_5893:
        /* <DEDUP_REMOVED lines=42> */
.L_x_5891:
[----:B------:R-:W-:Y:S05]  /*10560*/  BSYNC.RECONVERGENT B1 ;  /* 0x0000000000017941 */ /* 0x000fea0003800200 */
.L_x_5890:
        /* <DEDUP_REMOVED lines=10> */
.L_x_5889:
        /* <DEDUP_REMOVED lines=17> */
.L_x_5898:
        /* <DEDUP_REMOVED lines=13> */
.L_x_5900:
[----:B------:R-:W-:Y:S05]  /*107f0*/  BSYNC.RECONVERGENT B2 ;  /* 0x0000000000027941 */ /* 0x000fea0003800200 */
.L_x_5899:
        /* <DEDUP_REMOVED lines=43> */
.L_x_5897:
[----:B------:R-:W-:Y:S05]  /*10ab0*/  BSYNC.RECONVERGENT B1 ;  /* 0x0000000000017941 */ /* 0x000fea0003800200 */
.L_x_5896:
        /* <DEDUP_REMOVED lines=11> */
.L_x_5895:
        /* <DEDUP_REMOVED lines=17> */
.L_x_5904:
        /* <DEDUP_REMOVED lines=13> */
.L_x_5906:
[----:B------:R-:W-:Y:S05]  /*10d50*/  BSYNC.RECONVERGENT B2 ;  /* 0x0000000000027941 */ /* 0x000fea0003800200 */
.L_x_5905:
        /* <DEDUP_REMOVED lines=43> */
.L_x_5903:
[----:B------:R-:W-:Y:S05]  /*11010*/  BSYNC.RECONVERGENT B1 ;  /* 0x0000000000017941 */ /* 0x000fea0003800200 */
.L_x_5902:
        /* <DEDUP_REMOVED lines=10> */
.L_x_5901:
        /* <DEDUP_REMOVED lines=17> */
.L_x_5910:
        /* <DEDUP_REMOVED lines=13> */
.L_x_5912:
[----:B------:R-:W-:Y:S05]  /*112a0*/  BSYNC.RECONVERGENT B2 ;  /* 0x0000000000027941 */ /* 0x000fea0003800200 */
.L_x_5911:
        /* <DEDUP_REMOVED lines=43> */
.L_x_5909:
[----:B------:R-:W-:Y:S05]  /*11560*/  BSYNC.RECONVERGENT B1 ;  /* 0x0000000000017941 */ /* 0x000fea0003800200 */
.L_x_5908:
        /* <DEDUP_REMOVED lines=11> */
.L_x_5907:
        /* <DEDUP_REMOVED lines=17> */
.L_x_5916:
        /* <DEDUP_REMOVED lines=13> */
.L_x_5918:
[----:B------:R-:W-:Y:S05]  /*11800*/  BSYNC.RECONVERGENT B2 ;  /* 0x0000000000027941 */ /* 0x000fea0003800200 */
.L_x_5917:
        /* <DEDUP_REMOVED lines=43> */
.L_x_5915:
[----:B------:R-:W-:Y:S05]  /*11ac0*/  BSYNC.RECONVERGENT B1 ;  /* 0x0000000000017941 */ /* 0x000fea0003800200 */
.L_x_5914:
        /* <DEDUP_REMOVED lines=10> */
.L_x_5913:
        /* <DEDUP_REMOVED lines=17> */
.L_x_5922:
        /* <DEDUP_REMOVED lines=13> */
.L_x_5924:
[----:B------:R-:W-:Y:S05]  /*11d50*/  BSYNC.RECONVERGENT B2 ;  /* 0x0000000000027941 */ /* 0x000fea0003800200 */
.L_x_5923:
        /* <DEDUP_REMOVED lines=43> */
.L_x_5921:
[----:B------:R-:W-:Y:S05]  /*12010*/  BSYNC.RECONVERGENT B1 ;  /* 0x0000000000017941 */ /* 0x000fea0003800200 */
.L_x_5920:
        /* <DEDUP_REMOVED lines=11> */
.L_x_5919:
[----:B------:R-:W-:Y:S01]  /*120d0*/  F2FP.BF16.F32.PACK_AB R103, RZ, R139 ;  /* 0x0000008bff67723e */ /* 0x000fe200000010ff */
[----:B------:R-:W-:Y:S01]  /*120e0*/  IMAD.MOV.U32 R134, RZ, RZ, R122 ;  /* 0x000000ffff867224 */ /* 0x000fe200078e007a */
[----:B------:R-:W-:Y:S02]  /*120f0*/  PRMT R102, R126, 0x5410, R124 ;  /* 0x000054107e667816 */ /* 0x000fe4000000007c */
[----:B------:R-:W-:Y:S02]  /*12100*/  PRMT R101, R118, 0x5410, R120 ;  /* 0x0000541076657816 */ /* 0x000fe40000000078 */
[----:B------:R-:W-:Y:S02]  /*12110*/  PRMT R100, R116, 0x5410, R114 ;  /* 0x0000541074647816 */ /* 0x000fe40000000072 */
[----:B------:R-:W-:-:S07]  /*12120*/  PRMT R103, R112, 0x5410, R103 ;  /* 0x0000541070677816 */ /* 0x000fce0000000067 */
.L_x_5876:
        /* <DEDUP_REMOVED lines=24> */
.L_x_5826:
[----:B------:R-:W-:Y:S05]  /*122b0*/  BSYNC.RECONVERGENT B0 ;  /* 0x0000000000007941 */ /* 0x000fea0003800200 */
.L_x_5825:
[----:B0123--:R-:W-:Y:S01]  /*122c0*/  FADD.FTZ R100, RZ, R9 ;  /* 0x00000009ff647221 */ /* 0x00ffe20000010000 */
[C---:B------:R-:W-:Y:S01]  /*122d0*/  ISETP.GT.U32.AND P3, PT, R3.reuse, 0xff, PT ;  /* 0x000000ff0300780c */ /* 0x040fe20003f64070 */
[----:B------:R-:W0:Y:S01]  /*122e0*/  S2UR UR5, SR_CgaCtaId ;  /* 0x00000000000579c3 */ /* 0x000e220000008800 */
[----:B------:R-:W-:Y:S01]  /*122f0*/  ISETP.GT.U32.AND P0, PT, R3, 0x17f, PT ;  /* 0x0000017f0300780c */ /* 0x000fe20003f04070 */
[----:B------:R-:W-:Y:S01]  /*12300*/  FADD.FTZ R100, R11, R100 ;  /* 0x000000640b647221 */ /* 0x000fe20000010000 */
[----:B------:R-:W-:Y:S01]  /*12310*/  UMOV UR4, 0x400 ;  /* 0x0000040000047882 */ /* 0x000fe20000000000 */
[----:B------:R-:W-:Y:S01]  /*12320*/  IMAD.U32 R147, RZ, RZ, UR22 ;  /* 0x00000016ff937e24 */ /* 0x000fe2000f8e00ff */
[----:B------:R-:W-:Y:S01]  /*12330*/  UISETP.GE.AND UP0, UPT, UR6, 0x1, UPT ;  /* 0x000000010600788c */ /* 0x000fe2000bf06270 */
        /* <DEDUP_REMOVED lines=199> */
.L_x_5927:
[----:B------:R-:W-:Y:S05]  /*12fb0*/  BSYNC.RECONVERGENT B0 ;  /* 0x0000000000007941 */ /* 0x000fea0003800200 */
.L_x_5926:
        /* <DEDUP_REMOVED lines=34> */
.L_x_5929:
[----:B------:R-:W-:Y:S05]  /*131e0*/  BSYNC.RECONVERGENT B0 ;  /* 0x0000000000007941 */ /* 0x000fea0003800200 */
.L_x_5928:
        /* <DEDUP_REMOVED lines=33> */
.L_x_5930:
[----:B------:R-:W-:Y:S05]  /*13400*/  BSYNC.RECONVERGENT B0 ;  /* 0x0000000000007941 */ /* 0x000fea0003800200 */
.L_x_5925:
[----:B------:R-:W-:Y:S02]  /*13410*/  UIADD3 UR22, UPT, UPT, UR22, UR20, URZ ;  /* 0x0000001416167290 */ /* 0x000fe4000fffe0ff */
[----:B------:R-:W-:Y:S02]  /*13420*/  UPLOP3.LUT UP1, UPT, UPT, UPT, UP1, 0x40, 0x4 ;  /* 0x000000000004789c */ /* 0x000fe40003f2e810 */
[----:B------:R-:W-:-:S09]  /*13430*/  UISETP.GE.AND UP0, UPT, UR22, UR21, UPT ;  /* 0x000000151600728c */ /* 0x000fd2000bf06270 */
[----:B------:R-:W-:Y:S05]  /*13440*/  BRA.U !UP0, `(.L_x_5931) ;  /* 0xfffffed908747547 */ /* 0x000fea000b83ffff */
[----:B------:R-:W-:Y:S05]  /*13450*/  EXIT ;  /* 0x000000000000794d */ /* 0x000fea0003800000 */
.L_x_5932:
        /* <DEDUP_REMOVED lines=10> */
.L_x_20777:


//--------------------- .text._ZN10layer_norm13ln_fwd_kernelINS_13Kernel_traitsIf13__nv_bfloat16S2_S2_fjLj3072ELj1ELj1ELj4ELj16ENS_18Kernel_traits_baseILj3072EfS2_S2_S2_fjLj128EEEEELb1ELb1ELb1ELb1EEEvNS_9FwdParamsE --------------------------
	.section	.text._ZN10layer_norm13ln_fwd_kernelINS_13Kernel_traitsIf13__nv_bfloat16S2_S2_fjLj3072ELj1ELj1ELj4ELj16ENS_18Kernel_traits_baseILj3072EfS2_S2_S2_fjLj128EEEEELb1ELb1ELb1ELb1EEEvNS_9FwdParamsE,"ax",@progbits
	.align	128
        .global         _ZN10layer_norm13ln_fwd_kernelINS_13Kernel_traitsIf13__nv_bfloat16S2_S2_fjLj3072ELj1ELj1ELj4ELj16ENS_18Kernel_traits_baseILj3072EfS2_S2_S2_fjLj128EEEEELb1ELb1ELb1ELb1EEEvNS_9FwdParamsE
        .type           _ZN10layer_norm13ln_fwd_kernelINS_13Kernel_traitsIf13__nv_bfloat16S2_S2_fjLj3072ELj1ELj1ELj4ELj16ENS_18Kernel_traits_baseILj3072EfS2_S2_S2_fjLj128EEEEELb1ELb1ELb1ELb1EEEvNS_9FwdParamsE,@function
        .size           _ZN10layer_norm13ln_fwd_kernelINS_13Kernel_traitsIf13__nv_bfloat16S2_S2_fjLj3072ELj1ELj1ELj4ELj16ENS_18Kernel_traits_baseILj3072EfS2_S2_S2_fjLj128EEEEELb1ELb1ELb1ELb1EEEvNS_9FwdParamsE,(.L_x_20778 - _ZN10layer_norm13ln_fwd_kernelINS_13Kernel_traitsIf13__nv_bfloat16S2_S2_fjLj3072ELj1ELj1ELj4ELj16ENS_18Kernel_traits_baseILj3072EfS2_S2_S2_fjLj128EEEEELb1ELb1ELb1ELb1EEEvNS_9FwdParamsE)
        .other          _ZN10layer_norm13ln_fwd_kernelINS_13Kernel_traitsIf13__nv_bfloat16S2_S2_fjLj3072ELj1ELj1ELj4ELj16ENS_18Kernel_traits_baseILj3072EfS2_S2_S2_fjLj128EEEEELb1ELb1ELb1ELb1EEEvNS_9FwdParamsE,@"STO_CUDA_ENTRY STV_DEFAULT"
_ZN10layer_norm13ln_fwd_kernelINS_13Kernel_traitsIf13__nv_bfloat16S2_S2_fjLj3072ELj1ELj1ELj4ELj16ENS_18Kernel_traits_baseILj3072EfS2_S2_S2_fjLj128EEEEELb1ELb1ELb1ELb1EEEvNS_9FwdParamsE:
.text._ZN10layer_norm13ln_fwd_kernelINS_13Kernel_traitsIf13__nv_bfloat16S2_S2_fjLj3072ELj1ELj1ELj4ELj16ENS_18Kernel_traits_baseILj3072EfS2_S2_S2_fjLj128EEEEELb1ELb1ELb1ELb1EEEvNS_9FwdParamsE:
        /* <DEDUP_REMOVED lines=19> */
[----:B------:R-:W0:Y:S01]  /*0130*/  LDC R9, c[0x0][0x360] ;  /* 0x0000d800ff097b82 */ /* 0x000e220000000800 */
[----:B--2---:R-:W-:Y:S01]  /*0140*/  @P0 R2UR UR14, R2 ;  /* 0x00000000020e02ca */ /* 0x004fe200000e0000 */
[----:B0-----:R-:W-:Y:S01]  /*0150*/  IMAD R2, R9, UR7, R0 ;  /* 0x0000000709027c24 */ /* 0x001fe2000f8e0200 */
        /* <DEDUP_REMOVED lines=49> */
.L_x_5933:
        /* <DEDUP_REMOVED lines=28> */
.L_x_5934:
[----:B------:R-:W1:Y:S02]  /*0630*/  LDCU UR4, c[0x0][0x384] ;  /* 0x00007080ff0477ac */ /* 0x000e640008000800 */
[----:B-1----:R-:W-:-:S06]  /*0640*/  UISETP.GE.AND UP0, UPT, UR7, UR4, UPT ;  /* 0x000000040700728c */ /* 0x002fcc000bf06270 */
[----:B------:R-:W-:-:S13]  /*0650*/  PLOP3.LUT P0, PT, PT, PT, UP0, 0x80, 0x8 ;  /* 0x000000000008781c */ /* 0x000fda0003f0f008 */
[----:B------:R-:W-:Y:S05]  /*0660*/  @P0 EXIT ;  /* 0x000000000000094d */ /* 0x000fea0003800000 */
[----:B------:R-:W-:Y:S01]  /*0670*/  IMAD.HI.U32 R5, R2, -0x326172a9, RZ ;  /* 0xcd9e8d5702057827 */ /* 0x000fe200078e00ff */
[----:B------:R-:W-:Y:S01]  /*0680*/  LOP3.LUT R130, R130, 0x3, RZ, 0xc0, !PT ;  /* 0x0000000382827812 */ /* 0x000fe200078ec0ff */
[----:B------:R-:W1:Y:S02]  /*0690*/  LDCU UR23, c[0x0][0x404] ;  /* 0x00008080ff1777ac */ /* 0x000e640008000800 */
[C---:B0-----:R-:W-:Y:S01]  /*06a0*/  IMAD.HI.U32 R6, R3.reuse, -0x2daee0ad, RZ ;  /* 0xd2511f5303067827 */ /* 0x041fe200078e00ff */
[----:B------:R-:W-:Y:S01]  /*06b0*/  LOP3.LUT R5, R4, UR14, R5, 0x96, !PT ;  /* 0x0000000e04057c12 */ /* 0x000fe2000f8e9605 */
[----:B------:R-:W0:Y:S02]  /*06c0*/  LDCU UR22, c[0x0][0x388] ;  /* 0x00007100ff1677ac */ /* 0x000e240008000800 */
[----:B------:R-:W-:Y:S01]  /*06d0*/  IMAD R10, R3, -0x2daee0ad, RZ ;  /* 0xd2511f53030a7824 */ /* 0x000fe200078e02ff */
[----:B------:R-:W-:Y:S01]  /*06e0*/  LOP3.LUT R6, R6, UR15, RZ, 0x3c, !PT ;  /* 0x0000000f06067c12 */ /* 0x000fe2000f8e3cff */
[C---:B------:R-:W-:Y:S01]  /*06f0*/  IMAD.HI.U32 R9, R5.reuse, -0x2daee0ad, RZ ;  /* 0xd2511f5305097827 */ /* 0x040fe200078e00ff */
[----:B------:R-:W2:Y:S03]  /*0700*/  LDCU.U8 UR24, c[0x0][0x410] ;  /* 0x00008200ff1877ac */ /* 0x000ea60008000000 */
[----:B------:R-:W-:Y:S01]  /*0710*/  IMAD R8, R2, -0x326172a9, RZ ;  /* 0xcd9e8d5702087824 */ /* 0x000fe200078e02ff */
[----:B------:R-:W-:Y:S01]  /*0720*/  LOP3.LUT R9, R10, UR27, R9, 0x96, !PT ;  /* 0x0000001b0a097c12 */ /* 0x000fe2000f8e9609 */
[----:B------:R-:W-:Y:S01]  /*0730*/  IMAD.HI.U32 R7, R6, -0x326172a9, RZ ;  /* 0xcd9e8d5706077827 */ /* 0x000fe200078e00ff */
[----:B------:R-:W3:Y:S03]  /*0740*/  LDCU UR25, c[0x0][0x400] ;  /* 0x00008000ff1977ac */ /* 0x000ee60008000800 */
[----:B------:R-:W-:Y:S01]  /*0750*/  IMAD R11, R5, -0x2daee0ad, RZ ;  /* 0xd2511f53050b7824 */ /* 0x000fe200078e02ff */
[----:B------:R-:W-:Y:S01]  /*0760*/  LOP3.LUT R7, R8, UR26, R7, 0x96, !PT ;  /* 0x0000001a08077c12 */ /* 0x000fe2000f8e9607 */
[----:B------:R-:W-:Y:S01]  /*0770*/  IMAD R6, R6, -0x326172a9, RZ ;  /* 0xcd9e8d5706067824 */ /* 0x000fe200078e02ff */
[----:B------:R-:W4:Y:S01]  /*0780*/  LDCU.64 UR16, c[0x0][0x408] ;  /* 0x00008100ff1077ac */ /* 0x000f220008000a00 */
[----:B------:R-:W-:Y:S01]  /*0790*/  IMAD.HI.U32 R5, R9, -0x326172a9, RZ ;  /* 0xcd9e8d5709057827 */ /* 0x000fe200078e00ff */
[----:B------:R-:W0:Y:S03]  /*07a0*/  LDCU.128 UR8, c[0x0][0x3f0] ;  /* 0x00007e00ff0877ac */ /* 0x000e260008000c00 */
[C---:B------:R-:W-:Y:S01]  /*07b0*/  IMAD.HI.U32 R8, R7.reuse, -0x2daee0ad, RZ ;  /* 0xd2511f5307087827 */ /* 0x040fe200078e00ff */
        /* <DEDUP_REMOVED lines=46> */
[----:B------:R-:W-:Y:S02]  /*0aa0*/  HFMA2 R5, -RZ, RZ, 0, 0 ;  /* 0x00000000ff057431 */ /* 0x000fe400000001ff */
[----:B------:R-:W-:Y:S01]  /*0ab0*/  IMAD R108, R10, -0x2daee0ad, RZ ;  /* 0xd2511f530a6c7824 */ /* 0x000fe200078e02ff */
[----:B------:R-:W-:Y:S01]  /*0ac0*/  LOP3.LUT R138, R9, UR42, R138, 0x96, !PT ;  /* 0x0000002a098a7c12 */ /* 0x000fe2000f8e968a */
[----:B01234-:R-:W-:-:S07]  /*0ad0*/  IMAD R128, R7, -0x326172a9, RZ ;  /* 0xcd9e8d5707807824 */ /* 0x01ffce00078e02ff */
.L_x_6137:
[----:B------:R-:W-:-:S06]  /*0ae0*/  UIMAD.WIDE UR4, UR7, 0x4, UR8 ;  /* 0x00000004070478a5 */ /* 0x000fcc000f8e0208 */
[----:B0-----:R-:W-:Y:S02]  /*0af0*/  IMAD.U32 R110, RZ, RZ, UR4 ;  /* 0x00000004ff6e7e24 */ /* 0x001fe4000f8e00ff */
[----:B------:R-:W-:-:S05]  /*0b00*/  IMAD.U32 R111, RZ, RZ, UR5 ;  /* 0x00000005ff6f7e24 */ /* 0x000fca000f8e00ff */
[----:B------:R-:W2:Y:S01]  /*0b10*/  LDG.E R110, desc[UR12][R110.64] ;  /* 0x0000000c6e6e7981 */ /* 0x000ea2000c1e1900 */
[----:B------:R-:W-:Y:S01]  /*0b20*/  UIMAD.WIDE UR4, UR7, 0x4, UR10 ;  /* 0x00000004070478a5 */ /* 0x000fe2000f8e020a */
[----:B------:R-:W-:-:S05]  /*0b30*/  IMAD.MOV.U32 R104, RZ, RZ, RZ ;  /* 0x000000ffff687224 */ /* 0x000fca00078e00ff */
[----:B-1----:R-:W-:Y:S02]  /*0b40*/  MOV R103, UR5 ;  /* 0x0000000500677c02 */ /* 0x002fe40008000f00 */
[----:B--2---:R-:W-:-:S13]  /*0b50*/  ISETP.GE.AND P1, PT, R110, 0x1, PT ;  /* 0x000000016e00780c */ /* 0x004fda0003f26270 */
[----:B------:R-:W0:Y:S01]  /*0b60*/  @P1 LDC.64 R100, c[0x0][0x390] ;  /* 0x0000e400ff641b82 */ /* 0x000e220000000a00 */
[----:B------:R-:W-:-:S05]  /*0b70*/  @P1 IADD3 R7, PT, PT, R110, -0x1, RZ ;  /* 0xffffffff6e071810 */ /* 0x000fca0007ffe0ff */
[----:B------:R-:W-:-:S05]  /*0b80*/  @P1 IMAD R7, R7, UR22, RZ ;  /* 0x0000001607071c24 */ /* 0x000fca000f8e02ff */
[----:B------:R-:W-:-:S04]  /*0b90*/  @P1 SHF.R.S32.HI R102, RZ, 0x1f, R7 ;  /* 0x0000001fff661819 */ /* 0x000fc80000011407 */
[----:B------:R-:W-:Y:S01]  /*0ba0*/  @P1 LEA.HI R7, R102, R7, RZ, 0x3 ;  /* 0x0000000766071211 */ /* 0x000fe200078f18ff */
[----:B------:R-:W-:-:S03]  /*0bb0*/  IMAD.U32 R102, RZ, RZ, UR4 ;  /* 0x00000004ff667e24 */ /* 0x000fc6000f8e00ff */
[----:B------:R-:W-:-:S03]  /*0bc0*/  @P1 LEA.HI.SX32 R104, R7, R0, 0x1d ;  /* 0x0000000007681211 */ /* 0x000fc600078feaff */
[----:B------:R-:W2:Y:S02]  /*0bd0*/  LDG.E R102, desc[UR12][R102.64] ;  /* 0x0000000c66667981 */ /* 0x000ea4000c1e1900 */
        /* <DEDUP_REMOVED lines=36> */
.L_x_5938:
        /* <DEDUP_REMOVED lines=12> */
.L_x_5939:
        /* <DEDUP_REMOVED lines=41> */
[----:B------:R-:W-:-:S07]  /*1170*/  LOP3.LUT R140, R140, UR43, R103, 0x96, !PT ;  /* 0x0000002b8c8c7c12 */ /* 0x000fce000f8e9667 */
.L_x_5937:
        /* <DEDUP_REMOVED lines=10> */
[----:B-----5:R-:W-:-:S07]  /*1220*/  FFMA.FTZ R7, R7, R48, R100 ;  /* 0x0000003007077223 */ /* 0x020fce0000010064 */
.L_x_5936:
        /* <DEDUP_REMOVED lines=21> */
.L_x_5942:
        /* <DEDUP_REMOVED lines=12> */
.L_x_5943:
        /* <DEDUP_REMOVED lines=42> */
.L_x_5941:
        /* <DEDUP_REMOVED lines=11> */
[----:B-----5:R-:W-:-:S07]  /*1790*/  FFMA.FTZ R9, R102, R49, R9 ;  /* 0x0000003166097223 */ /* 0x020fce0000010009 */
.L_x_5940:
        /* <DEDUP_REMOVED lines=20> */
.L_x_5946:
        /* <DEDUP_REMOVED lines=12> */
.L_x_5947:
        /* <DEDUP_REMOVED lines=42> */
.L_x_5945:
        /* <DEDUP_REMOVED lines=10> */
[----:B-----5:R-:W-:-:S07]  /*1ce0*/  FFMA.FTZ R11, R11, R50, R102 ;  /* 0x000000320b0b7223 */ /* 0x020fce0000010066 */
.L_x_5944:
        /* <DEDUP_REMOVED lines=21> */
.L_x_5950:
        /* <DEDUP_REMOVED lines=12> */
.L_x_5951:
        /* <DEDUP_REMOVED lines=43> */
.L_x_5949:
        /* <DEDUP_REMOVED lines=12> */
.L_x_5948:
        /* <DEDUP_REMOVED lines=20> */
.L_x_5954:
        /* <DEDUP_REMOVED lines=12> */
.L_x_5955:
        /* <DEDUP_REMOVED lines=42> */
.L_x_5953:
        /* <DEDUP_REMOVED lines=11> */
.L_x_5952:
        /* <DEDUP_REMOVED lines=21> */
.L_x_5958:
        /* <DEDUP_REMOVED lines=12> */
.L_x_5959:
        /* <DEDUP_REMOVED lines=42> */
.L_x_5957:
[----:B------:R-:W-:Y:S01]  /*2c70*/  PRMT R17, R26, 0x7632, R17 ;  /* 0x000076321a117816 */ /* 0x000fe20000000011 */
        /* <DEDUP_REMOVED lines=11> */
[----:B-----5:R-:W-:-:S07]  /*2d30*/  FFMA.FTZ R17, R108, R45, R19 ;  /* 0x0000002d6c117223 */ /* 0x020fce0000010013 */
.L_x_5956:
        /* <DEDUP_REMOVED lines=20> */
.L_x_5962:
        /* <DEDUP_REMOVED lines=12> */
.L_x_5963:
        /* <DEDUP_REMOVED lines=42> */
.L_x_5961:
        /* <DEDUP_REMOVED lines=11> */
.L_x_5960:
        /* <DEDUP_REMOVED lines=21> */
.L_x_5966:
        /* <DEDUP_REMOVED lines=12> */
.L_x_5967:
        /* <DEDUP_REMOVED lines=42> */
.L_x_5965:
[----:B------:R-:W-:Y:S01]  /*3740*/  PRMT R108, R27, 0x7632, R108 ;  /* 0x000076321b6c7816 */ /* 0x000fe2000000006c */
[----:B------:R-:W-:Y:S01]  /*3750*/  IMAD.MOV.U32 R112, RZ, RZ, 0x2f800000 ;  /* 0x2f800000ff707424 */ /* 0x000fe200078e00ff */
[----:B------:R-:W-:Y:S02]  /*3760*/  I2FP.F32.U32 R105, R105 ;  /* 0x0000006900697245 */ /* 0x000fe40000201000 */
        /* <DEDUP_REMOVED lines=10> */
.L_x_5964:
[----:B------:R-:W-:Y:S02]  /*3810*/  F2FP.BF16.F32.PACK_AB R108, RZ, R105 ;  /* 0x00000069ff6c723e */ /* 0x000fe400000010ff */
[----:B------:R-:W-:Y:S02]  /*3820*/  PRMT R100, R100, 0x5410, R103 ;  /* 0x0000541064647816 */ /* 0x000fe40000000067 */
[----:B------:R-:W-:Y:S02]  /*3830*/  PRMT R102, R102, 0x5410, R107 ;  /* 0x0000541066667816 */ /* 0x000fe4000000006b */
[----:B------:R-:W-:Y:S02]  /*3840*/  PRMT R101, R101, 0x5410, R106 ;  /* 0x0000541065657816 */ /* 0x000fe4000000006a */
[----:B------:R-:W-:Y:S01]  /*3850*/  PRMT R103, R111, 0x5410, R108 ;  /* 0x000054106f677816 */ /* 0x000fe2000000006c */
[----:B------:R-:W-:Y:S06]  /*3860*/  BRA `(.L_x_5968) ;  /* 0x0000002800447947 */ /* 0x000fec0003800000 */
.L_x_5935:
        /* <DEDUP_REMOVED lines=19> */
.L_x_5971:
        /* <DEDUP_REMOVED lines=12> */
.L_x_5972:
        /* <DEDUP_REMOVED lines=42> */
.L_x_5970:
        /* <DEDUP_REMOVED lines=9> */
[----:B-----5:R-:W-:-:S07]  /*3d90*/  FMUL.FTZ R7, R7, R48 ;  /* 0x0000003007077220 */ /* 0x020fce0000410000 */
.L_x_5969:
        /* <DEDUP_REMOVED lines=16> */
.L_x_5975:
        /* <DEDUP_REMOVED lines=12> */
.L_x_5976:
        /* <DEDUP_REMOVED lines=43> */
.L_x_5974:
        /* <DEDUP_REMOVED lines=10> */
.L_x_5973:
        /* <DEDUP_REMOVED lines=16> */
.L_x_5979:
        /* <DEDUP_REMOVED lines=12> */
.L_x_5980:
        /* <DEDUP_REMOVED lines=43> */
.L_x_5978:
        /* <DEDUP_REMOVED lines=10> */
.L_x_5977:
        /* <DEDUP_REMOVED lines=16> */
.L_x_5983:
        /* <DEDUP_REMOVED lines=12> */
.L_x_5984:
        /* <DEDUP_REMOVED lines=43> */
.L_x_5982:
        /* <DEDUP_REMOVED lines=10> */
.L_x_5981:
        /* <DEDUP_REMOVED lines=16> */
.L_x_5987:
        /* <DEDUP_REMOVED lines=12> */
.L_x_5988:
        /* <DEDUP_REMOVED lines=43> */
.L_x_5986:
        /* <DEDUP_REMOVED lines=10> */
.L_x_5985:
        /* <DEDUP_REMOVED lines=16> */
.L_x_5991:
        /* <DEDUP_REMOVED lines=12> */
.L_x_5992:
        /* <DEDUP_REMOVED lines=43> */
.L_x_5990:
[----:B------:R-:W-:Y:S02]  /*5650*/  PRMT R19, R26, 0x7632, R19 ;  /* 0x000076321a137816 */ /* 0x000fe40000000013 */
        /* <DEDUP_REMOVED lines=10> */
.L_x_5989:
        /* <DEDUP_REMOVED lines=16> */
.L_x_5995:
        /* <DEDUP_REMOVED lines=12> */
.L_x_5996:
        /* <DEDUP_REMOVED lines=43> */
.L_x_5994:
        /* <DEDUP_REMOVED lines=10> */
.L_x_5993:
        /* <DEDUP_REMOVED lines=16> */
.L_x_5999:
        /* <DEDUP_REMOVED lines=12> */
.L_x_6000:
        /* <DEDUP_REMOVED lines=43> */
.L_x_5998:
[----:B------:R-:W-:Y:S01]  /*6080*/  PRMT R111, R27, 0x7632, R111 ;  /* 0x000076321b6f7816 */ /* 0x000fe2000000006f */
        /* <DEDUP_REMOVED lines=9> */
[----:B-----5:R-:W-:-:S07]  /*6120*/  FMUL.FTZ R105, R112, R47 ;  /* 0x0000002f70697220 */ /* 0x020fce0000410000 */
.L_x_5997:
[----:B------:R-:W-:Y:S02]  /*6130*/  F2FP.BF16.F32.PACK_AB R111, RZ, R105 ;  /* 0x00000069ff6f723e */ /* 0x000fe400000010ff */
[----:B------:R-:W-:Y:S02]  /*6140*/  PRMT R100, R100, 0x5410, R103 ;  /* 0x0000541064647816 */ /* 0x000fe40000000067 */
[----:B------:R-:W-:Y:S02]  /*6150*/  PRMT R102, R102, 0x5410, R107 ;  /* 0x0000541066667816 */ /* 0x000fe4000000006b */
[----:B------:R-:W-:Y:S02]  /*6160*/  PRMT R101, R101, 0x5410, R106 ;  /* 0x0000541065657816 */ /* 0x000fe4000000006a */
[----:B------:R-:W-:-:S07]  /*6170*/  PRMT R103, R108, 0x5410, R111 ;  /* 0x000054106c677816 */ /* 0x000fce000000006f */
.L_x_5968:
        /* <DEDUP_REMOVED lines=30> */
.L_x_6001:
[----:B------:R2:W5:Y:S04]  /*6360*/  @P0 LDG.E.128 R20, desc[UR12][R106.64] ;  /* 0x0000000c6a140981 */ /* 0x000568000c1e1d00 */
[----:B------:R2:W5:Y:S01]  /*6370*/  @P1 LDG.E.128 R24, desc[UR12][R112.64] ;  /* 0x0000000c70181981 */ /* 0x000562000c1e1d00 */
[----:B------:R-:W-:Y:S05]  /*6380*/  @!P0 BRA `(.L_x_6002) ;  /* 0x0000002800f08947 */ /* 0x000fea0003800000 */
[----:B------:R-:W-:-:S13]  /*6390*/  ISETP.GT.AND P2, PT, R110, RZ, PT ;  /* 0x000000ff6e00720c */ /* 0x000fda0003f44270 */
[----:B--2--5:R-:W-:Y:S01]  /*63a0*/  @!P2 IMAD.U32 R107, R20, 0x10000, RZ ;  /* 0x00010000146ba824 */ /* 0x024fe200078e00ff */
[----:B01----:R-:W-:Y:S01]  /*63b0*/  @!P2 MOV R101, R109 ;  /* 0x0000006d0065a202 */ /* 0x003fe20000000f00 */
        /* <DEDUP_REMOVED lines=17> */
.L_x_6005:
        /* <DEDUP_REMOVED lines=12> */
.L_x_6006:
        /* <DEDUP_REMOVED lines=42> */
.L_x_6004:
        /* <DEDUP_REMOVED lines=11> */
.L_x_6003:
        /* <DEDUP_REMOVED lines=21> */
.L_x_6009:
        /* <DEDUP_REMOVED lines=12> */
.L_x_6010:
        /* <DEDUP_REMOVED lines=42> */
.L_x_6008:
        /* <DEDUP_REMOVED lines=13> */
.L_x_6007:
        /* <DEDUP_REMOVED lines=20> */
.L_x_6013:
        /* <DEDUP_REMOVED lines=12> */
.L_x_6014:
        /* <DEDUP_REMOVED lines=42> */
.L_x_6012:
        /* <DEDUP_REMOVED lines=11> */
.L_x_6011:
        /* <DEDUP_REMOVED lines=21> */
.L_x_6017:
        /* <DEDUP_REMOVED lines=12> */
.L_x_6018:
        /* <DEDUP_REMOVED lines=42> */
.L_x_6016:
        /* <DEDUP_REMOVED lines=13> */
.L_x_6015:
        /* <DEDUP_REMOVED lines=20> */
.L_x_6021:
        /* <DEDUP_REMOVED lines=12> */
.L_x_6022:
        /* <DEDUP_REMOVED lines=42> */
.L_x_6020:
        /* <DEDUP_REMOVED lines=11> */
.L_x_6019:
        /* <DEDUP_REMOVED lines=21> */
.L_x_6025:
        /* <DEDUP_REMOVED lines=12> */
.L_x_6026:
        /* <DEDUP_REMOVED lines=43> */
.L_x_6024:
        /* <DEDUP_REMOVED lines=13> */
.L_x_6023:
        /* <DEDUP_REMOVED lines=20> */
.L_x_6029:
        /* <DEDUP_REMOVED lines=12> */
.L_x_6030:
        /* <DEDUP_REMOVED lines=42> */
.L_x_6028:
        /* <DEDUP_REMOVED lines=11> */
.L_x_6027:
        /* <DEDUP_REMOVED lines=21> */
.L_x_6033:
        /* <DEDUP_REMOVED lines=12> */
.L_x_6034:
        /* <DEDUP_REMOVED lines=43> */
.L_x_6032:
[----:B------:R-:W-:Y:S02]  /*8e20*/  PRMT R120, R27, 0x7632, R120 ;  /* 0x000076321b787816 */ /* 0x000fe40000000078 */
[----:B------:R-:W-:Y:S01]  /*8e30*/  I2FP.F32.U32 R102, R121 ;  /* 0x0000007900667245 */ /* 0x000fe20000201000 */
[----:B------:R-:W-:Y:S02]  /*8e40*/  HFMA2 R121, -RZ, RZ, 0.1171875, 0 ;  /* 0x2f800000ff797431 */ /* 0x000fe400000001ff */
        /* <DEDUP_REMOVED lines=10> */
.L_x_6031:
[----:B------:R-:W-:Y:S02]  /*8ef0*/  F2FP.BF16.F32.PACK_AB R120, RZ, R121 ;  /* 0x00000079ff78723e */ /* 0x000fe400000010ff */
[----:B------:R-:W-:Y:S02]  /*8f00*/  PRMT R102, R116, 0x5410, R114 ;  /* 0x0000541074667816 */ /* 0x000fe40000000072 */
[----:B------:R-:W-:Y:S02]  /*8f10*/  PRMT R101, R108, 0x5410, R101 ;  /* 0x000054106c657816 */ /* 0x000fe40000000065 */
[----:B------:R-:W-:Y:S02]  /*8f20*/  PRMT R100, R100, 0x5410, R106 ;  /* 0x0000541064647816 */ /* 0x000fe4000000006a */
[----:B------:R-:W-:Y:S01]  /*8f30*/  PRMT R103, R103, 0x5410, R120 ;  /* 0x0000541067677816 */ /* 0x000fe20000000078 */
[----:B------:R-:W-:Y:S06]  /*8f40*/  BRA `(.L_x_6035) ;  /* 0x00000028004c7947 */ /* 0x000fec0003800000 */
.L_x_6002:
[----:B--2---:R-:W-:Y:S01]  /*8f50*/  MOV R107, RZ ;  /* 0x000000ff006b7202 */ /* 0x004fe20000000f00 */
[----:B01----:R-:W-:Y:S02]  /*8f60*/  IMAD.MOV.U32 R100, RZ, RZ, R109 ;  /* 0x000000ffff647224 */ /* 0x003fe400078e006d */
[----:B------:R-:W-:Y:S01]  /*8f70*/  IMAD.MOV.U32 R112, RZ, RZ, R114 ;  /* 0x000000ffff707224 */ /* 0x000fe200078e0072 */
        /* <DEDUP_REMOVED lines=16> */
.L_x_6038:
        /* <DEDUP_REMOVED lines=12> */
.L_x_6039:
        /* <DEDUP_REMOVED lines=42> */
.L_x_6037:
        /* <DEDUP_REMOVED lines=8> */
[----:B------:R-:W-:-:S05]  /*9460*/  FSEL R107, R102, RZ, !P2 ;  /* 0x000000ff666b7208 */ /* 0x000fca0005000000 */
[----:B------:R-:W-:-:S07]  /*9470*/  FMUL.FTZ R107, R107, R40 ;  /* 0x000000286b6b7220 */ /* 0x000fce0000410000 */
.L_x_6036:
        /* <DEDUP_REMOVED lines=16> */
.L_x_6042:
        /* <DEDUP_REMOVED lines=12> */
.L_x_6043:
        /* <DEDUP_REMOVED lines=43> */
.L_x_6041:
        /* <DEDUP_REMOVED lines=11> */
.L_x_6040:
        /* <DEDUP_REMOVED lines=16> */
.L_x_6046:
        /* <DEDUP_REMOVED lines=12> */
.L_x_6047:
        /* <DEDUP_REMOVED lines=43> */
.L_x_6045:
        /* <DEDUP_REMOVED lines=10> */
.L_x_6044:
        /* <DEDUP_REMOVED lines=16> */
.L_x_6050:
        /* <DEDUP_REMOVED lines=12> */
.L_x_6051:
        /* <DEDUP_REMOVED lines=43> */
.L_x_6049:
        /* <DEDUP_REMOVED lines=11> */
.L_x_6048:
        /* <DEDUP_REMOVED lines=16> */
.L_x_6054:
        /* <DEDUP_REMOVED lines=12> */
.L_x_6055:
        /* <DEDUP_REMOVED lines=43> */
.L_x_6053:
        /* <DEDUP_REMOVED lines=10> */
.L_x_6052:
        /* <DEDUP_REMOVED lines=16> */
.L_x_6058:
        /* <DEDUP_REMOVED lines=12> */
.L_x_6059:
        /* <DEDUP_REMOVED lines=43> */
.L_x_6057:
        /* <DEDUP_REMOVED lines=11> */
.L_x_6056:
        /* <DEDUP_REMOVED lines=16> */
.L_x_6062:
        /* <DEDUP_REMOVED lines=12> */
.L_x_6063:
        /* <DEDUP_REMOVED lines=43> */
.L_x_6061:
        /* <DEDUP_REMOVED lines=10> */
.L_x_6060:
        /* <DEDUP_REMOVED lines=16> */
.L_x_6066:
        /* <DEDUP_REMOVED lines=12> */
.L_x_6067:
        /* <DEDUP_REMOVED lines=43> */
.L_x_6065:
[----:B-----5:R-:W-:Y:S02]  /*b780*/  PRMT R120, R27, 0x7632, R120 ;  /* 0x000076321b787816 */ /* 0x020fe40000000078 */
[----:B------:R-:W-:Y:S01]  /*b790*/  I2FP.F32.U32 R116, R121 ;  /* 0x0000007900747245 */ /* 0x000fe20000201000 */
[----:B------:R-:W-:Y:S02]  /*b7a0*/  IMAD.MOV.U32 R121, RZ, RZ, 0x2f800000 ;  /* 0x2f800000ff797424 */ /* 0x000fe400078e00ff */
        /* <DEDUP_REMOVED lines=8> */
.L_x_6064:
[----:B------:R-:W-:Y:S02]  /*b830*/  F2FP.BF16.F32.PACK_AB R116, RZ, R121 ;  /* 0x00000079ff74723e */ /* 0x000fe400000010ff */
[----:B------:R-:W-:Y:S02]  /*b840*/  PRMT R102, R114, 0x5410, R102 ;  /* 0x0000541072667816 */ /* 0x000fe40000000066 */
[----:B------:R-:W-:Y:S02]  /*b850*/  PRMT R101, R108, 0x5410, R101 ;  /* 0x000054106c657816 */ /* 0x000fe40000000065 */
[----:B------:R-:W-:Y:S02]  /*b860*/  PRMT R100, R106, 0x5410, R100 ;  /* 0x000054106a647816 */ /* 0x000fe40000000064 */
[----:B------:R-:W-:-:S07]  /*b870*/  PRMT R103, R103, 0x5410, R116 ;  /* 0x0000541067677816 */ /* 0x000fce0000000074 */
.L_x_6035:
[----:B------:R-:W0:Y:S01]  /*b880*/  @P1 LDC.64 R122, c[0x0][0x390] ;  /* 0x0000e400ff7a1b82 */ /* 0x000e220000000a00 */
[C---:B------:R-:W-:Y:S01]  /*b890*/  IADD3 R131, PT, PT, R129.reuse, 0x80, RZ ;  /* 0x0000008081837810 */ /* 0x040fe20007ffe0ff */
[----:B------:R-:W-:Y:S02]  /*b8a0*/  VIADD R104, R104, 0x100 ;  /* 0x0000010068687836 */ /* 0x000fe40000000000 */
[----:B------:R-:W-:Y:S02]  /*b8b0*/  VIADD R106, R129, 0x100 ;  /* 0x00000100816a7836 */ /* 0x000fe40000000000 */
[----:B------:R-:W-:Y:S02]  /*b8c0*/  IMAD.WIDE.U32 R130, R131, 0x10, R132 ;  /* 0x0000001083827825 */ /* 0x000fe400078e0084 */
[----:B------:R-:W1:Y:S03]  /*b8d0*/  @P0 LDC.64 R124, c[0x0][0x3a0] ;  /* 0x0000e800ff7c0b82 */ /* 0x000e660000000a00 */
[----:B------:R2:W-:Y:S01]  /*b8e0*/  STG.E.128 desc[UR12][R130.64], R100 ;  /* 0x0000006482007986 */ /* 0x0005e2000c101d0c */
[----:B0-----:R-:W-:-:S04]  /*b8f0*/  @P1 IMAD.WIDE.U32 R122, R104, 0x10, R122 ;  /* 0x00000010687a1825 */ /* 0x001fc800078e007a */
[----:B-1----:R-:W-:Y:S01]  /*b900*/  @P0 IMAD.WIDE.U32 R124, R106, 0x10, R124 ;  /* 0x000000106a7c0825 */ /* 0x002fe200078e007c */
[----:B--2---:R-:W-:Y:S06]  /*b910*/  @!P1 BRA `(.L_x_6068) ;  /* 0x0000000000509947 */ /* 0x004fec0003800000 */
        /* <DEDUP_REMOVED lines=20> */
.L_x_6068:
[----:B-----5:R1:W5:Y:S04]  /*ba60*/  @P1 LDG.E.128 R24, desc[UR12][R122.64] ;  /* 0x0000000c7a181981 */ /* 0x020368000c1e1d00 */
[----:B------:R1:W5:Y:S01]  /*ba70*/  @P0 LDG.E.128 R20, desc[UR12][R124.64] ;  /* 0x0000000c7c140981 */ /* 0x000362000c1e1d00 */
[----:B------:R-:W-:Y:S05]  /*ba80*/  @!P0 BRA `(.L_x_6069) ;  /* 0x0000002800f08947 */ /* 0x000fea0003800000 */
[----:B------:R-:W-:-:S13]  /*ba90*/  ISETP.GT.AND P0, PT, R110, RZ, PT ;  /* 0x000000ff6e00720c */ /* 0x000fda0003f04270 */
[----:B-----5:R-:W-:Y:S01]  /*baa0*/  @!P0 IMAD.U32 R137, R20, 0x10000, RZ ;  /* 0x0001000014898824 */ /* 0x020fe200078e00ff */
[----:B0-----:R-:W-:Y:S01]  /*bab0*/  @!P0 MOV R100, R112 ;  /* 0x0000007000648202 */ /* 0x001fe20000000f00 */
        /* <DEDUP_REMOVED lines=17> */
.L_x_6072:
        /* <DEDUP_REMOVED lines=12> */
.L_x_6073:
[----:B------:R-:W-:Y:S01]  /*bc90*/  IMAD.WIDE.U32 R102, R2, -0x326172a9, RZ ;  /* 0xcd9e8d5702667825 */ /* 0x000fe200078e00ff */
[----:B-1----:R-:W-:-:S03]  /*bca0*/  LOP3.LUT R124, R5, UR15, R101, 0x96, !PT ;  /* 0x0000000f057c7c12 */ /* 0x002fc6000f8e9665 */
        /* <DEDUP_REMOVED lines=39> */
.L_x_6071:
        /* <DEDUP_REMOVED lines=11> */
.L_x_6070:
        /* <DEDUP_REMOVED lines=21> */
.L_x_6076:
[----:B------:R-:W-:-:S04]  /*c120*/  VIADD R3, R3, 0x1 ;  /* 0x0000000103037836 */ /* 0x000fc80000000000 */
[C---:B-1----:R-:W-:Y:S01]  /*c130*/  IMAD.WIDE.U32 R122, R3.reuse, -0x2daee0ad, RZ ;  /* 0xd2511f53037a7825 */ /* 0x042fe200078e00ff */
        /* <DEDUP_REMOVED lines=10> */
.L_x_6077:
        /* <DEDUP_REMOVED lines=41> */
.L_x_6075:
[----:B------:R-:W-:Y:S01]  /*c470*/  PRMT R100, R24, 0x7632, R100 ;  /* 0x0000763218647816 */ /* 0x000fe20000000064 */
[----:B------:R-:W-:Y:S01]  /*c480*/  IMAD.MOV.U32 R101, RZ, RZ, 0x2f800000 ;  /* 0x2f800000ff657424 */ /* 0x000fe200078e00ff */
[----:B------:R-:W-:-:S03]  /*c490*/  I2FP.F32.U32 R8, R8 ;  /* 0x0000000800087245 */ /* 0x000fc60000201000 */
        /* <DEDUP_REMOVED lines=10> */
.L_x_6074:
        /* <DEDUP_REMOVED lines=20> */
.L_x_6080:
        /* <DEDUP_REMOVED lines=12> */
.L_x_6081:
        /* <DEDUP_REMOVED lines=42> */
.L_x_6079:
[----:B------:R-:W-:Y:S01]  /*c9e0*/  I2FP.F32.U32 R10, R10 ;  /* 0x0000000a000a7245 */ /* 0x000fe20000201000 */
[----:B------:R-:W-:Y:S02]  /*c9f0*/  HFMA2 R101, -RZ, RZ, 0.1171875, 0 ;  /* 0x2f800000ff657431 */ /* 0x000fe400000001ff */
[----:B------:R-:W-:Y:S01]  /*ca00*/  IMAD.U32 R102, R25, 0x10000, RZ ;  /* 0x0001000019667824 */ /* 0x000fe200078e00ff */
[----:B------:R-:W-:Y:S02]  /*ca10*/  SHF.L.U32 R108, R21, 0x10, RZ ;  /* 0x00000010156c7819 */ /* 0x000fe400000006ff */
[----:B------:R-:W-:Y:S01]  /*ca20*/  FFMA.FTZ R10, R10, R101, 1.1641532182693481445e-10 ;  /* 0x2f0000000a0a7423 */ /* 0x000fe20000010065 */
[----:B------:R-:W-:-:S04]  /*ca30*/  FMUL.FTZ R102, R102, UR17 ;  /* 0x0000001166667c20 */ /* 0x000fc80008410000 */
[----:B------:R-:W-:Y:S01]  /*ca40*/  FMUL.FTZ R102, R102, UR16 ;  /* 0x0000001066667c20 */ /* 0x000fe20008410000 */
[----:B------:R-:W-:-:S04]  /*ca50*/  FSETP.GTU.FTZ.AND P2, PT, R10, UR23, PT ;  /* 0x000000170a007c0b */ /* 0x000fc8000bf5c000 */
[----:B------:R-:W-:Y:S02]  /*ca60*/  FSEL R131, R102, RZ, !P2 ;  /* 0x000000ff66837208 */ /* 0x000fe40005000000 */
[----:B------:R-:W-:-:S03]  /*ca70*/  SEL R10, RZ, 0x1, P2 ;  /* 0x00000001ff0a7807 */ /* 0x000fc60001000000 */
[----:B------:R-:W-:-:S07]  /*ca80*/  FFMA.FTZ R131, R131, R34, R108 ;  /* 0x0000002283837223 */ /* 0x000fce000001006c */
.L_x_6078:
        /* <DEDUP_REMOVED lines=21> */
.L_x_6084:
        /* <DEDUP_REMOVED lines=12> */
.L_x_6085:
        /* <DEDUP_REMOVED lines=42> */
.L_x_6083:
        /* <DEDUP_REMOVED lines=13> */
.L_x_6082:
        /* <DEDUP_REMOVED lines=20> */
.L_x_6088:
        /* <DEDUP_REMOVED lines=12> */
.L_x_6089:
        /* <DEDUP_REMOVED lines=43> */
.L_x_6087:
        /* <DEDUP_REMOVED lines=11> */
.L_x_6086:
[----:B-1----:R-:W-:Y:S01]  /*d570*/  @!P0 PRMT R125, R22, 0x7632, R125 ;  /* 0x00007632167d8816 */ /* 0x002fe2000000007d */
        /* <DEDUP_REMOVED lines=20> */
.L_x_6092:
        /* <DEDUP_REMOVED lines=12> */
.L_x_6093:
        /* <DEDUP_REMOVED lines=43> */
.L_x_6091:
        /* <DEDUP_REMOVED lines=13> */
.L_x_6090:
        /* <DEDUP_REMOVED lines=20> */
.L_x_6096:
        /* <DEDUP_REMOVED lines=12> */
.L_x_6097:
        /* <DEDUP_REMOVED lines=43> */
.L_x_6095:
        /* <DEDUP_REMOVED lines=11> */
.L_x_6094:
        /* <DEDUP_REMOVED lines=21> */
.L_x_6100:
        /* <DEDUP_REMOVED lines=12> */
.L_x_6101:
        /* <DEDUP_REMOVED lines=43> */
.L_x_6099:
        /* <DEDUP_REMOVED lines=13> */
.L_x_6098:
[----:B------:R-:W-:Y:S02]  /*e5f0*/  F2FP.BF16.F32.PACK_AB R103, RZ, R139 ;  /* 0x0000008bff67723e */ /* 0x000fe400000010ff */
[----:B------:R-:W-:Y:S02]  /*e600*/  PRMT R102, R122, 0x5410, R124 ;  /* 0x000054107a667816 */ /* 0x000fe4000000007c */
[----:B------:R-:W-:Y:S02]  /*e610*/  PRMT R101, R116, 0x5410, R118 ;  /* 0x0000541074657816 */ /* 0x000fe40000000076 */
[----:B------:R-:W-:Y:S02]  /*e620*/  PRMT R100, R114, 0x5410, R112 ;  /* 0x0000541072647816 */ /* 0x000fe40000000070 */
[----:B------:R-:W-:Y:S01]  /*e630*/  PRMT R103, R110, 0x5410, R103 ;  /* 0x000054106e677816 */ /* 0x000fe20000000067 */
[----:B------:R-:W-:Y:S06]  /*e640*/  BRA `(.L_x_6102) ;  /* 0x0000002800407947 */ /* 0x000fec0003800000 */
.L_x_6069:
[----:B------:R-:W-:Y:S01]  /*e650*/  MOV R137, RZ ;  /* 0x000000ff00897202 */ /* 0x000fe20000000f00 */
        /* <DEDUP_REMOVED lines=18> */
.L_x_6105:
        /* <DEDUP_REMOVED lines=12> */
.L_x_6106:
[----:B------:R-:W-:Y:S01]  /*e840*/  IMAD.WIDE.U32 R102, R2, -0x326172a9, RZ ;  /* 0xcd9e8d5702667825 */ /* 0x000fe200078e00ff */
[----:B-1----:R-:W-:Y:S02]  /*e850*/  LOP3.LUT R124, R5, UR15, R101, 0x96, !PT ;  /* 0x0000000f057c7c12 */ /* 0x002fe4000f8e9665 */
        /* <DEDUP_REMOVED lines=40> */
.L_x_6104:
        /* <DEDUP_REMOVED lines=10> */
.L_x_6103:
        /* <DEDUP_REMOVED lines=16> */
.L_x_6109:
        /* <DEDUP_REMOVED lines=12> */
.L_x_6110:
[----:B-1----:R-:W-:Y:S01]  /*ed40*/  IMAD.WIDE.U32 R122, R2, -0x326172a9, RZ ;  /* 0xcd9e8d57027a7825 */ /* 0x002fe200078e00ff */
        /* <DEDUP_REMOVED lines=41> */
.L_x_6108:
        /* <DEDUP_REMOVED lines=11> */
.L_x_6107:
        /* <DEDUP_REMOVED lines=16> */
.L_x_6113:
        /* <DEDUP_REMOVED lines=12> */
.L_x_6114:
        /* <DEDUP_REMOVED lines=42> */
.L_x_6112:
        /* <DEDUP_REMOVED lines=10> */
.L_x_6111:
        /* <DEDUP_REMOVED lines=16> */
.L_x_6117:
        /* <DEDUP_REMOVED lines=12> */
.L_x_6118:
        /* <DEDUP_REMOVED lines=42> */
.L_x_6116:
        /* <DEDUP_REMOVED lines=11> */
.L_x_6115:
        /* <DEDUP_REMOVED lines=16> */
.L_x_6121:
        /* <DEDUP_REMOVED lines=12> */
.L_x_6122:
        /* <DEDUP_REMOVED lines=43> */
.L_x_6120:
        /* <DEDUP_REMOVED lines=10> */
.L_x_6119:
[----:B-1----:R-:W-:Y:S01]  /*ffb0*/  F2FP.BF16.F32.PACK_AB R122, RZ, R127 ;  /* 0x0000007fff7a723e */ /* 0x002fe200000010ff */
        /* <DEDUP_REMOVED lines=15> */
.L_x_6125:
        /* <DEDUP_REMOVED lines=12> */
.L_x_6126:
        /* <DEDUP_REMOVED lines=43> */
.L_x_6124:
        /* <DEDUP_REMOVED lines=11> */
.L_x_6123:
        /* <DEDUP_REMOVED lines=16> */
.L_x_6129:
        /* <DEDUP_REMOVED lines=12> */
.L_x_6130:
        /* <DEDUP_REMOVED lines=43> */
.L_x_6128:
        /* <DEDUP_REMOVED lines=10> */
.L_x_6127:
[----:B------:R-:W-:Y:S01]  /*109e0*/  F2FP.BF16.F32.PACK_AB R110, RZ, R123 ;  /* 0x0000007bff6e723e */ /* 0x000fe200000010ff */
        /* <DEDUP_REMOVED lines=15> */
.L_x_6133:
        /* <DEDUP_REMOVED lines=12> */
.L_x_6134:
        /* <DEDUP_REMOVED lines=43> */
.L_x_6132:
        /* <DEDUP_REMOVED lines=11> */
.L_x_6131:
[----:B------:R-:W-:Y:S02]  /*10f00*/  F2FP.BF16.F32.PACK_AB R103, RZ, R139 ;  /* 0x0000008bff67723e */ /* 0x000fe400000010ff */
[----:B------:R-:W-:Y:S02]  /*10f10*/  PRMT R102, R122, 0x5410, R120 ;  /* 0x000054107a667816 */ /* 0x000fe40000000078 */
[----:B------:R-:W-:Y:S02]  /*10f20*/  PRMT R101, R118, 0x5410, R116 ;  /* 0x0000541076657816 */ /* 0x000fe40000000074 */
[----:B------:R-:W-:Y:S02]  /*10f30*/  PRMT R100, R114, 0x5410, R112 ;  /* 0x0000541072647816 */ /* 0x000fe40000000070 */
[----:B------:R-:W-:-:S07]  /*10f40*/  PRMT R103, R110, 0x5410, R103 ;  /* 0x000054106e677816 */ /* 0x000fce0000000067 */
.L_x_6102:
        /* <DEDUP_REMOVED lines=47> */
.L_x_6135:
        /* <DEDUP_REMOVED lines=139> */
[----:B-1----:R-:W-:-:S03]  /*11af0*/  FSEL R100, R141, RZ, !P0 ;  /* 0x000000ff8d647208 */ /* 0x002fc60004000000 */
[----:B------:R-:W-:Y:S02]  /*11b00*/  UIMAD UR4, UR4, UR22, URZ ;  /* 0x00000016040472a4 */ /* 0x000fe4000f8e02ff */
        /* <DEDUP_REMOVED lines=24> */
[----:B------:R-:W-:Y:S01]  /*11c90*/  USHF.R.S32.HI UR5, URZ, 0x1f, UR4 ;  /* 0x0000001fff057899 */ /* 0x000fe20008011404 */
[----:B------:R-:W0:Y:S01]  /*11ca0*/  LDC.64 R100, c[0x0][0x428] ;  /* 0x00010a00ff647b82 */ /* 0x000e220000000a00 */
[C---:B------:R-:W-:Y:S01]  /*11cb0*/  FMUL.FTZ R116, R133.reuse, R116 ;  /* 0x0000007485747220 */ /* 0x040fe20000410000 */
[C---:B------:R-:W-:Y:S01]  /*11cc0*/  FMUL.FTZ R9, R133.reuse, R102 ;  /* 0x0000006685097220 */ /* 0x040fe20000410000 */
[----:B------:R-:W-:Y:S01]  /*11cd0*/  ULEA.HI UR5, UR5, UR4, URZ, 0x3 ;  /* 0x0000000405057291 */ /* 0x000fe2000f8f18ff */
[C---:B------:R-:W-:Y:S01]  /*11ce0*/  FMUL.FTZ R106, R133.reuse, R104 ;  /* 0x00000068856a7220 */ /* 0x040fe20000410000 */
[C---:B------:R-:W-:Y:S01]  /*11cf0*/  FMUL.FTZ R11, R133.reuse, R110 ;  /* 0x0000006e850b7220 */ /* 0x040fe20000410000 */
[C---:B------:R-:W-:Y:S01]  /*11d00*/  FMUL.FTZ R120, R133.reuse, R112 ;  /* 0x0000007085787220 */ /* 0x040fe20000410000 */
[----:B------:R-:W-:Y:S01]  /*11d10*/  FMUL.FTZ R15, R133, R118 ;  /* 0x00000076850f7220 */ /* 0x000fe20000410000 */
[----:B------:R-:W-:Y:S01]  /*11d20*/  FFMA.FTZ R102, R116, R93, R69 ;  /* 0x0000005d74667223 */ /* 0x000fe20000010045 */
[----:B------:R-:W-:Y:S01]  /*11d30*/  MOV R111, UR5 ;  /* 0x00000005006f7c02 */ /* 0x000fe20008000f00 */
[----:B------:R-:W-:Y:S01]  /*11d40*/  FFMA.FTZ R9, R9, R96, R72 ;  /* 0x0000006009097223 */ /* 0x000fe20000010048 */
[C---:B------:R-:W-:Y:S01]  /*11d50*/  FMUL.FTZ R13, R133.reuse, R114 ;  /* 0x00000072850d7220 */ /* 0x040fe20000410000 */
[----:B------:R-:W-:Y:S01]  /*11d60*/  FMUL.FTZ R122, R133, R122 ;  /* 0x0000007a857a7220 */ /* 0x000fe20000410000 */
[----:B------:R-:W-:Y:S01]  /*11d70*/  LEA.HI.SX32 R111, R111, R0, 0x1d ;  /* 0x000000006f6f7211 */ /* 0x000fe200078feaff */
[C---:B------:R-:W-:Y:S01]  /*11d80*/  FMUL.FTZ R105, R133.reuse, R146 ;  /* 0x0000009285697220 */ /* 0x040fe20000410000 */
[----:B------:R-:W-:Y:S01]  /*11d90*/  FMUL.FTZ R148, R133, R148 ;  /* 0x0000009485947220 */ /* 0x000fe20000410000 */
[----:B------:R-:W-:Y:S01]  /*11da0*/  FFMA.FTZ R11, R11, R98, R74 ;  /* 0x000000620b0b7223 */ /* 0x000fe2000001004a */
[C---:B------:R-:W-:Y:S01]  /*11db0*/  IADD3 R119, PT, PT, R111.reuse, 0x100, RZ ;  /* 0x000001006f777810 */ /* 0x040fe20007ffe0ff */
[----:B------:R-:W-:-:S02]  /*11dc0*/  VIADD R117, R111, 0x80 ;  /* 0x000000806f757836 */ /* 0x000fc40000000000 */
[----:B------:R-:W-:Y:S01]  /*11dd0*/  FFMA.FTZ R120, R120, R99, R75 ;  /* 0x0000006378787223 */ /* 0x000fe2000001004b */
[C---:B------:R-:W-:Y:S01]  /*11de0*/  FMUL.FTZ R7, R133.reuse, R124 ;  /* 0x0000007c85077220 */ /* 0x040fe20000410000 */
[C---:B------:R-:W-:Y:S01]  /*11df0*/  FMUL.FTZ R104, R133.reuse, R132 ;  /* 0x0000008485687220 */ /* 0x040fe20000410000 */
[C---:B------:R-:W-:Y:S01]  /*11e00*/  FMUL.FTZ R17, R133.reuse, R134 ;  /* 0x0000008685117220 */ /* 0x040fe20000410000 */
[----:B------:R-:W-:Y:S01]  /*11e10*/  FMUL.FTZ R136, R133, R136 ;  /* 0x0000008885887220 */ /* 0x000fe20000410000 */
[----:B0-----:R-:W-:-:S04]  /*11e20*/  IMAD.WIDE.U32 R110, R111, 0x10, R100 ;  /* 0x000000106f6e7825 */ /* 0x001fc800078e0064 */
[C---:B------:R-:W-:Y:S01]  /*11e30*/  FMUL.FTZ R19, R133.reuse, R142 ;  /* 0x0000008e85137220 */ /* 0x040fe20000410000 */
[C---:B------:R-:W-:Y:S01]  /*11e40*/  FMUL.FTZ R144, R133.reuse, R144 ;  /* 0x0000009085907220 */ /* 0x040fe20000410000 */
[----:B------:R-:W-:Y:S01]  /*11e50*/  FMUL.FTZ R115, R133, R158 ;  /* 0x0000009e85737220 */ /* 0x000fe20000410000 */
[----:B------:R-:W-:-:S04]  /*11e60*/  IMAD.WIDE.U32 R116, R117, 0x10, R100 ;  /* 0x0000001075747825 */ /* 0x000fc800078e0064 */
[C---:B------:R-:W-:Y:S01]  /*11e70*/  FMUL.FTZ R109, R133.reuse, R150 ;  /* 0x00000096856d7220 */ /* 0x040fe20000410000 */
[C---:B------:R-:W-:Y:S01]  /*11e80*/  FMUL.FTZ R112, R133.reuse, R152 ;  /* 0x0000009885707220 */ /* 0x040fe20000410000 */
[----:B------:R-:W-:Y:S01]  /*11e90*/  FMUL.FTZ R113, R133, R154 ;  /* 0x0000009a85717220 */ /* 0x000fe20000410000 */
[----:B------:R-:W-:-:S04]  /*11ea0*/  IMAD.WIDE.U32 R118, R119, 0x10, R100 ;  /* 0x0000001077767825 */ /* 0x000fc800078e0064 */
[----:B------:R-:W-:Y:S01]  /*11eb0*/  FFMA.FTZ R100, R106, R97, R73 ;  /* 0x000000616a647223 */ /* 0x000fe20000010049 */
        /* <DEDUP_REMOVED lines=32> */
[----:B------:R-:W-:-:S02]  /*120c0*/  F2FP.BF16.F32.PACK_AB R115, R164, R115 ;  /* 0x00000073a473723e */ /* 0x000fc400000010ff */
[----:B------:R-:W-:Y:S01]  /*120d0*/  F2FP.BF16.F32.PACK_AB R114, R160, R9 ;  /* 0x00000009a072723e */ /* 0x000fe200000010ff */
[----:B------:R0:W-:Y:S01]  /*120e0*/  STG.E.128 desc[UR12][R116.64], R104 ;  /* 0x0000006874007986 */ /* 0x0001e2000c101d0c */
[----:B------:R-:W-:Y:S02]  /*120f0*/  F2FP.BF16.F32.PACK_AB R113, R120, R113 ;  /* 0x000000717871723e */ /* 0x000fe400000010ff */
[----:B------:R-:W-:-:S05]  /*12100*/  F2FP.BF16.F32.PACK_AB R112, R112, R109 ;  /* 0x0000006d7070723e */ /* 0x000fca00000010ff */
[----:B------:R0:W-:Y:S02]  /*12110*/  STG.E.128 desc[UR12][R118.64], R112 ;  /* 0x0000007076007986 */ /* 0x0001e4000c101d0c */
.L_x_6136:
[----:B------:R-:W-:Y:S02]  /*12120*/  UIADD3 UR7, UPT, UPT, UR7, UR20, URZ ;  /* 0x0000001407077290 */ /* 0x000fe4000fffe0ff */
[----:B------:R-:W-:Y:S02]  /*12130*/  UPLOP3.LUT UP0, UPT, UPT, UPT, UP0, 0x40, 0x4 ;  /* 0x000000000004789c */ /* 0x000fe40003f0e800 */
[----:B------:R-:W-:-:S09]  /*12140*/  UISETP.GE.AND UP1, UPT, UR7, UR21, UPT ;  /* 0x000000150700728c */ /* 0x000fd2000bf26270 */
[----:B------:R-:W-:Y:S05]  /*12150*/  BRA.U !UP1, `(.L_x_6137) ;  /* 0xfffffee909607547 */ /* 0x000fea000b83ffff */
[----:B------:R-:W-:Y:S05]  /*12160*/  EXIT ;  /* 0x000000000000794d */ /* 0x000fea0003800000 */
.L_x_6138:
        /* <DEDUP_REMOVED lines=9> */
.L_x_20778:


//--------------------- .text._ZN10layer_norm13ln_fwd_kernelINS_13Kernel_traitsI13__nv_bfloat16S2_fS2_fjLj3072ELj1ELj1ELj4ELj16ENS_18Kernel_traits_baseILj3072ES2_S2_fS2_fjLj128EEEEELb0ELb0ELb0ELb0EEEvNS_9FwdParamsE --------------------------
	.section	.text._ZN10layer_norm13ln_fwd_kernelINS_13Kernel_traitsI13__nv_bfloat16S2_fS2_fjLj3072ELj1ELj1ELj4ELj16ENS_18Kernel_traits_baseILj3072ES2_S2_fS2_fjLj128EEEEELb0ELb0ELb0ELb0EEEvNS_9FwdParamsE,"ax",@progbits
	.align	128
        .global         _ZN10layer_norm13ln_fwd_kernelINS_13Kernel_traitsI13__nv_bfloat16S2_fS2_fjLj3072ELj1ELj1ELj4ELj16ENS_18Kernel_traits_baseILj3072ES2_S2_fS2_fjLj128EEEEELb0ELb0ELb0ELb0EEEvNS_9FwdParamsE
        .type           _ZN10layer_norm13ln_fwd_kernelINS_13Kernel_traitsI13__nv_bfloat16S2_fS2_fjLj3072ELj1ELj1ELj4ELj16ENS_18Kernel_traits_baseILj3072ES2_S2_fS2_fjLj128EEEEELb0ELb0ELb0ELb0EEEvNS_9FwdParamsE,@function
        .size           _ZN10layer_norm13ln_fwd_kernelINS_13Kernel_traitsI13__nv_bfloat16S2_fS2_fjLj3072ELj1ELj1ELj4ELj16ENS_18Kernel_traits_baseILj3072ES2_S2_fS2_fjLj128EEEEELb0ELb0ELb0ELb0EEEvNS_9FwdParamsE,(.L_x_20779 - _ZN10layer_norm13ln_fwd_kernelINS_13Kernel_traitsI13__nv_bfloat16S2_fS2_fjLj3072ELj1ELj1ELj4ELj16ENS_18Kernel_traits_baseILj3072ES2_S2_fS2_fjLj128EEEEELb0ELb0ELb0ELb0EEEvNS_9FwdParamsE)
        .other          _ZN10layer_norm13ln_fwd_kernelINS_13Kernel_traitsI13__nv_bfloat16S2_fS2_fjLj3072ELj1ELj1ELj4ELj16ENS_18Kernel_traits_baseILj3072ES2_S2_fS2_fjLj128EEEEELb0ELb0ELb0ELb0EEEvNS_9FwdParamsE,@"STO_CUDA_ENTRY STV_DEFAULT"
_ZN10layer_norm13ln_fwd_kernelINS_13Kernel_traitsI13__nv_bfloat16S2_fS2_fjLj3072ELj1ELj1ELj4ELj16ENS_18Kernel_traits_baseILj3072ES2_S2_fS2_fjLj128EEEEELb0ELb0ELb0ELb0EEEvNS_9FwdParamsE:
.text._ZN10layer_norm13ln_fwd_kernelINS_13Kernel_traitsI13__nv_bfloat16S2_fS2_fjLj3072ELj1ELj1ELj4ELj16ENS_18Kernel_traits_baseILj3072ES2_S2_fS2_fjLj128EEEEELb0ELb0ELb0ELb0EEEvNS_9FwdParamsE:
        /* <DEDUP_REMOVED lines=43> */
.L_x_6140:
        /* <DEDUP_REMOVED lines=23> */
.L_x_6141:
[----:B------:R-:W-:Y:S05]  /*0420*/  BSYNC.RECONVERGENT B0 ;  /* 0x0000000000007941 */ /* 0x000fea0003800200 */
.L_x_6139:
        /* <DEDUP_REMOVED lines=15> */
[----:B------:R-:W-:-:S02]  /*0520*/  LOP3.LUT R3, R12, 0xffffff00, RZ, 0xc0, !PT ;  /* 0xffffff000c037812 */ /* 0x000fc400078ec0ff */
[----:B------:R-:W-:Y:S01]  /*0530*/  VIMNMX R10, PT, PT, RZ, R10, !PT ;  /* 0x0000000aff0a7248 */ /* 0x000fe20007fe0100 */
[----:B------:R-:W3:Y:S01]  /*0540*/  LDCU UR13, c[0x0][0x400] ;  /* 0x00008000ff0d77ac */ /* 0x000ee20008000800 */
[----:B------:R-:W-:Y:S02]  /*0550*/  VIMNMX R2, PT, PT, R2, 0x20, PT ;  /* 0x0000002002027848 */ /* 0x000fe40003fe0100 */
[----:B------:R-:W-:Y:S01]  /*0560*/  VIMNMX R10, PT, PT, R10, 0x20, PT ;  /* 0x000000200a0a7848 */ /* 0x000fe20003fe0100 */
[----:B0-----:R-:W-:Y:S01]  /*0570*/  UISETP.NE.U32.AND UP0, UPT, UR4, URZ, UPT ;  /* 0x000000ff0400728c */ /* 0x001fe2000bf05070 */
[-C--:B------:R-:W-:Y:S01]  /*0580*/  LEA R4, R2, R3.reuse, 0x3 ;  /* 0x0000000302047211 */ /* 0x080fe200078e18ff */
[----:B------:R-:W0:Y:S01]  /*0590*/  LDCU.64 UR10, c[0x0][0x3a0] ;  /* 0x00007400ff0a77ac */ /* 0x000e220008000a00 */
[----:B------:R-:W-:Y:S02]  /*05a0*/  LEA R2, R10, R3, 0x3 ;  /* 0x000000030a027211 */ /* 0x000fe400078e18ff */
[----:B------:R-:W-:Y:S01]  /*05b0*/  I2FP.F32.U32 R3, R4 ;  /* 0x0000000400037245 */ /* 0x000fe20000201000 */
[----:B------:R-:W-:Y:S01]  /*05c0*/  UISETP.NE.AND.EX UP0, UPT, UR5, URZ, UPT, UP0 ;  /* 0x000000ff0500728c */ /* 0x000fe2000bf05300 */
[----:B------:R-:W-:Y:S01]  /*05d0*/  PRMT R75, R25, 0x7632, R75 ;  /* 0x00007632194b7816 */ /* 0x000fe2000000004b */
[----:B------:R-:W4:Y:S01]  /*05e0*/  LDCU.64 UR14, c[0x0][0x380] ;  /* 0x00007000ff0e77ac */ /* 0x000f220008000a00 */
[----:B------:R-:W-:-:S02]  /*05f0*/  PRMT R74, R29, 0x7632, R74 ;  /* 0x000076321d4a7816 */ /* 0x000fc4000000004a */
[----:B------:R-:W0:Y:S01]  /*0600*/  MUFU.RCP R3, R3 ;  /* 0x0000000300037308 */ /* 0x000e220000001000 */
        /* <DEDUP_REMOVED lines=17> */
[----:B01234-:R-:W-:-:S07]  /*0720*/  PRMT R9, R44, 0x7632, R9 ;  /* 0x000076322c097816 */ /* 0x01ffce0000000009 */
.L_x_6162:
[----:B0-----:R-:W0:Y:S01]  /*0730*/  @UP0 LDCU.64 UR4, c[0x0][0x3e0] ;  /* 0x00007c00ff0407ac */ /* 0x001e220008000a00 */
[----:B------:R-:W-:Y:S01]  /*0740*/  PLOP3.LUT P0, PT, PT, PT, UP0, 0x80, 0x8 ;  /* 0x000000000008781c */ /* 0x000fe20003f0f008 */
[----:B0-----:R-:W-:-:S06]  /*0750*/  @UP0 UIMAD.WIDE UR4, UR6, 0x2, UR4 ;  /* 0x00000002060408a5 */ /* 0x001fcc000f8e0204 */
[----:B-123--:R-:W-:Y:S02]  /*0760*/  MOV R56, UR4 ;  /* 0x0000000400387c02 */ /* 0x00efe40008000f00 */
[----:B------:R-:W-:-:S05]  /*0770*/  MOV R57, UR5 ;  /* 0x0000000500397c02 */ /* 0x000fca0008000f00 */
[----:B------:R-:W2:Y:S01]  /*0780*/  @P0 LDG.E.U16 R56, desc[UR8][R56.64] ;  /* 0x0000000838380981 */ /* 0x000ea2000c1e1500 */
[----:B------:R-:W-:Y:S01]  /*0790*/  UIMAD UR4, UR6, UR16, URZ ;  /* 0x00000010060472a4 */ /* 0x000fe2000f8e02ff */
[----:B------:R-:W-:Y:S03]  /*07a0*/  BSSY.RECONVERGENT B0, `(.L_x_6142) ;  /* 0x0000043000007945 */ /* 0x000fe60003800200 */
[----:B------:R-:W-:-:S04]  /*07b0*/  USHF.R.S32.HI UR5, URZ, 0x1f, UR4 ;  /* 0x0000001fff057899 */ /* 0x000fc80008011404 */
[----:B------:R-:W-:-:S03]  /*07c0*/  ULEA.HI UR5, UR5, UR4, URZ, 0x3 ;  /* 0x0000000405057291 */ /* 0x000fc6000f8f18ff */
[----:B------:R-:W-:-:S03]  /*07d0*/  UMOV UR4, 0x3f800000 ;  /* 0x3f80000000047882 */ /* 0x000fc60000000000 */
[----:B------:R-:W-:-:S04]  /*07e0*/  MOV R80, UR5 ;  /* 0x0000000500507c02 */ /* 0x000fc80008000f00 */
[----:B------:R-:W-:-:S04]  /*07f0*/  LEA.HI.SX32 R80, R80, R79, 0x1d ;  /* 0x0000004f50507211 */ /* 0x000fc800078feaff */
[----:B------:R-:W-:Y:S02]  /*0800*/  MOV R81, R80 ;  /* 0x0000005000517202 */ /* 0x000fe40000000f00 */
[----:B--2---:R-:W-:Y:S02]  /*0810*/  @P0 R2UR UR7, R56 ;  /* 0x00000000380702ca */ /* 0x004fe400000e0000 */
[----:B------:R-:W-:-:S11]  /*0820*/  ISETP.GE.U32.AND P0, PT, R78, 0x80, PT ;  /* 0x000000804e00780c */ /* 0x000fd60003f06070 */
[----:B------:R-:W-:Y:S02]  /*0830*/  @UP0 USHF.L.U32 UR4, UR7, 0x10, URZ ;  /* 0x0000001007040899 */ /* 0x000fe400080006ff */
[----:B------:R-:W-:Y:S10]  /*0840*/  @!P0 BRA `(.L_x_6143) ;  /* 0x0000000000e08947 */ /* 0x000ff40003800000 */
        /* <DEDUP_REMOVED lines=8> */
[----:B------:R-:W2:Y:S04]  /*08d0*/  LDG.E.128 R56, desc[UR8][R82.64] ;  /* 0x0000000852387981 */ /* 0x000ea8000c1e1d00 */
[----:B------:R-:W3:Y:S01]  /*08e0*/  LDG.E.128 R16, desc[UR8][R82.64+0x10] ;  /* 0x0000100852107981 */ /* 0x000ee2000c1e1d00 */
[C---:B-----5:R-:W-:Y:S02]  /*08f0*/  SHF.L.U32 R85, R20.reuse, 0x10, RZ ;  /* 0x0000001014557819 */ /* 0x060fe400000006ff */
[----:B------:R-:W-:Y:S02]  /*0900*/  PRMT R81, R20, 0x7632, R81 ;  /* 0x0000763214517816 */ /* 0x000fe40000000051 */
[----:B------:R-:W-:Y:S02]  /*0910*/  PRMT R84, R21, 0x7632, R84 ;  /* 0x0000763215547816 */ /* 0x000fe40000000054 */
[----:B------:R-:W-:-:S02]  /*0920*/  PRMT R86, R22, 0x7632, R86 ;  /* 0x0000763216567816 */ /* 0x000fc40000000056 */
[C---:B------:R-:W-:Y:S02]  /*0930*/  PRMT R87, R23.reuse, 0x7632, R87 ;  /* 0x0000763217577816 */ /* 0x040fe40000000057 */
[----:B------:R-:W-:Y:S02]  /*0940*/  SHF.L.U32 R89, R23, 0x10, RZ ;  /* 0x0000001017597819 */ /* 0x000fe400000006ff */
[----:B------:R-:W-:Y:S02]  /*0950*/  SHF.L.U32 R84, R84, 0x10, RZ ;  /* 0x0000001054547819 */ /* 0x000fe400000006ff */
[----:B------:R-:W-:Y:S01]  /*0960*/  SHF.L.U32 R86, R86, 0x10, RZ ;  /* 0x0000001056567819 */ /* 0x000fe200000006ff */
[----:B--2---:R-:W-:Y:S01]  /*0970*/  FFMA.FTZ R20, R85, UR4, R56 ;  /* 0x0000000455147c23 */ /* 0x004fe20008010038 */
[----:B------:R-:W-:Y:S01]  /*0980*/  SHF.L.U32 R56, R81, 0x10, RZ ;  /* 0x0000001051387819 */ /* 0x000fe200000006ff */
[----:B------:R-:W-:Y:S01]  /*0990*/  FFMA.FTZ R23, R84, UR4, R59 ;  /* 0x0000000454177c23 */ /* 0x000fe2000801003b */
[----:B------:R-:W-:Y:S01]  /*09a0*/  SHF.L.U32 R85, R21, 0x10, RZ ;  /* 0x0000001015557819 */ /* 0x000fe200000006ff */
[----:B---3--:R-:W-:Y:S01]  /*09b0*/  FFMA.FTZ R17, R86, UR4, R17 ;  /* 0x0000000456117c23 */ /* 0x008fe20008010011 */
[----:B------:R-:W-:Y:S01]  /*09c0*/  SHF.L.U32 R81, R22, 0x10, RZ ;  /* 0x0000001016517819 */ /* 0x000fe200000006ff */
[----:B------:R-:W-:Y:S01]  /*09d0*/  FFMA.FTZ R21, R56, UR4, R57 ;  /* 0x0000000438157c23 */ /* 0x000fe20008010039 */
[----:B------:R-:W-:Y:S01]  /*09e0*/  SHF.L.U32 R56, R87, 0x10, RZ ;  /* 0x0000001057387819 */ /* 0x000fe200000006ff */
[----:B------:R-:W-:Y:S01]  /*09f0*/  FFMA.FTZ R22, R85, UR4, R58 ;  /* 0x0000000455167c23 */ /* 0x000fe2000801003a */
[----:B------:R-:W-:Y:S01]  /*0a00*/  FFMA.FTZ R18, R89, UR4, R18 ;  /* 0x0000000459127c23 */ /* 0x000fe20008010012 */
[----:B------:R-:W-:-:S02]  /*0a10*/  FFMA.FTZ R16, R81, UR4, R16 ;  /* 0x0000000451107c23 */ /* 0x000fc40008010010 */
[----:B------:R-:W-:Y:S01]  /*0a20*/  FFMA.FTZ R19, R56, UR4, R19 ;  /* 0x0000000438137c23 */ /* 0x000fe20008010013 */
[----:B------:R-:W-:Y:S06]  /*0a30*/  BRA `(.L_x_6145) ;  /* 0x0000000000507947 */ /* 0x000fec0003800000 */
.L_x_6144:
[C---:B-----5:R-:W-:Y:S02]  /*0a40*/  PRMT R17, R21.reuse, 0x7632, R17 ;  /* 0x0000763215117816 */ /* 0x060fe40000000011 */
[C---:B------:R-:W-:Y:S02]  /*0a50*/  PRMT R19, R22.reuse, 0x7632, R19 ;  /* 0x0000763216137816 */ /* 0x040fe40000000013 */
[----:B------:R-:W-:Y:S02]  /*0a60*/  SHF.L.U32 R56, R22, 0x10, RZ ;  /* 0x0000001016387819 */ /* 0x000fe400000006ff */
[----:B------:R-:W-:Y:S02]  /*0a70*/  PRMT R16, R20, 0x7632, R16 ;  /* 0x0000763214107816 */ /* 0x000fe40000000010 */
[----:B------:R-:W-:Y:S02]  /*0a80*/  SHF.L.U32 R18, R21, 0x10, RZ ;  /* 0x0000001015127819 */ /* 0x000fe400000006ff */
[----:B------:R-:W-:-:S02]  /*0a90*/  PRMT R22, R23, 0x7632, R22 ;  /* 0x0000763217167816 */ /* 0x000fc40000000016 */
[----:B------:R-:W-:Y:S02]  /*0aa0*/  SHF.L.U32 R23, R23, 0x10, RZ ;  /* 0x0000001017177819 */ /* 0x000fe400000006ff */
[----:B------:R-:W-:Y:S02]  /*0ab0*/  SHF.L.U32 R17, R17, 0x10, RZ ;  /* 0x0000001011117819 */ /* 0x000fe400000006ff */
[----:B------:R-:W-:Y:S02]  /*0ac0*/  SHF.L.U32 R19, R19, 0x10, RZ ;  /* 0x0000001013137819 */ /* 0x000fe400000006ff */
[----:B------:R-:W-:Y:S02]  /*0ad0*/  SHF.L.U32 R20, R20, 0x10, RZ ;  /* 0x0000001014147819 */ /* 0x000fe400000006ff */
[----:B------:R-:W-:Y:S01]  /*0ae0*/  SHF.L.U32 R21, R16, 0x10, RZ ;  /* 0x0000001010157819 */ /* 0x000fe200000006ff */
[----:B------:R-:W-:Y:S01]  /*0af0*/  FMUL.FTZ R16, R56, UR4 ;  /* 0x0000000438107c20 */ /* 0x000fe20008410000 */
[----:B------:R-:W-:Y:S01]  /*0b00*/  SHF.L.U32 R57, R22, 0x10, RZ ;  /* 0x0000001016397819 */ /* 0x000fe200000006ff */
[----:B------:R-:W-:Y:S01]  /*0b10*/  FMUL.FTZ R22, R18, UR4 ;  /* 0x0000000412167c20 */ /* 0x000fe20008410000 */
[----:B------:R-:W-:Y:S01]  /*0b20*/  FMUL.FTZ R18, R23, UR4 ;  /* 0x0000000417127c20 */ /* 0x000fe20008410000 */
[----:B------:R-:W-:Y:S01]  /*0b30*/  FMUL.FTZ R23, R17, UR4 ;  /* 0x0000000411177c20 */ /* 0x000fe20008410000 */
[----:B------:R-:W-:Y:S01]  /*0b40*/  FMUL.FTZ R17, R19, UR4 ;  /* 0x0000000413117c20 */ /* 0x000fe20008410000 */
[----:B------:R-:W-:Y:S01]  /*0b50*/  FMUL.FTZ R20, R20, UR4 ;  /* 0x0000000414147c20 */ /* 0x000fe20008410000 */
[----:B------:R-:W-:Y:S01]  /*0b60*/  FMUL.FTZ R21, R21, UR4 ;  /* 0x0000000415157c20 */ /* 0x000fe20008410000 */
[----:B------:R-:W-:-:S07]  /*0b70*/  FMUL.FTZ R19, R57, UR4 ;  /* 0x0000000439137c20 */ /* 0x000fce0008410000 */
.L_x_6145:
[----:B------:R-:W0:Y:S01]  /*0b80*/  LDC.64 R56, c[0x0][0x3a8] ;  /* 0x0000ea00ff387b82 */ /* 0x000e220000000a00 */
[C---:B------:R-:W-:Y:S01]  /*0b90*/  IADD3 R81, PT, PT, R80.reuse, 0x80, RZ ;  /* 0x0000008050517810 */ /* 0x040fe20007ffe0ff */
[----:B0-----:R-:W-:-:S05]  /*0ba0*/  IMAD.WIDE.U32 R56, R80, 0x20, R56 ;  /* 0x0000002050387825 */ /* 0x001fca00078e0038 */
[----:B------:R0:W-:Y:S04]  /*0bb0*/  STG.E.128 desc[UR8][R56.64], R20 ;  /* 0x0000001438007986 */ /* 0x0001e8000c101d08 */
[----:B------:R0:W-:Y:S02]  /*0bc0*/  STG.E.128 desc[UR8][R56.64+0x10], R16 ;  /* 0x0000101038007986 */ /* 0x0001e4000c101d08 */
.L_x_6143:
[----:B------:R-:W-:Y:S05]  /*0bd0*/  BSYNC.RECONVERGENT B0 ;  /* 0x0000000000007941 */ /* 0x000fea0003800200 */
.L_x_6142:
[----:B------:R-:W-:Y:S01]  /*0be0*/  ISETP.GE.U32.AND P1, PT, R78, 0x100, PT ;  /* 0x000001004e00780c */ /* 0x000fe20003f26070 */
[----:B------:R-:W-:-:S12]  /*0bf0*/  BSSY.RECONVERGENT B0, `(.L_x_6146) ;  /* 0x000003a000007945 */ /* 0x000fd80003800200 */
[----:B------:R-:W-:Y:S05]  /*0c00*/  @!P1 BRA `(.L_x_6147) ;  /* 0x0000000000e09947 */ /* 0x000fea0003800000 */
[----:B------:R-:W1:Y:S02]  /*0c10*/  LDC.64 R12, c[0x0][0x390] ;  /* 0x0000e400ff0c7b82 */ /* 0x000e640000000a00 */
[----:B-1----:R-:W-:-:S05]  /*0c20*/  IMAD.WIDE.U32 R12, R81, 0x10, R12 ;  /* 0x00000010510c7825 */ /* 0x002fca00078e000c */
[----:B0-----:R0:W5:Y:S01]  /*0c30*/  LDG.E.128 R56, desc[UR8][R12.64] ;  /* 0x000000080c387981 */ /* 0x001162000c1e1d00 */
[----:B------:R-:W-:-:S04]  /*0c40*/  UISETP.NE.U32.AND UP1, UPT, UR10, URZ, UPT ;  /* 0x000000ff0a00728c */ /* 0x000fc8000bf25070 */
[----:B------:R-:W-:-:S09]  /*0c50*/  UISETP.NE.AND.EX UP1, UPT, UR11, URZ, UPT, UP1 ;  /* 0x000000ff0b00728c */ /* 0x000fd2000bf25310 */
[----:B0-----:R-:W-:Y:S05]  /*0c60*/  BRA.U !UP1, `(.L_x_6148) ;  /* 0x0000000109647547 */ /* 0x001fea000b800000 */
[----:B------:R-:W0:Y:S02]  /*0c70*/  LDC.64 R82, c[0x0][0x3a0] ;  /* 0x0000e800ff527b82 */ /* 0x000e240000000a00 */
[----:B0-----:R-:W-:-:S05]  /*0c80*/  IMAD.WIDE.U32 R82, R81, 0x20, R82 ;  /* 0x0000002051527825 */ /* 0x001fca00078e0052 */
[----:B------:R-:W2:Y:S04]  /*0c90*/  LDG.E.128 R12, desc[UR8][R82.64] ;  /* 0x00000008520c7981 */ /* 0x000ea8000c1e1d00 */
[----:B------:R-:W3:Y:S01]  /*0ca0*/  LDG.E.128 R60, desc[UR8][R82.64+0x10] ;  /* 0x00001008523c7981 */ /* 0x000ee2000c1e1d00 */
[C---:B-----5:R-:W-:Y:S02]  /*0cb0*/  PRMT R84, R56.reuse, 0x7632, R84 ;  /* 0x0000763238547816 */ /* 0x060fe40000000054 */
[----:B------:R-:W-:Y:S02]  /*0cc0*/  SHF.L.U32 R85, R56, 0x10, RZ ;  /* 0x0000001038557819 */ /* 0x000fe400000006ff */
[----:B------:R-:W-:Y:S02]  /*0cd0*/  SHF.L.U32 R84, R84, 0x10, RZ ;  /* 0x0000001054547819 */ /* 0x000fe400000006ff */
[----:B------:R-:W-:-:S02]  /*0ce0*/  PRMT R56, R57, 0x7632, R56 ;  /* 0x0000763239387816 */ /* 0x000fc40000000038 */
[----:B------:R-:W-:Y:S02]  /*0cf0*/  SHF.L.U32 R57, R57, 0x10, RZ ;  /* 0x0000001039397819 */ /* 0x000fe400000006ff */
[----:B------:R-:W-:Y:S01]  /*0d00*/  SHF.L.U32 R56, R56, 0x10, RZ ;  /* 0x0000001038387819 */ /* 0x000fe200000006ff */
[----:B--2---:R-:W-:Y:S01]  /*0d10*/  FFMA.FTZ R12, R85, UR4, R12 ;  /* 0x00000004550c7c23 */ /* 0x004fe2000801000c */
[----:B------:R-:W-:Y:S01]  /*0d20*/  FFMA.FTZ R13, R84, UR4, R13 ;  /* 0x00000004540d7c23 */ /* 0x000fe2000801000d */
[C---:B------:R-:W-:Y:S01]  /*0d30*/  PRMT R84, R58.reuse, 0x7632, R84 ;  /* 0x000076323a547816 */ /* 0x040fe20000000054 */
[----:B------:R-:W-:Y:S01]  /*0d40*/  FFMA.FTZ R14, R57, UR4, R14 ;  /* 0x00000004390e7c23 */ /* 0x000fe2000801000e */
[----:B------:R-:W-:Y:S01]  /*0d50*/  SHF.L.U32 R85, R58, 0x10, RZ ;  /* 0x000000103a557819 */ /* 0x000fe200000006ff */
[----:B------:R-:W-:Y:S01]  /*0d60*/  FFMA.FTZ R15, R56, UR4, R15 ;  /* 0x00000004380f7c23 */ /* 0x000fe2000801000f */
[C---:B------:R-:W-:Y:S02]  /*0d70*/  PRMT R58, R59.reuse, 0x7632, R58 ;  /* 0x000076323b3a7816 */ /* 0x040fe4000000003a */
[----:B------:R-:W-:Y:S01]  /*0d80*/  SHF.L.U32 R59, R59, 0x10, RZ ;  /* 0x000000103b3b7819 */ /* 0x000fe200000006ff */
[----:B---3--:R-:W-:Y:S01]  /*0d90*/  FFMA.FTZ R60, R85, UR4, R60 ;  /* 0x00000004553c7c23 */ /* 0x008fe2000801003c */
[----:B------:R-:W-:-:S02]  /*0da0*/  SHF.L.U32 R84, R84, 0x10, RZ ;  /* 0x0000001054547819 */ /* 0x000fc400000006ff */
[----:B------:R-:W-:Y:S01]  /*0db0*/  SHF.L.U32 R58, R58, 0x10, RZ ;  /* 0x000000103a3a7819 */ /* 0x000fe200000006ff */
[----:B------:R-:W-:Y:S02]  /*0dc0*/  FFMA.FTZ R62, R59, UR4, R62 ;  /* 0x000000043b3e7c23 */ /* 0x000fe4000801003e */
[----:B------:R-:W-:Y:S02]  /*0dd0*/  FFMA.FTZ R61, R84, UR4, R61 ;  /* 0x00000004543d7c23 */ /* 0x000fe4000801003d */
[----:B------:R-:W-:Y:S01]  /*0de0*/  FFMA.FTZ R63, R58, UR4, R63 ;  /* 0x000000043a3f7c23 */ /* 0x000fe2000801003f */
[----:B------:R-:W-:Y:S06]  /*0df0*/  BRA `(.L_x_6149) ;  /* 0x0000000000507947 */ /* 0x000fec0003800000 */
.L_x_6148:
[----:B-----5:R-:W-:Y:S02]  /*0e00*/  PRMT R12, R56, 0x7632, R12 ;  /* 0x00007632380c7816 */ /* 0x020fe4000000000c */
[----:B------:R-:W-:Y:S02]  /*0e10*/  PRMT R14, R57, 0x7632, R14 ;  /* 0x00007632390e7816 */ /* 0x000fe4000000000e */
[----:B------:R-:W-:Y:S02]  /*0e20*/  PRMT R60, R58, 0x7632, R60 ;  /* 0x000076323a3c7816 */ /* 0x000fe4000000003c */
[----:B------:R-:W-:Y:S02]  /*0e30*/  PRMT R62, R59, 0x7632, R62 ;  /* 0x000076323b3e7816 */ /* 0x000fe4000000003e */
[----:B------:R-:W-:Y:S02]  /*0e40*/  SHF.L.U32 R56, R56, 0x10, RZ ;  /* 0x0000001038387819 */ /* 0x000fe400000006ff */
[----:B------:R-:W-:-:S02]  /*0e50*/  SHF.L.U32 R57, R57, 0x10, RZ ;  /* 0x0000001039397819 */ /* 0x000fc400000006ff */
[----:B------:R-:W-:Y:S02]  /*0e60*/  SHF.L.U32 R58, R58, 0x10, RZ ;  /* 0x000000103a3a7819 */ /* 0x000fe400000006ff */
[----:B------:R-:W-:Y:S02]  /*0e70*/  SHF.L.U32 R59, R59, 0x10, RZ ;  /* 0x000000103b3b7819 */ /* 0x000fe400000006ff */
        /* <DEDUP_REMOVED lines=8> */
[----:B------:R-:W-:Y:S01]  /*0f00*/  FMUL.FTZ R13, R13, UR4 ;  /* 0x000000040d0d7c20 */ /* 0x000fe20008410000 */
[----:B------:R-:W-:Y:S01]  /*0f10*/  FMUL.FTZ R15, R15, UR4 ;  /* 0x000000040f0f7c20 */ /* 0x000fe20008410000 */
[----:B------:R-:W-:Y:S01]  /*0f20*/  FMUL.FTZ R61, R61, UR4 ;  /* 0x000000043d3d7c20 */ /* 0x000fe20008410000 */
[----:B------:R-:W-:-:S07]  /*0f30*/  FMUL.FTZ R63, R63, UR4 ;  /* 0x000000043f3f7c20 */ /* 0x000fce0008410000 */
.L_x_6149:
[----:B------:R-:W0:Y:S02]  /*0f40*/  LDC.64 R56, c[0x0][0x3a8] ;  /* 0x0000ea00ff387b82 */ /* 0x000e240000000a00 */
[C---:B0-----:R-:W-:Y:S01]  /*0f50*/  IMAD.WIDE.U32 R56, R81.reuse, 0x20, R56 ;  /* 0x0000002051387825 */ /* 0x041fe200078e0038 */
[----:B------:R-:W-:-:S04]  /*0f60*/  IADD3 R81, PT, PT, R81, 0x80, RZ ;  /* 0x0000008051517810 */ /* 0x000fc80007ffe0ff */
[----:B------:R1:W-:Y:S04]  /*0f70*/  STG.E.128 desc[UR8][R56.64], R12 ;  /* 0x0000000c38007986 */ /* 0x0003e8000c101d08 */
[----:B------:R1:W-:Y:S02]  /*0f80*/  STG.E.128 desc[UR8][R56.64+0x10], R60 ;  /* 0x0000103c38007986 */ /* 0x0003e4000c101d08 */
.L_x_6147:
[----:B------:R-:W-:Y:S05]  /*0f90*/  BSYNC.RECONVERGENT B0 ;  /* 0x0000000000007941 */ /* 0x000fea0003800200 */
.L_x_6146:
[----:B------:R-:W-:Y:S01]  /*0fa0*/  ISETP.GE.U32.AND P2, PT, R78, 0x180, PT ;  /* 0x000001804e00780c */ /* 0x000fe20003f46070 */
[----:B------:R-:W-:-:S12]  /*0fb0*/  BSSY.RECONVERGENT B0, `(.L_x_6150) ;  /* 0x0000039000007945 */ /* 0x000fd80003800200 */
[----:B------:R-:W-:Y:S05]  /*0fc0*/  @!P2 BRA `(.L_x_6151) ;  /* 0x0000000000dca947 */ /* 0x000fea0003800000 */
[----:B------:R-:W2:Y:S02]  /*0fd0*/  LDC.64 R48, c[0x0][0x390] ;  /* 0x0000e400ff307b82 */ /* 0x000ea40000000a00 */
[----:B--2---:R-:W-:-:S05]  /*0fe0*/  IMAD.WIDE.U32 R48, R81, 0x10, R48 ;  /* 0x0000001051307825 */ /* 0x004fca00078e0030 */
[----:B------:R2:W5:Y:S01]  /*0ff0*/  LDG.E.128 R52, desc[UR8][R48.64] ;  /* 0x0000000830347981 */ /* 0x000562000c1e1d00 */
[----:B------:R-:W-:-:S04]  /*1000*/  UISETP.NE.U32.AND UP1, UPT, UR10, URZ, UPT ;  /* 0x000000ff0a00728c */ /* 0x000fc8000bf25070 */
[----:B------:R-:W-:-:S09]  /*1010*/  UISETP.NE.AND.EX UP1, UPT, UR11, URZ, UPT, UP1 ;  /* 0x000000ff0b00728c */ /* 0x000fd2000bf25310 */
[----:B--2---:R-:W-:Y:S05]  /*1020*/  BRA.U !UP1, `(.L_x_6152) ;  /* 0x0000000109647547 */ /* 0x004fea000b800000 */
[----:B------:R-:W2:Y:S02]  /*1030*/  LDC.64 R82, c[0x0][0x3a0] ;  /* 0x0000e800ff527b82 */ /* 0x000ea40000000a00 */
[----:B--2---:R-:W-:-:S05]  /*1040*/  IMAD.WIDE.U32 R82, R81, 0x20, R82 ;  /* 0x0000002051527825 */ /* 0x004fca00078e0052 */
[----:B------:R-:W2:Y:S04]  /*1050*/  LDG.E.128 R48, desc[UR8][R82.64] ;  /* 0x0000000852307981 */ /* 0x000ea8000c1e1d00 */
[----:B01----:R-:W3:Y:S01]  /*1060*/  LDG.E.128 R56, desc[UR8][R82.64+0x10] ;  /* 0x0000100852387981 */ /* 0x003ee2000c1e1d00 */
        /* <DEDUP_REMOVED lines=21> */
.L_x_6152:
[----:B-----5:R-:W-:Y:S02]  /*11c0*/  PRMT R48, R52, 0x7632, R48 ;  /* 0x0000763234307816 */ /* 0x020fe40000000030 */
[----:B------:R-:W-:Y:S02]  /*11d0*/  PRMT R50, R53, 0x7632, R50 ;  /* 0x0000763235327816 */ /* 0x000fe40000000032 */
[----:B01----:R-:W-:Y:S02]  /*11e0*/  PRMT R56, R54, 0x7632, R56 ;  /* 0x0000763236387816 */ /* 0x003fe40000000038 */
        /* <DEDUP_REMOVED lines=17> */
.L_x_6153:
[----:B------:R-:W0:Y:S02]  /*1300*/  LDC.64 R56, c[0x0][0x3a8] ;  /* 0x0000ea00ff387b82 */ /* 0x000e240000000a00 */
[----:B0-----:R-:W-:-:S05]  /*1310*/  IMAD.WIDE.U32 R56, R81, 0x20, R56 ;  /* 0x0000002051387825 */ /* 0x001fca00078e0038 */
[----:B------:R2:W-:Y:S04]  /*1320*/  STG.E.128 desc[UR8][R56.64], R48 ;  /* 0x0000003038007986 */ /* 0x0005e8000c101d08 */
[----:B------:R2:W-:Y:S02]  /*1330*/  STG.E.128 desc[UR8][R56.64+0x10], R52 ;  /* 0x0000103438007986 */ /* 0x0005e4000c101d08 */
.L_x_6151:
[----:B------:R-:W-:Y:S05]  /*1340*/  BSYNC.RECONVERGENT B0 ;  /* 0x0000000000007941 */ /* 0x000fea0003800200 */
.L_x_6150:
[----:B012---:R-:W-:Y:S01]  /*1350*/  FADD.FTZ R56, RZ, R20 ;  /* 0x00000014ff387221 */ /* 0x007fe20000010000 */
[C---:B------:R-:W-:Y:S01]  /*1360*/  ISETP.GT.U32.AND P4, PT, R78.reuse, 0xff, PT ;  /* 0x000000ff4e00780c */ /* 0x040fe20003f84070 */
[----:B------:R-:W-:Y:S01]  /*1370*/  BSSY.RECONVERGENT B0, `(.L_x_6154) ;  /* 0x0000074000007945 */ /* 0x000fe20003800200 */
[----:B------:R-:W-:Y:S01]  /*1380*/  ISETP.GT.U32.AND P3, PT, R78, 0x17f, PT ;  /* 0x0000017f4e00780c */ /* 0x000fe20003f64070 */
[----:B------:R-:W-:Y:S01]  /*1390*/  FADD.FTZ R57, R21, R56 ;  /* 0x0000003815397221 */ /* 0x000fe20000010000 */
[----:B------:R-:W-:Y:S02]  /*13a0*/  LOP3.LUT R85, R0, 0x1f, RZ, 0xc0, !PT ;  /* 0x0000001f00557812 */ /* 0x000fe400078ec0ff */
[----:B------:R-:W-:Y:S01]  /*13b0*/  PLOP3.LUT P5, PT, PT, PT, UP2, 0x80, 0x8 ;  /* 0x000000000008781c */ /* 0x000fe20003faf028 */
        /* <DEDUP_REMOVED lines=93> */
[----:B------:R-:W-:Y:S01]  /*1990*/  @P4 IADD3 R56, PT, PT, R56, 0x20, RZ ;  /* 0x0000002038384810 */ /* 0x000fe20007ffe0ff */
[----:B0-----:R-:W-:-:S05]  /*19a0*/  FADD.FTZ R82, R57, R82 ;  /* 0x0000005239527221 */ /* 0x001fca0000010000 */
[----:B------:R-:W0:Y:S02]  /*19b0*/  SHFL.BFLY PT, R59, R82, 0x4, 0x1f ;  /* 0x0c801f00523b7f89 */ /* 0x000e2400000e0000 */
[----:B0-----:R-:W-:Y:S01]  /*19c0*/  FADD.FTZ R59, R82, R59 ;  /* 0x0000003b523b7221 */ /* 0x001fe20000010000 */
[----:B------:R-:W-:Y:S02]  /*19d0*/  @!P3 LEA R82, R85, R56, 0x3 ;  /* 0x000000385552b211 */ /* 0x000fe400078e18ff */
[----:B------:R-:W-:Y:S02]  /*19e0*/  CS2R R56, SRZ ;  /* 0x0000000000387805 */ /* 0x000fe4000001ff00 */
        /* <DEDUP_REMOVED lines=12> */
.L_x_6155:
[----:B------:R-:W-:Y:S05]  /*1ab0*/  BSYNC.RECONVERGENT B0 ;  /* 0x0000000000007941 */ /* 0x000fea0003800200 */
.L_x_6154:
[----:B------:R-:W-:Y:S01]  /*1ac0*/  BAR.SYNC.DEFER_BLOCKING 0x0 ;  /* 0x0000000000007b1d */ /* 0x000fe20000010000 */
[----:B------:R-:W-:Y:S01]  /*1ad0*/  HFMA2 R83, -RZ, RZ, 0, 0 ;  /* 0x00000000ff537431 */ /* 0x000fe200000001ff */
[----:B------:R-:W-:Y:S02]  /*1ae0*/  @!P3 MOV R83, R2 ;  /* 0x000000020053b202 */ /* 0x000fe40000000f00 */
[----:B------:R-:W-:Y:S02]  /*1af0*/  ISETP.NE.AND P4, PT, R0, RZ, PT ;  /* 0x000000ff0000720c */ /* 0x000fe40003f85270 */
[----:B------:R-:W-:Y:S01]  /*1b00*/  BSSY.RECONVERGENT B0, `(.L_x_6156) ;  /* 0x0000067000007945 */ /* 0x000fe20003800200 */
[----:B------:R-:W0:Y:S04]  /*1b10*/  SHFL.DOWN PT, R86, R83, 0x2, 0x1f ;  /* 0x08401f0053567f89 */ /* 0x000e2800000e0000 */
[----:B------:R-:W-:Y:S01]  /*1b20*/  @!P3 LDS.64 R56, [R82] ;  /* 0x000000005238b984 */ /* 0x000fe20000000a00 */
[----:B------:R-:W-:-:S02]  /*1b30*/  ISETP.NE.AND P3, PT, RZ, UR12, PT ;  /* 0x0000000cff007c0c */ /* 0x000fc4000bf65270 */
[----:B0-----:R-:W-:Y:S02]  /*1b40*/  IADD3 R59, PT, PT, R86, R83, RZ ;  /* 0x00000053563b7210 */ /* 0x001fe40007ffe0ff */
[----:B------:R-:W-:Y:S02]  /*1b50*/  I2FP.F32.S32 R88, R86 ;  /* 0x0000005600587245 */ /* 0x000fe40000201400 */
[----:B------:R-:W-:Y:S01]  /*1b60*/  I2FP.F32.S32 R58, R59 ;  /* 0x0000003b003a7245 */ /* 0x000fe20000201400 */
[----:B------:R-:W0:Y:S01]  /*1b70*/  SHFL.DOWN PT, R82, R59, 0x1, 0x1f ;  /* 0x08201f003b527f89 */ /* 0x000e2200000e0000 */
[----:B------:R-:W-:Y:S02]  /*1b80*/  I2FP.F32.S32 R86, R83 ;  /* 0x0000005300567245 */ /* 0x000fe40000201400 */
[----:B------:R-:W1:Y:S01]  /*1b90*/  MUFU.RCP R81, R58 ;  /* 0x0000003a00517308 */ /* 0x000e620000001000 */
[-C--:B0-----:R-:W-:Y:S02]  /*1ba0*/  IADD3 R59, PT, PT, R59, R82.reuse, RZ ;  /* 0x000000523b3b7210 */ /* 0x081fe40007ffe0ff */
[----:B------:R-:W-:Y:S01]  /*1bb0*/  I2FP.F32.S32 R82, R82 ;  /* 0x0000005200527245 */ /* 0x000fe20000201400 */
[----:B------:R-:W0:Y:S01]  /*1bc0*/  SHFL.DOWN PT, R85, R56, 0x2, 0x1f ;  /* 0x08401f0038557f89 */ /* 0x000e2200000e0000 */
[----:B------:R-:W-:-:S03]  /*1bd0*/  I2FP.F32.S32 R59, R59 ;  /* 0x0000003b003b7245 */ /* 0x000fc60000201400 */
[----:B------:R-:W2:Y:S03]  /*1be0*/  SHFL.DOWN PT, R84, R57, 0x2, 0x1f ;  /* 0x08401f0039547f89 */ /* 0x000ea600000e0000 */
[----:B------:R-:W3:Y:S01]  /*1bf0*/  MUFU.RCP R59, R59 ;  /* 0x0000003b003b7308 */ /* 0x000ee20000001000 */
[C---:B0-----:R-:W-:Y:S01]  /*1c00*/  FMUL.FTZ R87, R85.reuse, R88 ;  /* 0x0000005855577220 */ /* 0x041fe20000410000 */
[----:B------:R-:W-:-:S03]  /*1c10*/  FADD.FTZ R85, -R85, R56 ;  /* 0x0000003855557221 */ /* 0x000fc60000010100 */
[----:B------:R-:W-:Y:S01]  /*1c20*/  FFMA.FTZ R90, R86, R56, R87 ;  /* 0x00000038565a7223 */ /* 0x000fe20000010057 */
[----:B------:R-:W-:Y:S01]  /*1c30*/  FMUL.FTZ R85, R85, R85 ;  /* 0x0000005555557220 */ /* 0x000fe20000410000 */
[----:B--2---:R-:W-:Y:S01]  /*1c40*/  FADD.FTZ R84, R84, R57 ;  /* 0x0000003954547221 */ /* 0x004fe20000010000 */
[----:B------:R-:W-:Y:S01]  /*1c50*/  MOV R87, UR6 ;  /* 0x0000000600577c02 */ /* 0x000fe20008000f00 */
        /* <DEDUP_REMOVED lines=9> */
[C---:B------:R-:W-:Y:S02]  /*1cf0*/  FFMA.FTZ R56, R58.reuse, R83, R85 ;  /* 0x000000533a387223 */ /* 0x040fe40000010055 */
[----:B------:R-:W0:Y:S01]  /*1d00*/  LDC R85, c[0x0][0x448] ;  /* 0x00011200ff557b82 */ /* 0x000e220000000800 */
[----:B------:R-:W-:Y:S01]  /*1d10*/  FMUL.FTZ R81, R58, R81 ;  /* 0x000000513a517220 */ /* 0x000fe20000410000 */
[----:B---3--:R-:W-:Y:S01]  /*1d20*/  FMUL.FTZ R83, R59, R56 ;  /* 0x000000383b537220 */ /* 0x008fe20000410000 */
[----:B-1----:R-:W-:Y:S02]  /*1d30*/  FADD.FTZ R56, R84, R57 ;  /* 0x0000003954387221 */ /* 0x002fe40000010000 */
[----:B------:R-:W-:-:S03]  /*1d40*/  FMUL.FTZ R81, R81, R82 ;  /* 0x0000005251517220 */ /* 0x000fc60000410000 */
[----:B------:R-:W1:Y:S01]  /*1d50*/  SHFL.IDX PT, R83, R83, RZ, 0x1f ;  /* 0x00001fff53537589 */ /* 0x000e6200000e0000 */
[----:B------:R-:W-:Y:S02]  /*1d60*/  FFMA.FTZ R82, R59, R81, R56 ;  /* 0x000000513b527223 */ /* 0x000fe40000010038 */
[----:B------:R-:W2:Y:S04]  /*1d70*/  @!P4 LDC.64 R58, c[0x0][0x3c0] ;  /* 0x0000f000ff3acb82 */ /* 0x000ea80000000a00 */
[----:B------:R-:W0:Y:S04]  /*1d80*/  SHFL.IDX PT, R82, R82, RZ, 0x1f ;  /* 0x00001fff52527589 */ /* 0x000e2800000e0000 */
[----:B------:R-:W3:Y:S01]  /*1d90*/  @!P4 LDC.64 R56, c[0x0][0x3c8] ;  /* 0x0000f200ff38cb82 */ /* 0x000ee20000000a00 */
[----:B-1----:R-:W-:-:S05]  /*1da0*/  FMUL.FTZ R81, R83, R83 ;  /* 0x0000005353517220 */ /* 0x002fca0000410000 */
[----:B------:R-:W-:Y:S01]  /*1db0*/  FSEL R84, R81, RZ, P3 ;  /* 0x000000ff51547208 */ /* 0x000fe20001800000 */
[----:B0-----:R-:W-:Y:S01]  /*1dc0*/  FFMA.FTZ R81, R82, UR13, R85 ;  /* 0x0000000d52517c23 */ /* 0x001fe20008010055 */
[----:B------:R-:W-:Y:S02]  /*1dd0*/  MOV R85, UR6 ;  /* 0x0000000600557c02 */ /* 0x000fe40008000f00 */
[----:B------:R-:W-:Y:S01]  /*1de0*/  FSEL R82, R83, RZ, !P3 ;  /* 0x000000ff53527208 */ /* 0x000fe20005800000 */
[----:B------:R-:W-:Y:S01]  /*1df0*/  FADD.FTZ R81, R81, R84 ;  /* 0x0000005451517221 */ /* 0x000fe20000010000 */
[----:B---3--:R-:W-:Y:S02]  /*1e00*/  @!P4 IMAD.WIDE R56, R87, 0x4, R56 ;  /* 0x000000045738c825 */ /* 0x008fe400078e0238 */
[----:B------:R-:W-:Y:S02]  /*1e10*/  R2UR UR4, R82 ;  /* 0x00000000520472ca */ /* 0x000fe400000e0000 */
[----:B--2---:R-:W-:Y:S01]  /*1e20*/  @!P4 IMAD.WIDE R58, R85, 0x4, R58 ;  /* 0x00000004553ac825 */ /* 0x004fe200078e023a */
[----:B------:R-:W0:Y:S04]  /*1e30*/  MUFU.RSQ R81, R81 ;  /* 0x0000005100517308 */ /* 0x000e280000001400 */
[----:B------:R1:W-:Y:S04]  /*1e40*/  @!P4 STG.E desc[UR8][R58.64], R83 ;  /* 0x000000533a00c986 */ /* 0x0003e8000c101908 */
[----:B0-----:R1:W-:Y:S01]  /*1e50*/  @!P4 STG.E desc[UR8][R56.64], R81 ;  /* 0x000000513800c986 */ /* 0x0013e2000c101908 */
[----:B------:R-:W-:Y:S05]  /*1e60*/  @!P0 BRA `(.L_x_6157) ;  /* 0x0000000000c08947 */ /* 0x000fea0003800000 */
[----:B-1----:R-:W-:Y:S01]  /*1e70*/  FADD.FTZ R56, R20, -UR4 ;  /* 0x8000000414387e21 */ /* 0x002fe20008010000 */
[----:B------:R-:W-:Y:S01]  /*1e80*/  SHF.L.U32 R57, R44, 0x10, RZ ;  /* 0x000000102c397819 */ /* 0x000fe200000006ff */
[----:B------:R-:W-:Y:S01]  /*1e90*/  FADD.FTZ R58, R22, -UR4 ;  /* 0x80000004163a7e21 */ /* 0x000fe20008010000 */
[----:B------:R-:W-:Y:S01]  /*1ea0*/  SHF.L.U32 R59, R40, 0x10, RZ ;  /* 0x00000010283b7819 */ /* 0x000fe200000006ff */
[----:B------:R-:W-:Y:S01]  /*1eb0*/  FMUL.FTZ R56, R81, R56 ;  /* 0x0000003851387220 */ /* 0x000fe20000410000 */
[----:B------:R-:W-:Y:S01]  /*1ec0*/  FADD.FTZ R86, R23, -UR4 ;  /* 0x8000000417567e21 */ /* 0x000fe20008010000 */
[----:B------:R-:W-:Y:S02]  /*1ed0*/  SHF.L.U32 R82, R45, 0x10, RZ ;  /* 0x000000102d527819 */ /* 0x000fe400000006ff */
[----:B------:R-:W-:Y:S01]  /*1ee0*/  FFMA.FTZ R56, R56, R57, R59 ;  /* 0x0000003938387223 */ /* 0x000fe2000001003b */
[----:B------:R-:W-:Y:S01]  /*1ef0*/  SHF.L.U32 R84, R41, 0x10, RZ ;  /* 0x0000001029547819 */ /* 0x000fe200000006ff */
[----:B------:R-:W-:Y:S01]  /*1f00*/  FMUL.FTZ R57, R81, R58 ;  /* 0x0000003a51397220 */ /* 0x000fe20000410000 */
[----:B------:R-:W-:Y:S01]  /*1f10*/  SHF.L.U32 R59, R7, 0x10, RZ ;  /* 0x00000010073b7819 */ /* 0x000fe200000006ff */
[----:B------:R-:W-:Y:S01]  /*1f20*/  FMUL.FTZ R86, R81, R86 ;  /* 0x0000005651567220 */ /* 0x000fe20000410000 */
[----:B------:R-:W-:Y:S01]  /*1f30*/  SHF.L.U32 R83, R6, 0x10, RZ ;  /* 0x0000001006537819 */ /* 0x000fe200000006ff */
[----:B------:R-:W-:Y:S01]  /*1f40*/  FADD.FTZ R58, R16, -UR4 ;  /* 0x80000004103a7e21 */ /* 0x000fe20008010000 */
[----:B------:R-:W-:Y:S01]  /*1f50*/  FFMA.FTZ R57, R57, R82, R84 ;  /* 0x0000005239397223 */ /* 0x000fe20000010054 */
[----:B------:R-:W-:Y:S01]  /*1f60*/  FADD.FTZ R82, R17, -UR4 ;  /* 0x8000000411527e21 */ /* 0x000fe20008010000 */
[----:B------:R-:W-:Y:S01]  /*1f70*/  SHF.L.U32 R85, R5, 0x10, RZ ;  /* 0x0000001005557819 */ /* 0x000fe200000006ff */
[----:B------:R-:W-:Y:S01]  /*1f80*/  FFMA.FTZ R84, R86, R59, R83 ;  /* 0x0000003b56547223 */ /* 0x000fe20000010053 */
[----:B------:R-:W-:Y:S01]  /*1f90*/  SHF.L.U32 R59, R46, 0x10, RZ ;  /* 0x000000102e3b7819 */ /* 0x000fe200000006ff */
[C---:B------:R-:W-:Y:S01]  /*1fa0*/  FMUL.FTZ R58, R81.reuse, R58 ;  /* 0x0000003a513a7220 */ /* 0x040fe20000410000 */
[----:B------:R-:W-:Y:S01]  /*1fb0*/  SHF.L.U32 R83, R42, 0x10, RZ ;  /* 0x000000102a537819 */ /* 0x000fe200000006ff */
[----:B------:R-:W-:Y:S01]  /*1fc0*/  FMUL.FTZ R82, R81, R82 ;  /* 0x0000005251527220 */ /* 0x000fe20000410000 */
[----:B------:R-:W-:Y:S01]  /*1fd0*/  FADD.FTZ R86, R18, -UR4 ;  /* 0x8000000412567e21 */ /* 0x000fe20008010000 */
[----:B------:R-:W-:-:S02]  /*1fe0*/  SHF.L.U32 R87, R11, 0x10, RZ ;  /* 0x000000100b577819 */ /* 0x000fc400000006ff */
[----:B------:R-:W-:Y:S01]  /*1ff0*/  FFMA.FTZ R58, R58, R59, R83 ;  /* 0x0000003b3a3a7223 */ /* 0x000fe20000010053 */
[----:B------:R-:W-:Y:S02]  /*2000*/  SHF.L.U32 R59, R4, 0x10, RZ ;  /* 0x00000010043b7819 */ /* 0x000fe400000006ff */
[----:B------:R-:W-:Y:S02]  /*2010*/  SHF.L.U32 R83, R10, 0x10, RZ ;  /* 0x000000100a537819 */ /* 0x000fe400000006ff */
[----:B------:R-:W-:Y:S01]  /*2020*/  SHF.L.U32 R89, R8, 0x10, RZ ;  /* 0x0000001008597819 */ /* 0x000fe200000006ff */
[----:B------:R-:W-:Y:S01]  /*2030*/  FFMA.FTZ R85, R82, R85, R59 ;  /* 0x0000005552557223 */ /* 0x000fe2000001003b */
[----:B------:R-:W-:Y:S01]  /*2040*/  FMUL.FTZ R59, R81, R86 ;  /* 0x00000056513b7220 */ /* 0x000fe20000410000 */
[----:B------:R-:W-:Y:S02]  /*2050*/  SHF.L.U32 R82, R47, 0x10, RZ ;  /* 0x000000102f527819 */ /* 0x000fe400000006ff */
[----:B------:R-:W-:-:S02]  /*2060*/  SHF.L.U32 R86, R43, 0x10, RZ ;  /* 0x000000102b567819 */ /* 0x000fc400000006ff */
[----:B------:R-:W-:Y:S02]  /*2070*/  F2FP.BF16.F32.PACK_AB R58, R85, R58 ;  /* 0x0000003a553a723e */ /* 0x000fe400000010ff */
[----:B------:R-:W-:Y:S01]  /*2080*/  F2FP.BF16.F32.PACK_AB R57, R84, R57 ;  /* 0x000000395439723e */ /* 0x000fe200000010ff */
[----:B------:R-:W-:Y:S01]  /*2090*/  FFMA.FTZ R59, R59, R82, R86 ;  /* 0x000000523b3b7223 */ /* 0x000fe20000010056 */
[----:B------:R-:W-:Y:S01]  /*20a0*/  FADD.FTZ R82, R19, -UR4 ;  /* 0x8000000413527e21 */ /* 0x000fe20008010000 */
[----:B------:R-:W-:-:S03]  /*20b0*/  FADD.FTZ R86, R21, -UR4 ;  /* 0x8000000415567e21 */ /* 0x000fc60008010000 */
        /* <DEDUP_REMOVED lines=11> */
.L_x_6157:
[----:B------:R-:W-:Y:S05]  /*2170*/  BSYNC.RECONVERGENT B0 ;  /* 0x0000000000007941 */ /* 0x000fea0003800200 */
.L_x_6156:
[----:B------:R-:W-:Y:S04]  /*2180*/  BSSY.RECONVERGENT B0, `(.L_x_6158) ;  /* 0x0000032000007945 */ /* 0x000fe80003800200 */
[----:B------:R-:W-:Y:S05]  /*2190*/  @!P1 BRA `(.L_x_6159) ;  /* 0x0000000000c09947 */ /* 0x000fea0003800000 */
[----:B01----:R-:W-:Y:S01]  /*21a0*/  FADD.FTZ R56, R12, -UR4 ;  /* 0x800000040c387e21 */ /* 0x003fe20008010000 */
        /* <DEDUP_REMOVED lines=8> */
[C---:B------:R-:W-:Y:S01]  /*2230*/  FMUL.FTZ R57, R81.reuse, R58 ;  /* 0x0000003a51397220 */ /* 0x040fe20000410000 */
        /* <DEDUP_REMOVED lines=38> */
.L_x_6159:
[----:B------:R-:W-:Y:S05]  /*24a0*/  BSYNC.RECONVERGENT B0 ;  /* 0x0000000000007941 */ /* 0x000fea0003800200 */
.L_x_6158:
[----:B------:R-:W-:Y:S04]  /*24b0*/  BSSY.RECONVERGENT B0, `(.L_x_6160) ;  /* 0x0000033000007945 */ /* 0x000fe80003800200 */
[----:B------:R-:W-:Y:S05]  /*24c0*/  @!P2 BRA `(.L_x_6161) ;  /* 0x0000000000c4a947 */ /* 0x000fea0003800000 */
[----:B012---:R-:W-:Y:S01]  /*24d0*/  FADD.FTZ R56, R48, -UR4 ;  /* 0x8000000430387e21 */ /* 0x007fe20008010000 */
[----:B------:R-:W-:Y:S01]  /*24e0*/  SHF.L.U32 R57, R28, 0x10, RZ ;  /* 0x000000101c397819 */ /* 0x000fe200000006ff */
[----:B------:R-:W-:Y:S01]  /*24f0*/  FADD.FTZ R58, R50, -UR4 ;  /* 0x80000004323a7e21 */ /* 0x000fe20008010000 */
[----:B------:R-:W-:Y:S01]  /*2500*/  SHF.L.U32 R59, R24, 0x10, RZ ;  /* 0x00000010183b7819 */ /* 0x000fe200000006ff */
[----:B------:R-:W-:Y:S01]  /*2510*/  FMUL.FTZ R56, R81, R56 ;  /* 0x0000003851387220 */ /* 0x000fe20000410000 */
[----:B------:R-:W-:Y:S01]  /*2520*/  SHF.L.U32 R83, R29, 0x10, RZ ;  /* 0x000000101d537819 */ /* 0x000fe200000006ff */
[----:B------:R-:W-:Y:S01]  /*2530*/  FMUL.FTZ R58, R81, R58 ;  /* 0x0000003a513a7220 */ /* 0x000fe20000410000 */
[----:B------:R-:W-:Y:S01]  /*2540*/  SHF.L.U32 R85, R26, 0x10, RZ ;  /* 0x000000101a557819 */ /* 0x000fe200000006ff */
[----:B------:R-:W-:Y:S01]  /*2550*/  FFMA.FTZ R82, R56, R57, R59 ;  /* 0x0000003938527223 */ /* 0x000fe2000001003b */
[----:B------:R-:W-:Y:S01]  /*2560*/  FADD.FTZ R56, R55, -UR4 ;  /* 0x8000000437387e21 */ /* 0x000fe20008010000 */
[----:B------:R-:W-:-:S02]  /*2570*/  SHF.L.U32 R57, R25, 0x10, RZ ;  /* 0x0000001019397819 */ /* 0x000fc400000006ff */
[----:B------:R-:W-:Y:S01]  /*2580*/  PRMT R86, R31, 0x7632, R86 ;  /* 0x000076321f567816 */ /* 0x000fe20000000056 */
[----:B------:R-:W-:Y:S01]  /*2590*/  FMUL.FTZ R59, R81, R56 ;  /* 0x00000038513b7220 */ /* 0x000fe20000410000 */
[----:B------:R-:W-:Y:S01]  /*25a0*/  FADD.FTZ R56, R51, -UR4 ;  /* 0x8000000433387e21 */ /* 0x000fe20008010000 */
[----:B------:R-:W-:Y:S01]  /*25b0*/  FFMA.FTZ R84, R58, R83, R57 ;  /* 0x000000533a547223 */ /* 0x000fe20000010039 */
[----:B------:R-:W-:Y:S01]  /*25c0*/  SHF.L.U32 R83, R74, 0x10, RZ ;  /* 0x000000104a537819 */ /* 0x000fe200000006ff */
[----:B------:R-:W-:Y:S01]  /*25d0*/  FADD.FTZ R58, R52, -UR4 ;  /* 0x80000004343a7e21 */ /* 0x000fe20008010000 */
[----:B------:R-:W-:Y:S01]  /*25e0*/  SHF.L.U32 R57, R75, 0x10, RZ ;  /* 0x000000104b397819 */ /* 0x000fe200000006ff */
[----:B------:R-:W-:Y:S01]  /*25f0*/  FMUL.FTZ R56, R81, R56 ;  /* 0x0000003851387220 */ /* 0x000fe20000410000 */
[----:B------:R-:W-:Y:S01]  /*2600*/  PRMT R88, R27, 0x7632, R88 ;  /* 0x000076321b587816 */ /* 0x000fe20000000058 */
[----:B------:R-:W-:Y:S01]  /*2610*/  FMUL.FTZ R58, R81, R58 ;  /* 0x0000003a513a7220 */ /* 0x000fe20000410000 */
[----:B------:R-:W-:Y:S01]  /*2620*/  SHF.L.U32 R86, R86, 0x10, RZ ;  /* 0x0000001056567819 */ /* 0x000fe200000006ff */
[----:B------:R-:W-:Y:S01]  /*2630*/  FFMA.FTZ R83, R56, R83, R57 ;  /* 0x0000005338537223 */ /* 0x000fe20000010039 */
[----:B------:R-:W-:Y:S01]  /*2640*/  SHF.L.U32 R57, R30, 0x10, RZ ;  /* 0x000000101e397819 */ /* 0x000fe200000006ff */
[----:B------:R-:W-:Y:S01]  /*2650*/  FADD.FTZ R56, R53, -UR4 ;  /* 0x8000000435387e21 */ /* 0x000fe20008010000 */
[----:B------:R-:W-:-:S02]  /*2660*/  SHF.L.U32 R88, R88, 0x10, RZ ;  /* 0x0000001058587819 */ /* 0x000fc400000006ff */
[----:B------:R-:W-:Y:S01]  /*2670*/  SHF.L.U32 R87, R31, 0x10, RZ ;  /* 0x000000101f577819 */ /* 0x000fe200000006ff */
[----:B------:R-:W-:Y:S01]  /*2680*/  FFMA.FTZ R58, R58, R57, R85 ;  /* 0x000000393a3a7223 */ /* 0x000fe20000010055 */
[----:B------:R-:W-:Y:S01]  /*2690*/  SHF.L.U32 R85, R76, 0x10, RZ ;  /* 0x000000104c557819 */ /* 0x000fe200000006ff */
[----:B------:R-:W-:Y:S01]  /*26a0*/  FMUL.FTZ R56, R81, R56 ;  /* 0x0000003851387220 */ /* 0x000fe20000410000 */
[----:B------:R-:W-:Y:S01]  /*26b0*/  SHF.L.U32 R57, R77, 0x10, RZ ;  /* 0x000000104d397819 */ /* 0x000fe200000006ff */
[----:B------:R-:W-:Y:S01]  /*26c0*/  FFMA.FTZ R59, R59, R86, R88 ;  /* 0x000000563b3b7223 */ /* 0x000fe20000010058 */
[----:B------:R-:W-:-:S03]  /*26d0*/  SHF.L.U32 R89, R27, 0x10, RZ ;  /* 0x000000101b597819 */ /* 0x000fc600000006ff */
[----:B------:R-:W-:Y:S01]  /*26e0*/  FFMA.FTZ R85, R56, R85, R57 ;  /* 0x0000005538557223 */ /* 0x000fe20000010039 */
[----:B------:R-:W-:-:S04]  /*26f0*/  FADD.FTZ R56, R54, -UR4 ;  /* 0x8000000436387e21 */ /* 0x000fc80008010000 */
[----:B------:R-:W-:Y:S01]  /*2700*/  FMUL.FTZ R86, R81, R56 ;  /* 0x0000003851567220 */ /* 0x000fe20000410000 */
[----:B------:R-:W-:Y:S01]  /*2710*/  F2FP.BF16.F32.PACK_AB R58, R85, R58 ;  /* 0x0000003a553a723e */ /* 0x000fe200000010ff */
[----:B------:R-:W0:Y:S02]  /*2720*/  LDC.64 R56, c[0x0][0x428] ;  /* 0x00010a00ff387b82 */ /* 0x000e240000000a00 */
[----:B------:R-:W-:Y:S01]  /*2730*/  FFMA.FTZ R88, R86, R87, R89 ;  /* 0x0000005756587223 */ /* 0x000fe20000010059 */
[----:B------:R-:W-:Y:S01]  /*2740*/  FADD.FTZ R86, R49, -UR4 ;  /* 0x8000000431567e21 */ /* 0x000fe20008010000 */
[----:B------:R-:W-:-:S03]  /*2750*/  SHF.L.U32 R87, R73, 0x10, RZ ;  /* 0x0000001049577819 */ /* 0x000fc600000006ff */
[----:B------:R-:W-:Y:S01]  /*2760*/  FMUL.FTZ R86, R81, R86 ;  /* 0x0000005651567220 */ /* 0x000fe20000410000 */
[----:B------:R-:W-:Y:S02]  /*2770*/  SHF.L.U32 R81, R72, 0x10, RZ ;  /* 0x0000001048517819 */ /* 0x000fe400000006ff */
[----:B------:R-:W-:-:S03]  /*2780*/  F2FP.BF16.F32.PACK_AB R59, R59, R88 ;  /* 0x000000583b3b723e */ /* 0x000fc600000010ff */
[----:B------:R-:W-:Y:S01]  /*2790*/  FFMA.FTZ R87, R86, R81, R87 ;  /* 0x0000005156577223 */ /* 0x000fe20000010057 */
[----:B0-----:R-:W-:Y:S01]  /*27a0*/  IMAD.WIDE.U32 R80, R80, 0x10, R56 ;  /* 0x0000001050507825 */ /* 0x001fe200078e0038 */
[----:B------:R-:W-:-:S03]  /*27b0*/  F2FP.BF16.F32.PACK_AB R57, R83, R84 ;  /* 0x000000545339723e */ /* 0x000fc600000010ff */
[----:B------:R-:W-:-:S05]  /*27c0*/  F2FP.BF16.F32.PACK_AB R56, R87, R82 ;  /* 0x000000525738723e */ /* 0x000fca00000010ff */
[----:B------:R3:W-:Y:S02]  /*27d0*/  STG.E.128 desc[UR8][R80.64], R56 ;  /* 0x0000003850007986 */ /* 0x0007e4000c101d08 */
.L_x_6161:
[----:B------:R-:W-:Y:S05]  /*27e0*/  BSYNC.RECONVERGENT B0 ;  /* 0x0000000000007941 */ /* 0x000fea0003800200 */
.L_x_6160:
[----:B------:R-:W-:Y:S02]  /*27f0*/  UIADD3 UR6, UPT, UPT, UR6, UR14, URZ ;  /* 0x0000000e06067290 */ /* 0x000fe4000fffe0ff */
[----:B------:R-:W-:Y:S02]  /*2800*/  UPLOP3.LUT UP2, UPT, UPT, UPT, UP2, 0x40, 0x4 ;  /* 0x000000000004789c */ /* 0x000fe40003f4e820 */
[----:B------:R-:W-:-:S09]  /*2810*/  UISETP.GE.AND UP1, UPT, UR6, UR15, UPT ;  /* 0x0000000f0600728c */ /* 0x000fd2000bf26270 */
[----:B------:R-:W-:Y:S05]  /*2820*/  BRA.U !UP1, `(.L_x_6162) ;  /* 0xffffffdd09c07547 */ /* 0x000fea000b83ffff */
[----:B------:R-:W-:Y:S05]  /*2830*/  EXIT ;  /* 0x000000000000794d */ /* 0x000fea0003800000 */
.L_x_6163:
        /* <DEDUP_REMOVED lines=12> */
.L_x_20779:


//--------------------- .text._ZN10layer_norm13ln_fwd_kernelINS_13Kernel_traitsI13__nv_bfloat16S2_fS2_fjLj3072ELj1ELj1ELj4ELj16ENS_18Kernel_traits_baseILj3072ES2_S2_fS2_fjLj128EEEEELb0ELb0ELb0ELb1EEEvNS_9FwdParamsE --------------------------
	.section	.text._ZN10layer_norm13ln_fwd_kernelINS_13Kernel_traitsI13__nv_bfloat16S2_fS2_fjLj3072ELj1ELj1ELj4ELj16ENS_18Kernel_traits_baseILj3072ES2_S2_fS2_fjLj128EEEEELb0ELb0ELb0ELb1EEEvNS_9FwdParamsE,"ax",@progbits
	.align	128
        .global         _ZN10layer_norm13ln_fwd_kernelINS_13Kernel_traitsI13__nv_bfloat16S2_fS2_fjLj3072ELj1ELj1ELj4ELj16ENS_18Kernel_traits_baseILj3072ES2_S2_fS2_fjLj128EEEEELb0ELb0ELb0ELb1EEEvNS_9FwdParamsE
        .type           _ZN10layer_norm13ln_fwd_kernelINS_13Kernel_traitsI13__nv_bfloat16S2_fS2_fjLj3072ELj1ELj1ELj4ELj16ENS_18Kernel_traits_baseILj3072ES2_S2_fS2_fjLj128EEEEELb0ELb0ELb0ELb1EEEvNS_9FwdParamsE,@function
        .size           _ZN10layer_norm13ln_fwd_kernelINS_13Kernel_traitsI13__nv_bfloat16S2_fS2_fjLj3072ELj1ELj1ELj4ELj16ENS_18Kernel_traits_baseILj3072ES2_S2_fS2_fjLj128EEEEELb0ELb0ELb0ELb1EEEvNS_9FwdParamsE,(.L_x_20780 - _ZN10layer_norm13ln_fwd_kernelINS_13Kernel_traitsI13__nv_bfloat16S2_fS2_fjLj3072ELj1ELj1ELj4ELj16ENS_18Kernel_traits_baseILj3072ES2_S2_fS2_fjLj128EEEEELb0ELb0ELb0ELb1EEEvNS_9FwdParamsE)
        .other          _ZN10layer_norm13ln_fwd_kernelINS_13Kernel_traitsI13__nv_bfloat16S2_fS2_fjLj3072ELj1ELj1ELj4ELj16ENS_18Kernel_traits_baseILj3072ES2_S2_fS2_fjLj128EEEEELb0ELb0ELb0ELb1EEEvNS_9FwdParamsE,@"STO_CUDA_ENTRY STV_DEFAULT"
_ZN10layer_norm13ln_fwd_kernelINS_13Kernel_traitsI13__nv_bfloat16S2_fS2_fjLj3072ELj1ELj1ELj4ELj16ENS_18Kernel_traits_baseILj3072ES2_S2_fS2_fjLj128EEEEELb0ELb0ELb0ELb1EEEvNS_9FwdParamsE:
.text._ZN10layer_norm13ln_fwd_kernelINS_13Kernel_traitsI13__nv_bfloat16S2_fS2_fjLj3072ELj1ELj1ELj4ELj16ENS_18Kernel_traits_baseILj3072ES2_S2_fS2_fjLj128EEEEELb0ELb0ELb0ELb1EEEvNS_9FwdParamsE:
        /* <DEDUP_REMOVED lines=12> */
[----:B------:R3:W5:Y:S04]  /*00c0*/  LDG.E.128 R56, desc[UR8][R2.64+0x800] ;  /* 0x0008000802387981 */ /* 0x000768000c1e1d00 */
[----:B------:R3:W5:Y:S01]  /*00d0*/  LDG.E.128 R16, desc[UR8][R2.64+0x1000] ;  /* 0x0010000802107981 */ /* 0x000762000c1e1d00 */
[----:B-1----:R-:W-:-:S05]  /*00e0*/  @P0 IMAD.WIDE.U32 R12, R76, 0x10, R12 ;  /* 0x000000104c0c0825 */ /* 0x002fca00078e000c */
[----:B------:R3:W5:Y:S04]  /*00f0*/  @P0 LDG.E.128 R8, desc[UR8][R12.64+0x800] ;  /* 0x000800080c080981 */ /* 0x000768000c1e1d00 */
[----:B------:R3:W5:Y:S04]  /*0100*/  @P0 LDG.E.128 R4, desc[UR8][R12.64+0x1000] ;  /* 0x001000080c040981 */ /* 0x000768000c1e1d00 */
[----:B------:R3:W5:Y:S01]  /*0110*/  @P0 LDG.E.128 R64, desc[UR8][R12.64] ;  /* 0x000000080c400981 */ /* 0x000762000c1e1d00 */
[----:B0-----:R-:W-:-:S06]  /*0120*/  UISETP.GE.AND UP0, UPT, UR6, UR4, UPT ;  /* 0x000000040600728c */ /* 0x001fcc000bf06270 */
[----:B------:R-:W-:Y:S02]  /*0130*/  PLOP3.LUT P1, PT, PT, PT, UP0, 0x80, 0x8 ;  /* 0x000000000008781c */ /* 0x000fe40003f2f008 */
[-C--:B--2---:R-:W-:Y:S02]  /*0140*/  @P0 MOV R77, R72.reuse ;  /* 0x00000048004d0202 */ /* 0x084fe40000000f00 */
[----:B------:R-:W-:-:S09]  /*0150*/  @!P0 MOV R77, R72 ;  /* 0x00000048004d8202 */ /* 0x000fd20000000f00 */
[----:B---3--:R-:W-:Y:S05]  /*0160*/  @P1 EXIT ;  /* 0x000000000000194d */ /* 0x008fea0003800000 */
[----:B------:R-:W0:Y:S01]  /*0170*/  LDCU.64 UR4, c[0x0][0x3e0] ;  /* 0x00007c00ff0477ac */ /* 0x000e220008000a00 */
[----:B-----5:R-:W-:Y:S02]  /*0180*/  @!P0 CS2R R8, SRZ ;  /* 0x0000000000088805 */ /* 0x020fe4000001ff00 */
[----:B------:R-:W-:Y:S02]  /*0190*/  @!P0 CS2R R4, SRZ ;  /* 0x0000000000048805 */ /* 0x000fe4000001ff00 */
[----:B------:R-:W-:Y:S02]  /*01a0*/  @!P0 CS2R R64, SRZ ;  /* 0x0000000000408805 */ /* 0x000fe4000001ff00 */
[----:B------:R-:W-:Y:S02]  /*01b0*/  @P0 MOV R14, R19 ;  /* 0x00000013000e0202 */ /* 0x000fe40000000f00 */
[----:B------:R-:W-:Y:S02]  /*01c0*/  @!P0 CS2R R10, SRZ ;  /* 0x00000000000a8805 */ /* 0x000fe4000001ff00 */
[----:B------:R-:W-:-:S02]  /*01d0*/  @!P0 CS2R R66, SRZ ;  /* 0x0000000000428805 */ /* 0x000fc4000001ff00 */
[----:B------:R-:W-:Y:S02]  /*01e0*/  @P0 MOV R0, R75 ;  /* 0x0000004b00000202 */ /* 0x000fe40000000f00 */
[----:B------:R-:W-:Y:S02]  /*01f0*/  @!P0 CS2R R6, SRZ ;  /* 0x0000000000068805 */ /* 0x000fe4000001ff00 */
[----:B------:R-:W-:Y:S01]  /*0200*/  @P0 MOV R61, R56 ;  /* 0x00000038003d0202 */ /* 0x000fe20000000f00 */
[----:B------:R-:W-:Y:S01]  /*0210*/  UPLOP3.LUT UP2, UPT, UPT, UPT, UPT, 0x40, 0x4 ;  /* 0x000000000004789c */ /* 0x000fe20003f4e870 */
[----:B------:R-:W-:Y:S01]  /*0220*/  @P0 MOV R53, R58 ;  /* 0x0000003a00350202 */ /* 0x000fe20000000f00 */
[----:B------:R-:W1:Y:S01]  /*0230*/  LDCU UR7, c[0x0][0x388] ;  /* 0x00007100ff0777ac */ /* 0x000e620008000800 */
[----:B------:R-:W-:Y:S02]  /*0240*/  @P0 MOV R13, R18 ;  /* 0x00000012000d0202 */ /* 0x000fe40000000f00 */
[----:B------:R-:W-:Y:S01]  /*0250*/  @!P0 MOV R14, R19 ;  /* 0x00000013000e8202 */ /* 0x000fe20000000f00 */
[----:B------:R-:W2:Y:S01]  /*0260*/  LDCU.U8 UR13, c[0x0][0x410] ;  /* 0x00008200ff0d77ac */ /* 0x000ea20008000000 */
[----:B------:R-:W-:-:S02]  /*0270*/  @P0 MOV R69, R74 ;  /* 0x0000004a00450202 */ /* 0x000fc40000000f00 */
[----:B------:R-:W-:Y:S01]  /*0280*/  @!P0 MOV R0, R75 ;  /* 0x0000004b00008202 */ /* 0x000fe20000000f00 */
[----:B0-----:R-:W-:Y:S01]  /*0290*/  UISETP.NE.U32.AND UP0, UPT, UR4, URZ, UPT ;  /* 0x000000ff0400728c */ /* 0x001fe2000bf05070 */
[----:B------:R-:W-:Y:S01]  /*02a0*/  @!P0 MOV R61, R56 ;  /* 0x00000038003d8202 */ /* 0x000fe20000000f00 */
[----:B------:R-:W0:Y:S01]  /*02b0*/  LDCU UR12, c[0x0][0x400] ;  /* 0x00008000ff0c77ac */ /* 0x000e220008000800 */
[----:B------:R-:W-:Y:S02]  /*02c0*/  @P0 MOV R2, R59 ;  /* 0x0000003b00020202 */ /* 0x000fe40000000f00 */
[----:B------:R-:W-:Y:S01]  /*02d0*/  @P0 MOV R12, R16 ;  /* 0x00000010000c0202 */ /* 0x000fe20000000f00 */
[----:B------:R-:W-:Y:S01]  /*02e0*/  UISETP.NE.AND.EX UP0, UPT, UR5, URZ, UPT, UP0 ;  /* 0x000000ff0500728c */ /* 0x000fe2000bf05300 */
[----:B------:R-:W-:Y:S01]  /*02f0*/  @!P0 MOV R53, R58 ;  /* 0x0000003a00358202 */ /* 0x000fe20000000f00 */
[----:B------:R-:W3:Y:S01]  /*0300*/  LDCU.64 UR10, c[0x0][0x3a0] ;  /* 0x00007400ff0a77ac */ /* 0x000ee20008000a00 */
[----:B------:R-:W-:-:S02]  /*0310*/  @P0 MOV R3, R17 ;  /* 0x0000001100030202 */ /* 0x000fc40000000f00 */
[----:B------:R-:W-:Y:S01]  /*0320*/  @!P0 MOV R13, R18 ;  /* 0x00000012000d8202 */ /* 0x000fe20000000f00 */
[----:B------:R-:W4:Y:S01]  /*0330*/  LDCU.64 UR14, c[0x0][0x380] ;  /* 0x00007000ff0e77ac */ /* 0x000f220008000a00 */
[----:B------:R-:W-:Y:S02]  /*0340*/  @!P0 MOV R69, R74 ;  /* 0x0000004a00458202 */ /* 0x000fe40000000f00 */
[----:B------:R-:W-:Y:S02]  /*0350*/  @!P0 MOV R2, R59 ;  /* 0x0000003b00028202 */ /* 0x000fe40000000f00 */
[----:B------:R-:W-:Y:S02]  /*0360*/  @!P0 MOV R12, R16 ;  /* 0x00000010000c8202 */ /* 0x000fe40000000f00 */
[----:B------:R-:W-:Y:S02]  /*0370*/  @!P0 MOV R3, R17 ;  /* 0x0000001100038202 */ /* 0x000fe40000000f00 */
[----:B------:R-:W-:-:S02]  /*0380*/  PRMT R56, R8, 0x7632, R56 ;  /* 0x0000763208387816 */ /* 0x000fc40000000038 */
[----:B------:R-:W-:Y:S02]  /*0390*/  SHF.L.U32 R58, R8, 0x10, RZ ;  /* 0x00000010083a7819 */ /* 0x000fe400000006ff */
[C---:B------:R-:W-:Y:S02]  /*03a0*/  PRMT R49, R5.reuse, 0x7632, R49 ;  /* 0x0000763205317816 */ /* 0x040fe40000000031 */
[----:B------:R-:W-:Y:S02]  /*03b0*/  SHF.L.U32 R8, R5, 0x10, RZ ;  /* 0x0000001005087819 */ /* 0x000fe400000006ff */
[C---:B------:R-:W-:Y:S02]  /*03c0*/  PRMT R68, R65.reuse, 0x7632, R68 ;  /* 0x0000763241447816 */ /* 0x040fe40000000044 */
[----:B------:R-:W-:Y:S02]  /*03d0*/  SHF.L.U32 R70, R65, 0x10, RZ ;  /* 0x0000001041467819 */ /* 0x000fe400000006ff */
        /* <DEDUP_REMOVED lines=10> */
[----:B------:R-:W-:Y:S02]  /*0480*/  PRMT R14, R13, 0x7632, R14 ;  /* 0x000076320d0e7816 */ /* 0x000fe4000000000e */
[----:B------:R-:W-:Y:S02]  /*0490*/  PRMT R45, R11, 0x7632, R45 ;  /* 0x000076320b2d7816 */ /* 0x000fe4000000002d */
[----:B------:R-:W-:-:S02]  /*04a0*/  PRMT R47, R7, 0x7632, R47 ;  /* 0x00007632072f7816 */ /* 0x000fc4000000002f */
[----:B------:R-:W-:Y:S02]  /*04b0*/  SHF.L.U32 R10, R7, 0x10, RZ ;  /* 0x00000010070a7819 */ /* 0x000fe400000006ff */
[C---:B------:R-:W-:Y:S02]  /*04c0*/  PRMT R46, R6.reuse, 0x7632, R46 ;  /* 0x00007632062e7816 */ /* 0x040fe4000000002e */
[----:B------:R-:W-:Y:S02]  /*04d0*/  SHF.L.U32 R9, R6, 0x10, RZ ;  /* 0x0000001006097819 */ /* 0x000fe400000006ff */
[----:B------:R-:W-:Y:S02]  /*04e0*/  PRMT R48, R4, 0x7632, R48 ;  /* 0x0000763204307816 */ /* 0x000fe40000000030 */
[----:B------:R-:W-:Y:S02]  /*04f0*/  PRMT R18, R66, 0x7632, R18 ;  /* 0x0000763242127816 */ /* 0x000fe40000000012 */
[----:B------:R-:W-:-:S02]  /*0500*/  PRMT R72, R64, 0x7632, R72 ;  /* 0x0000763240487816 */ /* 0x000fc40000000048 */
[----:B------:R-:W-:Y:S02]  /*0510*/  LOP3.LUT R19, R76, 0x60, RZ, 0xc0, !PT ;  /* 0x000000604c137812 */ /* 0x000fe400078ec0ff */
        /* <DEDUP_REMOVED lines=18> */
[----:B------:R-:W-:Y:S02]  /*0640*/  LOP3.LUT R79, R76, 0x1f, RZ, 0xc0, !PT ;  /* 0x0000001f4c4f7812 */ /* 0x000fe400078ec0ff */
[----:B------:R-:W-:Y:S02]  /*0650*/  SHF.L.U32 R69, R69, 0x10, RZ ;  /* 0x0000001045457819 */ /* 0x000fe400000006ff */
[----:B------:R-:W-:Y:S02]  /*0660*/  SHF.L.U32 R73, R73, 0x10, RZ ;  /* 0x0000001049497819 */ /* 0x000fe400000006ff */
[----:B------:R-:W-:Y:S02]  /*0670*/  SHF.L.U32 R77, R77, 0x10, RZ ;  /* 0x000000104d4d7819 */ /* 0x000fe400000006ff */
[----:B------:R-:W-:-:S02]  /*0680*/  SHF.L.U32 R53, R53, 0x10, RZ ;  /* 0x0000001035357819 */ /* 0x000fc400000006ff */
[----:B------:R-:W-:Y:S02]  /*0690*/  SHF.L.U32 R57, R57, 0x10, RZ ;  /* 0x0000001039397819 */ /* 0x000fe400000006ff */
[----:B------:R-:W-:Y:S02]  /*06a0*/  SHF.L.U32 R61, R61, 0x10, RZ ;  /* 0x000000103d3d7819 */ /* 0x000fe400000006ff */
[----:B------:R-:W-:Y:S02]  /*06b0*/  SHF.L.U32 R3, R3, 0x10, RZ ;  /* 0x0000001003037819 */ /* 0x000fe400000006ff */
[----:B------:R-:W-:Y:S02]  /*06c0*/  LOP3.LUT R78, R19, 0x1f, R76, 0xf8, !PT ;  /* 0x0000001f134e7812 */ /* 0x000fe400078ef84c */
        /* <DEDUP_REMOVED lines=21> */
[----:B01234-:R-:W-:-:S07]  /*0820*/  SHF.L.U32 R48, R48, 0x10, RZ ;  /* 0x0000001030307819 */ /* 0x01ffce00000006ff */
.L_x_6172:
[----:B0-----:R-:W0:Y:S01]  /*0830*/  @UP0 LDCU.64 UR4, c[0x0][0x3e0] ;  /* 0x00007c00ff0407ac */ /* 0x001e220008000a00 */
[----:B------:R-:W1:Y:S01]  /*0840*/  LDC.64 R36, c[0x0][0x390] ;  /* 0x0000e400ff247b82 */ /* 0x000e620000000a00 */
[----:B------:R-:W-:Y:S01]  /*0850*/  PLOP3.LUT P0, PT, PT, PT, UP0, 0x80, 0x8 ;  /* 0x000000000008781c */ /* 0x000fe20003f0f008 */
[----:B0-----:R-:W-:-:S06]  /*0860*/  @UP0 UIMAD.WIDE UR4, UR6, 0x2, UR4 ;  /* 0x00000002060408a5 */ /* 0x001fcc000f8e0204 */
[----:B------:R-:W-:Y:S01]  /*0870*/  MOV R20, UR4 ;  /* 0x0000000400147c02 */ /* 0x000fe20008000f00 */
[----:B------:R-:W-:Y:S01]  /*0880*/  UIMAD UR4, UR6, UR7, URZ ;  /* 0x00000007060472a4 */ /* 0x000fe2000f8e02ff */
[----:B------:R-:W-:-:S03]  /*0890*/  MOV R21, UR5 ;  /* 0x0000000500157c02 */ /* 0x000fc60008000f00 */
[----:B------:R-:W-:Y:S02]  /*08a0*/  USHF.R.S32.HI UR5, URZ, 0x1f, UR4 ;  /* 0x0000001fff057899 */ /* 0x000fe40008011404 */
[----:B------:R-:W2:Y:S02]  /*08b0*/  @P0 LDG.E.U16 R20, desc[UR8][R20.64] ;  /* 0x0000000814140981 */ /* 0x000ea4000c1e1500 */
[----:B------:R-:W-:-:S06]  /*08c0*/  ULEA.HI UR5, UR5, UR4, URZ, 0x3 ;  /* 0x0000000405057291 */ /* 0x000fcc000f8f18ff */
[----:B------:R-:W-:-:S04]  /*08d0*/  MOV R17, UR5 ;  /* 0x0000000500117c02 */ /* 0x000fc80008000f00 */
[----:B------:R-:W-:-:S05]  /*08e0*/  LEA.HI.SX32 R80, R17, R78, 0x1d ;  /* 0x0000004e11507211 */ /* 0x000fca00078feaff */
[----:B-1----:R-:W-:-:S06]  /*08f0*/  IMAD.WIDE.U32 R16, R80, 0x10, R36 ;  /* 0x0000001050107825 */ /* 0x002fcc00078e0024 */
[----:B------:R-:W5:Y:S01]  /*0900*/  LDG.E.128 R16, desc[UR8][R16.64] ;  /* 0x0000000810107981 */ /* 0x000f62000c1e1d00 */
[----:B------:R-:W-:Y:S01]  /*0910*/  UISETP.NE.U32.AND UP1, UPT, UR10, URZ, UPT ;  /* 0x000000ff0a00728c */ /* 0x000fe2000bf25070 */
[----:B------:R-:W-:-:S03]  /*0920*/  UMOV UR4, 0x3f800000 ;  /* 0x3f80000000047882 */ /* 0x000fc60000000000 */
[----:B------:R-:W-:Y:S01]  /*0930*/  UISETP.NE.AND.EX UP1, UPT, UR11, URZ, UPT, UP1 ;  /* 0x000000ff0b00728c */ /* 0x000fe2000bf25310 */
[----:B--2---:R-:W-:-:S13]  /*0940*/  @P0 R2UR UR5, R20 ;  /* 0x00000000140502ca */ /* 0x004fda00000e0000 */
[----:B------:R-:W-:Y:S01]  /*0950*/  @UP0 USHF.L.U32 UR4, UR5, 0x10, URZ ;  /* 0x0000001005040899 */ /* 0x000fe200080006ff */
[----:B------:R-:W-:Y:S11]  /*0960*/  BRA.U !UP1, `(.L_x_6164) ;  /* 0x0000000109647547 */ /* 0x000ff6000b800000 */
[----:B------:R-:W0:Y:S02]  /*0970*/  LDC.64 R28, c[0x0][0x3a0] ;  /* 0x0000e800ff1c7b82 */ /* 0x000e240000000a00 */
[----:B0-----:R-:W-:-:S05]  /*0980*/  IMAD.WIDE.U32 R28, R80, 0x20, R28 ;  /* 0x00000020501c7825 */ /* 0x001fca00078e001c */
[----:B------:R-:W2:Y:S04]  /*0990*/  LDG.E.128 R24, desc[UR8][R28.64] ;  /* 0x000000081c187981 */ /* 0x000ea8000c1e1d00 */
[----:B------:R-:W3:Y:S01]  /*09a0*/  LDG.E.128 R20, desc[UR8][R28.64+0x10] ;  /* 0x000010081c147981 */ /* 0x000ee2000c1e1d00 */
[----:B-----5:R-:W-:Y:S02]  /*09b0*/  PRMT R30, R16, 0x7632, R30 ;  /* 0x00007632101e7816 */ /* 0x020fe4000000001e */
[----:B------:R-:W-:Y:S02]  /*09c0*/  PRMT R32, R17, 0x7632, R32 ;  /* 0x0000763211207816 */ /* 0x000fe40000000020 */
[----:B------:R-:W-:Y:S02]  /*09d0*/  PRMT R34, R18, 0x7632, R34 ;  /* 0x0000763212227816 */ /* 0x000fe40000000022 */
[----:B------:R-:W-:-:S02]  /*09e0*/  PRMT R38, R19, 0x7632, R38 ;  /* 0x0000763213267816 */ /* 0x000fc40000000026 */
[----:B------:R-:W-:Y:S02]  /*09f0*/  SHF.L.U32 R31, R16, 0x10, RZ ;  /* 0x00000010101f7819 */ /* 0x000fe400000006ff */
[----:B------:R-:W-:Y:S02]  /*0a00*/  SHF.L.U32 R33, R17, 0x10, RZ ;  /* 0x0000001011217819 */ /* 0x000fe400000006ff */
[----:B------:R-:W-:Y:S02]  /*0a10*/  SHF.L.U32 R35, R18, 0x10, RZ ;  /* 0x0000001012237819 */ /* 0x000fe400000006ff */
[----:B------:R-:W-:Y:S02]  /*0a20*/  SHF.L.U32 R30, R30, 0x10, RZ ;  /* 0x000000101e1e7819 */ /* 0x000fe400000006ff */
[----:B------:R-:W-:Y:S02]  /*0a30*/  SHF.L.U32 R39, R19, 0x10, RZ ;  /* 0x0000001013277819 */ /* 0x000fe400000006ff */
[----:B------:R-:W-:-:S02]  /*0a40*/  SHF.L.U32 R32, R32, 0x10, RZ ;  /* 0x0000001020207819 */ /* 0x000fc400000006ff */
[----:B------:R-:W-:Y:S02]  /*0a50*/  SHF.L.U32 R34, R34, 0x10, RZ ;  /* 0x0000001022227819 */ /* 0x000fe400000006ff */
[----:B------:R-:W-:Y:S01]  /*0a60*/  SHF.L.U32 R38, R38, 0x10, RZ ;  /* 0x0000001026267819 */ /* 0x000fe200000006ff */
[----:B--2---:R-:W-:Y:S01]  /*0a70*/  FFMA.FTZ R16, R31, UR4, R24 ;  /* 0x000000041f107c23 */ /* 0x004fe20008010018 */
[----:B------:R-:W-:Y:S01]  /*0a80*/  FFMA.FTZ R17, R30, UR4, R25 ;  /* 0x000000041e117c23 */ /* 0x000fe20008010019 */
[----:B------:R-:W-:Y:S01]  /*0a90*/  FFMA.FTZ R18, R33, UR4, R26 ;  /* 0x0000000421127c23 */ /* 0x000fe2000801001a */
[----:B------:R-:W-:Y:S01]  /*0aa0*/  FFMA.FTZ R19, R32, UR4, R27 ;  /* 0x0000000420137c23 */ /* 0x000fe2000801001b */
[----:B---3--:R-:W-:Y:S01]  /*0ab0*/  FFMA.FTZ R20, R35, UR4, R20 ;  /* 0x0000000423147c23 */ /* 0x008fe20008010014 */
[----:B------:R-:W-:Y:S01]  /*0ac0*/  FFMA.FTZ R21, R34, UR4, R21 ;  /* 0x0000000422157c23 */ /* 0x000fe20008010015 */
[----:B------:R-:W-:Y:S01]  /*0ad0*/  FFMA.FTZ R22, R39, UR4, R22 ;  /* 0x0000000427167c23 */ /* 0x000fe20008010016 */
[----:B------:R-:W-:Y:S01]  /*0ae0*/  FFMA.FTZ R23, R38, UR4, R23 ;  /* 0x0000000426177c23 */ /* 0x000fe20008010017 */
[----:B------:R-:W-:Y:S06]  /*0af0*/  BRA `(.L_x_6165) ;  /* 0x0000000000507947 */ /* 0x000fec0003800000 */
.L_x_6164:
        /* <DEDUP_REMOVED lines=20> */
.L_x_6165:
[----:B------:R-:W0:Y:S01]  /*0c40*/  LDC.64 R84, c[0x0][0x3a8] ;  /* 0x0000ea00ff547b82 */ /* 0x000e220000000a00 */
[----:B------:R-:W-:-:S05]  /*0c50*/  IADD3 R81, PT, PT, R80, 0x80, RZ ;  /* 0x0000008050517810 */ /* 0x000fca0007ffe0ff */
[----:B------:R-:W-:-:S04]  /*0c60*/  IMAD.WIDE.U32 R24, R81, 0x10, R36 ;  /* 0x0000001051187825 */ /* 0x000fc800078e0024 */
[----:B0-----:R-:W-:-:S05]  /*0c70*/  IMAD.WIDE.U32 R28, R80, 0x20, R84 ;  /* 0x00000020501c7825 */ /* 0x001fca00078e0054 */
[----:B------:R0:W-:Y:S04]  /*0c80*/  STG.E.128 desc[UR8][R28.64], R16 ;  /* 0x000000101c007986 */ /* 0x0001e8000c101d08 */
[----:B------:R0:W-:Y:S04]  /*0c90*/  STG.E.128 desc[UR8][R28.64+0x10], R20 ;  /* 0x000010141c007986 */ /* 0x0001e8000c101d08 */
[----:B------:R-:W5:Y:S01]  /*0ca0*/  LDG.E.128 R24, desc[UR8][R24.64] ;  /* 0x0000000818187981 */ /* 0x000f62000c1e1d00 */
[----:B------:R-:W-:Y:S05]  /*0cb0*/  BRA.U !UP1, `(.L_x_6166) ;  /* 0x0000000109647547 */ /* 0x000fea000b800000 */
[----:B------:R-:W1:Y:S02]  /*0cc0*/  LDC.64 R38, c[0x0][0x3a0] ;  /* 0x0000e800ff267b82 */ /* 0x000e640000000a00 */
[----:B-1----:R-:W-:-:S05]  /*0cd0*/  IMAD.WIDE.U32 R38, R81, 0x20, R38 ;  /* 0x0000002051267825 */ /* 0x002fca00078e0026 */
[----:B------:R-:W2:Y:S04]  /*0ce0*/  LDG.E.128 R32, desc[UR8][R38.64] ;  /* 0x0000000826207981 */ /* 0x000ea8000c1e1d00 */
[----:B0-----:R-:W3:Y:S01]  /*0cf0*/  LDG.E.128 R28, desc[UR8][R38.64+0x10] ;  /* 0x00001008261c7981 */ /* 0x001ee2000c1e1d00 */
        /* <DEDUP_REMOVED lines=21> */
.L_x_6166:
[C---:B0----5:R-:W-:Y:S02]  /*0e50*/  PRMT R29, R25.reuse, 0x7632, R29 ;  /* 0x00007632191d7816 */ /* 0x061fe4000000001d */
        /* <DEDUP_REMOVED lines=19> */
.L_x_6167:
[----:B------:R-:W-:Y:S01]  /*0f90*/  IADD3 R82, PT, PT, R80, 0x100, RZ ;  /* 0x0000010050527810 */ /* 0x000fe20007ffe0ff */
[----:B------:R-:W-:-:S04]  /*0fa0*/  IMAD.WIDE.U32 R38, R81, 0x20, R84 ;  /* 0x0000002051267825 */ /* 0x000fc800078e0054 */
[----:B------:R-:W-:Y:S01]  /*0fb0*/  IMAD.WIDE.U32 R32, R82, 0x10, R36 ;  /* 0x0000001052207825 */ /* 0x000fe200078e0024 */
        /* <DEDUP_REMOVED lines=8> */
[C---:B-----5:R-:W-:Y:S02]  /*1040*/  PRMT R83, R32.reuse, 0x7632, R83 ;  /* 0x0000763220537816 */ /* 0x060fe40000000053 */
[----:B------:R-:W-:Y:S02]  /*1050*/  SHF.L.U32 R89, R32, 0x10, RZ ;  /* 0x0000001020597819 */ /* 0x000fe400000006ff */
[----:B------:R-:W-:Y:S02]  /*1060*/  SHF.L.U32 R32, R83, 0x10, RZ ;  /* 0x0000001053207819 */ /* 0x000fe400000006ff */
[----:B------:R-:W-:-:S02]  /*1070*/  PRMT R88, R33, 0x7632, R88 ;  /* 0x0000763221587816 */ /* 0x000fc40000000058 */
[----:B------:R-:W-:Y:S02]  /*1080*/  SHF.L.U32 R33, R33, 0x10, RZ ;  /* 0x0000001021217819 */ /* 0x000fe400000006ff */
[C---:B------:R-:W-:Y:S02]  /*1090*/  PRMT R83, R35.reuse, 0x7632, R83 ;  /* 0x0000763223537816 */ /* 0x040fe40000000053 */
[----:B------:R-:W-:Y:S02]  /*10a0*/  SHF.L.U32 R88, R88, 0x10, RZ ;  /* 0x0000001058587819 */ /* 0x000fe400000006ff */
[----:B------:R-:W-:Y:S01]  /*10b0*/  SHF.L.U32 R35, R35, 0x10, RZ ;  /* 0x0000001023237819 */ /* 0x000fe200000006ff */
[----:B--2---:R-:W-:Y:S01]  /*10c0*/  FFMA.FTZ R41, R32, UR4, R41 ;  /* 0x0000000420297c23 */ /* 0x004fe20008010029 */
[C---:B------:R-:W-:Y:S01]  /*10d0*/  PRMT R32, R34.reuse, 0x7632, R32 ;  /* 0x0000763222207816 */ /* 0x040fe20000000020 */
[----:B------:R-:W-:Y:S01]  /*10e0*/  FFMA.FTZ R42, R33, UR4, R42 ;  /* 0x00000004212a7c23 */ /* 0x000fe2000801002a */
[----:B------:R-:W-:Y:S01]  /*10f0*/  SHF.L.U32 R33, R34, 0x10, RZ ;  /* 0x0000001022217819 */ /* 0x000fe200000006ff */
[----:B------:R-:W-:Y:S01]  /*1100*/  FFMA.FTZ R40, R89, UR4, R40 ;  /* 0x0000000459287c23 */ /* 0x000fe20008010028 */
[----:B------:R-:W-:Y:S01]  /*1110*/  SHF.L.U32 R32, R32, 0x10, RZ ;  /* 0x0000001020207819 */ /* 0x000fe200000006ff */
[----:B------:R-:W-:Y:S01]  /*1120*/  FFMA.FTZ R43, R88, UR4, R43 ;  /* 0x00000004582b7c23 */ /* 0x000fe2000801002b */
[----:B------:R-:W-:Y:S01]  /*1130*/  SHF.L.U32 R34, R83, 0x10, RZ ;  /* 0x0000001053227819 */ /* 0x000fe200000006ff */
[----:B---3--:R-:W-:Y:S01]  /*1140*/  FFMA.FTZ R36, R33, UR4, R36 ;  /* 0x0000000421247c23 */ /* 0x008fe20008010024 */
[----:B------:R-:W-:Y:S01]  /*1150*/  FFMA.FTZ R38, R35, UR4, R38 ;  /* 0x0000000423267c23 */ /* 0x000fe20008010026 */
[----:B------:R-:W-:-:S02]  /*1160*/  FFMA.FTZ R37, R32, UR4, R37 ;  /* 0x0000000420257c23 */ /* 0x000fc40008010025 */
[----:B------:R-:W-:Y:S01]  /*1170*/  FFMA.FTZ R39, R34, UR4, R39 ;  /* 0x0000000422277c23 */ /* 0x000fe20008010027 */
[----:B------:R-:W-:Y:S06]  /*1180*/  BRA `(.L_x_6169) ;  /* 0x0000000000507947 */ /* 0x000fec0003800000 */
.L_x_6168:
[----:B-----5:R-:W-:Y:S02]  /*1190*/  PRMT R37, R33, 0x7632, R37 ;  /* 0x0000763221257816 */ /* 0x020fe40000000025 */
[----:B------:R-:W-:Y:S02]  /*11a0*/  PRMT R36, R32, 0x7632, R36 ;  /* 0x0000763220247816 */ /* 0x000fe40000000024 */
[----:B0-----:R-:W-:Y:S02]  /*11b0*/  PRMT R38, R34, 0x7632, R38 ;  /* 0x0000763222267816 */ /* 0x001fe40000000026 */
[C---:B------:R-:W-:Y:S02]  /*11c0*/  PRMT R39, R35.reuse, 0x7632, R39 ;  /* 0x0000763223277816 */ /* 0x040fe40000000027 */
        /* <DEDUP_REMOVED lines=16> */
.L_x_6169:
[----:B------:R-:W-:Y:S01]  /*12d0*/  FADD.FTZ R32, RZ, R16 ;  /* 0x00000010ff207221 */ /* 0x000fe20000010000 */
[----:B------:R-:W-:Y:S01]  /*12e0*/  IMAD.WIDE.U32 R84, R82, 0x20, R84 ;  /* 0x0000002052547825 */ /* 0x000fe200078e0054 */
[----:B------:R-:W-:Y:S01]  /*12f0*/  ISETP.NE.AND P0, PT, R79, RZ, PT ;  /* 0x000000ff4f00720c */ /* 0x000fe20003f05270 */
[----:B------:R-:W-:Y:S02]  /*1300*/  BSSY.RECONVERGENT B0, `(.L_x_6170) ;  /* 0x0000067000007945 */ /* 0x000fe40003800200 */
[----:B------:R-:W-:Y:S01]  /*1310*/  FADD.FTZ R33, R32, R17 ;  /* 0x0000001120217221 */ /* 0x000fe20000010000 */
[----:B------:R-:W-:Y:S03]  /*1320*/  STG.E.128 desc[UR8][R84.64], R40 ;  /* 0x0000002854007986 */ /* 0x000fe6000c101d08 */
        /* <DEDUP_REMOVED lines=100> */
.L_x_6171:
[----:B------:R-:W-:Y:S05]  /*1970*/  BSYNC.RECONVERGENT B0 ;  /* 0x0000000000007941 */ /* 0x000fea0003800200 */
.L_x_6170:
[----:B------:R-:W-:Y:S01]  /*1980*/  BAR.SYNC.DEFER_BLOCKING 0x0 ;  /* 0x0000000000007b1d */ /* 0x000fe20000010000 */
[----:B------:R-:W-:Y:S01]  /*1990*/  ISETP.GT.U32.AND P0, PT, R79, 0x3, PT ;  /* 0x000000034f00780c */ /* 0x000fe20003f04070 */
[----:B------:R-:W-:Y:S01]  /*19a0*/  HFMA2 R87, -RZ, RZ, 0, 0 ;  /* 0x00000000ff577431 */ /* 0x000fe200000001ff */
[----:B------:R-:W-:Y:S01]  /*19b0*/  PLOP3.LUT P2, PT, PT, PT, UP2, 0x80, 0x8 ;  /* 0x000000000008781c */ /* 0x000fe20003f4f028 */
[----:B------:R-:W-:Y:S01]  /*19c0*/  UPLOP3.LUT UP2, UPT, UPT, UPT, UP2, 0x40, 0x4 ;  /* 0x000000000004789c */ /* 0x000fe20003f4e820 */
[----:B------:R-:W-:-:S09]  /*19d0*/  PLOP3.LUT P1, PT, PT, PT, PT, 0x8, 0x80 ;  /* 0x000000000080781c */ /* 0x000fd20003f2e170 */
[----:B0-----:R-:W0:Y:S01]  /*19e0*/  @!P0 S2R R33, SR_CgaCtaId ;  /* 0x0000000000218919 */ /* 0x001e220000008800 */
[----:B------:R-:W-:Y:S02]  /*19f0*/  @!P0 PLOP3.LUT P1, PT, P2, PT, PT, 0x80, 0x8 ;  /* 0x000000000008881c */ /* 0x000fe4000172f070 */
[----:B------:R-:W-:Y:S02]  /*1a00*/  @!P0 MOV R32, 0x400 ;  /* 0x0000040000208802 */ /* 0x000fe40000000f00 */
[----:B------:R-:W-:-:S05]  /*1a10*/  @!P0 MOV R87, 0x300 ;  /* 0x0000030000578802 */ /* 0x000fca0000000f00 */
[----:B------:R-:W1:Y:S01]  /*1a20*/  SHFL.DOWN PT, R88, R87, 0x2, 0x1f ;  /* 0x08401f0057587f89 */ /* 0x000e6200000e0000 */
[----:B0-----:R-:W-:Y:S02]  /*1a30*/  @!P0 LEA R84, R33, R32, 0x18 ;  /* 0x0000002021548211 */ /* 0x001fe400078ec0ff */
[----:B------:R-:W-:Y:S02]  /*1a40*/  CS2R R32, SRZ ;  /* 0x0000000000207805 */ /* 0x000fe4000001ff00 */
[----:B-1----:R-:W-:Y:S02]  /*1a50*/  IADD3 R35, PT, PT, R88, R87, RZ ;  /* 0x0000005758237210 */ /* 0x002fe40007ffe0ff */
[----:B------:R-:W-:Y:S02]  /*1a60*/  @P1 IADD3 R84, PT, PT, R84, 0x20, RZ ;  /* 0x0000002054541810 */ /* 0x000fe40007ffe0ff */
[----:B------:R-:W-:Y:S02]  /*1a70*/  I2FP.F32.S32 R34, R35 ;  /* 0x0000002300227245 */ /* 0x000fe40000201400 */
[----:B------:R-:W-:-:S02]  /*1a80*/  @!P0 LEA R84, R79, R84, 0x3 ;  /* 0x000000544f548211 */ /* 0x000fc400078e18ff */
[----:B------:R-:W0:Y:S01]  /*1a90*/  MUFU.RCP R83, R34 ;  /* 0x0000002200537308 */ /* 0x000e220000001000 */
[----:B------:R-:W-:Y:S02]  /*1aa0*/  I2FP.F32.S32 R85, R88 ;  /* 0x0000005800557245 */ /* 0x000fe40000201400 */
[----:B------:R-:W-:Y:S01]  /*1ab0*/  @!P0 LDS.64 R32, [R84] ;  /* 0x0000000054208984 */ /* 0x000fe20000000a00 */
[----:B------:R-:W-:Y:S02]  /*1ac0*/  I2FP.F32.U32 R88, R87 ;  /* 0x0000005700587245 */ /* 0x000fe40000201000 */
[----:B------:R-:W-:Y:S01]  /*1ad0*/  ISETP.NE.AND P0, PT, RZ, UR13, PT ;  /* 0x0000000dff007c0c */ /* 0x000fe2000bf05270 */
[----:B------:R-:W1:Y:S02]  /*1ae0*/  SHFL.DOWN PT, R84, R35, 0x1, 0x1f ;  /* 0x08201f0023547f89 */ /* 0x000e6400000e0000 */
[----:B-1----:R-:W-:Y:S02]  /*1af0*/  IADD3 R35, PT, PT, R35, R84, RZ ;  /* 0x0000005423237210 */ /* 0x002fe40007ffe0ff */
[----:B------:R-:W1:Y:S04]  /*1b00*/  SHFL.DOWN PT, R89, R32, 0x2, 0x1f ;  /* 0x08401f0020597f89 */ /* 0x000e6800000e0000 */
[----:B------:R-:W2:Y:S01]  /*1b10*/  SHFL.DOWN PT, R86, R33, 0x2, 0x1f ;  /* 0x08401f0021567f89 */ /* 0x000ea200000e0000 */
[C---:B-1----:R-:W-:Y:S01]  /*1b20*/  FMUL.FTZ R91, R89.reuse, R85 ;  /* 0x00000055595b7220 */ /* 0x042fe20000410000 */
[----:B------:R-:W-:-:S03]  /*1b30*/  FADD.FTZ R89, -R89, R32 ;  /* 0x0000002059597221 */ /* 0x000fc60000010100 */
[----:B------:R-:W-:Y:S01]  /*1b40*/  FFMA.FTZ R90, R88, R32, R91 ;  /* 0x00000020585a7223 */ /* 0x000fe2000001005b */
[----:B------:R-:W-:Y:S01]  /*1b50*/  FMUL.FTZ R89, R89, R89 ;  /* 0x0000005959597220 */ /* 0x000fe20000410000 */
[----:B--2---:R-:W-:Y:S01]  /*1b60*/  FADD.FTZ R86, R86, R33 ;  /* 0x0000002156567221 */ /* 0x004fe20000010000 */
[----:B------:R-:W-:Y:S01]  /*1b70*/  I2FP.F32.S32 R32, R35 ;  /* 0x0000002300207245 */ /* 0x000fe20000201400 */
[----:B0-----:R-:W-:Y:S01]  /*1b80*/  FMUL.FTZ R87, R83, R90 ;  /* 0x0000005a53577220 */ /* 0x001fe20000410000 */
[----:B------:R-:W-:Y:S01]  /*1b90*/  FMUL.FTZ R88, R89, R88 ;  /* 0x0000005859587220 */ /* 0x000fe20000410000 */
[----:B------:R-:W-:-:S03]  /*1ba0*/  I2FP.F32.S32 R35, R84 ;  /* 0x0000005400237245 */ /* 0x000fc60000201400 */
[----:B------:R-:W0:Y:S01]  /*1bb0*/  SHFL.DOWN PT, R90, R87, 0x1, 0x1f ;  /* 0x08201f00575a7f89 */ /* 0x000e2200000e0000 */
[----:B------:R-:W-:Y:S01]  /*1bc0*/  FMUL.FTZ R88, R88, R85 ;  /* 0x0000005558587220 */ /* 0x000fe20000410000 */
[----:B------:R-:W1:Y:S03]  /*1bd0*/  MUFU.RCP R32, R32 ;  /* 0x0000002000207308 */ /* 0x000e660000001000 */
[----:B------:R-:W-:-:S05]  /*1be0*/  FFMA.FTZ R83, R83, R88, R86 ;  /* 0x0000005853537223 */ /* 0x000fca0000010056 */
[----:B------:R-:W2:Y:S01]  /*1bf0*/  SHFL.DOWN PT, R86, R83, 0x1, 0x1f ;  /* 0x08201f0053567f89 */ /* 0x000ea200000e0000 */
[----:B0-----:R-:W-:Y:S01]  /*1c00*/  FMUL.FTZ R33, R90, R35 ;  /* 0x000000235a217220 */ /* 0x001fe20000410000 */
[----:B------:R-:W-:-:S03]  /*1c10*/  FADD.FTZ R90, R87, -R90 ;  /* 0x8000005a575a7221 */ /* 0x000fc60000010000 */
[----:B------:R-:W-:Y:S01]  /*1c20*/  FFMA.FTZ R85, R34, R87, R33 ;  /* 0x0000005722557223 */ /* 0x000fe20000010021 */
[----:B------:R-:W-:-:S03]  /*1c30*/  FMUL.FTZ R33, R90, R90 ;  /* 0x0000005a5a217220 */ /* 0x000fc60000410000 */
[----:B-1----:R-:W-:Y:S01]  /*1c40*/  FMUL.FTZ R87, R32, R85 ;  /* 0x0000005520577220 */ /* 0x002fe20000410000 */
[----:B------:R-:W-:Y:S01]  /*1c50*/  FMUL.FTZ R34, R34, R33 ;  /* 0x0000002122227220 */ /* 0x000fe20000410000 */
[----:B--2---:R-:W-:Y:S02]  /*1c60*/  FADD.FTZ R33, R83, R86 ;  /* 0x0000005653217221 */ /* 0x004fe40000010000 */
[----:B------:R-:W0:Y:S01]  /*1c70*/  LDC R83, c[0x0][0x448] ;  /* 0x00011200ff537b82 */ /* 0x000e220000000800 */
[----:B------:R-:W-:Y:S02]  /*1c80*/  FMUL.FTZ R35, R34, R35 ;  /* 0x0000002322237220 */ /* 0x000fe40000410000 */
[----:B------:R-:W1:Y:S02]  /*1c90*/  SHFL.IDX PT, R34, R87, RZ, 0x1f ;  /* 0x00001fff57227589 */ /* 0x000e6400000e0000 */
[----:B------:R-:W-:-:S05]  /*1ca0*/  FFMA.FTZ R85, R32, R35, R33 ;  /* 0x0000002320557223 */ /* 0x000fca0000010021 */
[----:B------:R-:W0:Y:S01]  /*1cb0*/  SHFL.IDX PT, R84, R85, RZ, 0x1f ;  /* 0x00001fff55547589 */ /* 0x000e2200000e0000 */
[----:B-1----:R-:W-:-:S05]  /*1cc0*/  FMUL.FTZ R32, R34, R34 ;  /* 0x0000002222207220 */ /* 0x002fca0000410000 */
[----:B------:R-:W-:Y:S01]  /*1cd0*/  FSEL R32, R32, RZ, P0 ;  /* 0x000000ff20207208 */ /* 0x000fe20000000000 */
[----:B0-----:R-:W-:Y:S01]  /*1ce0*/  FFMA.FTZ R83, R84, UR12, R83 ;  /* 0x0000000c54537c23 */ /* 0x001fe20008010053 */
[----:B------:R-:W-:Y:S02]  /*1cf0*/  FSEL R84, R34, RZ, !P0 ;  /* 0x000000ff22547208 */ /* 0x000fe40004000000 */
[----:B------:R-:W-:Y:S01]  /*1d00*/  ISETP.NE.AND P0, PT, R76, RZ, PT ;  /* 0x000000ff4c00720c */ /* 0x000fe20003f05270 */
[----:B------:R-:W-:Y:S02]  /*1d10*/  FADD.FTZ R83, R83, R32 ;  /* 0x0000002053537221 */ /* 0x000fe40000010000 */
[----:B------:R-:W0:Y:S01]  /*1d20*/  LDC.64 R32, c[0x0][0x428] ;  /* 0x00010a00ff207b82 */ /* 0x000e220000000a00 */
        /* <DEDUP_REMOVED lines=22> */
[----:B------:R-:W-:Y:S01]  /*1e90*/  FMUL.FTZ R89, R83, R92 ;  /* 0x0000005c53597220 */ /* 0x000fe20000410000 */
[----:B------:R-:W1:Y:S01]  /*1ea0*/  @!P0 LDC.64 R86, c[0x0][0x3c0] ;  /* 0x0000f000ff568b82 */ /* 0x000e620000000a00 */
[----:B0-----:R-:W-:-:S04]  /*1eb0*/  IMAD.WIDE.U32 R28, R80, 0x10, R32 ;  /* 0x00000010501c7825 */ /* 0x001fc800078e0020 */
[C---:B------:R-:W-:Y:S01]  /*1ec0*/  FADD.FTZ R36, -R84.reuse, R36 ;  /* 0x0000002454247221 */ /* 0x040fe20000010100 */
[C---:B------:R-:W-:Y:S01]  /*1ed0*/  FADD.FTZ R37, -R84.reuse, R37 ;  /* 0x0000002554257221 */ /* 0x040fe20000010100 */
[----:B------:R-:W-:Y:S01]  /*1ee0*/  FADD.FTZ R38, -R84, R38 ;  /* 0x0000002654267221 */ /* 0x000fe20000010100 */
[----:B------:R-:W-:-:S04]  /*1ef0*/  IMAD.WIDE.U32 R80, R81, 0x10, R32 ;  /* 0x0000001051507825 */ /* 0x000fc800078e0020 */
[----:B------:R-:W-:Y:S01]  /*1f00*/  FADD.FTZ R84, -R84, R39 ;  /* 0x0000002754547221 */ /* 0x000fe20000010100 */
[C---:B------:R-:W-:Y:S01]  /*1f10*/  FMUL.FTZ R39, R83.reuse, R88 ;  /* 0x0000005853277220 */ /* 0x040fe20000410000 */
[----:B------:R-:W-:Y:S01]  /*1f20*/  FMUL.FTZ R19, R83, R18 ;  /* 0x0000001253137220 */ /* 0x000fe20000410000 */
[----:B------:R-:W-:-:S04]  /*1f30*/  IMAD.WIDE.U32 R32, R82, 0x10, R32 ;  /* 0x0000001052207825 */ /* 0x000fc800078e0020 */
[----:B------:R-:W-:Y:S01]  /*1f40*/  FFMA.FTZ R82, R89, R63, R60 ;  /* 0x0000003f59527223 */ /* 0x000fe2000001003c */
[----:B------:R-:W-:Y:S01]  /*1f50*/  FFMA.FTZ R18, R39, R69, R66 ;  /* 0x0000004527127223 */ /* 0x000fe20000010042 */
[----:B------:R-:W0:Y:S01]  /*1f60*/  @!P0 LDC.64 R88, c[0x0][0x3c8] ;  /* 0x0000f200ff588b82 */ /* 0x000e220000000a00 */
[C---:B------:R-:W-:Y:S01]  /*1f70*/  FMUL.FTZ R39, R83.reuse, R16 ;  /* 0x0000001053277220 */ /* 0x040fe20000410000 */
[C---:B------:R-:W-:Y:S01]  /*1f80*/  FMUL.FTZ R35, R83.reuse, R35 ;  /* 0x0000002353237220 */ /* 0x040fe20000410000 */
[----:B------:R-:W-:Y:S01]  /*1f90*/  FMUL.FTZ R85, R83, R22 ;  /* 0x0000001653557220 */ /* 0x000fe20000410000 */
[----:B------:R-:W-:Y:S01]  /*1fa0*/  FFMA.FTZ R22, R19, R73, R70 ;  /* 0x0000004913167223 */ /* 0x000fe20000010046 */
[----:B------:R-:W-:Y:S01]  /*1fb0*/  FFMA.FTZ R16, R39, R77, R74 ;  /* 0x0000004d27107223 */ /* 0x000fe2000001004a */
[----:B------:R-:W-:Y:S01]  /*1fc0*/  FFMA.FTZ R35, R35, R75, R72 ;  /* 0x0000004b23237223 */ /* 0x000fe20000010048 */
[----:B------:R-:W-:Y:S01]  /*1fd0*/  FFMA.FTZ R19, R85, R65, R62 ;  /* 0x0000004155137223 */ /* 0x000fe2000001003e */
[----:B------:R-:W-:Y:S01]  /*1fe0*/  MOV R39, UR6 ;  /* 0x0000000600277c02 */ /* 0x000fe20008000f00 */
[----:B------:R-:W-:Y:S01]  /*1ff0*/  FFMA.FTZ R17, R17, R71, R68 ;  /* 0x0000004711117223 */ /* 0x000fe20000010044 */
[----:B------:R-:W-:Y:S01]  /*2000*/  FMUL.FTZ R27, R83, R27 ;  /* 0x0000001b531b7220 */ /* 0x000fe20000410000 */
[----:B------:R-:W-:Y:S01]  /*2010*/  F2FP.BF16.F32.PACK_AB R16, R35, R16 ;  /* 0x000000102310723e */ /* 0x000fe200000010ff */
[----:B------:R-:W-:Y:S01]  /*2020*/  FMUL.FTZ R35, R83, R26 ;  /* 0x0000001a53237220 */ /* 0x000fe20000410000 */
[----:B------:R-:W-:Y:S01]  /*2030*/  F2FP.BF16.F32.PACK_AB R19, R82, R19 ;  /* 0x000000135213723e */ /* 0x000fe200000010ff */
[----:B-1----:R-:W-:-:S04]  /*2040*/  @!P0 IMAD.WIDE R86, R39, 0x4, R86 ;  /* 0x0000000427568825 */ /* 0x002fc800078e0256 */
[C---:B------:R-:W-:Y:S01]  /*2050*/  FMUL.FTZ R26, R83.reuse, R25 ;  /* 0x00000019531a7220 */ /* 0x040fe20000410000 */
[C---:B------:R-:W-:Y:S01]  /*2060*/  FMUL.FTZ R82, R83.reuse, R31 ;  /* 0x0000001f53527220 */ /* 0x040fe20000410000 */
[C---:B------:R-:W-:Y:S01]  /*2070*/  FMUL.FTZ R39, R83.reuse, R21 ;  /* 0x0000001553277220 */ /* 0x040fe20000410000 */
[----:B------:R-:W-:Y:S01]  /*2080*/  FMUL.FTZ R23, R83, R23 ;  /* 0x0000001753177220 */ /* 0x000fe20000410000 */
[----:B------:R-:W-:Y:S01]  /*2090*/  FFMA.FTZ R21, R35, R57, R54 ;  /* 0x0000003923157223 */ /* 0x000fe20000010036 */
[----:B------:R-:W-:Y:S01]  /*20a0*/  F2FP.BF16.F32.PACK_AB R17, R17, R22 ;  /* 0x000000161111723e */ /* 0x000fe200000010ff */
[----:B------:R-:W-:Y:S01]  /*20b0*/  FFMA.FTZ R31, R26, R6, R11 ;  /* 0x000000061a1f7223 */ /* 0x000fe2000001000b */
[----:B------:R-:W-:Y:S01]  /*20c0*/  MOV R35, UR6 ;  /* 0x0000000600237c02 */ /* 0x000fe20008000f00 */
[----:B------:R-:W-:Y:S01]  /*20d0*/  FFMA.FTZ R82, R82, R0, R45 ;  /* 0x0000000052527223 */ /* 0x000fe2000001002d */
[----:B------:R-:W-:Y:S01]  /*20e0*/  FFMA.FTZ R22, R39, R53, R50 ;  /* 0x0000003527167223 */ /* 0x000fe20000010032 */
[----:B------:R-:W-:Y:S01]  /*20f0*/  FFMA.FTZ R25, R23, R51, R44 ;  /* 0x0000003317197223 */ /* 0x000fe2000001002c */
[----:B------:R-:W-:Y:S01]  /*2100*/  FFMA.FTZ R26, R27, R55, R52 ;  /* 0x000000371b1a7223 */ /* 0x000fe20000010034 */
[C---:B------:R-:W-:Y:S01]  /*2110*/  FMUL.FTZ R27, R83.reuse, R24 ;  /* 0x00000018531b7220 */ /* 0x040fe20000410000 */
[----:B------:R-:W-:Y:S01]  /*2120*/  FMUL.FTZ R41, R83, R90 ;  /* 0x0000005a53297220 */ /* 0x000fe20000410000 */
[----:B0-----:R-:W-:Y:S01]  /*2130*/  @!P0 IMAD.WIDE R88, R35, 0x4, R88 ;  /* 0x0000000423588825 */ /* 0x001fe200078e0258 */
[----:B------:R-:W-:-:S03]  /*2140*/  F2FP.BF16.F32.PACK_AB R23, R82, R31 ;  /* 0x0000001f5217723e */ /* 0x000fc600000010ff */
[----:B------:R-:W-:Y:S01]  /*2150*/  FMUL.FTZ R39, R83, R38 ;  /* 0x0000002653277220 */ /* 0x000fe20000410000 */
        /* <DEDUP_REMOVED lines=23> */
[----:B------:R-:W-:Y:S01]  /*22d0*/  F2FP.BF16.F32.PACK_AB R20, R31, R20 ;  /* 0x000000141f14723e */ /* 0x000fe200000010ff */
[----:B------:R-:W-:Y:S01]  /*22e0*/  UIADD3 UR6, UPT, UPT, UR6, UR14, URZ ;  /* 0x0000000e06067290 */ /* 0x000fe2000fffe0ff */
[----:B------:R-:W-:Y:S01]  /*22f0*/  F2FP.BF16.F32.PACK_AB R27, R84, R27 ;  /* 0x0000001b541b723e */ /* 0x000fe200000010ff */
[----:B------:R0:W-:Y:S01]  /*2300*/  @!P0 STG.E desc[UR8][R88.64], R83 ;  /* 0x0000005358008986 */ /* 0x0001e2000c101908 */
[----:B------:R-:W-:Y:S01]  /*2310*/  F2FP.BF16.F32.PACK_AB R26, R39, R36 ;  /* 0x00000024271a723e */ /* 0x000fe200000010ff */
[----:B------:R-:W-:Y:S01]  /*2320*/  UISETP.GE.AND UP1, UPT, UR6, UR15, UPT ;  /* 0x0000000f0600728c */ /* 0x000fe2000bf26270 */
[----:B------:R-:W-:Y:S01]  /*2330*/  F2FP.BF16.F32.PACK_AB R25, R37, R30 ;  /* 0x0000001e2519723e */ /* 0x000fe200000010ff */
[----:B------:R0:W-:Y:S01]  /*2340*/  STG.E.128 desc[UR8][R28.64], R16 ;  /* 0x000000101c007986 */ /* 0x0001e2000c101d08 */
[----:B------:R-:W-:-:S03]  /*2350*/  F2FP.BF16.F32.PACK_AB R24, R35, R24 ;  /* 0x000000182318723e */ /* 0x000fc600000010ff */
[----:B------:R0:W-:Y:S04]  /*2360*/  STG.E.128 desc[UR8][R80.64], R20 ;  /* 0x0000001450007986 */ /* 0x0001e8000c101d08 */
[----:B------:R0:W-:Y:S01]  /*2370*/  STG.E.128 desc[UR8][R32.64], R24 ;  /* 0x0000001820007986 */ /* 0x0001e2000c101d08 */
[----:B------:R-:W-:Y:S05]  /*2380*/  BRA.U !UP1, `(.L_x_6172) ;  /* 0xffffffe509287547 */ /* 0x000fea000b83ffff */
[----:B------:R-:W-:Y:S05]  /*2390*/  EXIT ;  /* 0x000000000000794d */ /* 0x000fea0003800000 */
.L_x_6173:
        /* <DEDUP_REMOVED lines=14> */
.L_x_20780:


//--------------------- .text._ZN10layer_norm13ln_fwd_kernelINS_13Kernel_traitsI13__nv_bfloat16S2_fS2_fjLj3072ELj1ELj1ELj4ELj16ENS_18Kernel_traits_baseILj3072ES2_S2_fS2_fjLj128EEEEELb0ELb0ELb1ELb0EEEvNS_9FwdParamsE --------------------------
	.section	.text._ZN10layer_norm13ln_fwd_kernelINS_13Kernel_traitsI13__nv_bfloat16S2_fS2_fjLj3072ELj1ELj1ELj4ELj16ENS_18Kernel_traits_baseILj3072ES2_S2_fS2_fjLj128EEEEELb0ELb0ELb1ELb0EEEvNS_9FwdParamsE,"ax",@progbits
	.align	128
        .global         _ZN10layer_norm13ln_fwd_kernelINS_13Kernel_traitsI13__nv_bfloat16S2_fS2_fjLj3072ELj1ELj1ELj4ELj16ENS_18Kernel_traits_baseILj3072ES2_S2_fS2_fjLj128EEEEELb0ELb0ELb1ELb0EEEvNS_9FwdParamsE
        .type           _ZN10layer_norm13ln_fwd_kernelINS_13Kernel_traitsI13__nv_bfloat16S2_fS2_fjLj3072ELj1ELj1ELj4ELj16ENS_18Kernel_traits_baseILj3072ES2_S2_fS2_fjLj128EEEEELb0ELb0ELb1ELb0EEEvNS_9FwdParamsE,@function
        .size           _ZN10layer_norm13ln_fwd_kernelINS_13Kernel_traitsI13__nv_bfloat16S2_fS2_fjLj3072ELj1ELj1ELj4ELj16ENS_18Kernel_traits_baseILj3072ES2_S2_fS2_fjLj128EEEEELb0ELb0ELb1ELb0EEEvNS_9FwdParamsE,(.L_x_20781 - _ZN10layer_norm13ln_fwd_kernelINS_13Kernel_traitsI13__nv_bfloat16S2_fS2_fjLj3072ELj1ELj1ELj4ELj16ENS_18Kernel_traits_baseILj3072ES2_S2_fS2_fjLj128EEEEELb0ELb0ELb1ELb0EEEvNS_9FwdParamsE)
        .other          _ZN10layer_norm13ln_fwd_kernelINS_13Kernel_traitsI13__nv_bfloat16S2_fS2_fjLj3072ELj1ELj1ELj4ELj16ENS_18Kernel_traits_baseILj3072ES2_S2_fS2_fjLj128EEEEELb0ELb0ELb1ELb0EEEvNS_9FwdParamsE,@"STO_CUDA_ENTRY STV_DEFAULT"
_ZN10layer_norm13ln_fwd_kernelINS_13Kernel_traitsI13__nv_bfloat16S2_fS2_fjLj3072ELj1ELj1ELj4ELj16ENS_18Kernel_traits_baseILj3072ES2_S2_fS2_fjLj128EEEEELb0ELb0ELb1ELb0EEEvNS_9FwdParamsE:
.text._ZN10layer_norm13ln_fwd_kernelINS_13Kernel_traitsI13__nv_bfloat16S2_fS2_fjLj3072ELj1ELj1ELj4ELj16ENS_18Kernel_traits_baseILj3072ES2_S2_fS2_fjLj128EEEEELb0ELb0ELb1ELb0EEEvNS_9FwdParamsE:
        /* <DEDUP_REMOVED lines=38> */
[----:B0-----:R-:W-:-:S04]  /*0260*/  IMAD.WIDE.U32 R28, R31, 0x10, R28 ;  /* 0x000000101f1c7825 */ /* 0x001fc800078e001c */
[----:B-1----:R-:W-:Y:S02]  /*0270*/  IMAD.WIDE.U32 R32, R31, 0x10, R32 ;  /* 0x000000101f207825 */ /* 0x002fe400078e0020 */
[----:B------:R-:W5:Y:S04]  /*0280*/  LDG.E.128 R28, desc[UR12][R28.64] ;  /* 0x0000000c1c1c7981 */ /* 0x000f68000c1e1d00 */
[----:B------:R-:W5:Y:S01]  /*0290*/  LD.E.128 R32, desc[UR12][R32.64] ;  /* 0x0000000c20207980 */ /* 0x000f62000c101d00 */
[----:B------:R-:W-:Y:S05]  /*02a0*/  BRA `(.L_x_6176) ;  /* 0x00000000005c7947 */ /* 0x000fea0003800000 */
.L_x_6175:
        /* <DEDUP_REMOVED lines=23> */
.L_x_6176:
[----:B------:R-:W-:Y:S05]  /*0420*/  BSYNC.RECONVERGENT B0 ;  /* 0x0000000000007941 */ /* 0x000fea0003800200 */
.L_x_6174:
        /* <DEDUP_REMOVED lines=16> */
[----:B------:R-:W-:Y:S01]  /*0530*/  VIMNMX R10, PT, PT, RZ, R10, !PT ;  /* 0x0000000aff0a7248 */ /* 0x000fe20007fe0100 */
[----:B------:R-:W3:Y:S01]  /*0540*/  LDCU.64 UR14, c[0x0][0x3a0] ;  /* 0x00007400ff0e77ac */ /* 0x000ee20008000a00 */
[----:B------:R-:W-:Y:S02]  /*0550*/  VIMNMX R2, PT, PT, R2, 0x20, PT ;  /* 0x0000002002027848 */ /* 0x000fe40003fe0100 */
[----:B------:R-:W-:Y:S01]  /*0560*/  VIMNMX R10, PT, PT, R10, 0x20, PT ;  /* 0x000000200a0a7848 */ /* 0x000fe20003fe0100 */
[----:B------:R-:W4:Y:S01]  /*0570*/  LDCU.128 UR8, c[0x0][0x3f0] ;  /* 0x00007e00ff0877ac */ /* 0x000f220008000c00 */
[-C--:B------:R-:W-:Y:S02]  /*0580*/  LEA R4, R2, R3.reuse, 0x3 ;  /* 0x0000000302047211 */ /* 0x080fe400078e18ff */
[----:B------:R-:W-:Y:S01]  /*0590*/  LEA R2, R10, R3, 0x3 ;  /* 0x000000030a027211 */ /* 0x000fe200078e18ff */
[----:B------:R-:W0:Y:S01]  /*05a0*/  LDCU.64 UR16, c[0x0][0x380] ;  /* 0x00007000ff1077ac */ /* 0x000e220008000a00 */
[----:B------:R-:W-:-:S02]  /*05b0*/  I2FP.F32.U32 R3, R4 ;  /* 0x0000000400037245 */ /* 0x000fc40000201000 */
[----:B------:R-:W-:Y:S02]  /*05c0*/  PRMT R75, R27, 0x7632, R75 ;  /* 0x000076321b4b7816 */ /* 0x000fe4000000004b */
[----:B------:R-:W-:Y:S02]  /*05d0*/  PRMT R74, R23, 0x7632, R74 ;  /* 0x00007632174a7816 */ /* 0x000fe4000000004a */
[----:B------:R-:W0:Y:S01]  /*05e0*/  MUFU.RCP R3, R3 ;  /* 0x0000000300037308 */ /* 0x000e220000001000 */
        /* <DEDUP_REMOVED lines=13> */
[----:B01234-:R-:W-:-:S07]  /*06c0*/  PRMT R9, R12, 0x7632, R9 ;  /* 0x000076320c097816 */ /* 0x01ffce0000000009 */
.L_x_6202:
[----:B------:R-:W-:-:S06]  /*06d0*/  UIMAD.WIDE UR4, UR18, 0x4, UR8 ;  /* 0x00000004120478a5 */ /* 0x000fcc000f8e0208 */
[----:B012---:R-:W-:Y:S02]  /*06e0*/  MOV R66, UR4 ;  /* 0x0000000400427c02 */ /* 0x007fe40008000f00 */
[----:B------:R-:W-:-:S05]  /*06f0*/  MOV R67, UR5 ;  /* 0x0000000500437c02 */ /* 0x000fca0008000f00 */
[----:B------:R-:W2:Y:S01]  /*0700*/  LDG.E R66, desc[UR12][R66.64] ;  /* 0x0000000c42427981 */ /* 0x000ea2000c1e1900 */
[----:B------:R-:W-:-:S06]  /*0710*/  UIMAD.WIDE UR4, UR18, 0x4, UR10 ;  /* 0x00000004120478a5 */ /* 0x000fcc000f8e020a */
[----:B------:R-:W-:Y:S01]  /*0720*/  IMAD.U32 R64, RZ, RZ, UR4 ;  /* 0x00000004ff407e24 */ /* 0x000fe2000f8e00ff */
[----:B------:R-:W-:-:S05]  /*0730*/  MOV R65, UR5 ;  /* 0x0000000500417c02 */ /* 0x000fca0008000f00 */
[----:B------:R0:W3:Y:S01]  /*0740*/  LDG.E R64, desc[UR12][R64.64] ;  /* 0x0000000c40407981 */ /* 0x0000e2000c1e1900 */
[----:B------:R-:W-:Y:S01]  /*0750*/  UIMAD UR4, UR18, UR22, URZ ;  /* 0x00000016120472a4 */ /* 0x000fe2000f8e02ff */
[----:B------:R-:W-:Y:S01]  /*0760*/  ISETP.GE.U32.AND P0, PT, R78, 0x80, PT ;  /* 0x000000804e00780c */ /* 0x000fe20003f06070 */
[----:B------:R-:W-:Y:S01]  /*0770*/  BSSY.RECONVERGENT B0, `(.L_x_6177) ;  /* 0x0000063000007945 */ /* 0x000fe20003800200 */
[----:B0-----:R-:W-:Y:S01]  /*0780*/  HFMA2 R65, -RZ, RZ, 0, 0 ;  /* 0x00000000ff417431 */ /* 0x001fe200000001ff */
        /* <DEDUP_REMOVED lines=21> */
.L_x_6179:
[----:B------:R-:W-:Y:S05]  /*08e0*/  BRA.U !UP0, `(.L_x_6180) ;  /* 0x0000000108887547 */ /* 0x000fea000b800000 */
[----:B------:R-:W0:Y:S02]  /*08f0*/  LDC.64 R66, c[0x0][0x3a0] ;  /* 0x0000e800ff427b82 */ /* 0x000e240000000a00 */
[----:B0-----:R-:W-:-:S05]  /*0900*/  IMAD.WIDE.U32 R66, R64, 0x20, R66 ;  /* 0x0000002040427825 */ /* 0x001fca00078e0042 */
[----:B------:R-:W2:Y:S04]  /*0910*/  LDG.E.128 R40, desc[UR12][R66.64] ;  /* 0x0000000c42287981 */ /* 0x000ea8000c1e1d00 */
[----:B------:R0:W3:Y:S01]  /*0920*/  LDG.E.128 R44, desc[UR12][R66.64+0x10] ;  /* 0x0000100c422c7981 */ /* 0x0000e2000c1e1d00 */
[----:B------:R-:W-:-:S13]  /*0930*/  ISETP.LT.AND P1, PT, RZ, UR21, PT ;  /* 0x00000015ff007c0c */ /* 0x000fda000bf21270 */
[----:B------:R-:W2:Y:S01]  /*0940*/  @P1 LDC R83, c[0x0][0x40c] ;  /* 0x00010300ff531b82 */ /* 0x000ea20000000800 */
[C---:B-----5:R-:W-:Y:S02]  /*0950*/  @P1 PRMT R80, R36.reuse, 0x7632, R80 ;  /* 0x0000763224501816 */ /* 0x060fe40000000050 */
[----:B------:R-:W-:Y:S02]  /*0960*/  @P1 SHF.L.U32 R81, R36, 0x10, RZ ;  /* 0x0000001024511819 */ /* 0x000fe400000006ff */
[----:B------:R-:W-:-:S03]  /*0970*/  @P1 SHF.L.U32 R80, R80, 0x10, RZ ;  /* 0x0000001050501819 */ /* 0x000fc600000006ff */
[----:B------:R-:W1:Y:S08]  /*0980*/  @P1 LDC R82, c[0x0][0x40c] ;  /* 0x00010300ff521b82 */ /* 0x000e700000000800 */
[----:B------:R-:W4:Y:S08]  /*0990*/  @P1 LDC R84, c[0x0][0x40c] ;  /* 0x00010300ff541b82 */ /* 0x000f300000000800 */
[----:B------:R-:W4:Y:S08]  /*09a0*/  @P1 LDC R85, c[0x0][0x40c] ;  /* 0x00010300ff551b82 */ /* 0x000f300000000800 */
[----:B0-----:R-:W3:Y:S08]  /*09b0*/  @P1 LDC R67, c[0x0][0x40c] ;  /* 0x00010300ff431b82 */ /* 0x001ef00000000800 */
[----:B------:R-:W0:Y:S01]  /*09c0*/  @P1 LDC R66, c[0x0][0x40c] ;  /* 0x00010300ff421b82 */ /* 0x000e220000000800 */
[----:B--2---:R-:W-:Y:S01]  /*09d0*/  @P1 FFMA.FTZ R41, R80, R83, R41 ;  /* 0x0000005350291223 */ /* 0x004fe20000010029 */
[----:B-1----:R-:W-:Y:S01]  /*09e0*/  @P1 FFMA.FTZ R40, R81, R82, R40 ;  /* 0x0000005251281223 */ /* 0x002fe20000010028 */
[----:B------:R-:W-:-:S05]  /*09f0*/  @P1 PRMT R80, R37, 0x7632, R80 ;  /* 0x0000763225501816 */ /* 0x000fca0000000050 */
[----:B------:R-:W1:Y:S01]  /*0a00*/  @P1 LDC R82, c[0x0][0x40c] ;  /* 0x00010300ff521b82 */ /* 0x000e620000000800 */
[----:B------:R-:W-:Y:S02]  /*0a10*/  @P1 SHF.L.U32 R81, R37, 0x10, RZ ;  /* 0x0000001025511819 */ /* 0x000fe400000006ff */
[----:B------:R-:W-:-:S03]  /*0a20*/  @P1 SHF.L.U32 R80, R80, 0x10, RZ ;  /* 0x0000001050501819 */ /* 0x000fc600000006ff */
[----:B----4-:R-:W-:Y:S01]  /*0a30*/  @P1 FFMA.FTZ R42, R81, R84, R42 ;  /* 0x00000054512a1223 */ /* 0x010fe2000001002a */
[----:B------:R-:W-:Y:S01]  /*0a40*/  @P1 SHF.L.U32 R81, R38, 0x10, RZ ;  /* 0x0000001026511819 */ /* 0x000fe200000006ff */
[----:B------:R-:W2:Y:S01]  /*0a50*/  @P1 LDC R83, c[0x0][0x40c] ;  /* 0x00010300ff531b82 */ /* 0x000ea20000000800 */
[----:B------:R-:W-:Y:S01]  /*0a60*/  @P1 FFMA.FTZ R43, R80, R85, R43 ;  /* 0x00000055502b1223 */ /* 0x000fe2000001002b */
[----:B------:R-:W-:Y:S02]  /*0a70*/  @P1 PRMT R80, R38, 0x7632, R80 ;  /* 0x0000763226501816 */ /* 0x000fe40000000050 */
[----:B---3--:R-:W-:Y:S01]  /*0a80*/  @P1 FFMA.FTZ R44, R81, R67, R44 ;  /* 0x00000043512c1223 */ /* 0x008fe2000001002c */
[C---:B------:R-:W-:Y:S02]  /*0a90*/  @P1 PRMT R81, R39.reuse, 0x7632, R81 ;  /* 0x0000763227511816 */ /* 0x040fe40000000051 */
[----:B------:R-:W-:Y:S02]  /*0aa0*/  @P1 SHF.L.U32 R80, R80, 0x10, RZ ;  /* 0x0000001050501819 */ /* 0x000fe400000006ff */
[----:B------:R-:W-:-:S03]  /*0ab0*/  @P1 SHF.L.U32 R67, R39, 0x10, RZ ;  /* 0x0000001027431819 */ /* 0x000fc600000006ff */
[----:B0-----:R-:W-:Y:S01]  /*0ac0*/  @P1 FFMA.FTZ R45, R80, R66, R45 ;  /* 0x00000042502d1223 */ /* 0x001fe2000001002d */
[----:B------:R-:W-:Y:S01]  /*0ad0*/  @P1 SHF.L.U32 R66, R81, 0x10, RZ ;  /* 0x0000001051421819 */ /* 0x000fe200000006ff */
[----:B-1----:R-:W-:-:S04]  /*0ae0*/  @P1 FFMA.FTZ R46, R67, R82, R46 ;  /* 0x00000052432e1223 */ /* 0x002fc8000001002e */
[----:B--2---:R-:W-:Y:S01]  /*0af0*/  @P1 FFMA.FTZ R47, R66, R83, R47 ;  /* 0x00000053422f1223 */ /* 0x004fe2000001002f */
[----:B------:R-:W-:Y:S06]  /*0b00*/  BRA `(.L_x_6181) ;  /* 0x00000000008c7947 */ /* 0x000fec0003800000 */
.L_x_6180:
[----:B------:R-:W0:Y:S01]  /*0b10*/  @UP2 LDCU UR4, c[0x0][0x40c] ;  /* 0x00008180ff0427ac */ /* 0x000e220008000800 */
[C---:B-----5:R-:W-:Y:S01]  /*0b20*/  @P3 IMAD.U32 R41, R36.reuse, 0x10000, RZ ;  /* 0x0001000024293824 */ /* 0x060fe200078e00ff */
[----:B------:R-:W-:Y:S01]  /*0b30*/  MOV R40, RZ ;  /* 0x000000ff00287202 */ /* 0x000fe20000000f00 */
[----:B------:R-:W-:Y:S01]  /*0b40*/  HFMA2 R42, -RZ, RZ, 0, 0 ;  /* 0x00000000ff2a7431 */ /* 0x000fe200000001ff */
[----:B------:R-:W1:Y:S01]  /*0b50*/  @UP2 LDCU UR7, c[0x0][0x40c] ;  /* 0x00008180ff0727ac */ /* 0x000e620008000800 */
[----:B------:R-:W-:Y:S02]  /*0b60*/  @P3 PRMT R66, R36, 0x7632, R66 ;  /* 0x0000763224423816 */ /* 0x000fe40000000042 */
[----:B------:R-:W-:Y:S02]  /*0b70*/  CS2R R46, SRZ ;  /* 0x00000000002e7805 */ /* 0x000fe4000001ff00 */
[----:B------:R-:W-:Y:S01]  /*0b80*/  @P3 PRMT R67, R37, 0x7632, R67 ;  /* 0x0000763225433816 */ /* 0x000fe20000000043 */
[----:B------:R-:W2:Y:S01]  /*0b90*/  @UP2 LDCU UR24, c[0x0][0x40c] ;  /* 0x00008180ff1827ac */ /* 0x000ea20008000800 */
[----:B------:R-:W-:-:S02]  /*0ba0*/  @P3 PRMT R80, R38, 0x7632, R80 ;  /* 0x0000763226503816 */ /* 0x000fc40000000050 */
[----:B------:R-:W-:Y:S01]  /*0bb0*/  @P3 PRMT R81, R39, 0x7632, R81 ;  /* 0x0000763227513816 */ /* 0x000fe20000000051 */
[----:B------:R-:W3:Y:S01]  /*0bc0*/  @UP2 LDCU UR5, c[0x0][0x40c] ;  /* 0x00008180ff0527ac */ /* 0x000ee20008000800 */
[----:B------:R-:W-:Y:S02]  /*0bd0*/  @P3 SHF.L.U32 R43, R37, 0x10, RZ ;  /* 0x00000010252b3819 */ /* 0x000fe400000006ff */
[----:B------:R-:W-:Y:S01]  /*0be0*/  @P3 SHF.L.U32 R45, R38, 0x10, RZ ;  /* 0x00000010262d3819 */ /* 0x000fe200000006ff */
[----:B------:R-:W4:Y:S01]  /*0bf0*/  @UP2 LDCU UR23, c[0x0][0x40c] ;  /* 0x00008180ff1727ac */ /* 0x000f220008000800 */
[----:B------:R-:W-:Y:S01]  /*0c00*/  @P3 SHF.L.U32 R82, R39, 0x10, RZ ;  /* 0x0000001027523819 */ /* 0x000fe200000006ff */
[----:B0-----:R-:W-:Y:S01]  /*0c10*/  @P3 FMUL.FTZ R40, R41, UR4 ;  /* 0x0000000429283c20 */ /* 0x001fe20008410000 */
[----:B------:R-:W-:Y:S01]  /*0c20*/  @P3 SHF.L.U32 R66, R66, 0x10, RZ ;  /* 0x0000001042423819 */ /* 0x000fe200000006ff */
[----:B------:R-:W0:Y:S01]  /*0c30*/  @UP2 LDCU UR25, c[0x0][0x40c] ;  /* 0x00008180ff1927ac */ /* 0x000e220008000800 */
[----:B------:R-:W-:Y:S01]  /*0c40*/  @P3 SHF.L.U32 R67, R67, 0x10, RZ ;  /* 0x0000001043433819 */ /* 0x000fe200000006ff */
[----:B------:R-:W-:Y:S01]  /*0c50*/  @P3 IMAD.U32 R81, R81, 0x10000, RZ ;  /* 0x0001000051513824 */ /* 0x000fe200078e00ff */
[----:B------:R-:W-:Y:S01]  /*0c60*/  @P3 SHF.L.U32 R80, R80, 0x10, RZ ;  /* 0x0000001050503819 */ /* 0x000fe200000006ff */
[----:B------:R-:W0:Y:S01]  /*0c70*/  @UP2 LDCU UR26, c[0x0][0x40c] ;  /* 0x00008180ff1a27ac */ /* 0x000e220008000800 */
[----:B------:R-:W-:Y:S01]  /*0c80*/  MOV R44, RZ ;  /* 0x000000ff002c7202 */ /* 0x000fe20000000f00 */
[----:B-1----:R-:W-:Y:S01]  /*0c90*/  @P3 FMUL.FTZ R42, R43, UR7 ;  /* 0x000000072b2a3c20 */ /* 0x002fe20008410000 */
[----:B--2---:R-:W-:Y:S01]  /*0ca0*/  @P3 FMUL.FTZ R44, R45, UR24 ;  /* 0x000000182d2c3c20 */ /* 0x004fe20008410000 */
[----:B------:R-:W1:Y:S01]  /*0cb0*/  @UP2 LDCU UR4, c[0x0][0x40c] ;  /* 0x00008180ff0427ac */ /* 0x000e620008000800 */
[----:B------:R-:W-:Y:S01]  /*0cc0*/  HFMA2 R41, -RZ, RZ, 0, 0 ;  /* 0x00000000ff297431 */ /* 0x000fe200000001ff */
[----:B------:R-:W-:Y:S01]  /*0cd0*/  MOV R43, RZ ;  /* 0x000000ff002b7202 */ /* 0x000fe20000000f00 */
[----:B------:R-:W-:-:S02]  /*0ce0*/  HFMA2 R45, -RZ, RZ, 0, 0 ;  /* 0x00000000ff2d7431 */ /* 0x000fc400000001ff */
[----:B---3--:R-:W-:Y:S01]  /*0cf0*/  @P3 FMUL.FTZ R41, R66, UR5 ;  /* 0x0000000542293c20 */ /* 0x008fe20008410000 */
[----:B----4-:R-:W-:Y:S01]  /*0d00*/  @P3 FMUL.FTZ R43, R67, UR23 ;  /* 0x00000017432b3c20 */ /* 0x010fe20008410000 */
[----:B0-----:R-:W-:Y:S01]  /*0d10*/  @P3 FMUL.FTZ R45, R80, UR25 ;  /* 0x00000019502d3c20 */ /* 0x001fe20008410000 */
[----:B------:R-:W-:Y:S01]  /*0d20*/  @P3 FMUL.FTZ R46, R82, UR26 ;  /* 0x0000001a522e3c20 */ /* 0x000fe20008410000 */
[----:B-1----:R-:W-:-:S07]  /*0d30*/  @P3 FMUL.FTZ R47, R81, UR4 ;  /* 0x00000004512f3c20 */ /* 0x002fce0008410000 */
.L_x_6181:
[----:B------:R-:W0:Y:S01]  /*0d40*/  LDC.64 R66, c[0x0][0x3a8] ;  /* 0x0000ea00ff427b82 */ /* 0x000e220000000a00 */
[----:B------:R-:W-:Y:S01]  /*0d50*/  IADD3 R65, PT, PT, R65, 0x80, RZ ;  /* 0x0000008041417810 */ /* 0x000fe20007ffe0ff */
[C---:B0-----:R-:W-:Y:S01]  /*0d60*/  IMAD.WIDE.U32 R66, R64.reuse, 0x20, R66 ;  /* 0x0000002040427825 */ /* 0x041fe200078e0042 */
[----:B------:R-:W-:-:S04]  /*0d70*/  IADD3 R64, PT, PT, R64, 0x80, RZ ;  /* 0x0000008040407810 */ /* 0x000fc80007ffe0ff */
[----:B------:R0:W-:Y:S04]  /*0d80*/  STG.E.128 desc[UR12][R66.64], R40 ;  /* 0x0000002842007986 */ /* 0x0001e8000c101d0c */
[----:B------:R0:W-:Y:S02]  /*0d90*/  STG.E.128 desc[UR12][R66.64+0x10], R44 ;  /* 0x0000102c42007986 */ /* 0x0001e4000c101d0c */
.L_x_6178:
[----:B------:R-:W-:Y:S05]  /*0da0*/  BSYNC.RECONVERGENT B0 ;  /* 0x0000000000007941 */ /* 0x000fea0003800200 */
.L_x_6177:
        /* <DEDUP_REMOVED lines=9> */
.L_x_6184:
[----:B------:R-:W-:Y:S05]  /*0e40*/  BRA.U !UP0, `(.L_x_6185) ;  /* 0x0000000108887547 */ /* 0x000fea000b800000 */
[----:B0-----:R-:W0:Y:S02]  /*0e50*/  LDC.64 R66, c[0x0][0x3a0] ;  /* 0x0000e800ff427b82 */ /* 0x001e240000000a00 */
        /* <DEDUP_REMOVED lines=33> */
.L_x_6185:
[----:B------:R-:W1:Y:S01]  /*1070*/  @UP2 LDCU UR4, c[0x0][0x40c] ;  /* 0x00008180ff0427ac */ /* 0x000e620008000800 */
[----:B-----5:R-:W-:Y:S01]  /*1080*/  @P3 SHF.L.U32 R49, R36, 0x10, RZ ;  /* 0x0000001024313819 */ /* 0x020fe200000006ff */
[----:B------:R-:W-:Y:S01]  /*1090*/  @P3 IMAD.U32 R53, R38, 0x10000, RZ ;  /* 0x0001000026353824 */ /* 0x000fe200078e00ff */
[----:B------:R-:W-:Y:S01]  /*10a0*/  MOV R48, RZ ;  /* 0x000000ff00307202 */ /* 0x000fe20000000f00 */
[----:B------:R-:W2:Y:S01]  /*10b0*/  @UP2 LDCU UR7, c[0x0][0x40c] ;  /* 0x00008180ff0727ac */ /* 0x000ea20008000800 */
[----:B0-----:R-:W-:Y:S01]  /*10c0*/  @P3 PRMT R66, R36, 0x7632, R66 ;  /* 0x0000763224423816 */ /* 0x001fe20000000042 */
[----:B------:R-:W-:Y:S01]  /*10d0*/  HFMA2 R50, -RZ, RZ, 0, 0 ;  /* 0x00000000ff327431 */ /* 0x000fe200000001ff */
[----:B------:R-:W-:Y:S01]  /*10e0*/  @P3 PRMT R67, R37, 0x7632, R67 ;  /* 0x0000763225433816 */ /* 0x000fe20000000043 */
[----:B------:R-:W0:Y:S01]  /*10f0*/  @UP2 LDCU UR24, c[0x0][0x40c] ;  /* 0x00008180ff1827ac */ /* 0x000e220008000800 */
[----:B------:R-:W-:Y:S02]  /*1100*/  @P3 PRMT R80, R38, 0x7632, R80 ;  /* 0x0000763226503816 */ /* 0x000fe40000000050 */
[----:B------:R-:W-:-:S02]  /*1110*/  CS2R R54, SRZ ;  /* 0x0000000000367805 */ /* 0x000fc4000001ff00 */
[----:B------:R-:W-:Y:S01]  /*1120*/  @P3 PRMT R81, R39, 0x7632, R81 ;  /* 0x0000763227513816 */ /* 0x000fe20000000051 */
[----:B------:R-:W3:Y:S01]  /*1130*/  @UP2 LDCU UR5, c[0x0][0x40c] ;  /* 0x00008180ff0527ac */ /* 0x000ee20008000800 */
[----:B------:R-:W-:Y:S02]  /*1140*/  @P3 SHF.L.U32 R51, R37, 0x10, RZ ;  /* 0x0000001025333819 */ /* 0x000fe400000006ff */
[----:B------:R-:W-:Y:S01]  /*1150*/  @P3 SHF.L.U32 R82, R39, 0x10, RZ ;  /* 0x0000001027523819 */ /* 0x000fe200000006ff */
[----:B------:R-:W4:Y:S01]  /*1160*/  @UP2 LDCU UR23, c[0x0][0x40c] ;  /* 0x00008180ff1727ac */ /* 0x000f220008000800 */
[----:B------:R-:W-:Y:S01]  /*1170*/  @P3 SHF.L.U32 R66, R66, 0x10, RZ ;  /* 0x0000001042423819 */ /* 0x000fe200000006ff */
[----:B-1----:R-:W-:Y:S01]  /*1180*/  @P3 FMUL.FTZ R48, R49, UR4 ;  /* 0x0000000431303c20 */ /* 0x002fe20008410000 */
[----:B------:R-:W-:Y:S01]  /*1190*/  @P3 SHF.L.U32 R67, R67, 0x10, RZ ;  /* 0x0000001043433819 */ /* 0x000fe200000006ff */
[----:B------:R-:W1:Y:S01]  /*11a0*/  @UP2 LDCU UR25, c[0x0][0x40c] ;  /* 0x00008180ff1927ac */ /* 0x000e620008000800 */
[----:B------:R-:W-:Y:S01]  /*11b0*/  @P3 SHF.L.U32 R80, R80, 0x10, RZ ;  /* 0x0000001050503819 */ /* 0x000fe200000006ff */
[----:B--2---:R-:W-:Y:S01]  /*11c0*/  @P3 FMUL.FTZ R50, R51, UR7 ;  /* 0x0000000733323c20 */ /* 0x004fe20008410000 */
[----:B------:R-:W-:Y:S01]  /*11d0*/  @P3 SHF.L.U32 R81, R81, 0x10, RZ ;  /* 0x0000001051513819 */ /* 0x000fe200000006ff */
[----:B------:R-:W2:Y:S01]  /*11e0*/  @UP2 LDCU UR26, c[0x0][0x40c] ;  /* 0x00008180ff1a27ac */ /* 0x000ea20008000800 */
[----:B------:R-:W-:Y:S01]  /*11f0*/  MOV R52, RZ ;  /* 0x000000ff00347202 */ /* 0x000fe20000000f00 */
[----:B0-----:R-:W-:Y:S01]  /*1200*/  @P3 FMUL.FTZ R52, R53, UR24 ;  /* 0x0000001835343c20 */ /* 0x001fe20008410000 */
[----:B------:R-:W-:Y:S01]  /*1210*/  HFMA2 R49, -RZ, RZ, 0, 0 ;  /* 0x00000000ff317431 */ /* 0x000fe200000001ff */
[----:B------:R-:W0:Y:S01]  /*1220*/  @UP2 LDCU UR4, c[0x0][0x40c] ;  /* 0x00008180ff0427ac */ /* 0x000e220008000800 */
[----:B------:R-:W-:Y:S01]  /*1230*/  MOV R51, RZ ;  /* 0x000000ff00337202 */ /* 0x000fe20000000f00 */
[----:B------:R-:W-:-:S02]  /*1240*/  HFMA2 R53, -RZ, RZ, 0, 0 ;  /* 0x00000000ff357431 */ /* 0x000fc400000001ff */
[----:B---3--:R-:W-:Y:S01]  /*1250*/  @P3 FMUL.FTZ R49, R66, UR5 ;  /* 0x0000000542313c20 */ /* 0x008fe20008410000 */
[----:B----4-:R-:W-:Y:S01]  /*1260*/  @P3 FMUL.FTZ R51, R67, UR23 ;  /* 0x0000001743333c20 */ /* 0x010fe20008410000 */
[----:B-1----:R-:W-:Y:S01]  /*1270*/  @P3 FMUL.FTZ R53, R80, UR25 ;  /* 0x0000001950353c20 */ /* 0x002fe20008410000 */
[----:B--2---:R-:W-:Y:S01]  /*1280*/  @P3 FMUL.FTZ R54, R82, UR26 ;  /* 0x0000001a52363c20 */ /* 0x004fe20008410000 */
[----:B0-----:R-:W-:-:S07]  /*1290*/  @P3 FMUL.FTZ R55, R81, UR4 ;  /* 0x0000000451373c20 */ /* 0x001fce0008410000 */
.L_x_6186:
[----:B------:R-:W0:Y:S01]  /*12a0*/  LDC.64 R66, c[0x0][0x3a8] ;  /* 0x0000ea00ff427b82 */ /* 0x000e220000000a00 */
[----:B------:R-:W-:Y:S01]  /*12b0*/  IADD3 R65, PT, PT, R65, 0x80, RZ ;  /* 0x0000008041417810 */ /* 0x000fe20007ffe0ff */
[----:B0-----:R-:W-:-:S04]  /*12c0*/  IMAD.WIDE.U32 R66, R64, 0x20, R66 ;  /* 0x0000002040427825 */ /* 0x001fc800078e0042 */
[----:B------:R-:W-:Y:S01]  /*12d0*/  VIADD R64, R64, 0x80 ;  /* 0x0000008040407836 */ /* 0x000fe20000000000 */
[----:B------:R1:W-:Y:S04]  /*12e0*/  STG.E.128 desc[UR12][R66.64], R48 ;  /* 0x0000003042007986 */ /* 0x0003e8000c101d0c */
[----:B------:R1:W-:Y:S02]  /*12f0*/  STG.E.128 desc[UR12][R66.64+0x10], R52 ;  /* 0x0000103442007986 */ /* 0x0003e4000c101d0c */
.L_x_6183:
[----:B------:R-:W-:Y:S05]  /*1300*/  BSYNC.RECONVERGENT B0 ;  /* 0x0000000000007941 */ /* 0x000fea0003800200 */
.L_x_6182:
        /* <DEDUP_REMOVED lines=9> */
.L_x_6189:
[----:B------:R-:W-:Y:S05]  /*13a0*/  BRA.U !UP0, `(.L_x_6190) ;  /* 0x0000000108887547 */ /* 0x000fea000b800000 */
[----:B01----:R-:W0:Y:S02]  /*13b0*/  LDC.64 R66, c[0x0][0x3a0] ;  /* 0x0000e800ff427b82 */ /* 0x003e240000000a00 */
[----:B0-----:R-:W-:-:S05]  /*13c0*/  IMAD.WIDE.U32 R66, R64, 0x20, R66 ;  /* 0x0000002040427825 */ /* 0x001fca00078e0042 */
[----:B------:R-:W2:Y:S04]  /*13d0*/  LDG.E.128 R56, desc[UR12][R66.64] ;  /* 0x0000000c42387981 */ /* 0x000ea8000c1e1d00 */
[----:B------:R0:W3:Y:S01]  /*13e0*/  LDG.E.128 R60, desc[UR12][R66.64+0x10] ;  /* 0x0000100c423c7981 */ /* 0x0000e2000c1e1d00 */
[----:B------:R-:W-:-:S13]  /*13f0*/  ISETP.LT.AND P3, PT, RZ, UR21, PT ;  /* 0x00000015ff007c0c */ /* 0x000fda000bf61270 */
[----:B------:R-:W2:Y:S01]  /*1400*/  @P3 LDC R83, c[0x0][0x40c] ;  /* 0x00010300ff533b82 */ /* 0x000ea20000000800 */
[C---:B-----5:R-:W-:Y:S02]  /*1410*/  @P3 PRMT R65, R36.reuse, 0x7632, R65 ;  /* 0x0000763224413816 */ /* 0x060fe40000000041 */
[----:B------:R-:W-:Y:S02]  /*1420*/  @P3 SHF.L.U32 R81, R36, 0x10, RZ ;  /* 0x0000001024513819 */ /* 0x000fe400000006ff */
[----:B------:R-:W-:Y:S02]  /*1430*/  @P3 SHF.L.U32 R82, R65, 0x10, RZ ;  /* 0x0000001041523819 */ /* 0x000fe400000006ff */
[C---:B------:R-:W-:Y:S01]  /*1440*/  @P3 SHF.L.U32 R65, R37.reuse, 0x10, RZ ;  /* 0x0000001025413819 */ /* 0x040fe200000006ff */
[----:B------:R-:W1:Y:S01]  /*1450*/  @P3 LDC R84, c[0x0][0x40c] ;  /* 0x00010300ff543b82 */ /* 0x000e620000000800 */
[----:B0-----:R-:W-:Y:S02]  /*1460*/  @P3 PRMT R66, R37, 0x7632, R66 ;  /* 0x0000763225423816 */ /* 0x001fe40000000042 */
[----:B------:R-:W-:-:S02]  /*1470*/  @P3 SHF.L.U32 R67, R38, 0x10, RZ ;  /* 0x0000001026433819 */ /* 0x000fc400000006ff */
[----:B------:R-:W-:-:S03]  /*1480*/  @P3 SHF.L.U32 R66, R66, 0x10, RZ ;  /* 0x0000001042423819 */ /* 0x000fc600000006ff */
[----:B------:R-:W0:Y:S08]  /*1490*/  @P3 LDC R85, c[0x0][0x40c] ;  /* 0x00010300ff553b82 */ /* 0x000e300000000800 */
[----:B------:R-:W4:Y:S01]  /*14a0*/  @P3 LDC R80, c[0x0][0x40c] ;  /* 0x00010300ff503b82 */ /* 0x000f220000000800 */
[----:B--2---:R-:W-:Y:S01]  /*14b0*/  @P3 FFMA.FTZ R56, R81, R83, R56 ;  /* 0x0000005351383223 */ /* 0x004fe20000010038 */
[----:B-1----:R-:W-:-:S06]  /*14c0*/  @P3 FFMA.FTZ R57, R82, R84, R57 ;  /* 0x0000005452393223 */ /* 0x002fcc0000010039 */
[----:B------:R-:W3:Y:S01]  /*14d0*/  @P3 LDC R81, c[0x0][0x40c] ;  /* 0x00010300ff513b82 */ /* 0x000ee20000000800 */
[----:B0-----:R-:W-:Y:S01]  /*14e0*/  @P3 FFMA.FTZ R58, R65, R85, R58 ;  /* 0x00000055413a3223 */ /* 0x001fe2000001003a */
[----:B----4-:R-:W-:Y:S01]  /*14f0*/  @P3 FFMA.FTZ R59, R66, R80, R59 ;  /* 0x00000050423b3223 */ /* 0x010fe2000001003b */
[----:B------:R-:W-:-:S04]  /*1500*/  @P3 PRMT R66, R38, 0x7632, R66 ;  /* 0x0000763226423816 */ /* 0x000fc80000000042 */
[----:B------:R-:W-:Y:S01]  /*1510*/  @P3 SHF.L.U32 R66, R66, 0x10, RZ ;  /* 0x0000001042423819 */ /* 0x000fe200000006ff */
[----:B------:R-:W0:Y:S08]  /*1520*/  @P3 LDC R82, c[0x0][0x40c] ;  /* 0x00010300ff523b82 */ /* 0x000e300000000800 */
[----:B------:R-:W1:Y:S08]  /*1530*/  @P3 LDC R65, c[0x0][0x40c] ;  /* 0x00010300ff413b82 */ /* 0x000e700000000800 */
[----:B------:R-:W2:Y:S01]  /*1540*/  @P3 LDC R83, c[0x0][0x40c] ;  /* 0x00010300ff533b82 */ /* 0x000ea20000000800 */
[----:B---3--:R-:W-:Y:S01]  /*1550*/  @P3 FFMA.FTZ R60, R67, R81, R60 ;  /* 0x00000051433c3223 */ /* 0x008fe2000001003c */
[----:B------:R-:W-:-:S02]  /*1560*/  @P3 PRMT R67, R39, 0x7632, R67 ;  /* 0x0000763227433816 */ /* 0x000fc40000000043 */
[----:B------:R-:W-:Y:S01]  /*1570*/  @P3 SHF.L.U32 R81, R39, 0x10, RZ ;  /* 0x0000001027513819 */ /* 0x000fe200000006ff */
[----:B0-----:R-:W-:Y:S01]  /*1580*/  @P3 FFMA.FTZ R61, R66, R82, R61 ;  /* 0x00000052423d3223 */ /* 0x001fe2000001003d */
[----:B------:R-:W-:-:S03]  /*1590*/  @P3 SHF.L.U32 R66, R67, 0x10, RZ ;  /* 0x0000001043423819 */ /* 0x000fc600000006ff */
[----:B-1----:R-:W-:Y:S02]  /*15a0*/  @P3 FFMA.FTZ R62, R81, R65, R62 ;  /* 0x00000041513e3223 */ /* 0x002fe4000001003e */
[----:B--2---:R-:W-:Y:S01]  /*15b0*/  @P3 FFMA.FTZ R63, R66, R83, R63 ;  /* 0x00000053423f3223 */ /* 0x004fe2000001003f */
[----:B------:R-:W-:Y:S06]  /*15c0*/  BRA `(.L_x_6191) ;  /* 0x00000000008c7947 */ /* 0x000fec0003800000 */
.L_x_6190:
[----:B------:R-:W2:Y:S01]  /*15d0*/  @UP2 LDCU UR4, c[0x0][0x40c] ;  /* 0x00008180ff0427ac */ /* 0x000ea20008000800 */
[C---:B-----5:R-:W-:Y:S01]  /*15e0*/  @P3 SHF.L.U32 R57, R36.reuse, 0x10, RZ ;  /* 0x0000001024393819 */ /* 0x060fe200000006ff */
[----:B------:R-:W-:Y:S01]  /*15f0*/  IMAD.MOV.U32 R58, RZ, RZ, RZ ;  /* 0x000000ffff3a7224 */ /* 0x000fe200078e00ff */
[----:B------:R-:W-:Y:S01]  /*1600*/  MOV R56, RZ ;  /* 0x000000ff00387202 */ /* 0x000fe20000000f00 */
[----:B------:R-:W3:Y:S01]  /*1610*/  @UP2 LDCU UR7, c[0x0][0x40c] ;  /* 0x00008180ff0727ac */ /* 0x000ee20008000800 */
[----:B------:R-:W-:Y:S01]  /*1620*/  @P3 PRMT R65, R36, 0x7632, R65 ;  /* 0x0000763224413816 */ /* 0x000fe20000000041 */
[----:B------:R-:W-:Y:S01]  /*1630*/  HFMA2 R60, -RZ, RZ, 0, 0 ;  /* 0x00000000ff3c7431 */ /* 0x000fe200000001ff */
[----:B01----:R-:W-:Y:S01]  /*1640*/  @P3 PRMT R66, R37, 0x7632, R66 ;  /* 0x0000763225423816 */ /* 0x003fe20000000042 */
[----:B------:R-:W0:Y:S01]  /*1650*/  @UP2 LDCU UR24, c[0x0][0x40c] ;  /* 0x00008180ff1827ac */ /* 0x000e220008000800 */
[----:B------:R-:W-:Y:S02]  /*1660*/  @P3 PRMT R67, R38, 0x7632, R67 ;  /* 0x0000763226433816 */ /* 0x000fe40000000043 */
[----:B------:R-:W-:-:S02]  /*1670*/  CS2R R62, SRZ ;  /* 0x00000000003e7805 */ /* 0x000fc4000001ff00 */
[----:B------:R-:W-:Y:S01]  /*1680*/  @P3 PRMT R80, R39, 0x7632, R80 ;  /* 0x0000763227503816 */ /* 0x000fe20000000050 */
[----:B------:R-:W1:Y:S01]  /*1690*/  @UP2 LDCU UR5, c[0x0][0x40c] ;  /* 0x00008180ff0527ac */ /* 0x000e620008000800 */
[----:B------:R-:W-:Y:S02]  /*16a0*/  @P3 SHF.L.U32 R59, R37, 0x10, RZ ;  /* 0x00000010253b3819 */ /* 0x000fe400000006ff */
[----:B------:R-:W-:Y:S01]  /*16b0*/  @P3 SHF.L.U32 R61, R38, 0x10, RZ ;  /* 0x00000010263d3819 */ /* 0x000fe200000006ff */
[----:B------:R-:W4:Y:S01]  /*16c0*/  @UP2 LDCU UR23, c[0x0][0x40c] ;  /* 0x00008180ff1727ac */ /* 0x000f220008000800 */
[----:B------:R-:W-:Y:S01]  /*16d0*/  @P3 SHF.L.U32 R81, R39, 0x10, RZ ;  /* 0x0000001027513819 */ /* 0x000fe200000006ff */
[----:B--2---:R-:W-:Y:S01]  /*16e0*/  @P3 FMUL.FTZ R56, R57, UR4 ;  /* 0x0000000439383c20 */ /* 0x004fe20008410000 */
[----:B------:R-:W-:Y:S01]  /*16f0*/  @P3 SHF.L.U32 R65, R65, 0x10, RZ ;  /* 0x0000001041413819 */ /* 0x000fe200000006ff */
[----:B------:R-:W2:Y:S01]  /*1700*/  @UP2 LDCU UR25, c[0x0][0x40c] ;  /* 0x00008180ff1927ac */ /* 0x000ea20008000800 */
[----:B------:R-:W-:Y:S01]  /*1710*/  @P3 SHF.L.U32 R66, R66, 0x10, RZ ;  /* 0x0000001042423819 */ /* 0x000fe200000006ff */
[----:B---3--:R-:W-:Y:S01]  /*1720*/  @P3 FMUL.FTZ R58, R59, UR7 ;  /* 0x000000073b3a3c20 */ /* 0x008fe20008410000 */
[----:B------:R-:W-:Y:S01]  /*1730*/  @P3 SHF.L.U32 R67, R67, 0x10, RZ ;  /* 0x0000001043433819 */ /* 0x000fe200000006ff */
[----:B------:R-:W3:Y:S01]  /*1740*/  @UP2 LDCU UR26, c[0x0][0x40c] ;  /* 0x00008180ff1a27ac */ /* 0x000ee20008000800 */
[----:B------:R-:W-:Y:S01]  /*1750*/  @P3 SHF.L.U32 R80, R80, 0x10, RZ ;  /* 0x0000001050503819 */ /* 0x000fe200000006ff */
[----:B0-----:R-:W-:Y:S01]  /*1760*/  @P3 FMUL.FTZ R60, R61, UR24 ;  /* 0x000000183d3c3c20 */ /* 0x001fe20008410000 */
[----:B------:R-:W-:Y:S01]  /*1770*/  MOV R57, RZ ;  /* 0x000000ff00397202 */ /* 0x000fe20000000f00 */
[----:B------:R-:W0:Y:S01]  /*1780*/  @UP2 LDCU UR4, c[0x0][0x40c] ;  /* 0x00008180ff0427ac */ /* 0x000e220008000800 */
[----:B------:R-:W-:Y:S01]  /*1790*/  HFMA2 R59, -RZ, RZ, 0, 0 ;  /* 0x00000000ff3b7431 */ /* 0x000fe200000001ff */
[----:B------:R-:W-:Y:S01]  /*17a0*/  MOV R61, RZ ;  /* 0x000000ff003d7202 */ /* 0x000fe20000000f00 */
[----:B-1----:R-:W-:Y:S01]  /*17b0*/  @P3 FMUL.FTZ R57, R65, UR5 ;  /* 0x0000000541393c20 */ /* 0x002fe20008410000 */
[----:B----4-:R-:W-:Y:S01]  /*17c0*/  @P3 FMUL.FTZ R59, R66, UR23 ;  /* 0x00000017423b3c20 */ /* 0x010fe20008410000 */
[----:B--2---:R-:W-:Y:S01]  /*17d0*/  @P3 FMUL.FTZ R61, R67, UR25 ;  /* 0x00000019433d3c20 */ /* 0x004fe20008410000 */
[----:B---3--:R-:W-:Y:S01]  /*17e0*/  @P3 FMUL.FTZ R62, R81, UR26 ;  /* 0x0000001a513e3c20 */ /* 0x008fe20008410000 */
[----:B0-----:R-:W-:-:S07]  /*17f0*/  @P3 FMUL.FTZ R63, R80, UR4 ;  /* 0x00000004503f3c20 */ /* 0x001fce0008410000 */
.L_x_6191:
[----:B------:R-:W0:Y:S02]  /*1800*/  LDC.64 R66, c[0x0][0x3a8] ;  /* 0x0000ea00ff427b82 */ /* 0x000e240000000a00 */
[----:B0-----:R-:W-:-:S05]  /*1810*/  IMAD.WIDE.U32 R66, R64, 0x20, R66 ;  /* 0x0000002040427825 */ /* 0x001fca00078e0042 */
[----:B------:R2:W-:Y:S04]  /*1820*/  STG.E.128 desc[UR12][R66.64], R56 ;  /* 0x0000003842007986 */ /* 0x0005e8000c101d0c */
[----:B------:R2:W-:Y:S02]  /*1830*/  STG.E.128 desc[UR12][R66.64+0x10], R60 ;  /* 0x0000103c42007986 */ /* 0x0005e4000c101d0c */
.L_x_6188:
[----:B------:R-:W-:Y:S05]  /*1840*/  BSYNC.RECONVERGENT B0 ;  /* 0x0000000000007941 */ /* 0x000fea0003800200 */
.L_x_6187:
[----:B------:R-:W-:Y:S01]  /*1850*/  FADD.FTZ R64, RZ, R40 ;  /* 0x00000028ff407221 */ /* 0x000fe20000010000 */
        /* <DEDUP_REMOVED lines=13> */
[----:B012---:R-:W-:-:S04]  /*1930*/  FADD.FTZ R67, R49, R64 ;  /* 0x0000004031437221 */ /* 0x007fc80000010000 */
        /* <DEDUP_REMOVED lines=94> */
.L_x_6193:
[----:B------:R-:W-:Y:S05]  /*1f20*/  BSYNC.RECONVERGENT B0 ;  /* 0x0000000000007941 */ /* 0x000fea0003800200 */
.L_x_6192:
        /* <DEDUP_REMOVED lines=12> */
.L_x_6195:
[----:B------:R-:W-:Y:S05]  /*1ff0*/  BSYNC.RECONVERGENT B0 ;  /* 0x0000000000007941 */ /* 0x000fea0003800200 */
.L_x_6194:
[----:B------:R-:W1:Y:S01]  /*2000*/  SHFL.DOWN PT, R82, R85, 0x2, 0x1f ;  /* 0x08401f0055527f89 */ /* 0x000e6200000e0000 */
[----:B------:R-:W-:Y:S01]  /*2010*/  I2FP.F32.S32 R83, R85 ;  /* 0x0000005500537245 */ /* 0x000fe20000201400 */
        /* <DEDUP_REMOVED lines=29> */
[----:B-1----:R-:W-:Y:S02]  /*21f0*/  FADD.FTZ R80, R65, R80 ;  /* 0x0000005041507221 */ /* 0x002fe40000010000 */
[----:B------:R-:W-:Y:S01]  /*2200*/  FMUL.FTZ R83, R66, R83 ;  /* 0x0000005342537220 */ /* 0x000fe20000410000 */
[----:B--2---:R-:W-:Y:S02]  /*2210*/  FMUL.FTZ R81, R67, R64 ;  /* 0x0000004043517220 */ /* 0x004fe40000410000 */
[----:B------:R-:W0:Y:S01]  /*2220*/  @!P4 LDC.64 R64, c[0x0][0x3c8] ;  /* 0x0000f200ff40cb82 */ /* 0x000e220000000a00 */
[----:B------:R-:W-:-:S03]  /*2230*/  FMUL.FTZ R83, R83, R84 ;  /* 0x0000005453537220 */ /* 0x000fc60000410000 */
[----:B------:R-:W1:Y:S01]  /*2240*/  SHFL.IDX PT, R81, R81, RZ, 0x1f ;  /* 0x00001fff51517589 */ /* 0x000e6200000e0000 */
[----:B------:R-:W-:-:S03]  /*2250*/  FFMA.FTZ R80, R67, R83, R80 ;  /* 0x0000005343507223 */ /* 0x000fc60000010050 */
[----:B------:R-:W2:Y:S02]  /*2260*/  LDC R84, c[0x0][0x448] ;  /* 0x00011200ff547b82 */ /* 0x000ea40000000800 */
[----:B------:R-:W2:Y:S06]  /*2270*/  SHFL.IDX PT, R85, R80, RZ, 0x1f ;  /* 0x00001fff50557589 */ /* 0x000eac00000e0000 */
[----:B------:R-:W3:Y:S01]  /*2280*/  @!P4 LDC.64 R66, c[0x0][0x3c0] ;  /* 0x0000f000ff42cb82 */ /* 0x000ee20000000a00 */
        /* <DEDUP_REMOVED lines=18> */
[----:B-1----:R-:W-:-:S04]  /*23b0*/  MOV R64, UR5 ;  /* 0x0000000500407c02 */ /* 0x002fc80008000f00 */
[----:B------:R-:W-:Y:S01]  /*23c0*/  LEA.HI.SX32 R83, R64, R79, 0x1d ;  /* 0x0000004f40537211 */ /* 0x000fe200078feaff */
[----:B------:R-:W-:Y:S06]  /*23d0*/  @!P0 BRA `(.L_x_6198) ;  /* 0x0000000000c08947 */ /* 0x000fec0003800000 */
[--C-:B------:R-:W-:Y:S01]  /*23e0*/  FADD.FTZ R85, R41, -R84.reuse ;  /* 0x8000005429557221 */ /* 0x100fe20000010000 */
[--C-:B------:R-:W-:Y:S01]  /*23f0*/  FADD.FTZ R65, R40, -R84.reuse ;  /* 0x8000005428417221 */ /* 0x100fe20000010000 */
[----:B------:R-:W-:Y:S02]  /*2400*/  SHF.L.U32 R66, R9, 0x10, RZ ;  /* 0x0000001009427819 */ /* 0x000fe400000006ff */
[----:B------:R-:W-:Y:S01]  /*2410*/  SHF.L.U32 R80, R8, 0x10, RZ ;  /* 0x0000001008507819 */ /* 0x000fe200000006ff */
[C---:B------:R-:W-:Y:S01]  /*2420*/  FMUL.FTZ R85, R82.reuse, R85 ;  /* 0x0000005552557220 */ /* 0x040fe20000410000 */
[----:B------:R-:W-:Y:S01]  /*2430*/  FMUL.FTZ R64, R82, R65 ;  /* 0x0000004152407220 */ /* 0x000fe20000410000 */
[----:B------:R-:W-:Y:S01]  /*2440*/  SHF.L.U32 R67, R12, 0x10, RZ ;  /* 0x000000100c437819 */ /* 0x000fe200000006ff */
[----:B------:R-:W-:Y:S01]  /*2450*/  FADD.FTZ R65, R42, -R84 ;  /* 0x800000542a417221 */ /* 0x000fe20000010000 */
[----:B------:R-:W-:Y:S01]  /*2460*/  SHF.L.U32 R81, R16, 0x10, RZ ;  /* 0x0000001010517819 */ /* 0x000fe200000006ff */
[----:B------:R-:W-:Y:S01]  /*2470*/  FFMA.FTZ R85, R85, R66, R80 ;  /* 0x0000004255557223 */ /* 0x000fe20000010050 */
[----:B------:R-:W-:Y:S01]  /*2480*/  SHF.L.U32 R66, R13, 0x10, RZ ;  /* 0x000000100d427819 */ /* 0x000fe200000006ff */
[----:B------:R-:W-:Y:S01]  /*2490*/  FMUL.FTZ R65, R82, R65 ;  /* 0x0000004152417220 */ /* 0x000fe20000410000 */
[----:B------:R-:W-:Y:S01]  /*24a0*/  SHF.L.U32 R80, R17, 0x10, RZ ;  /* 0x0000001011507819 */ /* 0x000fe200000006ff */
[----:B------:R-:W-:Y:S01]  /*24b0*/  FFMA.FTZ R64, R64, R67, R81 ;  /* 0x0000004340407223 */ /* 0x000fe20000010051 */
[--C-:B------:R-:W-:Y:S01]  /*24c0*/  FADD.FTZ R67, R43, -R84.reuse ;  /* 0x800000542b437221 */ /* 0x100fe20000010000 */
[----:B------:R-:W-:Y:S01]  /*24d0*/  SHF.L.U32 R86, R7, 0x10, RZ ;  /* 0x0000001007567819 */ /* 0x000fe200000006ff */
[----:B------:R-:W-:Y:S01]  /*24e0*/  FADD.FTZ R81, R44, -R84 ;  /* 0x800000542c517221 */ /* 0x000fe20000010000 */
[----:B------:R-:W-:Y:S01]  /*24f0*/  FFMA.FTZ R65, R65, R66, R80 ;  /* 0x0000004241417223 */ /* 0x000fe20000010050 */
[----:B------:R-:W-:Y:S01]  /*2500*/  SHF.L.U32 R66, R6, 0x10, RZ ;  /* 0x0000001006427819 */ /* 0x000fe200000006ff */
[----:B------:R-:W-:Y:S01]  /*2510*/  FMUL.FTZ R67, R82, R67 ;  /* 0x0000004352437220 */ /* 0x000fe20000410000 */
[----:B------:R-:W-:-:S02]  /*2520*/  SHF.L.U32 R80, R5, 0x10, RZ ;  /* 0x0000001005507819 */ /* 0x000fc400000006ff */
[----:B------:R-:W-:Y:S01]  /*2530*/  SHF.L.U32 R88, R4, 0x10, RZ ;  /* 0x0000001004587819 */ /* 0x000fe200000006ff */
[----:B------:R-:W-:Y:S01]  /*2540*/  FFMA.FTZ R86, R67, R86, R66 ;  /* 0x0000005643567223 */ /* 0x000fe20000010042 */
[----:B------:R-:W-:Y:S01]  /*2550*/  FMUL.FTZ R66, R82, R81 ;  /* 0x0000005152427220 */ /* 0x000fe20000410000 */
[----:B------:R-:W-:Y:S01]  /*2560*/  SHF.L.U32 R81, R18, 0x10, RZ ;  /* 0x0000001012517819 */ /* 0x000fe200000006ff */
[----:B------:R-:W-:Y:S01]  /*2570*/  IMAD.U32 R67, R14, 0x10000, RZ ;  /* 0x000100000e437824 */ /* 0x000fe200078e00ff */
        /* <DEDUP_REMOVED lines=8> */
[----:B------:R-:W-:Y:S01]  /*2600*/  FADD.FTZ R67, R46, -R84 ;  /* 0x800000542e437221 */ /* 0x000fe20000010000 */
[----:B------:R-:W-:Y:S02]  /*2610*/  SHF.L.U32 R80, R15, 0x10, RZ ;  /* 0x000000100f507819 */ /* 0x000fe400000006ff */
[----:B------:R-:W-:Y:S01]  /*2620*/  SHF.L.U32 R88, R19, 0x10, RZ ;  /* 0x0000001013587819 */ /* 0x000fe200000006ff */
[----:B------:R-:W-:Y:S01]  /*2630*/  FMUL.FTZ R67, R82, R67 ;  /* 0x0000004352437220 */ /* 0x000fe20000410000 */
[----:B------:R-:W-:-:S03]  /*2640*/  F2FP.BF16.F32.PACK_AB R66, R87, R66 ;  /* 0x000000425742723e */ /* 0x000fc600000010ff */
[----:B------:R-:W-:Y:S01]  /*2650*/  FFMA.FTZ R67, R67, R80, R88 ;  /* 0x0000005043437223 */ /* 0x000fe20000010058 */
[----:B------:R-:W-:Y:S02]  /*2660*/  SHF.L.U32 R80, R10, 0x10, RZ ;  /* 0x000000100a507819 */ /* 0x000fe400000006ff */
[----:B------:R-:W-:-:S05]  /*2670*/  SHF.L.U32 R88, R11, 0x10, RZ ;  /* 0x000000100b587819 */ /* 0x000fca00000006ff */
[----:B------:R-:W-:Y:S02]  /*2680*/  FFMA.FTZ R88, R81, R80, R88 ;  /* 0x0000005051587223 */ /* 0x000fe40000010058 */
[----:B------:R-:W0:Y:S03]  /*2690*/  LDC.64 R80, c[0x0][0x428] ;  /* 0x00010a00ff507b82 */ /* 0x000e260000000a00 */
[----:B------:R-:W-:Y:S01]  /*26a0*/  F2FP.BF16.F32.PACK_AB R67, R88, R67 ;  /* 0x000000435843723e */ /* 0x000fe200000010ff */
[C---:B0-----:R-:W-:Y:S01]  /*26b0*/  IMAD.WIDE.U32 R80, R83.reuse, 0x10, R80 ;  /* 0x0000001053507825 */ /* 0x041fe200078e0050 */
[----:B------:R-:W-:-:S04]  /*26c0*/  IADD3 R83, PT, PT, R83, 0x80, RZ ;  /* 0x0000008053537810 */ /* 0x000fc80007ffe0ff */
[----:B------:R0:W-:Y:S03]  /*26d0*/  STG.E.128 desc[UR12][R80.64], R64 ;  /* 0x0000004050007986 */ /* 0x0001e6000c101d0c */
.L_x_6198:
[----:B------:R-:W-:Y:S05]  /*26e0*/  BSYNC.RECONVERGENT B0 ;  /* 0x0000000000007941 */ /* 0x000fea0003800200 */
.L_x_6197:
[----:B------:R-:W-:Y:S04]  /*26f0*/  BSSY.RECONVERGENT B0, `(.L_x_6199) ;  /* 0x0000032000007945 */ /* 0x000fe80003800200 */
[----:B------:R-:W-:Y:S05]  /*2700*/  @!P1 BRA `(.L_x_6200) ;  /* 0x0000000000c09947 */ /* 0x000fea0003800000 */
[--C-:B------:R-:W-:Y:S01]  /*2710*/  FADD.FTZ R85, R49, -R84.reuse ;  /* 0x8000005431557221 */ /* 0x100fe20000010000 */
[--C-:B0-----:R-:W-:Y:S01]  /*2720*/  FADD.FTZ R65, R48, -R84.reuse ;  /* 0x8000005430417221 */ /* 0x101fe20000010000 */
        /* <DEDUP_REMOVED lines=9> */
[----:B------:R-:W-:-:S02]  /*27c0*/  IMAD.U32 R80, R25, 0x10000, RZ ;  /* 0x0001000019507824 */ /* 0x000fc400078e00ff */
[----:B------:R-:W-:Y:S01]  /*27d0*/  FMUL.FTZ R65, R82, R65 ;  /* 0x0000004152417220 */ /* 0x000fe20000410000 */
[----:B------:R-:W-:Y:S01]  /*27e0*/  FFMA.FTZ R64, R64, R67, R81 ;  /* 0x0000004340407223 */ /* 0x000fe20000010051 */
[----:B------:R-:W-:Y:S01]  /*27f0*/  FADD.FTZ R67, R51, -R84 ;  /* 0x8000005433437221 */ /* 0x000fe20000010000 */
[----:B------:R-:W-:Y:S01]  /*2800*/  SHF.L.U32 R86, R70, 0x10, RZ ;  /* 0x0000001046567819 */ /* 0x000fe200000006ff */
[----:B------:R-:W-:Y:S01]  /*2810*/  FFMA.FTZ R65, R65, R66, R80 ;  /* 0x0000004241417223 */ /* 0x000fe20000010050 */
[----:B------:R-:W-:Y:S01]  /*2820*/  SHF.L.U32 R66, R71, 0x10, RZ ;  /* 0x0000001047427819 */ /* 0x000fe200000006ff */
[----:B------:R-:W-:Y:S01]  /*2830*/  FMUL.FTZ R67, R82, R67 ;  /* 0x0000004352437220 */ /* 0x000fe20000410000 */
[----:B------:R-:W-:Y:S01]  /*2840*/  FADD.FTZ R81, R52, -R84 ;  /* 0x8000005434517221 */ /* 0x000fe20000010000 */
[----:B------:R-:W-:Y:S02]  /*2850*/  SHF.L.U32 R80, R72, 0x10, RZ ;  /* 0x0000001048507819 */ /* 0x000fe400000006ff */
[----:B------:R-:W-:Y:S01]  /*2860*/  FFMA.FTZ R86, R67, R86, R66 ;  /* 0x0000005643567223 */ /* 0x000fe20000010042 */
[----:B------:R-:W-:Y:S01]  /*2870*/  FMUL.FTZ R66, R82, R81 ;  /* 0x0000005152427220 */ /* 0x000fe20000410000 */
[----:B------:R-:W-:-:S02]  /*2880*/  SHF.L.U32 R67, R22, 0x10, RZ ;  /* 0x0000001016437819 */ /* 0x000fc400000006ff */
[----:B------:R-:W-:Y:S02]  /*2890*/  SHF.L.U32 R81, R26, 0x10, RZ ;  /* 0x000000101a517819 */ /* 0x000fe400000006ff */
[----:B------:R-:W-:Y:S02]  /*28a0*/  SHF.L.U32 R88, R73, 0x10, RZ ;  /* 0x0000001049587819 */ /* 0x000fe400000006ff */
[----:B------:R-:W-:Y:S01]  /*28b0*/  F2FP.BF16.F32.PACK_AB R65, R86, R65 ;  /* 0x000000415641723e */ /* 0x000fe200000010ff */
[----:B------:R-:W-:Y:S01]  /*28c0*/  FFMA.FTZ R66, R66, R67, R81 ;  /* 0x0000004342427223 */ /* 0x000fe20000010051 */
[--C-:B------:R-:W-:Y:S01]  /*28d0*/  FADD.FTZ R67, R53, -R84.reuse ;  /* 0x8000005435437221 */ /* 0x100fe20000010000 */
[----:B------:R-:W-:Y:S01]  /*28e0*/  FADD.FTZ R81, R55, -R84 ;  /* 0x8000005437517221 */ /* 0x000fe20000010000 */
[----:B------:R-:W-:Y:S02]  /*28f0*/  F2FP.BF16.F32.PACK_AB R64, R85, R64 ;  /* 0x000000405540723e */ /* 0x000fe400000010ff */
        /* <DEDUP_REMOVED lines=17> */
.L_x_6200:
[----:B------:R-:W-:Y:S05]  /*2a10*/  BSYNC.RECONVERGENT B0 ;  /* 0x0000000000007941 */ /* 0x000fea0003800200 */
.L_x_6199:
[----:B------:R-:W-:Y:S04]  /*2a20*/  BSSY.RECONVERGENT B0, `(.L_x_6196) ;  /* 0x0000037000007945 */ /* 0x000fe80003800200 */
[----:B------:R-:W-:Y:S05]  /*2a30*/  @!P2 BRA `(.L_x_6201) ;  /* 0x0000000000d4a947 */ /* 0x000fea0003800000 */
[----:B01----:R-:W-:Y:S01]  /*2a40*/  PRMT R64, R29, 0x7632, R64 ;  /* 0x000076321d407816 */ /* 0x003fe20000000040 */
[----:B------:R-:W-:Y:S01]  /*2a50*/  FADD.FTZ R65, R59, -R84 ;  /* 0x800000543b417221 */ /* 0x000fe20000010000 */
[----:B------:R-:W-:Y:S01]  /*2a60*/  PRMT R66, R33, 0x7632, R66 ;  /* 0x0000763221427816 */ /* 0x000fe20000000042 */
[----:B------:R-:W-:Y:S01]  /*2a70*/  FADD.FTZ R67, R61, -R84 ;  /* 0x800000543d437221 */ /* 0x000fe20000010000 */
[----:B------:R-:W-:Y:S01]  /*2a80*/  PRMT R80, R30, 0x7632, R80 ;  /* 0x000076321e507816 */ /* 0x000fe20000000050 */
[----:B------:R-:W-:Y:S01]  /*2a90*/  FMUL.FTZ R65, R82, R65 ;  /* 0x0000004152417220 */ /* 0x000fe20000410000 */
[----:B------:R-:W-:Y:S01]  /*2aa0*/  PRMT R86, R34, 0x7632, R86 ;  /* 0x0000763222567816 */ /* 0x000fe20000000056 */
[----:B------:R-:W-:Y:S01]  /*2ab0*/  FMUL.FTZ R67, R82, R67 ;  /* 0x0000004352437220 */ /* 0x000fe20000410000 */
[----:B------:R-:W-:Y:S01]  /*2ac0*/  SHF.L.U32 R64, R64, 0x10, RZ ;  /* 0x0000001040407819 */ /* 0x000fe200000006ff */
[----:B------:R-:W-:Y:S01]  /*2ad0*/  IMAD.U32 R80, R80, 0x10000, RZ ;  /* 0x0001000050507824 */ /* 0x000fe200078e00ff */
[----:B------:R-:W-:Y:S01]  /*2ae0*/  SHF.L.U32 R66, R66, 0x10, RZ ;  /* 0x0000001042427819 */ /* 0x000fe200000006ff */
[----:B------:R-:W-:Y:S01]  /*2af0*/  FADD.FTZ R81, R58, -R84 ;  /* 0x800000543a517221 */ /* 0x000fe20000010000 */
[----:B------:R-:W-:-:S02]  /*2b00*/  SHF.L.U32 R86, R86, 0x10, RZ ;  /* 0x0000001056567819 */ /* 0x000fc400000006ff */
[----:B------:R-:W-:Y:S01]  /*2b10*/  SHF.L.U32 R88, R29, 0x10, RZ ;  /* 0x000000101d587819 */ /* 0x000fe200000006ff */
[----:B------:R-:W-:Y:S01]  /*2b20*/  FFMA.FTZ R85, R65, R64, R66 ;  /* 0x0000004041557223 */ /* 0x000fe20000010042 */
[----:B------:R-:W-:Y:S01]  /*2b30*/  PRMT R64, R31, 0x7632, R64 ;  /* 0x000076321f407816 */ /* 0x000fe20000000040 */
[----:B------:R-:W-:Y:S01]  /*2b40*/  FFMA.FTZ R66, R67, R80, R86 ;  /* 0x0000005043427223 */ /* 0x000fe20000010056 */
[----:B------:R-:W-:Y:S01]  /*2b50*/  PRMT R80, R35, 0x7632, R80 ;  /* 0x0000763223507816 */ /* 0x000fe20000000050 */
[----:B------:R-:W-:Y:S01]  /*2b60*/  FADD.FTZ R65, R63, -R84 ;  /* 0x800000543f417221 */ /* 0x000fe20000010000 */
[----:B------:R-:W-:Y:S01]  /*2b70*/  SHF.L.U32 R64, R64, 0x10, RZ ;  /* 0x0000001040407819 */ /* 0x000fe200000006ff */
[----:B------:R-:W-:Y:S01]  /*2b80*/  FMUL.FTZ R81, R82, R81 ;  /* 0x0000005152517220 */ /* 0x000fe20000410000 */
[----:B------:R-:W-:Y:S01]  /*2b90*/  SHF.L.U32 R80, R80, 0x10, RZ ;  /* 0x0000001050507819 */ /* 0x000fe200000006ff */
[----:B------:R-:W-:Y:S01]  /*2ba0*/  FMUL.FTZ R65, R82, R65 ;  /* 0x0000004152417220 */ /* 0x000fe20000410000 */
[----:B------:R-:W-:-:S02]  /*2bb0*/  SHF.L.U32 R86, R28, 0x10, RZ ;  /* 0x000000101c567819 */ /* 0x000fc400000006ff */
[----:B------:R-:W-:Y:S01]  /*2bc0*/  SHF.L.U32 R87, R31, 0x10, RZ ;  /* 0x000000101f577819 */ /* 0x000fe200000006ff */
[----:B------:R-:W-:Y:S01]  /*2bd0*/  FFMA.FTZ R67, R65, R64, R80 ;  /* 0x0000004041437223 */ /* 0x000fe20000010050 */
[----:B------:R-:W-:Y:S01]  /*2be0*/  FADD.FTZ R65, R56, -R84 ;  /* 0x8000005438417221 */ /* 0x000fe20000010000 */
[----:B------:R-:W-:Y:S02]  /*2bf0*/  SHF.L.U32 R64, R32, 0x10, RZ ;  /* 0x0000001020407819 */ /* 0x000fe400000006ff */
[----:B------:R-:W-:Y:S01]  /*2c00*/  SHF.L.U32 R80, R34, 0x10, RZ ;  /* 0x0000001022507819 */ /* 0x000fe200000006ff */
[----:B------:R-:W-:Y:S01]  /*2c10*/  FMUL.FTZ R65, R82, R65 ;  /* 0x0000004152417220 */ /* 0x000fe20000410000 */
[----:B------:R-:W-:-:S03]  /*2c20*/  SHF.L.U32 R89, R35, 0x10, RZ ;  /* 0x0000001023597819 */ /* 0x000fc600000006ff */
[----:B------:R-:W-:Y:S01]  /*2c30*/  FFMA.FTZ R86, R65, R86, R64 ;  /* 0x0000005641567223 */ /* 0x000fe20000010040 */
[----:B------:R-:W-:Y:S01]  /*2c40*/  SHF.L.U32 R64, R33, 0x10, RZ ;  /* 0x0000001021407819 */ /* 0x000fe200000006ff */
[----:B------:R-:W-:-:S04]  /*2c50*/  FADD.FTZ R65, R60, -R84 ;  /* 0x800000543c417221 */ /* 0x000fc80000010000 */
[----:B------:R-:W-:Y:S01]  /*2c60*/  FFMA.FTZ R88, R81, R88, R64 ;  /* 0x0000005851587223 */ /* 0x000fe20000010040 */
[----:B------:R-:W-:Y:S01]  /*2c70*/  SHF.L.U32 R64, R30, 0x10, RZ ;  /* 0x000000101e407819 */ /* 0x000fe200000006ff */
[----:B------:R-:W-:-:S04]  /*2c80*/  FMUL.FTZ R65, R82, R65 ;  /* 0x0000004152417220 */ /* 0x000fc80000410000 */
[----:B------:R-:W-:Y:S01]  /*2c90*/  FFMA.FTZ R81, R65, R64, R80 ;  /* 0x0000004041517223 */ /* 0x000fe20000010050 */
[----:B------:R-:W-:-:S04]  /*2ca0*/  FADD.FTZ R65, R62, -R84 ;  /* 0x800000543e417221 */ /* 0x000fc80000010000 */
[----:B------:R-:W-:Y:S01]  /*2cb0*/  FMUL.FTZ R80, R82, R65 ;  /* 0x0000004152507220 */ /* 0x000fe20000410000 */
[----:B------:R-:W-:Y:S01]  /*2cc0*/  F2FP.BF16.F32.PACK_AB R66, R66, R81 ;  /* 0x000000514242723e */ /* 0x000fe200000010ff */
[----:B------:R-:W0:Y:S02]  /*2cd0*/  LDC.64 R64, c[0x0][0x428] ;  /* 0x00010a00ff407b82 */ /* 0x000e240000000a00 */
[----:B------:R-:W-:Y:S01]  /*2ce0*/  FFMA.FTZ R90, R80, R87, R89 ;  /* 0x00000057505a7223 */ /* 0x000fe20000010059 */
[----:B------:R-:W-:Y:S01]  /*2cf0*/  FADD.FTZ R87, R57, -R84 ;  /* 0x8000005439577221 */ /* 0x000fe20000010000 */
        /* <DEDUP_REMOVED lines=9> */
.L_x_6201:
[----:B------:R-:W-:Y:S05]  /*2d90*/  BSYNC.RECONVERGENT B0 ;  /* 0x0000000000007941 */ /* 0x000fea0003800200 */
.L_x_6196:
[----:B------:R-:W-:Y:S02]  /*2da0*/  UIADD3 UR18, UPT, UPT, UR18, UR16, URZ ;  /* 0x0000001012127290 */ /* 0x000fe4000fffe0ff */
[----:B------:R-:W-:Y:S02]  /*2db0*/  UPLOP3.LUT UP1, UPT, UPT, UPT, UP1, 0x40, 0x4 ;  /* 0x000000000004789c */ /* 0x000fe40003f2e810 */
[----:B------:R-:W-:-:S09]  /*2dc0*/  UISETP.GE.AND UP0, UPT, UR18, UR17, UPT ;  /* 0x000000111200728c */ /* 0x000fd2000bf06270 */
[----:B------:R-:W-:Y:S05]  /*2dd0*/  BRA.U !UP0, `(.L_x_6202) ;  /* 0xffffffd9083c7547 */ /* 0x000fea000b83ffff */
[----:B------:R-:W-:Y:S05]  /*2de0*/  EXIT ;  /* 0x000000000000794d */ /* 0x000fea0003800000 */
.L_x_6203:
        /* <DEDUP_REMOVED lines=9> */
.L_x_20781:


//--------------------- .text._ZN10layer_norm13ln_fwd_kernelINS_13Kernel_traitsI13__nv_bfloat16S2_fS2_fjLj3072ELj1ELj1ELj4ELj16ENS_18Kernel_traits_baseILj3072ES2_S2_fS2_fjLj128EEEEELb0ELb0ELb1ELb1EEEvNS_9FwdParamsE --------------------------
	.section	.text._ZN10layer_norm13ln_fwd_kernelINS_13Kernel_traitsI13__nv_bfloat16S2_fS2_fjLj3072ELj1ELj1ELj4ELj16ENS_18Kernel_traits_baseILj3072ES2_S2_fS2_fjLj128EEEEELb0ELb0ELb1ELb1EEEvNS_9FwdParamsE,"ax",@progbits
	.align	128
        .global         _ZN10layer_norm13ln_fwd_kernelINS_13Kernel_traitsI13__nv_bfloat16S2_fS2_fjLj3072ELj1ELj1ELj4ELj16ENS_18Kernel_traits_baseILj3072ES2_S2_fS2_fjLj128EEEEELb0ELb0ELb1ELb1EEEvNS_9FwdParamsE
        .type           _ZN10layer_norm13ln_fwd_kernelINS_13Kernel_traitsI13__nv_bfloat16S2_fS2_fjLj3072ELj1ELj1ELj4ELj16ENS_18Kernel_traits_baseILj3072ES2_S2_fS2_fjLj128EEEEELb0ELb0ELb1ELb1EEEvNS_9FwdParamsE,@function
        .size           _ZN10layer_norm13ln_fwd_kernelINS_13Kernel_traitsI13__nv_bfloat16S2_fS2_fjLj3072ELj1ELj1ELj4ELj16ENS_18Kernel_traits_baseILj3072ES2_S2_fS2_fjLj128EEEEELb0ELb0ELb1ELb1EEEvNS_9FwdParamsE,(.L_x_20782 - _ZN10layer_norm13ln_fwd_kernelINS_13Kernel_traitsI13__nv_bfloat16S2_fS2_fjLj3072ELj1ELj1ELj4ELj16ENS_18Kernel_traits_baseILj3072ES2_S2_fS2_fjLj128EEEEELb0ELb0ELb1ELb1EEEvNS_9FwdParamsE)
        .other          _ZN10layer_norm13ln_fwd_kernelINS_13Kernel_traitsI13__nv_bfloat16S2_fS2_fjLj3072ELj1ELj1ELj4ELj16ENS_18Kernel_traits_baseILj3072ES2_S2_fS2_fjLj128EEEEELb0ELb0ELb1ELb1EEEvNS_9FwdParamsE,@"STO_CUDA_ENTRY STV_DEFAULT"
_ZN10layer_norm13ln_fwd_kernelINS_13Kernel_traitsI13__nv_bfloat16S2_fS2_fjLj3072ELj1ELj1ELj4ELj16ENS_18Kernel_traits_baseILj3072ES2_S2_fS2_fjLj128EEEEELb0ELb0ELb1ELb1EEEvNS_9FwdParamsE:
.text._ZN10layer_norm13ln_fwd_kernelINS_13Kernel_traitsI13__nv_bfloat16S2_fS2_fjLj3072ELj1ELj1ELj4ELj16ENS_18Kernel_traits_baseILj3072ES2_S2_fS2_fjLj128EEEEELb0ELb0ELb1ELb1EEEvNS_9FwdParamsE:
        /* <DEDUP_REMOVED lines=13> */
[----:B------:R-:W4:Y:S01]  /*00d0*/  LDG.E.128 R4, desc[UR6][R2.64+0x1000] ;  /* 0x0010000602047981 */ /* 0x000f22000c1e1d00 */
[----:B---3--:R-:W-:-:S05]  /*00e0*/  @P0 IMAD.WIDE.U32 R8, R0, 0x10, R8 ;  /* 0x0000001000080825 */ /* 0x008fca00078e0008 */
[----:B------:R3:W5:Y:S04]  /*00f0*/  @P0 LDG.E.128 R44, desc[UR6][R8.64] ;  /* 0x00000006082c0981 */ /* 0x000768000c1e1d00 */
[----:B------:R3:W5:Y:S04]  /*0100*/  @P0 LDG.E.128 R40, desc[UR6][R8.64+0x800] ;  /* 0x0008000608280981 */ /* 0x000768000c1e1d00 */
[----:B------:R3:W5:Y:S01]  /*0110*/  @P0 LDG.E.128 R36, desc[UR6][R8.64+0x1000] ;  /* 0x0010000608240981 */ /* 0x000762000c1e1d00 */
[-C--:B--2---:R-:W-:Y:S02]  /*0120*/  @P0 MOV R63, R65.reuse ;  /* 0x00000041003f0202 */ /* 0x084fe40000000f00 */
[----:B------:R-:W-:-:S02]  /*0130*/  @!P0 MOV R63, R65 ;  /* 0x00000041003f8202 */ /* 0x000fc40000000f00 */
[----:B0-----:R-:W-:Y:S02]  /*0140*/  MOV R65, UR4 ;  /* 0x0000000400417c02 */ /* 0x001fe40008000f00 */
[-C--:B----4-:R-:W-:Y:S02]  /*0150*/  @P0 MOV R60, R56.reuse ;  /* 0x00000038003c0202 */ /* 0x090fe40000000f00 */
[----:B-1----:R-:W-:Y:S02]  /*0160*/  ISETP.GE.AND P1, PT, R65, UR5, PT ;  /* 0x0000000541007c0c */ /* 0x002fe4000bf26270 */
[----:B------:R-:W-:Y:S02]  /*0170*/  @!P0 MOV R60, R56 ;  /* 0x00000038003c8202 */ /* 0x000fe40000000f00 */
        /* <DEDUP_REMOVED lines=9> */
[----:B------:R-:W-:Y:S01]  /*0210*/  @!P0 MOV R54, R4 ;  /* 0x0000000400368202 */ /* 0x000fe20000000f00 */
[----:B---3--:R-:W-:Y:S06]  /*0220*/  @P1 EXIT ;  /* 0x000000000000194d */ /* 0x008fec0003800000 */
[----:B-----5:R-:W-:Y:S02]  /*0230*/  @!P0 CS2R R46, SRZ ;  /* 0x00000000002e8805 */ /* 0x020fe4000001ff00 */
[----:B------:R-:W-:Y:S02]  /*0240*/  @!P0 CS2R R44, SRZ ;  /* 0x00000000002c8805 */ /* 0x000fe4000001ff00 */
[----:B------:R-:W-:Y:S02]  /*0250*/  @P0 MOV R53, R5 ;  /* 0x0000000500350202 */ /* 0x000fe40000000f00 */
[----:B------:R-:W-:Y:S02]  /*0260*/  @!P0 CS2R R42, SRZ ;  /* 0x00000000002a8805 */ /* 0x000fe4000001ff00 */
[----:B------:R-:W-:Y:S02]  /*0270*/  @P0 MOV R52, R6 ;  /* 0x0000000600340202 */ /* 0x000fe40000000f00 */
[----:B------:R-:W-:-:S02]  /*0280*/  @!P0 CS2R R40, SRZ ;  /* 0x0000000000288805 */ /* 0x000fc4000001ff00 */
[----:B------:R-:W-:Y:S02]  /*0290*/  @P0 MOV R2, R7 ;  /* 0x0000000700020202 */ /* 0x000fe40000000f00 */
[----:B------:R-:W-:Y:S02]  /*02a0*/  @!P0 CS2R R38, SRZ ;  /* 0x0000000000268805 */ /* 0x000fe4000001ff00 */
[----:B------:R-:W-:Y:S02]  /*02b0*/  @!P0 MOV R53, R5 ;  /* 0x0000000500358202 */ /* 0x000fe40000000f00 */
[----:B------:R-:W-:Y:S02]  /*02c0*/  @!P0 CS2R R36, SRZ ;  /* 0x0000000000248805 */ /* 0x000fe4000001ff00 */
[----:B------:R-:W-:Y:S01]  /*02d0*/  @!P0 MOV R52, R6 ;  /* 0x0000000600348202 */ /* 0x000fe20000000f00 */
[----:B------:R-:W-:Y:S01]  /*02e0*/  UPLOP3.LUT UP1, UPT, UPT, UPT, UPT, 0x40, 0x4 ;  /* 0x000000000004789c */ /* 0x000fe20003f2e870 */
[----:B------:R-:W-:Y:S01]  /*02f0*/  @!P0 MOV R2, R7 ;  /* 0x0000000700028202 */ /* 0x000fe20000000f00 */
[----:B------:R-:W0:Y:S01]  /*0300*/  LDCU.U8 UR10, c[0x0][0x410] ;  /* 0x00008200ff0a77ac */ /* 0x000e220008000000 */
[----:B------:R-:W-:-:S02]  /*0310*/  PRMT R3, R61, 0x7632, R3 ;  /* 0x000076323d037816 */ /* 0x000fc40000000003 */
[----:B------:R-:W-:Y:S01]  /*0320*/  PRMT R4, R62, 0x7632, R4 ;  /* 0x000076323e047816 */ /* 0x000fe20000000004 */
[----:B------:R-:W1:Y:S01]  /*0330*/  LDCU UR11, c[0x0][0x400] ;  /* 0x00008000ff0b77ac */ /* 0x000e620008000800 */
[----:B------:R-:W-:Y:S02]  /*0340*/  PRMT R5, R63, 0x7632, R5 ;  /* 0x000076323f057816 */ /* 0x000fe40000000005 */
[----:B------:R-:W-:Y:S01]  /*0350*/  PRMT R6, R64, 0x7632, R6 ;  /* 0x0000763240067816 */ /* 0x000fe20000000006 */
[----:B------:R-:W2:Y:S01]  /*0360*/  LDCU.64 UR8, c[0x0][0x3a0] ;  /* 0x00007400ff0877ac */ /* 0x000ea20008000a00 */
[----:B------:R-:W-:Y:S02]  /*0370*/  PRMT R7, R60, 0x7632, R7 ;  /* 0x000076323c077816 */ /* 0x000fe40000000007 */
[----:B------:R-:W-:Y:S02]  /*0380*/  PRMT R8, R47, 0x7632, R8 ;  /* 0x000076322f087816 */ /* 0x000fe40000000008 */
[----:B------:R-:W-:-:S02]  /*0390*/  PRMT R9, R46, 0x7632, R9 ;  /* 0x000076322e097816 */ /* 0x000fc40000000009 */
[----:B------:R-:W-:Y:S02]  /*03a0*/  PRMT R10, R45, 0x7632, R10 ;  /* 0x000076322d0a7816 */ /* 0x000fe4000000000a */
[----:B------:R-:W-:-:S07]  /*03b0*/  PRMT R11, R44, 0x7632, R11 ;  /* 0x000076322c0b7816 */ /* 0x000fce000000000b */
.L_x_6217:
[----:B------:R-:W3:Y:S08]  /*03c0*/  LDC.64 R58, c[0x0][0x3f0] ;  /* 0x0000fc00ff3a7b82 */ /* 0x000ef00000000a00 */
[----:B------:R-:W4:Y:S08]  /*03d0*/  LDC R68, c[0x0][0x388] ;  /* 0x0000e200ff447b82 */ /* 0x000f300000000800 */
[----:B------:R-:W0:Y:S01]  /*03e0*/  LDC.64 R16, c[0x0][0x3f8] ;  /* 0x0000fe00ff107b82 */ /* 0x000e220000000a00 */
[----:B---3--:R-:W-:-:S06]  /*03f0*/  IMAD.WIDE R58, R65, 0x4, R58 ;  /* 0x00000004413a7825 */ /* 0x008fcc00078e023a */
[----:B------:R-:W3:Y:S01]  /*0400*/  LDG.E R58, desc[UR6][R58.64] ;  /* 0x000000063a3a7981 */ /* 0x000ee2000c1e1900 */
[----:B0-----:R-:W-:-:S05]  /*0410*/  IMAD.WIDE R16, R65, 0x4, R16 ;  /* 0x0000000441107825 */ /* 0x001fca00078e0210 */
[----:B------:R0:W5:Y:S01]  /*0420*/  LDG.E R66, desc[UR6][R16.64] ;  /* 0x0000000610427981 */ /* 0x000162000c1e1900 */
[----:B---3--:R-:W-:-:S13]  /*0430*/  ISETP.GE.AND P0, PT, R58, 0x1, PT ;  /* 0x000000013a00780c */ /* 0x008fda0003f06270 */
[----:B------:R-:W3:Y:S01]  /*0440*/  @P0 LDC.64 R14, c[0x0][0x390] ;  /* 0x0000e400ff0e0b82 */ /* 0x000ee20000000a00 */
[----:B------:R-:W-:-:S05]  /*0450*/  @P0 IADD3 R13, PT, PT, R58, -0x1, RZ ;  /* 0xffffffff3a0d0810 */ /* 0x000fca0007ffe0ff */
[----:B----4-:R-:W-:-:S05]  /*0460*/  @P0 IMAD R13, R13, R68, RZ ;  /* 0x000000440d0d0224 */ /* 0x010fca00078e02ff */
[----:B------:R-:W-:-:S04]  /*0470*/  @P0 SHF.R.S32.HI R12, RZ, 0x1f, R13 ;  /* 0x0000001fff0c0819 */ /* 0x000fc8000001140d */
[----:B------:R-:W-:Y:S01]  /*0480*/  @P0 LEA.HI R19, R12, R13, RZ, 0x3 ;  /* 0x0000000d0c130211 */ /* 0x000fe200078f18ff */
[----:B------:R-:W-:-:S03]  /*0490*/  HFMA2 R13, -RZ, RZ, 0, 0 ;  /* 0x00000000ff0d7431 */ /* 0x000fc600000001ff */
[----:B------:R-:W-:-:S05]  /*04a0*/  @P0 LEA.HI.SX32 R13, R19, R0, 0x1d ;  /* 0x00000000130d0211 */ /* 0x000fca00078feaff */
[----:B---3--:R-:W-:-:S05]  /*04b0*/  @P0 IMAD.WIDE.U32 R14, R13, 0x10, R14 ;  /* 0x000000100d0e0825 */ /* 0x008fca00078e000e */
[----:B------:R-:W3:Y:S01]  /*04c0*/  @P0 LDG.E.128 R32, desc[UR6][R14.64] ;  /* 0x000000060e200981 */ /* 0x000ee2000c1e1d00 */
[----:B--2---:R-:W-:Y:S01]  /*04d0*/  UISETP.NE.U32.AND UP0, UPT, UR8, URZ, UPT ;  /* 0x000000ff0800728c */ /* 0x004fe2000bf05070 */
[----:B------:R-:W-:-:S03]  /*04e0*/  IMAD R12, R65, R68, RZ ;  /* 0x00000044410c7224 */ /* 0x000fc600078e02ff */
[----:B------:R-:W-:Y:S02]  /*04f0*/  UISETP.NE.AND.EX UP0, UPT, UR9, URZ, UPT, UP0 ;  /* 0x000000ff0900728c */ /* 0x000fe4000bf05300 */
[----:B------:R-:W-:-:S04]  /*0500*/  SHF.R.S32.HI R19, RZ, 0x1f, R12 ;  /* 0x0000001fff137819 */ /* 0x000fc8000001140c */
[----:B------:R-:W-:-:S04]  /*0510*/  LEA.HI R19, R19, R12, RZ, 0x3 ;  /* 0x0000000c13137211 */ /* 0x000fc800078f18ff */
[----:B------:R-:W-:Y:S02]  /*0520*/  LEA.HI.SX32 R12, R19, R0, 0x1d ;  /* 0x00000000130c7211 */ /* 0x000fe400078feaff */
[----:B---3--:R-:W-:Y:S02]  /*0530*/  PRMT R18, R35, 0x7632, R18 ;  /* 0x0000763223127816 */ /* 0x008fe40000000012 */
[----:B------:R-:W-:Y:S02]  /*0540*/  PRMT R19, R34, 0x7632, R19 ;  /* 0x0000763222137816 */ /* 0x000fe40000000013 */
[----:B------:R-:W-:Y:S02]  /*0550*/  PRMT R14, R33, 0x7632, R14 ;  /* 0x00007632210e7816 */ /* 0x000fe4000000000e */
[----:B------:R-:W-:Y:S01]  /*0560*/  PRMT R15, R32, 0x7632, R15 ;  /* 0x00007632200f7816 */ /* 0x000fe2000000000f */
[----:B0-----:R-:W-:Y:S06]  /*0570*/  BRA.U !UP0, `(.L_x_6204) ;  /* 0x0000000108887547 */ /* 0x001fec000b800000 */
[----:B------:R-:W0:Y:S02]  /*0580*/  LDC.64 R14, c[0x0][0x3a0] ;  /* 0x0000e800ff0e7b82 */ /* 0x000e240000000a00 */
[----:B0-----:R-:W-:-:S05]  /*0590*/  IMAD.WIDE.U32 R14, R12, 0x20, R14 ;  /* 0x000000200c0e7825 */ /* 0x001fca00078e000e */
[----:B------:R-:W2:Y:S04]  /*05a0*/  LDG.E.128 R28, desc[UR6][R14.64] ;  /* 0x000000060e1c7981 */ /* 0x000ea8000c1e1d00 */
[----:B------:R0:W3:Y:S01]  /*05b0*/  LDG.E.128 R24, desc[UR6][R14.64+0x10] ;  /* 0x000010060e187981 */ /* 0x0000e2000c1e1d00 */
[----:B------:R-:W-:-:S13]  /*05c0*/  ISETP.GT.AND P1, PT, R58, RZ, PT ;  /* 0x000000ff3a00720c */ /* 0x000fda0003f24270 */
[----:B------:R-:W2:Y:S01]  /*05d0*/  @P1 LDC R22, c[0x0][0x40c] ;  /* 0x00010300ff161b82 */ /* 0x000ea20000000800 */
[C---:B------:R-:W-:Y:S02]  /*05e0*/  @P1 SHF.L.U32 R19, R32.reuse, 0x10, RZ ;  /* 0x0000001020131819 */ /* 0x040fe400000006ff */
[----:B------:R-:W-:Y:S02]  /*05f0*/  @P1 PRMT R20, R32, 0x7632, R20 ;  /* 0x0000763220141816 */ /* 0x000fe40000000014 */
[----:B------:R-:W-:Y:S02]  /*0600*/  @P1 SHF.L.U32 R21, R33, 0x10, RZ ;  /* 0x0000001021151819 */ /* 0x000fe400000006ff */
[----:B------:R-:W-:Y:S01]  /*0610*/  @P1 SHF.L.U32 R20, R20, 0x10, RZ ;  /* 0x0000001014141819 */ /* 0x000fe200000006ff */
[----:B------:R-:W4:Y:S08]  /*0620*/  @P1 LDC R48, c[0x0][0x40c] ;  /* 0x00010300ff301b82 */ /* 0x000f300000000800 */
[----:B------:R-:W1:Y:S08]  /*0630*/  @P1 LDC R23, c[0x0][0x40c] ;  /* 0x00010300ff171b82 */ /* 0x000e700000000800 */
[----:B------:R-:W3:Y:S08]  /*0640*/  @P1 LDC R16, c[0x0][0x40c] ;  /* 0x00010300ff101b82 */ /* 0x000ef00000000800 */
[----:B------:R-:W3:Y:S08]  /*0650*/  @P1 LDC R17, c[0x0][0x40c] ;  /* 0x00010300ff111b82 */ /* 0x000ef00000000800 */
[----:B------:R-:W3:Y:S08]  /*0660*/  @P1 LDC R18, c[0x0][0x40c] ;  /* 0x00010300ff121b82 */ /* 0x000ef00000000800 */
[----:B0-----:R-:W0:Y:S08]  /*0670*/  @P1 LDC R15, c[0x0][0x40c] ;  /* 0x00010300ff0f1b82 */ /* 0x001e300000000800 */
[----:B------:R-:W0:Y:S01]  /*0680*/  @P1 LDC R14, c[0x0][0x40c] ;  /* 0x00010300ff0e1b82 */ /* 0x000e220000000800 */
[----:B--2---:R-:W-:Y:S01]  /*0690*/  @P1 FFMA.FTZ R28, R19, R22, R28 ;  /* 0x00000016131c1223 */ /* 0x004fe2000001001c */
[----:B----4-:R-:W-:Y:S01]  /*06a0*/  @P1 FFMA.FTZ R30, R21, R48, R30 ;  /* 0x00000030151e1223 */ /* 0x010fe2000001001e */
[----:B------:R-:W-:Y:S01]  /*06b0*/  @P1 PRMT R19, R33, 0x7632, R19 ;  /* 0x0000763221131816 */ /* 0x000fe20000000013 */
[----:B-1----:R-:W-:Y:S01]  /*06c0*/  @P1 FFMA.FTZ R29, R20, R23, R29 ;  /* 0x00000017141d1223 */ /* 0x002fe2000001001d */
[----:B------:R-:W-:-:S02]  /*06d0*/  @P1 PRMT R22, R34, 0x7632, R22 ;  /* 0x0000763222161816 */ /* 0x000fc40000000016 */
[C---:B------:R-:W-:Y:S02]  /*06e0*/  @P1 PRMT R48, R35.reuse, 0x7632, R48 ;  /* 0x0000763223301816 */ /* 0x040fe40000000030 */
[----:B------:R-:W-:Y:S02]  /*06f0*/  @P1 SHF.L.U32 R21, R34, 0x10, RZ ;  /* 0x0000001022151819 */ /* 0x000fe400000006ff */
[----:B------:R-:W-:Y:S02]  /*0700*/  @P1 SHF.L.U32 R23, R35, 0x10, RZ ;  /* 0x0000001023171819 */ /* 0x000fe400000006ff */
[----:B------:R-:W-:Y:S01]  /*0710*/  @P1 SHF.L.U32 R20, R19, 0x10, RZ ;  /* 0x0000001013141819 */ /* 0x000fe200000006ff */
[----:B---3--:R-:W-:Y:S01]  /*0720*/  @P1 FFMA.FTZ R24, R21, R17, R24 ;  /* 0x0000001115181223 */ /* 0x008fe20000010018 */
[----:B------:R-:W-:Y:S01]  /*0730*/  @P1 SHF.L.U32 R22, R22, 0x10, RZ ;  /* 0x0000001016161819 */ /* 0x000fe200000006ff */
[----:B0-----:R-:W-:Y:S01]  /*0740*/  @P1 FFMA.FTZ R26, R23, R15, R26 ;  /* 0x0000000f171a1223 */ /* 0x001fe2000001001a */
[----:B------:R-:W-:Y:S01]  /*0750*/  @P1 SHF.L.U32 R48, R48, 0x10, RZ ;  /* 0x0000001030301819 */ /* 0x000fe200000006ff */
[----:B------:R-:W-:-:S02]  /*0760*/  @P1 FFMA.FTZ R31, R20, R16, R31 ;  /* 0x00000010141f1223 */ /* 0x000fc4000001001f */
[----:B------:R-:W-:Y:S02]  /*0770*/  @P1 FFMA.FTZ R25, R22, R18, R25 ;  /* 0x0000001216191223 */ /* 0x000fe40000010019 */
[----:B------:R-:W-:Y:S01]  /*0780*/  @P1 FFMA.FTZ R27, R48, R14, R27 ;  /* 0x0000000e301b1223 */ /* 0x000fe2000001001b */
[----:B------:R-:W-:Y:S06]  /*0790*/  BRA `(.L_x_6205) ;  /* 0x0000000000707947 */ /* 0x000fec0003800000 */
.L_x_6204:
[----:B------:R-:W0:Y:S01]  /*07a0*/  @P0 LDC R16, c[0x0][0x40c] ;  /* 0x00010300ff100b82 */ /* 0x000e220000000800 */
[----:B------:R-:W-:Y:S02]  /*07b0*/  @P0 SHF.L.U32 R15, R15, 0x10, RZ ;  /* 0x000000100f0f0819 */ /* 0x000fe400000006ff */
[----:B------:R-:W-:Y:S02]  /*07c0*/  CS2R R28, SRZ ;  /* 0x00000000001c7805 */ /* 0x000fe4000001ff00 */
[----:B------:R-:W-:Y:S02]  /*07d0*/  @P0 SHF.L.U32 R14, R14, 0x10, RZ ;  /* 0x000000100e0e0819 */ /* 0x000fe400000006ff */
[----:B------:R-:W-:Y:S02]  /*07e0*/  CS2R R30, SRZ ;  /* 0x00000000001e7805 */ /* 0x000fe4000001ff00 */
[----:B------:R-:W-:Y:S02]  /*07f0*/  @P0 SHF.L.U32 R19, R19, 0x10, RZ ;  /* 0x0000001013130819 */ /* 0x000fe400000006ff */
[----:B------:R-:W-:-:S02]  /*0800*/  CS2R R24, SRZ ;  /* 0x0000000000187805 */ /* 0x000fc4000001ff00 */
[----:B------:R-:W-:Y:S01]  /*0810*/  @P0 SHF.L.U32 R18, R18, 0x10, RZ ;  /* 0x0000001012120819 */ /* 0x000fe200000006ff */
[----:B------:R-:W2:Y:S01]  /*0820*/  @P0 LDC R21, c[0x0][0x40c] ;  /* 0x00010300ff150b82 */ /* 0x000ea20000000800 */
[----:B------:R-:W-:-:S07]  /*0830*/  CS2R R26, SRZ ;  /* 0x00000000001a7805 */ /* 0x000fce000001ff00 */
[----:B------:R-:W3:Y:S08]  /*0840*/  @P0 LDC R22, c[0x0][0x40c] ;  /* 0x00010300ff160b82 */ /* 0x000ef00000000800 */
[----:B------:R-:W4:Y:S01]  /*0850*/  @P0 LDC R49, c[0x0][0x40c] ;  /* 0x00010300ff310b82 */ /* 0x000f220000000800 */
[----:B0-----:R-:W-:Y:S01]  /*0860*/  @P0 FMUL.FTZ R29, R15, R16 ;  /* 0x000000100f1d0220 */ /* 0x001fe20000410000 */
[----:B------:R-:W-:-:S02]  /*0870*/  @P0 SHF.L.U32 R15, R33, 0x10, RZ ;  /* 0x00000010210f0819 */ /* 0x000fc400000006ff */
[----:B------:R-:W-:-:S04]  /*0880*/  @P0 SHF.L.U32 R16, R34, 0x10, RZ ;  /* 0x0000001022100819 */ /* 0x000fc800000006ff */
[----:B------:R-:W0:Y:S01]  /*0890*/  @P0 LDC R17, c[0x0][0x40c] ;  /* 0x00010300ff110b82 */ /* 0x000e220000000800 */
[----:B--2---:R-:W-:Y:S01]  /*08a0*/  @P0 FMUL.FTZ R31, R14, R21 ;  /* 0x000000150e1f0220 */ /* 0x004fe20000410000 */
[----:B------:R-:W-:-:S06]  /*08b0*/  @P0 SHF.L.U32 R14, R32, 0x10, RZ ;  /* 0x00000010200e0819 */ /* 0x000fcc00000006ff */
[----:B------:R-:W2:Y:S01]  /*08c0*/  @P0 LDC R20, c[0x0][0x40c] ;  /* 0x00010300ff140b82 */ /* 0x000ea20000000800 */
[----:B---3--:R-:W-:Y:S01]  /*08d0*/  @P0 FMUL.FTZ R25, R19, R22 ;  /* 0x0000001613190220 */ /* 0x008fe20000410000 */
[----:B------:R-:W-:-:S06]  /*08e0*/  @P0 SHF.L.U32 R19, R35, 0x10, RZ ;  /* 0x0000001023130819 */ /* 0x000fcc00000006ff */
[----:B------:R-:W3:Y:S01]  /*08f0*/  @P0 LDC R23, c[0x0][0x40c] ;  /* 0x00010300ff170b82 */ /* 0x000ee20000000800 */
[----:B----4-:R-:W-:-:S07]  /*0900*/  @P0 FMUL.FTZ R27, R18, R49 ;  /* 0x00000031121b0220 */ /* 0x010fce0000410000 */
[----:B------:R-:W4:Y:S01]  /*0910*/  @P0 LDC R48, c[0x0][0x40c] ;  /* 0x00010300ff300b82 */ /* 0x000f220000000800 */
[----:B0-----:R-:W-:Y:S01]  /*0920*/  @P0 FMUL.FTZ R28, R14, R17 ;  /* 0x000000110e1c0220 */ /* 0x001fe20000410000 */
[----:B--2---:R-:W-:Y:S01]  /*0930*/  @P0 FMUL.FTZ R30, R15, R20 ;  /* 0x000000140f1e0220 */ /* 0x004fe20000410000 */
[----:B---3--:R-:W-:Y:S01]  /*0940*/  @P0 FMUL.FTZ R24, R16, R23 ;  /* 0x0000001710180220 */ /* 0x008fe20000410000 */
[----:B----4-:R-:W-:-:S07]  /*0950*/  @P0 FMUL.FTZ R26, R19, R48 ;  /* 0x00000030131a0220 */ /* 0x010fce0000410000 */
.L_x_6205:
[----:B------:R-:W0:Y:S02]  /*0960*/  LDC.64 R70, c[0x0][0x3a8] ;  /* 0x0000ea00ff467b82 */ /* 0x000e240000000a00 */
[----:B0-----:R-:W-:-:S05]  /*0970*/  IMAD.WIDE.U32 R14, R12, 0x20, R70 ;  /* 0x000000200c0e7825 */ /* 0x001fca00078e0046 */
[----:B------:R0:W-:Y:S04]  /*0980*/  STG.E.128 desc[UR6][R14.64], R28 ;  /* 0x0000001c0e007986 */ /* 0x0001e8000c101d06 */
[----:B------:R0:W-:Y:S01]  /*0990*/  STG.E.128 desc[UR6][R14.64+0x10], R24 ;  /* 0x000010180e007986 */ /* 0x0001e2000c101d06 */
[----:B------:R-:W-:Y:S05]  /*09a0*/  @!P0 BRA `(.L_x_6206) ;  /* 0x0000000000108947 */ /* 0x000fea0003800000 */
[----:B0-----:R-:W0:Y:S01]  /*09b0*/  LDC.64 R14, c[0x0][0x390] ;  /* 0x0000e400ff0e7b82 */ /* 0x001e220000000a00 */
[----:B------:R-:W-:-:S05]  /*09c0*/  IADD3 R17, PT, PT, R13, 0x80, RZ ;  /* 0x000000800d117810 */ /* 0x000fca0007ffe0ff */
[----:B0-----:R-:W-:-:S05]  /*09d0*/  IMAD.WIDE.U32 R14, R17, 0x10, R14 ;  /* 0x00000010110e7825 */ /* 0x001fca00078e000e */
[----:B------:R2:W5:Y:S02]  /*09e0*/  LDG.E.128 R32, desc[UR6][R14.64] ;  /* 0x000000060e207981 */ /* 0x000564000c1e1d00 */
.L_x_6206:
[----:B------:R-:W-:Y:S05]  /*09f0*/  BRA.U !UP0, `(.L_x_6207) ;  /* 0x00000001088c7547 */ /* 0x000fea000b800000 */
[----:B0-2---:R-:W0:Y:S01]  /*0a00*/  LDC.64 R14, c[0x0][0x3a0] ;  /* 0x0000e800ff0e7b82 */ /* 0x005e220000000a00 */
[----:B------:R-:W-:-:S05]  /*0a10*/  IADD3 R17, PT, PT, R12, 0x80, RZ ;  /* 0x000000800c117810 */ /* 0x000fca0007ffe0ff */
[----:B0-----:R-:W-:-:S05]  /*0a20*/  IMAD.WIDE.U32 R14, R17, 0x20, R14 ;  /* 0x00000020110e7825 */ /* 0x001fca00078e000e */
[----:B------:R-:W2:Y:S04]  /*0a30*/  LDG.E.128 R20, desc[UR6][R14.64] ;  /* 0x000000060e147981 */ /* 0x000ea8000c1e1d00 */
[----:B------:R0:W3:Y:S01]  /*0a40*/  LDG.E.128 R16, desc[UR6][R14.64+0x10] ;  /* 0x000010060e107981 */ /* 0x0000e2000c1e1d00 */
[----:B------:R-:W-:-:S13]  /*0a50*/  ISETP.GT.AND P1, PT, R58, RZ, PT ;  /* 0x000000ff3a00720c */ /* 0x000fda0003f24270 */
[----:B------:R-:W2:Y:S01]  /*0a60*/  @P1 LDC R67, c[0x0][0x40c] ;  /* 0x00010300ff431b82 */ /* 0x000ea20000000800 */
[C---:B-----5:R-:W-:Y:S02]  /*0a70*/  @P1 PRMT R50, R32.reuse, 0x7632, R50 ;  /* 0x0000763220321816 */ /* 0x060fe40000000032 */
[----:B------:R-:W-:Y:S02]  /*0a80*/  @P1 SHF.L.U32 R51, R32, 0x10, RZ ;  /* 0x0000001020331819 */ /* 0x000fe400000006ff */
[----:B------:R-:W-:-:S03]  /*0a90*/  @P1 SHF.L.U32 R50, R50, 0x10, RZ ;  /* 0x0000001032321819 */ /* 0x000fc600000006ff */
[----:B------:R-:W4:Y:S08]  /*0aa0*/  @P1 LDC R59, c[0x0][0x40c] ;  /* 0x00010300ff3b1b82 */ /* 0x000f300000000800 */
[----:B------:R-:W1:Y:S08]  /*0ab0*/  @P1 LDC R49, c[0x0][0x40c] ;  /* 0x00010300ff311b82 */ /* 0x000e700000000800 */
[----:B------:R-:W1:Y:S08]  /*0ac0*/  @P1 LDC R48, c[0x0][0x40c] ;  /* 0x00010300ff301b82 */ /* 0x000e700000000800 */
[----:B0-----:R-:W3:Y:S08]  /*0ad0*/  @P1 LDC R15, c[0x0][0x40c] ;  /* 0x00010300ff0f1b82 */ /* 0x001ef00000000800 */
[----:B------:R-:W0:Y:S01]  /*0ae0*/  @P1 LDC R14, c[0x0][0x40c] ;  /* 0x00010300ff0e1b82 */ /* 0x000e220000000800 */
[----:B--2---:R-:W-:Y:S01]  /*0af0*/  @P1 FFMA.FTZ R21, R50, R67, R21 ;  /* 0x0000004332151223 */ /* 0x004fe20000010015 */
[----:B------:R-:W-:Y:S01]  /*0b00*/  @P1 PRMT R50, R33, 0x7632, R50 ;  /* 0x0000763221321816 */ /* 0x000fe20000000032 */
[----:B----4-:R-:W-:Y:S01]  /*0b10*/  @P1 FFMA.FTZ R20, R51, R59, R20 ;  /* 0x0000003b33141223 */ /* 0x010fe20000010014 */
[----:B------:R-:W-:-:S02]  /*0b20*/  @P1 SHF.L.U32 R51, R33, 0x10, RZ ;  /* 0x0000001021331819 */ /* 0x000fc400000006ff */
[----:B------:R-:W-:-:S03]  /*0b30*/  @P1 SHF.L.U32 R50, R50, 0x10, RZ ;  /* 0x0000001032321819 */ /* 0x000fc600000006ff */
[----:B-1----:R-:W-:Y:S01]  /*0b40*/  @P1 FFMA.FTZ R22, R51, R49, R22 ;  /* 0x0000003133161223 */ /* 0x002fe20000010016 */
[----:B------:R-:W-:Y:S01]  /*0b50*/  @P1 SHF.L.U32 R49, R34, 0x10, RZ ;  /* 0x0000001022311819 */ /* 0x000fe200000006ff */
[----:B------:R-:W-:Y:S01]  /*0b60*/  @P1 FFMA.FTZ R23, R50, R48, R23 ;  /* 0x0000003032171223 */ /* 0x000fe20000010017 */
[----:B------:R-:W1:Y:S01]  /*0b70*/  @P1 LDC R51, c[0x0][0x40c] ;  /* 0x00010300ff331b82 */ /* 0x000e620000000800 */
[----:B------:R-:W-:Y:S02]  /*0b80*/  @P1 PRMT R48, R34, 0x7632, R48 ;  /* 0x0000763222301816 */ /* 0x000fe40000000030 */
[----:B---3--:R-:W-:Y:S01]  /*0b90*/  @P1 FFMA.FTZ R16, R49, R15, R16 ;  /* 0x0000000f31101223 */ /* 0x008fe20000010010 */
[C---:B------:R-:W-:Y:S01]  /*0ba0*/  @P1 PRMT R15, R35.reuse, 0x7632, R15 ;  /* 0x00007632230f1816 */ /* 0x040fe2000000000f */
[----:B------:R-:W-:Y:S01]  /*0bb0*/  @P1 IMAD.U32 R49, R35, 0x10000, RZ ;  /* 0x0001000023311824 */ /* 0x000fe200078e00ff */
[----:B------:R-:W-:Y:S02]  /*0bc0*/  @P1 SHF.L.U32 R48, R48, 0x10, RZ ;  /* 0x0000001030301819 */ /* 0x000fe400000006ff */
[----:B------:R-:W2:Y:S03]  /*0bd0*/  @P1 LDC R50, c[0x0][0x40c] ;  /* 0x00010300ff321b82 */ /* 0x000ea60000000800 */
[----:B0-----:R-:W-:Y:S01]  /*0be0*/  @P1 FFMA.FTZ R17, R48, R14, R17 ;  /* 0x0000000e30111223 */ /* 0x001fe20000010011 */
[----:B------:R-:W-:-:S05]  /*0bf0*/  @P1 SHF.L.U32 R14, R15, 0x10, RZ ;  /* 0x000000100f0e1819 */ /* 0x000fca00000006ff */
[----:B-1----:R-:W-:Y:S01]  /*0c00*/  @P1 FFMA.FTZ R19, R14, R51, R19 ;  /* 0x000000330e131223 */ /* 0x002fe20000010013 */
[----:B--2---:R-:W-:Y:S01]  /*0c10*/  @P1 FFMA.FTZ R18, R49, R50, R18 ;  /* 0x0000003231121223 */ /* 0x004fe20000010012 */
[----:B------:R-:W-:Y:S06]  /*0c20*/  BRA `(.L_x_6208) ;  /* 0x0000000000887947 */ /* 0x000fec0003800000 */
.L_x_6207:
[----:B------:R-:W3:Y:S01]  /*0c30*/  @P0 LDC R17, c[0x0][0x40c] ;  /* 0x00010300ff110b82 */ /* 0x000ee20000000800 */
[----:B0-2--5:R-:W-:Y:S02]  /*0c40*/  @P0 PRMT R14, R32, 0x7632, R14 ;  /* 0x00007632200e0816 */ /* 0x025fe4000000000e */
[----:B------:R-:W-:Y:S02]  /*0c50*/  CS2R R20, SRZ ;  /* 0x0000000000147805 */ /* 0x000fe4000001ff00 */
[----:B------:R-:W-:Y:S02]  /*0c60*/  @P0 PRMT R15, R33, 0x7632, R15 ;  /* 0x00007632210f0816 */ /* 0x000fe4000000000f */
[----:B------:R-:W-:Y:S02]  /*0c70*/  CS2R R22, SRZ ;  /* 0x0000000000167805 */ /* 0x000fe4000001ff00 */
[----:B------:R-:W-:Y:S01]  /*0c80*/  @P0 SHF.L.U32 R14, R14, 0x10, RZ ;  /* 0x000000100e0e0819 */ /* 0x000fe200000006ff */
[----:B------:R-:W-:Y:S01]  /*0c90*/  HFMA2 R19, -RZ, RZ, 0, 0 ;  /* 0x00000000ff137431 */ /* 0x000fe200000001ff */
[----:B------:R-:W-:Y:S01]  /*0ca0*/  @P0 SHF.L.U32 R15, R15, 0x10, RZ ;  /* 0x000000100f0f0819 */ /* 0x000fe200000006ff */
[----:B------:R-:W0:Y:S08]  /*0cb0*/  @P0 LDC R16, c[0x0][0x40c] ;  /* 0x00010300ff100b82 */ /* 0x000e300000000800 */
[----:B------:R-:W2:Y:S08]  /*0cc0*/  @P0 LDC R59, c[0x0][0x40c] ;  /* 0x00010300ff3b0b82 */ /* 0x000eb00000000800 */
[----:B------:R-:W4:Y:S01]  /*0cd0*/  @P0 LDC R18, c[0x0][0x40c] ;  /* 0x00010300ff120b82 */ /* 0x000f220000000800 */
[----:B---3--:R-:W-:Y:S01]  /*0ce0*/  @P0 FMUL.FTZ R21, R14, R17 ;  /* 0x000000110e150220 */ /* 0x008fe20000410000 */
[----:B------:R-:W-:-:S02]  /*0cf0*/  @P0 PRMT R14, R34, 0x7632, R14 ;  /* 0x00007632220e0816 */ /* 0x000fc4000000000e */
[----:B------:R-:W-:Y:S02]  /*0d00*/  MOV R17, RZ ;  /* 0x000000ff00117202 */ /* 0x000fe40000000f00 */
[----:B------:R-:W-:Y:S02]  /*0d10*/  @P0 SHF.L.U32 R14, R14, 0x10, RZ ;  /* 0x000000100e0e0819 */ /* 0x000fe400000006ff */
[----:B------:R-:W3:Y:S01]  /*0d20*/  @P0 LDC R49, c[0x0][0x40c] ;  /* 0x00010300ff310b82 */ /* 0x000ee20000000800 */
[----:B0-----:R-:W-:Y:S01]  /*0d30*/  @P0 FMUL.FTZ R23, R15, R16 ;  /* 0x000000100f170220 */ /* 0x001fe20000410000 */
[----:B------:R-:W-:Y:S02]  /*0d40*/  @P0 PRMT R15, R35, 0x7632, R15 ;  /* 0x00007632230f0816 */ /* 0x000fe4000000000f */
[----:B------:R-:W-:Y:S02]  /*0d50*/  @P0 SHF.L.U32 R16, R32, 0x10, RZ ;  /* 0x0000001020100819 */ /* 0x000fe400000006ff */
[----:B------:R-:W-:-:S02]  /*0d60*/  @P0 SHF.L.U32 R15, R15, 0x10, RZ ;  /* 0x000000100f0f0819 */ /* 0x000fc400000006ff */
[----:B------:R-:W0:Y:S01]  /*0d70*/  @P0 LDC R51, c[0x0][0x40c] ;  /* 0x00010300ff330b82 */ /* 0x000e220000000800 */
[----:B--2---:R-:W-:Y:S01]  /*0d80*/  @P0 FMUL.FTZ R17, R14, R59 ;  /* 0x0000003b0e110220 */ /* 0x004fe20000410000 */
[----:B------:R-:W-:-:S06]  /*0d90*/  @P0 SHF.L.U32 R14, R33, 0x10, RZ ;  /* 0x00000010210e0819 */ /* 0x000fcc00000006ff */
[----:B------:R-:W2:Y:S01]  /*0da0*/  @P0 LDC R48, c[0x0][0x40c] ;  /* 0x00010300ff300b82 */ /* 0x000ea20000000800 */
[----:B----4-:R-:W-:Y:S01]  /*0db0*/  @P0 FMUL.FTZ R19, R15, R18 ;  /* 0x000000120f130220 */ /* 0x010fe20000410000 */
[----:B------:R-:W-:Y:S01]  /*0dc0*/  @P0 SHF.L.U32 R15, R34, 0x10, RZ ;  /* 0x00000010220f0819 */ /* 0x000fe200000006ff */
[----:B------:R-:W-:-:S05]  /*0dd0*/  HFMA2 R18, -RZ, RZ, 0, 0 ;  /* 0x00000000ff127431 */ /* 0x000fca00000001ff */
[----:B------:R-:W4:Y:S01]  /*0de0*/  @P0 LDC R50, c[0x0][0x40c] ;  /* 0x00010300ff320b82 */ /* 0x000f220000000800 */
[----:B---3--:R-:W-:Y:S01]  /*0df0*/  @P0 FMUL.FTZ R20, R16, R49 ;  /* 0x0000003110140220 */ /* 0x008fe20000410000 */
[----:B------:R-:W-:Y:S02]  /*0e00*/  @P0 SHF.L.U32 R49, R35, 0x10, RZ ;  /* 0x0000001023310819 */ /* 0x000fe400000006ff */
[----:B------:R-:W-:Y:S01]  /*0e10*/  MOV R16, RZ ;  /* 0x000000ff00107202 */ /* 0x000fe20000000f00 */
[----:B0-----:R-:W-:Y:S01]  /*0e20*/  @P0 FMUL.FTZ R22, R14, R51 ;  /* 0x000000330e160220 */ /* 0x001fe20000410000 */
[----:B--2---:R-:W-:Y:S01]  /*0e30*/  @P0 FMUL.FTZ R16, R15, R48 ;  /* 0x000000300f100220 */ /* 0x004fe20000410000 */
[----:B----4-:R-:W-:-:S07]  /*0e40*/  @P0 FMUL.FTZ R18, R49, R50 ;  /* 0x0000003231120220 */ /* 0x010fce0000410000 */
.L_x_6208:
[----:B------:R-:W-:-:S05]  /*0e50*/  IADD3 R15, PT, PT, R12, 0x80, RZ ;  /* 0x000000800c0f7810 */ /* 0x000fca0007ffe0ff */
[----:B------:R-:W-:-:S05]  /*0e60*/  IMAD.WIDE.U32 R14, R15, 0x20, R70 ;  /* 0x000000200f0e7825 */ /* 0x000fca00078e0046 */
[----:B------:R0:W-:Y:S04]  /*0e70*/  STG.E.128 desc[UR6][R14.64], R20 ;  /* 0x000000140e007986 */ /* 0x0001e8000c101d06 */
[----:B------:R0:W-:Y:S01]  /*0e80*/  STG.E.128 desc[UR6][R14.64+0x10], R16 ;  /* 0x000010100e007986 */ /* 0x0001e2000c101d06 */
[----:B------:R-:W-:Y:S05]  /*0e90*/  @!P0 BRA `(.L_x_6209) ;  /* 0x0000000000108947 */ /* 0x000fea0003800000 */
[----:B0-----:R-:W0:Y:S01]  /*0ea0*/  LDC.64 R14, c[0x0][0x390] ;  /* 0x0000e400ff0e7b82 */ /* 0x001e220000000a00 */
[----:B------:R-:W-:-:S05]  /*0eb0*/  IADD3 R13, PT, PT, R13, 0x100, RZ ;  /* 0x000001000d0d7810 */ /* 0x000fca0007ffe0ff */
[----:B0-----:R-:W-:-:S05]  /*0ec0*/  IMAD.WIDE.U32 R14, R13, 0x10, R14 ;  /* 0x000000100d0e7825 */ /* 0x001fca00078e000e */
[----:B------:R2:W5:Y:S02]  /*0ed0*/  LDG.E.128 R32, desc[UR6][R14.64] ;  /* 0x000000060e207981 */ /* 0x000564000c1e1d00 */
.L_x_6209:
[----:B------:R-:W-:Y:S01]  /*0ee0*/  IADD3 R59, PT, PT, R12, 0x100, RZ ;  /* 0x000001000c3b7810 */ /* 0x000fe20007ffe0ff */
[----:B------:R-:W-:Y:S06]  /*0ef0*/  BRA.U !UP0, `(.L_x_6210) ;  /* 0x0000000108887547 */ /* 0x000fec000b800000 */
[----:B------:R-:W3:Y:S02]  /*0f00*/  LDC.64 R72, c[0x0][0x3a0] ;  /* 0x0000e800ff487b82 */ /* 0x000ee40000000a00 */
[----:B---3--:R-:W-:-:S05]  /*0f10*/  IMAD.WIDE.U32 R72, R59, 0x20, R72 ;  /* 0x000000203b487825 */ /* 0x008fca00078e0048 */
[----:B0-2---:R-:W2:Y:S04]  /*0f20*/  LDG.E.128 R12, desc[UR6][R72.64] ;  /* 0x00000006480c7981 */ /* 0x005ea8000c1e1d00 */
[----:B------:R0:W3:Y:S01]  /*0f30*/  LDG.E.128 R48, desc[UR6][R72.64+0x10] ;  /* 0x0000100648307981 */ /* 0x0000e2000c1e1d00 */
[----:B------:R-:W-:-:S13]  /*0f40*/  ISETP.GT.AND P0, PT, R58, RZ, PT ;  /* 0x000000ff3a00720c */ /* 0x000fda0003f04270 */
[----:B------:R-:W2:Y:S01]  /*0f50*/  @P0 LDC R58, c[0x0][0x40c] ;  /* 0x00010300ff3a0b82 */ /* 0x000ea20000000800 */
[----:B-----5:R-:W-:-:S07]  /*0f60*/  @P0 SHF.L.U32 R67, R32, 0x10, RZ ;  /* 0x0000001020430819 */ /* 0x020fce00000006ff */
[----:B------:R-:W4:Y:S08]  /*0f70*/  @P0 LDC R69, c[0x0][0x40c] ;  /* 0x00010300ff450b82 */ /* 0x000f300000000800 */
[----:B------:R-:W1:Y:S08]  /*0f80*/  @P0 LDC R74, c[0x0][0x40c] ;  /* 0x00010300ff4a0b82 */ /* 0x000e700000000800 */
[----:B0-----:R-:W3:Y:S01]  /*0f90*/  @P0 LDC R72, c[0x0][0x40c] ;  /* 0x00010300ff480b82 */ /* 0x001ee20000000800 */
[----:B--2---:R-:W-:Y:S01]  /*0fa0*/  @P0 FFMA.FTZ R12, R67, R58, R12 ;  /* 0x0000003a430c0223 */ /* 0x004fe2000001000c */
[----:B------:R-:W-:-:S02]  /*0fb0*/  @P0 PRMT R58, R32, 0x7632, R58 ;  /* 0x00007632203a0816 */ /* 0x000fc4000000003a */
[----:B------:R-:W-:Y:S02]  /*0fc0*/  @P0 SHF.L.U32 R67, R33, 0x10, RZ ;  /* 0x0000001021430819 */ /* 0x000fe400000006ff */
[----:B------:R-:W-:-:S03]  /*0fd0*/  @P0 SHF.L.U32 R58, R58, 0x10, RZ ;  /* 0x000000103a3a0819 */ /* 0x000fc600000006ff */
[----:B-1----:R-:W-:Y:S01]  /*0fe0*/  @P0 FFMA.FTZ R14, R67, R74, R14 ;  /* 0x0000004a430e0223 */ /* 0x002fe2000001000e */
[----:B------:R-:W-:Y:S01]  /*0ff0*/  @P0 SHF.L.U32 R67, R34, 0x10, RZ ;  /* 0x0000001022430819 */ /* 0x000fe200000006ff */
[----:B----4-:R-:W-:Y:S01]  /*1000*/  @P0 FFMA.FTZ R13, R58, R69, R13 ;  /* 0x000000453a0d0223 */ /* 0x010fe2000001000d */
[----:B------:R-:W-:Y:S01]  /*1010*/  @P0 PRMT R58, R33, 0x7632, R58 ;  /* 0x00007632213a0816 */ /* 0x000fe2000000003a */
[----:B------:R-:W0:Y:S02]  /*1020*/  @P0 LDC R69, c[0x0][0x40c] ;  /* 0x00010300ff450b82 */ /* 0x000e240000000800 */
[----:B---3--:R-:W-:Y:S01]  /*1030*/  @P0 FFMA.FTZ R48, R67, R72, R48 ;  /* 0x0000004843300223 */ /* 0x008fe20000010030 */
[----:B------:R-:W-:Y:S02]  /*1040*/  @P0 SHF.L.U32 R58, R58, 0x10, RZ ;  /* 0x000000103a3a0819 */ /* 0x000fe400000006ff */
[----:B------:R-:W-:-:S03]  /*1050*/  @P0 SHF.L.U32 R67, R35, 0x10, RZ ;  /* 0x0000001023430819 */ /* 0x000fc600000006ff */
[----:B------:R-:W1:Y:S01]  /*1060*/  @P0 LDC R72, c[0x0][0x40c] ;  /* 0x00010300ff480b82 */ /* 0x000e620000000800 */
[----:B0-----:R-:W-:Y:S01]  /*1070*/  @P0 FFMA.FTZ R15, R58, R69, R15 ;  /* 0x000000453a0f0223 */ /* 0x001fe2000001000f */
[----:B------:R-:W-:-:S06]  /*1080*/  @P0 PRMT R58, R34, 0x7632, R58 ;  /* 0x00007632223a0816 */ /* 0x000fcc000000003a */
[----:B------:R-:W0:Y:S01]  /*1090*/  @P0 LDC R69, c[0x0][0x40c] ;  /* 0x00010300ff450b82 */ /* 0x000e220000000800 */
[----:B------:R-:W-:Y:S01]  /*10a0*/  @P0 SHF.L.U32 R58, R58, 0x10, RZ ;  /* 0x000000103a3a0819 */ /* 0x000fe200000006ff */
[----:B-1----:R-:W-:-:S04]  /*10b0*/  @P0 FFMA.FTZ R50, R67, R72, R50 ;  /* 0x0000004843320223 */ /* 0x002fc80000010032 */
[----:B0-----:R-:W-:Y:S01]  /*10c0*/  @P0 FFMA.FTZ R49, R58, R69, R49 ;  /* 0x000000453a310223 */ /* 0x001fe20000010031 */
[----:B------:R-:W-:Y:S01]  /*10d0*/  @P0 PRMT R58, R35, 0x7632, R58 ;  /* 0x00007632233a0816 */ /* 0x000fe2000000003a */
[----:B------:R-:W0:Y:S03]  /*10e0*/  @P0 LDC R69, c[0x0][0x40c] ;  /* 0x00010300ff450b82 */ /* 0x000e260000000800 */
[----:B------:R-:W-:-:S05]  /*10f0*/  @P0 SHF.L.U32 R58, R58, 0x10, RZ ;  /* 0x000000103a3a0819 */ /* 0x000fca00000006ff */
[----:B0-----:R-:W-:Y:S01]  /*1100*/  @P0 FFMA.FTZ R51, R58, R69, R51 ;  /* 0x000000453a330223 */ /* 0x001fe20000010033 */
[----:B------:R-:W-:Y:S06]  /*1110*/  BRA `(.L_x_6211) ;  /* 0x0000000000907947 */ /* 0x000fec0003800000 */
.L_x_6210:
[----:B------:R-:W3:Y:S01]  /*1120*/  @P0 LDC R49, c[0x0][0x40c] ;  /* 0x00010300ff310b82 */ /* 0x000ee20000000800 */
[----:B0-2--5:R-:W-:Y:S01]  /*1130*/  @P0 PRMT R14, R32, 0x7632, R14 ;  /* 0x00007632200e0816 */ /* 0x025fe2000000000e */
[----:B------:R-:W-:Y:S01]  /*1140*/  HFMA2 R15, -RZ, RZ, 0, 0 ;  /* 0x00000000ff0f7431 */ /* 0x000fe200000001ff */
[----:B------:R-:W-:Y:S02]  /*1150*/  MOV R13, RZ ;  /* 0x000000ff000d7202 */ /* 0x000fe40000000f00 */
[----:B------:R-:W-:Y:S02]  /*1160*/  @P0 SHF.L.U32 R14, R14, 0x10, RZ ;  /* 0x000000100e0e0819 */ /* 0x000fe400000006ff */
[----:B------:R-:W-:Y:S01]  /*1170*/  @P0 PRMT R48, R33, 0x7632, R48 ;  /* 0x0000763221300816 */ /* 0x000fe20000000030 */
[----:B------:R-:W0:Y:S01]  /*1180*/  @P0 LDC R51, c[0x0][0x40c] ;  /* 0x00010300ff330b82 */ /* 0x000e220000000800 */
[----:B------:R-:W-:Y:S02]  /*1190*/  @P0 PRMT R50, R34, 0x7632, R50 ;  /* 0x0000763222320816 */ /* 0x000fe40000000032 */
[----:B------:R-:W-:-:S02]  /*11a0*/  @P0 SHF.L.U32 R48, R48, 0x10, RZ ;  /* 0x0000001030300819 */ /* 0x000fc400000006ff */
[----:B------:R-:W-:Y:S02]  /*11b0*/  @P0 SHF.L.U32 R50, R50, 0x10, RZ ;  /* 0x0000001032320819 */ /* 0x000fe400000006ff */
[----:B------:R-:W-:Y:S01]  /*11c0*/  @P0 SHF.L.U32 R58, R35, 0x10, RZ ;  /* 0x00000010233a0819 */ /* 0x000fe200000006ff */
[----:B------:R-:W2:Y:S08]  /*11d0*/  @P0 LDC R67, c[0x0][0x40c] ;  /* 0x00010300ff430b82 */ /* 0x000eb00000000800 */
[----:B------:R-:W4:Y:S01]  /*11e0*/  @P0 LDC R12, c[0x0][0x40c] ;  /* 0x00010300ff0c0b82 */ /* 0x000f220000000800 */
[----:B---3--:R-:W-:Y:S01]  /*11f0*/  @P0 FMUL.FTZ R13, R14, R49 ;  /* 0x000000310e0d0220 */ /* 0x008fe20000410000 */
[----:B------:R-:W-:-:S06]  /*1200*/  MOV R49, RZ ;  /* 0x000000ff00317202 */ /* 0x000fcc0000000f00 */
[----:B------:R-:W3:Y:S01]  /*1210*/  @P0 LDC R14, c[0x0][0x40c] ;  /* 0x00010300ff0e0b82 */ /* 0x000ee20000000800 */
[----:B0-----:R-:W-:Y:S01]  /*1220*/  @P0 FMUL.FTZ R15, R48, R51 ;  /* 0x00000033300f0220 */ /* 0x001fe20000410000 */
[----:B------:R-:W-:Y:S01]  /*1230*/  @P0 PRMT R48, R35, 0x7632, R48 ;  /* 0x0000763223300816 */ /* 0x000fe20000000030 */
[----:B------:R-:W-:-:S05]  /*1240*/  HFMA2 R51, -RZ, RZ, 0, 0 ;  /* 0x00000000ff337431 */ /* 0x000fca00000001ff */
[----:B------:R-:W0:Y:S01]  /*1250*/  @P0 LDC R69, c[0x0][0x40c] ;  /* 0x00010300ff450b82 */ /* 0x000e220000000800 */
[----:B--2---:R-:W-:Y:S01]  /*1260*/  @P0 FMUL.FTZ R49, R50, R67 ;  /* 0x0000004332310220 */ /* 0x004fe20000410000 */
[----:B------:R-:W-:Y:S01]  /*1270*/  @P0 IMAD.U32 R67, R48, 0x10000, RZ ;  /* 0x0001000030430824 */ /* 0x000fe200078e00ff */
[----:B------:R-:W-:Y:S02]  /*1280*/  @P0 SHF.L.U32 R48, R33, 0x10, RZ ;  /* 0x0000001021300819 */ /* 0x000fe400000006ff */
[----:B------:R-:W-:-:S03]  /*1290*/  @P0 SHF.L.U32 R50, R34, 0x10, RZ ;  /* 0x0000001022320819 */ /* 0x000fc600000006ff */
[----:B------:R-:W2:Y:S01]  /*12a0*/  @P0 LDC R73, c[0x0][0x40c] ;  /* 0x00010300ff490b82 */ /* 0x000ea20000000800 */
[----:B----4-:R-:W-:Y:S01]  /*12b0*/  @P0 FMUL.FTZ R51, R67, R12 ;  /* 0x0000000c43330220 */ /* 0x010fe20000410000 */
[----:B------:R-:W-:Y:S02]  /*12c0*/  @P0 SHF.L.U32 R67, R32, 0x10, RZ ;  /* 0x0000001020430819 */ /* 0x000fe400000006ff */
[----:B------:R-:W-:-:S04]  /*12d0*/  MOV R12, RZ ;  /* 0x000000ff000c7202 */ /* 0x000fc80000000f00 */
[----:B------:R-:W4:Y:S01]  /*12e0*/  @P0 LDC R75, c[0x0][0x40c] ;  /* 0x00010300ff4b0b82 */ /* 0x000f220000000800 */
[----:B---3--:R-:W-:Y:S01]  /*12f0*/  @P0 FMUL.FTZ R12, R67, R14 ;  /* 0x0000000e430c0220 */ /* 0x008fe20000410000 */
[----:B------:R-:W-:Y:S02]  /*1300*/  HFMA2 R14, -RZ, RZ, 0, 0 ;  /* 0x00000000ff0e7431 */ /* 0x000fe400000001ff */
[----:B0-----:R-:W-:Y:S01]  /*1310*/  @P0 FMUL.FTZ R14, R48, R69 ;  /* 0x00000045300e0220 */ /* 0x001fe20000410000 */
[----:B------:R-:W-:Y:S01]  /*1320*/  MOV R48, RZ ;  /* 0x000000ff00307202 */ /* 0x000fe20000000f00 */
[----:B--2---:R-:W-:Y:S01]  /*1330*/  @P0 FMUL.FTZ R48, R50, R73 ;  /* 0x0000004932300220 */ /* 0x004fe20000410000 */
[----:B------:R-:W-:Y:S02]  /*1340*/  HFMA2 R50, -RZ, RZ, 0, 0 ;  /* 0x00000000ff327431 */ /* 0x000fe400000001ff */
[----:B----4-:R-:W-:-:S07]  /*1350*/  @P0 FMUL.FTZ R50, R58, R75 ;  /* 0x0000004b3a320220 */ /* 0x010fce0000410000 */
.L_x_6211:
[----:B------:R-:W-:Y:S01]  /*1360*/  FADD.FTZ R58, RZ, R28 ;  /* 0x0000001cff3a7221 */ /* 0x000fe20000010000 */
[----:B------:R-:W-:Y:S01]  /*1370*/  IMAD.WIDE.U32 R70, R59, 0x20, R70 ;  /* 0x000000203b467825 */ /* 0x000fe200078e0046 */
[----:B------:R-:W-:Y:S01]  /*1380*/  LOP3.LUT P0, RZ, R0, 0x1f, RZ, 0xc0, !PT ;  /* 0x0000001f00ff7812 */ /* 0x000fe2000780c0ff */
[----:B------:R-:W-:Y:S02]  /*1390*/  BSSY.RECONVERGENT B0, `(.L_x_6212) ;  /* 0x0000069000007945 */ /* 0x000fe40003800200 */
[----:B------:R-:W-:Y:S01]  /*13a0*/  FADD.FTZ R67, R58, R29 ;  /* 0x0000001d3a437221 */ /* 0x000fe20000010000 */
[----:B------:R-:W-:Y:S01]  /*13b0*/  LOP3.LUT R59, R0, 0x1f, RZ, 0xc0, !PT ;  /* 0x0000001f003b7812 */ /* 0x000fe200078ec0ff */
[----:B------:R-:W-:Y:S02]  /*13c0*/  STG.E.128 desc[UR6][R70.64], R12 ;  /* 0x0000000c46007986 */ /* 0x000fe4000c101d06 */
[----:B------:R-:W-:Y:S01]  /*13d0*/  FADD.FTZ R58, R67, R30 ;  /* 0x0000001e433a7221 */ /* 0x000fe20000010000 */
[----:B------:R-:W-:Y:S01]  /*13e0*/  ISETP.GT.U32.AND P1, PT, R59, 0x3, PT ;  /* 0x000000033b00780c */ /* 0x000fe20003f24070 */
[----:B------:R-:W-:Y:S02]  /*13f0*/  STG.E.128 desc[UR6][R70.64+0x10], R48 ;  /* 0x0000103046007986 */ /* 0x000fe4000c101d06 */
        /* <DEDUP_REMOVED lines=98> */
.L_x_6213:
[----:B-1----:R-:W-:Y:S05]  /*1a20*/  BSYNC.RECONVERGENT B0 ;  /* 0x0000000000007941 */ /* 0x002fea0003800200 */
.L_x_6212:
        /* <DEDUP_REMOVED lines=13> */
.L_x_6215:
[----:B------:R-:W-:Y:S05]  /*1b00*/  BSYNC.RECONVERGENT B0 ;  /* 0x0000000000007941 */ /* 0x000fea0003800200 */
.L_x_6214:
        /* <DEDUP_REMOVED lines=13> */
[----:B------:R-:W1:Y:S01]  /*1be0*/  SHFL.DOWN PT, R58, R67, 0x1, 0x1f ;  /* 0x08201f00433a7f89 */ /* 0x000e6200000e0000 */
[----:B------:R-:W-:-:S03]  /*1bf0*/  FMUL.FTZ R73, R72, R73 ;  /* 0x0000004948497220 */ /* 0x000fc60000410000 */
[----:B------:R-:W2:Y:S01]  /*1c00*/  SHFL.DOWN PT, R72, R59, 0x2, 0x1f ;  /* 0x08401f003b487f89 */ /* 0x000ea200000e0000 */
[----:B------:R-:W-:Y:S01]  /*1c10*/  FMUL.FTZ R74, R73, R70 ;  /* 0x00000046494a7220 */ /* 0x000fe20000410000 */
[----:B0-----:R-:W-:-:S05]  /*1c20*/  FMUL.FTZ R70, R71, R76 ;  /* 0x0000004c47467220 */ /* 0x001fca0000410000 */
[----:B------:R-:W0:Y:S01]  /*1c30*/  SHFL.DOWN PT, R73, R70, 0x1, 0x1f ;  /* 0x08201f0046497f89 */ /* 0x000e2200000e0000 */
[----:B-1----:R-:W-:Y:S01]  /*1c40*/  I2FP.F32.S32 R76, R58 ;  /* 0x0000003a004c7245 */ /* 0x002fe20000201400 */
[----:B--2---:R-:W-:-:S04]  /*1c50*/  FADD.FTZ R72, R72, R59 ;  /* 0x0000003b48487221 */ /* 0x004fc80000010000 */
[----:B------:R-:W-:Y:S01]  /*1c60*/  FFMA.FTZ R72, R71, R74, R72 ;  /* 0x0000004a47487223 */ /* 0x000fe20000010048 */
[----:B------:R-:W-:-:S04]  /*1c70*/  IADD3 R74, PT, PT, R67, R58, RZ ;  /* 0x0000003a434a7210 */ /* 0x000fc80007ffe0ff */
[----:B------:R-:W-:Y:S01]  /*1c80*/  I2FP.F32.S32 R74, R74 ;  /* 0x0000004a004a7245 */ /* 0x000fe20000201400 */
[----:B------:R-:W1:Y:S03]  /*1c90*/  SHFL.DOWN PT, R71, R72, 0x1, 0x1f ;  /* 0x08201f0048477f89 */ /* 0x000e6600000e0000 */
        /* <DEDUP_REMOVED lines=10> */
[----:B------:R-:W1:Y:S01]  /*1d40*/  @!P1 LDC.64 R70, c[0x0][0x3c0] ;  /* 0x0000f000ff469b82 */ /* 0x000e620000000a00 */
[----:B------:R-:W2:Y:S01]  /*1d50*/  SHFL.IDX PT, R67, R67, RZ, 0x1f ;  /* 0x00001fff43437589 */ /* 0x000ea200000e0000 */
[----:B------:R-:W-:-:S06]  /*1d60*/  FFMA.FTZ R72, R59, R58, R72 ;  /* 0x0000003a3b487223 */ /* 0x000fcc0000010048 */
[----:B------:R-:W0:Y:S01]  /*1d70*/  SHFL.IDX PT, R72, R72, RZ, 0x1f ;  /* 0x00001fff48487589 */ /* 0x000e2200000e0000 */
[----:B-1----:R-:W-:-:S04]  /*1d80*/  @!P1 IMAD.WIDE R70, R65, 0x4, R70 ;  /* 0x0000000441469825 */ /* 0x002fc800078e0246 */
[----:B--2---:R-:W-:Y:S01]  /*1d90*/  FMUL.FTZ R58, R67, R67 ;  /* 0x00000043433a7220 */ /* 0x004fe20000410000 */
[----:B------:R1:W-:Y:S04]  /*1da0*/  @!P1 STG.E desc[UR6][R70.64], R67 ;  /* 0x0000004346009986 */ /* 0x0003e8000c101906 */
[----:B------:R-:W-:Y:S02]  /*1db0*/  FSEL R74, R58, RZ, P0 ;  /* 0x000000ff3a4a7208 */ /* 0x000fe40000000000 */
[----:B------:R-:W2:Y:S01]  /*1dc0*/  @!P1 LDC.64 R58, c[0x0][0x3c8] ;  /* 0x0000f200ff3a9b82 */ /* 0x000ea20000000a00 */
[----:B0-----:R-:W-:-:S04]  /*1dd0*/  FFMA.FTZ R69, R72, UR11, R69 ;  /* 0x0000000b48457c23 */ /* 0x001fc80008010045 */
[----:B------:R-:W-:-:S06]  /*1de0*/  FADD.FTZ R69, R69, R74 ;  /* 0x0000004a45457221 */ /* 0x000fcc0000010000 */
[----:B------:R-:W0:Y:S01]  /*1df0*/  MUFU.RSQ R69, R69 ;  /* 0x0000004500457308 */ /* 0x000e220000001400 */
[----:B--2---:R-:W-:-:S05]  /*1e00*/  @!P1 IMAD.WIDE R58, R65, 0x4, R58 ;  /* 0x00000004413a9825 */ /* 0x004fca00078e023a */
[----:B0-----:R1:W-:Y:S01]  /*1e10*/  @!P1 STG.E desc[UR6][R58.64], R69 ;  /* 0x000000453a009986 */ /* 0x0013e2000c101906 */
[----:B------:R-:W-:-:S13]  /*1e20*/  ISETP.GE.AND P1, PT, R66, 0x1, PT ;  /* 0x000000014200780c */ /* 0x000fda0003f26270 */
[----:B-1----:R-:W-:Y:S05]  /*1e30*/  @!P1 BRA `(.L_x_6216) ;  /* 0x0000000800889947 */ /* 0x002fea0003800000 */
[----:B------:R-:W-:Y:S02]  /*1e40*/  FSEL R67, R67, RZ, !P0 ;  /* 0x000000ff43437208 */ /* 0x000fe40004000000 */
[----:B------:R-:W-:Y:S02]  /*1e50*/  PRMT R72, R40, 0x7632, R72 ;  /* 0x0000763228487816 */ /* 0x000fe40000000048 */
[----:B------:R-:W-:Y:S01]  /*1e60*/  SHF.L.U32 R70, R7, 0x10, RZ ;  /* 0x0000001007467819 */ /* 0x000fe200000006ff */
[C---:B------:R-:W-:Y:S01]  /*1e70*/  FADD.FTZ R58, -R67.reuse, R21 ;  /* 0x00000015433a7221 */ /* 0x040fe20000010100 */
[----:B------:R-:W-:Y:S01]  /*1e80*/  SHF.L.U32 R72, R72, 0x10, RZ ;  /* 0x0000001048487819 */ /* 0x000fe200000006ff */
[----:B------:R-:W-:Y:S01]  /*1e90*/  FADD.FTZ R28, -R67, R28 ;  /* 0x0000001c431c7221 */ /* 0x000fe20000010100 */
[----:B------:R-:W-:Y:S01]  /*1ea0*/  PRMT R59, R54, 0x7632, R59 ;  /* 0x00007632363b7816 */ /* 0x000fe2000000003b */
[----:B------:R-:W-:Y:S01]  /*1eb0*/  FMUL.FTZ R21, R69, R58 ;  /* 0x0000003a45157220 */ /* 0x000fe20000410000 */
[----:B------:R-:W-:Y:S01]  /*1ec0*/  FADD.FTZ R58, -R67, R23 ;  /* 0x00000017433a7221 */ /* 0x000fe20000010100 */
[----:B------:R-:W-:Y:S01]  /*1ed0*/  PRMT R74, R37, 0x7632, R74 ;  /* 0x00007632254a7816 */ /* 0x000fe2000000004a */
[----:B------:R-:W-:Y:S01]  /*1ee0*/  FMUL.FTZ R28, R69, R28 ;  /* 0x0000001c451c7220 */ /* 0x000fe20000410000 */
[----:B------:R-:W-:Y:S01]  /*1ef0*/  FFMA.FTZ R21, R21, R70, R72 ;  /* 0x0000004615157223 */ /* 0x000fe20000010048 */
[----:B------:R-:W-:Y:S01]  /*1f00*/  PRMT R70, R57, 0x7632, R70 ;  /* 0x0000763239467816 */ /* 0x000fe20000000046 */
[----:B------:R-:W-:Y:S01]  /*1f10*/  FMUL.FTZ R23, R69, R58 ;  /* 0x0000003a45177220 */ /* 0x000fe20000410000 */
[----:B------:R-:W-:Y:S01]  /*1f20*/  PRMT R72, R41, 0x7632, R72 ;  /* 0x0000763229487816 */ /* 0x000fe20000000048 */
[C---:B------:R-:W-:Y:S01]  /*1f30*/  FADD.FTZ R58, -R67.reuse, R17 ;  /* 0x00000011433a7221 */ /* 0x040fe20000010100 */
[----:B------:R-:W-:Y:S01]  /*1f40*/  SHF.L.U32 R70, R70, 0x10, RZ ;  /* 0x0000001046467819 */ /* 0x000fe200000006ff */
[----:B------:R-:W-:Y:S01]  /*1f50*/  FADD.FTZ R30, -R67, R30 ;  /* 0x0000001e431e7221 */ /* 0x000fe20000010100 */
[----:B------:R-:W-:Y:S01]  /*1f60*/  SHF.L.U32 R72, R72, 0x10, RZ ;  /* 0x0000001048487819 */ /* 0x000fe200000006ff */
[----:B------:R-:W-:Y:S01]  /*1f70*/  FMUL.FTZ R17, R69, R58 ;  /* 0x0000003a45117220 */ /* 0x000fe20000410000 */
[C---:B------:R-:W-:Y:S01]  /*1f80*/  FADD.FTZ R58, -R67.reuse, R19 ;  /* 0x00000013433a7221 */ /* 0x040fe20000010100 */
[----:B------:R-:W-:Y:S01]  /*1f90*/  SHF.L.U32 R74, R74, 0x10, RZ ;  /* 0x000000104a4a7819 */ /* 0x000fe200000006ff */
[----:B------:R-:W-:Y:S01]  /*1fa0*/  FADD.FTZ R24, -R67, R24 ;  /* 0x0000001843187221 */ /* 0x000fe20000010100 */
[----:B------:R-:W-:Y:S01]  /*1fb0*/  FFMA.FTZ R23, R23, R70, R72 ;  /* 0x0000004617177223 */ /* 0x000fe20000010048 */
[----:B------:R-:W-:Y:S01]  /*1fc0*/  PRMT R70, R56, 0x7632, R70 ;  /* 0x0000763238467816 */ /* 0x000fe20000000046 */
[----:B------:R-:W-:Y:S01]  /*1fd0*/  FMUL.FTZ R19, R69, R58 ;  /* 0x0000003a45137220 */ /* 0x000fe20000410000 */
[----:B------:R-:W-:Y:S01]  /*1fe0*/  PRMT R72, R42, 0x7632, R72 ;  /* 0x000076322a487816 */ /* 0x000fe20000000048 */
[----:B------:R-:W-:Y:S01]  /*1ff0*/  FADD.FTZ R58, -R67, R13 ;  /* 0x0000000d433a7221 */ /* 0x000fe20000010100 */
[----:B------:R-:W-:Y:S01]  /*2000*/  SHF.L.U32 R70, R70, 0x10, RZ ;  /* 0x0000001046467819 */ /* 0x000fe200000006ff */
[C---:B------:R-:W-:Y:S01]  /*2010*/  FMUL.FTZ R24, R69.reuse, R24 ;  /* 0x0000001845187220 */ /* 0x040fe20000410000 */
[----:B------:R-:W-:Y:S01]  /*2020*/  SHF.L.U32 R72, R72, 0x10, RZ ;  /* 0x0000001048487819 */ /* 0x000fe200000006ff */
[----:B------:R-:W-:Y:S01]  /*2030*/  FMUL.FTZ R58, R69, R58 ;  /* 0x0000003a453a7220 */ /* 0x000fe20000410000 */
[----:B------:R-:W-:Y:S01]  /*2040*/  SHF.L.U32 R13, R59, 0x10, RZ ;  /* 0x000000103b0d7819 */ /* 0x000fe200000006ff */
[----:B------:R-:W-:Y:S01]  /*2050*/  FADD.FTZ R26, -R67, R26 ;  /* 0x0000001a431a7221 */ /* 0x000fe20000010100 */
[----:B------:R-:W-:Y:S01]  /*2060*/  SHF.L.U32 R71, R62, 0x10, RZ ;  /* 0x000000103e477819 */ /* 0x000fe200000006ff */
[----:B------:R-:W-:Y:S01]  /*2070*/  FFMA.FTZ R17, R17, R70, R72 ;  /* 0x0000004611117223 */ /* 0x000fe20000010048 */
[----:B------:R-:W-:Y:S01]  /*2080*/  PRMT R70, R55, 0x7632, R70 ;  /* 0x0000763237467816 */ /* 0x000fe20000000046 */
[----:B------:R-:W-:Y:S01]  /*2090*/  FADD.FTZ R20, -R67, R20 ;  /* 0x0000001443147221 */ /* 0x000fe20000010100 */
[----:B------:R-:W-:Y:S01]  /*20a0*/  PRMT R72, R43, 0x7632, R72 ;  /* 0x000076322b487816 */ /* 0x000fe20000000048 */
[----:B------:R-:W-:Y:S01]  /*20b0*/  FADD.FTZ R22, -R67, R22 ;  /* 0x0000001643167221 */ /* 0x000fe20000010100 */
[----:B------:R-:W-:Y:S01]  /*20c0*/  SHF.L.U32 R70, R70, 0x10, RZ ;  /* 0x0000001046467819 */ /* 0x000fe200000006ff */
[C---:B------:R-:W-:Y:S01]  /*20d0*/  FMUL.FTZ R20, R69.reuse, R20 ;  /* 0x0000001445147220 */ /* 0x040fe20000410000 */
[----:B------:R-:W-:Y:S01]  /*20e0*/  SHF.L.U32 R72, R72, 0x10, RZ ;  /* 0x0000001048487819 */ /* 0x000fe200000006ff */
[----:B------:R-:W-:Y:S01]  /*20f0*/  FMUL.FTZ R22, R69, R22 ;  /* 0x0000001645167220 */ /* 0x000fe20000410000 */
[C---:B------:R-:W-:Y:S01]  /*2100*/  FADD.FTZ R12, -R67.reuse, R12 ;  /* 0x0000000c430c7221 */ /* 0x040fe20000010100 */
[C---:B------:R-:W-:Y:S01]  /*2110*/  FADD.FTZ R14, -R67.reuse, R14 ;  /* 0x0000000e430e7221 */ /* 0x040fe20000010100 */
[----:B------:R-:W-:Y:S01]  /*2120*/  FADD.FTZ R48, -R67, R48 ;  /* 0x0000003043307221 */ /* 0x000fe20000010100 */
[----:B------:R-:W-:Y:S01]  /*2130*/  FFMA.FTZ R19, R19, R70, R72 ;  /* 0x0000004613137223 */ /* 0x000fe20000010048 */
[----:B------:R-:W-:Y:S01]  /*2140*/  PRMT R70, R36, 0x7632, R70 ;  /* 0x0000763224467816 */ /* 0x000fe20000000046 */
[----:B------:R-:W-:Y:S01]  /*2150*/  FMUL.FTZ R12, R69, R12 ;  /* 0x0000000c450c7220 */ /* 0x000fe20000410000 */
[----:B------:R-:W-:Y:S01]  /*2160*/  PRMT R72, R53, 0x7632, R72 ;  /* 0x0000763235487816 */ /* 0x000fe20000000048 */
[----:B------:R-:W-:Y:S01]  /*2170*/  FMUL.FTZ R14, R69, R14 ;  /* 0x0000000e450e7220 */ /* 0x000fe20000410000 */
[----:B------:R-:W-:Y:S01]  /*2180*/  SHF.L.U32 R59, R70, 0x10, RZ ;  /* 0x00000010463b7819 */ /* 0x000fe200000006ff */
[C---:B------:R-:W-:Y:S01]  /*2190*/  FADD.FTZ R70, -R67.reuse, R15 ;  /* 0x0000000f43467221 */ /* 0x040fe20000010100 */
[----:B------:R-:W-:Y:S01]  /*21a0*/  SHF.L.U32 R15, R44, 0x10, RZ ;  /* 0x000000102c0f7819 */ /* 0x000fe200000006ff */
[----:B------:R-:W-:Y:S01]  /*21b0*/  FADD.FTZ R50, -R67, R50 ;  /* 0x0000003243327221 */ /* 0x000fe20000010100 */
[----:B------:R-:W-:Y:S01]  /*21c0*/  SHF.L.U32 R72, R72, 0x10, RZ ;  /* 0x0000001048487819 */ /* 0x000fe200000006ff */
[----:B------:R-:W-:Y:S01]  /*21d0*/  FFMA.FTZ R58, R58, R13, R59 ;  /* 0x0000000d3a3a7223 */ /* 0x000fe2000001003b */
[----:B------:R-:W-:Y:S01]  /*21e0*/  SHF.L.U32 R13, R64, 0x10, RZ ;  /* 0x00000010400d7819 */ /* 0x000fe200000006ff */
[----:B------:R-:W-:Y:S01]  /*21f0*/  FMUL.FTZ R59, R69, R70 ;  /* 0x00000046453b7220 */ /* 0x000fe20000410000 */
[----:B------:R-:W-:Y:S01]  /*2200*/  FADD.FTZ R70, -R67, R29 ;  /* 0x0000001d43467221 */ /* 0x000fe20000010100 */
[----:B------:R-:W-:Y:S01]  /*2210*/  SHF.L.U32 R73, R38, 0x10, RZ ;  /* 0x0000001026497819 */ /* 0x000fe200000006ff */
[----:B------:R-:W-:Y:S01]  /*2220*/  FMUL.FTZ R50, R69, R50 ;  /* 0x0000003245327220 */ /* 0x000fe20000410000 */
[----:B------:R-:W-:Y:S01]  /*2230*/  FFMA.FTZ R28, R28, R13, R15 ;  /* 0x0000000d1c1c7223 */ /* 0x000fe2000001000f */
[----:B------:R-:W-:Y:S01]  /*2240*/  FFMA.FTZ R59, R59, R72, R74 ;  /* 0x000000483b3b7223 */ /* 0x000fe2000001004a */
[----:B------:R-:W-:Y:S01]  /*2250*/  FMUL.FTZ R13, R69, R30 ;  /* 0x0000001e450d7220 */ /* 0x000fe20000410000 */
[----:B------:R-:W-:Y:S01]  /*2260*/  SHF.L.U32 R72, R6, 0x10, RZ ;  /* 0x0000001006487819 */ /* 0x000fe200000006ff */
[----:B------:R-:W-:Y:S01]  /*2270*/  FADD.FTZ R30, -R67, R31 ;  /* 0x0000001f431e7221 */ /* 0x000fe20000010100 */
[----:B------:R-:W-:Y:S01]  /*2280*/  SHF.L.U32 R74, R11, 0x10, RZ ;  /* 0x000000100b4a7819 */ /* 0x000fe200000006ff */
[----:B------:R-:W-:Y:S01]  /*2290*/  FMUL.FTZ R29, R69, R70 ;  /* 0x00000046451d7220 */ /* 0x000fe20000410000 */
[----:B------:R-:W-:Y:S01]  /*22a0*/  SHF.L.U32 R15, R5, 0x10, RZ ;  /* 0x00000010050f7819 */ /* 0x000fe200000006ff */
[----:B------:R-:W-:-:S02]  /*22b0*/  IMAD.U32 R31, R10, 0x10000, RZ ;  /* 0x000100000a1f7824 */ /* 0x000fc400078e00ff */
[----:B------:R-:W-:Y:S01]  /*22c0*/  FMUL.FTZ R30, R69, R30 ;  /* 0x0000001e451e7220 */ /* 0x000fe20000410000 */
[----:B------:R-:W-:Y:S01]  /*22d0*/  FFMA.FTZ R29, R29, R72, R74 ;  /* 0x000000481d1d7223 */ /* 0x000fe2000001004a */
[----:B------:R-:W-:Y:S02]  /*22e0*/  SHF.L.U32 R70, R63, 0x10, RZ ;  /* 0x000000103f467819 */ /* 0x000fe400000006ff */
[----:B------:R-:W-:Y:S01]  /*22f0*/  SHF.L.U32 R72, R45, 0x10, RZ ;  /* 0x000000102d487819 */ /* 0x000fe200000006ff */
[----:B------:R-:W-:Y:S01]  /*2300*/  FFMA.FTZ R30, R30, R15, R31 ;  /* 0x0000000f1e1e7223 */ /* 0x000fe2000001001f */
[----:B------:R-:W-:Y:S02]  /*2310*/  SHF.L.U32 R15, R46, 0x10, RZ ;  /* 0x000000102e0f7819 */ /* 0x000fe400000006ff */
[----:B------:R-:W-:Y:S01]  /*2320*/  SHF.L.U32 R31, R54, 0x10, RZ ;  /* 0x00000010361f7819 */ /* 0x000fe200000006ff */
[----:B------:R-:W-:Y:S01]  /*2330*/  FFMA.FTZ R13, R13, R70, R72 ;  /* 0x000000460d0d7223 */ /* 0x000fe20000010048 */
[----:B------:R-:W-:Y:S01]  /*2340*/  FADD.FTZ R70, -R67, R25 ;  /* 0x0000001943467221 */ /* 0x000fe20000010100 */
[----:B------:R-:W-:Y:S01]  /*2350*/  FFMA.FTZ R71, R24, R71, R15 ;  /* 0x0000004718477223 */ /* 0x000fe2000001000f */
[----:B------:R-:W-:-:S02]  /*2360*/  SHF.L.U32 R15, R4, 0x10, RZ ;  /* 0x00000010040f7819 */ /* 0x000fc400000006ff */
[----:B------:R-:W-:Y:S01]  /*2370*/  SHF.L.U32 R25, R9, 0x10, RZ ;  /* 0x0000001009197819 */ /* 0x000fe200000006ff */
[----:B------:R-:W-:Y:S01]  /*2380*/  FMUL.FTZ R70, R69, R70 ;  /* 0x0000004645467220 */ /* 0x000fe20000410000 */
[----:B------:R-:W-:Y:S02]  /*2390*/  SHF.L.U32 R24, R61, 0x10, RZ ;  /* 0x000000103d187819 */ /* 0x000fe400000006ff */
[----:B------:R-:W-:Y:S01]  /*23a0*/  F2FP.BF16.F32.PACK_AB R13, R30, R13 ;  /* 0x0000000d1e0d723e */ /* 0x000fe200000010ff */
[----:B------:R-:W-:Y:S01]  /*23b0*/  FFMA.FTZ R72, R70, R15, R25 ;  /* 0x0000000f46487223 */ /* 0x000fe20000010019 */
[----:B------:R-:W-:Y:S01]  /*23c0*/  FMUL.FTZ R15, R69, R26 ;  /* 0x0000001a450f7220 */ /* 0x000fe20000410000 */
[----:B------:R-:W-:Y:S01]  /*23d0*/  FADD.FTZ R26, -R67, R27 ;  /* 0x0000001b431a7221 */ /* 0x000fe20000010100 */
[----:B------:R-:W-:Y:S02]  /*23e0*/  SHF.L.U32 R25, R3, 0x10, RZ ;  /* 0x0000001003197819 */ /* 0x000fe400000006ff */
[----:B------:R-:W-:Y:S01]  /*23f0*/  SHF.L.U32 R27, R8, 0x10, RZ ;  /* 0x00000010081b7819 */ /* 0x000fe200000006ff */
[----:B------:R-:W-:Y:S01]  /*2400*/  FMUL.FTZ R26, R69, R26 ;  /* 0x0000001a451a7220 */ /* 0x000fe20000410000 */
[----:B------:R-:W-:-:S03]  /*2410*/  SHF.L.U32 R70, R47, 0x10, RZ ;  /* 0x000000102f467819 */ /* 0x000fc600000006ff */
[----:B------:R-:W-:Y:S01]  /*2420*/  FFMA.FTZ R74, R26, R25, R27 ;  /* 0x000000191a4a7223 */ /* 0x000fe2000001001b */
[----:B------:R-:W-:Y:S01]  /*2430*/  SHF.L.U32 R25, R60, 0x10, RZ ;  /* 0x000000103c197819 */ /* 0x000fe200000006ff */
[----:B------:R-:W-:Y:S01]  /*2440*/  FFMA.FTZ R15, R15, R24, R70 ;  /* 0x000000180f0f7223 */ /* 0x000fe20000010046 */
[----:B------:R-:W-:Y:S01]  /*2450*/  SHF.L.U32 R27, R40, 0x10, RZ ;  /* 0x00000010281b7819 */ /* 0x000fe200000006ff */
[----:B------:R-:W-:-:S03]  /*2460*/  FADD.FTZ R24, -R67, R16 ;  /* 0x0000001043187221 */ /* 0x000fc60000010100 */
[----:B------:R-:W-:Y:S01]  /*2470*/  F2FP.BF16.F32.PACK_AB R15, R74, R15 ;  /* 0x0000000f4a0f723e */ /* 0x000fe200000010ff */
[----:B------:R-:W-:Y:S01]  /*2480*/  FFMA.FTZ R20, R20, R25, R27 ;  /* 0x0000001914147223 */ /* 0x000fe2000001001b */
[----:B------:R-:W-:Y:S01]  /*2490*/  SHF.L.U32 R25, R57, 0x10, RZ ;  /* 0x0000001039197819 */ /* 0x000fe200000006ff */
[----:B------:R-:W-:Y:S01]  /*24a0*/  FMUL.FTZ R24, R69, R24 ;  /* 0x0000001845187220 */ /* 0x000fe20000410000 */
[----:B------:R-:W-:-:S05]  /*24b0*/  SHF.L.U32 R27, R41, 0x10, RZ ;  /* 0x00000010291b7819 */ /* 0x000fca00000006ff */
[----:B------:R-:W-:Y:S01]  /*24c0*/  FFMA.FTZ R16, R22, R25, R27 ;  /* 0x0000001916107223 */ /* 0x000fe2000001001b */
[----:B------:R-:W-:Y:S01]  /*24d0*/  SHF.L.U32 R25, R56, 0x10, RZ ;  /* 0x0000001038197819 */ /* 0x000fe200000006ff */
[----:B------:R-:W-:Y:S01]  /*24e0*/  FADD.FTZ R22, -R67, R18 ;  /* 0x0000001243167221 */ /* 0x000fe20000010100 */
[----:B------:R-:W-:-:S03]  /*24f0*/  SHF.L.U32 R27, R42, 0x10, RZ ;  /* 0x000000102a1b7819 */ /* 0x000fc600000006ff */
[----:B------:R-:W-:Y:S02]  /*2500*/  FMUL.FTZ R22, R69, R22 ;  /* 0x0000001645167220 */ /* 0x000fe40000410000 */
[----:B------:R-:W-:Y:S01]  /*2510*/  FFMA.FTZ R18, R24, R25, R27 ;  /* 0x0000001918127223 */ /* 0x000fe2000001001b */
[----:B------:R-:W-:Y:S02]  /*2520*/  SHF.L.U32 R25, R55, 0x10, RZ ;  /* 0x0000001037197819 */ /* 0x000fe400000006ff */
[----:B------:R-:W-:Y:S02]  /*2530*/  SHF.L.U32 R27, R43, 0x10, RZ ;  /* 0x000000102b1b7819 */ /* 0x000fe400000006ff */
[----:B------:R-:W-:Y:S02]  /*2540*/  F2FP.BF16.F32.PACK_AB R18, R17, R18 ;  /* 0x000000121112723e */ /* 0x000fe400000010ff */
[----:B------:R-:W-:Y:S01]  /*2550*/  F2FP.BF16.F32.PACK_AB R17, R23, R16 ;  /* 0x000000101711723e */ /* 0x000fe200000010ff */
[----:B------:R-:W-:Y:S01]  /*2560*/  FFMA.FTZ R76, R22, R25, R27 ;  /* 0x00000019164c7223 */ /* 0x000fe2000001001b */
[----:B------:R-:W-:Y:S01]  /*2570*/  SHF.L.U32 R25, R36, 0x10, RZ ;  /* 0x0000001024197819 */ /* 0x000fe200000006ff */
[----:B------:R-:W-:Y:S01]  /*2580*/  FMUL.FTZ R22, R69, R48 ;  /* 0x0000003045167220 */ /* 0x000fe20000410000 */
[----:B------:R-:W-:-:S02]  /*2590*/  SHF.L.U32 R27, R37, 0x10, RZ ;  /* 0x00000010251b7819 */ /* 0x000fc400000006ff */
[----:B------:R-:W-:Y:S01]  /*25a0*/  F2FP.BF16.F32.PACK_AB R19, R19, R76 ;  /* 0x0000004c1313723e */ /* 0x000fe200000010ff */
[----:B------:R-:W-:Y:S01]  /*25b0*/  FFMA.FTZ R31, R12, R31, R25 ;  /* 0x0000001f0c1f7223 */ /* 0x000fe20000010019 */
[----:B------:R-:W-:Y:S01]  /*25c0*/  SHF.L.U32 R25, R53, 0x10, RZ ;  /* 0x0000001035197819 */ /* 0x000fe200000006ff */
[----:B------:R-:W-:Y:S01]  /*25d0*/  FADD.FTZ R12, -R67, R49 ;  /* 0x00000031430c7221 */ /* 0x000fe20000010100 */
[----:B------:R-:W-:Y:S02]  /*25e0*/  SHF.L.U32 R49, R39, 0x10, RZ ;  /* 0x0000001027317819 */ /* 0x000fe400000006ff */
[----:B------:R-:W-:Y:S01]  /*25f0*/  F2FP.BF16.F32.PACK_AB R16, R21, R20 ;  /* 0x000000141510723e */ /* 0x000fe200000010ff */
[----:B------:R-:W-:Y:S01]  /*2600*/  FFMA.FTZ R70, R14, R25, R27 ;  /* 0x000000190e467223 */ /* 0x000fe2000001001b */
[----:B------:R-:W-:Y:S01]  /*2610*/  IADD3 R25, PT, PT, R66, -0x1, RZ ;  /* 0xffffffff42197810 */ /* 0x000fe20007ffe0ff */
[----:B------:R-:W-:Y:S01]  /*2620*/  FMUL.FTZ R12, R69, R12 ;  /* 0x0000000c450c7220 */ /* 0x000fe20000410000 */
[----:B------:R-:W-:Y:S01]  /*2630*/  SHF.L.U32 R27, R52, 0x10, RZ ;  /* 0x00000010341b7819 */ /* 0x000fe200000006ff */
[----:B------:R-:W-:Y:S01]  /*2640*/  FADD.FTZ R14, -R67, R51 ;  /* 0x00000033430e7221 */ /* 0x000fe20000010100 */
[----:B------:R-:W-:Y:S01]  /*2650*/  PRMT R67, R2, 0x7632, R67 ;  /* 0x0000763202437816 */ /* 0x000fe20000000043 */
[----:B------:R-:W-:Y:S01]  /*2660*/  IMAD R68, R25, R68, RZ ;  /* 0x0000004419447224 */ /* 0x000fe200078e02ff */
[----:B------:R-:W-:Y:S01]  /*2670*/  PRMT R25, R52, 0x7632, R25 ;  /* 0x0000763234197816 */ /* 0x000fe20000000019 */
[----:B------:R-:W-:Y:S01]  /*2680*/  FFMA.FTZ R22, R22, R27, R73 ;  /* 0x0000001b16167223 */ /* 0x000fe20000010049 */
[----:B------:R-:W-:Y:S01]  /*2690*/  PRMT R27, R38, 0x7632, R27 ;  /* 0x00007632261b7816 */ /* 0x000fe2000000001b */
[----:B------:R-:W-:Y:S01]  /*26a0*/  FMUL.FTZ R14, R69, R14 ;  /* 0x0000000e450e7220 */ /* 0x000fe20000410000 */
[----:B------:R-:W-:-:S02]  /*26b0*/  SHF.L.U32 R25, R25, 0x10, RZ ;  /* 0x0000001019197819 */ /* 0x000fc400000006ff */
[----:B------:R-:W-:Y:S02]  /*26c0*/  SHF.L.U32 R27, R27, 0x10, RZ ;  /* 0x000000101b1b7819 */ /* 0x000fe400000006ff */
[----:B------:R-:W-:Y:S02]  /*26d0*/  SHF.L.U32 R67, R67, 0x10, RZ ;  /* 0x0000001043437819 */ /* 0x000fe400000006ff */
[----:B------:R-:W-:Y:S01]  /*26e0*/  F2FP.BF16.F32.PACK_AB R21, R59, R70 ;  /* 0x000000463b15723e */ /* 0x000fe200000010ff */
[----:B------:R-:W-:Y:S01]  /*26f0*/  FFMA.FTZ R51, R12, R25, R27 ;  /* 0x000000190c337223 */ /* 0x000fe2000001001b */
[----:B------:R-:W-:Y:S01]  /*2700*/  SHF.L.U32 R27, R2, 0x10, RZ ;  /* 0x00000010021b7819 */ /* 0x000fe200000006ff */
[----:B------:R-:W0:Y:S01]  /*2710*/  LDC.64 R24, c[0x0][0x428] ;  /* 0x00010a00ff187b82 */ /* 0x000e220000000a00 */
[----:B------:R-:W-:Y:S02]  /*2720*/  F2FP.BF16.F32.PACK_AB R12, R29, R28 ;  /* 0x0000001c1d0c723e */ /* 0x000fe400000010ff */
[----:B------:R-:W-:Y:S01]  /*2730*/  F2FP.BF16.F32.PACK_AB R22, R51, R22 ;  /* 0x000000163316723e */ /* 0x000fe200000010ff */
[----:B------:R-:W-:Y:S01]  /*2740*/  FFMA.FTZ R50, R50, R27, R49 ;  /* 0x0000001b32327223 */ /* 0x000fe20000010031 */
[----:B------:R-:W-:-:S02]  /*2750*/  SHF.R.S32.HI R27, RZ, 0x1f, R68 ;  /* 0x0000001fff1b7819 */ /* 0x000fc40000011444 */
[----:B------:R-:W-:Y:S02]  /*2760*/  PRMT R49, R39, 0x7632, R49 ;  /* 0x0000763227317816 */ /* 0x000fe40000000031 */
[----:B------:R-:W-:Y:S02]  /*2770*/  LEA.HI R27, R27, R68, RZ, 0x3 ;  /* 0x000000441b1b7211 */ /* 0x000fe400078f18ff */
[----:B------:R-:W-:Y:S02]  /*2780*/  SHF.L.U32 R49, R49, 0x10, RZ ;  /* 0x0000001031317819 */ /* 0x000fe400000006ff */
[----:B------:R-:W-:Y:S02]  /*2790*/  LEA.HI.SX32 R27, R27, R0, 0x1d ;  /* 0x000000001b1b7211 */ /* 0x000fe400078feaff */
[----:B------:R-:W-:Y:S01]  /*27a0*/  F2FP.BF16.F32.PACK_AB R20, R58, R31 ;  /* 0x0000001f3a14723e */ /* 0x000fe200000010ff */
[----:B------:R-:W-:Y:S01]  /*27b0*/  FFMA.FTZ R67, R14, R67, R49 ;  /* 0x000000430e437223 */ /* 0x000fe20000010031 */
[----:B------:R-:W-:-:S02]  /*27c0*/  IADD3 R69, PT, PT, R27, 0x80, RZ ;  /* 0x000000801b457810 */ /* 0x000fc40007ffe0ff */
[----:B------:R-:W-:Y:S02]  /*27d0*/  IADD3 R73, PT, PT, R27, 0x100, RZ ;  /* 0x000001001b497810 */ /* 0x000fe40007ffe0ff */
[----:B------:R-:W-:Y:S02]  /*27e0*/  F2FP.BF16.F32.PACK_AB R14, R72, R71 ;  /* 0x00000047480e723e */ /* 0x000fe400000010ff */
[----:B------:R-:W-:Y:S01]  /*27f0*/  F2FP.BF16.F32.PACK_AB R23, R67, R50 ;  /* 0x000000324317723e */ /* 0x000fe200000010ff */
[----:B0-----:R-:W-:-:S04]  /*2800*/  IMAD.WIDE.U32 R48, R27, 0x10, R24 ;  /* 0x000000101b307825 */ /* 0x001fc800078e0018 */
[--C-:B------:R-:W-:Y:S01]  /*2810*/  IMAD.WIDE.U32 R26, R69, 0x10, R24.reuse ;  /* 0x00000010451a7825 */ /* 0x100fe200078e0018 */
[----:B------:R0:W-:Y:S03]  /*2820*/  STG.E.128 desc[UR6][R48.64], R12 ;  /* 0x0000000c30007986 */ /* 0x0001e6000c101d06 */
[----:B------:R-:W-:Y:S01]  /*2830*/  IMAD.WIDE.U32 R24, R73, 0x10, R24 ;  /* 0x0000001049187825 */ /* 0x000fe200078e0018 */
[----:B------:R0:W-:Y:S04]  /*2840*/  STG.E.128 desc[UR6][R26.64], R16 ;  /* 0x000000101a007986 */ /* 0x0001e8000c101d06 */
[----:B------:R0:W-:Y:S02]  /*2850*/  STG.E.128 desc[UR6][R24.64], R20 ;  /* 0x0000001418007986 */ /* 0x0001e4000c101d06 */
.L_x_6216:
[----:B0-----:R-:W0:Y:S01]  /*2860*/  LDC.64 R12, c[0x0][0x380] ;  /* 0x0000e000ff0c7b82 */ /* 0x001e220000000a00 */
[----:B------:R-:W-:Y:S01]  /*2870*/  UPLOP3.LUT UP1, UPT, UPT, UPT, UP1, 0x40, 0x4 ;  /* 0x000000000004789c */ /* 0x000fe20003f2e810 */
[----:B0-----:R-:W-:-:S04]  /*2880*/  IADD3 R65, PT, PT, R65, R12, RZ ;  /* 0x0000000c41417210 */ /* 0x001fc80007ffe0ff */
[----:B------:R-:W-:-:S13]  /*2890*/  ISETP.GE.AND P0, PT, R65, R13, PT ;  /* 0x0000000d4100720c */ /* 0x000fda0003f06270 */
[----:B------:R-:W-:Y:S05]  /*28a0*/  @!P0 BRA `(.L_x_6217) ;  /* 0xffffffd800c48947 */ /* 0x000fea000383ffff */
[----:B------:R-:W-:Y:S05]  /*28b0*/  EXIT ;  /* 0x000000000000794d */ /* 0x000fea0003800000 */
.L_x_6218:
        /* <DEDUP_REMOVED lines=12> */
.L_x_20782:


//--------------------- .text._ZN10layer_norm13ln_fwd_kernelINS_13Kernel_traitsI13__nv_bfloat16S2_fS2_fjLj3072ELj1ELj1ELj4ELj16ENS_18Kernel_traits_baseILj3072ES2_S2_fS2_fjLj128EEEEELb0ELb1ELb0ELb0EEEvNS_9FwdParamsE --------------------------
	.section	.text._ZN10layer_norm13ln_fwd_kernelINS_13Kernel_traitsI13__nv_bfloat16S2_fS2_fjLj3072ELj1ELj1ELj4ELj16ENS_18Kernel_traits_baseILj3072ES2_S2_fS2_fjLj128EEEEELb0ELb1ELb0ELb0EEEvNS_9FwdParamsE,"ax",@progbits
	.align	128
        .global         _ZN10layer_norm13ln_fwd_kernelINS_13Kernel_traitsI13__nv_bfloat16S2_fS2_fjLj3072ELj1ELj1ELj4ELj16ENS_18Kernel_traits_baseILj3072ES2_S2_fS2_fjLj128EEEEELb0ELb1ELb0ELb0EEEvNS_9FwdParamsE
        .type           _ZN10layer_norm13ln_fwd_kernelINS_13Kernel_traitsI13__nv_bfloat16S2_fS2_fjLj3072ELj1ELj1ELj4ELj16ENS_18Kernel_traits_baseILj3072ES2_S2_fS2_fjLj128EEEEELb0ELb1ELb0ELb0EEEvNS_9FwdParamsE,@function
        .size           _ZN10layer_norm13ln_fwd_kernelINS_13Kernel_traitsI13__nv_bfloat16S2_fS2_fjLj3072ELj1ELj1ELj4ELj16ENS_18Kernel_traits_baseILj3072ES2_S2_fS2_fjLj128EEEEELb0ELb1ELb0ELb0EEEvNS_9FwdParamsE,(.L_x_20783 - _ZN10layer_norm13ln_fwd_kernelINS_13Kernel_traitsI13__nv_bfloat16S2_fS2_fjLj3072ELj1ELj1ELj4ELj16ENS_18Kernel_traits_baseILj3072ES2_S2_fS2_fjLj128EEEEELb0ELb1ELb0ELb0EEEvNS_9FwdParamsE)
        .other          _ZN10layer_norm13ln_fwd_kernelINS_13Kernel_traitsI13__nv_bfloat16S2_fS2_fjLj3072ELj1ELj1ELj4ELj16ENS_18Kernel_traits_baseILj3072ES2_S2_fS2_fjLj128EEEEELb0ELb1ELb0ELb0EEEvNS_9FwdParamsE,@"STO_CUDA_ENTRY STV_DEFAULT"
_ZN10layer_norm13ln_fwd_kernelINS_13Kernel_traitsI13__nv_bfloat16S2_fS2_fjLj3072ELj1ELj1ELj4ELj16ENS_18Kernel_traits_baseILj3072ES2_S2_fS2_fjLj128EEEEELb0ELb1ELb0ELb0EEEvNS_9FwdParamsE:
.text._ZN10layer_norm13ln_fwd_kernelINS_13Kernel_traitsI13__nv_bfloat16S2_fS2_fjLj3072ELj1ELj1ELj4ELj16ENS_18Kernel_traits_baseILj3072ES2_S2_fS2_fjLj128EEEEELb0ELb1ELb0ELb0EEEvNS_9FwdParamsE:
        /* <DEDUP_REMOVED lines=45> */
[----:B0-----:R-:W-:-:S04]  /*02d0*/  IMAD.WIDE.U32 R40, R43, 0x10, R40 ;  /* 0x000000102b287825 */ /* 0x001fc800078e0028 */
[----:B-1----:R-:W-:-:S06]  /*02e0*/  IMAD.WIDE.U32 R44, R43, 0x10, R44 ;  /* 0x000000102b2c7825 */ /* 0x002fcc00078e002c */
[----:B------:R-:W5:Y:S01]  /*02f0*/  LD.E.128 R44, desc[UR8][R44.64] ;  /* 0x000000082c2c7980 */ /* 0x000f62000c101d00 */
[----:B--2---:R-:W-:-:S03]  /*0300*/  IMAD.WIDE.U32 R48, R43, 0x10, R48 ;  /* 0x000000102b307825 */ /* 0x004fc600078e0030 */
[----:B------:R-:W5:Y:S04]  /*0310*/  LDG.E.128 R40, desc[UR8][R40.64] ;  /* 0x0000000828287981 */ /* 0x000f68000c1e1d00 */
[----:B------:R-:W5:Y:S01]  /*0320*/  LDG.E.128 R48, desc[UR8][R48.64] ;  /* 0x0000000830307981 */ /* 0x000f62000c1e1d00 */
[----:B------:R-:W-:Y:S05]  /*0330*/  BRA `(.L_x_6221) ;  /* 0x0000000000807947 */ /* 0x000fea0003800000 */
.L_x_6220:
        /* <DEDUP_REMOVED lines=32> */
.L_x_6221:
[----:B------:R-:W-:Y:S05]  /*0540*/  BSYNC.RECONVERGENT B0 ;  /* 0x0000000000007941 */ /* 0x000fea0003800200 */
.L_x_6219:
        /* <DEDUP_REMOVED lines=16> */
[----:B------:R-:W-:Y:S01]  /*0650*/  VIMNMX R2, PT, PT, R2, 0x20, PT ;  /* 0x0000002002027848 */ /* 0x000fe20003fe0100 */
[----:B------:R-:W3:Y:S01]  /*0660*/  LDCU UR13, c[0x0][0x400] ;  /* 0x00008000ff0d77ac */ /* 0x000ee20008000800 */
[----:B------:R-:W-:Y:S02]  /*0670*/  VIMNMX R14, PT, PT, RZ, R14, !PT ;  /* 0x0000000eff0e7248 */ /* 0x000fe40007fe0100 */
[----:B------:R-:W-:Y:S01]  /*0680*/  LEA R15, R2, R3, 0x3 ;  /* 0x00000003020f7211 */ /* 0x000fe200078e18ff */
[----:B0-----:R-:W-:Y:S01]  /*0690*/  UISETP.NE.U32.AND UP0, UPT, UR4, URZ, UPT ;  /* 0x000000ff0400728c */ /* 0x001fe2000bf05070 */
[----:B------:R-:W-:Y:S01]  /*06a0*/  VIMNMX R14, PT, PT, R14, 0x20, PT ;  /* 0x000000200e0e7848 */ /* 0x000fe20003fe0100 */
[----:B------:R-:W0:Y:S01]  /*06b0*/  LDCU.64 UR10, c[0x0][0x3a0] ;  /* 0x00007400ff0a77ac */ /* 0x000e220008000a00 */
[----:B------:R-:W-:Y:S02]  /*06c0*/  I2FP.F32.U32 R89, R15 ;  /* 0x0000000f00597245 */ /* 0x000fe40000201000 */
[----:B------:R-:W-:Y:S01]  /*06d0*/  LEA R2, R14, R3, 0x3 ;  /* 0x000000030e027211 */ /* 0x000fe200078e18ff */
[----:B------:R-:W-:Y:S01]  /*06e0*/  UISETP.NE.AND.EX UP0, UPT, UR5, URZ, UPT, UP0 ;  /* 0x000000ff0500728c */ /* 0x000fe2000bf05300 */
[----:B------:R-:W-:Y:S01]  /*06f0*/  PRMT R108, R45, 0x7632, R108 ;  /* 0x000076322d6c7816 */ /* 0x000fe2000000006c */
[----:B------:R-:W4:Y:S01]  /*0700*/  LDCU.64 UR14, c[0x0][0x380] ;  /* 0x00007000ff0e77ac */ /* 0x000f220008000a00 */
[----:B------:R-:W0:Y:S01]  /*0710*/  MUFU.RCP R89, R89 ;  /* 0x0000005900597308 */ /* 0x000e220000001000 */
        /* <DEDUP_REMOVED lines=31> */
.L_x_6242:
        /* <DEDUP_REMOVED lines=25> */
[----:B0-----:R-:W-:-:S05]  /*0aa0*/  IMAD.WIDE.U32 R64, R101, 0x20, R64 ;  /* 0x0000002065407825 */ /* 0x001fca00078e0040 */
[----:B------:R-:W2:Y:S04]  /*0ab0*/  LDG.E.128 R52, desc[UR8][R64.64] ;  /* 0x0000000840347981 */ /* 0x000ea8000c1e1d00 */
[----:B------:R0:W3:Y:S01]  /*0ac0*/  LDG.E.128 R56, desc[UR8][R64.64+0x10] ;  /* 0x0000100840387981 */ /* 0x0000e2000c1e1d00 */
[C---:B-----5:R-:W-:Y:S02]  /*0ad0*/  PRMT R86, R60.reuse, 0x7632, R86 ;  /* 0x000076323c567816 */ /* 0x060fe40000000056 */
        /* <DEDUP_REMOVED lines=8> */
[----:B------:R-:W-:Y:S02]  /*0b60*/  SHF.L.U32 R86, R86, 0x10, RZ ;  /* 0x0000001056567819 */ /* 0x000fe400000006ff */
[----:B0-----:R-:W-:Y:S02]  /*0b70*/  SHF.L.U32 R64, R25, 0x10, RZ ;  /* 0x0000001019407819 */ /* 0x001fe400000006ff */
[----:B------:R-:W-:Y:S01]  /*0b80*/  SHF.L.U32 R87, R87, 0x10, RZ ;  /* 0x0000001057577819 */ /* 0x000fe200000006ff */
[----:B------:R-:W-:Y:S01]  /*0b90*/  FMUL.FTZ R86, R86, UR4 ;  /* 0x0000000456567c20 */ /* 0x000fe20008410000 */
[----:B------:R-:W-:-:S02]  /*0ba0*/  PRMT R67, R63, 0x7632, R67 ;  /* 0x000076323f437816 */ /* 0x000fc40000000043 */
[----:B------:R-:W-:Y:S01]  /*0bb0*/  SHF.L.U32 R66, R63, 0x10, RZ ;  /* 0x000000103f427819 */ /* 0x000fe200000006ff */
[----:B------:R-:W-:Y:S01]  /*0bc0*/  FMUL.FTZ R114, R87, UR4 ;  /* 0x0000000457727c20 */ /* 0x000fe20008410000 */
[----:B------:R-:W-:Y:S02]  /*0bd0*/  SHF.L.U32 R63, R100, 0x10, RZ ;  /* 0x00000010643f7819 */ /* 0x000fe400000006ff */
[----:B------:R-:W-:Y:S02]  /*0be0*/  SHF.L.U32 R65, R99, 0x10, RZ ;  /* 0x0000001063417819 */ /* 0x000fe400000006ff */
[----:B------:R-:W-:Y:S02]  /*0bf0*/  SHF.L.U32 R85, R85, 0x10, RZ ;  /* 0x0000001055557819 */ /* 0x000fe400000006ff */
[----:B------:R-:W-:Y:S02]  /*0c00*/  SHF.L.U32 R87, R27, 0x10, RZ ;  /* 0x000000101b577819 */ /* 0x000fe400000006ff */
[----:B------:R-:W-:Y:S01]  /*0c10*/  SHF.L.U32 R115, R97, 0x10, RZ ;  /* 0x0000001061737819 */ /* 0x000fe200000006ff */
[----:B--2---:R-:W-:Y:S01]  /*0c20*/  FFMA.FTZ R60, R61, R62, R52 ;  /* 0x0000003e3d3c7223 */ /* 0x004fe20000010034 */
[----:B------:R-:W-:Y:S01]  /*0c30*/  FFMA.FTZ R62, R113, R64, R54 ;  /* 0x00000040713e7223 */ /* 0x000fe20000010036 */
[----:B------:R-:W-:Y:S01]  /*0c40*/  SHF.L.U32 R113, R67, 0x10, RZ ;  /* 0x0000001043717819 */ /* 0x000fe200000006ff */
[----:B------:R-:W-:Y:S01]  /*0c50*/  FFMA.FTZ R61, R86, R63, R53 ;  /* 0x0000003f563d7223 */ /* 0x000fe20000010035 */
[----:B------:R-:W-:Y:S01]  /*0c60*/  FFMA.FTZ R63, R114, R65, R55 ;  /* 0x00000041723f7223 */ /* 0x000fe20000010037 */
[----:B------:R-:W-:Y:S01]  /*0c70*/  SHF.L.U32 R64, R26, 0x10, RZ ;  /* 0x000000101a407819 */ /* 0x000fe200000006ff */
[----:B------:R-:W-:Y:S01]  /*0c80*/  FMUL.FTZ R65, R84, UR4 ;  /* 0x0000000454417c20 */ /* 0x000fe20008410000 */
[----:B------:R-:W-:Y:S01]  /*0c90*/  SHF.L.U32 R86, R98, 0x10, RZ ;  /* 0x0000001062567819 */ /* 0x000fe200000006ff */
[----:B------:R-:W-:Y:S01]  /*0ca0*/  FMUL.FTZ R67, R66, UR4 ;  /* 0x0000000442437c20 */ /* 0x000fe20008410000 */
[----:B------:R-:W-:Y:S01]  /*0cb0*/  FMUL.FTZ R84, R85, UR4 ;  /* 0x0000000455547c20 */ /* 0x000fe20008410000 */
[----:B------:R-:W-:Y:S01]  /*0cc0*/  FMUL.FTZ R114, R113, UR4 ;  /* 0x0000000471727c20 */ /* 0x000fe20008410000 */
[----:B---3--:R-:W-:Y:S01]  /*0cd0*/  FFMA.FTZ R64, R65, R64, R56 ;  /* 0x0000004041407223 */ /* 0x008fe20000010038 */
[----:B------:R-:W-:Y:S01]  /*0ce0*/  FFMA.FTZ R66, R67, R87, R58 ;  /* 0x0000005743427223 */ /* 0x000fe2000001003a */
[----:B------:R-:W-:Y:S01]  /*0cf0*/  FFMA.FTZ R65, R84, R86, R57 ;  /* 0x0000005654417223 */ /* 0x000fe20000010039 */
[----:B------:R-:W-:Y:S01]  /*0d00*/  FFMA.FTZ R67, R114, R115, R59 ;  /* 0x0000007372437223 */ /* 0x000fe2000001003b */
[----:B------:R-:W-:Y:S06]  /*0d10*/  BRA `(.L_x_6225) ;  /* 0x0000000000907947 */ /* 0x000fec0003800000 */
.L_x_6224:
[----:B-----5:R-:W-:Y:S02]  /*0d20*/  SHF.L.U32 R64, R61, 0x10, RZ ;  /* 0x000000103d407819 */ /* 0x020fe400000006ff */
[C---:B------:R-:W-:Y:S02]  /*0d30*/  PRMT R84, R62.reuse, 0x7632, R84 ;  /* 0x000076323e547816 */ /* 0x040fe40000000054 */
[----:B------:R-:W-:Y:S01]  /*0d40*/  SHF.L.U32 R62, R62, 0x10, RZ ;  /* 0x000000103e3e7819 */ /* 0x000fe200000006ff */
[----:B------:R-:W-:Y:S01]  /*0d50*/  FMUL.FTZ R64, R64, UR4 ;  /* 0x0000000440407c20 */ /* 0x000fe20008410000 */
[----:B------:R-:W-:Y:S02]  /*0d60*/  SHF.L.U32 R86, R63, 0x10, RZ ;  /* 0x000000103f567819 */ /* 0x000fe400000006ff */
[----:B------:R-:W-:Y:S01]  /*0d70*/  PRMT R65, R60, 0x7632, R65 ;  /* 0x000076323c417816 */ /* 0x000fe20000000041 */
[----:B------:R-:W-:Y:S01]  /*0d80*/  FMUL.FTZ R66, R62, UR4 ;  /* 0x000000043e427c20 */ /* 0x000fe20008410000 */
[----:B------:R-:W-:Y:S01]  /*0d90*/  PRMT R67, R61, 0x7632, R67 ;  /* 0x000076323d437816 */ /* 0x000fe20000000043 */
[----:B------:R-:W-:Y:S01]  /*0da0*/  FMUL.FTZ R86, R86, UR4 ;  /* 0x0000000456567c20 */ /* 0x000fe20008410000 */
[----:B------:R-:W-:-:S02]  /*0db0*/  SHF.L.U32 R85, R25, 0x10, RZ ;  /* 0x0000001019557819 */ /* 0x000fc400000006ff */
[----:B------:R-:W-:Y:S02]  /*0dc0*/  PRMT R61, R63, 0x7632, R61 ;  /* 0x000076323f3d7816 */ /* 0x000fe4000000003d */
[----:B------:R-:W-:Y:S01]  /*0dd0*/  SHF.L.U32 R87, R26, 0x10, RZ ;  /* 0x000000101a577819 */ /* 0x000fe200000006ff */
[----:B------:R-:W-:Y:S01]  /*0de0*/  FMUL.FTZ R62, R64, R85 ;  /* 0x00000055403e7220 */ /* 0x000fe20000410000 */
        /* <DEDUP_REMOVED lines=19> */
[----:B------:R-:W-:Y:S01]  /*0f20*/  SHF.L.U32 R116, R97, 0x10, RZ ;  /* 0x0000001061747819 */ /* 0x000fe200000006ff */
[----:B------:R-:W-:-:S02]  /*0f30*/  FMUL.FTZ R63, R67, R114 ;  /* 0x00000072433f7220 */ /* 0x000fc40000410000 */
[----:B------:R-:W-:Y:S02]  /*0f40*/  FMUL.FTZ R65, R84, R85 ;  /* 0x0000005554417220 */ /* 0x000fe40000410000 */
[----:B------:R-:W-:-:S07]  /*0f50*/  FMUL.FTZ R67, R87, R116 ;  /* 0x0000007457437220 */ /* 0x000fce0000410000 */
.L_x_6225:
[----:B------:R-:W0:Y:S01]  /*0f60*/  LDC.64 R84, c[0x0][0x3a8] ;  /* 0x0000ea00ff547b82 */ /* 0x000e220000000a00 */
[C---:B------:R-:W-:Y:S01]  /*0f70*/  IADD3 R87, PT, PT, R101.reuse, 0x80, RZ ;  /* 0x0000008065577810 */ /* 0x040fe20007ffe0ff */
[----:B0-----:R-:W-:-:S05]  /*0f80*/  IMAD.WIDE.U32 R84, R101, 0x20, R84 ;  /* 0x0000002065547825 */ /* 0x001fca00078e0054 */
[----:B------:R0:W-:Y:S04]  /*0f90*/  STG.E.128 desc[UR8][R84.64], R60 ;  /* 0x0000003c54007986 */ /* 0x0001e8000c101d08 */
[----:B------:R0:W-:Y:S02]  /*0fa0*/  STG.E.128 desc[UR8][R84.64+0x10], R64 ;  /* 0x0000104054007986 */ /* 0x0001e4000c101d08 */
.L_x_6223:
[----:B------:R-:W-:Y:S05]  /*0fb0*/  BSYNC.RECONVERGENT B0 ;  /* 0x0000000000007941 */ /* 0x000fea0003800200 */
.L_x_6222:
[----:B------:R-:W-:Y:S01]  /*0fc0*/  ISETP.GE.U32.AND P1, PT, R111, 0x100, PT ;  /* 0x000001006f00780c */ /* 0x000fe20003f26070 */
[----:B------:R-:W-:-:S12]  /*0fd0*/  BSSY.RECONVERGENT B0, `(.L_x_6226) ;  /* 0x000005a000007945 */ /* 0x000fd80003800200 */
[----:B------:R-:W-:Y:S05]  /*0fe0*/  @!P1 BRA `(.L_x_6227) ;  /* 0x0000000400609947 */ /* 0x000fea0003800000 */
[----:B------:R-:W-:Y:S01]  /*0ff0*/  ISETP.NE.U32.AND P0, PT, RZ, UR10, PT ;  /* 0x0000000aff007c0c */ /* 0x000fe2000bf05070 */
[----:B------:R-:W1:Y:S03]  /*1000*/  LDC.64 R68, c[0x0][0x390] ;  /* 0x0000e400ff447b82 */ /* 0x000e660000000a00 */
[----:B------:R-:W-:-:S13]  /*1010*/  ISETP.NE.AND.EX P0, PT, RZ, UR11, PT, P0 ;  /* 0x0000000bff007c0c */ /* 0x000fda000bf05300 */
[----:B------:R-:W2:Y:S01]  /*1020*/  @P0 LDC.64 R72, c[0x0][0x3a0] ;  /* 0x0000e800ff480b82 */ /* 0x000ea20000000a00 */
[----:B-1----:R-:W-:-:S06]  /*1030*/  IMAD.WIDE.U32 R68, R87, 0x10, R68 ;  /* 0x0000001057447825 */ /* 0x002fcc00078e0044 */
[----:B------:R-:W5:Y:S01]  /*1040*/  LDG.E.128 R68, desc[UR8][R68.64] ;  /* 0x0000000844447981 */ /* 0x000f62000c1e1d00 */
[----:B--2---:R-:W-:-:S05]  /*1050*/  @P0 IMAD.WIDE.U32 R72, R87, 0x20, R72 ;  /* 0x0000002057480825 */ /* 0x004fca00078e0048 */
[----:B------:R1:W5:Y:S04]  /*1060*/  @P0 LDG.E.128 R52, desc[UR8][R72.64] ;  /* 0x0000000848340981 */ /* 0x000368000c1e1d00 */
[----:B------:R1:W5:Y:S01]  /*1070*/  @P0 LDG.E.128 R56, desc[UR8][R72.64+0x10] ;  /* 0x0000100848380981 */ /* 0x000362000c1e1d00 */
[----:B------:R-:W-:Y:S05]  /*1080*/  @!P0 BRA `(.L_x_6228) ;  /* 0x0000000000948947 */ /* 0x000fea0003800000 */
[C---:B-----5:R-:W-:Y:S02]  /*1090*/  PRMT R75, R68.reuse, 0x7632, R75 ;  /* 0x00007632444b7816 */ /* 0x060fe4000000004b */
[----:B------:R-:W-:Y:S02]  /*10a0*/  SHF.L.U32 R68, R68, 0x10, RZ ;  /* 0x0000001044447819 */ /* 0x000fe400000006ff */
[C---:B-1----:R-:W-:Y:S02]  /*10b0*/  SHF.L.U32 R72, R69.reuse, 0x10, RZ ;  /* 0x0000001045487819 */ /* 0x042fe400000006ff */
[----:B0-----:R-:W-:Y:S02]  /*10c0*/  PRMT R84, R69, 0x7632, R84 ;  /* 0x0000763245547816 */ /* 0x001fe40000000054 */
[----:B------:R-:W-:Y:S01]  /*10d0*/  PRMT R69, R70, 0x7632, R69 ;  /* 0x0000763246457816 */ /* 0x000fe20000000045 */
[----:B------:R-:W-:Y:S01]  /*10e0*/  FMUL.FTZ R85, R72, UR4 ;  /* 0x0000000448557c20 */ /* 0x000fe20008410000 */
[----:B------:R-:W-:-:S02]  /*10f0*/  SHF.L.U32 R86, R70, 0x10, RZ ;  /* 0x0000001046567819 */ /* 0x000fc400000006ff */
[C---:B------:R-:W-:Y:S02]  /*1100*/  PRMT R73, R71.reuse, 0x7632, R73 ;  /* 0x0000763247497816 */ /* 0x040fe40000000049 */
[----:B------:R-:W-:Y:S01]  /*1110*/  SHF.L.U32 R115, R71, 0x10, RZ ;  /* 0x0000001047737819 */ /* 0x000fe200000006ff */
[----:B------:R-:W-:Y:S01]  /*1120*/  FMUL.FTZ R71, R68, UR4 ;  /* 0x0000000444477c20 */ /* 0x000fe20008410000 */
        /* <DEDUP_REMOVED lines=8> */
[----:B------:R-:W-:Y:S01]  /*11b0*/  SHF.L.U32 R75, R75, 0x10, RZ ;  /* 0x000000104b4b7819 */ /* 0x000fe200000006ff */
[----:B------:R-:W-:Y:S01]  /*11c0*/  FFMA.FTZ R72, R113, R114, R56 ;  /* 0x0000007271487223 */ /* 0x000fe20000010038 */
[----:B------:R-:W-:Y:S01]  /*11d0*/  SHF.L.U32 R85, R84, 0x10, RZ ;  /* 0x0000001054557819 */ /* 0x000fe200000006ff */
[----:B------:R-:W-:Y:S01]  /*11e0*/  FFMA.FTZ R74, R115, R116, R58 ;  /* 0x00000074734a7223 */ /* 0x000fe2000001003a */
        /* <DEDUP_REMOVED lines=11> */
[----:B------:R-:W-:-:S02]  /*12a0*/  FFMA.FTZ R71, R86, R113, R55 ;  /* 0x0000007156477223 */ /* 0x000fc40000010037 */
[----:B------:R-:W-:Y:S02]  /*12b0*/  FFMA.FTZ R73, R114, R115, R57 ;  /* 0x0000007372497223 */ /* 0x000fe40000010039 */
[----:B------:R-:W-:Y:S01]  /*12c0*/  FFMA.FTZ R75, R116, R117, R59 ;  /* 0x00000075744b7223 */ /* 0x000fe2000001003b */
[----:B------:R-:W-:Y:S06]  /*12d0*/  BRA `(.L_x_6229) ;  /* 0x0000000000907947 */ /* 0x000fec0003800000 */
.L_x_6228:
[C---:B0----5:R-:W-:Y:S02]  /*12e0*/  PRMT R84, R69.reuse, 0x7632, R84 ;  /* 0x0000763245547816 */ /* 0x061fe40000000054 */
[----:B-1----:R-:W-:Y:S02]  /*12f0*/  SHF.L.U32 R72, R69, 0x10, RZ ;  /* 0x0000001045487819 */ /* 0x002fe400000006ff */
[C---:B------:R-:W-:Y:S02]  /*1300*/  PRMT R69, R70.reuse, 0x7632, R69 ;  /* 0x0000763246457816 */ /* 0x040fe40000000045 */
[----:B------:R-:W-:Y:S01]  /*1310*/  SHF.L.U32 R70, R70, 0x10, RZ ;  /* 0x0000001046467819 */ /* 0x000fe200000006ff */
[----:B------:R-:W-:Y:S01]  /*1320*/  FMUL.FTZ R72, R72, UR4 ;  /* 0x0000000448487c20 */ /* 0x000fe20008410000 */
[----:B------:R-:W-:Y:S02]  /*1330*/  PRMT R75, R68, 0x7632, R75 ;  /* 0x00007632444b7816 */ /* 0x000fe4000000004b */
[----:B------:R-:W-:Y:S01]  /*1340*/  SHF.L.U32 R86, R71, 0x10, RZ ;  /* 0x0000001047567819 */ /* 0x000fe200000006ff */
[----:B------:R-:W-:Y:S01]  /*1350*/  FMUL.FTZ R74, R70, UR4 ;  /* 0x00000004464a7c20 */ /* 0x000fe20008410000 */
[----:B------:R-:W-:-:S02]  /*1360*/  SHF.L.U32 R68, R68, 0x10, RZ ;  /* 0x0000001044447819 */ /* 0x000fc400000006ff */
[----:B------:R-:W-:Y:S01]  /*1370*/  SHF.L.U32 R85, R37, 0x10, RZ ;  /* 0x0000001025557819 */ /* 0x000fe200000006ff */
[----:B------:R-:W-:Y:S01]  /*1380*/  FMUL.FTZ R86, R86, UR4 ;  /* 0x0000000456567c20 */ /* 0x000fe20008410000 */
[----:B------:R-:W-:Y:S01]  /*1390*/  PRMT R73, R71, 0x7632, R73 ;  /* 0x0000763247497816 */ /* 0x000fe20000000049 */
[----:B------:R-:W-:Y:S01]  /*13a0*/  FMUL.FTZ R68, R68, UR4 ;  /* 0x0000000444447c20 */ /* 0x000fe20008410000 */
        /* <DEDUP_REMOVED lines=20> */
[----:B------:R-:W-:-:S02]  /*14f0*/  FMUL.FTZ R71, R84, R71 ;  /* 0x0000004754477220 */ /* 0x000fc40000410000 */
[----:B------:R-:W-:Y:S02]  /*1500*/  FMUL.FTZ R73, R73, R114 ;  /* 0x0000007249497220 */ /* 0x000fe40000410000 */
[----:B------:R-:W-:-:S07]  /*1510*/  FMUL.FTZ R75, R85, R116 ;  /* 0x00000074554b7220 */ /* 0x000fce0000410000 */
.L_x_6229:
[----:B------:R-:W0:Y:S02]  /*1520*/  LDC.64 R84, c[0x0][0x3a8] ;  /* 0x0000ea00ff547b82 */ /* 0x000e240000000a00 */
[C---:B0-----:R-:W-:Y:S01]  /*1530*/  IMAD.WIDE.U32 R84, R87.reuse, 0x20, R84 ;  /* 0x0000002057547825 */ /* 0x041fe200078e0054 */
[----:B------:R-:W-:-:S04]  /*1540*/  IADD3 R87, PT, PT, R87, 0x80, RZ ;  /* 0x0000008057577810 */ /* 0x000fc80007ffe0ff */
[----:B------:R1:W-:Y:S04]  /*1550*/  STG.E.128 desc[UR8][R84.64], R68 ;  /* 0x0000004454007986 */ /* 0x0003e8000c101d08 */
[----:B------:R1:W-:Y:S02]  /*1560*/  STG.E.128 desc[UR8][R84.64+0x10], R72 ;  /* 0x0000104854007986 */ /* 0x0003e4000c101d08 */
.L_x_6227:
[----:B------:R-:W-:Y:S05]  /*1570*/  BSYNC.RECONVERGENT B0 ;  /* 0x0000000000007941 */ /* 0x000fea0003800200 */
.L_x_6226:
[----:B------:R-:W-:Y:S01]  /*1580*/  ISETP.GE.U32.AND P3, PT, R111, 0x180, PT ;  /* 0x000001806f00780c */ /* 0x000fe20003f66070 */
[----:B------:R-:W-:-:S12]  /*1590*/  BSSY.RECONVERGENT B0, `(.L_x_6230) ;  /* 0x0000059000007945 */ /* 0x000fd80003800200 */
[----:B------:R-:W-:Y:S05]  /*15a0*/  @!P3 BRA `(.L_x_6231) ;  /* 0x00000004005cb947 */ /* 0x000fea0003800000 */
[----:B------:R-:W-:Y:S01]  /*15b0*/  ISETP.NE.U32.AND P0, PT, RZ, UR10, PT ;  /* 0x0000000aff007c0c */ /* 0x000fe2000bf05070 */
[----:B------:R-:W2:Y:S03]  /*15c0*/  LDC.64 R76, c[0x0][0x390] ;  /* 0x0000e400ff4c7b82 */ /* 0x000ea60000000a00 */
[----:B------:R-:W-:-:S13]  /*15d0*/  ISETP.NE.AND.EX P0, PT, RZ, UR11, PT, P0 ;  /* 0x0000000bff007c0c */ /* 0x000fda000bf05300 */
[----:B------:R-:W3:Y:S01]  /*15e0*/  @P0 LDC.64 R80, c[0x0][0x3a0] ;  /* 0x0000e800ff500b82 */ /* 0x000ee20000000a00 */
[----:B--2---:R-:W-:-:S06]  /*15f0*/  IMAD.WIDE.U32 R76, R87, 0x10, R76 ;  /* 0x00000010574c7825 */ /* 0x004fcc00078e004c */
[----:B------:R-:W5:Y:S01]  /*1600*/  LDG.E.128 R76, desc[UR8][R76.64] ;  /* 0x000000084c4c7981 */ /* 0x000f62000c1e1d00 */
[----:B---3--:R-:W-:-:S05]  /*1610*/  @P0 IMAD.WIDE.U32 R80, R87, 0x20, R80 ;  /* 0x0000002057500825 */ /* 0x008fca00078e0050 */
[----:B------:R2:W5:Y:S04]  /*1620*/  @P0 LDG.E.128 R52, desc[UR8][R80.64] ;  /* 0x0000000850340981 */ /* 0x000568000c1e1d00 */
[----:B------:R2:W5:Y:S01]  /*1630*/  @P0 LDG.E.128 R56, desc[UR8][R80.64+0x10] ;  /* 0x0000100850380981 */ /* 0x000562000c1e1d00 */
[----:B------:R-:W-:Y:S05]  /*1640*/  @!P0 BRA `(.L_x_6232) ;  /* 0x0000000000948947 */ /* 0x000fea0003800000 */
[C---:B-----5:R-:W-:Y:S02]  /*1650*/  PRMT R83, R76.reuse, 0x7632, R83 ;  /* 0x000076324c537816 */ /* 0x060fe40000000053 */
[----:B------:R-:W-:Y:S02]  /*1660*/  SHF.L.U32 R76, R76, 0x10, RZ ;  /* 0x000000104c4c7819 */ /* 0x000fe400000006ff */
[C---:B--2---:R-:W-:Y:S02]  /*1670*/  SHF.L.U32 R80, R77.reuse, 0x10, RZ ;  /* 0x000000104d507819 */ /* 0x044fe400000006ff */
[----:B01----:R-:W-:Y:S02]  /*1680*/  PRMT R84, R77, 0x7632, R84 ;  /* 0x000076324d547816 */ /* 0x003fe40000000054 */
        /* <DEDUP_REMOVED lines=33> */
.L_x_6232:
[C---:B01---5:R-:W-:Y:S02]  /*18a0*/  PRMT R84, R77.reuse, 0x7632, R84 ;  /* 0x000076324d547816 */ /* 0x063fe40000000054 */
[----:B--2---:R-:W-:Y:S02]  /*18b0*/  SHF.L.U32 R80, R77, 0x10, RZ ;  /* 0x000000104d507819 */ /* 0x004fe400000006ff */
        /* <DEDUP_REMOVED lines=34> */
.L_x_6233:
[----:B------:R-:W0:Y:S02]  /*1ae0*/  LDC.64 R84, c[0x0][0x3a8] ;  /* 0x0000ea00ff547b82 */ /* 0x000e240000000a00 */
[----:B0-----:R-:W-:-:S05]  /*1af0*/  IMAD.WIDE.U32 R84, R87, 0x20, R84 ;  /* 0x0000002057547825 */ /* 0x001fca00078e0054 */
[----:B------:R2:W-:Y:S04]  /*1b00*/  STG.E.128 desc[UR8][R84.64], R76 ;  /* 0x0000004c54007986 */ /* 0x0005e8000c101d08 */
[----:B------:R2:W-:Y:S02]  /*1b10*/  STG.E.128 desc[UR8][R84.64+0x10], R80 ;  /* 0x0000105054007986 */ /* 0x0005e4000c101d08 */
.L_x_6231:
[----:B------:R-:W-:Y:S05]  /*1b20*/  BSYNC.RECONVERGENT B0 ;  /* 0x0000000000007941 */ /* 0x000fea0003800200 */
.L_x_6230:
        /* <DEDUP_REMOVED lines=118> */
.L_x_6235:
[----:B------:R-:W-:Y:S05]  /*2290*/  BSYNC.RECONVERGENT B0 ;  /* 0x0000000000007941 */ /* 0x000fea0003800200 */
.L_x_6234:
        /* <DEDUP_REMOVED lines=19> */
[----:B--2---:R-:W-:Y:S01]  /*23d0*/  FADD.FTZ R114, R114, R85 ;  /* 0x0000005572727221 */ /* 0x004fe20000010000 */
[----:B------:R-:W-:Y:S02]  /*23e0*/  FMUL.FTZ R119, R119, R119 ;  /* 0x0000007777777220 */ /* 0x000fe40000410000 */
[----:B0-----:R-:W-:Y:S02]  /*23f0*/  FMUL.FTZ R84, R113, R120 ;  /* 0x0000007871547220 */ /* 0x001fe40000410000 */
[----:B------:R-:W-:Y:S01]  /*2400*/  FMUL.FTZ R119, R119, R116 ;  /* 0x0000007477777220 */ /* 0x000fe20000410000 */
[----:B------:R-:W-:Y:S02]  /*2410*/  IADD3 R116, PT, PT, R86, R115, RZ ;  /* 0x0000007356747210 */ /* 0x000fe40007ffe0ff */
[----:B------:R-:W0:Y:S01]  /*2420*/  SHFL.DOWN PT, R85, R84, 0x1, 0x1f ;  /* 0x08201f0054557f89 */ /* 0x000e2200000e0000 */
[----:B------:R-:W-:Y:S01]  /*2430*/  FMUL.FTZ R119, R119, R118 ;  /* 0x0000007677777220 */ /* 0x000fe20000410000 */
[----:B------:R-:W-:-:S02]  /*2440*/  I2FP.F32.S32 R116, R116 ;  /* 0x0000007400747245 */ /* 0x000fc40000201400 */
[----:B------:R-:W-:Y:S01]  /*2450*/  I2FP.F32.S32 R115, R115 ;  /* 0x0000007300737245 */ /* 0x000fe20000201400 */
[----:B------:R-:W-:-:S03]  /*2460*/  FFMA.FTZ R114, R113, R119, R114 ;  /* 0x0000007771727223 */ /* 0x000fc60000010072 */
[----:B------:R-:W1:Y:S02]  /*2470*/  MUFU.RCP R116, R116 ;  /* 0x0000007400747308 */ /* 0x000e640000001000 */
        /* <DEDUP_REMOVED lines=8> */
[C---:B-1----:R-:W-:Y:S01]  /*2500*/  FMUL.FTZ R115, R116.reuse, R85 ;  /* 0x0000005574737220 */ /* 0x042fe20000410000 */
[----:B------:R-:W0:Y:S02]  /*2510*/  LDC R114, c[0x0][0x448] ;  /* 0x00011200ff727b82 */ /* 0x000e240000000800 */
[----:B------:R-:W-:-:S03]  /*2520*/  FFMA.FTZ R113, R116, R86, R113 ;  /* 0x0000005674717223 */ /* 0x000fc60000010071 */
[----:B------:R-:W1:Y:S03]  /*2530*/  SHFL.IDX PT, R115, R115, RZ, 0x1f ;  /* 0x00001fff73737589 */ /* 0x000e6600000e0000 */
[----:B------:R-:W2:Y:S01]  /*2540*/  @!P4 LDC.64 R86, c[0x0][0x3c0] ;  /* 0x0000f000ff56cb82 */ /* 0x000ea20000000a00 */
[----:B------:R-:W0:Y:S01]  /*2550*/  SHFL.IDX PT, R113, R113, RZ, 0x1f ;  /* 0x00001fff71717589 */ /* 0x000e2200000e0000 */
[----:B-1----:R-:W-:Y:S01]  /*2560*/  FMUL.FTZ R84, R115, R115 ;  /* 0x0000007373547220 */ /* 0x002fe20000410000 */
[----:B0-----:R-:W-:-:S04]  /*2570*/  FFMA.FTZ R114, R113, UR13, R114 ;  /* 0x0000000d71727c23 */ /* 0x001fc80008010072 */
[----:B------:R-:W-:Y:S02]  /*2580*/  FSEL R117, R84, RZ, P0 ;  /* 0x000000ff54757208 */ /* 0x000fe40000000000 */
[----:B------:R-:W0:Y:S01]  /*2590*/  @!P4 LDC.64 R84, c[0x0][0x3c8] ;  /* 0x0000f200ff54cb82 */ /* 0x000e220000000a00 */
[----:B------:R-:W-:Y:S02]  /*25a0*/  MOV R113, UR6 ;  /* 0x0000000600717c02 */ /* 0x000fe40008000f00 */
[----:B------:R-:W-:Y:S01]  /*25b0*/  FADD.FTZ R114, R114, R117 ;  /* 0x0000007572727221 */ /* 0x000fe20000010000 */
[----:B------:R-:W-:-:S03]  /*25c0*/  MOV R117, UR6 ;  /* 0x0000000600757c02 */ /* 0x000fc60008000f00 */
[----:B------:R-:W1:Y:S02]  /*25d0*/  MUFU.RSQ R116, R114 ;  /* 0x0000007200747308 */ /* 0x000e640000001400 */
[----:B--2---:R-:W-:-:S05]  /*25e0*/  @!P4 IMAD.WIDE R86, R117, 0x4, R86 ;  /* 0x000000047556c825 */ /* 0x004fca00078e0256 */
[----:B------:R2:W-:Y:S01]  /*25f0*/  @!P4 STG.E desc[UR8][R86.64], R115 ;  /* 0x000000735600c986 */ /* 0x0005e2000c101908 */
[----:B0-----:R-:W-:Y:S01]  /*2600*/  @!P4 IMAD.WIDE R84, R113, 0x4, R84 ;  /* 0x000000047154c825 */ /* 0x001fe200078e0254 */
[----:B------:R-:W-:-:S04]  /*2610*/  FSEL R113, R115, RZ, !P0 ;  /* 0x000000ff73717208 */ /* 0x000fc80004000000 */
[----:B-1----:R2:W-:Y:S01]  /*2620*/  @!P4 STG.E desc[UR8][R84.64], R116 ;  /* 0x000000745400c986 */ /* 0x0025e2000c101908 */
[----:B------:R-:W-:Y:S05]  /*2630*/  @!P2 BRA `(.L_x_6237) ;  /* 0x0000000000c0a947 */ /* 0x000fea0003800000 */
[--C-:B--2---:R-:W-:Y:S01]  /*2640*/  FADD.FTZ R85, R60, -R113.reuse ;  /* 0x800000713c557221 */ /* 0x104fe20000010000 */
[----:B------:R-:W-:Y:S02]  /*2650*/  SHF.L.U32 R87, R16, 0x10, RZ ;  /* 0x0000001010577819 */ /* 0x000fe400000006ff */
[----:B------:R-:W-:Y:S01]  /*2660*/  SHF.L.U32 R115, R20, 0x10, RZ ;  /* 0x0000001014737819 */ /* 0x000fe200000006ff */
[----:B------:R-:W-:Y:S01]  /*2670*/  FMUL.FTZ R84, R116, R85 ;  /* 0x0000005574547220 */ /* 0x000fe20000410000 */
[----:B------:R-:W-:Y:S01]  /*2680*/  FADD.FTZ R85, R61, -R113 ;  /* 0x800000713d557221 */ /* 0x000fe20000010000 */
[----:B------:R-:W-:Y:S02]  /*2690*/  SHF.L.U32 R86, R15, 0x10, RZ ;  /* 0x000000100f567819 */ /* 0x000fe400000006ff */
[----:B------:R-:W-:Y:S01]  /*26a0*/  SHF.L.U32 R114, R14, 0x10, RZ ;  /* 0x000000100e727819 */ /* 0x000fe200000006ff */
[----:B------:R-:W-:Y:S01]  /*26b0*/  FMUL.FTZ R85, R116, R85 ;  /* 0x0000005574557220 */ /* 0x000fe20000410000 */
[----:B------:R-:W-:Y:S01]  /*26c0*/  FFMA.FTZ R84, R84, R87, R115 ;  /* 0x0000005754547223 */ /* 0x000fe20000010073 */
[--C-:B------:R-:W-:Y:S01]  /*26d0*/  FADD.FTZ R87, R62, -R113.reuse ;  /* 0x800000713e577221 */ /* 0x100fe20000010000 */
[----:B------:R-:W-:Y:S01]  /*26e0*/  SHF.L.U32 R118, R13, 0x10, RZ ;  /* 0x000000100d767819 */ /* 0x000fe200000006ff */
        /* <DEDUP_REMOVED lines=8> */
[----:B------:R-:W-:Y:S01]  /*2770*/  SHF.L.U32 R86, R12, 0x10, RZ ;  /* 0x000000100c567819 */ /* 0x000fe200000006ff */
[----:B------:R-:W-:Y:S01]  /*2780*/  FMUL.FTZ R87, R116, R87 ;  /* 0x0000005774577220 */ /* 0x000fe20000410000 */
[----:B------:R-:W-:Y:S02]  /*2790*/  SHF.L.U32 R114, R11, 0x10, RZ ;  /* 0x000000100b727819 */ /* 0x000fe400000006ff */
[----:B------:R-:W-:Y:S01]  /*27a0*/  F2FP.BF16.F32.PACK_AB R84, R117, R84 ;  /* 0x000000547554723e */ /* 0x000fe200000010ff */
[----:B------:R-:W-:Y:S01]  /*27b0*/  FFMA.FTZ R118, R87, R118, R86 ;  /* 0x0000007657767223 */ /* 0x000fe20000010056 */
[----:B------:R-:W-:-:S04]  /*27c0*/  FADD.FTZ R87, R64, -R113 ;  /* 0x8000007140577221 */ /* 0x000fc80000010000 */
        /* <DEDUP_REMOVED lines=23> */
.L_x_6237:
[----:B------:R-:W-:Y:S05]  /*2940*/  BSYNC.RECONVERGENT B0 ;  /* 0x0000000000007941 */ /* 0x000fea0003800200 */
.L_x_6236:
[----:B------:R-:W-:Y:S04]  /*2950*/  BSSY.RECONVERGENT B0, `(.L_x_6238) ;  /* 0x0000032000007945 */ /* 0x000fe80003800200 */
[----:B------:R-:W-:Y:S05]  /*2960*/  @!P1 BRA `(.L_x_6239) ;  /* 0x0000000000c09947 */ /* 0x000fea0003800000 */
[--C-:B0-2---:R-:W-:Y:S01]  /*2970*/  FADD.FTZ R85, R68, -R113.reuse ;  /* 0x8000007144557221 */ /* 0x105fe20000010000 */
        /* <DEDUP_REMOVED lines=47> */
.L_x_6239:
[----:B------:R-:W-:Y:S05]  /*2c70*/  BSYNC.RECONVERGENT B0 ;  /* 0x0000000000007941 */ /* 0x000fea0003800200 */
.L_x_6238:
[----:B------:R-:W-:Y:S04]  /*2c80*/  BSSY.RECONVERGENT B0, `(.L_x_6240) ;  /* 0x0000033000007945 */ /* 0x000fe80003800200 */
[----:B------:R-:W-:Y:S05]  /*2c90*/  @!P3 BRA `(.L_x_6241) ;  /* 0x0000000000c4b947 */ /* 0x000fea0003800000 */
[----:B012---:R-:W-:Y:S01]  /*2ca0*/  PRMT R84, R43, 0x7632, R84 ;  /* 0x000076322b547816 */ /* 0x007fe20000000054 */
[--C-:B------:R-:W-:Y:S01]  /*2cb0*/  FADD.FTZ R85, R83, -R113.reuse ;  /* 0x8000007153557221 */ /* 0x100fe20000010000 */
[----:B------:R-:W-:Y:S02]  /*2cc0*/  PRMT R86, R47, 0x7632, R86 ;  /* 0x000076322f567816 */ /* 0x000fe40000000056 */
[----:B------:R-:W-:Y:S01]  /*2cd0*/  SHF.L.U32 R84, R84, 0x10, RZ ;  /* 0x0000001054547819 */ /* 0x000fe200000006ff */
[----:B------:R-:W-:Y:S01]  /*2ce0*/  FMUL.FTZ R85, R116, R85 ;  /* 0x0000005574557220 */ /* 0x000fe20000410000 */
[----:B------:R-:W-:Y:S02]  /*2cf0*/  SHF.L.U32 R86, R86, 0x10, RZ ;  /* 0x0000001056567819 */ /* 0x000fe400000006ff */
[----:B------:R-:W-:Y:S02]  /*2d00*/  SHF.L.U32 R115, R40, 0x10, RZ ;  /* 0x0000001028737819 */ /* 0x000fe400000006ff */
[----:B------:R-:W-:Y:S01]  /*2d10*/  SHF.L.U32 R117, R44, 0x10, RZ ;  /* 0x000000102c757819 */ /* 0x000fe200000006ff */
[----:B------:R-:W-:Y:S01]  /*2d20*/  FFMA.FTZ R87, R85, R84, R86 ;  /* 0x0000005455577223 */ /* 0x000fe20000010056 */
[----:B------:R-:W-:Y:S01]  /*2d30*/  FADD.FTZ R85, R76, -R113 ;  /* 0x800000714c557221 */ /* 0x000fe20000010000 */
[----:B------:R-:W-:-:S02]  /*2d40*/  SHF.L.U32 R86, R41, 0x10, RZ ;  /* 0x0000001029567819 */ /* 0x000fc400000006ff */
[----:B------:R-:W-:Y:S01]  /*2d50*/  SHF.L.U32 R114, R45, 0x10, RZ ;  /* 0x000000102d727819 */ /* 0x000fe200000006ff */
[----:B------:R-:W-:Y:S01]  /*2d60*/  FMUL.FTZ R84, R116, R85 ;  /* 0x0000005574547220 */ /* 0x000fe20000410000 */
[----:B------:R-:W-:Y:S01]  /*2d70*/  FADD.FTZ R85, R78, -R113 ;  /* 0x800000714e557221 */ /* 0x000fe20000010000 */
[----:B------:R-:W-:Y:S02]  /*2d80*/  SHF.L.U32 R118, R107, 0x10, RZ ;  /* 0x000000106b767819 */ /* 0x000fe400000006ff */
[----:B------:R-:W-:Y:S01]  /*2d90*/  FFMA.FTZ R84, R84, R115, R117 ;  /* 0x0000007354547223 */ /* 0x000fe20000010075 */
[----:B------:R-:W-:Y:S01]  /*2da0*/  FMUL.FTZ R85, R116, R85 ;  /* 0x0000005574557220 */ /* 0x000fe20000410000 */
[----:B------:R-:W-:Y:S01]  /*2db0*/  FADD.FTZ R115, R79, -R113 ;  /* 0x800000714f737221 */ /* 0x000fe20000010000 */
[----:B------:R-:W-:Y:S02]  /*2dc0*/  SHF.L.U32 R117, R46, 0x10, RZ ;  /* 0x000000102e757819 */ /* 0x000fe400000006ff */
[----:B------:R-:W-:Y:S01]  /*2dd0*/  FFMA.FTZ R85, R85, R86, R114 ;  /* 0x0000005655557223 */ /* 0x000fe20000010072 */
[----:B------:R-:W-:Y:S01]  /*2de0*/  SHF.L.U32 R86, R108, 0x10, RZ ;  /* 0x000000106c567819 */ /* 0x000fe200000006ff */
[----:B------:R-:W-:Y:S01]  /*2df0*/  FMUL.FTZ R115, R116, R115 ;  /* 0x0000007374737220 */ /* 0x000fe20000410000 */
[----:B------:R-:W-:-:S02]  /*2e00*/  SHF.L.U32 R114, R109, 0x10, RZ ;  /* 0x000000106d727819 */ /* 0x000fc400000006ff */
[----:B------:R-:W-:Y:S01]  /*2e10*/  SHF.L.U32 R120, R110, 0x10, RZ ;  /* 0x000000106e787819 */ /* 0x000fe200000006ff */
[----:B------:R-:W-:Y:S01]  /*2e20*/  FFMA.FTZ R118, R115, R118, R86 ;  /* 0x0000007673767223 */ /* 0x000fe20000010056 */
[----:B------:R-:W-:-:S04]  /*2e30*/  FADD.FTZ R115, R80, -R113 ;  /* 0x8000007150737221 */ /* 0x000fc80000010000 */
[----:B------:R-:W-:Y:S01]  /*2e40*/  FMUL.FTZ R86, R116, R115 ;  /* 0x0000007374567220 */ /* 0x000fe20000410000 */
[----:B------:R-:W-:Y:S02]  /*2e50*/  SHF.L.U32 R115, R42, 0x10, RZ ;  /* 0x000000102a737819 */ /* 0x000fe400000006ff */
[----:B------:R-:W-:-:S03]  /*2e60*/  F2FP.BF16.F32.PACK_AB R85, R118, R85 ;  /* 0x000000557655723e */ /* 0x000fc600000010ff */
[----:B------:R-:W-:Y:S01]  /*2e70*/  FFMA.FTZ R86, R86, R115, R117 ;  /* 0x0000007356567223 */ /* 0x000fe20000010075 */
[----:B------:R-:W-:-:S04]  /*2e80*/  FADD.FTZ R115, R81, -R113 ;  /* 0x8000007151737221 */ /* 0x000fc80000010000 */
[----:B------:R-:W-:-:S04]  /*2e90*/  FMUL.FTZ R115, R116, R115 ;  /* 0x0000007374737220 */ /* 0x000fc80000410000 */
[----:B------:R-:W-:Y:S01]  /*2ea0*/  FFMA.FTZ R117, R115, R114, R120 ;  /* 0x0000007273757223 */ /* 0x000fe20000010078 */
[--C-:B------:R-:W-:Y:S01]  /*2eb0*/  FADD.FTZ R115, R82, -R113.reuse ;  /* 0x8000007152737221 */ /* 0x100fe20000010000 */
[----:B------:R-:W-:Y:S01]  /*2ec0*/  SHF.L.U32 R114, R43, 0x10, RZ ;  /* 0x000000102b727819 */ /* 0x000fe200000006ff */
[----:B------:R-:W-:Y:S01]  /*2ed0*/  FADD.FTZ R113, R77, -R113 ;  /* 0x800000714d717221 */ /* 0x000fe20000010000 */
[----:B------:R-:W-:Y:S01]  /*2ee0*/  SHF.L.U32 R120, R47, 0x10, RZ ;  /* 0x000000102f787819 */ /* 0x000fe200000006ff */
[C---:B------:R-:W-:Y:S01]  /*2ef0*/  FMUL.FTZ R115, R116.reuse, R115 ;  /* 0x0000007374737220 */ /* 0x040fe20000410000 */
[----:B------:R-:W-:Y:S01]  /*2f00*/  F2FP.BF16.F32.PACK_AB R86, R117, R86 ;  /* 0x000000567556723e */ /* 0x000fe200000010ff */
[----:B------:R-:W-:Y:S01]  /*2f10*/  FMUL.FTZ R113, R116, R113 ;  /* 0x0000007174717220 */ /* 0x000fe20000410000 */
[----:B------:R-:W-:Y:S01]  /*2f20*/  SHF.L.U32 R116, R105, 0x10, RZ ;  /* 0x0000001069747819 */ /* 0x000fe200000006ff */
[----:B------:R-:W-:Y:S01]  /*2f30*/  FFMA.FTZ R122, R115, R114, R120 ;  /* 0x00000072737a7223 */ /* 0x000fe20000010078 */
[----:B------:R-:W-:Y:S01]  /*2f40*/  SHF.L.U32 R120, R106, 0x10, RZ ;  /* 0x000000106a787819 */ /* 0x000fe200000006ff */
[----:B------:R-:W0:Y:S03]  /*2f50*/  LDC.64 R114, c[0x0][0x428] ;  /* 0x00010a00ff727b82 */ /* 0x000e260000000a00 */
[----:B------:R-:W-:Y:S01]  /*2f60*/  F2FP.BF16.F32.PACK_AB R87, R87, R122 ;  /* 0x0000007a5757723e */ /* 0x000fe200000010ff */
[----:B------:R-:W-:-:S05]  /*2f70*/  FFMA.FTZ R113, R113, R116, R120 ;  /* 0x0000007471717223 */ /* 0x000fca0000010078 */
[----:B------:R-:W-:Y:S01]  /*2f80*/  F2FP.BF16.F32.PACK_AB R84, R113, R84 ;  /* 0x000000547154723e */ /* 0x000fe200000010ff */
[----:B0-----:R-:W-:-:S05]  /*2f90*/  IMAD.WIDE.U32 R114, R101, 0x10, R114 ;  /* 0x0000001065727825 */ /* 0x001fca00078e0072 */
[----:B------:R3:W-:Y:S02]  /*2fa0*/  STG.E.128 desc[UR8][R114.64], R84 ;  /* 0x0000005472007986 */ /* 0x0007e4000c101d08 */
.L_x_6241:
[----:B------:R-:W-:Y:S05]  /*2fb0*/  BSYNC.RECONVERGENT B0 ;  /* 0x0000000000007941 */ /* 0x000fea0003800200 */
.L_x_6240:
[----:B------:R-:W-:Y:S02]  /*2fc0*/  UIADD3 UR6, UPT, UPT, UR6, UR14, URZ ;  /* 0x0000000e06067290 */ /* 0x000fe4000fffe0ff */
[----:B------:R-:W-:Y:S02]  /*2fd0*/  UPLOP3.LUT UP2, UPT, UPT, UPT, UP2, 0x40, 0x4 ;  /* 0x000000000004789c */ /* 0x000fe40003f4e820 */
[----:B------:R-:W-:-:S09]  /*2fe0*/  UISETP.GE.AND UP1, UPT, UR6, UR15, UPT ;  /* 0x0000000f0600728c */ /* 0x000fd2000bf26270 */
[----:B------:R-:W-:Y:S05]  /*2ff0*/  BRA.U !UP1, `(.L_x_6242) ;  /* 0xffffffd909447547 */ /* 0x000fea000b83ffff */
[----:B------:R-:W-:Y:S05]  /*3000*/  EXIT ;  /* 0x000000000000794d */ /* 0x000fea0003800000 */
.L_x_6243:
        /* <DEDUP_REMOVED lines=15> */
.L_x_20783:


//--------------------- .text._ZN10layer_norm13ln_fwd_kernelINS_13Kernel_traitsI13__nv_bfloat16S2_fS2_fjLj3072ELj1ELj1ELj4ELj16ENS_18Kernel_traits_baseILj3072ES2_S2_fS2_fjLj128EEEEELb0ELb1ELb0ELb1EEEvNS_9FwdParamsE --------------------------
	.section	.text._ZN10layer_norm13ln_fwd_kernelINS_13Kernel_traitsI13__nv_bfloat16S2_fS2_fjLj3072ELj1ELj1ELj4ELj16ENS_18Kernel_traits_baseILj3072ES2_S2_fS2_fjLj128EEEEELb0ELb1ELb0ELb1EEEvNS_9FwdParamsE,"ax",@progbits
	.align	128
        .global         _ZN10layer_norm13ln_fwd_kernelINS_13Kernel_traitsI13__nv_bfloat16S2_fS2_fjLj3072ELj1ELj1ELj4ELj16ENS_18Kernel_traits_baseILj3072ES2_S2_fS2_fjLj128EEEEELb0ELb1ELb0ELb1EEEvNS_9FwdParamsE
        .type           _ZN10layer_norm13ln_fwd_kernelINS_13Kernel_traitsI13__nv_bfloat16S2_fS2_fjLj3072ELj1ELj1ELj4ELj16ENS_18Kernel_traits_baseILj3072ES2_S2_fS2_fjLj128EEEEELb0ELb1ELb0ELb1EEEvNS_9FwdParamsE,@function
        .size           _ZN10layer_norm13ln_fwd_kernelINS_13Kernel_traitsI13__nv_bfloat16S2_fS2_fjLj3072ELj1ELj1ELj4ELj16ENS_18Kernel_traits_baseILj3072ES2_S2_fS2_fjLj128EEEEELb0ELb1ELb0ELb1EEEvNS_9FwdParamsE,(.L_x_20784 - _ZN10layer_norm13ln_fwd_kernelINS_13Kernel_traitsI13__nv_bfloat16S2_fS2_fjLj3072ELj1ELj1ELj4ELj16ENS_18Kernel_traits_baseILj3072ES2_S2_fS2_fjLj128EEEEELb0ELb1ELb0ELb1EEEvNS_9FwdParamsE)
        .other          _ZN10layer_norm13ln_fwd_kernelINS_13Kernel_traitsI13__nv_bfloat16S2_fS2_fjLj3072ELj1ELj1ELj4ELj16ENS_18Kernel_traits_baseILj3072ES2_S2_fS2_fjLj128EEEEELb0ELb1ELb0ELb1EEEvNS_9FwdParamsE,@"STO_CUDA_ENTRY STV_DEFAULT"
_ZN10layer_norm13ln_fwd_kernelINS_13Kernel_traitsI13__nv_bfloat16S2_fS2_fjLj3072ELj1ELj1ELj4ELj16ENS_18Kernel_traits_baseILj3072ES2_S2_fS2_fjLj128EEEEELb0ELb1ELb0ELb1EEEvNS_9FwdParamsE:
.text._ZN10layer_norm13ln_fwd_kernelINS_13Kernel_traitsI13__nv_bfloat16S2_fS2_fjLj3072ELj1ELj1ELj4ELj16ENS_18Kernel_traits_baseILj3072ES2_S2_fS2_fjLj128EEEEELb0ELb1ELb0ELb1EEEvNS_9FwdParamsE:
        /* <DEDUP_REMOVED lines=11> */
[----:B------:R-:W4:Y:S04]  /*00b0*/  LDG.E.128 R20, desc[UR6][R2.64+0x1000] ;  /* 0x0010000602147981 */ /* 0x000f28000c1e1d00 */
[----:B------:R-:W4:Y:S01]  /*00c0*/  LDG.E.128 R4, desc[UR6][R30.64+0x1000] ;  /* 0x001000061e047981 */ /* 0x000f22000c1e1d00 */
[----:B--2---:R-:W-:Y:S01]  /*00d0*/  ISETP.NE.U32.AND P0, PT, RZ, UR4, PT ;  /* 0x00000004ff007c0c */ /* 0x004fe2000bf05070 */
[----:B------:R-:W0:Y:S02]  /*00e0*/  S2UR UR4, SR_CTAID.X ;  /* 0x00000000000479c3 */ /* 0x000e240000002500 */
[----:B------:R-:W5:Y:S01]  /*00f0*/  LDG.E.128 R32, desc[UR6][R2.64] ;  /* 0x0000000602207981 */ /* 0x000f62000c1e1d00 */
[----:B------:R-:W-:Y:S01]  /*0100*/  ISETP.NE.AND.EX P0, PT, RZ, UR5, PT, P0 ;  /* 0x00000005ff007c0c */ /* 0x000fe2000bf05300 */
[----:B------:R-:W1:-:S12]  /*0110*/  LDCU UR5, c[0x0][0x384] ;  /* 0x00007080ff0577ac */ /* 0x000e580008000800 */
[----:B------:R-:W2:Y:S02]  /*0120*/  @P0 LDC.64 R28, c[0x0][0x438] ;  /* 0x00010e00ff1c0b82 */ /* 0x000ea40000000a00 */
[----:B--2---:R-:W-:-:S05]  /*0130*/  @P0 IMAD.WIDE.U32 R28, R0, 0x10, R28 ;  /* 0x00000010001c0825 */ /* 0x004fca00078e001c */
[----:B------:R-:W5:Y:S04]  /*0140*/  @P0 LDG.E.128 R8, desc[UR6][R28.64] ;  /* 0x000000061c080981 */ /* 0x000f68000c1e1d00 */
[----:B------:R-:W5:Y:S04]  /*0150*/  @P0 LDG.E.128 R12, desc[UR6][R28.64+0x800] ;  /* 0x000800061c0c0981 */ /* 0x000f68000c1e1d00 */
[----:B------:R2:W5:Y:S01]  /*0160*/  @P0 LDG.E.128 R16, desc[UR6][R28.64+0x1000] ;  /* 0x001000061c100981 */ /* 0x000562000c1e1d00 */
[-C--:B---3--:R-:W-:Y:S02]  /*0170*/  @P0 MOV R107, R109.reuse ;  /* 0x0000006d006b0202 */ /* 0x088fe40000000f00 */
[----:B------:R-:W-:-:S02]  /*0180*/  @!P0 MOV R107, R109 ;  /* 0x0000006d006b8202 */ /* 0x000fc40000000f00 */
[----:B0-----:R-:W-:-:S04]  /*0190*/  MOV R109, UR4 ;  /* 0x00000004006d7c02 */ /* 0x001fc80008000f00 */
[----:B-1----:R-:W-:Y:S02]  /*01a0*/  ISETP.GE.AND P1, PT, R109, UR5, PT ;  /* 0x000000056d007c0c */ /* 0x002fe4000bf26270 */
[----:B------:R-:W-:Y:S02]  /*01b0*/  @P0 MOV R106, R110 ;  /* 0x0000006e006a0202 */ /* 0x000fe40000000f00 */
[----:B------:R-:W-:Y:S01]  /*01c0*/  @P0 MOV R105, R111 ;  /* 0x0000006f00690202 */ /* 0x000fe20000000f00 */
[----:B----4-:R-:W-:Y:S01]  /*01d0*/  @P0 IMAD.MOV.U32 R64, RZ, RZ, R23 ;  /* 0x000000ffff400224 */ /* 0x010fe200078e0017 */
        /* <DEDUP_REMOVED lines=32> */
[----:B------:R-:W-:Y:S01]  /*03e0*/  @!P0 MOV R2, R7 ;  /* 0x0000000700028202 */ /* 0x000fe20000000f00 */
[----:B------:R-:W-:Y:S06]  /*03f0*/  @P1 EXIT ;  /* 0x000000000000194d */ /* 0x000fec0003800000 */
[----:B------:R-:W0:Y:S01]  /*0400*/  LDC.64 R20, c[0x0][0x3e0] ;  /* 0x0000f800ff147b82 */ /* 0x000e220000000a00 */
[----:B-----5:R-:W-:Y:S02]  /*0410*/  @!P0 CS2R R10, SRZ ;  /* 0x00000000000a8805 */ /* 0x020fe4000001ff00 */
[----:B------:R-:W-:Y:S02]  /*0420*/  @!P0 CS2R R8, SRZ ;  /* 0x0000000000088805 */ /* 0x000fe4000001ff00 */
[----:B------:R-:W-:Y:S02]  /*0430*/  @!P0 CS2R R14, SRZ ;  /* 0x00000000000e8805 */ /* 0x000fe4000001ff00 */
[----:B------:R-:W-:Y:S02]  /*0440*/  @!P0 CS2R R12, SRZ ;  /* 0x00000000000c8805 */ /* 0x000fe4000001ff00 */
[----:B------:R-:W-:Y:S02]  /*0450*/  @!P0 CS2R R18, SRZ ;  /* 0x0000000000128805 */ /* 0x000fe4000001ff00 */
[----:B------:R-:W-:-:S02]  /*0460*/  @!P0 CS2R R16, SRZ ;  /* 0x0000000000108805 */ /* 0x000fc4000001ff00 */
[----:B------:R-:W-:Y:S01]  /*0470*/  PRMT R85, R65, 0x7632, R85 ;  /* 0x0000763241557816 */ /* 0x000fe20000000055 */
[----:B------:R-:W-:Y:S01]  /*0480*/  UPLOP3.LUT UP0, UPT, UPT, UPT, UPT, 0x40, 0x4 ;  /* 0x000000000004789c */ /* 0x000fe20003f0e870 */
[----:B------:R-:W-:Y:S01]  /*0490*/  PRMT R87, R11, 0x7632, R87 ;  /* 0x000076320b577816 */ /* 0x000fe20000000057 */
[----:B------:R-:W1:Y:S01]  /*04a0*/  LDCU UR10, c[0x0][0x388] ;  /* 0x00007100ff0a77ac */ /* 0x000e620008000800 */
[----:B------:R-:W-:Y:S01]  /*04b0*/  PRMT R86, R10, 0x7632, R86 ;  /* 0x000076320a567816 */ /* 0x000fe20000000056 */
[----:B------:R-:W-:Y:S01]  /*04c0*/  IMAD.U32 R85, R85, 0x10000, RZ ;  /* 0x0001000055557824 */ /* 0x000fe200078e00ff */
[----:B------:R-:W-:Y:S01]  /*04d0*/  PRMT R89, R9, 0x7632, R89 ;  /* 0x0000763209597816 */ /* 0x000fe20000000059 */
[----:B------:R-:W2:Y:S01]  /*04e0*/  LDCU.U8 UR12, c[0x0][0x410] ;  /* 0x00008200ff0c77ac */ /* 0x000ea20008000000 */
[----:B------:R-:W-:Y:S02]  /*04f0*/  PRMT R88, R8, 0x7632, R88 ;  /* 0x0000763208587816 */ /* 0x000fe40000000058 */
[----:B------:R-:W-:Y:S01]  /*0500*/  PRMT R91, R15, 0x7632, R91 ;  /* 0x000076320f5b7816 */ /* 0x000fe2000000005b */
[----:B------:R-:W3:Y:S01]  /*0510*/  LDCU UR11, c[0x0][0x400] ;  /* 0x00008000ff0b77ac */ /* 0x000ee20008000800 */
[----:B------:R-:W-:-:S02]  /*0520*/  PRMT R90, R14, 0x7632, R90 ;  /* 0x000076320e5a7816 */ /* 0x000fc4000000005a */
[----:B------:R-:W-:Y:S01]  /*0530*/  PRMT R93, R13, 0x7632, R93 ;  /* 0x000076320d5d7816 */ /* 0x000fe2000000005d */
[----:B------:R-:W4:Y:S01]  /*0540*/  LDCU.64 UR8, c[0x0][0x3a0] ;  /* 0x00007400ff0877ac */ /* 0x000f220008000a00 */
[----:B------:R-:W-:Y:S02]  /*0550*/  PRMT R92, R12, 0x7632, R92 ;  /* 0x000076320c5c7816 */ /* 0x000fe4000000005c */
[----:B0-----:R-:W-:Y:S02]  /*0560*/  ISETP.NE.U32.AND P1, PT, R20, RZ, PT ;  /* 0x000000ff1400720c */ /* 0x001fe40003f25070 */
[----:B------:R-:W-:Y:S02]  /*0570*/  PRMT R95, R19, 0x7632, R95 ;  /* 0x00007632135f7816 */ /* 0x000fe4000000005f */
[----:B------:R-:W-:Y:S02]  /*0580*/  PRMT R94, R18, 0x7632, R94 ;  /* 0x00007632125e7816 */ /* 0x000fe4000000005e */
[----:B------:R-:W-:-:S02]  /*0590*/  PRMT R97, R17, 0x7632, R97 ;  /* 0x0000763211617816 */ /* 0x000fc40000000061 */
[----:B------:R-:W-:Y:S02]  /*05a0*/  PRMT R96, R16, 0x7632, R96 ;  /* 0x0000763210607816 */ /* 0x000fe40000000060 */
[----:B------:R-:W-:Y:S02]  /*05b0*/  LOP3.LUT R71, R0, 0x60, RZ, 0xc0, !PT ;  /* 0x0000006000477812 */ /* 0x000fe400078ec0ff */
        /* <DEDUP_REMOVED lines=20> */
[----:B------:R-:W-:Y:S02]  /*0700*/  SHF.L.U32 R11, R19, 0x10, RZ ;  /* 0x00000010130b7819 */ /* 0x000fe400000006ff */
[----:B------:R-:W-:Y:S02]  /*0710*/  SHF.L.U32 R12, R18, 0x10, RZ ;  /* 0x00000010120c7819 */ /* 0x000fe400000006ff */
[----:B------:R-:W-:Y:S02]  /*0720*/  SHF.L.U32 R13, R17, 0x10, RZ ;  /* 0x00000010110d7819 */ /* 0x000fe400000006ff */
[----:B------:R-:W-:-:S02]  /*0730*/  ISETP.NE.AND.EX P0, PT, R21, RZ, PT, P1 ;  /* 0x000000ff1500720c */ /* 0x000fc40003f05310 */
[----:B------:R-:W-:Y:S02]  /*0740*/  LOP3.LUT R110, R0, 0x1f, RZ, 0xc0, !PT ;  /* 0x0000001f006e7812 */ /* 0x000fe400078ec0ff */
[----:B------:R-:W-:Y:S02]  /*0750*/  SHF.L.U32 R16, R35, 0x10, RZ ;  /* 0x0000001023107819 */ /* 0x000fe400000006ff */
[----:B------:R-:W-:Y:S02]  /*0760*/  SHF.L.U32 R15, R34, 0x10, RZ ;  /* 0x00000010220f7819 */ /* 0x000fe400000006ff */
[----:B------:R-:W-:Y:S02]  /*0770*/  SHF.L.U32 R18, R33, 0x10, RZ ;  /* 0x0000001021127819 */ /* 0x000fe400000006ff */
[----:B------:R-:W-:Y:S02]  /*0780*/  SHF.L.U32 R17, R32, 0x10, RZ ;  /* 0x0000001020117819 */ /* 0x000fe400000006ff */
[----:B------:R-:W-:-:S02]  /*0790*/  PRMT R19, R105, 0x7632, R19 ;  /* 0x0000763269137816 */ /* 0x000fc40000000013 */
[----:B------:R-:W-:Y:S02]  /*07a0*/  PRMT R20, R106, 0x7632, R20 ;  /* 0x000076326a147816 */ /* 0x000fe40000000014 */
[----:B------:R-:W-:Y:S02]  /*07b0*/  PRMT R21, R107, 0x7632, R21 ;  /* 0x000076326b157816 */ /* 0x000fe40000000015 */
[----:B------:R-:W-:Y:S02]  /*07c0*/  PRMT R22, R108, 0x7632, R22 ;  /* 0x000076326c167816 */ /* 0x000fe40000000016 */
[----:B------:R-:W-:Y:S02]  /*07d0*/  SHF.L.U32 R56, R56, 0x10, RZ ;  /* 0x0000001038387819 */ /* 0x000fe400000006ff */
        /* <DEDUP_REMOVED lines=10> */
[----:B------:R-:W-:Y:S02]  /*0880*/  SHF.L.U32 R65, R65, 0x10, RZ ;  /* 0x0000001041417819 */ /* 0x000fe400000006ff */
[----:B------:R-:W-:Y:S02]  /*0890*/  PRMT R67, R2, 0x7632, R67 ;  /* 0x0000763202437816 */ /* 0x000fe40000000043 */
[----:B------:R-:W-:Y:S02]  /*08a0*/  PRMT R68, R98, 0x7632, R68 ;  /* 0x0000763262447816 */ /* 0x000fe40000000044 */
[----:B------:R-:W-:-:S02]  /*08b0*/  PRMT R69, R99, 0x7632, R69 ;  /* 0x0000763263457816 */ /* 0x000fc40000000045 */
[----:B------:R-:W-:Y:S02]  /*08c0*/  PRMT R70, R100, 0x7632, R70 ;  /* 0x0000763264467816 */ /* 0x000fe40000000046 */
[----:B------:R-:W-:Y:S02]  /*08d0*/  LOP3.LUT R71, R71, 0x1f, R0, 0xf8, !PT ;  /* 0x0000001f47477812 */ /* 0x000fe400078ef800 */
        /* <DEDUP_REMOVED lines=22> */
[----:B-1234-:R-:W-:-:S07]  /*0a40*/  SHF.L.U32 R96, R96, 0x10, RZ ;  /* 0x0000001060607819 */ /* 0x01efce00000006ff */
.L_x_6252:
[----:B0-----:R-:W0:Y:S01]  /*0a50*/  @P0 LDC.64 R36, c[0x0][0x3e0] ;  /* 0x0000f800ff240b82 */ /* 0x001e220000000a00 */
[----:B------:R-:W-:-:S05]  /*0a60*/  IMAD R32, R109, UR10, RZ ;  /* 0x0000000a6d207c24 */ /* 0x000fca000f8e02ff */
[----:B------:R-:W-:Y:S02]  /*0a70*/  SHF.R.S32.HI R33, RZ, 0x1f, R32 ;  /* 0x0000001fff217819 */ /* 0x000fe40000011420 */
[----:B------:R-:W1:Y:S02]  /*0a80*/  LDC.64 R48, c[0x0][0x390] ;  /* 0x0000e400ff307b82 */ /* 0x000e640000000a00 */
        /* <DEDUP_REMOVED lines=12> */
[----:B0-----:R-:W-:-:S05]  /*0b50*/  IMAD.WIDE.U32 R36, R111, 0x20, R36 ;  /* 0x000000206f247825 */ /* 0x001fca00078e0024 */
[----:B------:R-:W2:Y:S04]  /*0b60*/  LDG.E.128 R24, desc[UR6][R36.64] ;  /* 0x0000000624187981 */ /* 0x000ea8000c1e1d00 */
[----:B------:R0:W3:Y:S01]  /*0b70*/  LDG.E.128 R28, desc[UR6][R36.64+0x10] ;  /* 0x00001006241c7981 */ /* 0x0000e2000c1e1d00 */
[----:B-----5:R-:W-:Y:S02]  /*0b80*/  PRMT R38, R32, 0x7632, R38 ;  /* 0x0000763220267816 */ /* 0x020fe40000000026 */
[C---:B------:R-:W-:Y:S02]  /*0b90*/  PRMT R40, R33.reuse, 0x7632, R40 ;  /* 0x0000763221287816 */ /* 0x040fe40000000028 */
[----:B------:R-:W-:Y:S02]  /*0ba0*/  SHF.L.U32 R41, R33, 0x10, RZ ;  /* 0x0000001021297819 */ /* 0x000fe400000006ff */
[----:B------:R-:W-:-:S02]  /*0bb0*/  SHF.L.U32 R33, R38, 0x10, RZ ;  /* 0x0000001026217819 */ /* 0x000fc400000006ff */
[----:B------:R-:W-:Y:S01]  /*0bc0*/  PRMT R44, R35, 0x7632, R44 ;  /* 0x00007632232c7816 */ /* 0x000fe2000000002c */
[-C--:B------:R-:W-:Y:S01]  /*0bd0*/  FMUL.FTZ R41, R41, R54.reuse ;  /* 0x0000003629297220 */ /* 0x080fe20000410000 */
[----:B------:R-:W-:Y:S02]  /*0be0*/  SHF.L.U32 R45, R35, 0x10, RZ ;  /* 0x00000010232d7819 */ /* 0x000fe400000006ff */
[----:B------:R-:W-:Y:S02]  /*0bf0*/  SHF.L.U32 R39, R32, 0x10, RZ ;  /* 0x0000001020277819 */ /* 0x000fe400000006ff */
[C---:B------:R-:W-:Y:S01]  /*0c00*/  PRMT R42, R34.reuse, 0x7632, R42 ;  /* 0x00007632222a7816 */ /* 0x040fe2000000002a */
[-C--:B------:R-:W-:Y:S01]  /*0c10*/  FMUL.FTZ R45, R45, R54.reuse ;  /* 0x000000362d2d7220 */ /* 0x080fe20000410000 */
[----:B------:R-:W-:Y:S01]  /*0c20*/  SHF.L.U32 R43, R34, 0x10, RZ ;  /* 0x00000010222b7819 */ /* 0x000fe200000006ff */
[-C--:B------:R-:W-:Y:S01]  /*0c30*/  FMUL.FTZ R34, R33, R54.reuse ;  /* 0x0000003621227220 */ /* 0x080fe20000410000 */
[----:B------:R-:W-:Y:S01]  /*0c40*/  SHF.L.U32 R35, R22, 0x10, RZ ;  /* 0x0000001016237819 */ /* 0x000fe200000006ff */
[-C--:B------:R-:W-:Y:S01]  /*0c50*/  FMUL.FTZ R39, R39, R54.reuse ;  /* 0x0000003627277220 */ /* 0x080fe20000410000 */
[----:B0-----:R-:W-:Y:S01]  /*0c60*/  SHF.L.U32 R37, R40, 0x10, RZ ;  /* 0x0000001028257819 */ /* 0x001fe200000006ff */
[----:B------:R-:W-:Y:S01]  /*0c70*/  IMAD.U32 R40, R21, 0x10000, RZ ;  /* 0x0001000015287824 */ /* 0x000fe200078e00ff */
[----:B------:R-:W-:Y:S01]  /*0c80*/  SHF.L.U32 R36, R107, 0x10, RZ ;  /* 0x000000106b247819 */ /* 0x000fe200000006ff */
[-C--:B------:R-:W-:Y:S01]  /*0c90*/  FMUL.FTZ R43, R43, R54.reuse ;  /* 0x000000362b2b7220 */ /* 0x080fe20000410000 */
[----:B------:R-:W-:Y:S01]  /*0ca0*/  SHF.L.U32 R32, R108, 0x10, RZ ;  /* 0x000000106c207819 */ /* 0x000fe200000006ff */
[----:B------:R-:W-:Y:S01]  /*0cb0*/  FMUL.FTZ R38, R37, R54 ;  /* 0x0000003625267220 */ /* 0x000fe20000410000 */
[----:B------:R-:W-:Y:S01]  /*0cc0*/  SHF.L.U32 R37, R42, 0x10, RZ ;  /* 0x000000102a257819 */ /* 0x000fe200000006ff */
[----:B--2---:R-:W-:Y:S01]  /*0cd0*/  FFMA.FTZ R33, R34, R35, R25 ;  /* 0x0000002322217223 */ /* 0x004fe20000010019 */
[----:B------:R-:W-:Y:S01]  /*0ce0*/  FFMA.FTZ R34, R41, R36, R26 ;  /* 0x0000002429227223 */ /* 0x000fe2000001001a */
[----:B------:R-:W-:Y:S01]  /*0cf0*/  SHF.L.U32 R41, R44, 0x10, RZ ;  /* 0x000000102c297819 */ /* 0x000fe200000006ff */
[----:B------:R-:W-:Y:S01]  /*0d00*/  FFMA.FTZ R32, R39, R32, R24 ;  /* 0x0000002027207223 */ /* 0x000fe20000010018 */
[----:B------:R-:W-:Y:S01]  /*0d10*/  FFMA.FTZ R35, R38, R40, R27 ;  /* 0x0000002826237223 */ /* 0x000fe2000001001b */
[----:B------:R-:W-:Y:S01]  /*0d20*/  SHF.L.U32 R39, R20, 0x10, RZ ;  /* 0x0000001014277819 */ /* 0x000fe200000006ff */
[-C--:B------:R-:W-:Y:S01]  /*0d30*/  FMUL.FTZ R38, R37, R54.reuse ;  /* 0x0000003625267220 */ /* 0x080fe20000410000 */
[----:B------:R-:W-:Y:S01]  /*0d40*/  SHF.L.U32 R36, R106, 0x10, RZ ;  /* 0x000000106a247819 */ /* 0x000fe200000006ff */
[----:B------:R-:W-:Y:S01]  /*0d50*/  FMUL.FTZ R42, R41, R54 ;  /* 0x00000036292a7220 */ /* 0x000fe20000410000 */
[----:B------:R-:W-:Y:S01]  /*0d60*/  SHF.L.U32 R40, R105, 0x10, RZ ;  /* 0x0000001069287819 */ /* 0x000fe200000006ff */
[----:B---3--:R-:W-:Y:S01]  /*0d70*/  FFMA.FTZ R37, R38, R39, R29 ;  /* 0x0000002726257223 */ /* 0x008fe2000001001d */
[----:B------:R-:W-:Y:S01]  /*0d80*/  SHF.L.U32 R44, R19, 0x10, RZ ;  /* 0x00000010132c7819 */ /* 0x000fe200000006ff */
[----:B------:R-:W-:-:S02]  /*0d90*/  FFMA.FTZ R36, R43, R36, R28 ;  /* 0x000000242b247223 */ /* 0x000fc4000001001c */
[----:B------:R-:W-:Y:S02]  /*0da0*/  FFMA.FTZ R38, R45, R40, R30 ;  /* 0x000000282d267223 */ /* 0x000fe4000001001e */
[----:B------:R-:W-:Y:S01]  /*0db0*/  FFMA.FTZ R39, R42, R44, R31 ;  /* 0x0000002c2a277223 */ /* 0x000fe2000001001f */
[----:B------:R-:W-:Y:S06]  /*0dc0*/  BRA `(.L_x_6245) ;  /* 0x0000000000907947 */ /* 0x000fec0003800000 */
.L_x_6244:
[C---:B-----5:R-:W-:Y:S02]  /*0dd0*/  PRMT R41, R33.reuse, 0x7632, R41 ;  /* 0x0000763221297816 */ /* 0x060fe40000000029 */
[----:B------:R-:W-:Y:S02]  /*0de0*/  SHF.L.U32 R33, R33, 0x10, RZ ;  /* 0x0000001021217819 */ /* 0x000fe400000006ff */
[C---:B------:R-:W-:Y:S02]  /*0df0*/  PRMT R43, R34.reuse, 0x7632, R43 ;  /* 0x00007632222b7816 */ /* 0x040fe4000000002b */
[----:B------:R-:W-:Y:S01]  /*0e00*/  SHF.L.U32 R45, R34, 0x10, RZ ;  /* 0x00000010222d7819 */ /* 0x000fe200000006ff */
[-C--:B------:R-:W-:Y:S01]  /*0e10*/  FMUL.FTZ R33, R33, R54.reuse ;  /* 0x0000003621217220 */ /* 0x080fe20000410000 */
[----:B------:R-:W-:Y:S02]  /*0e20*/  SHF.L.U32 R34, R107, 0x10, RZ ;  /* 0x000000106b227819 */ /* 0x000fe400000006ff */
[C---:B------:R-:W-:Y:S01]  /*0e30*/  PRMT R37, R32.reuse, 0x7632, R37 ;  /* 0x0000763220257816 */ /* 0x040fe20000000025 */
[----:B------:R-:W-:Y:S01]  /*0e40*/  FMUL.FTZ R45, R45, R54 ;  /* 0x000000362d2d7220 */ /* 0x000fe20000410000 */
[----:B------:R-:W-:Y:S01]  /*0e50*/  SHF.L.U32 R39, R32, 0x10, RZ ;  /* 0x0000001020277819 */ /* 0x000fe200000006ff */
[----:B------:R-:W-:Y:S01]  /*0e60*/  FMUL.FTZ R34, R33, R34 ;  /* 0x0000002221227220 */ /* 0x000fe20000410000 */
[----:B------:R-:W-:-:S02]  /*0e70*/  PRMT R46, R35, 0x7632, R46 ;  /* 0x00007632232e7816 */ /* 0x000fc4000000002e */
[----:B------:R-:W-:Y:S01]  /*0e80*/  SHF.L.U32 R35, R35, 0x10, RZ ;  /* 0x0000001023237819 */ /* 0x000fe200000006ff */
[-C--:B------:R-:W-:Y:S01]  /*0e90*/  FMUL.FTZ R39, R39, R54.reuse ;  /* 0x0000003627277220 */ /* 0x080fe20000410000 */
[----:B------:R-:W-:Y:S02]  /*0ea0*/  SHF.L.U32 R32, R108, 0x10, RZ ;  /* 0x000000106c207819 */ /* 0x000fe400000006ff */
        /* <DEDUP_REMOVED lines=22> */
.L_x_6245:
[----:B------:R-:W0:Y:S01]  /*1010*/  LDC.64 R116, c[0x0][0x3a8] ;  /* 0x0000ea00ff747b82 */ /* 0x000e220000000a00 */
[----:B------:R-:W-:-:S05]  /*1020*/  IADD3 R113, PT, PT, R111, 0x80, RZ ;  /* 0x000000806f717810 */ /* 0x000fca0007ffe0ff */
[----:B------:R-:W-:Y:S02]  /*1030*/  IMAD.WIDE.U32 R40, R113, 0x10, R48 ;  /* 0x0000001071287825 */ /* 0x000fe400078e0030 */
[----:B------:R-:W1:Y:S02]  /*1040*/  @P1 LDC.64 R44, c[0x0][0x3a0] ;  /* 0x0000e800ff2c1b82 */ /* 0x000e640000000a00 */
[----:B0-----:R-:W-:-:S05]  /*1050*/  IMAD.WIDE.U32 R46, R111, 0x20, R116 ;  /* 0x000000206f2e7825 */ /* 0x001fca00078e0074 */
[----:B------:R0:W-:Y:S01]  /*1060*/  STG.E.128 desc[UR6][R46.64], R32 ;  /* 0x000000202e007986 */ /* 0x0001e2000c101d06 */
[----:B-1----:R-:W-:-:S03]  /*1070*/  @P1 IMAD.WIDE.U32 R44, R113, 0x20, R44 ;  /* 0x00000020712c1825 */ /* 0x002fc600078e002c */
[----:B------:R0:W-:Y:S04]  /*1080*/  STG.E.128 desc[UR6][R46.64+0x10], R36 ;  /* 0x000010242e007986 */ /* 0x0001e8000c101d06 */
[----:B------:R0:W5:Y:S04]  /*1090*/  @P1 LDG.E.128 R24, desc[UR6][R44.64] ;  /* 0x000000062c181981 */ /* 0x000168000c1e1d00 */
[----:B------:R0:W5:Y:S04]  /*10a0*/  @P1 LDG.E.128 R28, desc[UR6][R44.64+0x10] ;  /* 0x000010062c1c1981 */ /* 0x000168000c1e1d00 */
[----:B------:R-:W5:Y:S01]  /*10b0*/  LDG.E.128 R40, desc[UR6][R40.64] ;  /* 0x0000000628287981 */ /* 0x000f62000c1e1d00 */
[----:B------:R-:W-:Y:S05]  /*10c0*/  @!P1 BRA `(.L_x_6246) ;  /* 0x0000000000949947 */ /* 0x000fea0003800000 */
[C---:B-----5:R-:W-:Y:S01]  /*10d0*/  IMAD.U32 R51, R40.reuse, 0x10000, RZ ;  /* 0x0001000028337824 */ /* 0x060fe200078e00ff */
[----:B0-----:R-:W-:Y:S02]  /*10e0*/  PRMT R45, R43, 0x7632, R45 ;  /* 0x000076322b2d7816 */ /* 0x001fe4000000002d */
[----:B------:R-:W-:Y:S01]  /*10f0*/  PRMT R47, R40, 0x7632, R47 ;  /* 0x00007632282f7816 */ /* 0x000fe2000000002f */
[-C--:B------:R-:W-:Y:S01]  /*1100*/  FMUL.FTZ R51, R51, R54.reuse ;  /* 0x0000003633337220 */ /* 0x080fe20000410000 */
[----:B------:R-:W-:Y:S02]  /*1110*/  SHF.L.U32 R43, R43, 0x10, RZ ;  /* 0x000000102b2b7819 */ /* 0x000fe400000006ff */
[----:B------:R-:W-:Y:S02]  /*1120*/  SHF.L.U32 R53, R41, 0x10, RZ ;  /* 0x0000001029357819 */ /* 0x000fe400000006ff */
[----:B------:R-:W-:Y:S01]  /*1130*/  SHF.L.U32 R55, R42, 0x10, RZ ;  /* 0x000000102a377819 */ /* 0x000fe200000006ff */
[-C--:B------:R-:W-:Y:S01]  /*1140*/  FMUL.FTZ R43, R43, R54.reuse ;  /* 0x000000362b2b7220 */ /* 0x080fe20000410000 */
[----:B------:R-:W-:Y:S01]  /*1150*/  SHF.L.U32 R40, R104, 0x10, RZ ;  /* 0x0000001068287819 */ /* 0x000fe200000006ff */
[-C--:B------:R-:W-:Y:S01]  /*1160*/  FMUL.FTZ R53, R53, R54.reuse ;  /* 0x0000003635357220 */ /* 0x080fe20000410000 */
[----:B------:R-:W-:Y:S01]  /*1170*/  PRMT R50, R41, 0x7632, R50 ;  /* 0x0000763229327816 */ /* 0x000fe20000000032 */
[----:B------:R-:W-:Y:S01]  /*1180*/  FMUL.FTZ R55, R55, R54 ;  /* 0x0000003637377220 */ /* 0x000fe20000410000 */
[----:B------:R-:W-:Y:S01]  /*1190*/  PRMT R41, R42, 0x7632, R41 ;  /* 0x000076322a297816 */ /* 0x000fe20000000029 */
[----:B------:R-:W-:Y:S01]  /*11a0*/  FFMA.FTZ R40, R51, R40, R24 ;  /* 0x0000002833287223 */ /* 0x000fe20000010018 */
[----:B------:R-:W-:-:S02]  /*11b0*/  SHF.L.U32 R46, R101, 0x10, RZ ;  /* 0x00000010652e7819 */ /* 0x000fc400000006ff */
        /* <DEDUP_REMOVED lines=18> */
[----:B------:R-:W-:-:S02]  /*12e0*/  FFMA.FTZ R43, R52, R53, R27 ;  /* 0x00000035342b7223 */ /* 0x000fc4000001001b */
[----:B------:R-:W-:Y:S02]  /*12f0*/  FFMA.FTZ R45, R78, R55, R29 ;  /* 0x000000374e2d7223 */ /* 0x000fe4000001001d */
[----:B------:R-:W-:Y:S01]  /*1300*/  FFMA.FTZ R47, R112, R79, R31 ;  /* 0x0000004f702f7223 */ /* 0x000fe2000001001f */
[----:B------:R-:W-:Y:S06]  /*1310*/  BRA `(.L_x_6247) ;  /* 0x0000000000907947 */ /* 0x000fec0003800000 */
.L_x_6246:
[C---:B0----5:R-:W-:Y:S01]  /*1320*/  PRMT R45, R43.reuse, 0x7632, R45 ;  /* 0x000076322b2d7816 */ /* 0x061fe2000000002d */
[----:B------:R-:W-:Y:S01]  /*1330*/  IMAD.U32 R52, R62, 0x10000, RZ ;  /* 0x000100003e347824 */ /* 0x000fe200078e00ff */
[C---:B------:R-:W-:Y:S02]  /*1340*/  SHF.L.U32 R51, R40.reuse, 0x10, RZ ;  /* 0x0000001028337819 */ /* 0x040fe400000006ff */
[----:B------:R-:W-:Y:S02]  /*1350*/  SHF.L.U32 R43, R43, 0x10, RZ ;  /* 0x000000102b2b7819 */ /* 0x000fe400000006ff */
[----:B------:R-:W-:Y:S01]  /*1360*/  PRMT R47, R40, 0x7632, R47 ;  /* 0x00007632282f7816 */ /* 0x000fe2000000002f */
[-C--:B------:R-:W-:Y:S01]  /*1370*/  FMUL.FTZ R51, R51, R54.reuse ;  /* 0x0000003633337220 */ /* 0x080fe20000410000 */
[----:B------:R-:W-:Y:S01]  /*1380*/  SHF.L.U32 R40, R104, 0x10, RZ ;  /* 0x0000001068287819 */ /* 0x000fe200000006ff */
[----:B------:R-:W-:Y:S01]  /*1390*/  FMUL.FTZ R43, R43, R54 ;  /* 0x000000362b2b7220 */ /* 0x000fe20000410000 */
[----:B------:R-:W-:-:S02]  /*13a0*/  SHF.L.U32 R46, R101, 0x10, RZ ;  /* 0x00000010652e7819 */ /* 0x000fc400000006ff */
[----:B------:R-:W-:Y:S01]  /*13b0*/  PRMT R50, R41, 0x7632, R50 ;  /* 0x0000763229327816 */ /* 0x000fe20000000032 */
[----:B------:R-:W-:Y:S01]  /*13c0*/  FMUL.FTZ R40, R51, R40 ;  /* 0x0000002833287220 */ /* 0x000fe20000410000 */
[----:B------:R-:W-:Y:S01]  /*13d0*/  SHF.L.U32 R53, R41, 0x10, RZ ;  /* 0x0000001029357819 */ /* 0x000fe200000006ff */
[----:B------:R-:W-:Y:S01]  /*13e0*/  FMUL.FTZ R46, R43, R46 ;  /* 0x0000002e2b2e7220 */ /* 0x000fe20000410000 */
[C---:B------:R-:W-:Y:S02]  /*13f0*/  PRMT R41, R42.reuse, 0x7632, R41 ;  /* 0x000076322a297816 */ /* 0x040fe40000000029 */
        /* <DEDUP_REMOVED lines=21> */
[----:B------:R-:W-:-:S07]  /*1550*/  FMUL.FTZ R47, R51, R50 ;  /* 0x00000032332f7220 */ /* 0x000fce0000410000 */
.L_x_6247:
[----:B------:R-:W0:Y:S01]  /*1560*/  @P1 LDC.64 R50, c[0x0][0x3a0] ;  /* 0x0000e800ff321b82 */ /* 0x000e220000000a00 */
[----:B------:R-:W-:Y:S01]  /*1570*/  IADD3 R115, PT, PT, R111, 0x100, RZ ;  /* 0x000001006f737810 */ /* 0x000fe20007ffe0ff */
[----:B------:R-:W-:-:S04]  /*1580*/  IMAD.WIDE.U32 R52, R113, 0x20, R116 ;  /* 0x0000002071347825 */ /* 0x000fc800078e0074 */
[C---:B------:R-:W-:Y:S01]  /*1590*/  IMAD.WIDE.U32 R48, R115.reuse, 0x10, R48 ;  /* 0x0000001073307825 */ /* 0x040fe200078e0030 */
[----:B------:R1:W-:Y:S04]  /*15a0*/  STG.E.128 desc[UR6][R52.64], R40 ;  /* 0x0000002834007986 */ /* 0x0003e8000c101d06 */
[----:B------:R1:W-:Y:S01]  /*15b0*/  STG.E.128 desc[UR6][R52.64+0x10], R44 ;  /* 0x0000102c34007986 */ /* 0x0003e2000c101d06 */
[----:B0-----:R-:W-:-:S03]  /*15c0*/  @P1 IMAD.WIDE.U32 R78, R115, 0x20, R50 ;  /* 0x00000020734e1825 */ /* 0x001fc600078e0032 */
[----:B------:R-:W5:Y:S04]  /*15d0*/  LDG.E.128 R48, desc[UR6][R48.64] ;  /* 0x0000000630307981 */ /* 0x000f68000c1e1d00 */
[----:B------:R1:W5:Y:S04]  /*15e0*/  @P1 LDG.E.128 R24, desc[UR6][R78.64] ;  /* 0x000000064e181981 */ /* 0x000368000c1e1d00 */
[----:B------:R1:W5:Y:S01]  /*15f0*/  @P1 LDG.E.128 R28, desc[UR6][R78.64+0x10] ;  /* 0x000010064e1c1981 */ /* 0x000362000c1e1d00 */
[----:B------:R-:W-:Y:S05]  /*1600*/  @!P1 BRA `(.L_x_6248) ;  /* 0x0000000000949947 */ /* 0x000fea0003800000 */
[C---:B-1---5:R-:W-:Y:S02]  /*1610*/  SHF.L.U32 R53, R48.reuse, 0x10, RZ ;  /* 0x0000001030357819 */ /* 0x062fe400000006ff */
[C---:B------:R-:W-:Y:S02]  /*1620*/  SHF.L.U32 R79, R49.reuse, 0x10, RZ ;  /* 0x00000010314f7819 */ /* 0x040fe400000006ff */
[----:B------:R-:W-:Y:S02]  /*1630*/  PRMT R52, R48, 0x7632, R52 ;  /* 0x0000763230347816 */ /* 0x000fe40000000034 */
[C---:B------:R-:W-:Y:S02]  /*1640*/  PRMT R78, R50.reuse, 0x7632, R78 ;  /* 0x00007632324e7816 */ /* 0x040fe4000000004e */
[----:B------:R-:W-:Y:S02]  /*1650*/  SHF.L.U32 R119, R50, 0x10, RZ ;  /* 0x0000001032777819 */ /* 0x000fe400000006ff */
[----:B------:R-:W-:Y:S01]  /*1660*/  PRMT R48, R49, 0x7632, R48 ;  /* 0x0000763231307816 */ /* 0x000fe20000000030 */
[-C--:B------:R-:W-:Y:S01]  /*1670*/  FMUL.FTZ R49, R53, R54.reuse ;  /* 0x0000003635317220 */ /* 0x080fe20000410000 */
[----:B------:R-:W-:Y:S01]  /*1680*/  PRMT R50, R51, 0x7632, R50 ;  /* 0x0000763233327816 */ /* 0x000fe20000000032 */
        /* <DEDUP_REMOVED lines=19> */
[----:B------:R-:W-:Y:S01]  /*17c0*/  FFMA.FTZ R52, R51, R52, R28 ;  /* 0x0000003433347223 */ /* 0x000fe2000001001c */
[----:B------:R-:W-:Y:S01]  /*17d0*/  SHF.L.U32 R51, R69, 0x10, RZ ;  /* 0x0000001045337819 */ /* 0x000fe200000006ff */
[----:B------:R-:W-:Y:S01]  /*17e0*/  IMAD.U32 R55, R67, 0x10000, RZ ;  /* 0x0001000043377824 */ /* 0x000fe200078e00ff */
[----:B------:R-:W-:Y:S01]  /*17f0*/  SHF.L.U32 R53, R68, 0x10, RZ ;  /* 0x0000001044357819 */ /* 0x000fe200000006ff */
[----:B------:R-:W-:Y:S01]  /*1800*/  FFMA.FTZ R54, R121, R54, R30 ;  /* 0x0000003679367223 */ /* 0x000fe2000001001e */
[----:B------:R-:W-:Y:S01]  /*1810*/  FFMA.FTZ R49, R118, R49, R25 ;  /* 0x0000003176317223 */ /* 0x000fe20000010019 */
[----:B------:R-:W-:Y:S01]  /*1820*/  FFMA.FTZ R51, R114, R51, R27 ;  /* 0x0000003372337223 */ /* 0x000fe2000001001b */
[----:B------:R-:W-:Y:S01]  /*1830*/  FFMA.FTZ R55, R112, R55, R31 ;  /* 0x0000003770377223 */ /* 0x000fe2000001001f */
[----:B------:R-:W-:Y:S01]  /*1840*/  FFMA.FTZ R53, R78, R53, R29 ;  /* 0x000000354e357223 */ /* 0x000fe2000001001d */
[----:B------:R-:W-:Y:S06]  /*1850*/  BRA `(.L_x_6249) ;  /* 0x0000000000907947 */ /* 0x000fec0003800000 */
.L_x_6248:
[C---:B-1---5:R-:W-:Y:S02]  /*1860*/  PRMT R52, R48.reuse, 0x7632, R52 ;  /* 0x0000763230347816 */ /* 0x062fe40000000034 */
[C---:B------:R-:W-:Y:S02]  /*1870*/  PRMT R55, R49.reuse, 0x7632, R55 ;  /* 0x0000763231377816 */ /* 0x040fe40000000037 */
[----:B------:R-:W-:Y:S02]  /*1880*/  SHF.L.U32 R53, R48, 0x10, RZ ;  /* 0x0000001030357819 */ /* 0x000fe400000006ff */
[----:B------:R-:W-:Y:S02]  /*1890*/  SHF.L.U32 R79, R49, 0x10, RZ ;  /* 0x00000010314f7819 */ /* 0x000fe400000006ff */
[----:B------:R-:W-:Y:S01]  /*18a0*/  PRMT R78, R50, 0x7632, R78 ;  /* 0x00007632324e7816 */ /* 0x000fe2000000004e */
[----:B------:R-:W-:Y:S01]  /*18b0*/  FMUL.FTZ R48, R53, R54 ;  /* 0x0000003635307220 */ /* 0x000fe20000410000 */
[----:B------:R-:W-:-:S02]  /*18c0*/  PRMT R112, R51, 0x7632, R112 ;  /* 0x0000763233707816 */ /* 0x000fc40000000070 */
        /* <DEDUP_REMOVED lines=18> */
[----:B------:R-:W-:Y:S01]  /*19f0*/  SHF.L.U32 R119, R99, 0x10, RZ ;  /* 0x0000001063777819 */ /* 0x000fe200000006ff */
[----:B------:R-:W-:Y:S01]  /*1a00*/  FMUL.FTZ R51, R51, R112 ;  /* 0x0000007033337220 */ /* 0x000fe20000410000 */
[----:B------:R-:W-:-:S02]  /*1a10*/  SHF.L.U32 R79, R98, 0x10, RZ ;  /* 0x00000010624f7819 */ /* 0x000fc400000006ff */
[----:B------:R-:W-:Y:S01]  /*1a20*/  SHF.L.U32 R54, R2, 0x10, RZ ;  /* 0x0000001002367819 */ /* 0x000fe200000006ff */
[----:B------:R-:W-:Y:S01]  /*1a30*/  FMUL.FTZ R50, R50, R119 ;  /* 0x0000007732327220 */ /* 0x000fe20000410000 */
[----:B------:R-:W-:Y:S01]  /*1a40*/  SHF.L.U32 R78, R68, 0x10, RZ ;  /* 0x00000010444e7819 */ /* 0x000fe200000006ff */
[----:B------:R-:W-:Y:S01]  /*1a50*/  FMUL.FTZ R52, R52, R79 ;  /* 0x0000004f34347220 */ /* 0x000fe20000410000 */
[----:B------:R-:W-:Y:S01]  /*1a60*/  SHF.L.U32 R112, R67, 0x10, RZ ;  /* 0x0000001043707819 */ /* 0x000fe200000006ff */
[----:B------:R-:W-:Y:S02]  /*1a70*/  FMUL.FTZ R54, R121, R54 ;  /* 0x0000003679367220 */ /* 0x000fe40000410000 */
[----:B------:R-:W-:Y:S02]  /*1a80*/  FMUL.FTZ R53, R53, R78 ;  /* 0x0000004e35357220 */ /* 0x000fe40000410000 */
[----:B------:R-:W-:-:S07]  /*1a90*/  FMUL.FTZ R55, R55, R112 ;  /* 0x0000007037377220 */ /* 0x000fce0000410000 */
.L_x_6249:
        /* <DEDUP_REMOVED lines=106> */
.L_x_6251:
[----:B------:R-:W-:Y:S05]  /*2140*/  BSYNC.RECONVERGENT B0 ;  /* 0x0000000000007941 */ /* 0x000fea0003800200 */
.L_x_6250:
[----:B------:R-:W-:Y:S01]  /*2150*/  BAR.SYNC.DEFER_BLOCKING 0x0 ;  /* 0x0000000000007b1d */ /* 0x000fe20000010000 */
[----:B------:R-:W-:Y:S02]  /*2160*/  ISETP.GT.U32.AND P1, PT, R110, 0x3, PT ;  /* 0x000000036e00780c */ /* 0x000fe40003f24070 */
[----:B------:R-:W-:Y:S01]  /*2170*/  PLOP3.LUT P3, PT, PT, PT, UP0, 0x80, 0x8 ;  /* 0x000000000008781c */ /* 0x000fe20003f6f008 */
[----:B------:R-:W-:Y:S01]  /*2180*/  UPLOP3.LUT UP0, UPT, UPT, UPT, UP0, 0x40, 0x4 ;  /* 0x000000000004789c */ /* 0x000fe20003f0e800 */
[----:B------:R-:W-:-:S09]  /*2190*/  PLOP3.LUT P2, PT, PT, PT, PT, 0x8, 0x80 ;  /* 0x000000000080781c */ /* 0x000fd20003f4e170 */
[----:B0-----:R-:W0:Y:S01]  /*21a0*/  @!P1 S2R R79, SR_CgaCtaId ;  /* 0x00000000004f9919 */ /* 0x001e220000008800 */
[----:B------:R-:W-:Y:S02]  /*21b0*/  @!P1 PLOP3.LUT P2, PT, P3, PT, PT, 0x80, 0x8 ;  /* 0x000000000008981c */ /* 0x000fe40001f4f070 */
[----:B------:R-:W-:-:S04]  /*21c0*/  @!P1 MOV R78, 0x400 ;  /* 0x00000400004e9802 */ /* 0x000fc80000000f00 */
[----:B0-----:R-:W-:Y:S02]  /*21d0*/  @!P1 LEA R117, R79, R78, 0x18 ;  /* 0x0000004e4f759211 */ /* 0x001fe400078ec0ff */
[----:B------:R-:W-:-:S05]  /*21e0*/  CS2R R78, SRZ ;  /* 0x00000000004e7805 */ /* 0x000fca000001ff00 */
[----:B------:R-:W-:-:S04]  /*21f0*/  @P2 IADD3 R117, PT, PT, R117, 0x20, RZ ;  /* 0x0000002075752810 */ /* 0x000fc80007ffe0ff */
[----:B------:R-:W-:Y:S01]  /*2200*/  @!P1 LEA R120, R110, R117, 0x3 ;  /* 0x000000756e789211 */ /* 0x000fe200078e18ff */
[----:B------:R-:W-:Y:S01]  /*2210*/  HFMA2 R117, -RZ, RZ, 0, 0 ;  /* 0x00000000ff757431 */ /* 0x000fe200000001ff */
[----:B------:R-:W-:-:S03]  /*2220*/  @!P1 MOV R117, 0x300 ;  /* 0x0000030000759802 */ /* 0x000fc60000000f00 */
[----:B------:R-:W-:Y:S01]  /*2230*/  @!P1 LDS.64 R78, [R120] ;  /* 0x00000000784e9984 */ /* 0x000fe20000000a00 */
[-C--:B------:R-:W-:Y:S02]  /*2240*/  I2FP.F32.U32 R122, R117.reuse ;  /* 0x00000075007a7245 */ /* 0x080fe40000201000 */
[----:B------:R-:W-:Y:S01]  /*2250*/  ISETP.NE.AND P1, PT, RZ, UR12, PT ;  /* 0x0000000cff007c0c */ /* 0x000fe2000bf25270 */
[----:B------:R-:W0:Y:S02]  /*2260*/  SHFL.DOWN PT, R116, R117, 0x2, 0x1f ;  /* 0x08401f0075747f89 */ /* 0x000e2400000e0000 */
[----:B0-----:R-:W-:Y:S02]  /*2270*/  IADD3 R114, PT, PT, R116, R117, RZ ;  /* 0x0000007574727210 */ /* 0x001fe40007ffe0ff */
[----:B------:R-:W-:Y:S02]  /*2280*/  I2FP.F32.S32 R119, R116 ;  /* 0x0000007400777245 */ /* 0x000fe40000201400 */
[----:B------:R-:W-:Y:S01]  /*2290*/  I2FP.F32.S32 R112, R114 ;  /* 0x0000007200707245 */ /* 0x000fe20000201400 */
[----:B------:R-:W-:Y:S03]  /*22a0*/  SHFL.DOWN PT, R117, R114, 0x1, 0x1f ;  /* 0x08201f0072757f89 */ /* 0x000fe600000e0000 */
[----:B------:R-:W0:Y:S01]  /*22b0*/  MUFU.RCP R116, R112 ;  /* 0x0000007000747308 */ /* 0x000e220000001000 */
[----:B------:R-:W1:Y:S04]  /*22c0*/  SHFL.DOWN PT, R121, R78, 0x2, 0x1f ;  /* 0x08401f004e797f89 */ /* 0x000e6800000e0000 */
[----:B------:R-:W2:Y:S01]  /*22d0*/  SHFL.DOWN PT, R118, R79, 0x2, 0x1f ;  /* 0x08401f004f767f89 */ /* 0x000ea200000e0000 */
[C---:B-1----:R-:W-:Y:S01]  /*22e0*/  FMUL.FTZ R123, R121.reuse, R119 ;  /* 0x00000077797b7220 */ /* 0x042fe20000410000 */
[----:B------:R-:W-:-:S03]  /*22f0*/  FADD.FTZ R121, -R121, R78 ;  /* 0x0000004e79797221 */ /* 0x000fc60000010100 */
[----:B------:R-:W-:Y:S01]  /*2300*/  FFMA.FTZ R123, R122, R78, R123 ;  /* 0x0000004e7a7b7223 */ /* 0x000fe2000001007b */
[----:B------:R-:W-:Y:S01]  /*2310*/  FMUL.FTZ R121, R121, R121 ;  /* 0x0000007979797220 */ /* 0x000fe20000410000 */
[----:B--2---:R-:W-:Y:S01]  /*2320*/  FADD.FTZ R79, R118, R79 ;  /* 0x0000004f764f7221 */ /* 0x004fe20000010000 */
[----:B------:R-:W-:Y:S02]  /*2330*/  IADD3 R118, PT, PT, R114, R117, RZ ;  /* 0x0000007572767210 */ /* 0x000fe40007ffe0ff */
[----:B------:R-:W-:Y:S01]  /*2340*/  FMUL.FTZ R122, R121, R122 ;  /* 0x0000007a797a7220 */ /* 0x000fe20000410000 */
[----:B0-----:R-:W-:Y:S01]  /*2350*/  FMUL.FTZ R121, R116, R123 ;  /* 0x0000007b74797220 */ /* 0x001fe20000410000 */
[----:B------:R-:W-:Y:S02]  /*2360*/  I2FP.F32.S32 R118, R118 ;  /* 0x0000007600767245 */ /* 0x000fe40000201400 */
[----:B------:R-:W-:Y:S01]  /*2370*/  FMUL.FTZ R122, R122, R119 ;  /* 0x000000777a7a7220 */ /* 0x000fe20000410000 */
[----:B------:R-:W-:Y:S01]  /*2380*/  I2FP.F32.S32 R119, R117 ;  /* 0x0000007500777245 */ /* 0x000fe20000201400 */
[----:B------:R-:W0:Y:S01]  /*2390*/  SHFL.DOWN PT, R78, R121, 0x1, 0x1f ;  /* 0x08201f00794e7f89 */ /* 0x000e2200000e0000 */
[----:B------:R-:W1:Y:S01]  /*23a0*/  MUFU.RCP R114, R118 ;  /* 0x0000007600727308 */ /* 0x000e620000001000 */
[----:B------:R-:W-:-:S05]  /*23b0*/  FFMA.FTZ R116, R116, R122, R79 ;  /* 0x0000007a74747223 */ /* 0x000fca000001004f */
[----:B------:R-:W2:Y:S01]  /*23c0*/  SHFL.DOWN PT, R79, R116, 0x1, 0x1f ;  /* 0x08201f00744f7f89 */ /* 0x000ea200000e0000 */
[----:B0-----:R-:W-:Y:S01]  /*23d0*/  FADD.FTZ R117, R121, -R78 ;  /* 0x8000004e79757221 */ /* 0x001fe20000010000 */
[----:B------:R-:W-:-:S03]  /*23e0*/  FMUL.FTZ R123, R78, R119 ;  /* 0x000000774e7b7220 */ /* 0x000fc60000410000 */
[----:B------:R-:W-:Y:S01]  /*23f0*/  FMUL.FTZ R117, R117, R117 ;  /* 0x0000007575757220 */ /* 0x000fe20000410000 */
[----:B------:R-:W-:Y:S01]  /*2400*/  FFMA.FTZ R123, R112, R121, R123 ;  /* 0x00000079707b7223 */ /* 0x000fe2000001007b */
[----:B--2---:R-:W-:Y:S02]  /*2410*/  FADD.FTZ R79, R116, R79 ;  /* 0x0000004f744f7221 */ /* 0x004fe40000010000 */
[----:B------:R-:W-:Y:S01]  /*2420*/  FMUL.FTZ R117, R112, R117 ;  /* 0x0000007570757220 */ /* 0x000fe20000410000 */
[----:B-1----:R-:W-:Y:S01]  /*2430*/  FMUL.FTZ R78, R114, R123 ;  /* 0x0000007b724e7220 */ /* 0x002fe20000410000 */
[----:B------:R-:W0:Y:S02]  /*2440*/  LDC R112, c[0x0][0x448] ;  /* 0x00011200ff707b82 */ /* 0x000e240000000800 */
[----:B------:R-:W-:-:S03]  /*2450*/  FMUL.FTZ R117, R117, R119 ;  /* 0x0000007775757220 */ /* 0x000fc60000410000 */
[----:B------:R-:W1:Y:S01]  /*2460*/  SHFL.IDX PT, R78, R78, RZ, 0x1f ;  /* 0x00001fff4e4e7589 */ /* 0x000e6200000e0000 */
[----:B------:R-:W-:-:S06]  /*2470*/  FFMA.FTZ R79, R114, R117, R79 ;  /* 0x00000075724f7223 */ /* 0x000fcc000001004f */
[----:B------:R-:W0:Y:S01]  /*2480*/  SHFL.IDX PT, R79, R79, RZ, 0x1f ;  /* 0x00001fff4f4f7589 */ /* 0x000e2200000e0000 */
[C---:B-1----:R-:W-:Y:S01]  /*2490*/  FMUL.FTZ R114, R78.reuse, R78 ;  /* 0x0000004e4e727220 */ /* 0x042fe20000410000 */
[----:B------:R-:W-:-:S04]  /*24a0*/  FSEL R116, R78, RZ, !P1 ;  /* 0x000000ff4e747208 */ /* 0x000fc80004800000 */
[----:B------:R-:W-:Y:S01]  /*24b0*/  FSEL R117, R114, RZ, P1 ;  /* 0x000000ff72757208 */ /* 0x000fe20000800000 */
[C---:B------:R-:W-:Y:S01]  /*24c0*/  FADD.FTZ R114, -R116.reuse, R33 ;  /* 0x0000002174727221 */ /* 0x040fe20000010100 */
[----:B0-----:R-:W-:Y:S01]  /*24d0*/  FFMA.FTZ R112, R79, UR11, R112 ;  /* 0x0000000b4f707c23 */ /* 0x001fe20008010070 */
[C---:B------:R-:W-:Y:S01]  /*24e0*/  FADD.FTZ R118, -R116.reuse, R34 ;  /* 0x0000002274767221 */ /* 0x040fe20000010100 */
[C---:B------:R-:W-:Y:S01]  /*24f0*/  FADD.FTZ R39, -R116.reuse, R39 ;  /* 0x0000002774277221 */ /* 0x040fe20000010100 */
[----:B------:R-:W-:Y:S01]  /*2500*/  FADD.FTZ R34, -R116, R36 ;  /* 0x0000002474227221 */ /* 0x000fe20000010100 */
[----:B------:R-:W-:Y:S01]  /*2510*/  FADD.FTZ R117, R112, R117 ;  /* 0x0000007570757221 */ /* 0x000fe20000010000 */
[C---:B------:R-:W-:Y:S01]  /*2520*/  FADD.FTZ R112, -R116.reuse, R32 ;  /* 0x0000002074707221 */ /* 0x040fe20000010100 */
[C---:B------:R-:W-:Y:S01]  /*2530*/  FADD.FTZ R124, -R116.reuse, R37 ;  /* 0x00000025747c7221 */ /* 0x040fe20000010100 */
[----:B------:R-:W0:Y:S01]  /*2540*/  LDC.64 R32, c[0x0][0x428] ;  /* 0x00010a00ff207b82 */ /* 0x000e220000000a00 */
        /* <DEDUP_REMOVED lines=20> */
[C---:B------:R-:W-:Y:S01]  /*2690*/  FMUL.FTZ R39, R79.reuse, R124 ;  /* 0x0000007c4f277220 */ /* 0x040fe20000410000 */
[----:B------:R-:W-:Y:S01]  /*26a0*/  FMUL.FTZ R38, R79, R38 ;  /* 0x000000264f267220 */ /* 0x000fe20000410000 */
[----:B------:R-:W-:Y:S01]  /*26b0*/  FADD.FTZ R43, -R116, R55 ;  /* 0x00000037742b7221 */ /* 0x000fe20000010100 */
[----:B------:R-:W-:Y:S01]  /*26c0*/  FFMA.FTZ R34, R35, R15, R4 ;  /* 0x0000000f23227223 */ /* 0x000fe20000010004 */
[----:B------:R-:W-:Y:S01]  /*26d0*/  FFMA.FTZ R39, R39, R73, R86 ;  /* 0x0000004927277223 */ /* 0x000fe20000010056 */
[----:B------:R-:W-:Y:S01]  /*26e0*/  FFMA.FTZ R35, R38, R16, R3 ;  /* 0x0000001026237223 */ /* 0x000fe20000010003 */
[----:B------:R-:W-:Y:S01]  /*26f0*/  FFMA.FTZ R38, R54, R72, R87 ;  /* 0x0000004836267223 */ /* 0x000fe20000010057 */
[----:B------:R-:W-:Y:S01]  /*2700*/  ISETP.NE.AND P1, PT, R0, RZ, PT ;  /* 0x000000ff0000720c */ /* 0x000fe20003f25270 */
[----:B0-----:R-:W-:Y:S01]  /*2710*/  IMAD.WIDE.U32 R54, R111, 0x10, R32 ;  /* 0x000000106f367825 */ /* 0x001fe200078e0020 */
[----:B------:R-:W-:-:S03]  /*2720*/  F2FP.BF16.F32.PACK_AB R34, R39, R34 ;  /* 0x000000222722723e */ /* 0x000fc600000010ff */
[C---:B------:R-:W-:Y:S01]  /*2730*/  FMUL.FTZ R39, R79.reuse, R114 ;  /* 0x000000724f277220 */ /* 0x040fe20000410000 */
[----:B------:R-:W-:Y:S01]  /*2740*/  FMUL.FTZ R49, R79, R44 ;  /* 0x0000002c4f317220 */ /* 0x000fe20000410000 */
[----:B------:R-:W-:-:S04]  /*2750*/  IMAD.WIDE.U32 R116, R113, 0x10, R32 ;  /* 0x0000001071747825 */ /* 0x000fc800078e0020 */
[C---:B------:R-:W-:Y:S01]  /*2760*/  FMUL.FTZ R45, R79.reuse, R45 ;  /* 0x0000002d4f2d7220 */ /* 0x040fe20000410000 */
[----:B------:R-:W-:Y:S01]  /*2770*/  FMUL.FTZ R44, R79, R37 ;  /* 0x000000254f2c7220 */ /* 0x000fe20000410000 */
[----:B------:R-:W-:Y:S01]  /*2780*/  F2FP.BF16.F32.PACK_AB R35, R38, R35 ;  /* 0x000000232623723e */ /* 0x000fe200000010ff */
[----:B------:R-:W-:-:S04]  /*2790*/  IMAD.WIDE.U32 R124, R115, 0x10, R32 ;  /* 0x00000010737c7825 */ /* 0x000fc800078e0020 */
        /* <DEDUP_REMOVED lines=8> */
[----:B------:R-:W0:Y:S01]  /*2820*/  @!P1 LDC.64 R112, c[0x0][0x3c0] ;  /* 0x0000f000ff709b82 */ /* 0x000e220000000a00 */
[----:B------:R-:W-:Y:S01]  /*2830*/  F2FP.BF16.F32.PACK_AB R32, R39, R32 ;  /* 0x000000202720723e */ /* 0x000fe200000010ff */
[----:B------:R-:W-:Y:S01]  /*2840*/  FMUL.FTZ R114, R79, R43 ;  /* 0x0000002b4f727220 */ /* 0x000fe20000410000 */
[----:B------:R-:W-:Y:S01]  /*2850*/  F2FP.BF16.F32.PACK_AB R39, R37, R44 ;  /* 0x0000002c2527723e */ /* 0x000fe200000010ff */
[----:B------:R-:W-:Y:S01]  /*2860*/  FMUL.FTZ R37, R79, R40 ;  /* 0x000000284f257220 */ /* 0x000fe20000410000 */
[----:B------:R-:W-:Y:S01]  /*2870*/  F2FP.BF16.F32.PACK_AB R38, R45, R38 ;  /* 0x000000262d26723e */ /* 0x000fe200000010ff */
[C---:B------:R-:W-:Y:S01]  /*2880*/  FMUL.FTZ R45, R79.reuse, R36 ;  /* 0x000000244f2d7220 */ /* 0x040fe20000410000 */
[----:B------:R-:W-:Y:S01]  /*2890*/  FMUL.FTZ R44, R79, R41 ;  /* 0x000000294f2c7220 */ /* 0x000fe20000410000 */
[----:B------:R-:W-:Y:S01]  /*28a0*/  FFMA.FTZ R36, R37, R57, R10 ;  /* 0x0000003925247223 */ /* 0x000fe2000001000a */
[----:B------:R-:W1:Y:S01]  /*28b0*/  @!P1 LDC.64 R40, c[0x0][0x3c8] ;  /* 0x0000f200ff289b82 */ /* 0x000e620000000a00 */
[----:B------:R-:W-:Y:S01]  /*28c0*/  FFMA.FTZ R45, R45, R81, R92 ;  /* 0x000000512d2d7223 */ /* 0x000fe2000001005c */
[----:B------:R-:W-:Y:S01]  /*28d0*/  FFMA.FTZ R43, R44, R64, R11 ;  /* 0x000000402c2b7223 */ /* 0x000fe2000001000b */
[C---:B------:R-:W-:Y:S01]  /*28e0*/  FMUL.FTZ R42, R79.reuse, R42 ;  /* 0x0000002a4f2a7220 */ /* 0x040fe20000410000 */
[C---:B------:R-:W-:Y:S01]  /*28f0*/  FMUL.FTZ R118, R79.reuse, R118 ;  /* 0x000000764f767220 */ /* 0x040fe20000410000 */
[----:B------:R-:W-:Y:S01]  /*2900*/  FMUL.FTZ R120, R79, R120 ;  /* 0x000000784f787220 */ /* 0x000fe20000410000 */
[----:B------:R-:W-:Y:S01]  /*2910*/  F2FP.BF16.F32.PACK_AB R36, R45, R36 ;  /* 0x000000242d24723e */ /* 0x000fe200000010ff */
[----:B------:R-:W-:Y:S01]  /*2920*/  FFMA.FTZ R37, R42, R58, R9 ;  /* 0x0000003a2a257223 */ /* 0x000fe20000010009 */
[----:B------:R-:W2:Y:S01]  /*2930*/  LDC.64 R44, c[0x0][0x380] ;  /* 0x0000e000ff2c7b82 */ /* 0x000ea20000000a00 */
        /* <DEDUP_REMOVED lines=34> */
.L_x_6253:
        /* <DEDUP_REMOVED lines=10> */
.L_x_20784:


//--------------------- .text._ZN10layer_norm13ln_fwd_kernelINS_13Kernel_traitsI13__nv_bfloat16S2_fS2_fjLj3072ELj1ELj1ELj4ELj16ENS_18Kernel_traits_baseILj3072ES2_S2_fS2_fjLj128EEEEELb0ELb1ELb1ELb0EEEvNS_9FwdParamsE --------------------------
	.section	.text._ZN10layer_norm13ln_fwd_kernelINS_13Kernel_traitsI13__nv_bfloat16S2_fS2_fjLj3072ELj1ELj1ELj4ELj16ENS_18Kernel_traits_baseILj3072ES2_S2_fS2_fjLj128EEEEELb0ELb1ELb1ELb0EEEvNS_9FwdParamsE,"ax",@progbits
	.align	128
        .global         _ZN10layer_norm13ln_fwd_kernelINS_13Kernel_traitsI13__nv_bfloat16S2_fS2_fjLj3072ELj1ELj1ELj4ELj16ENS_18Kernel_traits_baseILj3072ES2_S2_fS2_fjLj128EEEEELb0ELb1ELb1ELb0EEEvNS_9FwdParamsE
        .type           _ZN10layer_norm13ln_fwd_kernelINS_13Kernel_traitsI13__nv_bfloat16S2_fS2_fjLj3072ELj1ELj1ELj4ELj16ENS_18Kernel_traits_baseILj3072ES2_S2_fS2_fjLj128EEEEELb0ELb1ELb1ELb0EEEvNS_9FwdParamsE,@function
        .size           _ZN10layer_norm13ln_fwd_kernelINS_13Kernel_traitsI13__nv_bfloat16S2_fS2_fjLj3072ELj1ELj1ELj4ELj16ENS_18Kernel_traits_baseILj3072ES2_S2_fS2_fjLj128EEEEELb0ELb1ELb1ELb0EEEvNS_9FwdParamsE,(.L_x_20785 - _ZN10layer_norm13ln_fwd_kernelINS_13Kernel_traitsI13__nv_bfloat16S2_fS2_fjLj3072ELj1ELj1ELj4ELj16ENS_18Kernel_traits_baseILj3072ES2_S2_fS2_fjLj128EEEEELb0ELb1ELb1ELb0EEEvNS_9FwdParamsE)
        .other          _ZN10layer_norm13ln_fwd_kernelINS_13Kernel_traitsI13__nv_bfloat16S2_fS2_fjLj3072ELj1ELj1ELj4ELj16ENS_18Kernel_traits_baseILj3072ES2_S2_fS2_fjLj128EEEEELb0ELb1ELb1ELb0EEEvNS_9FwdParamsE,@"STO_CUDA_ENTRY STV_DEFAULT"
_ZN10layer_norm13ln_fwd_kernelINS_13Kernel_traitsI13__nv_bfloat16S2_fS2_fjLj3072ELj1ELj1ELj4ELj16ENS_18Kernel_traits_baseILj3072ES2_S2_fS2_fjLj128EEEEELb0ELb1ELb1ELb0EEEvNS_9FwdParamsE:
.text._ZN10layer_norm13ln_fwd_kernelINS_13Kernel_traitsI13__nv_bfloat16S2_fS2_fjLj3072ELj1ELj1ELj4ELj16ENS_18Kernel_traits_baseILj3072ES2_S2_fS2_fjLj128EEEEELb0ELb1ELb1ELb0EEEvNS_9FwdParamsE:
        /* <DEDUP_REMOVED lines=11> */
[----:B0-----:R-:W-:-:S04]  /*00b0*/  LOP3.LUT R53, R52, 0x60, RZ, 0xc0, !PT ;  /* 0x0000006034357812 */ /* 0x001fc800078ec0ff */
[----:B------:R-:W-:Y:S02]  /*00c0*/  LOP3.LUT R55, R53, 0x1f, R52, 0xf8, !PT ;  /* 0x0000001f35377812 */ /* 0x000fe400078ef834 */
[----:B------:R-:W-:Y:S02]  /*00d0*/  LOP3.LUT R52, R52, 0x1f, RZ, 0xc0, !PT ;  /* 0x0000001f34347812 */ /* 0x000fe400078ec0ff */
[----:B------:R-:W-:-:S04]  /*00e0*/  LOP3.LUT R3, R55, 0x7f, RZ, 0x3c, !PT ;  /* 0x0000007f37037812 */ /* 0x000fc800078e3cff */
[----:B------:R-:W-:Y:S01]  /*00f0*/  LEA.HI.SX32 R0, R54, R3, 0x1d ;  /* 0x0000000336007211 */ /* 0x000fe200078feaff */
[----:B---34-:R-:W-:Y:S06]  /*0100*/  BRA.U !UP0, `(.L_x_6255) ;  /* 0x0000000108887547 */ /* 0x018fec000b800000 */
        /* <DEDUP_REMOVED lines=34> */
.L_x_6255:
        /* <DEDUP_REMOVED lines=31> */
.L_x_6256:
[----:B------:R-:W-:Y:S05]  /*0520*/  BSYNC.RECONVERGENT B0 ;  /* 0x0000000000007941 */ /* 0x000fea0003800200 */
.L_x_6254:
        /* <DEDUP_REMOVED lines=19> */
[----:B------:R-:W-:Y:S01]  /*0660*/  PRMT R6, R31, 0x7632, R6 ;  /* 0x000076321f067816 */ /* 0x000fe20000000006 */
[----:B------:R-:W-:Y:S01]  /*0670*/  IMAD R48, R2, 0x8, R3 ;  /* 0x0000000802307824 */ /* 0x000fe200078e0203 */
[----:B------:R-:W-:Y:S01]  /*0680*/  VIMNMX R52, PT, PT, R52, 0x20, PT ;  /* 0x0000002034347848 */ /* 0x000fe20003fe0100 */
[----:B------:R-:W4:Y:S01]  /*0690*/  LDCU.64 UR14, c[0x0][0x3a0] ;  /* 0x00007400ff0e77ac */ /* 0x000f220008000a00 */
[----:B------:R-:W-:Y:S02]  /*06a0*/  PRMT R7, R27, 0x7632, R7 ;  /* 0x000076321b077816 */ /* 0x000fe40000000007 */
[----:B------:R-:W-:Y:S01]  /*06b0*/  I2FP.F32.U32 R48, R48 ;  /* 0x0000003000307245 */ /* 0x000fe20000201000 */
[----:B------:R-:W0:Y:S01]  /*06c0*/  LDCU.128 UR8, c[0x0][0x3f0] ;  /* 0x00007e00ff0877ac */ /* 0x000e220008000c00 */
[----:B------:R-:W-:-:S02]  /*06d0*/  LEA R2, R52, R3, 0x3 ;  /* 0x0000000334027211 */ /* 0x000fc400078e18ff */
[----:B------:R0:W0:Y:S01]  /*06e0*/  MUFU.RCP R99, R48 ;  /* 0x0000003000637308 */ /* 0x0000220000001000 */
[----:B------:R-:W-:Y:S01]  /*06f0*/  PRMT R3, R37, 0x7632, R3 ;  /* 0x0000763225037816 */ /* 0x000fe20000000003 */
[----:B------:R-:W0:Y:S01]  /*0700*/  LDCU.64 UR16, c[0x0][0x380] ;  /* 0x00007000ff1077ac */ /* 0x000e220008000a00 */
        /* <DEDUP_REMOVED lines=26> */
.L_x_6280:
[----:B------:R-:W-:-:S06]  /*08b0*/  UIMAD.WIDE UR4, UR18, 0x4, UR8 ;  /* 0x00000004120478a5 */ /* 0x000fcc000f8e0208 */
[----:B012---:R-:W-:Y:S02]  /*08c0*/  MOV R86, UR4 ;  /* 0x0000000400567c02 */ /* 0x007fe40008000f00 */
[----:B------:R-:W-:-:S05]  /*08d0*/  MOV R87, UR5 ;  /* 0x0000000500577c02 */ /* 0x000fca0008000f00 */
[----:B------:R-:W2:Y:S01]  /*08e0*/  LDG.E R86, desc[UR12][R86.64] ;  /* 0x0000000c56567981 */ /* 0x000ea2000c1e1900 */
[----:B------:R-:W-:-:S06]  /*08f0*/  UIMAD.WIDE UR4, UR18, 0x4, UR10 ;  /* 0x00000004120478a5 */ /* 0x000fcc000f8e020a */
[----:B------:R-:W-:Y:S02]  /*0900*/  MOV R84, UR4 ;  /* 0x0000000400547c02 */ /* 0x000fe40008000f00 */
[----:B------:R-:W-:-:S05]  /*0910*/  MOV R85, UR5 ;  /* 0x0000000500557c02 */ /* 0x000fca0008000f00 */
[----:B------:R-:W3:Y:S01]  /*0920*/  LDG.E R84, desc[UR12][R84.64] ;  /* 0x0000000c54547981 */ /* 0x000ee2000c1e1900 */
[----:B------:R-:W-:Y:S01]  /*0930*/  UIMAD UR4, UR18, UR22, URZ ;  /* 0x00000016120472a4 */ /* 0x000fe2000f8e02ff */
[----:B------:R-:W-:Y:S01]  /*0940*/  ISETP.GE.U32.AND P2, PT, R0, 0x80, PT ;  /* 0x000000800000780c */ /* 0x000fe20003f46070 */
[----:B------:R-:W-:Y:S01]  /*0950*/  BSSY.RECONVERGENT B0, `(.L_x_6257) ;  /* 0x000008d000007945 */ /* 0x000fe20003800200 */
[----:B------:R-:W0:Y:S01]  /*0960*/  S2R R113, SR_TID.X ;  /* 0x0000000000717919 */ /* 0x000e220000002100 */
[----:B--2---:R-:W-:Y:S01]  /*0970*/  R2UR UR21, R86 ;  /* 0x00000000561572ca */ /* 0x004fe200000e0000 */
[----:B------:R-:W-:-:S12]  /*0980*/  HFMA2 R86, -RZ, RZ, 0, 0 ;  /* 0x00000000ff567431 */ /* 0x000fd800000001ff */
        /* <DEDUP_REMOVED lines=11> */
[----:B0-----:R-:W-:-:S03]  /*0a40*/  LEA.HI.SX32 R87, R84, R113, 0x1d ;  /* 0x0000007154577211 */ /* 0x001fc600078feaff */
        /* <DEDUP_REMOVED lines=8> */
.L_x_6259:
[----:B------:R-:W-:Y:S05]  /*0ad0*/  BRA.U !UP0, `(.L_x_6260) ;  /* 0x0000000108e87547 */ /* 0x000fea000b800000 */
[----:B------:R-:W0:Y:S02]  /*0ae0*/  LDC.64 R60, c[0x0][0x3a0] ;  /* 0x0000e800ff3c7b82 */ /* 0x000e240000000a00 */
[----:B0-----:R-:W-:-:S05]  /*0af0*/  IMAD.WIDE.U32 R60, R87, 0x20, R60 ;  /* 0x00000020573c7825 */ /* 0x001fca00078e003c */
[----:B------:R-:W2:Y:S04]  /*0b00*/  LDG.E.128 R52, desc[UR12][R60.64] ;  /* 0x0000000c3c347981 */ /* 0x000ea8000c1e1d00 */
[----:B------:R0:W3:Y:S01]  /*0b10*/  LDG.E.128 R56, desc[UR12][R60.64+0x10] ;  /* 0x0000100c3c387981 */ /* 0x0000e2000c1e1d00 */
[----:B------:R-:W-:-:S13]  /*0b20*/  ISETP.LT.AND P0, PT, RZ, UR21, PT ;  /* 0x00000015ff007c0c */ /* 0x000fda000bf01270 */
[----:B------:R-:W1:Y:S01]  /*0b30*/  @P0 LDC R67, c[0x0][0x40c] ;  /* 0x00010300ff430b82 */ /* 0x000e620000000800 */
[C---:B-----5:R-:W-:Y:S02]  /*0b40*/  @P0 PRMT R63, R48.reuse, 0x7632, R63 ;  /* 0x00007632303f0816 */ /* 0x060fe4000000003f */
[----:B------:R-:W-:Y:S02]  /*0b50*/  @P0 SHF.L.U32 R62, R48, 0x10, RZ ;  /* 0x00000010303e0819 */ /* 0x000fe400000006ff */
[----:B------:R-:W-:Y:S02]  /*0b60*/  @P0 SHF.L.U32 R85, R49, 0x10, RZ ;  /* 0x0000001031550819 */ /* 0x000fe400000006ff */
[----:B------:R-:W-:Y:S01]  /*0b70*/  @P0 SHF.L.U32 R66, R63, 0x10, RZ ;  /* 0x000000103f420819 */ /* 0x000fe200000006ff */
[----:B------:R-:W4:Y:S01]  /*0b80*/  @P0 LDC R84, c[0x0][0x40c] ;  /* 0x00010300ff540b82 */ /* 0x000f220000000800 */
[----:B0-----:R-:W-:-:S07]  /*0b90*/  @P0 PRMT R60, R49, 0x7632, R60 ;  /* 0x00007632313c0816 */ /* 0x001fce000000003c */
[----:B------:R-:W0:Y:S08]  /*0ba0*/  @P0 LDC R101, c[0x0][0x40c] ;  /* 0x00010300ff650b82 */ /* 0x000e300000000800 */
[----:B------:R-:W0:Y:S01]  /*0bb0*/  @P0 LDC R100, c[0x0][0x40c] ;  /* 0x00010300ff640b82 */ /* 0x000e220000000800 */
[----:B-1----:R-:W-:Y:S01]  /*0bc0*/  @P0 FMUL.FTZ R63, R62, R67 ;  /* 0x000000433e3f0220 */ /* 0x002fe20000410000 */
[----:B------:R-:W-:-:S02]  /*0bd0*/  @P0 SHF.L.U32 R62, R20, 0x10, RZ ;  /* 0x00000010143e0819 */ /* 0x000fc400000006ff */
[----:B------:R-:W-:-:S04]  /*0be0*/  @P0 SHF.L.U32 R67, R60, 0x10, RZ ;  /* 0x000000103c430819 */ /* 0x000fc800000006ff */
[----:B------:R-:W1:Y:S01]  /*0bf0*/  @P0 LDC R114, c[0x0][0x40c] ;  /* 0x00010300ff720b82 */ /* 0x000e620000000800 */
[----:B----4-:R-:W-:Y:S01]  /*0c00*/  @P0 FMUL.FTZ R85, R85, R84 ;  /* 0x0000005455550220 */ /* 0x010fe20000410000 */
[----:B------:R-:W-:-:S06]  /*0c10*/  @P0 SHF.L.U32 R84, R112, 0x10, RZ ;  /* 0x0000001070540819 */ /* 0x000fcc00000006ff */
[----:B------:R-:W4:Y:S01]  /*0c20*/  @P0 LDC R65, c[0x0][0x40c] ;  /* 0x00010300ff410b82 */ /* 0x000f220000000800 */
[----:B0-----:R-:W-:Y:S01]  /*0c30*/  @P0 FMUL.FTZ R66, R66, R101 ;  /* 0x0000006542420220 */ /* 0x001fe20000410000 */
[----:B------:R-:W-:-:S06]  /*0c40*/  @P0 IMAD.U32 R101, R50, 0x10000, RZ ;  /* 0x0001000032650824 */ /* 0x000fcc00078e00ff */
[----:B------:R-:W0:Y:S01]  /*0c50*/  @P0 LDC R64, c[0x0][0x40c] ;  /* 0x00010300ff400b82 */ /* 0x000e220000000800 */
[----:B------:R-:W-:Y:S01]  /*0c60*/  @P0 FMUL.FTZ R100, R67, R100 ;  /* 0x0000006443640220 */ /* 0x000fe20000410000 */
[----:B-1----:R-:W-:Y:S01]  /*0c70*/  @P0 FMUL.FTZ R67, R101, R114 ;  /* 0x0000007265430220 */ /* 0x002fe20000410000 */
[----:B------:R-:W-:-:S04]  /*0c80*/  @P0 IMAD.U32 R101, R51, 0x10000, RZ ;  /* 0x0001000033650824 */ /* 0x000fc800078e00ff */
[----:B0-----:R-:W-:Y:S01]  /*0c90*/  @P0 FMUL.FTZ R101, R101, R64 ;  /* 0x0000004065650220 */ /* 0x001fe20000410000 */
[----:B--2---:R-:W-:Y:S01]  /*0ca0*/  @!P0 MOV R60, R52 ;  /* 0x00000034003c8202 */ /* 0x004fe20000000f00 */
[----:B------:R-:W-:Y:S01]  /*0cb0*/  @P0 FFMA.FTZ R60, R63, R62, R52 ;  /* 0x0000003e3f3c0223 */ /* 0x000fe20000010034 */
[----:B------:R-:W-:Y:S01]  /*0cc0*/  MOV R61, R53 ;  /* 0x00000035003d7202 */ /* 0x000fe20000000f00 */
[----:B------:R-:W-:Y:S01]  /*0cd0*/  @P0 FFMA.FTZ R61, R66, R84, R53 ;  /* 0x00000054423d0223 */ /* 0x000fe20000010035 */
[----:B------:R-:W-:Y:S02]  /*0ce0*/  @P0 PRMT R62, R50, 0x7632, R62 ;  /* 0x00007632323e0816 */ /* 0x000fe4000000003e */
[----:B------:R-:W-:Y:S02]  /*0cf0*/  @P0 SHF.L.U32 R84, R111, 0x10, RZ ;  /* 0x000000106f540819 */ /* 0x000fe400000006ff */
[----:B------:R-:W-:Y:S02]  /*0d00*/  @P0 SHF.L.U32 R66, R21, 0x10, RZ ;  /* 0x0000001015420819 */ /* 0x000fe400000006ff */
[----:B------:R-:W-:-:S02]  /*0d10*/  @P0 SHF.L.U32 R114, R62, 0x10, RZ ;  /* 0x000000103e720819 */ /* 0x000fc400000006ff */
[----:B------:R-:W-:Y:S01]  /*0d20*/  MOV R63, R55 ;  /* 0x00000037003f7202 */ /* 0x000fe20000000f00 */
[----:B------:R-:W-:Y:S01]  /*0d30*/  @P0 FFMA.FTZ R63, R100, R84, R55 ;  /* 0x00000054643f0223 */ /* 0x000fe20000010037 */
[----:B------:R-:W-:Y:S01]  /*0d40*/  MOV R62, R54 ;  /* 0x00000036003e7202 */ /* 0x000fe20000000f00 */
[----:B------:R-:W-:Y:S01]  /*0d50*/  @P0 FFMA.FTZ R62, R85, R66, R54 ;  /* 0x00000042553e0223 */ /* 0x000fe20000010036 */
[----:B------:R-:W-:Y:S01]  /*0d60*/  @P0 SHF.L.U32 R84, R22, 0x10, RZ ;  /* 0x0000001016540819 */ /* 0x000fe200000006ff */
[----:B----4-:R-:W-:Y:S01]  /*0d70*/  @P0 FMUL.FTZ R114, R114, R65 ;  /* 0x0000004172720220 */ /* 0x010fe20000410000 */
[----:B------:R-:W-:Y:S01]  /*0d80*/  @P0 SHF.L.U32 R85, R110, 0x10, RZ ;  /* 0x000000106e550819 */ /* 0x000fe200000006ff */
[--C-:B---3--:R-:W-:Y:S01]  /*0d90*/  IMAD.MOV.U32 R65, RZ, RZ, R57.reuse ;  /* 0x000000ffff417224 */ /* 0x108fe200078e0039 */
[----:B------:R-:W-:Y:S02]  /*0da0*/  @P0 SHF.L.U32 R100, R23, 0x10, RZ ;  /* 0x0000001017640819 */ /* 0x000fe400000006ff */
[----:B------:R-:W-:Y:S01]  /*0db0*/  MOV R64, R56 ;  /* 0x0000003800407202 */ /* 0x000fe20000000f00 */
[----:B------:R-:W-:Y:S01]  /*0dc0*/  @P0 FFMA.FTZ R64, R67, R84, R56 ;  /* 0x0000005443400223 */ /* 0x000fe20000010038 */
[----:B------:R-:W-:Y:S01]  /*0dd0*/  MOV R66, R58 ;  /* 0x0000003a00427202 */ /* 0x000fe20000000f00 */
[----:B------:R-:W-:Y:S01]  /*0de0*/  @P0 FFMA.FTZ R65, R114, R85, R57 ;  /* 0x0000005572410223 */ /* 0x000fe20000010039 */
[----:B------:R-:W-:Y:S01]  /*0df0*/  @P0 FFMA.FTZ R66, R101, R100, R58 ;  /* 0x0000006465420223 */ /* 0x000fe2000001003a */
[----:B------:R-:W-:Y:S01]  /*0e00*/  MOV R67, R59 ;  /* 0x0000003b00437202 */ /* 0x000fe20000000f00 */
[----:B------:R-:W-:Y:S06]  /*0e10*/  @!P0 BRA `(.L_x_6261) ;  /* 0x0000000000e88947 */ /* 0x000fec0003800000 */
[----:B------:R-:W-:Y:S02]  /*0e20*/  PRMT R67, R51, 0x7632, R67 ;  /* 0x0000763233437816 */ /* 0x000fe40000000043 */
[----:B------:R-:W-:Y:S02]  /*0e30*/  SHF.L.U32 R85, R109, 0x10, RZ ;  /* 0x000000106d557819 */ /* 0x000fe400000006ff */
[----:B------:R-:W-:-:S05]  /*0e40*/  SHF.L.U32 R67, R67, 0x10, RZ ;  /* 0x0000001043437819 */ /* 0x000fca00000006ff */
[----:B------:R-:W-:-:S04]  /*0e50*/  FMUL.FTZ R84, R67, UR23 ;  /* 0x0000001743547c20 */ /* 0x000fc80008410000 */
[----:B------:R-:W-:Y:S01]  /*0e60*/  FFMA.FTZ R67, R84, R85, R59 ;  /* 0x0000005554437223 */ /* 0x000fe2000001003b */
[----:B------:R-:W-:Y:S06]  /*0e70*/  BRA `(.L_x_6261) ;  /* 0x0000000000d07947 */ /* 0x000fec0003800000 */
.L_x_6260:
[----:B------:R-:W0:Y:S01]  /*0e80*/  @UP2 LDCU UR4, c[0x0][0x40c] ;  /* 0x00008180ff0427ac */ /* 0x000e220008000800 */
[----:B-----5:R-:W-:Y:S01]  /*0e90*/  @P1 SHF.L.U32 R61, R48, 0x10, RZ ;  /* 0x00000010303d1819 */ /* 0x020fe200000006ff */
[----:B------:R-:W-:Y:S01]  /*0ea0*/  @P1 IMAD.U32 R63, R49, 0x10000, RZ ;  /* 0x00010000313f1824 */ /* 0x000fe200078e00ff */
[----:B------:R-:W-:Y:S01]  /*0eb0*/  @P1 SHF.L.U32 R64, R20, 0x10, RZ ;  /* 0x0000001014401819 */ /* 0x000fe200000006ff */
[----:B------:R-:W1:Y:S01]  /*0ec0*/  @UP2 LDCU UR5, c[0x0][0x40c] ;  /* 0x00008180ff0527ac */ /* 0x000e620008000800 */
[----:B------:R-:W-:Y:S01]  /*0ed0*/  @P1 SHF.L.U32 R66, R21, 0x10, RZ ;  /* 0x0000001015421819 */ /* 0x000fe200000006ff */
[----:B------:R-:W-:Y:S01]  /*0ee0*/  HFMA2 R60, -RZ, RZ, 0, 0 ;  /* 0x00000000ff3c7431 */ /* 0x000fe200000001ff */
[----:B------:R-:W-:Y:S01]  /*0ef0*/  MOV R62, RZ ;  /* 0x000000ff003e7202 */ /* 0x000fe20000000f00 */
[----:B------:R-:W2:Y:S01]  /*0f00*/  @UP2 LDCU UR7, c[0x0][0x40c] ;  /* 0x00008180ff0727ac */ /* 0x000ea20008000800 */
[----:B------:R-:W-:Y:S02]  /*0f10*/  @P1 SHF.L.U32 R84, R22, 0x10, RZ ;  /* 0x0000001016541819 */ /* 0x000fe400000006ff */
[----:B------:R-:W-:Y:S01]  /*0f20*/  @P1 SHF.L.U32 R100, R23, 0x10, RZ ;  /* 0x0000001017641819 */ /* 0x000fe200000006ff */
[----:B------:R-:W3:Y:S01]  /*0f30*/  @UP2 LDCU UR24, c[0x0][0x40c] ;  /* 0x00008180ff1827ac */ /* 0x000ee20008000800 */
[----:B------:R-:W-:-:S02]  /*0f40*/  @P1 PRMT R65, R49, 0x7632, R65 ;  /* 0x0000763231411816 */ /* 0x000fc40000000041 */
[----:B------:R-:W-:Y:S02]  /*0f50*/  @P1 PRMT R85, R51, 0x7632, R85 ;  /* 0x0000763233551816 */ /* 0x000fe40000000055 */
[----:B------:R-:W-:Y:S01]  /*0f60*/  @P1 SHF.L.U32 R67, R65, 0x10, RZ ;  /* 0x0000001041431819 */ /* 0x000fe200000006ff */
[----:B0-----:R-:W-:Y:S01]  /*0f70*/  @P1 FMUL.FTZ R61, R61, UR4 ;  /* 0x000000043d3d1c20 */ /* 0x001fe20008410000 */
[----:B------:R-:W0:Y:S01]  /*0f80*/  @UP2 LDCU UR4, c[0x0][0x40c] ;  /* 0x00008180ff0427ac */ /* 0x000e220008000800 */
[----:B------:R-:W-:Y:S01]  /*0f90*/  @P1 SHF.L.U32 R85, R85, 0x10, RZ ;  /* 0x0000001055551819 */ /* 0x000fe200000006ff */
[----:B-1----:R-:W-:Y:S01]  /*0fa0*/  @P1 FMUL.FTZ R63, R63, UR5 ;  /* 0x000000053f3f1c20 */ /* 0x002fe20008410000 */
[----:B------:R-:W-:Y:S01]  /*0fb0*/  @P1 FMUL.FTZ R60, R61, R64 ;  /* 0x000000403d3c1220 */ /* 0x000fe20000410000 */
[----:B------:R-:W-:Y:S01]  /*0fc0*/  @P1 SHF.L.U32 R61, R50, 0x10, RZ ;  /* 0x00000010323d1819 */ /* 0x000fe200000006ff */
[----:B------:R-:W-:Y:S02]  /*0fd0*/  IMAD.MOV.U32 R64, RZ, RZ, RZ ;  /* 0x000000ffff407224 */ /* 0x000fe400078e00ff */
[----:B------:R-:W-:Y:S01]  /*0fe0*/  @P1 FMUL.FTZ R62, R63, R66 ;  /* 0x000000423f3e1220 */ /* 0x000fe20000410000 */
[----:B------:R-:W-:Y:S01]  /*0ff0*/  @P1 SHF.L.U32 R63, R51, 0x10, RZ ;  /* 0x00000010333f1819 */ /* 0x000fe200000006ff */
[----:B------:R-:W1:Y:S01]  /*1000*/  @UP2 LDCU UR5, c[0x0][0x40c] ;  /* 0x00008180ff0527ac */ /* 0x000e620008000800 */
[----:B--2---:R-:W-:Y:S01]  /*1010*/  @P1 FMUL.FTZ R61, R61, UR7 ;  /* 0x000000073d3d1c20 */ /* 0x004fe20008410000 */
[----:B------:R-:W-:Y:S01]  /*1020*/  HFMA2 R66, -RZ, RZ, 0, 0 ;  /* 0x00000000ff427431 */ /* 0x000fe200000001ff */
[----:B------:R-:W-:Y:S01]  /*1030*/  @P1 SHF.L.U32 R101, R110, 0x10, RZ ;  /* 0x000000106e651819 */ /* 0x000fe200000006ff */
[----:B---3--:R-:W-:Y:S01]  /*1040*/  @P1 FMUL.FTZ R63, R63, UR24 ;  /* 0x000000183f3f1c20 */ /* 0x008fe20008410000 */
[----:B------:R-:W-:Y:S01]  /*1050*/  @P1 FMUL.FTZ R64, R61, R84 ;  /* 0x000000543d401220 */ /* 0x000fe20000410000 */
[----:B------:R-:W-:Y:S01]  /*1060*/  @P1 PRMT R61, R48, 0x7632, R61 ;  /* 0x00007632303d1816 */ /* 0x000fe2000000003d */
[----:B------:R-:W2:Y:S01]  /*1070*/  @UP2 LDCU UR7, c[0x0][0x40c] ;  /* 0x00008180ff0727ac */ /* 0x000ea20008000800 */
[----:B------:R-:W-:Y:S01]  /*1080*/  @P1 FMUL.FTZ R66, R63, R100 ;  /* 0x000000643f421220 */ /* 0x000fe20000410000 */
[----:B------:R-:W-:Y:S01]  /*1090*/  @P1 SHF.L.U32 R84, R112, 0x10, RZ ;  /* 0x0000001070541819 */ /* 0x000fe200000006ff */
[----:B------:R-:W-:Y:S01]  /*10a0*/  @P1 IMAD.U32 R100, R111, 0x10000, RZ ;  /* 0x000100006f641824 */ /* 0x000fe200078e00ff */
[----:B------:R-:W-:Y:S01]  /*10b0*/  @P1 SHF.L.U32 R63, R61, 0x10, RZ ;  /* 0x000000103d3f1819 */ /* 0x000fe200000006ff */
[----:B------:R-:W3:Y:S01]  /*10c0*/  @UP2 LDCU UR24, c[0x0][0x40c] ;  /* 0x00008180ff1827ac */ /* 0x000ee20008000800 */
[----:B------:R-:W-:-:S03]  /*10d0*/  MOV R61, RZ ;  /* 0x000000ff003d7202 */ /* 0x000fc60000000f00 */
[----:B0-----:R-:W-:Y:S01]  /*10e0*/  @P1 FMUL.FTZ R65, R63, UR4 ;  /* 0x000000043f411c20 */ /* 0x001fe20008410000 */
[----:B------:R-:W-:Y:S02]  /*10f0*/  HFMA2 R63, -RZ, RZ, 0, 0 ;  /* 0x00000000ff3f7431 */ /* 0x000fe400000001ff */
[----:B-1----:R-:W-:Y:S01]  /*1100*/  @P1 FMUL.FTZ R67, R67, UR5 ;  /* 0x0000000543431c20 */ /* 0x002fe20008410000 */
[----:B------:R-:W-:Y:S01]  /*1110*/  @P1 FMUL.FTZ R61, R65, R84 ;  /* 0x00000054413d1220 */ /* 0x000fe20000410000 */
[----:B------:R-:W-:Y:S02]  /*1120*/  @P1 PRMT R65, R50, 0x7632, R65 ;  /* 0x0000763232411816 */ /* 0x000fe40000000041 */
[----:B------:R-:W-:Y:S01]  /*1130*/  @P1 FMUL.FTZ R63, R67, R100 ;  /* 0x00000064433f1220 */ /* 0x000fe20000410000 */
[----:B------:R-:W-:Y:S01]  /*1140*/  @P1 SHF.L.U32 R100, R109, 0x10, RZ ;  /* 0x000000106d641819 */ /* 0x000fe200000006ff */
[----:B------:R-:W-:Y:S01]  /*1150*/  HFMA2 R67, -RZ, RZ, 0, 0 ;  /* 0x00000000ff437431 */ /* 0x000fe200000001ff */
[----:B------:R-:W-:-:S02]  /*1160*/  @P1 SHF.L.U32 R84, R65, 0x10, RZ ;  /* 0x0000001041541819 */ /* 0x000fc400000006ff */
[----:B------:R-:W-:-:S03]  /*1170*/  MOV R65, RZ ;  /* 0x000000ff00417202 */ /* 0x000fc60000000f00 */
[----:B--2---:R-:W-:Y:S01]  /*1180*/  @P1 FMUL.FTZ R84, R84, UR7 ;  /* 0x0000000754541c20 */ /* 0x004fe20008410000 */
[----:B---3--:R-:W-:-:S03]  /*1190*/  @P1 FMUL.FTZ R85, R85, UR24 ;  /* 0x0000001855551c20 */ /* 0x008fc60008410000 */
[----:B------:R-:W-:Y:S01]  /*11a0*/  @P1 FMUL.FTZ R65, R84, R101 ;  /* 0x0000006554411220 */ /* 0x000fe20000410000 */
[----:B------:R-:W-:-:S07]  /*11b0*/  @P1 FMUL.FTZ R67, R85, R100 ;  /* 0x0000006455431220 */ /* 0x000fce0000410000 */
.L_x_6261:
[----:B------:R-:W0:Y:S01]  /*11c0*/  LDC.64 R84, c[0x0][0x3a8] ;  /* 0x0000ea00ff547b82 */ /* 0x000e220000000a00 */
[----:B------:R-:W-:Y:S02]  /*11d0*/  VIADD R86, R86, 0x80 ;  /* 0x0000008056567836 */ /* 0x000fe40000000000 */
[C---:B0-----:R-:W-:Y:S01]  /*11e0*/  IMAD.WIDE.U32 R84, R87.reuse, 0x20, R84 ;  /* 0x0000002057547825 */ /* 0x041fe200078e0054 */
[----:B------:R-:W-:-:S04]  /*11f0*/  IADD3 R87, PT, PT, R87, 0x80, RZ ;  /* 0x0000008057577810 */ /* 0x000fc80007ffe0ff */
[----:B------:R0:W-:Y:S04]  /*1200*/  STG.E.128 desc[UR12][R84.64], R60 ;  /* 0x0000003c54007986 */ /* 0x0001e8000c101d0c */
[----:B------:R0:W-:Y:S02]  /*1210*/  STG.E.128 desc[UR12][R84.64+0x10], R64 ;  /* 0x0000104054007986 */ /* 0x0001e4000c101d0c */
.L_x_6258:
[----:B------:R-:W-:Y:S05]  /*1220*/  BSYNC.RECONVERGENT B0 ;  /* 0x0000000000007941 */ /* 0x000fea0003800200 */
.L_x_6257:
        /* <DEDUP_REMOVED lines=11> */
[----:B------:R1:W5:Y:S04]  /*12e0*/  @P0 LDG.E.128 R52, desc[UR12][R68.64] ;  /* 0x0000000c44340981 */ /* 0x000368000c1e1d00 */
[----:B------:R1:W5:Y:S01]  /*12f0*/  @P0 LDG.E.128 R56, desc[UR12][R68.64+0x10] ;  /* 0x0000100c44380981 */ /* 0x000362000c1e1d00 */
[----:B------:R-:W-:Y:S05]  /*1300*/  @!P0 BRA `(.L_x_6264) ;  /* 0x0000000000d88947 */ /* 0x000fea0003800000 */
[----:B------:R-:W-:-:S13]  /*1310*/  ISETP.LT.AND P0, PT, RZ, UR21, PT ;  /* 0x00000015ff007c0c */ /* 0x000fda000bf01270 */
[----:B-1----:R-:W1:Y:S01]  /*1320*/  @P0 LDC R70, c[0x0][0x40c] ;  /* 0x00010300ff460b82 */ /* 0x002e620000000800 */
[----:B-----5:R-:W-:Y:S01]  /*1330*/  @P0 SHF.L.U32 R69, R48, 0x10, RZ ;  /* 0x0000001030450819 */ /* 0x020fe200000006ff */
[----:B------:R-:W-:Y:S01]  /*1340*/  @P0 IMAD.U32 R100, R50, 0x10000, RZ ;  /* 0x0001000032640824 */ /* 0x000fe200078e00ff */
[----:B------:R-:W-:Y:S02]  /*1350*/  @P0 PRMT R68, R48, 0x7632, R68 ;  /* 0x0000763230440816 */ /* 0x000fe40000000044 */
[----:B0-----:R-:W-:Y:S02]  /*1360*/  @P0 SHF.L.U32 R85, R49, 0x10, RZ ;  /* 0x0000001031550819 */ /* 0x001fe400000006ff */
[----:B------:R-:W-:Y:S01]  /*1370*/  @P0 SHF.L.U32 R68, R68, 0x10, RZ ;  /* 0x0000001044440819 */ /* 0x000fe200000006ff */
[----:B------:R-:W0:Y:S08]  /*1380*/  @P0 LDC R84, c[0x0][0x40c] ;  /* 0x00010300ff540b82 */ /* 0x000e300000000800 */
[----:B------:R-:W2:Y:S08]  /*1390*/  @P0 LDC R71, c[0x0][0x40c] ;  /* 0x00010300ff470b82 */ /* 0x000eb00000000800 */
[----:B------:R-:W3:Y:S01]  /*13a0*/  @P0 LDC R115, c[0x0][0x40c] ;  /* 0x00010300ff730b82 */ /* 0x000ee20000000800 */
[----:B-1----:R-:W-:Y:S01]  /*13b0*/  @P0 FMUL.FTZ R101, R69, R70 ;  /* 0x0000004645650220 */ /* 0x002fe20000410000 */
[----:B------:R-:W-:-:S04]  /*13c0*/  @P0 PRMT R69, R49, 0x7632, R69 ;  /* 0x0000763231450816 */ /* 0x000fc80000000045 */
[----:B------:R-:W-:Y:S02]  /*13d0*/  @P0 SHF.L.U32 R75, R69, 0x10, RZ ;  /* 0x00000010454b0819 */ /* 0x000fe400000006ff */
[----:B------:R-:W1:Y:S01]  /*13e0*/  @P0 LDC R74, c[0x0][0x40c] ;  /* 0x00010300ff4a0b82 */ /* 0x000e620000000800 */
[----:B------:R-:W-:Y:S02]  /*13f0*/  MOV R69, R53 ;  /* 0x0000003500457202 */ /* 0x000fe40000000f00 */
[----:B0-----:R-:W-:-:S05]  /*1400*/  @P0 FMUL.FTZ R84, R75, R84 ;  /* 0x000000544b540220 */ /* 0x001fca0000410000 */
[----:B------:R-:W0:Y:S01]  /*1410*/  @P0 LDC R72, c[0x0][0x40c] ;  /* 0x00010300ff480b82 */ /* 0x000e220000000800 */
[----:B--2---:R-:W-:Y:S01]  /*1420*/  @P0 FMUL.FTZ R70, R68, R71 ;  /* 0x0000004744460220 */ /* 0x004fe20000410000 */
[----:B------:R-:W-:Y:S02]  /*1430*/  @P0 SHF.L.U32 R71, R32, 0x10, RZ ;  /* 0x0000001020470819 */ /* 0x000fe400000006ff */
[----:B------:R-:W-:-:S03]  /*1440*/  MOV R68, R52 ;  /* 0x0000003400447202 */ /* 0x000fc60000000f00 */
[----:B------:R-:W-:Y:S01]  /*1450*/  @P0 FFMA.FTZ R68, R101, R71, R52 ;  /* 0x0000004765440223 */ /* 0x000fe20000010034 */
[----:B------:R-:W2:Y:S01]  /*1460*/  @P0 LDC R73, c[0x0][0x40c] ;  /* 0x00010300ff490b82 */ /* 0x000ea20000000800 */
[----:B---3--:R-:W-:Y:S01]  /*1470*/  @P0 FMUL.FTZ R75, R100, R115 ;  /* 0x00000073644b0220 */ /* 0x008fe20000410000 */
[----:B------:R-:W-:Y:S02]  /*1480*/  @P0 PRMT R100, R50, 0x7632, R100 ;  /* 0x0000763232640816 */ /* 0x000fe40000000064 */
[----:B------:R-:W-:Y:S02]  /*1490*/  @P0 SHF.L.U32 R101, R51, 0x10, RZ ;  /* 0x0000001033650819 */ /* 0x000fe400000006ff */
[----:B------:R-:W-:Y:S01]  /*14a0*/  @P0 SHF.L.U32 R114, R100, 0x10, RZ ;  /* 0x0000001064720819 */ /* 0x000fe200000006ff */
[----:B-1----:R-:W-:Y:S01]  /*14b0*/  @P0 FMUL.FTZ R85, R85, R74 ;  /* 0x0000004a55550220 */ /* 0x002fe20000410000 */
[----:B------:R-:W-:Y:S02]  /*14c0*/  @P0 SHF.L.U32 R74, R108, 0x10, RZ ;  /* 0x000000106c4a0819 */ /* 0x000fe400000006ff */
[----:B------:R-:W-:-:S02]  /*14d0*/  @P0 SHF.L.U32 R100, R107, 0x10, RZ ;  /* 0x000000106b640819 */ /* 0x000fc400000006ff */
[----:B------:R-:W-:Y:S01]  /*14e0*/  MOV R71, R55 ;  /* 0x0000003700477202 */ /* 0x000fe20000000f00 */
[----:B------:R-:W-:Y:S01]  /*14f0*/  @P0 FFMA.FTZ R69, R70, R74, R53 ;  /* 0x0000004a46450223 */ /* 0x000fe20000010035 */
[----:B------:R-:W-:Y:S01]  /*1500*/  @P0 IMAD.U32 R74, R33, 0x10000, RZ ;  /* 0x00010000214a0824 */ /* 0x000fe200078e00ff */
[----:B------:R-:W-:Y:S01]  /*1510*/  MOV R70, R54 ;  /* 0x0000003600467202 */ /* 0x000fe20000000f00 */
[----:B------:R-:W-:Y:S01]  /*1520*/  @P0 FFMA.FTZ R71, R84, R100, R55 ;  /* 0x0000006454470223 */ /* 0x000fe20000010037 */
[----:B0-----:R-:W-:Y:S01]  /*1530*/  @P0 FMUL.FTZ R115, R101, R72 ;  /* 0x0000004865730220 */ /* 0x001fe20000410000 */
[----:B------:R-:W-:Y:S01]  /*1540*/  @P0 FFMA.FTZ R70, R85, R74, R54 ;  /* 0x0000004a55460223 */ /* 0x000fe20000010036 */
[----:B------:R-:W-:Y:S02]  /*1550*/  @P0 SHF.L.U32 R84, R34, 0x10, RZ ;  /* 0x0000001022540819 */ /* 0x000fe400000006ff */
[----:B------:R-:W-:Y:S02]  /*1560*/  @P0 SHF.L.U32 R85, R106, 0x10, RZ ;  /* 0x000000106a550819 */ /* 0x000fe400000006ff */
[----:B------:R-:W-:Y:S01]  /*1570*/  @P0 SHF.L.U32 R101, R35, 0x10, RZ ;  /* 0x0000001023650819 */ /* 0x000fe200000006ff */
[----:B--2---:R-:W-:Y:S01]  /*1580*/  @P0 FMUL.FTZ R114, R114, R73 ;  /* 0x0000004972720220 */ /* 0x004fe20000410000 */
[----:B------:R-:W-:Y:S01]  /*1590*/  MOV R72, R56 ;  /* 0x0000003800487202 */ /* 0x000fe20000000f00 */
[----:B------:R-:W-:Y:S01]  /*15a0*/  @P0 FFMA.FTZ R72, R75, R84, R56 ;  /* 0x000000544b480223 */ /* 0x000fe20000010038 */
[----:B------:R-:W-:Y:S01]  /*15b0*/  MOV R73, R57 ;  /* 0x0000003900497202 */ /* 0x000fe20000000f00 */
[----:B------:R-:W-:Y:S01]  /*15c0*/  @P0 FFMA.FTZ R73, R114, R85, R57 ;  /* 0x0000005572490223 */ /* 0x000fe20000010039 */
[----:B------:R-:W-:Y:S01]  /*15d0*/  MOV R74, R58 ;  /* 0x0000003a004a7202 */ /* 0x000fe20000000f00 */
[----:B------:R-:W-:Y:S01]  /*15e0*/  @P0 FFMA.FTZ R74, R115, R101, R58 ;  /* 0x00000065734a0223 */ /* 0x000fe2000001003a */
[----:B------:R-:W-:Y:S01]  /*15f0*/  IMAD.MOV.U32 R75, RZ, RZ, R59 ;  /* 0x000000ffff4b7224 */ /* 0x000fe200078e003b */
[----:B------:R-:W-:Y:S06]  /*1600*/  @!P0 BRA `(.L_x_6265) ;  /* 0x0000000000e88947 */ /* 0x000fec0003800000 */
[----:B------:R-:W-:Y:S02]  /*1610*/  PRMT R75, R51, 0x7632, R75 ;  /* 0x00007632334b7816 */ /* 0x000fe4000000004b */
[----:B------:R-:W-:Y:S02]  /*1620*/  SHF.L.U32 R85, R105, 0x10, RZ ;  /* 0x0000001069557819 */ /* 0x000fe400000006ff */
[----:B------:R-:W-:-:S05]  /*1630*/  SHF.L.U32 R75, R75, 0x10, RZ ;  /* 0x000000104b4b7819 */ /* 0x000fca00000006ff */
[----:B------:R-:W-:-:S04]  /*1640*/  FMUL.FTZ R84, R75, UR23 ;  /* 0x000000174b547c20 */ /* 0x000fc80008410000 */
[----:B------:R-:W-:Y:S01]  /*1650*/  FFMA.FTZ R75, R84, R85, R59 ;  /* 0x00000055544b7223 */ /* 0x000fe2000001003b */
[----:B------:R-:W-:Y:S06]  /*1660*/  BRA `(.L_x_6265) ;  /* 0x0000000000d07947 */ /* 0x000fec0003800000 */
.L_x_6264:
[----:B------:R-:W2:Y:S01]  /*1670*/  @UP2 LDCU UR4, c[0x0][0x40c] ;  /* 0x00008180ff0427ac */ /* 0x000ea20008000800 */
[----:B-1---5:R-:W-:Y:S01]  /*1680*/  @P1 SHF.L.U32 R69, R48, 0x10, RZ ;  /* 0x0000001030451819 */ /* 0x022fe200000006ff */
[----:B------:R-:W-:Y:S01]  /*1690*/  HFMA2 R68, -RZ, RZ, 0, 0 ;  /* 0x00000000ff447431 */ /* 0x000fe200000001ff */
[----:B------:R-:W-:Y:S01]  /*16a0*/  @P1 SHF.L.U32 R72, R32, 0x10, RZ ;  /* 0x0000001020481819 */ /* 0x000fe200000006ff */
[----:B------:R-:W1:Y:S01]  /*16b0*/  @UP2 LDCU UR5, c[0x0][0x40c] ;  /* 0x00008180ff0527ac */ /* 0x000e620008000800 */
[----:B------:R-:W-:Y:S01]  /*16c0*/  @P1 SHF.L.U32 R71, R49, 0x10, RZ ;  /* 0x0000001031471819 */ /* 0x000fe200000006ff */
[----:B------:R-:W-:Y:S01]  /*16d0*/  IMAD.MOV.U32 R70, RZ, RZ, RZ ;  /* 0x000000ffff467224 */ /* 0x000fe200078e00ff */
[----:B------:R-:W-:Y:S01]  /*16e0*/  @P1 SHF.L.U32 R74, R33, 0x10, RZ ;  /* 0x00000010214a1819 */ /* 0x000fe200000006ff */
[----:B------:R-:W3:Y:S01]  /*16f0*/  @UP2 LDCU UR7, c[0x0][0x40c] ;  /* 0x00008180ff0727ac */ /* 0x000ee20008000800 */
[----:B0-----:R-:W-:Y:S02]  /*1700*/  @P1 SHF.L.U32 R84, R34, 0x10, RZ ;  /* 0x0000001022541819 */ /* 0x001fe400000006ff */
[----:B------:R-:W-:Y:S01]  /*1710*/  @P1 SHF.L.U32 R100, R35, 0x10, RZ ;  /* 0x0000001023641819 */ /* 0x000fe200000006ff */
[----:B------:R-:W0:Y:S01]  /*1720*/  @UP2 LDCU UR24, c[0x0][0x40c] ;  /* 0x00008180ff1827ac */ /* 0x000e220008000800 */
[----:B------:R-:W-:-:S02]  /*1730*/  @P1 PRMT R73, R49, 0x7632, R73 ;  /* 0x0000763231491816 */ /* 0x000fc40000000049 */
[----:B------:R-:W-:Y:S02]  /*1740*/  @P1 PRMT R85, R51, 0x7632, R85 ;  /* 0x0000763233551816 */ /* 0x000fe40000000055 */
[----:B------:R-:W-:Y:S01]  /*1750*/  @P1 SHF.L.U32 R75, R73, 0x10, RZ ;  /* 0x00000010494b1819 */ /* 0x000fe200000006ff */
[----:B--2---:R-:W-:Y:S01]  /*1760*/  @P1 FMUL.FTZ R69, R69, UR4 ;  /* 0x0000000445451c20 */ /* 0x004fe20008410000 */
[----:B------:R-:W2:Y:S01]  /*1770*/  @UP2 LDCU UR4, c[0x0][0x40c] ;  /* 0x00008180ff0427ac */ /* 0x000ea20008000800 */
[----:B------:R-:W-:Y:S01]  /*1780*/  @P1 SHF.L.U32 R85, R85, 0x10, RZ ;  /* 0x0000001055551819 */ /* 0x000fe200000006ff */
[----:B-1----:R-:W-:Y:S01]  /*1790*/  @P1 FMUL.FTZ R71, R71, UR5 ;  /* 0x0000000547471c20 */ /* 0x002fe20008410000 */
[----:B------:R-:W-:Y:S01]  /*17a0*/  @P1 FMUL.FTZ R68, R69, R72 ;  /* 0x0000004845441220 */ /* 0x000fe20000410000 */
[----:B------:R-:W-:Y:S01]  /*17b0*/  @P1 SHF.L.U32 R69, R50, 0x10, RZ ;  /* 0x0000001032451819 */ /* 0x000fe200000006ff */
[----:B------:R-:W1:Y:S01]  /*17c0*/  @UP2 LDCU UR5, c[0x0][0x40c] ;  /* 0x00008180ff0527ac */ /* 0x000e620008000800 */
[----:B------:R-:W-:Y:S01]  /*17d0*/  @P1 FMUL.FTZ R70, R71, R74 ;  /* 0x0000004a47461220 */ /* 0x000fe20000410000 */
[----:B------:R-:W-:Y:S01]  /*17e0*/  @P1 SHF.L.U32 R71, R51, 0x10, RZ ;  /* 0x0000001033471819 */ /* 0x000fe200000006ff */
[----:B------:R-:W-:-:S02]  /*17f0*/  HFMA2 R74, -RZ, RZ, 0, 0 ;  /* 0x00000000ff4a7431 */ /* 0x000fc400000001ff */
[----:B---3--:R-:W-:Y:S01]  /*1800*/  @P1 FMUL.FTZ R69, R69, UR7 ;  /* 0x0000000745451c20 */ /* 0x008fe20008410000 */
[----:B------:R-:W-:Y:S01]  /*1810*/  MOV R72, RZ ;  /* 0x000000ff00487202 */ /* 0x000fe20000000f00 */
[----:B------:R-:W3:Y:S01]  /*1820*/  @UP2 LDCU UR7, c[0x0][0x40c] ;  /* 0x00008180ff0727ac */ /* 0x000ee20008000800 */
[----:B0-----:R-:W-:Y:S01]  /*1830*/  @P1 FMUL.FTZ R71, R71, UR24 ;  /* 0x0000001847471c20 */ /* 0x001fe20008410000 */
[----:B------:R-:W-:Y:S01]  /*1840*/  @P1 FMUL.FTZ R72, R69, R84 ;  /* 0x0000005445481220 */ /* 0x000fe20000410000 */
[----:B------:R-:W-:Y:S01]  /*1850*/  @P1 PRMT R69, R48, 0x7632, R69 ;  /* 0x0000763230451816 */ /* 0x000fe20000000045 */
[----:B------:R-:W0:Y:S01]  /*1860*/  @UP2 LDCU UR24, c[0x0][0x40c] ;  /* 0x00008180ff1827ac */ /* 0x000e220008000800 */
[----:B------:R-:W-:Y:S01]  /*1870*/  @P1 FMUL.FTZ R74, R71, R100 ;  /* 0x00000064474a1220 */ /* 0x000fe20000410000 */
[----:B------:R-:W-:Y:S01]  /*1880*/  @P1 IMAD.U32 R84, R108, 0x10000, RZ ;  /* 0x000100006c541824 */ /* 0x000fe200078e00ff */
[----:B------:R-:W-:Y:S02]  /*1890*/  @P1 SHF.L.U32 R71, R69, 0x10, RZ ;  /* 0x0000001045471819 */ /* 0x000fe400000006ff */
[----:B------:R-:W-:-:S02]  /*18a0*/  MOV R69, RZ ;  /* 0x000000ff00457202 */ /* 0x000fc40000000f00 */
[----:B------:R-:W-:Y:S01]  /*18b0*/  @P1 SHF.L.U32 R100, R107, 0x10, RZ ;  /* 0x000000106b641819 */ /* 0x000fe200000006ff */
[----:B--2---:R-:W-:Y:S01]  /*18c0*/  @P1 FMUL.FTZ R73, R71, UR4 ;  /* 0x0000000447491c20 */ /* 0x004fe20008410000 */
[----:B-1----:R-:W-:Y:S01]  /*18d0*/  @P1 FMUL.FTZ R75, R75, UR5 ;  /* 0x000000054b4b1c20 */ /* 0x002fe20008410000 */
[----:B------:R-:W-:Y:S01]  /*18e0*/  HFMA2 R71, -RZ, RZ, 0, 0 ;  /* 0x00000000ff477431 */ /* 0x000fe200000001ff */
[----:B------:R-:W-:Y:S01]  /*18f0*/  @P1 SHF.L.U32 R101, R106, 0x10, RZ ;  /* 0x000000106a651819 */ /* 0x000fe200000006ff */
[----:B------:R-:W-:Y:S01]  /*1900*/  @P1 FMUL.FTZ R69, R84, R73 ;  /* 0x0000004954451220 */ /* 0x000fe20000410000 */
[----:B------:R-:W-:Y:S01]  /*1910*/  @P1 PRMT R73, R50, 0x7632, R73 ;  /* 0x0000763232491816 */ /* 0x000fe20000000049 */
[----:B------:R-:W-:Y:S01]  /*1920*/  @P1 FMUL.FTZ R71, R100, R75 ;  /* 0x0000004b64471220 */ /* 0x000fe20000410000 */
[----:B------:R-:W-:Y:S02]  /*1930*/  @P1 IMAD.U32 R100, R105, 0x10000, RZ ;  /* 0x0001000069641824 */ /* 0x000fe400078e00ff */
[----:B------:R-:W-:Y:S01]  /*1940*/  HFMA2 R75, -RZ, RZ, 0, 0 ;  /* 0x00000000ff4b7431 */ /* 0x000fe200000001ff */
[----:B------:R-:W-:Y:S01]  /*1950*/  @P1 SHF.L.U32 R84, R73, 0x10, RZ ;  /* 0x0000001049541819 */ /* 0x000fe200000006ff */
[----:B0-----:R-:W-:Y:S01]  /*1960*/  @P1 FMUL.FTZ R85, R85, UR24 ;  /* 0x0000001855551c20 */ /* 0x001fe20008410000 */
[----:B------:R-:W-:-:S03]  /*1970*/  MOV R73, RZ ;  /* 0x000000ff00497202 */ /* 0x000fc60000000f00 */
[----:B---3--:R-:W-:Y:S01]  /*1980*/  @P1 FMUL.FTZ R84, R84, UR7 ;  /* 0x0000000754541c20 */ /* 0x008fe20008410000 */
[----:B------:R-:W-:-:S03]  /*1990*/  @P1 FMUL.FTZ R75, R100, R85 ;  /* 0x00000055644b1220 */ /* 0x000fc60000410000 */
[----:B------:R-:W-:-:S07]  /*19a0*/  @P1 FMUL.FTZ R73, R101, R84 ;  /* 0x0000005465491220 */ /* 0x000fce0000410000 */
.L_x_6265:
[----:B------:R-:W0:Y:S01]  /*19b0*/  LDC.64 R84, c[0x0][0x3a8] ;  /* 0x0000ea00ff547b82 */ /* 0x000e220000000a00 */
[----:B------:R-:W-:Y:S01]  /*19c0*/  IADD3 R86, PT, PT, R86, 0x80, RZ ;  /* 0x0000008056567810 */ /* 0x000fe20007ffe0ff */
[C---:B0-----:R-:W-:Y:S01]  /*19d0*/  IMAD.WIDE.U32 R84, R87.reuse, 0x20, R84 ;  /* 0x0000002057547825 */ /* 0x041fe200078e0054 */
[----:B------:R-:W-:-:S04]  /*19e0*/  IADD3 R87, PT, PT, R87, 0x80, RZ ;  /* 0x0000008057577810 */ /* 0x000fc80007ffe0ff */
[----:B------:R1:W-:Y:S04]  /*19f0*/  STG.E.128 desc[UR12][R84.64], R68 ;  /* 0x0000004454007986 */ /* 0x0003e8000c101d0c */
[----:B------:R1:W-:Y:S02]  /*1a00*/  STG.E.128 desc[UR12][R84.64+0x10], R72 ;  /* 0x0000104854007986 */ /* 0x0003e4000c101d0c */
.L_x_6263:
[----:B------:R-:W-:Y:S05]  /*1a10*/  BSYNC.RECONVERGENT B0 ;  /* 0x0000000000007941 */ /* 0x000fea0003800200 */
.L_x_6262:
        /* <DEDUP_REMOVED lines=11> */
[----:B------:R2:W5:Y:S04]  /*1ad0*/  @P0 LDG.E.128 R52, desc[UR12][R76.64] ;  /* 0x0000000c4c340981 */ /* 0x000568000c1e1d00 */
[----:B------:R2:W5:Y:S01]  /*1ae0*/  @P0 LDG.E.128 R56, desc[UR12][R76.64+0x10] ;  /* 0x0000100c4c380981 */ /* 0x000562000c1e1d00 */
[----:B------:R-:W-:Y:S05]  /*1af0*/  @!P0 BRA `(.L_x_6268) ;  /* 0x0000000000d88947 */ /* 0x000fea0003800000 */
[----:B------:R-:W-:-:S13]  /*1b00*/  ISETP.LT.AND P0, PT, RZ, UR21, PT ;  /* 0x00000015ff007c0c */ /* 0x000fda000bf01270 */
[----:B--2---:R-:W2:Y:S01]  /*1b10*/  @P0 LDC R78, c[0x0][0x40c] ;  /* 0x00010300ff4e0b82 */ /* 0x004ea20000000800 */
[C---:B-----5:R-:W-:Y:S02]  /*1b20*/  @P0 PRMT R76, R48.reuse, 0x7632, R76 ;  /* 0x00007632304c0816 */ /* 0x060fe4000000004c */
[----:B------:R-:W-:Y:S02]  /*1b30*/  @P0 SHF.L.U32 R77, R48, 0x10, RZ ;  /* 0x00000010304d0819 */ /* 0x000fe400000006ff */
[----:B------:R-:W-:Y:S02]  /*1b40*/  @P0 SHF.L.U32 R76, R76, 0x10, RZ ;  /* 0x000000104c4c0819 */ /* 0x000fe400000006ff */
[----:B------:R-:W-:Y:S01]  /*1b50*/  @P0 SHF.L.U32 R86, R50, 0x10, RZ ;  /* 0x0000001032560819 */ /* 0x000fe200000006ff */
[----:B------:R-:W3:Y:S01]  /*1b60*/  @P0 LDC R81, c[0x0][0x40c] ;  /* 0x00010300ff510b82 */ /* 0x000ee20000000800 */
[----:B------:R-:W-:-:S07]  /*1b70*/  @P0 SHF.L.U32 R114, R51, 0x10, RZ ;  /* 0x0000001033720819 */ /* 0x000fce00000006ff */
[----:B01----:R-:W0:Y:S08]  /*1b80*/  @P0 LDC R84, c[0x0][0x40c] ;  /* 0x00010300ff540b82 */ /* 0x003e300000000800 */
[----:B------:R-:W1:Y:S01]  /*1b90*/  @P0 LDC R85, c[0x0][0x40c] ;  /* 0x00010300ff550b82 */ /* 0x000e620000000800 */
[----:B--2---:R-:W-:Y:S01]  /*1ba0*/  @P0 FMUL.FTZ R79, R77, R78 ;  /* 0x0000004e4d4f0220 */ /* 0x004fe20000410000 */
[----:B------:R-:W-:-:S04]  /*1bb0*/  @P0 PRMT R77, R49, 0x7632, R77 ;  /* 0x00007632314d0816 */ /* 0x000fc8000000004d */
[----:B------:R-:W-:Y:S02]  /*1bc0*/  @P0 SHF.L.U32 R78, R77, 0x10, RZ ;  /* 0x000000104d4e0819 */ /* 0x000fe400000006ff */
[----:B------:R-:W2:Y:S01]  /*1bd0*/  @P0 LDC R101, c[0x0][0x40c] ;  /* 0x00010300ff650b82 */ /* 0x000ea20000000800 */
[----:B---3--:R-:W-:Y:S01]  /*1be0*/  @P0 FMUL.FTZ R82, R76, R81 ;  /* 0x000000514c520220 */ /* 0x008fe20000410000 */
[----:B------:R-:W-:Y:S01]  /*1bf0*/  @P0 IMAD.U32 R81, R49, 0x10000, RZ ;  /* 0x0001000031510824 */ /* 0x000fe200078e00ff */
[----:B------:R-:W-:Y:S02]  /*1c00*/  @P0 SHF.L.U32 R77, R44, 0x10, RZ ;  /* 0x000000102c4d0819 */ /* 0x000fe400000006ff */
[----:B------:R-:W-:-:S03]  /*1c10*/  MOV R76, R52 ;  /* 0x00000034004c7202 */ /* 0x000fc60000000f00 */
[----:B------:R-:W3:Y:S01]  /*1c20*/  @P0 LDC R83, c[0x0][0x40c] ;  /* 0x00010300ff530b82 */ /* 0x000ee20000000800 */
[----:B0-----:R-:W-:Y:S01]  /*1c30*/  @P0 FMUL.FTZ R117, R81, R84 ;  /* 0x0000005451750220 */ /* 0x001fe20000410000 */
[----:B------:R-:W-:Y:S01]  /*1c40*/  @P0 PRMT R81, R50, 0x7632, R81 ;  /* 0x0000763232510816 */ /* 0x000fe20000000051 */
[----:B------:R-:W-:Y:S01]  /*1c50*/  @P0 FFMA.FTZ R76, R79, R77, R52 ;  /* 0x0000004d4f4c0223 */ /* 0x000fe20000010034 */
[----:B------:R-:W-:Y:S02]  /*1c60*/  MOV R79, R55 ;  /* 0x00000037004f7202 */ /* 0x000fe40000000f00 */
[----:B------:R-:W-:Y:S01]  /*1c70*/  MOV R77, R53 ;  /* 0x00000035004d7202 */ /* 0x000fe20000000f00 */
[----:B------:R-:W-:Y:S01]  /*1c80*/  @P0 IMAD.U32 R115, R81, 0x10000, RZ ;  /* 0x0001000051730824 */ /* 0x000fe200078e00ff */
[----:B------:R-:W0:Y:S01]  /*1c90*/  @P0 LDC R80, c[0x0][0x40c] ;  /* 0x00010300ff500b82 */ /* 0x000e220000000800 */
[----:B-1----:R-:W-:Y:S01]  /*1ca0*/  @P0 FMUL.FTZ R84, R78, R85 ;  /* 0x000000554e540220 */ /* 0x002fe20000410000 */
[----:B------:R-:W-:-:S02]  /*1cb0*/  MOV R78, R54 ;  /* 0x00000036004e7202 */ /* 0x000fc40000000f00 */
[----:B------:R-:W-:Y:S01]  /*1cc0*/  @P0 SHF.L.U32 R81, R104, 0x10, RZ ;  /* 0x0000001068510819 */ /* 0x000fe200000006ff */
[----:B--2---:R-:W-:Y:S01]  /*1cd0*/  @P0 FMUL.FTZ R85, R86, R101 ;  /* 0x0000006556550220 */ /* 0x004fe20000410000 */
[----:B------:R-:W-:-:S03]  /*1ce0*/  @P0 SHF.L.U32 R101, R45, 0x10, RZ ;  /* 0x000000102d650819 */ /* 0x000fc600000006ff */
[----:B------:R-:W-:Y:S01]  /*1cf0*/  @P0 FFMA.FTZ R77, R82, R81, R53 ;  /* 0x00000051524d0223 */ /* 0x000fe20000010035 */
[----:B------:R-:W-:Y:S02]  /*1d00*/  @P0 SHF.L.U32 R86, R103, 0x10, RZ ;  /* 0x0000001067560819 */ /* 0x000fe400000006ff */
[----:B------:R-:W-:Y:S01]  /*1d10*/  MOV R82, R58 ;  /* 0x0000003a00527202 */ /* 0x000fe20000000f00 */
[----:B------:R-:W-:Y:S01]  /*1d20*/  @P0 FFMA.FTZ R78, R117, R101, R54 ;  /* 0x00000065754e0223 */ /* 0x000fe20000010036 */
[----:B------:R-:W-:Y:S01]  /*1d30*/  @P0 SHF.L.U32 R101, R47, 0x10, RZ ;  /* 0x000000102f650819 */ /* 0x000fe200000006ff */
[----:B------:R-:W-:Y:S01]  /*1d40*/  @P0 FFMA.FTZ R79, R84, R86, R55 ;  /* 0x00000056544f0223 */ /* 0x000fe20000010037 */
[----:B------:R-:W-:Y:S01]  /*1d50*/  @P0 SHF.L.U32 R86, R102, 0x10, RZ ;  /* 0x0000001066560819 */ /* 0x000fe200000006ff */
[----:B---3--:R-:W-:Y:S01]  /*1d60*/  @P0 FMUL.FTZ R83, R114, R83 ;  /* 0x0000005372530220 */ /* 0x008fe20000410000 */
[----:B------:R-:W-:Y:S01]  /*1d70*/  @P0 IMAD.U32 R84, R46, 0x10000, RZ ;  /* 0x000100002e540824 */ /* 0x000fe200078e00ff */
[----:B------:R-:W-:-:S02]  /*1d80*/  MOV R81, R57 ;  /* 0x0000003900517202 */ /* 0x000fc40000000f00 */
[----:B------:R-:W-:Y:S01]  /*1d90*/  @P0 FFMA.FTZ R82, R83, R101, R58 ;  /* 0x0000006553520223 */ /* 0x000fe2000001003a */
[----:B------:R-:W-:Y:S01]  /*1da0*/  MOV R83, R59 ;  /* 0x0000003b00537202 */ /* 0x000fe20000000f00 */
[----:B0-----:R-:W-:Y:S01]  /*1db0*/  @P0 FMUL.FTZ R100, R115, R80 ;  /* 0x0000005073640220 */ /* 0x001fe20000410000 */
[----:B------:R-:W-:Y:S01]  /*1dc0*/  MOV R80, R56 ;  /* 0x0000003800507202 */ /* 0x000fe20000000f00 */
[----:B------:R-:W-:Y:S02]  /*1dd0*/  @P0 FFMA.FTZ R80, R85, R84, R56 ;  /* 0x0000005455500223 */ /* 0x000fe40000010038 */
[----:B------:R-:W-:Y:S01]  /*1de0*/  @P0 FFMA.FTZ R81, R100, R86, R57 ;  /* 0x0000005664510223 */ /* 0x000fe20000010039 */
[----:B------:R-:W-:Y:S06]  /*1df0*/  @!P0 BRA `(.L_x_6269) ;  /* 0x0000000000e88947 */ /* 0x000fec0003800000 */
[----:B------:R-:W-:Y:S02]  /*1e00*/  PRMT R83, R51, 0x7632, R83 ;  /* 0x0000763233537816 */ /* 0x000fe40000000053 */
[----:B------:R-:W-:Y:S02]  /*1e10*/  SHF.L.U32 R85, R98, 0x10, RZ ;  /* 0x0000001062557819 */ /* 0x000fe400000006ff */
[----:B------:R-:W-:-:S05]  /*1e20*/  SHF.L.U32 R83, R83, 0x10, RZ ;  /* 0x0000001053537819 */ /* 0x000fca00000006ff */
[----:B------:R-:W-:-:S04]  /*1e30*/  FMUL.FTZ R84, R83, UR23 ;  /* 0x0000001753547c20 */ /* 0x000fc80008410000 */
[----:B------:R-:W-:Y:S01]  /*1e40*/  FFMA.FTZ R83, R84, R85, R59 ;  /* 0x0000005554537223 */ /* 0x000fe2000001003b */
[----:B------:R-:W-:Y:S06]  /*1e50*/  BRA `(.L_x_6269) ;  /* 0x0000000000d07947 */ /* 0x000fec0003800000 */
.L_x_6268:
[----:B------:R-:W3:Y:S01]  /*1e60*/  @UP2 LDCU UR7, c[0x0][0x40c] ;  /* 0x00008180ff0727ac */ /* 0x000ee20008000800 */
[----:B--2--5:R-:W-:Y:S01]  /*1e70*/  @P1 IMAD.U32 R79, R49, 0x10000, RZ ;  /* 0x00010000314f1824 */ /* 0x024fe200078e00ff */
[----:B------:R-:W-:Y:S01]  /*1e80*/  @P1 SHF.L.U32 R82, R45, 0x10, RZ ;  /* 0x000000102d521819 */ /* 0x000fe200000006ff */
[----:B------:R-:W-:Y:S01]  /*1e90*/  HFMA2 R76, -RZ, RZ, 0, 0 ;  /* 0x00000000ff4c7431 */ /* 0x000fe200000001ff */
[----:B------:R-:W2:Y:S01]  /*1ea0*/  @UP2 LDCU UR4, c[0x0][0x40c] ;  /* 0x00008180ff0427ac */ /* 0x000ea20008000800 */
[----:B------:R-:W-:Y:S01]  /*1eb0*/  MOV R78, RZ ;  /* 0x000000ff004e7202 */ /* 0x000fe20000000f00 */
[----:B------:R-:W-:Y:S01]  /*1ec0*/  @P1 IMAD.U32 R100, R47, 0x10000, RZ ;  /* 0x000100002f641824 */ /* 0x000fe200078e00ff */
[----:B------:R-:W-:Y:S01]  /*1ed0*/  @P1 SHF.L.U32 R77, R48, 0x10, RZ ;  /* 0x00000010304d1819 */ /* 0x000fe200000006ff */
[----:B------:R-:W4:Y:S01]  /*1ee0*/  @UP2 LDCU UR5, c[0x0][0x40c] ;  /* 0x00008180ff0527ac */ /* 0x000f220008000800 */
[----:B------:R-:W-:Y:S02]  /*1ef0*/  @P1 SHF.L.U32 R81, R50, 0x10, RZ ;  /* 0x0000001032511819 */ /* 0x000fe400000006ff */
[----:B------:R-:W-:Y:S01]  /*1f00*/  @P1 SHF.L.U32 R80, R44, 0x10, RZ ;  /* 0x000000102c501819 */ /* 0x000fe200000006ff */
[----:B------:R-:W4:Y:S01]  /*1f10*/  @UP2 LDCU UR24, c[0x0][0x40c] ;  /* 0x00008180ff1827ac */ /* 0x000f220008000800 */
[----:B01----:R-:W-:-:S02]  /*1f20*/  @P1 SHF.L.U32 R84, R104, 0x10, RZ ;  /* 0x0000001068541819 */ /* 0x003fc400000006ff */
[----:B------:R-:W-:Y:S01]  /*1f30*/  @P1 SHF.L.U32 R86, R46, 0x10, RZ ;  /* 0x000000102e561819 */ /* 0x000fe200000006ff */
[----:B------:R-:W0:Y:S01]  /*1f40*/  @UP2 LDCU UR25, c[0x0][0x40c] ;  /* 0x00008180ff1927ac */ /* 0x000e220008000800 */
[----:B------:R-:W-:Y:S01]  /*1f50*/  @P1 SHF.L.U32 R83, R51, 0x10, RZ ;  /* 0x0000001033531819 */ /* 0x000fe200000006ff */
[----:B---3--:R-:W-:Y:S01]  /*1f60*/  @P1 FMUL.FTZ R79, R79, UR7 ;  /* 0x000000074f4f1c20 */ /* 0x008fe20008410000 */
[----:B------:R-:W-:Y:S01]  /*1f70*/  @P1 SHF.L.U32 R101, R103, 0x10, RZ ;  /* 0x0000001067651819 */ /* 0x000fe200000006ff */
[----:B------:R-:W1:Y:S01]  /*1f80*/  @UP2 LDCU UR7, c[0x0][0x40c] ;  /* 0x00008180ff0727ac */ /* 0x000e620008000800 */
[----:B------:R-:W-:Y:S01]  /*1f90*/  @P1 SHF.L.U32 R115, R98, 0x10, RZ ;  /* 0x0000001062731819 */ /* 0x000fe200000006ff */
[----:B------:R-:W-:Y:S01]  /*1fa0*/  @P1 FMUL.FTZ R78, R79, R82 ;  /* 0x000000524f4e1220 */ /* 0x000fe20000410000 */
[----:B------:R-:W-:Y:S01]  /*1fb0*/  @P1 PRMT R79, R48, 0x7632, R79 ;  /* 0x00007632304f1816 */ /* 0x000fe2000000004f */
[----:B--2---:R-:W-:Y:S01]  /*1fc0*/  @P1 FMUL.FTZ R77, R77, UR4 ;  /* 0x000000044d4d1c20 */ /* 0x004fe20008410000 */
[----:B------:R-:W2:Y:S01]  /*1fd0*/  @UP2 LDCU UR4, c[0x0][0x40c] ;  /* 0x00008180ff0427ac */ /* 0x000ea20008000800 */
[----:B------:R-:W-:Y:S01]  /*1fe0*/  HFMA2 R82, -RZ, RZ, 0, 0 ;  /* 0x00000000ff527431 */ /* 0x000fe200000001ff */
[----:B------:R-:W-:Y:S01]  /*1ff0*/  @P1 SHF.L.U32 R79, R79, 0x10, RZ ;  /* 0x000000104f4f1819 */ /* 0x000fe200000006ff */
[----:B------:R-:W-:Y:S01]  /*2000*/  @P1 FMUL.FTZ R76, R77, R80 ;  /* 0x000000504d4c1220 */ /* 0x000fe20000410000 */
[----:B------:R-:W-:-:S02]  /*2010*/  HFMA2 R77, -RZ, RZ, 0, 0 ;  /* 0x00000000ff4d7431 */ /* 0x000fc400000001ff */
[----:B----4-:R-:W-:Y:S01]  /*2020*/  @P1 FMUL.FTZ R81, R81, UR24 ;  /* 0x0000001851511c20 */ /* 0x010fe20008410000 */
[----:B------:R-:W-:Y:S01]  /*2030*/  MOV R80, RZ ;  /* 0x000000ff00507202 */ /* 0x000fe20000000f00 */
[----:B------:R-:W-:Y:S01]  /*2040*/  @P1 FMUL.FTZ R79, R79, UR5 ;  /* 0x000000054f4f1c20 */ /* 0x000fe20008410000 */
[----:B------:R-:W3:Y:S01]  /*2050*/  @UP2 LDCU UR5, c[0x0][0x40c] ;  /* 0x00008180ff0527ac */ /* 0x000ee20008000800 */
[----:B------:R-:W-:Y:S01]  /*2060*/  @P1 FMUL.FTZ R80, R81, R86 ;  /* 0x0000005651501220 */ /* 0x000fe20000410000 */
[----:B0-----:R-:W-:Y:S01]  /*2070*/  @P1 FMUL.FTZ R83, R83, UR25 ;  /* 0x0000001953531c20 */ /* 0x001fe20008410000 */
[----:B------:R-:W-:Y:S01]  /*2080*/  @P1 FMUL.FTZ R77, R84, R79 ;  /* 0x0000004f544d1220 */ /* 0x000fe20000410000 */
[----:B------:R-:W-:Y:S02]  /*2090*/  @P1 PRMT R79, R49, 0x7632, R79 ;  /* 0x00007632314f1816 */ /* 0x000fe4000000004f */
[----:B------:R-:W-:Y:S01]  /*20a0*/  @P1 PRMT R81, R50, 0x7632, R81 ;  /* 0x0000763232511816 */ /* 0x000fe20000000051 */
[----:B------:R-:W-:Y:S01]  /*20b0*/  @P1 FMUL.FTZ R82, R83, R100 ;  /* 0x0000006453521220 */ /* 0x000fe20000410000 */
[----:B------:R-:W-:Y:S01]  /*20c0*/  @P1 PRMT R84, R51, 0x7632, R84 ;  /* 0x0000763233541816 */ /* 0x000fe20000000054 */
[----:B------:R-:W-:Y:S01]  /*20d0*/  @P1 IMAD.U32 R83, R79, 0x10000, RZ ;  /* 0x000100004f531824 */ /* 0x000fe200078e00ff */
[----:B------:R-:W-:Y:S01]  /*20e0*/  @P1 SHF.L.U32 R85, R81, 0x10, RZ ;  /* 0x0000001051551819 */ /* 0x000fe200000006ff */
[----:B------:R-:W-:Y:S01]  /*20f0*/  HFMA2 R81, -RZ, RZ, 0, 0 ;  /* 0x00000000ff517431 */ /* 0x000fe200000001ff */
[----:B------:R-:W-:Y:S01]  /*2100*/  @P1 SHF.L.U32 R86, R84, 0x10, RZ ;  /* 0x0000001054561819 */ /* 0x000fe200000006ff */
[----:B--2---:R-:W-:Y:S01]  /*2110*/  @P1 FMUL.FTZ R84, R83, UR4 ;  /* 0x0000000453541c20 */ /* 0x004fe20008410000 */
[----:B------:R-:W-:Y:S01]  /*2120*/  @P1 SHF.L.U32 R100, R102, 0x10, RZ ;  /* 0x0000001066641819 */ /* 0x000fe200000006ff */
[----:B-1----:R-:W-:Y:S01]  /*2130*/  @P1 FMUL.FTZ R85, R85, UR7 ;  /* 0x0000000755551c20 */ /* 0x002fe20008410000 */
[----:B------:R-:W-:Y:S01]  /*2140*/  MOV R79, RZ ;  /* 0x000000ff004f7202 */ /* 0x000fe20000000f00 */
[----:B------:R-:W-:Y:S01]  /*2150*/  @P1 FMUL.FTZ R79, R101, R84 ;  /* 0x00000054654f1220 */ /* 0x000fe20000410000 */
[----:B---3--:R-:W-:Y:S01]  /*2160*/  @P1 FMUL.FTZ R86, R86, UR5 ;  /* 0x0000000556561c20 */ /* 0x008fe20008410000 */
[----:B------:R-:W-:Y:S01]  /*2170*/  MOV R83, RZ ;  /* 0x000000ff00537202 */ /* 0x000fe20000000f00 */
[----:B------:R-:W-:-:S02]  /*2180*/  @P1 FMUL.FTZ R81, R100, R85 ;  /* 0x0000005564511220 */ /* 0x000fc40000410000 */
[----:B------:R-:W-:-:S07]  /*2190*/  @P1 FMUL.FTZ R83, R115, R86 ;  /* 0x0000005673531220 */ /* 0x000fce0000410000 */
.L_x_6269:
[----:B------:R-:W0:Y:S02]  /*21a0*/  LDC.64 R84, c[0x0][0x3a8] ;  /* 0x0000ea00ff547b82 */ /* 0x000e240000000a00 */
[----:B0-----:R-:W-:-:S05]  /*21b0*/  IMAD.WIDE.U32 R84, R87, 0x20, R84 ;  /* 0x0000002057547825 */ /* 0x001fca00078e0054 */
[----:B------:R2:W-:Y:S04]  /*21c0*/  STG.E.128 desc[UR12][R84.64], R76 ;  /* 0x0000004c54007986 */ /* 0x0005e8000c101d0c */
[----:B------:R2:W-:Y:S02]  /*21d0*/  STG.E.128 desc[UR12][R84.64+0x10], R80 ;  /* 0x0000105054007986 */ /* 0x0005e4000c101d0c */
.L_x_6267:
[----:B------:R-:W-:Y:S05]  /*21e0*/  BSYNC.RECONVERGENT B0 ;  /* 0x0000000000007941 */ /* 0x000fea0003800200 */
.L_x_6266:
        /* <DEDUP_REMOVED lines=109> */
.L_x_6271:
[----:B------:R-:W-:Y:S05]  /*28c0*/  BSYNC.RECONVERGENT B0 ;  /* 0x0000000000007941 */ /* 0x000fea0003800200 */
.L_x_6270:
        /* <DEDUP_REMOVED lines=12> */
.L_x_6273:
[----:B------:R-:W-:Y:S05]  /*2990*/  BSYNC.RECONVERGENT B0 ;  /* 0x0000000000007941 */ /* 0x000fea0003800200 */
.L_x_6272:
        /* <DEDUP_REMOVED lines=28> */
[----:B------:R-:W-:Y:S01]  /*2b60*/  FMUL.FTZ R116, R117, R101 ;  /* 0x0000006575747220 */ /* 0x000fe20000410000 */
[----:B------:R-:W-:-:S02]  /*2b70*/  MOV R117, UR18 ;  /* 0x0000001200757c02 */ /* 0x000fc40008000f00 */
[----:B------:R-:W-:Y:S01]  /*2b80*/  FMUL.FTZ R86, R86, R86 ;  /* 0x0000005656567220 */ /* 0x000fe20000410000 */
[----:B------:R-:W-:-:S03]  /*2b90*/  FFMA.FTZ R115, R87, R84, R116 ;  /* 0x0000005457737223 */ /* 0x000fc60000010074 */
[----:B------:R-:W-:Y:S01]  /*2ba0*/  FMUL.FTZ R86, R87, R86 ;  /* 0x0000005657567220 */ /* 0x000fe20000410000 */
[----:B--2---:R-:W-:Y:S01]  /*2bb0*/  FMUL.FTZ R115, R114, R115 ;  /* 0x0000007372737220 */ /* 0x004fe20000410000 */
        /* <DEDUP_REMOVED lines=8> */
[----:B0-----:R-:W-:-:S04]  /*2c40*/  @!P0 IMAD.WIDE R84, R117, 0x4, R84 ;  /* 0x0000000475548825 */ /* 0x001fc800078e0254 */
[----:B-1----:R-:W-:-:S05]  /*2c50*/  FMUL.FTZ R114, R115, R115 ;  /* 0x0000007373727220 */ /* 0x002fca0000410000 */
[----:B------:R-:W-:Y:S01]  /*2c60*/  FSEL R114, R114, RZ, P1 ;  /* 0x000000ff72727208 */ /* 0x000fe20000800000 */
[----:B--2---:R-:W-:-:S04]  /*2c70*/  FFMA.FTZ R101, R100, UR20, R101 ;  /* 0x0000001464657c23 */ /* 0x004fc80008010065 */
[----:B------:R-:W-:Y:S01]  /*2c80*/  FADD.FTZ R114, R101, R114 ;  /* 0x0000007265727221 */ /* 0x000fe20000010000 */
[----:B------:R-:W-:-:S05]  /*2c90*/  MOV R101, UR18 ;  /* 0x0000001200657c02 */ /* 0x000fca0008000f00 */
[----:B------:R-:W0:Y:S01]  /*2ca0*/  MUFU.RSQ R114, R114 ;  /* 0x0000007200727308 */ /* 0x000e220000001400 */
[----:B---3--:R-:W-:-:S05]  /*2cb0*/  @!P0 IMAD.WIDE R86, R101, 0x4, R86 ;  /* 0x0000000465568825 */ /* 0x008fca00078e0256 */
        /* <DEDUP_REMOVED lines=13> */
[----:B------:R-:W-:Y:S01]  /*2d90*/  SHF.L.U32 R87, R12, 0x10, RZ ;  /* 0x000000100c577819 */ /* 0x000fe200000006ff */
[----:B------:R-:W-:Y:S01]  /*2da0*/  IMAD.U32 R86, R13, 0x10000, RZ ;  /* 0x000100000d567824 */ /* 0x000fe200078e00ff */
[----:B------:R-:W-:Y:S01]  /*2db0*/  SHF.L.U32 R101, R16, 0x10, RZ ;  /* 0x0000001010657819 */ /* 0x000fe200000006ff */
[----:B------:R-:W-:Y:S01]  /*2dc0*/  FMUL.FTZ R84, R114, R85 ;  /* 0x0000005572547220 */ /* 0x000fe20000410000 */
[--C-:B------:R-:W-:Y:S01]  /*2dd0*/  FADD.FTZ R85, R62, -R115.reuse ;  /* 0x800000733e557221 */ /* 0x100fe20000010000 */
[----:B------:R-:W-:Y:S01]  /*2de0*/  SHF.L.U32 R100, R17, 0x10, RZ ;  /* 0x0000001011647819 */ /* 0x000fe200000006ff */
[----:B------:R-:W-:Y:S01]  /*2df0*/  FADD.FTZ R119, R61, -R115 ;  /* 0x800000733d777221 */ /* 0x000fe20000010000 */
[----:B------:R-:W-:Y:S01]  /*2e00*/  FFMA.FTZ R84, R84, R87, R101 ;  /* 0x0000005754547223 */ /* 0x000fe20000010065 */
[----:B------:R-:W-:Y:S01]  /*2e10*/  FMUL.FTZ R85, R114, R85 ;  /* 0x0000005572557220 */ /* 0x000fe20000410000 */
[--C-:B------:R-:W-:Y:S01]  /*2e20*/  FADD.FTZ R87, R63, -R115.reuse ;  /* 0x800000733f577221 */ /* 0x100fe20000010000 */
[----:B------:R-:W-:Y:S01]  /*2e30*/  SHF.L.U32 R116, R95, 0x10, RZ ;  /* 0x000000105f747819 */ /* 0x000fe200000006ff */
[----:B------:R-:W-:Y:S01]  /*2e40*/  FADD.FTZ R101, R64, -R115 ;  /* 0x8000007340657221 */ /* 0x000fe20000010000 */
[----:B------:R-:W-:Y:S01]  /*2e50*/  FFMA.FTZ R85, R85, R86, R100 ;  /* 0x0000005655557223 */ /* 0x000fe20000010064 */
[----:B------:R-:W-:Y:S01]  /*2e60*/  SHF.L.U32 R86, R94, 0x10, RZ ;  /* 0x000000105e567819 */ /* 0x000fe200000006ff */
[C---:B------:R-:W-:Y:S01]  /*2e70*/  FMUL.FTZ R87, R114.reuse, R87 ;  /* 0x0000005772577220 */ /* 0x040fe20000410000 */
[----:B------:R-:W-:Y:S01]  /*2e80*/  SHF.L.U32 R100, R93, 0x10, RZ ;  /* 0x000000105d647819 */ /* 0x000fe200000006ff */
[----:B------:R-:W-:Y:S01]  /*2e90*/  FMUL.FTZ R119, R114, R119 ;  /* 0x0000007772777220 */ /* 0x000fe20000410000 */
[----:B------:R-:W-:Y:S01]  /*2ea0*/  SHF.L.U32 R118, R92, 0x10, RZ ;  /* 0x000000105c767819 */ /* 0x000fe200000006ff */
        /* <DEDUP_REMOVED lines=13> */
[----:B------:R-:W-:Y:S01]  /*2f80*/  SHF.L.U32 R118, R19, 0x10, RZ ;  /* 0x0000001013767819 */ /* 0x000fe200000006ff */
[----:B------:R-:W-:Y:S02]  /*2f90*/  IMAD.U32 R100, R15, 0x10000, RZ ;  /* 0x000100000f647824 */ /* 0x000fe400078e00ff */
[----:B------:R-:W-:Y:S01]  /*2fa0*/  FMUL.FTZ R87, R114, R87 ;  /* 0x0000005772577220 */ /* 0x000fe20000410000 */
[----:B------:R-:W-:-:S03]  /*2fb0*/  F2FP.BF16.F32.PACK_AB R86, R117, R86 ;  /* 0x000000567556723e */ /* 0x000fc600000010ff */
[----:B------:R-:W-:Y:S01]  /*2fc0*/  FFMA.FTZ R87, R87, R100, R118 ;  /* 0x0000006457577223 */ /* 0x000fe20000010076 */
[----:B------:R-:W-:Y:S02]  /*2fd0*/  SHF.L.U32 R100, R91, 0x10, RZ ;  /* 0x000000105b647819 */ /* 0x000fe400000006ff */
[----:B------:R-:W-:-:S05]  /*2fe0*/  SHF.L.U32 R118, R90, 0x10, RZ ;  /* 0x000000105a767819 */ /* 0x000fca00000006ff */
        /* <DEDUP_REMOVED lines=9> */
.L_x_6276:
[----:B------:R-:W-:Y:S05]  /*3080*/  BSYNC.RECONVERGENT B0 ;  /* 0x0000000000007941 */ /* 0x000fea0003800200 */
.L_x_6275:
[----:B------:R-:W-:Y:S04]  /*3090*/  BSSY.RECONVERGENT B0, `(.L_x_6277) ;  /* 0x0000032000007945 */ /* 0x000fe80003800200 */
[----:B------:R-:W-:Y:S05]  /*30a0*/  @!P3 BRA `(.L_x_6278) ;  /* 0x0000000000c0b947 */ /* 0x000fea0003800000 */
[--C-:B0-----:R-:W-:Y:S01]  /*30b0*/  FADD.FTZ R85, R68, -R115.reuse ;  /* 0x8000007344557221 */ /* 0x101fe20000010000 */
[----:B------:R-:W-:Y:S01]  /*30c0*/  SHF.L.U32 R87, R24, 0x10, RZ ;  /* 0x0000001018577819 */ /* 0x000fe200000006ff */
[----:B------:R-:W-:Y:S01]  /*30d0*/  IMAD.U32 R101, R28, 0x10000, RZ ;  /* 0x000100001c657824 */ /* 0x000fe200078e00ff */
[----:B------:R-:W-:Y:S01]  /*30e0*/  SHF.L.U32 R86, R25, 0x10, RZ ;  /* 0x0000001019567819 */ /* 0x000fe200000006ff */
[----:B------:R-:W-:Y:S01]  /*30f0*/  FMUL.FTZ R84, R114, R85 ;  /* 0x0000005572547220 */ /* 0x000fe20000410000 */
[----:B------:R-:W-:Y:S01]  /*3100*/  FADD.FTZ R85, R70, -R115 ;  /* 0x8000007346557221 */ /* 0x000fe20000010000 */
[----:B------:R-:W-:Y:S01]  /*3110*/  SHF.L.U32 R100, R29, 0x10, RZ ;  /* 0x000000101d647819 */ /* 0x000fe200000006ff */
[----:B------:R-:W-:Y:S02]  /*3120*/  IMAD.U32 R118, R8, 0x10000, RZ ;  /* 0x0001000008767824 */ /* 0x000fe400078e00ff */
[----:B------:R-:W-:Y:S01]  /*3130*/  FFMA.FTZ R84, R84, R87, R101 ;  /* 0x0000005754547223 */ /* 0x000fe20000010065 */
[----:B------:R-:W-:Y:S01]  /*3140*/  FMUL.FTZ R85, R114, R85 ;  /* 0x0000005572557220 */ /* 0x000fe20000410000 */
[--C-:B------:R-:W-:Y:S01]  /*3150*/  FADD.FTZ R87, R71, -R115.reuse ;  /* 0x8000007347577221 */ /* 0x100fe20000010000 */
[----:B------:R-:W-:Y:S01]  /*3160*/  SHF.L.U32 R116, R11, 0x10, RZ ;  /* 0x000000100b747819 */ /* 0x000fe200000006ff */
[--C-:B------:R-:W-:Y:S01]  /*3170*/  FADD.FTZ R101, R72, -R115.reuse ;  /* 0x8000007348657221 */ /* 0x100fe20000010000 */
[----:B------:R-:W-:Y:S01]  /*3180*/  FFMA.FTZ R85, R85, R86, R100 ;  /* 0x0000005655557223 */ /* 0x000fe20000010064 */
[----:B------:R-:W-:Y:S01]  /*3190*/  SHF.L.U32 R86, R10, 0x10, RZ ;  /* 0x000000100a567819 */ /* 0x000fe200000006ff */
[----:B------:R-:W-:Y:S01]  /*31a0*/  FMUL.FTZ R87, R114, R87 ;  /* 0x0000005772577220 */ /* 0x000fe20000410000 */
[----:B------:R-:W-:Y:S01]  /*31b0*/  SHF.L.U32 R100, R9, 0x10, RZ ;  /* 0x0000001009647819 */ /* 0x000fe200000006ff */
[----:B------:R-:W-:Y:S01]  /*31c0*/  FADD.FTZ R119, R69, -R115 ;  /* 0x8000007345777221 */ /* 0x000fe20000010000 */
[----:B------:R-:W-:Y:S01]  /*31d0*/  SHF.L.U32 R120, R88, 0x10, RZ ;  /* 0x0000001058787819 */ /* 0x000fe200000006ff */
[----:B------:R-:W-:Y:S01]  /*31e0*/  FFMA.FTZ R116, R87, R116, R86 ;  /* 0x0000007457747223 */ /* 0x000fe20000010056 */
[----:B------:R-:W-:Y:S01]  /*31f0*/  FMUL.FTZ R86, R114, R101 ;  /* 0x0000006572567220 */ /* 0x000fe20000410000 */
[----:B------:R-:W-:Y:S01]  /*3200*/  SHF.L.U32 R87, R26, 0x10, RZ ;  /* 0x000000101a577819 */ /* 0x000fe200000006ff */
[----:B------:R-:W-:Y:S01]  /*3210*/  FMUL.FTZ R119, R114, R119 ;  /* 0x0000007772777220 */ /* 0x000fe20000410000 */
[----:B------:R-:W-:-:S02]  /*3220*/  SHF.L.U32 R101, R30, 0x10, RZ ;  /* 0x000000101e657819 */ /* 0x000fc400000006ff */
        /* <DEDUP_REMOVED lines=24> */
.L_x_6278:
[----:B------:R-:W-:Y:S05]  /*33b0*/  BSYNC.RECONVERGENT B0 ;  /* 0x0000000000007941 */ /* 0x000fea0003800200 */
.L_x_6277:
[----:B------:R-:W-:Y:S04]  /*33c0*/  BSSY.RECONVERGENT B0, `(.L_x_6274) ;  /* 0x0000036000007945 */ /* 0x000fe80003800200 */
[----:B------:R-:W-:Y:S05]  /*33d0*/  @!P4 BRA `(.L_x_6279) ;  /* 0x0000000000d0c947 */ /* 0x000fea0003800000 */
[----:B01----:R-:W-:Y:S01]  /*33e0*/  PRMT R86, R41, 0x7632, R86 ;  /* 0x0000763229567816 */ /* 0x003fe20000000056 */
[----:B------:R-:W-:Y:S01]  /*33f0*/  FADD.FTZ R85, R79, -R115 ;  /* 0x800000734f557221 */ /* 0x000fe20000010000 */
[----:B------:R-:W-:Y:S01]  /*3400*/  IMAD.U32 R84, R3, 0x10000, RZ ;  /* 0x0001000003547824 */ /* 0x000fe200078e00ff */
[----:B------:R-:W-:Y:S01]  /*3410*/  PRMT R101, R38, 0x7632, R101 ;  /* 0x0000763226657816 */ /* 0x000fe20000000065 */
[----:B------:R-:W-:Y:S01]  /*3420*/  FADD.FTZ R87, R81, -R115 ;  /* 0x8000007351577221 */ /* 0x000fe20000010000 */
[----:B------:R-:W-:Y:S01]  /*3430*/  SHF.L.U32 R86, R86, 0x10, RZ ;  /* 0x0000001056567819 */ /* 0x000fe200000006ff */
[----:B------:R-:W-:Y:S01]  /*3440*/  FMUL.FTZ R85, R114, R85 ;  /* 0x0000005572557220 */ /* 0x000fe20000410000 */
[----:B------:R-:W-:Y:S01]  /*3450*/  PRMT R117, R42, 0x7632, R117 ;  /* 0x000076322a757816 */ /* 0x000fe20000000075 */
[----:B------:R-:W-:Y:S01]  /*3460*/  IMAD.U32 R116, R37, 0x10000, RZ ;  /* 0x0001000025747824 */ /* 0x000fe200078e00ff */
[----:B------:R-:W-:Y:S01]  /*3470*/  SHF.L.U32 R101, R101, 0x10, RZ ;  /* 0x0000001065657819 */ /* 0x000fe200000006ff */
[----:B------:R-:W-:Y:S01]  /*3480*/  FFMA.FTZ R85, R85, R84, R86 ;  /* 0x0000005455557223 */ /* 0x000fe20000010056 */
[----:B------:R-:W-:Y:S01]  /*3490*/  SHF.L.U32 R117, R117, 0x10, RZ ;  /* 0x0000001075757819 */ /* 0x000fe200000006ff */
[----:B------:R-:W-:Y:S01]  /*34a0*/  FMUL.FTZ R86, R114, R87 ;  /* 0x0000005772567220 */ /* 0x000fe20000410000 */
[----:B------:R-:W-:Y:S01]  /*34b0*/  PRMT R84, R39, 0x7632, R84 ;  /* 0x0000763227547816 */ /* 0x000fe20000000054 */
[----:B------:R-:W-:Y:S01]  /*34c0*/  FADD.FTZ R87, R83, -R115 ;  /* 0x8000007353577221 */ /* 0x000fe20000010000 */
[----:B------:R-:W-:Y:S01]  /*34d0*/  PRMT R100, R43, 0x7632, R100 ;  /* 0x000076322b647816 */ /* 0x000fe20000000064 */
        /* <DEDUP_REMOVED lines=10> */
[----:B------:R-:W-:Y:S02]  /*3580*/  SHF.L.U32 R100, R41, 0x10, RZ ;  /* 0x0000001029647819 */ /* 0x000fe400000006ff */
[----:B------:R-:W-:Y:S01]  /*3590*/  SHF.L.U32 R119, R39, 0x10, RZ ;  /* 0x0000001027777819 */ /* 0x000fe200000006ff */
[----:B------:R-:W-:Y:S01]  /*35a0*/  FFMA.FTZ R84, R84, R101, R117 ;  /* 0x0000006554547223 */ /* 0x000fe20000010075 */
[----:B------:R-:W-:Y:S01]  /*35b0*/  FADD.FTZ R101, R78, -R115 ;  /* 0x800000734e657221 */ /* 0x000fe20000010000 */
[----:B------:R-:W-:-:S03]  /*35c0*/  SHF.L.U32 R121, R43, 0x10, RZ ;  /* 0x000000102b797819 */ /* 0x000fc600000006ff */
[----:B------:R-:W-:-:S04]  /*35d0*/  FMUL.FTZ R101, R114, R101 ;  /* 0x0000006572657220 */ /* 0x000fc80000410000 */
[----:B------:R-:W-:Y:S01]  /*35e0*/  FFMA.FTZ R116, R101, R116, R100 ;  /* 0x0000007465747223 */ /* 0x000fe20000010064 */
[----:B------:R-:W-:Y:S01]  /*35f0*/  FADD.FTZ R101, R80, -R115 ;  /* 0x8000007350657221 */ /* 0x000fe20000010000 */
[----:B------:R-:W-:-:S03]  /*3600*/  SHF.L.U32 R100, R38, 0x10, RZ ;  /* 0x0000001026647819 */ /* 0x000fc600000006ff */
[----:B------:R-:W-:Y:S01]  /*3610*/  FMUL.FTZ R101, R114, R101 ;  /* 0x0000006572657220 */ /* 0x000fe20000410000 */
[----:B------:R-:W-:-:S03]  /*3620*/  F2FP.BF16.F32.PACK_AB R85, R85, R116 ;  /* 0x000000745555723e */ /* 0x000fc600000010ff */
        /* <DEDUP_REMOVED lines=11> */
[----:B------:R-:W-:-:S05]  /*36e0*/  FFMA.FTZ R115, R115, R114, R118 ;  /* 0x0000007273737223 */ /* 0x000fca0000010076 */
[----:B------:R-:W-:Y:S01]  /*36f0*/  F2FP.BF16.F32.PACK_AB R84, R115, R84 ;  /* 0x000000547354723e */ /* 0x000fe200000010ff */
[----:B0-----:R-:W-:-:S05]  /*3700*/  IMAD.WIDE.U32 R100, R113, 0x10, R100 ;  /* 0x0000001071647825 */ /* 0x001fca00078e0064 */
[----:B------:R2:W-:Y:S02]  /*3710*/  STG.E.128 desc[UR12][R100.64], R84 ;  /* 0x0000005464007986 */ /* 0x0005e4000c101d0c */
.L_x_6279:
[----:B------:R-:W-:Y:S05]  /*3720*/  BSYNC.RECONVERGENT B0 ;  /* 0x0000000000007941 */ /* 0x000fea0003800200 */
.L_x_6274:
[----:B------:R-:W-:Y:S02]  /*3730*/  UIADD3 UR18, UPT, UPT, UR18, UR16, URZ ;  /* 0x0000001012127290 */ /* 0x000fe4000fffe0ff */
[----:B------:R-:W-:Y:S02]  /*3740*/  UPLOP3.LUT UP1, UPT, UPT, UPT, UP1, 0x40, 0x4 ;  /* 0x000000000004789c */ /* 0x000fe40003f2e810 */
[----:B------:R-:W-:-:S09]  /*3750*/  UISETP.GE.AND UP0, UPT, UR18, UR17, UPT ;  /* 0x000000111200728c */ /* 0x000fd2000bf06270 */
[----:B------:R-:W-:Y:S05]  /*3760*/  BRA.U !UP0, `(.L_x_6280) ;  /* 0xffffffd108507547 */ /* 0x000fea000b83ffff */
[----:B------:R-:W-:Y:S05]  /*3770*/  EXIT ;  /* 0x000000000000794d */ /* 0x000fea0003800000 */
.L_x_6281:
        /* <DEDUP_REMOVED lines=16> */
.L_x_20785:


//--------------------- .text._ZN10layer_norm13ln_fwd_kernelINS_13Kernel_traitsI13__nv_bfloat16S2_fS2_fjLj3072ELj1ELj1ELj4ELj16ENS_18Kernel_traits_baseILj3072ES2_S2_fS2_fjLj128EEEEELb0ELb1ELb1ELb1EEEvNS_9FwdParamsE --------------------------
	.section	.text._ZN10layer_norm13ln_fwd_kernelINS_13Kernel_traitsI13__nv_bfloat16S2_fS2_fjLj3072ELj1ELj1ELj4ELj16ENS_18Kernel_traits_baseILj3072ES2_S2_fS2_fjLj128EEEEELb0ELb1ELb1ELb1EEEvNS_9FwdParamsE,"ax",@progbits
	.align	128
        .global         _ZN10layer_norm13ln_fwd_kernelINS_13Kernel_traitsI13__nv_bfloat16S2_fS2_fjLj3072ELj1ELj1ELj4ELj16ENS_18Kernel_traits_baseILj3072ES2_S2_fS2_fjLj128EEEEELb0ELb1ELb1ELb1EEEvNS_9FwdParamsE
        .type           _ZN10layer_norm13ln_fwd_kernelINS_13Kernel_traitsI13__nv_bfloat16S2_fS2_fjLj3072ELj1ELj1ELj4ELj16ENS_18Kernel_traits_baseILj3072ES2_S2_fS2_fjLj128EEEEELb0ELb1ELb1ELb1EEEvNS_9FwdParamsE,@function
        .size           _ZN10layer_norm13ln_fwd_kernelINS_13Kernel_traitsI13__nv_bfloat16S2_fS2_fjLj3072ELj1ELj1ELj4ELj16ENS_18Kernel_traits_baseILj3072ES2_S2_fS2_fjLj128EEEEELb0ELb1ELb1ELb1EEEvNS_9FwdParamsE,(.L_x_20786 - _ZN10layer_norm13ln_fwd_kernelINS_13Kernel_traitsI13__nv_bfloat16S2_fS2_fjLj3072ELj1ELj1ELj4ELj16ENS_18Kernel_traits_baseILj3072ES2_S2_fS2_fjLj128EEEEELb0ELb1ELb1ELb1EEEvNS_9FwdParamsE)
        .other          _ZN10layer_norm13ln_fwd_kernelINS_13Kernel_traitsI13__nv_bfloat16S2_fS2_fjLj3072ELj1ELj1ELj4ELj16ENS_18Kernel_traits_baseILj3072ES2_S2_fS2_fjLj128EEEEELb0ELb1ELb1ELb1EEEvNS_9FwdParamsE,@"STO_CUDA_ENTRY STV_DEFAULT"
_ZN10layer_norm13ln_fwd_kernelINS_13Kernel_traitsI13__nv_bfloat16S2_fS2_fjLj3072ELj1ELj1ELj4ELj16ENS_18Kernel_traits_baseILj3072ES2_S2_fS2_fjLj128EEEEELb0ELb1ELb1ELb1EEEvNS_9FwdParamsE:
.text._ZN10layer_norm13ln_fwd_kernelINS_13Kernel_traitsI13__nv_bfloat16S2_fS2_fjLj3072ELj1ELj1ELj4ELj16ENS_18Kernel_traits_baseILj3072ES2_S2_fS2_fjLj128EEEEELb0ELb1ELb1ELb1EEEvNS_9FwdParamsE:
        /* <DEDUP_REMOVED lines=12> */
[----:B------:R0:W4:Y:S01]  /*00c0*/  LDG.E.128 R36, desc[UR12][R4.64+0x1000] ;  /* 0x0010000c04247981 */ /* 0x000122000c1e1d00 */
[----:B--2---:R-:W-:Y:S01]  /*00d0*/  ISETP.NE.U32.AND P0, PT, RZ, UR4, PT ;  /* 0x00000004ff007c0c */ /* 0x004fe2000bf05070 */
[----:B------:R-:W1:Y:S01]  /*00e0*/  S2UR UR7, SR_CTAID.X ;  /* 0x00000000000779c3 */ /* 0x000e620000002500 */
[----:B------:R-:W1:Y:S01]  /*00f0*/  LDCU UR4, c[0x0][0x384] ;  /* 0x00007080ff0477ac */ /* 0x000e620008000800 */
[----:B------:R4:W5:Y:S01]  /*0100*/  LDG.E.128 R32, desc[UR12][R6.64+0x1000] ;  /* 0x0010000c06207981 */ /* 0x000962000c1e1d00 */
[----:B------:R-:W-:-:S13]  /*0110*/  ISETP.NE.AND.EX P0, PT, RZ, UR5, PT, P0 ;  /* 0x00000005ff007c0c */ /* 0x000fda000bf05300 */
[----:B------:R-:W2:Y:S01]  /*0120*/  @P0 LDC.64 R8, c[0x0][0x438] ;  /* 0x00010e00ff080b82 */ /* 0x000ea20000000a00 */
[----:B-1----:R-:W-:-:S06]  /*0130*/  UISETP.GE.AND UP0, UPT, UR7, UR4, UPT ;  /* 0x000000040700728c */ /* 0x002fcc000bf06270 */
[----:B------:R-:W-:Y:S01]  /*0140*/  PLOP3.LUT P1, PT, PT, PT, UP0, 0x80, 0x8 ;  /* 0x000000000008781c */ /* 0x000fe20003f2f008 */
[----:B--2---:R-:W-:-:S05]  /*0150*/  @P0 IMAD.WIDE.U32 R8, R0, 0x10, R8 ;  /* 0x0000001000080825 */ /* 0x004fca00078e0008 */
[----:B------:R-:W5:Y:S04]  /*0160*/  @P0 LDG.E.128 R28, desc[UR12][R8.64] ;  /* 0x0000000c081c0981 */ /* 0x000f68000c1e1d00 */
[----:B------:R-:W5:Y:S04]  /*0170*/  @P0 LDG.E.128 R24, desc[UR12][R8.64+0x800] ;  /* 0x0008000c08180981 */ /* 0x000f68000c1e1d00 */
[----:B------:R1:W5:Y:S01]  /*0180*/  @P0 LDG.E.128 R20, desc[UR12][R8.64+0x1000] ;  /* 0x0010000c08140981 */ /* 0x000362000c1e1d00 */
[----:B---3--:R-:W-:Y:S01]  /*0190*/  @P0 MOV R2, R12 ;  /* 0x0000000c00020202 */ /* 0x008fe20000000f00 */
[----:B0-----:R-:W-:Y:S01]  /*01a0*/  @P0 IMAD.MOV.U32 R5, RZ, RZ, R15 ;  /* 0x000000ffff050224 */ /* 0x001fe200078e000f */
[----:B------:R-:W-:-:S02]  /*01b0*/  @P0 MOV R3, R13 ;  /* 0x0000000d00030202 */ /* 0x000fc40000000f00 */
[----:B------:R-:W-:Y:S02]  /*01c0*/  @P0 MOV R4, R14 ;  /* 0x0000000e00040202 */ /* 0x000fe40000000f00 */
[----:B----4-:R-:W-:Y:S02]  /*01d0*/  @P0 MOV R6, R16 ;  /* 0x0000001000060202 */ /* 0x010fe40000000f00 */
[----:B------:R-:W-:Y:S01]  /*01e0*/  @P0 MOV R7, R17 ;  /* 0x0000001100070202 */ /* 0x000fe20000000f00 */
[----:B------:R-:W-:Y:S01]  /*01f0*/  @!P0 IMAD.MOV.U32 R7, RZ, RZ, R17 ;  /* 0x000000ffff078224 */ /* 0x000fe200078e0011 */
[----:B-1----:R-:W-:Y:S02]  /*0200*/  @P0 MOV R8, R18 ;  /* 0x0000001200080202 */ /* 0x002fe40000000f00 */
[----:B------:R-:W-:Y:S01]  /*0210*/  @P0 MOV R9, R19 ;  /* 0x0000001300090202 */ /* 0x000fe20000000f00 */
[----:B------:R-:W-:Y:S01]  /*0220*/  @!P0 IMAD.MOV.U32 R9, RZ, RZ, R19 ;  /* 0x000000ffff098224 */ /* 0x000fe200078e0013 */
[----:B------:R-:W-:Y:S01]  /*0230*/  @!P0 MOV R2, R12 ;  /* 0x0000000c00028202 */ /* 0x000fe20000000f00 */
[----:B------:R-:W-:Y:S01]  /*0240*/  @P0 IMAD.MOV.U32 R17, RZ, RZ, R43 ;  /* 0x000000ffff110224 */ /* 0x000fe200078e002b */
[----:B------:R-:W-:-:S02]  /*0250*/  @!P0 MOV R3, R13 ;  /* 0x0000000d00038202 */ /* 0x000fc40000000f00 */
[----:B------:R-:W-:Y:S02]  /*0260*/  @!P0 MOV R4, R14 ;  /* 0x0000000e00048202 */ /* 0x000fe40000000f00 */
[----:B------:R-:W-:Y:S01]  /*0270*/  @!P0 MOV R5, R15 ;  /* 0x0000000f00058202 */ /* 0x000fe20000000f00 */
[----:B------:R-:W-:Y:S01]  /*0280*/  @P0 IMAD.MOV.U32 R15, RZ, RZ, R41 ;  /* 0x000000ffff0f0224 */ /* 0x000fe200078e0029 */
[----:B------:R-:W-:Y:S02]  /*0290*/  @!P0 MOV R6, R16 ;  /* 0x0000001000068202 */ /* 0x000fe40000000f00 */
[----:B------:R-:W-:Y:S02]  /*02a0*/  @!P0 MOV R8, R18 ;  /* 0x0000001200088202 */ /* 0x000fe40000000f00 */
[----:B------:R-:W-:Y:S02]  /*02b0*/  @P0 MOV R10, R44 ;  /* 0x0000002c000a0202 */ /* 0x000fe40000000f00 */
[----:B------:R-:W-:-:S02]  /*02c0*/  @P0 MOV R11, R45 ;  /* 0x0000002d000b0202 */ /* 0x000fc40000000f00 */
[----:B------:R-:W-:Y:S02]  /*02d0*/  @P0 MOV R12, R46 ;  /* 0x0000002e000c0202 */ /* 0x000fe40000000f00 */
[----:B------:R-:W-:Y:S02]  /*02e0*/  @P0 MOV R13, R47 ;  /* 0x0000002f000d0202 */ /* 0x000fe40000000f00 */
[----:B------:R-:W-:Y:S02]  /*02f0*/  @P0 MOV R14, R40 ;  /* 0x00000028000e0202 */ /* 0x000fe40000000f00 */
[----:B------:R-:W-:Y:S02]  /*0300*/  @P0 MOV R16, R42 ;  /* 0x0000002a00100202 */ /* 0x000fe40000000f00 */
[----:B------:R-:W-:Y:S02]  /*0310*/  @P0 MOV R18, R36 ;  /* 0x0000002400120202 */ /* 0x000fe40000000f00 */
[----:B------:R-:W-:Y:S01]  /*0320*/  @P0 MOV R19, R37 ;  /* 0x0000002500130202 */ /* 0x000fe20000000f00 */
[----:B------:R-:W-:Y:S01]  /*0330*/  @!P0 IMAD.MOV.U32 R19, RZ, RZ, R37 ;  /* 0x000000ffff138224 */ /* 0x000fe200078e0025 */
        /* <DEDUP_REMOVED lines=8> */
[----:B------:R-:W-:Y:S01]  /*03c0*/  @!P0 MOV R18, R36 ;  /* 0x0000002400128202 */ /* 0x000fe20000000f00 */
[----:B------:R-:W-:Y:S06]  /*03d0*/  @P1 EXIT ;  /* 0x000000000000194d */ /* 0x000fec0003800000 */
[----:B-----5:R-:W-:Y:S02]  /*03e0*/  @P0 MOV R70, R32 ;  /* 0x0000002000460202 */ /* 0x020fe40000000f00 */
[----:B------:R-:W-:Y:S02]  /*03f0*/  @!P0 CS2R R30, SRZ ;  /* 0x00000000001e8805 */ /* 0x000fe4000001ff00 */
[----:B------:R-:W-:Y:S02]  /*0400*/  @P0 MOV R73, R35 ;  /* 0x0000002300490202 */ /* 0x000fe40000000f00 */
[----:B------:R-:W-:Y:S02]  /*0410*/  @!P0 CS2R R28, SRZ ;  /* 0x00000000001c8805 */ /* 0x000fe4000001ff00 */
[----:B------:R-:W-:Y:S02]  /*0420*/  @!P0 CS2R R26, SRZ ;  /* 0x00000000001a8805 */ /* 0x000fe4000001ff00 */
[----:B------:R-:W-:-:S02]  /*0430*/  @!P0 CS2R R24, SRZ ;  /* 0x0000000000188805 */ /* 0x000fc4000001ff00 */
[----:B------:R-:W-:Y:S02]  /*0440*/  @!P0 CS2R R22, SRZ ;  /* 0x0000000000168805 */ /* 0x000fe4000001ff00 */
[----:B------:R-:W-:Y:S02]  /*0450*/  @!P0 CS2R R20, SRZ ;  /* 0x0000000000148805 */ /* 0x000fe4000001ff00 */
[----:B------:R-:W-:Y:S01]  /*0460*/  @P0 MOV R68, R38 ;  /* 0x0000002600440202 */ /* 0x000fe20000000f00 */
[----:B------:R-:W-:Y:S01]  /*0470*/  @!P0 IMAD.MOV.U32 R70, RZ, RZ, R32 ;  /* 0x000000ffff468224 */ /* 0x000fe200078e0020 */
[----:B------:R-:W-:Y:S01]  /*0480*/  @P0 MOV R69, R39 ;  /* 0x0000002700450202 */ /* 0x000fe20000000f00 */
[----:B------:R-:W-:Y:S01]  /*0490*/  @!P0 IMAD.MOV.U32 R73, RZ, RZ, R35 ;  /* 0x000000ffff498224 */ /* 0x000fe200078e0023 */
[----:B------:R-:W-:Y:S01]  /*04a0*/  @P0 MOV R71, R33 ;  /* 0x0000002100470202 */ /* 0x000fe20000000f00 */
[----:B------:R-:W-:Y:S01]  /*04b0*/  UPLOP3.LUT UP0, UPT, UPT, UPT, UPT, 0x40, 0x4 ;  /* 0x000000000004789c */ /* 0x000fe20003f0e870 */
[----:B------:R-:W-:Y:S01]  /*04c0*/  @P0 MOV R72, R34 ;  /* 0x0000002200480202 */ /* 0x000fe20000000f00 */
[----:B------:R-:W0:Y:S01]  /*04d0*/  LDCU UR26, c[0x0][0x40c] ;  /* 0x00008180ff1a77ac */ /* 0x000e220008000800 */
[----:B------:R-:W-:-:S02]  /*04e0*/  @!P0 MOV R68, R38 ;  /* 0x0000002600448202 */ /* 0x000fc40000000f00 */
[----:B------:R-:W-:Y:S01]  /*04f0*/  @!P0 MOV R69, R39 ;  /* 0x0000002700458202 */ /* 0x000fe20000000f00 */
[----:B------:R-:W1:Y:S01]  /*0500*/  LDCU UR20, c[0x0][0x388] ;  /* 0x00007100ff1477ac */ /* 0x000e620008000800 */
[----:B------:R-:W-:Y:S02]  /*0510*/  @!P0 MOV R71, R33 ;  /* 0x0000002100478202 */ /* 0x000fe40000000f00 */
[----:B------:R-:W-:Y:S01]  /*0520*/  @!P0 MOV R72, R34 ;  /* 0x0000002200488202 */ /* 0x000fe20000000f00 */
[----:B------:R-:W2:Y:S01]  /*0530*/  LDCU.U8 UR21, c[0x0][0x410] ;  /* 0x00008200ff1577ac */ /* 0x000ea20008000000 */
[----:B------:R-:W-:Y:S02]  /*0540*/  PRMT R74, R5, 0x7632, R74 ;  /* 0x00007632054a7816 */ /* 0x000fe4000000004a */
[----:B------:R-:W-:Y:S01]  /*0550*/  PRMT R75, R4, 0x7632, R75 ;  /* 0x00007632044b7816 */ /* 0x000fe2000000004b */
[----:B------:R-:W3:Y:S01]  /*0560*/  LDCU UR24, c[0x0][0x400] ;  /* 0x00008000ff1877ac */ /* 0x000ee20008000800 */
[----:B------:R-:W-:-:S02]  /*0570*/  PRMT R76, R3, 0x7632, R76 ;  /* 0x00007632034c7816 */ /* 0x000fc4000000004c */
[----:B------:R-:W-:Y:S01]  /*0580*/  PRMT R77, R2, 0x7632, R77 ;  /* 0x00007632024d7816 */ /* 0x000fe2000000004d */
[----:B------:R-:W4:Y:S01]  /*0590*/  LDCU.128 UR8, c[0x0][0x3f0] ;  /* 0x00007e00ff0877ac */ /* 0x000f220008000c00 */
[----:B------:R-:W-:Y:S02]  /*05a0*/  PRMT R78, R9, 0x7632, R78 ;  /* 0x00007632094e7816 */ /* 0x000fe4000000004e */
[----:B------:R-:W-:Y:S01]  /*05b0*/  PRMT R79, R8, 0x7632, R79 ;  /* 0x00007632084f7816 */ /* 0x000fe2000000004f */
[----:B------:R-:W0:Y:S01]  /*05c0*/  LDCU.64 UR14, c[0x0][0x3a0] ;  /* 0x00007400ff0e77ac */ /* 0x000e220008000a00 */
[----:B------:R-:W-:Y:S02]  /*05d0*/  PRMT R80, R7, 0x7632, R80 ;  /* 0x0000763207507816 */ /* 0x000fe40000000050 */
[----:B------:R-:W-:Y:S01]  /*05e0*/  PRMT R81, R6, 0x7632, R81 ;  /* 0x0000763206517816 */ /* 0x000fe20000000051 */
[----:B------:R-:W0:Y:S01]  /*05f0*/  LDCU.64 UR16, c[0x0][0x380] ;  /* 0x00007000ff1077ac */ /* 0x000e220008000a00 */
        /* <DEDUP_REMOVED lines=28> */
.L_x_6293:
[----:B------:R-:W-:-:S06]  /*07c0*/  UIMAD.WIDE UR4, UR7, 0x4, UR8 ;  /* 0x00000004070478a5 */ /* 0x000fcc000f8e0208 */
[----:B-1----:R-:W-:Y:S02]  /*07d0*/  MOV R44, UR4 ;  /* 0x00000004002c7c02 */ /* 0x002fe40008000f00 */
[----:B------:R-:W-:-:S05]  /*07e0*/  MOV R45, UR5 ;  /* 0x00000005002d7c02 */ /* 0x000fca0008000f00 */
[----:B0-----:R0:W2:Y:S01]  /*07f0*/  LDG.E R44, desc[UR12][R44.64] ;  /* 0x0000000c2c2c7981 */ /* 0x0010a2000c1e1900 */
[----:B------:R-:W-:Y:S01]  /*0800*/  UIMAD.WIDE UR18, UR7, 0x4, UR10 ;  /* 0x00000004071278a5 */ /* 0x000fe2000f8e020a */
[----:B------:R-:W-:-:S05]  /*0810*/  HFMA2 R62, -RZ, RZ, 0, 0 ;  /* 0x00000000ff3e7431 */ /* 0x000fca00000001ff */
        /* <DEDUP_REMOVED lines=12> */
[----:B------:R-:W-:Y:S02]  /*08e0*/  @P1 LEA.HI.SX32 R62, R47, R0, 0x1d ;  /* 0x000000002f3e1211 */ /* 0x000fe400078feaff */
[----:B------:R-:W-:-:S05]  /*08f0*/  MOV R47, 0x10 ;  /* 0x00000010002f7802 */ /* 0x000fca0000000f00 */
        /* <DEDUP_REMOVED lines=11> */
[----:B------:R-:W-:Y:S02]  /*09b0*/  PRMT R48, R34, 0x7632, R48 ;  /* 0x0000763222307816 */ /* 0x000fe40000000030 */
[----:B------:R-:W-:Y:S02]  /*09c0*/  PRMT R46, R33, 0x7632, R46 ;  /* 0x00007632212e7816 */ /* 0x000fe4000000002e */
[----:B------:R-:W-:Y:S01]  /*09d0*/  PRMT R47, R32, 0x7632, R47 ;  /* 0x00007632202f7816 */ /* 0x000fe2000000002f */
[----:B------:R-:W-:Y:S06]  /*09e0*/  @!P0 BRA `(.L_x_6282) ;  /* 0x0000000000d88947 */ /* 0x000fec0003800000 */
[----:B------:R-:W0:Y:S02]  /*09f0*/  LDC.64 R44, c[0x0][0x3a0] ;  /* 0x0000e800ff2c7b82 */ /* 0x000e240000000a00 */
[----:B0-----:R-:W-:-:S05]  /*0a00*/  IMAD.WIDE.U32 R44, R63, 0x20, R44 ;  /* 0x000000203f2c7825 */ /* 0x001fca00078e002c */
[----:B------:R-:W2:Y:S04]  /*0a10*/  LDG.E.128 R36, desc[UR12][R44.64] ;  /* 0x0000000c2c247981 */ /* 0x000ea8000c1e1d00 */
[----:B------:R0:W3:Y:S01]  /*0a20*/  LDG.E.128 R40, desc[UR12][R44.64+0x10] ;  /* 0x0000100c2c287981 */ /* 0x0000e2000c1e1d00 */
[----:B------:R-:W-:-:S13]  /*0a30*/  ISETP.LT.AND P2, PT, RZ, UR25, PT ;  /* 0x00000019ff007c0c */ /* 0x000fda000bf41270 */
[----:B------:R-:W1:Y:S01]  /*0a40*/  @P2 LDC R50, c[0x0][0x40c] ;  /* 0x00010300ff322b82 */ /* 0x000e620000000800 */
[----:B------:R-:W-:Y:S01]  /*0a50*/  @P2 SHF.L.U32 R49, R32, 0x10, RZ ;  /* 0x0000001020312819 */ /* 0x000fe200000006ff */
[----:B------:R-:W-:Y:S01]  /*0a60*/  @P2 IMAD.U32 R46, R46, 0x10000, RZ ;  /* 0x000100002e2e2824 */ /* 0x000fe200078e00ff */
[----:B------:R-:W-:Y:S01]  /*0a70*/  @P2 SHF.L.U32 R47, R47, 0x10, RZ ;  /* 0x000000102f2f2819 */ /* 0x000fe200000006ff */
[----:B------:R-:W-:Y:S01]  /*0a80*/  @P2 IMAD.U32 R60, R9, 0x10000, RZ ;  /* 0x00010000093c2824 */ /* 0x000fe200078e00ff */
[----:B------:R-:W-:Y:S02]  /*0a90*/  @P2 SHF.L.U32 R55, R35, 0x10, RZ ;  /* 0x0000001023372819 */ /* 0x000fe400000006ff */
[----:B0-----:R-:W-:Y:S01]  /*0aa0*/  @P2 SHF.L.U32 R44, R33, 0x10, RZ ;  /* 0x00000010212c2819 */ /* 0x001fe200000006ff */
[----:B------:R-:W0:Y:S01]  /*0ab0*/  @P2 LDC R54, c[0x0][0x40c] ;  /* 0x00010300ff362b82 */ /* 0x000e220000000800 */
[----:B------:R-:W-:-:S07]  /*0ac0*/  @P2 SHF.L.U32 R59, R79, 0x10, RZ ;  /* 0x000000104f3b2819 */ /* 0x000fce00000006ff */
[----:B------:R-:W4:Y:S08]  /*0ad0*/  @P2 LDC R53, c[0x0][0x40c] ;  /* 0x00010300ff352b82 */ /* 0x000f300000000800 */
[----:B------:R-:W5:Y:S01]  /*0ae0*/  @P2 LDC R58, c[0x0][0x40c] ;  /* 0x00010300ff3a2b82 */ /* 0x000f620000000800 */
[----:B-1----:R-:W-:-:S07]  /*0af0*/  @P2 FMUL.FTZ R49, R49, R50 ;  /* 0x0000003231312220 */ /* 0x002fce0000410000 */
[----:B------:R-:W1:Y:S01]  /*0b00*/  @P2 LDC R56, c[0x0][0x40c] ;  /* 0x00010300ff382b82 */ /* 0x000e620000000800 */
[----:B0-----:R-:W-:Y:S01]  /*0b10*/  @P2 FMUL.FTZ R50, R47, R54 ;  /* 0x000000362f322220 */ /* 0x001fe20000410000 */
[----:B------:R-:W-:-:S06]  /*0b20*/  @P2 SHF.L.U32 R47, R81, 0x10, RZ ;  /* 0x00000010512f2819 */ /* 0x000fcc00000006ff */
[----:B------:R-:W0:Y:S01]  /*0b30*/  @P2 LDC R51, c[0x0][0x40c] ;  /* 0x00010300ff332b82 */ /* 0x000e220000000800 */
[----:B----4-:R-:W-:Y:S01]  /*0b40*/  @P2 FMUL.FTZ R54, R46, R53 ;  /* 0x000000352e362220 */ /* 0x010fe20000410000 */
[----:B------:R-:W-:Y:S02]  /*0b50*/  @P2 SHF.L.U32 R53, R48, 0x10, RZ ;  /* 0x0000001030352819 */ /* 0x000fe400000006ff */
[----:B------:R-:W-:Y:S02]  /*0b60*/  @P2 SHF.L.U32 R48, R34, 0x10, RZ ;  /* 0x0000001022302819 */ /* 0x000fe400000006ff */
[----:B------:R-:W-:Y:S02]  /*0b70*/  @P2 SHF.L.U32 R46, R6, 0x10, RZ ;  /* 0x00000010062e2819 */ /* 0x000fe400000006ff */
[----:B------:R-:W4:Y:S01]  /*0b80*/  @P2 LDC R57, c[0x0][0x40c] ;  /* 0x00010300ff392b82 */ /* 0x000f220000000800 */
[----:B-----5:R-:W-:Y:S01]  /*0b90*/  @P2 FMUL.FTZ R58, R53, R58 ;  /* 0x0000003a353a2220 */ /* 0x020fe20000410000 */
[----:B------:R-:W-:Y:S01]  /*0ba0*/  @P2 SHF.L.U32 R53, R7, 0x10, RZ ;  /* 0x0000001007352819 */ /* 0x000fe200000006ff */
[----:B-1----:R-:W-:Y:S01]  /*0bb0*/  @P2 FMUL.FTZ R61, R55, R56 ;  /* 0x00000038373d2220 */ /* 0x002fe20000410000 */
[----:B------:R-:W-:-:S02]  /*0bc0*/  @P2 SHF.L.U32 R55, R80, 0x10, RZ ;  /* 0x0000001050372819 */ /* 0x000fc400000006ff */
[----:B------:R-:W-:Y:S01]  /*0bd0*/  @P2 SHF.L.U32 R56, R8, 0x10, RZ ;  /* 0x0000001008382819 */ /* 0x000fe200000006ff */
[----:B0-----:R-:W-:Y:S01]  /*0be0*/  @P2 FMUL.FTZ R51, R44, R51 ;  /* 0x000000332c332220 */ /* 0x001fe20000410000 */
[----:B----4-:R-:W-:Y:S01]  /*0bf0*/  @P2 FMUL.FTZ R57, R48, R57 ;  /* 0x0000003930392220 */ /* 0x010fe20000410000 */
[--C-:B--2---:R-:W-:Y:S01]  /*0c00*/  @!P2 IMAD.MOV.U32 R44, RZ, RZ, R36.reuse ;  /* 0x000000ffff2ca224 */ /* 0x104fe200078e0024 */
[----:B------:R-:W-:Y:S01]  /*0c10*/  MOV R45, R37 ;  /* 0x00000025002d7202 */ /* 0x000fe20000000f00 */
[----:B------:R-:W-:Y:S01]  /*0c20*/  @P2 FFMA.FTZ R44, R49, R46, R36 ;  /* 0x0000002e312c2223 */ /* 0x000fe20000010024 */
[----:B------:R-:W-:Y:S01]  /*0c30*/  @P2 FFMA.FTZ R45, R50, R47, R37 ;  /* 0x0000002f322d2223 */ /* 0x000fe20000010025 */
[----:B------:R-:W-:Y:S01]  /*0c40*/  MOV R46, R38 ;  /* 0x00000026002e7202 */ /* 0x000fe20000000f00 */
[----:B------:R-:W-:Y:S01]  /*0c50*/  @P2 FFMA.FTZ R46, R51, R53, R38 ;  /* 0x00000035332e2223 */ /* 0x000fe20000010026 */
[----:B------:R-:W-:Y:S01]  /*0c60*/  MOV R47, R39 ;  /* 0x00000027002f7202 */ /* 0x000fe20000000f00 */
[----:B------:R-:W-:Y:S01]  /*0c70*/  @P2 FFMA.FTZ R47, R54, R55, R39 ;  /* 0x00000037362f2223 */ /* 0x000fe20000010027 */
[----:B---3--:R-:W-:Y:S01]  /*0c80*/  MOV R48, R40 ;  /* 0x0000002800307202 */ /* 0x008fe20000000f00 */
[----:B------:R-:W-:Y:S01]  /*0c90*/  @P2 FFMA.FTZ R48, R57, R56, R40 ;  /* 0x0000003839302223 */ /* 0x000fe20000010028 */
[----:B------:R-:W-:Y:S01]  /*0ca0*/  MOV R49, R41 ;  /* 0x0000002900317202 */ /* 0x000fe20000000f00 */
[----:B------:R-:W-:Y:S01]  /*0cb0*/  @P2 FFMA.FTZ R49, R58, R59, R41 ;  /* 0x0000003b3a312223 */ /* 0x000fe20000010029 */
[----:B------:R-:W-:Y:S01]  /*0cc0*/  MOV R50, R42 ;  /* 0x0000002a00327202 */ /* 0x000fe20000000f00 */
[----:B------:R-:W-:Y:S01]  /*0cd0*/  @P2 FFMA.FTZ R50, R61, R60, R42 ;  /* 0x0000003c3d322223 */ /* 0x000fe2000001002a */
[----:B------:R-:W-:Y:S01]  /*0ce0*/  IMAD.MOV.U32 R51, RZ, RZ, R43 ;  /* 0x000000ffff337224 */ /* 0x000fe200078e002b */
[----:B------:R-:W-:Y:S06]  /*0cf0*/  @!P2 BRA `(.L_x_6283) ;  /* 0x0000000000c8a947 */ /* 0x000fec0003800000 */
[----:B------:R-:W-:Y:S02]  /*0d00*/  SHF.L.U32 R52, R52, 0x10, RZ ;  /* 0x0000001034347819 */ /* 0x000fe400000006ff */
[----:B------:R-:W-:-:S03]  /*0d10*/  SHF.L.U32 R51, R78, 0x10, RZ ;  /* 0x000000104e337819 */ /* 0x000fc600000006ff */
[----:B------:R-:W-:-:S04]  /*0d20*/  FMUL.FTZ R52, R52, UR26 ;  /* 0x0000001a34347c20 */ /* 0x000fc80008410000 */
[----:B------:R-:W-:Y:S01]  /*0d30*/  FFMA.FTZ R51, R52, R51, R43 ;  /* 0x0000003334337223 */ /* 0x000fe2000001002b */
[----:B------:R-:W-:Y:S06]  /*0d40*/  BRA `(.L_x_6283) ;  /* 0x0000000000b47947 */ /* 0x000fec0003800000 */
.L_x_6282:
[----:B------:R-:W0:Y:S01]  /*0d50*/  @UP1 LDCU UR4, c[0x0][0x40c] ;  /* 0x00008180ff0417ac */ /* 0x000e220008000800 */
[----:B------:R-:W-:Y:S01]  /*0d60*/  @P1 SHF.L.U32 R45, R32, 0x10, RZ ;  /* 0x00000010202d1819 */ /* 0x000fe200000006ff */
[----:B------:R-:W-:Y:S01]  /*0d70*/  @P1 IMAD.U32 R53, R46, 0x10000, RZ ;  /* 0x000100002e351824 */ /* 0x000fe200078e00ff */
[----:B------:R-:W-:Y:S01]  /*0d80*/  @P1 SHF.L.U32 R47, R47, 0x10, RZ ;  /* 0x000000102f2f1819 */ /* 0x000fe200000006ff */
[----:B------:R-:W1:Y:S01]  /*0d90*/  @UP1 LDCU UR5, c[0x0][0x40c] ;  /* 0x00008180ff0517ac */ /* 0x000e620008000800 */
[----:B------:R-:W-:Y:S01]  /*0da0*/  @P1 SHF.L.U32 R51, R33, 0x10, RZ ;  /* 0x0000001021331819 */ /* 0x000fe200000006ff */
[----:B------:R-:W-:Y:S01]  /*0db0*/  @P1 IMAD.U32 R58, R52, 0x10000, RZ ;  /* 0x00010000343a1824 */ /* 0x000fe200078e00ff */
[----:B------:R-:W-:Y:S01]  /*0dc0*/  @P1 SHF.L.U32 R54, R7, 0x10, RZ ;  /* 0x0000001007361819 */ /* 0x000fe200000006ff */
[----:B------:R-:W2:Y:S01]  /*0dd0*/  @UP1 LDCU UR18, c[0x0][0x40c] ;  /* 0x00008180ff1217ac */ /* 0x000ea20008000800 */
[----:B------:R-:W-:Y:S02]  /*0de0*/  @P1 SHF.L.U32 R56, R80, 0x10, RZ ;  /* 0x0000001050381819 */ /* 0x000fe400000006ff */
[----:B------:R-:W-:Y:S01]  /*0df0*/  @P1 SHF.L.U32 R50, R6, 0x10, RZ ;  /* 0x0000001006321819 */ /* 0x000fe200000006ff */
[----:B------:R-:W3:Y:S01]  /*0e00*/  @UP1 LDCU UR19, c[0x0][0x40c] ;  /* 0x00008180ff1317ac */ /* 0x000ee20008000800 */
[----:B------:R-:W-:-:S02]  /*0e10*/  MOV R44, RZ ;  /* 0x000000ff002c7202 */ /* 0x000fc40000000f00 */
[----:B------:R-:W-:Y:S01]  /*0e20*/  @P1 SHF.L.U32 R52, R34, 0x10, RZ ;  /* 0x0000001022341819 */ /* 0x000fe200000006ff */
[----:B------:R-:W4:Y:S01]  /*0e30*/  @UP1 LDCU UR22, c[0x0][0x40c] ;  /* 0x00008180ff1617ac */ /* 0x000f220008000800 */
[----:B------:R-:W-:Y:S01]  /*0e40*/  @P1 SHF.L.U32 R55, R79, 0x10, RZ ;  /* 0x000000104f371819 */ /* 0x000fe200000006ff */
[----:B0-----:R-:W-:Y:S01]  /*0e50*/  @P1 FMUL.FTZ R45, R45, UR4 ;  /* 0x000000042d2d1c20 */ /* 0x001fe20008410000 */
[----:B------:R-:W-:Y:S01]  /*0e60*/  @P1 SHF.L.U32 R57, R9, 0x10, RZ ;  /* 0x0000001009391819 */ /* 0x000fe200000006ff */
[----:B------:R-:W0:Y:S01]  /*0e70*/  @UP1 LDCU UR4, c[0x0][0x40c] ;  /* 0x00008180ff0417ac */ /* 0x000e220008000800 */
[----:B------:R-:W-:Y:S01]  /*0e80*/  @P1 SHF.L.U32 R59, R78, 0x10, RZ ;  /* 0x000000104e3b1819 */ /* 0x000fe200000006ff */
[----:B-1----:R-:W-:Y:S01]  /*0e90*/  @P1 FMUL.FTZ R49, R47, UR5 ;  /* 0x000000052f311c20 */ /* 0x002fe20008410000 */
[----:B------:R-:W-:Y:S01]  /*0ea0*/  CS2R R46, SRZ ;  /* 0x00000000002e7805 */ /* 0x000fe2000001ff00 */
[----:B------:R-:W1:Y:S01]  /*0eb0*/  @UP1 LDCU UR23, c[0x0][0x40c] ;  /* 0x00008180ff1717ac */ /* 0x000e620008000800 */
[----:B------:R-:W-:Y:S01]  /*0ec0*/  @P1 FMUL.FTZ R44, R45, R50 ;  /* 0x000000322d2c1220 */ /* 0x000fe20000410000 */
[----:B--2---:R-:W-:Y:S01]  /*0ed0*/  @P1 FMUL.FTZ R51, R51, UR18 ;  /* 0x0000001233331c20 */ /* 0x004fe20008410000 */
[----:B------:R-:W-:Y:S01]  /*0ee0*/  @P1 SHF.L.U32 R50, R81, 0x10, RZ ;  /* 0x0000001051321819 */ /* 0x000fe200000006ff */
[----:B------:R-:W2:Y:S01]  /*0ef0*/  @UP1 LDCU UR5, c[0x0][0x40c] ;  /* 0x00008180ff0517ac */ /* 0x000ea20008000800 */
[----:B------:R-:W-:Y:S01]  /*0f00*/  MOV R45, RZ ;  /* 0x000000ff002d7202 */ /* 0x000fe20000000f00 */
[----:B---3--:R-:W-:Y:S01]  /*0f10*/  @P1 FMUL.FTZ R53, R53, UR19 ;  /* 0x0000001335351c20 */ /* 0x008fe20008410000 */
[----:B------:R-:W-:Y:S01]  /*0f20*/  @P1 FMUL.FTZ R46, R51, R54 ;  /* 0x00000036332e1220 */ /* 0x000fe20000410000 */
[----:B------:R-:W-:Y:S01]  /*0f30*/  @P1 SHF.L.U32 R54, R48, 0x10, RZ ;  /* 0x0000001030361819 */ /* 0x000fe200000006ff */
[----:B------:R-:W-:Y:S01]  /*0f40*/  @P1 FMUL.FTZ R45, R49, R50 ;  /* 0x00000032312d1220 */ /* 0x000fe20000410000 */
[----:B------:R-:W-:Y:S01]  /*0f50*/  @P1 FMUL.FTZ R47, R53, R56 ;  /* 0x00000038352f1220 */ /* 0x000fe20000410000 */
[----:B------:R-:W-:Y:S01]  /*0f60*/  @P1 SHF.L.U32 R56, R35, 0x10, RZ ;  /* 0x0000001023381819 */ /* 0x000fe200000006ff */
[----:B----4-:R-:W-:Y:S01]  /*0f70*/  @P1 FMUL.FTZ R52, R52, UR22 ;  /* 0x0000001634341c20 */ /* 0x010fe20008410000 */
[----:B------:R-:W-:Y:S01]  /*0f80*/  @P1 SHF.L.U32 R53, R8, 0x10, RZ ;  /* 0x0000001008351819 */ /* 0x000fe200000006ff */
[----:B0-----:R-:W-:Y:S01]  /*0f90*/  @P1 FMUL.FTZ R54, R54, UR4 ;  /* 0x0000000436361c20 */ /* 0x001fe20008410000 */
[----:B------:R-:W-:-:S02]  /*0fa0*/  CS2R R48, SRZ ;  /* 0x0000000000307805 */ /* 0x000fc4000001ff00 */
[----:B------:R-:W-:Y:S01]  /*0fb0*/  CS2R R50, SRZ ;  /* 0x0000000000327805 */ /* 0x000fe2000001ff00 */
[----:B-1----:R-:W-:Y:S01]  /*0fc0*/  @P1 FMUL.FTZ R56, R56, UR23 ;  /* 0x0000001738381c20 */ /* 0x002fe20008410000 */
[----:B------:R-:W-:Y:S01]  /*0fd0*/  @P1 FMUL.FTZ R48, R52, R53 ;  /* 0x0000003534301220 */ /* 0x000fe20000410000 */
[----:B------:R-:W-:Y:S01]  /*0fe0*/  @P1 FMUL.FTZ R49, R54, R55 ;  /* 0x0000003736311220 */ /* 0x000fe20000410000 */
[----:B--2---:R-:W-:Y:S01]  /*0ff0*/  @P1 FMUL.FTZ R58, R58, UR5 ;  /* 0x000000053a3a1c20 */ /* 0x004fe20008410000 */
[----:B------:R-:W-:-:S03]  /*1000*/  @P1 FMUL.FTZ R50, R56, R57 ;  /* 0x0000003938321220 */ /* 0x000fc60000410000 */
[----:B------:R-:W-:-:S07]  /*1010*/  @P1 FMUL.FTZ R51, R58, R59 ;  /* 0x0000003b3a331220 */ /* 0x000fce0000410000 */
.L_x_6283:
[----:B------:R-:W0:Y:S01]  /*1020*/  LDC.64 R112, c[0x0][0x3a8] ;  /* 0x0000ea00ff707b82 */ /* 0x000e220000000a00 */
[----:B------:R-:W1:Y:S01]  /*1030*/  @UP1 LDCU.64 UR4, c[0x0][0x390] ;  /* 0x00007200ff0417ac */ /* 0x000e620008000a00 */
[----:B------:R-:W-:Y:S01]  /*1040*/  HFMA2 R55, -RZ, RZ, 0, 9.5367431640625e-07 ;  /* 0x00000010ff377431 */ /* 0x000fe200000001ff */
[----:B------:R-:W-:Y:S01]  /*1050*/  @P0 IADD3 R59, PT, PT, R63, 0x80, RZ ;  /* 0x000000803f3b0810 */ /* 0x000fe20007ffe0ff */
[----:B------:R-:W-:-:S04]  /*1060*/  @P1 VIADD R54, R62, 0x80 ;  /* 0x000000803e361836 */ /* 0x000fc80000000000 */
[----:B------:R-:W2:Y:S01]  /*1070*/  @P0 LDC.64 R52, c[0x0][0x3a0] ;  /* 0x0000e800ff340b82 */ /* 0x000ea20000000a00 */
[----:B-1----:R-:W-:-:S04]  /*1080*/  @P1 IMAD.WIDE.U32 R54, R54, R55, UR4 ;  /* 0x0000000436361e25 */ /* 0x002fc8000f8e0037 */
[----:B0-----:R-:W-:-:S05]  /*1090*/  IMAD.WIDE.U32 R56, R63, 0x20, R112 ;  /* 0x000000203f387825 */ /* 0x001fca00078e0070 */
[----:B------:R0:W-:Y:S01]  /*10a0*/  STG.E.128 desc[UR12][R56.64], R44 ;  /* 0x0000002c38007986 */ /* 0x0001e2000c101d0c */
[----:B--2---:R-:W-:-:S03]  /*10b0*/  @P0 IMAD.WIDE.U32 R52, R59, 0x20, R52 ;  /* 0x000000203b340825 */ /* 0x004fc600078e0034 */
[----:B------:R0:W-:Y:S04]  /*10c0*/  STG.E.128 desc[UR12][R56.64+0x10], R48 ;  /* 0x0000103038007986 */ /* 0x0001e8000c101d0c */
[----:B------:R0:W5:Y:S04]  /*10d0*/  @P1 LDG.E.128 R32, desc[UR12][R54.64] ;  /* 0x0000000c36201981 */ /* 0x000168000c1e1d00 */
[----:B------:R0:W5:Y:S04]  /*10e0*/  @P0 LDG.E.128 R36, desc[UR12][R52.64] ;  /* 0x0000000c34240981 */ /* 0x000168000c1e1d00 */
[----:B------:R0:W5:Y:S01]  /*10f0*/  @P0 LDG.E.128 R40, desc[UR12][R52.64+0x10] ;  /* 0x0000100c34280981 */ /* 0x000162000c1e1d00 */
[----:B------:R-:W-:Y:S05]  /*1100*/  @!P0 BRA `(.L_x_6284) ;  /* 0x0000000000d88947 */ /* 0x000fea0003800000 */
[----:B------:R-:W-:-:S13]  /*1110*/  ISETP.LT.AND P2, PT, RZ, UR25, PT ;  /* 0x00000019ff007c0c */ /* 0x000fda000bf41270 */
[----:B0-----:R-:W0:Y:S01]  /*1120*/  @P2 LDC R55, c[0x0][0x40c] ;  /* 0x00010300ff372b82 */ /* 0x001e220000000800 */
[C---:B-----5:R-:W-:Y:S02]  /*1130*/  @P2 SHF.L.U32 R54, R32.reuse, 0x10, RZ ;  /* 0x0000001020362819 */ /* 0x060fe400000006ff */
[----:B------:R-:W-:Y:S02]  /*1140*/  @P2 PRMT R52, R32, 0x7632, R52 ;  /* 0x0000763220342816 */ /* 0x000fe40000000034 */
[C---:B------:R-:W-:Y:S02]  /*1150*/  @P2 SHF.L.U32 R58, R33.reuse, 0x10, RZ ;  /* 0x00000010213a2819 */ /* 0x040fe400000006ff */
[----:B------:R-:W-:Y:S01]  /*1160*/  @P2 PRMT R53, R33, 0x7632, R53 ;  /* 0x0000763221352816 */ /* 0x000fe20000000035 */
[----:B------:R-:W1:Y:S01]  /*1170*/  @P2 LDC R59, c[0x0][0x40c] ;  /* 0x00010300ff3b2b82 */ /* 0x000e620000000800 */
[----:B------:R-:W-:Y:S02]  /*1180*/  @P2 SHF.L.U32 R52, R52, 0x10, RZ ;  /* 0x0000001034342819 */ /* 0x000fe400000006ff */
[----:B------:R-:W-:-:S02]  /*1190*/  @P2 SHF.L.U32 R64, R34, 0x10, RZ ;  /* 0x0000001022402819 */ /* 0x000fc400000006ff */
[----:B------:R-:W-:Y:S02]  /*11a0*/  @P2 SHF.L.U32 R53, R53, 0x10, RZ ;  /* 0x0000001035352819 */ /* 0x000fe400000006ff */
[----:B------:R-:W-:Y:S01]  /*11b0*/  @P2 SHF.L.U32 R66, R35, 0x10, RZ ;  /* 0x0000001023422819 */ /* 0x000fe200000006ff */
[----:B------:R-:W2:Y:S08]  /*11c0*/  @P2 LDC R57, c[0x0][0x40c] ;  /* 0x00010300ff392b82 */ /* 0x000eb00000000800 */
[----:B------:R-:W3:Y:S01]  /*11d0*/  @P2 LDC R67, c[0x0][0x40c] ;  /* 0x00010300ff432b82 */ /* 0x000ee20000000800 */
[----:B0-----:R-:W-:Y:S01]  /*11e0*/  @P2 FMUL.FTZ R61, R54, R55 ;  /* 0x00000037363d2220 */ /* 0x001fe20000410000 */
[----:B------:R-:W-:-:S02]  /*11f0*/  @P2 PRMT R55, R34, 0x7632, R55 ;  /* 0x0000763222372816 */ /* 0x000fc40000000037 */
[----:B------:R-:W-:-:S04]  /*1200*/  MOV R54, R38 ;  /* 0x0000002600367202 */ /* 0x000fc80000000f00 */
[----:B------:R-:W0:Y:S01]  /*1210*/  @P2 LDC R60, c[0x0][0x40c] ;  /* 0x00010300ff3c2b82 */ /* 0x000e220000000800 */
[----:B-1----:R-:W-:Y:S01]  /*1220*/  @P2 FMUL.FTZ R65, R58, R59 ;  /* 0x0000003b3a412220 */ /* 0x002fe20000410000 */
[----:B------:R-:W-:Y:S01]  /*1230*/  @P2 SHF.L.U32 R58, R55, 0x10, RZ ;  /* 0x00000010373a2819 */ /* 0x000fe200000006ff */
[----:B------:R-:W-:Y:S01]  /*1240*/  @P2 IMAD.U32 R59, R15, 0x10000, RZ ;  /* 0x000100000f3b2824 */ /* 0x000fe200078e00ff */
[----:B------:R-:W-:-:S03]  /*1250*/  @P2 SHF.L.U32 R55, R14, 0x10, RZ ;  /* 0x000000100e372819 */ /* 0x000fc600000006ff */
[----:B------:R-:W-:Y:S01]  /*1260*/  @P2 FFMA.FTZ R54, R65, R59, R38 ;  /* 0x0000003b41362223 */ /* 0x000fe20000010026 */
[----:B------:R-:W1:Y:S01]  /*1270*/  @P2 LDC R115, c[0x0][0x40c] ;  /* 0x00010300ff732b82 */ /* 0x000e620000000800 */
[----:B--2---:R-:W-:Y:S01]  /*1280*/  @P2 FMUL.FTZ R56, R52, R57 ;  /* 0x0000003934382220 */ /* 0x004fe20000410000 */
[----:B------:R-:W-:Y:S01]  /*1290*/  @P2 SHF.L.U32 R57, R91, 0x10, RZ ;  /* 0x000000105b392819 */ /* 0x000fe200000006ff */
[--C-:B------:R-:W-:Y:S01]  /*12a0*/  IMAD.MOV.U32 R52, RZ, RZ, R36.reuse ;  /* 0x000000ffff347224 */ /* 0x100fe200078e0024 */
[----:B------:R-:W-:Y:S01]  /*12b0*/  @P2 SHF.L.U32 R59, R90, 0x10, RZ ;  /* 0x000000105a3b2819 */ /* 0x000fe200000006ff */
[----:B------:R-:W-:Y:S01]  /*12c0*/  @P2 FFMA.FTZ R52, R61, R55, R36 ;  /* 0x000000373d342223 */ /* 0x000fe20000010024 */
[----:B------:R-:W-:Y:S01]  /*12d0*/  @P2 SHF.L.U32 R65, R89, 0x10, RZ ;  /* 0x0000001059412819 */ /* 0x000fe200000006ff */
[----:B------:R-:W-:Y:S01]  /*12e0*/  @P2 IMAD.U32 R61, R16, 0x10000, RZ ;  /* 0x00010000103d2824 */ /* 0x000fe200078e00ff */
[----:B------:R-:W2:Y:S01]  /*12f0*/  @P2 LDC R117, c[0x0][0x40c] ;  /* 0x00010300ff752b82 */ /* 0x000ea20000000800 */
[----:B---3--:R-:W-:Y:S01]  /*1300*/  @P2 FMUL.FTZ R87, R64, R67 ;  /* 0x0000004340572220 */ /* 0x008fe20000410000 */
[----:B------:R-:W-:-:S02]  /*1310*/  @P2 SHF.L.U32 R67, R17, 0x10, RZ ;  /* 0x0000001011432819 */ /* 0x000fc400000006ff */
[----:B------:R-:W-:Y:S01]  /*1320*/  MOV R55, R39 ;  /* 0x0000002700377202 */ /* 0x000fe20000000f00 */
[----:B0-----:R-:W-:Y:S01]  /*1330*/  @P2 FMUL.FTZ R60, R53, R60 ;  /* 0x0000003c353c2220 */ /* 0x001fe20000410000 */
[----:B------:R-:W-:Y:S01]  /*1340*/  MOV R53, R37 ;  /* 0x0000002500357202 */ /* 0x000fe20000000f00 */
[----:B------:R-:W-:Y:S01]  /*1350*/  @P2 FFMA.FTZ R53, R56, R57, R37 ;  /* 0x0000003938352223 */ /* 0x000fe20000010025 */
[----:B------:R-:W-:Y:S01]  /*1360*/  MOV R56, R40 ;  /* 0x0000002800387202 */ /* 0x000fe20000000f00 */
[----:B------:R-:W-:Y:S01]  /*1370*/  @P2 FFMA.FTZ R55, R60, R59, R39 ;  /* 0x0000003b3c372223 */ /* 0x000fe20000010027 */
[----:B------:R-:W-:Y:S01]  /*1380*/  MOV R57, R41 ;  /* 0x0000002900397202 */ /* 0x000fe20000000f00 */
[----:B------:R-:W-:Y:S01]  /*1390*/  @P2 FFMA.FTZ R56, R87, R61, R40 ;  /* 0x0000003d57382223 */ /* 0x000fe20000010028 */
[----:B------:R-:W-:Y:S01]  /*13a0*/  MOV R59, R43 ;  /* 0x0000002b003b7202 */ /* 0x000fe20000000f00 */
[----:B-1----:R-:W-:Y:S01]  /*13b0*/  @P2 FMUL.FTZ R64, R58, R115 ;  /* 0x000000733a402220 */ /* 0x002fe20000410000 */
[----:B------:R-:W-:-:S03]  /*13c0*/  MOV R58, R42 ;  /* 0x0000002a003a7202 */ /* 0x000fc60000000f00 */
[----:B------:R-:W-:Y:S01]  /*13d0*/  @P2 FFMA.FTZ R57, R64, R65, R41 ;  /* 0x0000004140392223 */ /* 0x000fe20000010029 */
[----:B--2---:R-:W-:-:S04]  /*13e0*/  @P2 FMUL.FTZ R117, R66, R117 ;  /* 0x0000007542752220 */ /* 0x004fc80000410000 */
        /* <DEDUP_REMOVED lines=8> */
.L_x_6284:
[----:B------:R-:W1:Y:S01]  /*1470*/  @UP1 LDCU UR4, c[0x0][0x40c] ;  /* 0x00008180ff0417ac */ /* 0x000e620008000800 */
[----:B0----5:R-:W-:Y:S01]  /*1480*/  @P1 SHF.L.U32 R53, R32, 0x10, RZ ;  /* 0x0000001020351819 */ /* 0x021fe200000006ff */
[----:B------:R-:W-:Y:S01]  /*1490*/  @P1 IMAD.U32 R54, R14, 0x10000, RZ ;  /* 0x000100000e361824 */ /* 0x000fe200078e00ff */
[----:B------:R-:W-:Y:S01]  /*14a0*/  MOV R52, RZ ;  /* 0x000000ff00347202 */ /* 0x000fe20000000f00 */
[----:B------:R-:W0:Y:S01]  /*14b0*/  @UP1 LDCU UR5, c[0x0][0x40c] ;  /* 0x00008180ff0517ac */ /* 0x000e220008000800 */
[----:B------:R-:W-:Y:S01]  /*14c0*/  @P1 SHF.L.U32 R55, R34, 0x10, RZ ;  /* 0x0000001022371819 */ /* 0x000fe200000006ff */
[----:B------:R-:W-:Y:S01]  /*14d0*/  @P1 IMAD.U32 R66, R17, 0x10000, RZ ;  /* 0x0001000011421824 */ /* 0x000fe200078e00ff */
[----:B------:R-:W-:Y:S01]  /*14e0*/  @P1 SHF.L.U32 R64, R16, 0x10, RZ ;  /* 0x0000001010401819 */ /* 0x000fe200000006ff */
[----:B------:R-:W2:Y:S01]  /*14f0*/  @UP1 LDCU UR19, c[0x0][0x40c] ;  /* 0x00008180ff1317ac */ /* 0x000ea20008000800 */
[----:B------:R-:W-:Y:S01]  /*1500*/  @P1 SHF.L.U32 R60, R15, 0x10, RZ ;  /* 0x000000100f3c1819 */ /* 0x000fe200000006ff */
[----:B------:R-:W-:Y:S01]  /*1510*/  @P1 IMAD.U32 R86, R88, 0x10000, RZ ;  /* 0x0001000058561824 */ /* 0x000fe200078e00ff */
[----:B------:R-:W-:Y:S01]  /*1520*/  @P1 SHF.L.U32 R57, R35, 0x10, RZ ;  /* 0x0000001023391819 */ /* 0x000fe200000006ff */
[----:B------:R-:W3:Y:S01]  /*1530*/  @UP1 LDCU UR22, c[0x0][0x40c] ;  /* 0x00008180ff1617ac */ /* 0x000ee20008000800 */
[----:B------:R-:W-:-:S02]  /*1540*/  MOV R56, RZ ;  /* 0x000000ff00387202 */ /* 0x000fc40000000f00 */
[----:B------:R-:W-:Y:S01]  /*1550*/  @P1 PRMT R59, R32, 0x7632, R59 ;  /* 0x00007632203b1816 */ /* 0x000fe2000000003b */
[----:B------:R-:W4:Y:S01]  /*1560*/  @UP1 LDCU UR18, c[0x0][0x40c] ;  /* 0x00008180ff1217ac */ /* 0x000f220008000800 */
[----:B------:R-:W-:Y:S01]  /*1570*/  @P1 PRMT R61, R33, 0x7632, R61 ;  /* 0x00007632213d1816 */ /* 0x000fe2000000003d */
[----:B-1----:R-:W-:Y:S01]  /*1580*/  @P1 FMUL.FTZ R53, R53, UR4 ;  /* 0x0000000435351c20 */ /* 0x002fe20008410000 */
[----:B------:R-:W-:Y:S01]  /*1590*/  @P1 PRMT R65, R35, 0x7632, R65 ;  /* 0x0000763223411816 */ /* 0x000fe20000000041 */
[----:B------:R-:W1:Y:S01]  /*15a0*/  @UP1 LDCU UR4, c[0x0][0x40c] ;  /* 0x00008180ff0417ac */ /* 0x000e620008000800 */
[----:B------:R-:W-:Y:S01]  /*15b0*/  @P1 SHF.L.U32 R61, R61, 0x10, RZ ;  /* 0x000000103d3d1819 */ /* 0x000fe200000006ff */
[----:B------:R-:W-:Y:S01]  /*15c0*/  @P1 FMUL.FTZ R52, R53, R54 ;  /* 0x0000003635341220 */ /* 0x000fe20000410000 */
[----:B------:R-:W-:Y:S01]  /*15d0*/  @P1 SHF.L.U32 R53, R33, 0x10, RZ ;  /* 0x0000001021351819 */ /* 0x000fe200000006ff */
[----:B------:R-:W-:Y:S01]  /*15e0*/  @P1 IMAD.U32 R65, R65, 0x10000, RZ ;  /* 0x0001000041411824 */ /* 0x000fe200078e00ff */
[----:B------:R-:W-:Y:S01]  /*15f0*/  MOV R54, RZ ;  /* 0x000000ff00367202 */ /* 0x000fe20000000f00 */
[----:B--2---:R-:W-:Y:S01]  /*1600*/  @P1 FMUL.FTZ R55, R55, UR19 ;  /* 0x0000001337371c20 */ /* 0x004fe20008410000 */
[----:B------:R-:W2:Y:S01]  /*1610*/  @UP1 LDCU UR19, c[0x0][0x40c] ;  /* 0x00008180ff1317ac */ /* 0x000ea20008000800 */
[----:B0-----:R-:W-:Y:S01]  /*1620*/  @P1 FMUL.FTZ R53, R53, UR5 ;  /* 0x0000000535351c20 */ /* 0x001fe20008410000 */
[----:B------:R-:W-:Y:S01]  /*1630*/  MOV R58, RZ ;  /* 0x000000ff003a7202 */ /* 0x000fe20000000f00 */
[----:B------:R-:W-:Y:S01]  /*1640*/  @P1 FMUL.FTZ R56, R55, R64 ;  /* 0x0000004037381220 */ /* 0x000fe20000410000 */
[----:B------:R-:W0:Y:S01]  /*1650*/  @UP1 LDCU UR5, c[0x0][0x40c] ;  /* 0x00008180ff0517ac */ /* 0x000e220008000800 */
[----:B------:R-:W-:Y:S01]  /*1660*/  @P1 PRMT R64, R34, 0x7632, R64 ;  /* 0x0000763222401816 */ /* 0x000fe20000000040 */
[----:B---3--:R-:W-:Y:S01]  /*1670*/  @P1 FMUL.FTZ R57, R57, UR22 ;  /* 0x0000001639391c20 */ /* 0x008fe20008410000 */
[----:B------:R-:W-:Y:S01]  /*1680*/  @P1 FMUL.FTZ R54, R53, R60 ;  /* 0x0000003c35361220 */ /* 0x000fe20000410000 */
[----:B------:R-:W-:Y:S01]  /*1690*/  @P1 SHF.L.U32 R60, R59, 0x10, RZ ;  /* 0x000000103b3c1819 */ /* 0x000fe200000006ff */
[----:B----4-:R-:W-:Y:S01]  /*16a0*/  @P1 FMUL.FTZ R61, R61, UR18 ;  /* 0x000000123d3d1c20 */ /* 0x010fe20008410000 */
[----:B------:R-:W-:Y:S01]  /*16b0*/  @P1 SHF.L.U32 R64, R64, 0x10, RZ ;  /* 0x0000001040401819 */ /* 0x000fe200000006ff */
[----:B------:R-:W-:Y:S01]  /*16c0*/  @P1 FMUL.FTZ R58, R57, R66 ;  /* 0x00000042393a1220 */ /* 0x000fe20000410000 */
[----:B------:R-:W-:Y:S01]  /*16d0*/  @P1 SHF.L.U32 R67, R91, 0x10, RZ ;  /* 0x000000105b431819 */ /* 0x000fe200000006ff */
[----:B-1----:R-:W-:Y:S01]  /*16e0*/  @P1 FMUL.FTZ R60, R60, UR4 ;  /* 0x000000043c3c1c20 */ /* 0x002fe20008410000 */
[----:B------:R-:W-:-:S02]  /*16f0*/  @P1 SHF.L.U32 R66, R90, 0x10, RZ ;  /* 0x000000105a421819 */ /* 0x000fc400000006ff */
[----:B------:R-:W-:Y:S01]  /*1700*/  @P1 SHF.L.U32 R87, R89, 0x10, RZ ;  /* 0x0000001059571819 */ /* 0x000fe200000006ff */
[----:B--2---:R-:W-:Y:S01]  /*1710*/  @P1 FMUL.FTZ R65, R65, UR19 ;  /* 0x0000001341411c20 */ /* 0x004fe20008410000 */
[----:B------:R-:W-:Y:S01]  /*1720*/  MOV R53, RZ ;  /* 0x000000ff00357202 */ /* 0x000fe20000000f00 */
[----:B------:R-:W-:Y:S01]  /*1730*/  @P1 FMUL.FTZ R53, R67, R60 ;  /* 0x0000003c43351220 */ /* 0x000fe20000410000 */
[----:B------:R-:W-:Y:S01]  /*1740*/  MOV R55, RZ ;  /* 0x000000ff00377202 */ /* 0x000fe20000000f00 */
[----:B0-----:R-:W-:Y:S01]  /*1750*/  @P1 FMUL.FTZ R64, R64, UR5 ;  /* 0x0000000540401c20 */ /* 0x001fe20008410000 */
[----:B------:R-:W-:Y:S01]  /*1760*/  MOV R57, RZ ;  /* 0x000000ff00397202 */ /* 0x000fe20000000f00 */
[----:B------:R-:W-:Y:S01]  /*1770*/  @P1 FMUL.FTZ R55, R66, R61 ;  /* 0x0000003d42371220 */ /* 0x000fe20000410000 */
[----:B------:R-:W-:Y:S01]  /*1780*/  MOV R59, RZ ;  /* 0x000000ff003b7202 */ /* 0x000fe20000000f00 */
[----:B------:R-:W-:Y:S01]  /*1790*/  @P1 FMUL.FTZ R57, R87, R64 ;  /* 0x0000004057391220 */ /* 0x000fe20000410000 */
[----:B------:R-:W-:-:S07]  /*17a0*/  @P1 FMUL.FTZ R59, R86, R65 ;  /* 0x00000041563b1220 */ /* 0x000fce0000410000 */
.L_x_6285:
[----:B------:R-:W0:Y:S01]  /*17b0*/  @P0 LDC.64 R60, c[0x0][0x3a0] ;  /* 0x0000e800ff3c0b82 */ /* 0x000e220000000a00 */
[----:B------:R-:W1:Y:S01]  /*17c0*/  @UP1 LDCU.64 UR4, c[0x0][0x390] ;  /* 0x00007200ff0417ac */ /* 0x000e620008000a00 */
[----:B------:R-:W-:Y:S02]  /*17d0*/  IADD3 R65, PT, PT, R63, 0x80, RZ ;  /* 0x000000803f417810 */ /* 0x000fe40007ffe0ff */
[----:B------:R-:W-:Y:S02]  /*17e0*/  @P1 IADD3 R62, PT, PT, R62, 0x100, RZ ;  /* 0x000001003e3e1810 */ /* 0x000fe40007ffe0ff */
[----:B------:R-:W-:Y:S01]  /*17f0*/  MOV R67, 0x10 ;  /* 0x0000001000437802 */ /* 0x000fe20000000f00 */
[----:B------:R-:W-:Y:S01]  /*1800*/  IMAD.WIDE.U32 R64, R65, 0x20, R112 ;  /* 0x0000002041407825 */ /* 0x000fe200078e0070 */
[----:B------:R-:W-:-:S04]  /*1810*/  IADD3 R115, PT, PT, R63, 0x100, RZ ;  /* 0x000001003f737810 */ /* 0x000fc80007ffe0ff */
[----:B------:R2:W-:Y:S04]  /*1820*/  STG.E.128 desc[UR12][R64.64], R52 ;  /* 0x0000003440007986 */ /* 0x0005e8000c101d0c */
[----:B------:R2:W-:Y:S01]  /*1830*/  STG.E.128 desc[UR12][R64.64+0x10], R56 ;  /* 0x0000103840007986 */ /* 0x0005e2000c101d0c */
[----:B-1----:R-:W-:-:S04]  /*1840*/  @P1 IMAD.WIDE.U32 R62, R62, R67, UR4 ;  /* 0x000000043e3e1e25 */ /* 0x002fc8000f8e0043 */
[----:B0-----:R-:W-:Y:S01]  /*1850*/  @P0 IMAD.WIDE.U32 R60, R115, 0x20, R60 ;  /* 0x00000020733c0825 */ /* 0x001fe200078e003c */
[----:B------:R2:W5:Y:S04]  /*1860*/  @P1 LDG.E.128 R32, desc[UR12][R62.64] ;  /* 0x0000000c3e201981 */ /* 0x000568000c1e1d00 */
[----:B------:R2:W5:Y:S04]  /*1870*/  @P0 LDG.E.128 R36, desc[UR12][R60.64] ;  /* 0x0000000c3c240981 */ /* 0x000568000c1e1d00 */
[----:B------:R2:W5:Y:S01]  /*1880*/  @P0 LDG.E.128 R40, desc[UR12][R60.64+0x10] ;  /* 0x0000100c3c280981 */ /* 0x000562000c1e1d00 */
[----:B------:R-:W-:Y:S05]  /*1890*/  @!P0 BRA `(.L_x_6286) ;  /* 0x0000000000d88947 */ /* 0x000fea0003800000 */
[----:B------:R-:W-:-:S13]  /*18a0*/  ISETP.LT.AND P0, PT, RZ, UR25, PT ;  /* 0x00000019ff007c0c */ /* 0x000fda000bf01270 */
[----:B--2---:R-:W0:Y:S01]  /*18b0*/  @P0 LDC R62, c[0x0][0x40c] ;  /* 0x00010300ff3e0b82 */ /* 0x004e220000000800 */
[C---:B-----5:R-:W-:Y:S01]  /*18c0*/  @P0 PRMT R60, R32.reuse, 0x7632, R60 ;  /* 0x00007632203c0816 */ /* 0x060fe2000000003c */
[----:B------:R-:W-:Y:S01]  /*18d0*/  @P0 IMAD.U32 R114, R35, 0x10000, RZ ;  /* 0x0001000023720824 */ /* 0x000fe200078e00ff */
[----:B------:R-:W-:Y:S02]  /*18e0*/  @P0 SHF.L.U32 R61, R32, 0x10, RZ ;  /* 0x00000010203d0819 */ /* 0x000fe400000006ff */
[----:B------:R-:W-:Y:S01]  /*18f0*/  @P0 SHF.L.U32 R66, R33, 0x10, RZ ;  /* 0x0000001021420819 */ /* 0x000fe200000006ff */
[----:B------:R-:W-:Y:S01]  /*1900*/  @P0 IMAD.U32 R60, R60, 0x10000, RZ ;  /* 0x000100003c3c0824 */ /* 0x000fe200078e00ff */
[----:B------:R-:W-:Y:S01]  /*1910*/  @P0 SHF.L.U32 R65, R99, 0x10, RZ ;  /* 0x0000001063410819 */ /* 0x000fe200000006ff */
[----:B------:R-:W1:Y:S08]  /*1920*/  @P0 LDC R63, c[0x0][0x40c] ;  /* 0x00010300ff3f0b82 */ /* 0x000e700000000800 */
[----:B------:R-:W2:Y:S08]  /*1930*/  @P0 LDC R87, c[0x0][0x40c] ;  /* 0x00010300ff570b82 */ /* 0x000eb00000000800 */
[----:B------:R-:W3:Y:S01]  /*1940*/  @P0 LDC R117, c[0x0][0x40c] ;  /* 0x00010300ff750b82 */ /* 0x000ee20000000800 */
[----:B0-----:R-:W-:Y:S01]  /*1950*/  @P0 FMUL.FTZ R67, R61, R62 ;  /* 0x0000003e3d430220 */ /* 0x001fe20000410000 */
[----:B------:R-:W-:-:S06]  /*1960*/  MOV R61, R37 ;  /* 0x00000025003d7202 */ /* 0x000fcc0000000f00 */
[----:B------:R-:W0:Y:S01]  /*1970*/  @P0 LDC R64, c[0x0][0x40c] ;  /* 0x00010300ff400b82 */ /* 0x000e220000000800 */
[----:B-1----:R-:W-:Y:S01]  /*1980*/  @P0 FMUL.FTZ R62, R60, R63 ;  /* 0x0000003f3c3e0220 */ /* 0x002fe20000410000 */
[----:B------:R-:W-:Y:S02]  /*1990*/  @P0 SHF.L.U32 R63, R70, 0x10, RZ ;  /* 0x00000010463f0819 */ /* 0x000fe400000006ff */
[----:B------:R-:W-:Y:S01]  /*19a0*/  MOV R60, R36 ;  /* 0x00000024003c7202 */ /* 0x000fe20000000f00 */
[----:B------:R-:W-:Y:S01]  /*19b0*/  @P0 FFMA.FTZ R61, R62, R65, R37 ;  /* 0x000000413e3d0223 */ /* 0x000fe20000010025 */
[----:B------:R-:W-:Y:S01]  /*19c0*/  MOV R62, R38 ;  /* 0x00000026003e7202 */ /* 0x000fe20000000f00 */
[----:B------:R-:W-:Y:S01]  /*19d0*/  @P0 FFMA.FTZ R60, R67, R63, R36 ;  /* 0x0000003f433c0223 */ /* 0x000fe20000010024 */
[----:B--2---:R-:W-:Y:S01]  /*19e0*/  @P0 FMUL.FTZ R87, R66, R87 ;  /* 0x0000005742570220 */ /* 0x004fe20000410000 */
[----:B------:R-:W1:Y:S01]  /*19f0*/  @P0 LDC R119, c[0x0][0x40c] ;  /* 0x00010300ff770b82 */ /* 0x000e620000000800 */
[----:B------:R-:W-:Y:S01]  /*1a00*/  @P0 PRMT R66, R33, 0x7632, R66 ;  /* 0x0000763221420816 */ /* 0x000fe20000000042 */
[----:B------:R-:W-:Y:S01]  /*1a10*/  @P0 IMAD.U32 R63, R71, 0x10000, RZ ;  /* 0x00010000473f0824 */ /* 0x000fe200078e00ff */
[----:B------:R-:W-:-:S02]  /*1a20*/  @P0 SHF.L.U32 R67, R98, 0x10, RZ ;  /* 0x0000001062430819 */ /* 0x000fc400000006ff */
[----:B------:R-:W-:Y:S01]  /*1a30*/  @P0 SHF.L.U32 R66, R66, 0x10, RZ ;  /* 0x0000001042420819 */ /* 0x000fe200000006ff */
[----:B------:R-:W-:Y:S01]  /*1a40*/  @P0 FFMA.FTZ R62, R87, R63, R38 ;  /* 0x0000003f573e0223 */ /* 0x000fe20000010026 */
[----:B------:R-:W-:Y:S01]  /*1a50*/  MOV R63, R39 ;  /* 0x00000027003f7202 */ /* 0x000fe20000000f00 */
[----:B------:R-:W2:Y:S01]  /*1a60*/  @P0 LDC R65, c[0x0][0x40c] ;  /* 0x00010300ff410b82 */ /* 0x000ea20000000800 */
[----:B------:R-:W-:Y:S01]  /*1a70*/  @P0 SHF.L.U32 R87, R34, 0x10, RZ ;  /* 0x0000001022570819 */ /* 0x000fe200000006ff */
[----:B---3--:R-:W-:-:S04]  /*1a80*/  @P0 FMUL.FTZ R66, R66, R117 ;  /* 0x0000007542420220 */ /* 0x008fc80000410000 */
[----:B------:R-:W-:Y:S01]  /*1a90*/  @P0 FFMA.FTZ R63, R66, R67, R39 ;  /* 0x00000043423f0223 */ /* 0x000fe20000010027 */
[----:B------:R-:W-:Y:S01]  /*1aa0*/  @P0 PRMT R66, R34, 0x7632, R66 ;  /* 0x0000763222420816 */ /* 0x000fe20000000042 */
[----:B0-----:R-:W-:Y:S01]  /*1ab0*/  @P0 FMUL.FTZ R87, R87, R64 ;  /* 0x0000004057570220 */ /* 0x001fe20000410000 */
[----:B------:R-:W-:Y:S02]  /*1ac0*/  @P0 SHF.L.U32 R67, R72, 0x10, RZ ;  /* 0x0000001048430819 */ /* 0x000fe400000006ff */
[----:B------:R-:W-:Y:S02]  /*1ad0*/  @P0 SHF.L.U32 R66, R66, 0x10, RZ ;  /* 0x0000001042420819 */ /* 0x000fe400000006ff */
[----:B------:R-:W-:Y:S01]  /*1ae0*/  MOV R64, R40 ;  /* 0x0000002800407202 */ /* 0x000fe20000000f00 */
[----:B------:R-:W-:Y:S01]  /*1af0*/  @P0 FFMA.FTZ R64, R87, R67, R40 ;  /* 0x0000004357400223 */ /* 0x000fe20000010028 */
[----:B------:R-:W-:Y:S01]  /*1b00*/  @P0 SHF.L.U32 R67, R97, 0x10, RZ ;  /* 0x0000001061430819 */ /* 0x000fe200000006ff */
[----:B-1----:R-:W-:Y:S01]  /*1b10*/  @P0 FMUL.FTZ R86, R66, R119 ;  /* 0x0000007742560220 */ /* 0x002fe20000410000 */
[----:B------:R-:W-:-:S02]  /*1b20*/  @P0 SHF.L.U32 R87, R73, 0x10, RZ ;  /* 0x0000001049570819 */ /* 0x000fc400000006ff */
[----:B------:R-:W-:Y:S01]  /*1b30*/  MOV R66, R42 ;  /* 0x0000002a00427202 */ /* 0x000fe20000000f00 */
[----:B--2---:R-:W-:Y:S01]  /*1b40*/  @P0 FMUL.FTZ R117, R114, R65 ;  /* 0x0000004172750220 */ /* 0x004fe20000410000 */
[----:B------:R-:W-:Y:S01]  /*1b50*/  MOV R65, R41 ;  /* 0x0000002900417202 */ /* 0x000fe20000000f00 */
[----:B------:R-:W-:Y:S01]  /*1b60*/  @P0 FFMA.FTZ R65, R86, R67, R41 ;  /* 0x0000004356410223 */ /* 0x000fe20000010029 */
[----:B------:R-:W-:Y:S01]  /*1b70*/  MOV R67, R43 ;  /* 0x0000002b00437202 */ /* 0x000fe20000000f00 */
[----:B------:R-:W-:Y:S01]  /*1b80*/  @P0 FFMA.FTZ R66, R117, R87, R42 ;  /* 0x0000005775420223 */ /* 0x000fe2000001002a */
[----:B------:R-:W-:Y:S06]  /*1b90*/  @!P0 BRA `(.L_x_6287) ;  /* 0x0000000000e88947 */ /* 0x000fec0003800000 */
[----:B------:R-:W-:Y:S02]  /*1ba0*/  PRMT R67, R35, 0x7632, R67 ;  /* 0x0000763223437816 */ /* 0x000fe40000000043 */
[----:B------:R-:W-:-:S03]  /*1bb0*/  SHF.L.U32 R87, R96, 0x10, RZ ;  /* 0x0000001060577819 */ /* 0x000fc600000006ff */
[----:B------:R-:W-:-:S04]  /*1bc0*/  IMAD.U32 R67, R67, 0x10000, RZ ;  /* 0x0001000043437824 */ /* 0x000fc800078e00ff */
[----:B------:R-:W-:-:S04]  /*1bd0*/  FMUL.FTZ R86, R67, UR26 ;  /* 0x0000001a43567c20 */ /* 0x000fc80008410000 */
[----:B------:R-:W-:Y:S01]  /*1be0*/  FFMA.FTZ R67, R86, R87, R43 ;  /* 0x0000005756437223 */ /* 0x000fe2000001002b */
[----:B------:R-:W-:Y:S06]  /*1bf0*/  BRA `(.L_x_6287) ;  /* 0x0000000000d07947 */ /* 0x000fec0003800000 */
.L_x_6286:
[----:B------:R-:W0:Y:S01]  /*1c00*/  @UP1 LDCU UR4, c[0x0][0x40c] ;  /* 0x00008180ff0417ac */ /* 0x000e220008000800 */
[----:B--2--5:R-:W-:Y:S01]  /*1c10*/  @P1 SHF.L.U32 R61, R32, 0x10, RZ ;  /* 0x00000010203d1819 */ /* 0x024fe200000006ff */
[----:B------:R-:W-:Y:S01]  /*1c20*/  @P1 IMAD.U32 R114, R72, 0x10000, RZ ;  /* 0x0001000048721824 */ /* 0x000fe200078e00ff */
[----:B------:R-:W-:Y:S01]  /*1c30*/  @P1 SHF.L.U32 R65, R34, 0x10, RZ ;  /* 0x0000001022411819 */ /* 0x000fe200000006ff */
[----:B------:R-:W1:Y:S01]  /*1c40*/  @UP1 LDCU UR19, c[0x0][0x40c] ;  /* 0x00008180ff1317ac */ /* 0x000e620008000800 */
[----:B------:R-:W-:Y:S01]  /*1c50*/  @P1 SHF.L.U32 R66, R70, 0x10, RZ ;  /* 0x0000001046421819 */ /* 0x000fe200000006ff */
[----:B------:R-:W-:Y:S01]  /*1c60*/  HFMA2 R60, -RZ, RZ, 0, 0 ;  /* 0x00000000ff3c7431 */ /* 0x000fe200000001ff */
[----:B------:R-:W-:Y:S01]  /*1c70*/  @P1 SHF.L.U32 R63, R33, 0x10, RZ ;  /* 0x00000010213f1819 */ /* 0x000fe200000006ff */
[----:B------:R-:W2:Y:S01]  /*1c80*/  @UP1 LDCU UR18, c[0x0][0x40c] ;  /* 0x00008180ff1217ac */ /* 0x000ea20008000800 */
[----:B------:R-:W-:Y:S01]  /*1c90*/  @P1 SHF.L.U32 R86, R71, 0x10, RZ ;  /* 0x0000001047561819 */ /* 0x000fe200000006ff */
[----:B------:R-:W-:Y:S01]  /*1ca0*/  HFMA2 R64, -RZ, RZ, 0, 0 ;  /* 0x00000000ff407431 */ /* 0x000fe200000001ff */
[----:B------:R-:W-:Y:S01]  /*1cb0*/  MOV R62, RZ ;  /* 0x000000ff003e7202 */ /* 0x000fe20000000f00 */
[----:B------:R-:W3:Y:S01]  /*1cc0*/  @UP1 LDCU UR22, c[0x0][0x40c] ;  /* 0x00008180ff1617ac */ /* 0x000ee20008000800 */
[----:B------:R-:W-:Y:S01]  /*1cd0*/  @P1 SHF.L.U32 R87, R96, 0x10, RZ ;  /* 0x0000001060571819 */ /* 0x000fe200000006ff */
[----:B------:R-:W4:Y:S01]  /*1ce0*/  @UP1 LDCU UR5, c[0x0][0x40c] ;  /* 0x00008180ff0517ac */ /* 0x000f220008000800 */
[----:B0-----:R-:W-:Y:S01]  /*1cf0*/  @P1 FMUL.FTZ R61, R61, UR4 ;  /* 0x000000043d3d1c20 */ /* 0x001fe20008410000 */
[----:B------:R-:W0:Y:S01]  /*1d00*/  @UP1 LDCU UR4, c[0x0][0x40c] ;  /* 0x00008180ff0417ac */ /* 0x000e220008000800 */
[----:B-1----:R-:W-:-:S02]  /*1d10*/  @P1 FMUL.FTZ R65, R65, UR19 ;  /* 0x0000001341411c20 */ /* 0x002fc40008410000 */
[----:B------:R-:W-:Y:S01]  /*1d20*/  @P1 FMUL.FTZ R60, R61, R66 ;  /* 0x000000423d3c1220 */ /* 0x000fe20000410000 */
[----:B------:R-:W-:Y:S01]  /*1d30*/  @P1 PRMT R61, R32, 0x7632, R61 ;  /* 0x00007632203d1816 */ /* 0x000fe2000000003d */
[----:B------:R-:W-:Y:S02]  /*1d40*/  HFMA2 R66, -RZ, RZ, 0, 0 ;  /* 0x00000000ff427431 */ /* 0x000fe400000001ff */
[----:B--2---:R-:W-:Y:S01]  /*1d50*/  @P1 FMUL.FTZ R63, R63, UR18 ;  /* 0x000000123f3f1c20 */ /* 0x004fe20008410000 */
[----:B------:R-:W-:Y:S01]  /*1d60*/  @P1 FMUL.FTZ R64, R65, R114 ;  /* 0x0000007241401220 */ /* 0x000fe20000410000 */
[----:B------:R-:W-:Y:S01]  /*1d70*/  @P1 SHF.L.U32 R65, R35, 0x10, RZ ;  /* 0x0000001023411819 */ /* 0x000fe200000006ff */
[----:B------:R-:W1:Y:S01]  /*1d80*/  @UP1 LDCU UR18, c[0x0][0x40c] ;  /* 0x00008180ff1217ac */ /* 0x000e620008000800 */
[----:B------:R-:W-:Y:S01]  /*1d90*/  @P1 FMUL.FTZ R62, R63, R86 ;  /* 0x000000563f3e1220 */ /* 0x000fe20000410000 */
[----:B------:R-:W-:Y:S01]  /*1da0*/  @P1 SHF.L.U32 R63, R61, 0x10, RZ ;  /* 0x000000103d3f1819 */ /* 0x000fe200000006ff */
[----:B------:R-:W-:-:S02]  /*1db0*/  @P1 IMAD.U32 R114, R73, 0x10000, RZ ;  /* 0x0001000049721824 */ /* 0x000fc400078e00ff */
[----:B---3--:R-:W-:Y:S01]  /*1dc0*/  @P1 FMUL.FTZ R67, R65, UR22 ;  /* 0x0000001641431c20 */ /* 0x008fe20008410000 */
[----:B------:R-:W-:Y:S02]  /*1dd0*/  @P1 PRMT R65, R33, 0x7632, R65 ;  /* 0x0000763221411816 */ /* 0x000fe40000000041 */
[----:B------:R-:W-:Y:S01]  /*1de0*/  @P1 SHF.L.U32 R86, R99, 0x10, RZ ;  /* 0x0000001063561819 */ /* 0x000fe200000006ff */
[----:B----4-:R-:W-:Y:S01]  /*1df0*/  @P1 FMUL.FTZ R63, R63, UR5 ;  /* 0x000000053f3f1c20 */ /* 0x010fe20008410000 */
[----:B------:R-:W-:Y:S01]  /*1e00*/  @P1 SHF.L.U32 R65, R65, 0x10, RZ ;  /* 0x0000001041411819 */ /* 0x000fe200000006ff */
[----:B------:R-:W2:Y:S01]  /*1e10*/  @UP1 LDCU UR5, c[0x0][0x40c] ;  /* 0x00008180ff0517ac */ /* 0x000ea20008000800 */
[----:B------:R-:W-:Y:S01]  /*1e20*/  MOV R61, RZ ;  /* 0x000000ff003d7202 */ /* 0x000fe20000000f00 */
[----:B------:R-:W-:Y:S01]  /*1e30*/  @P1 FMUL.FTZ R61, R86, R63 ;  /* 0x0000003f563d1220 */ /* 0x000fe20000410000 */
[----:B------:R-:W-:Y:S01]  /*1e40*/  @P1 SHF.L.U32 R86, R98, 0x10, RZ ;  /* 0x0000001062561819 */ /* 0x000fe200000006ff */
[----:B0-----:R-:W-:Y:S01]  /*1e50*/  @P1 FMUL.FTZ R65, R65, UR4 ;  /* 0x0000000441411c20 */ /* 0x001fe20008410000 */
[----:B------:R-:W-:Y:S01]  /*1e60*/  @P1 FMUL.FTZ R66, R67, R114 ;  /* 0x0000007243421220 */ /* 0x000fe20000410000 */
[----:B------:R-:W-:Y:S01]  /*1e70*/  @P1 PRMT R67, R34, 0x7632, R67 ;  /* 0x0000763222431816 */ /* 0x000fe20000000043 */
[----:B------:R-:W-:Y:S01]  /*1e80*/  @P1 IMAD.U32 R114, R97, 0x10000, RZ ;  /* 0x0001000061721824 */ /* 0x000fe200078e00ff */
[----:B------:R-:W-:Y:S01]  /*1e90*/  MOV R63, RZ ;  /* 0x000000ff003f7202 */ /* 0x000fe20000000f00 */
[----:B------:R-:W-:Y:S01]  /*1ea0*/  @P1 FMUL.FTZ R63, R86, R65 ;  /* 0x00000041563f1220 */ /* 0x000fe20000410000 */
[----:B------:R-:W-:Y:S01]  /*1eb0*/  @P1 PRMT R86, R35, 0x7632, R86 ;  /* 0x0000763223561816 */ /* 0x000fe20000000056 */
[----:B------:R-:W-:Y:S01]  /*1ec0*/  HFMA2 R65, -RZ, RZ, 0, 0 ;  /* 0x00000000ff417431 */ /* 0x000fe200000001ff */
[----:B------:R-:W-:-:S02]  /*1ed0*/  @P1 SHF.L.U32 R67, R67, 0x10, RZ ;  /* 0x0000001043431819 */ /* 0x000fc400000006ff */
[----:B------:R-:W-:-:S03]  /*1ee0*/  @P1 SHF.L.U32 R86, R86, 0x10, RZ ;  /* 0x0000001056561819 */ /* 0x000fc600000006ff */
[----:B-1----:R-:W-:Y:S02]  /*1ef0*/  @P1 FMUL.FTZ R67, R67, UR18 ;  /* 0x0000001243431c20 */ /* 0x002fe40008410000 */
[----:B--2---:R-:W-:Y:S02]  /*1f00*/  @P1 FMUL.FTZ R86, R86, UR5 ;  /* 0x0000000556561c20 */ /* 0x004fe40008410000 */
[----:B------:R-:W-:Y:S01]  /*1f10*/  @P1 FMUL.FTZ R65, R114, R67 ;  /* 0x0000004372411220 */ /* 0x000fe20000410000 */
[----:B------:R-:W-:Y:S01]  /*1f20*/  MOV R67, RZ ;  /* 0x000000ff00437202 */ /* 0x000fe20000000f00 */
[----:B------:R-:W-:-:S07]  /*1f30*/  @P1 FMUL.FTZ R67, R87, R86 ;  /* 0x0000005657431220 */ /* 0x000fce0000410000 */
.L_x_6287:
[----:B------:R-:W-:Y:S01]  /*1f40*/  FADD.FTZ R86, RZ, R44 ;  /* 0x0000002cff567221 */ /* 0x000fe20000010000 */
[----:B------:R-:W-:Y:S01]  /*1f50*/  IMAD.WIDE.U32 R112, R115, 0x20, R112 ;  /* 0x0000002073707825 */ /* 0x000fe200078e0070 */
[----:B------:R-:W-:Y:S01]  /*1f60*/  LOP3.LUT P0, RZ, R0, 0x1f, RZ, 0xc0, !PT ;  /* 0x0000001f00ff7812 */ /* 0x000fe2000780c0ff */
        /* <DEDUP_REMOVED lines=105> */
.L_x_6289:
[----:B------:R-:W-:Y:S05]  /*2600*/  BSYNC.RECONVERGENT B0 ;  /* 0x0000000000007941 */ /* 0x000fea0003800200 */
.L_x_6288:
        /* <DEDUP_REMOVED lines=13> */
.L_x_6291:
[----:B------:R-:W-:Y:S05]  /*26e0*/  BSYNC.RECONVERGENT B0 ;  /* 0x0000000000007941 */ /* 0x000fea0003800200 */
.L_x_6290:
[----:B------:R-:W1:Y:S01]  /*26f0*/  SHFL.DOWN PT, R112, R115, 0x2, 0x1f ;  /* 0x08401f0073707f89 */ /* 0x000e6200000e0000 */
[-C--:B------:R-:W-:Y:S01]  /*2700*/  I2FP.F32.U32 R119, R115.reuse ;  /* 0x0000007300777245 */ /* 0x080fe20000201000 */
        /* <DEDUP_REMOVED lines=11> */
[----:B------:R-:W-:Y:S01]  /*27c0*/  FFMA.FTZ R121, R119, R86, R116 ;  /* 0x0000005677797223 */ /* 0x000fe20000010074 */
[----:B------:R-:W0:Y:S01]  /*27d0*/  MUFU.RCP R118, R113 ;  /* 0x0000007100767308 */ /* 0x000e220000001000 */
[----:B------:R-:W1:Y:S01]  /*27e0*/  SHFL.DOWN PT, R116, R87, 0x2, 0x1f ;  /* 0x08401f0057747f89 */ /* 0x000e6200000e0000 */
[----:B------:R-:W-:-:S04]  /*27f0*/  FMUL.FTZ R117, R117, R119 ;  /* 0x0000007775757220 */ /* 0x000fc80000410000 */
[----:B------:R-:W-:Y:S01]  /*2800*/  FMUL.FTZ R114, R117, R114 ;  /* 0x0000007275727220 */ /* 0x000fe20000410000 */
[----:B0-----:R-:W-:-:S05]  /*2810*/  FMUL.FTZ R86, R118, R121 ;  /* 0x0000007976567220 */ /* 0x001fca0000410000 */
[----:B------:R-:W0:Y:S01]  /*2820*/  SHFL.DOWN PT, R117, R86, 0x1, 0x1f ;  /* 0x08201f0056757f89 */ /* 0x000e2200000e0000 */
[----:B-1----:R-:W-:Y:S01]  /*2830*/  FADD.FTZ R119, R116, R87 ;  /* 0x0000005774777221 */ /* 0x002fe20000010000 */
[-C--:B------:R-:W-:Y:S02]  /*2840*/  IADD3 R116, PT, PT, R112, R115.reuse, RZ ;  /* 0x0000007370747210 */ /* 0x080fe40007ffe0ff */
[----:B------:R-:W-:Y:S01]  /*2850*/  I2FP.F32.S32 R115, R115 ;  /* 0x0000007300737245 */ /* 0x000fe20000201400 */
[----:B------:R-:W-:Y:S01]  /*2860*/  FFMA.FTZ R114, R118, R114, R119 ;  /* 0x0000007276727223 */ /* 0x000fe20000010077 */
[----:B------:R-:W-:-:S04]  /*2870*/  I2FP.F32.S32 R116, R116 ;  /* 0x0000007400747245 */ /* 0x000fc80000201400 */
[----:B------:R-:W1:Y:S01]  /*2880*/  SHFL.DOWN PT, R119, R114, 0x1, 0x1f ;  /* 0x08201f0072777f89 */ /* 0x000e6200000e0000 */
[----:B------:R-:W2:Y:S01]  /*2890*/  MUFU.RCP R87, R116 ;  /* 0x0000007400577308 */ /* 0x000ea20000001000 */
[----:B0-----:R-:W-:Y:S01]  /*28a0*/  FADD.FTZ R112, R86, -R117 ;  /* 0x8000007556707221 */ /* 0x001fe20000010000 */
[----:B------:R-:W-:-:S03]  /*28b0*/  FMUL.FTZ R118, R117, R115 ;  /* 0x0000007375767220 */ /* 0x000fc60000410000 */
[----:B------:R-:W-:Y:S01]  /*28c0*/  FMUL.FTZ R112, R112, R112 ;  /* 0x0000007070707220 */ /* 0x000fe20000410000 */
[----:B------:R-:W-:-:S03]  /*28d0*/  FFMA.FTZ R118, R113, R86, R118 ;  /* 0x0000005671767223 */ /* 0x000fc60000010076 */
[----:B------:R-:W-:Y:S01]  /*28e0*/  FMUL.FTZ R112, R113, R112 ;  /* 0x0000007071707220 */ /* 0x000fe20000410000 */
[C---:B--2---:R-:W-:Y:S01]  /*28f0*/  FMUL.FTZ R113, R87.reuse, R118 ;  /* 0x0000007657717220 */ /* 0x044fe20000410000 */
[----:B-1----:R-:W-:Y:S02]  /*2900*/  FADD.FTZ R86, R114, R119 ;  /* 0x0000007772567221 */ /* 0x002fe40000010000 */
[----:B------:R-:W-:Y:S01]  /*2910*/  FMUL.FTZ R112, R112, R115 ;  /* 0x0000007370707220 */ /* 0x000fe20000410000 */
[----:B------:R-:W-:Y:S01]  /*2920*/  MOV R119, UR7 ;  /* 0x0000000700777c02 */ /* 0x000fe20008000f00 */
[----:B------:R-:W0:Y:S01]  /*2930*/  @!P1 LDC.64 R114, c[0x0][0x3c0] ;  /* 0x0000f000ff729b82 */ /* 0x000e220000000a00 */
[----:B------:R-:W1:Y:S01]  /*2940*/  SHFL.IDX PT, R113, R113, RZ, 0x1f ;  /* 0x00001fff71717589 */ /* 0x000e6200000e0000 */
[----:B------:R-:W-:-:S05]  /*2950*/  FFMA.FTZ R116, R87, R112, R86 ;  /* 0x0000007057747223 */ /* 0x000fca0000010056 */
[----:B------:R-:W2:Y:S01]  /*2960*/  SHFL.IDX PT, R87, R116, RZ, 0x1f ;  /* 0x00001fff74577589 */ /* 0x000ea200000e0000 */
[----:B------:R-:W2:Y:S01]  /*2970*/  LDC R112, c[0x0][0x448] ;  /* 0x00011200ff707b82 */ /* 0x000ea20000000800 */
[----:B-1----:R-:W-:-:S05]  /*2980*/  FMUL.FTZ R86, R113, R113 ;  /* 0x0000007171567220 */ /* 0x002fca0000410000 */
[----:B------:R-:W-:Y:S01]  /*2990*/  FSEL R117, R86, RZ, P0 ;  /* 0x000000ff56757208 */ /* 0x000fe20000000000 */
[----:B--2---:R-:W-:Y:S02]  /*29a0*/  FFMA.FTZ R112, R87, UR24, R112 ;  /* 0x0000001857707c23 */ /* 0x004fe40008010070 */
[----:B------:R-:W1:Y:S02]  /*29b0*/  @!P1 LDC.64 R86, c[0x0][0x3c8] ;  /* 0x0000f200ff569b82 */ /* 0x000e640000000a00 */
[----:B------:R-:W-:Y:S01]  /*29c0*/  FADD.FTZ R112, R112, R117 ;  /* 0x0000007570707221 */ /* 0x000fe20000010000 */
[----:B------:R-:W-:-:S05]  /*29d0*/  MOV R117, UR7 ;  /* 0x0000000700757c02 */ /* 0x000fca0008000f00 */
[----:B------:R-:W2:Y:S01]  /*29e0*/  MUFU.RSQ R112, R112 ;  /* 0x0000007000707308 */ /* 0x000ea20000001400 */
[----:B0-----:R-:W-:-:S05]  /*29f0*/  @!P1 IMAD.WIDE R114, R117, 0x4, R114 ;  /* 0x0000000475729825 */ /* 0x001fca00078e0272 */
[----:B------:R0:W-:Y:S01]  /*2a00*/  @!P1 STG.E desc[UR12][R114.64], R113 ;  /* 0x0000007172009986 */ /* 0x0001e2000c10190c */
[----:B-1----:R-:W-:-:S05]  /*2a10*/  @!P1 IMAD.WIDE R86, R119, 0x4, R86 ;  /* 0x0000000477569825 */ /* 0x002fca00078e0256 */
[----:B--2---:R0:W-:Y:S01]  /*2a20*/  @!P1 STG.E desc[UR12][R86.64], R112 ;  /* 0x0000007056009986 */ /* 0x0041e2000c10190c */
[----:B------:R-:W-:Y:S05]  /*2a30*/  BRA.U !UP1, `(.L_x_6292) ;  /* 0x0000000909507547 */ /* 0x000fea000b800000 */
[----:B0-----:R-:W-:Y:S01]  /*2a40*/  FSEL R86, R113, RZ, !P0 ;  /* 0x000000ff71567208 */ /* 0x001fe20004000000 */
[----:B------:R-:W-:Y:S01]  /*2a50*/  IMAD.U32 R114, R77, 0x10000, RZ ;  /* 0x000100004d727824 */ /* 0x000fe200078e00ff */
[----:B------:R-:W-:Y:S01]  /*2a60*/  SHF.L.U32 R113, R2, 0x10, RZ ;  /* 0x0000001002717819 */ /* 0x000fe200000006ff */
[----:B------:R-:W-:Y:S01]  /*2a70*/  UIADD3 UR4, UPT, UPT, UR6, -0x1, URZ ;  /* 0xffffffff06047890 */ /* 0x000fe2000fffe0ff */
[----:B------:R-:W-:Y:S01]  /*2a80*/  SHF.L.U32 R115, R28, 0x10, RZ ;  /* 0x000000101c737819 */ /* 0x000fe200000006ff */
[C---:B------:R-:W-:Y:S01]  /*2a90*/  FADD.FTZ R87, -R86.reuse, R44 ;  /* 0x0000002c56577221 */ /* 0x040fe20000010100 */
[C---:B------:R-:W-:Y:S01]  /*2aa0*/  FADD.FTZ R45, -R86.reuse, R45 ;  /* 0x0000002d562d7221 */ /* 0x040fe20000010100 */
[----:B------:R-:W-:Y:S01]  /*2ab0*/  SHF.L.U32 R116, R103, 0x10, RZ ;  /* 0x0000001067747819 */ /* 0x000fe200000006ff */
[----:B------:R-:W-:Y:S01]  /*2ac0*/  FADD.FTZ R47, -R86, R47 ;  /* 0x0000002f562f7221 */ /* 0x000fe20000010100 */
[C---:B------:R-:W-:Y:S01]  /*2ad0*/  FMUL.FTZ R44, R112.reuse, R87 ;  /* 0x00000057702c7220 */ /* 0x040fe20000410000 */
[----:B------:R-:W-:Y:S01]  /*2ae0*/  FMUL.FTZ R45, R112, R45 ;  /* 0x0000002d702d7220 */ /* 0x000fe20000410000 */
[----:B------:R-:W-:Y:S01]  /*2af0*/  FADD.FTZ R49, -R86, R49 ;  /* 0x0000003156317221 */ /* 0x000fe20000010100 */
[----:B------:R-:W-:Y:S01]  /*2b00*/  FMUL.FTZ R47, R112, R47 ;  /* 0x0000002f702f7220 */ /* 0x000fe20000410000 */
[----:B------:R-:W-:Y:S01]  /*2b10*/  FFMA.FTZ R44, R44, R113, R115 ;  /* 0x000000712c2c7223 */ /* 0x000fe20000010073 */
[----:B------:R-:W-:Y:S01]  /*2b20*/  FADD.FTZ R113, -R86, R46 ;  /* 0x0000002e56717221 */ /* 0x000fe20000010100 */
[----:B------:R-:W-:Y:S01]  /*2b30*/  FFMA.FTZ R87, R45, R114, R116 ;  /* 0x000000722d577223 */ /* 0x000fe20000010074 */
[----:B------:R-:W-:Y:S01]  /*2b40*/  SHF.L.U32 R46, R3, 0x10, RZ ;  /* 0x00000010032e7819 */ /* 0x000fe200000006ff */
[----:B------:R-:W-:Y:S01]  /*2b50*/  IMAD.U32 R115, R30, 0x10000, RZ ;  /* 0x000100001e737824 */ /* 0x000fe200078e00ff */
[----:B------:R-:W-:Y:S01]  /*2b60*/  SHF.L.U32 R114, R29, 0x10, RZ ;  /* 0x000000101d727819 */ /* 0x000fe200000006ff */
[----:B------:R-:W-:Y:S01]  /*2b70*/  FMUL.FTZ R45, R112, R113 ;  /* 0x00000071702d7220 */ /* 0x000fe20000410000 */
[----:B------:R-:W-:Y:S01]  /*2b80*/  FADD.FTZ R113, -R86, R48 ;  /* 0x0000003056717221 */ /* 0x000fe20000010100 */
[----:B------:R-:W-:Y:S01]  /*2b90*/  SHF.L.U32 R116, R101, 0x10, RZ ;  /* 0x0000001065747819 */ /* 0x000fe200000006ff */
[----:B------:R-:W-:Y:S01]  /*2ba0*/  FMUL.FTZ R49, R112, R49 ;  /* 0x0000003170317220 */ /* 0x000fe20000410000 */
[----:B------:R-:W-:Y:S01]  /*2bb0*/  FFMA.FTZ R45, R45, R46, R114 ;  /* 0x0000002e2d2d7223 */ /* 0x000fe20000010072 */
[----:B------:R-:W-:Y:S01]  /*2bc0*/  SHF.L.U32 R46, R76, 0x10, RZ ;  /* 0x000000104c2e7819 */ /* 0x000fe200000006ff */
[----:B------:R-:W-:Y:S01]  /*2bd0*/  FADD.FTZ R51, -R86, R51 ;  /* 0x0000003356337221 */ /* 0x000fe20000010100 */
[----:B------:R-:W-:Y:S01]  /*2be0*/  SHF.L.U32 R114, R102, 0x10, RZ ;  /* 0x0000001066727819 */ /* 0x000fe200000006ff */
[C---:B------:R-:W-:Y:S01]  /*2bf0*/  FADD.FTZ R53, -R86.reuse, R53 ;  /* 0x0000003556357221 */ /* 0x040fe20000010100 */
[C---:B------:R-:W-:Y:S01]  /*2c00*/  FADD.FTZ R55, -R86.reuse, R55 ;  /* 0x0000003756377221 */ /* 0x040fe20000010100 */
[----:B------:R-:W-:Y:S01]  /*2c10*/  FADD.FTZ R57, -R86, R57 ;  /* 0x0000003956397221 */ /* 0x000fe20000010100 */
[----:B------:R-:W-:Y:S01]  /*2c20*/  UIMAD UR4, UR4, UR20, URZ ;  /* 0x00000014040472a4 */ /* 0x000fe2000f8e02ff */
[----:B------:R-:W-:Y:S01]  /*2c30*/  FFMA.FTZ R48, R47, R46, R114 ;  /* 0x0000002e2f307223 */ /* 0x000fe20000010072 */
[----:B------:R-:W-:Y:S01]  /*2c40*/  SHF.L.U32 R47, R4, 0x10, RZ ;  /* 0x00000010042f7819 */ /* 0x000fe200000006ff */
[C---:B------:R-:W-:Y:S01]  /*2c50*/  FMUL.FTZ R46, R112.reuse, R113 ;  /* 0x00000071702e7220 */ /* 0x040fe20000410000 */
[----:B------:R-:W-:Y:S01]  /*2c60*/  SHF.L.U32 R114, R75, 0x10, RZ ;  /* 0x000000104b727819 */ /* 0x000fe200000006ff */
[C---:B------:R-:W-:Y:S01]  /*2c70*/  FMUL.FTZ R53, R112.reuse, R53 ;  /* 0x0000003570357220 */ /* 0x040fe20000410000 */
[----:B------:R-:W-:Y:S01]  /*2c80*/  FMUL.FTZ R55, R112, R55 ;  /* 0x0000003770377220 */ /* 0x000fe20000410000 */
[----:B------:R-:W-:Y:S01]  /*2c90*/  FFMA.FTZ R46, R46, R47, R115 ;  /* 0x0000002f2e2e7223 */ /* 0x000fe20000010073 */
[----:B------:R-:W-:Y:S01]  /*2ca0*/  FADD.FTZ R47, -R86, R50 ;  /* 0x00000032562f7221 */ /* 0x000fe20000010100 */
[----:B------:R-:W-:Y:S01]  /*2cb0*/  FFMA.FTZ R49, R49, R114, R116 ;  /* 0x0000007231317223 */ /* 0x000fe20000010074 */
[----:B------:R-:W-:Y:S01]  /*2cc0*/  SHF.L.U32 R50, R5, 0x10, RZ ;  /* 0x0000001005327819 */ /* 0x000fe200000006ff */
[C---:B------:R-:W-:Y:S01]  /*2cd0*/  FMUL.FTZ R57, R112.reuse, R57 ;  /* 0x0000003970397220 */ /* 0x040fe20000410000 */
[----:B------:R-:W-:Y:S01]  /*2ce0*/  SHF.L.U32 R114, R31, 0x10, RZ ;  /* 0x000000101f727819 */ /* 0x000fe200000006ff */
[----:B------:R-:W-:Y:S01]  /*2cf0*/  FMUL.FTZ R47, R112, R47 ;  /* 0x0000002f702f7220 */ /* 0x000fe20000410000 */
[----:B------:R-:W-:Y:S01]  /*2d00*/  SHF.L.U32 R116, R107, 0x10, RZ ;  /* 0x000000106b747819 */ /* 0x000fe200000006ff */
[----:B------:R-:W-:Y:S01]  /*2d10*/  USHF.R.S32.HI UR5, URZ, 0x1f, UR4 ;  /* 0x0000001fff057899 */ /* 0x000fe20008011404 */
[----:B------:R-:W-:Y:S01]  /*2d20*/  SHF.L.U32 R113, R74, 0x10, RZ ;  /* 0x000000104a717819 */ /* 0x000fe200000006ff */
[----:B------:R-:W-:Y:S01]  /*2d30*/  FFMA.FTZ R47, R47, R50, R114 ;  /* 0x000000322f2f7223 */ /* 0x000fe20000010072 */
[----:B------:R-:W-:Y:S01]  /*2d40*/  FMUL.FTZ R50, R112, R51 ;  /* 0x0000003370327220 */ /* 0x000fe20000410000 */
[----:B------:R-:W-:Y:S01]  /*2d50*/  FADD.FTZ R51, -R86, R52 ;  /* 0x0000003456337221 */ /* 0x000fe20000010100 */
[----:B------:R-:W-:Y:S01]  /*2d60*/  SHF.L.U32 R114, R24, 0x10, RZ ;  /* 0x0000001018727819 */ /* 0x000fe200000006ff */
[----:B------:R-:W-:Y:S01]  /*2d70*/  IMAD.U32 R52, R10, 0x10000, RZ ;  /* 0x000100000a347824 */ /* 0x000fe200078e00ff */
[----:B------:R-:W-:Y:S01]  /*2d80*/  SHF.L.U32 R115, R100, 0x10, RZ ;  /* 0x0000001064737819 */ /* 0x000fe200000006ff */
[----:B------:R-:W-:Y:S01]  /*2d90*/  FMUL.FTZ R51, R112, R51 ;  /* 0x0000003370337220 */ /* 0x000fe20000410000 */
[----:B------:R-:W-:Y:S01]  /*2da0*/  SHF.L.U32 R118, R22, 0x10, RZ ;  /* 0x0000001016767819 */ /* 0x000fe200000006ff */
[----:B------:R-:W-:Y:S01]  /*2db0*/  ULEA.HI UR5, UR5, UR4, URZ, 0x3 ;  /* 0x0000000405057291 */ /* 0x000fe2000f8f18ff */
[C---:B------:R-:W-:Y:S01]  /*2dc0*/  FADD.FTZ R67, -R86.reuse, R67 ;  /* 0x0000004356437221 */ /* 0x040fe20000010100 */
[----:B------:R-:W-:Y:S01]  /*2dd0*/  FFMA.FTZ R52, R51, R52, R114 ;  /* 0x0000003433347223 */ /* 0x000fe20000010072 */
[----:B------:R-:W-:Y:S01]  /*2de0*/  SHF.L.U32 R114, R85, 0x10, RZ ;  /* 0x0000001055727819 */ /* 0x000fe200000006ff */
[----:B------:R-:W-:Y:S01]  /*2df0*/  FADD.FTZ R51, -R86, R54 ;  /* 0x0000003656337221 */ /* 0x000fe20000010100 */
[----:B------:R-:W-:Y:S01]  /*2e00*/  SHF.L.U32 R54, R11, 0x10, RZ ;  /* 0x000000100b367819 */ /* 0x000fe200000006ff */
[----:B------:R-:W-:Y:S01]  /*2e10*/  FFMA.FTZ R50, R50, R113, R115 ;  /* 0x0000007132327223 */ /* 0x000fe20000010073 */
[C---:B------:R-:W-:Y:S01]  /*2e20*/  FMUL.FTZ R115, R112.reuse, R67 ;  /* 0x0000004370737220 */ /* 0x040fe20000410000 */
[----:B------:R-:W-:Y:S01]  /*2e30*/  FFMA.FTZ R53, R53, R114, R116 ;  /* 0x0000007235357223 */ /* 0x000fe20000010074 */
[----:B------:R-:W-:Y:S01]  /*2e40*/  SHF.L.U32 R114, R25, 0x10, RZ ;  /* 0x0000001019727819 */ /* 0x000fe200000006ff */
[----:B------:R-:W-:Y:S01]  /*2e50*/  FMUL.FTZ R51, R112, R51 ;  /* 0x0000003370337220 */ /* 0x000fe20000410000 */
[----:B------:R-:W-:Y:S01]  /*2e60*/  IMAD.U32 R116, R106, 0x10000, RZ ;  /* 0x000100006a747824 */ /* 0x000fe200078e00ff */
[----:B------:R-:W-:-:S02]  /*2e70*/  MOV R67, UR5 ;  /* 0x0000000500437c02 */ /* 0x000fc40008000f00 */
[----:B------:R-:W-:Y:S01]  /*2e80*/  FFMA.FTZ R54, R51, R54, R114 ;  /* 0x0000003633367223 */ /* 0x000fe20000010072 */
[----:B------:R-:W-:Y:S01]  /*2e90*/  SHF.L.U32 R114, R84, 0x10, RZ ;  /* 0x0000001054727819 */ /* 0x000fe200000006ff */
[----:B------:R-:W-:Y:S01]  /*2ea0*/  FADD.FTZ R51, -R86, R56 ;  /* 0x0000003856337221 */ /* 0x000fe20000010100 */
[----:B------:R-:W-:Y:S02]  /*2eb0*/  SHF.L.U32 R56, R12, 0x10, RZ ;  /* 0x000000100c387819 */ /* 0x000fe400000006ff */
[----:B------:R-:W-:Y:S01]  /*2ec0*/  LEA.HI.SX32 R67, R67, R0, 0x1d ;  /* 0x0000000043437211 */ /* 0x000fe200078feaff */
[----:B------:R-:W-:Y:S01]  /*2ed0*/  FFMA.FTZ R55, R55, R114, R116 ;  /* 0x0000007237377223 */ /* 0x000fe20000010074 */
[----:B------:R-:W-:Y:S01]  /*2ee0*/  SHF.L.U32 R114, R26, 0x10, RZ ;  /* 0x000000101a727819 */ /* 0x000fe200000006ff */
[----:B------:R-:W-:Y:S01]  /*2ef0*/  FMUL.FTZ R51, R112, R51 ;  /* 0x0000003370337220 */ /* 0x000fe20000410000 */
[----:B------:R-:W-:Y:S01]  /*2f00*/  IMAD.U32 R116, R82, 0x10000, RZ ;  /* 0x0001000052747824 */ /* 0x000fe200078e00ff */
[----:B------:R-:W-:-:S02]  /*2f10*/  IADD3 R117, PT, PT, R67, 0x100, RZ ;  /* 0x0000010043757810 */ /* 0x000fc40007ffe0ff */
[----:B------:R-:W-:Y:S01]  /*2f20*/  FFMA.FTZ R113, R51, R56, R114 ;  /* 0x0000003833717223 */ /* 0x000fe20000010072 */
[----:B------:R-:W-:Y:S01]  /*2f30*/  SHF.L.U32 R114, R83, 0x10, RZ ;  /* 0x0000001053727819 */ /* 0x000fe200000006ff */
[----:B------:R-:W-:Y:S01]  /*2f40*/  FADD.FTZ R51, -R86, R58 ;  /* 0x0000003a56337221 */ /* 0x000fe20000010100 */
[----:B------:R-:W-:Y:S02]  /*2f50*/  SHF.L.U32 R56, R105, 0x10, RZ ;  /* 0x0000001069387819 */ /* 0x000fe400000006ff */
[----:B------:R-:W-:Y:S01]  /*2f60*/  SHF.L.U32 R58, R27, 0x10, RZ ;  /* 0x000000101b3a7819 */ /* 0x000fe200000006ff */
[----:B------:R-:W-:Y:S01]  /*2f70*/  FMUL.FTZ R51, R112, R51 ;  /* 0x0000003370337220 */ /* 0x000fe20000410000 */
[----:B------:R-:W-:Y:S01]  /*2f80*/  F2FP.BF16.F32.PACK_AB R47, R50, R47 ;  /* 0x0000002f322f723e */ /* 0x000fe200000010ff */
[----:B------:R-:W-:Y:S01]  /*2f90*/  FFMA.FTZ R114, R57, R114, R56 ;  /* 0x0000007239727223 */ /* 0x000fe20000010038 */
[----:B------:R-:W-:Y:S01]  /*2fa0*/  SHF.L.U32 R56, R13, 0x10, RZ ;  /* 0x000000100d387819 */ /* 0x000fe200000006ff */
[C---:B------:R-:W-:Y:S01]  /*2fb0*/  FADD.FTZ R57, -R86.reuse, R59 ;  /* 0x0000003b56397221 */ /* 0x040fe20000010100 */
[----:B------:R-:W-:Y:S01]  /*2fc0*/  FADD.FTZ R59, -R86, R60 ;  /* 0x0000003c563b7221 */ /* 0x000fe20000010100 */
[----:B------:R-:W-:-:S02]  /*2fd0*/  SHF.L.U32 R60, R18, 0x10, RZ ;  /* 0x00000010123c7819 */ /* 0x000fc400000006ff */
[----:B------:R-:W-:Y:S01]  /*2fe0*/  FFMA.FTZ R51, R51, R56, R58 ;  /* 0x0000003833337223 */ /* 0x000fe2000001003a */
[----:B------:R-:W-:Y:S01]  /*2ff0*/  SHF.L.U32 R56, R104, 0x10, RZ ;  /* 0x0000001068387819 */ /* 0x000fe200000006ff */
[C---:B------:R-:W-:Y:S01]  /*3000*/  FMUL.FTZ R57, R112.reuse, R57 ;  /* 0x0000003970397220 */ /* 0x040fe20000410000 */
[----:B------:R-:W-:Y:S01]  /*3010*/  FMUL.FTZ R59, R112, R59 ;  /* 0x0000003b703b7220 */ /* 0x000fe20000410000 */
[----:B------:R-:W-:Y:S02]  /*3020*/  SHF.L.U32 R58, R111, 0x10, RZ ;  /* 0x000000106f3a7819 */ /* 0x000fe400000006ff */
[----:B------:R-:W-:Y:S01]  /*3030*/  FFMA.FTZ R116, R57, R116, R56 ;  /* 0x0000007439747223 */ /* 0x000fe20000010038 */
[----:B------:R-:W-:Y:S01]  /*3040*/  SHF.L.U32 R56, R20, 0x10, RZ ;  /* 0x0000001014387819 */ /* 0x000fe200000006ff */
[----:B------:R-:W-:Y:S01]  /*3050*/  FADD.FTZ R57, -R86, R61 ;  /* 0x0000003d56397221 */ /* 0x000fe20000010100 */
[----:B------:R-:W-:Y:S02]  /*3060*/  F2FP.BF16.F32.PACK_AB R46, R49, R46 ;  /* 0x0000002e312e723e */ /* 0x000fe400000010ff */
[----:B------:R-:W-:Y:S01]  /*3070*/  F2FP.BF16.F32.PACK_AB R45, R48, R45 ;  /* 0x0000002d302d723e */ /* 0x000fe200000010ff */
[----:B------:R-:W-:Y:S01]  /*3080*/  FFMA.FTZ R60, R59, R60, R56 ;  /* 0x0000003c3b3c7223 */ /* 0x000fe20000010038 */
[----:B------:R-:W-:Y:S01]  /*3090*/  SHF.L.U32 R56, R95, 0x10, RZ ;  /* 0x000000105f387819 */ /* 0x000fe200000006ff */
[----:B------:R-:W-:Y:S01]  /*30a0*/  FMUL.FTZ R57, R112, R57 ;  /* 0x0000003970397220 */ /* 0x000fe20000410000 */
[----:B------:R-:W-:Y:S01]  /*30b0*/  FADD.FTZ R59, -R86, R62 ;  /* 0x0000003e563b7221 */ /* 0x000fe20000010100 */
[----:B------:R-:W-:-:S02]  /*30c0*/  SHF.L.U32 R62, R19, 0x10, RZ ;  /* 0x00000010133e7819 */ /* 0x000fc400000006ff */
[----:B------:R-:W-:Y:S01]  /*30d0*/  FFMA.FTZ R61, R57, R56, R58 ;  /* 0x00000038393d7223 */ /* 0x000fe2000001003a */
[----:B------:R-:W-:Y:S02]  /*30e0*/  IMAD.U32 R56, R21, 0x10000, RZ ;  /* 0x0001000015387824 */ /* 0x000fe400078e00ff */
[----:B------:R-:W-:Y:S01]  /*30f0*/  FMUL.FTZ R59, R112, R59 ;  /* 0x0000003b703b7220 */ /* 0x000fe20000410000 */
[----:B------:R-:W-:Y:S01]  /*3100*/  FADD.FTZ R57, -R86, R63 ;  /* 0x0000003f56397221 */ /* 0x000fe20000010100 */
[----:B------:R-:W-:Y:S02]  /*3110*/  SHF.L.U32 R58, R110, 0x10, RZ ;  /* 0x000000106e3a7819 */ /* 0x000fe400000006ff */
[----:B------:R-:W-:Y:S01]  /*3120*/  FFMA.FTZ R62, R59, R62, R56 ;  /* 0x0000003e3b3e7223 */ /* 0x000fe20000010038 */
[----:B------:R-:W-:Y:S01]  /*3130*/  SHF.L.U32 R56, R94, 0x10, RZ ;  /* 0x000000105e387819 */ /* 0x000fe200000006ff */
[----:B------:R-:W-:Y:S01]  /*3140*/  FMUL.FTZ R57, R112, R57 ;  /* 0x0000003970397220 */ /* 0x000fe20000410000 */
[----:B------:R-:W-:Y:S01]  /*3150*/  FADD.FTZ R59, -R86, R64 ;  /* 0x00000040563b7221 */ /* 0x000fe20000010100 */
[----:B------:R-:W-:-:S02]  /*3160*/  SHF.L.U32 R64, R68, 0x10, RZ ;  /* 0x0000001044407819 */ /* 0x000fc400000006ff */
[----:B------:R-:W-:Y:S01]  /*3170*/  FFMA.FTZ R63, R57, R56, R58 ;  /* 0x00000038393f7223 */ /* 0x000fe2000001003a */
[----:B------:R-:W-:Y:S01]  /*3180*/  FADD.FTZ R57, -R86, R65 ;  /* 0x0000004156397221 */ /* 0x000fe20000010100 */
[----:B------:R-:W-:Y:S01]  /*3190*/  SHF.L.U32 R56, R93, 0x10, RZ ;  /* 0x000000105d387819 */ /* 0x000fe200000006ff */
[C---:B------:R-:W-:Y:S01]  /*31a0*/  FMUL.FTZ R59, R112.reuse, R59 ;  /* 0x0000003b703b7220 */ /* 0x040fe20000410000 */
[----:B------:R-:W-:Y:S01]  /*31b0*/  SHF.L.U32 R58, R109, 0x10, RZ ;  /* 0x000000106d3a7819 */ /* 0x000fe200000006ff */
[----:B------:R-:W-:Y:S01]  /*31c0*/  FMUL.FTZ R57, R112, R57 ;  /* 0x0000003970397220 */ /* 0x000fe20000410000 */
[----:B------:R-:W-:Y:S01]  /*31d0*/  F2FP.BF16.F32.PACK_AB R44, R87, R44 ;  /* 0x0000002c572c723e */ /* 0x000fe200000010ff */
[----:B------:R-:W-:Y:S01]  /*31e0*/  FFMA.FTZ R64, R59, R64, R118 ;  /* 0x000000403b407223 */ /* 0x000fe20000010076 */
[----:B------:R-:W-:Y:S01]  /*31f0*/  FADD.FTZ R59, -R86, R66 ;  /* 0x00000042563b7221 */ /* 0x000fe20000010100 */
[----:B------:R-:W-:Y:S01]  /*3200*/  FFMA.FTZ R65, R57, R56, R58 ;  /* 0x0000003839417223 */ /* 0x000fe2000001003a */
[----:B------:R-:W-:Y:S01]  /*3210*/  SHF.L.U32 R58, R23, 0x10, RZ ;  /* 0x00000010173a7819 */ /* 0x000fe200000006ff */
[----:B------:R-:W0:Y:S01]  /*3220*/  LDC.64 R56, c[0x0][0x428] ;  /* 0x00010a00ff387b82 */ /* 0x000e220000000a00 */
[----:B------:R-:W-:-:S02]  /*3230*/  IMAD.U32 R86, R69, 0x10000, RZ ;  /* 0x0001000045567824 */ /* 0x000fc400078e00ff */
[----:B------:R-:W-:Y:S01]  /*3240*/  FMUL.FTZ R59, R112, R59 ;  /* 0x0000003b703b7220 */ /* 0x000fe20000410000 */
[----:B------:R-:W-:Y:S02]  /*3250*/  SHF.L.U32 R66, R108, 0x10, RZ ;  /* 0x000000106c427819 */ /* 0x000fe400000006ff */
[----:B------:R-:W-:Y:S01]  /*3260*/  F2FP.BF16.F32.PACK_AB R51, R116, R51 ;  /* 0x000000337433723e */ /* 0x000fe200000010ff */
[----:B------:R-:W-:Y:S01]  /*3270*/  FFMA.FTZ R86, R59, R86, R58 ;  /* 0x000000563b567223 */ /* 0x000fe2000001003a */
[----:B------:R-:W-:Y:S02]  /*3280*/  SHF.L.U32 R58, R92, 0x10, RZ ;  /* 0x000000105c3a7819 */ /* 0x000fe400000006ff */
[----:B------:R-:W-:Y:S02]  /*3290*/  IADD3 R59, PT, PT, R67, 0x80, RZ ;  /* 0x00000080433b7810 */ /* 0x000fe40007ffe0ff */
[----:B------:R-:W-:Y:S01]  /*32a0*/  F2FP.BF16.F32.PACK_AB R50, R114, R113 ;  /* 0x000000717232723e */ /* 0x000fe200000010ff */
[----:B------:R-:W-:Y:S01]  /*32b0*/  FFMA.FTZ R115, R115, R58, R66 ;  /* 0x0000003a73737223 */ /* 0x000fe20000010042 */
[----:B------:R-:W-:-:S02]  /*32c0*/  F2FP.BF16.F32.PACK_AB R49, R55, R54 ;  /* 0x000000363731723e */ /* 0x000fc400000010ff */
[----:B------:R-:W-:Y:S02]  /*32d0*/  F2FP.BF16.F32.PACK_AB R48, R53, R52 ;  /* 0x000000343530723e */ /* 0x000fe400000010ff */
[----:B------:R-:W-:Y:S02]  /*32e0*/  F2FP.BF16.F32.PACK_AB R55, R115, R86 ;  /* 0x000000567337723e */ /* 0x000fe400000010ff */
[----:B------:R-:W-:Y:S02]  /*32f0*/  F2FP.BF16.F32.PACK_AB R54, R65, R64 ;  /* 0x000000404136723e */ /* 0x000fe400000010ff */
        /* <DEDUP_REMOVED lines=8> */
.L_x_6292:
[----:B------:R-:W-:Y:S02]  /*3380*/  UIADD3 UR7, UPT, UPT, UR7, UR16, URZ ;  /* 0x0000001007077290 */ /* 0x000fe4000fffe0ff */
[----:B------:R-:W-:Y:S02]  /*3390*/  UPLOP3.LUT UP0, UPT, UPT, UPT, UP0, 0x40, 0x4 ;  /* 0x000000000004789c */ /* 0x000fe40003f0e800 */
[----:B------:R-:W-:-:S09]  /*33a0*/  UISETP.GE.AND UP1, UPT, UR7, UR17, UPT ;  /* 0x000000110700728c */ /* 0x000fd2000bf26270 */
[----:B------:R-:W-:Y:S05]  /*33b0*/  BRA.U !UP1, `(.L_x_6293) ;  /* 0xffffffd509007547 */ /* 0x000fea000b83ffff */
[----:B------:R-:W-:Y:S05]  /*33c0*/  EXIT ;  /* 0x000000000000794d */ /* 0x000fea0003800000 */
.L_x_6294:
        /* <DEDUP_REMOVED lines=11> */
.L_x_20786:


//--------------------- .text._ZN10layer_norm13ln_fwd_kernelINS_13Kernel_traitsI13__nv_bfloat16S2_fS2_fjLj3072ELj1ELj1ELj4ELj16ENS_18Kernel_traits_baseILj3072ES2_S2_fS2_fjLj128EEEEELb1ELb0ELb0ELb0EEEvNS_9FwdParamsE --------------------------
	.section	.text._ZN10layer_norm13ln_fwd_kernelINS_13Kernel_traitsI13__nv_bfloat16S2_fS2_fjLj3072ELj1ELj1ELj4ELj16ENS_18Kernel_traits_baseILj3072ES2_S2_fS2_fjLj128EEEEELb1ELb0ELb0ELb0EEEvNS_9FwdParamsE,"ax",@progbits
	.align	128
        .global         _ZN10layer_norm13ln_fwd_kernelINS_13Kernel_traitsI13__nv_bfloat16S2_fS2_fjLj3072ELj1ELj1ELj4ELj16ENS_18Kernel_traits_baseILj3072ES2_S2_fS2_fjLj128EEEEELb1ELb0ELb0ELb0EEEvNS_9FwdParamsE
        .type           _ZN10layer_norm13ln_fwd_kernelINS_13Kernel_traitsI13__nv_bfloat16S2_fS2_fjLj3072ELj1ELj1ELj4ELj16ENS_18Kernel_traits_baseILj3072ES2_S2_fS2_fjLj128EEEEELb1ELb0ELb0ELb0EEEvNS_9FwdParamsE,@function
        .size           _ZN10layer_norm13ln_fwd_kernelINS_13Kernel_traitsI13__nv_bfloat16S2_fS2_fjLj3072ELj1ELj1ELj4ELj16ENS_18Kernel_traits_baseILj3072ES2_S2_fS2_fjLj128EEEEELb1ELb0ELb0ELb0EEEvNS_9FwdParamsE,(.L_x_20787 - _ZN10layer_norm13ln_fwd_kernelINS_13Kernel_traitsI13__nv_bfloat16S2_fS2_fjLj3072ELj1ELj1ELj4ELj16ENS_18Kernel_traits_baseILj3072ES2_S2_fS2_fjLj128EEEEELb1ELb0ELb0ELb0EEEvNS_9FwdParamsE)
        .other          _ZN10layer_norm13ln_fwd_kernelINS_13Kernel_traitsI13__nv_bfloat16S2_fS2_fjLj3072ELj1ELj1ELj4ELj16ENS_18Kernel_traits_baseILj3072ES2_S2_fS2_fjLj128EEEEELb1ELb0ELb0ELb0EEEvNS_9FwdParamsE,@"STO_CUDA_ENTRY STV_DEFAULT"
_ZN10layer_norm13ln_fwd_kernelINS_13Kernel_traitsI13__nv_bfloat16S2_fS2_fjLj3072ELj1ELj1ELj4ELj16ENS_18Kernel_traits_baseILj3072ES2_S2_fS2_fjLj128EEEEELb1ELb0ELb0ELb0EEEvNS_9FwdParamsE:
.text._ZN10layer_norm13ln_fwd_kernelINS_13Kernel_traitsI13__nv_bfloat16S2_fS2_fjLj3072ELj1ELj1ELj4ELj16ENS_18Kernel_traits_baseILj3072ES2_S2_fS2_fjLj128EEEEELb1ELb0ELb0ELb0EEEvNS_9FwdParamsE:
        /* <DEDUP_REMOVED lines=19> */
[----:B------:R-:W-:Y:S01]  /*0130*/  UISETP.NE.AND.EX UP0, UPT, UR5, URZ, UPT, UP0 ;  /* 0x000000ff0500728c */ /* 0x000fe2000bf05300 */
[----:B-----5:R-:W-:-:S06]  /*0140*/  LOP3.LUT R5, R0, 0x1f, RZ, 0xc0, !PT ;  /* 0x0000001f00057812 */ /* 0x020fcc00078ec0ff */
[----:B------:R-:W0:Y:S02]  /*0150*/  LDC R85, c[0x0][0x360] ;  /* 0x0000d800ff557b82 */ /* 0x000e240000000800 */
[--C-:B0-----:R-:W-:Y:S01]  /*0160*/  IMAD R85, R85, UR10, R0.reuse ;  /* 0x0000000a55557c24 */ /* 0x101fe2000f8e0200 */
[----:B--2---:R-:W-:Y:S02]  /*0170*/  @P0 R2UR UR9, R3 ;  /* 0x00000000030902ca */ /* 0x004fe400000e0000 */
[----:B------:R-:W-:Y:S02]  /*0180*/  LOP3.LUT R3, R0, 0x60, RZ, 0xc0, !PT ;  /* 0x0000006000037812 */ /* 0x000fe400078ec0ff */
[----:B-1----:R-:W-:Y:S02]  /*0190*/  @P0 IADD3 R4, P1, PT, R6, R9, RZ ;  /* 0x0000000906040210 */ /* 0x002fe40007f3e0ff */
[----:B------:R-:W-:Y:S02]  /*01a0*/  @P0 R2UR UR8, R2 ;  /* 0x00000000020802ca */ /* 0x000fe400000e0000 */
[----:B------:R-:W-:Y:S01]  /*01b0*/  SHF.R.S32.HI R2, RZ, 0x1f, R11 ;  /* 0x0000001fff027819 */ /* 0x000fe2000001140b */
[----:B------:R-:W-:Y:S01]  /*01c0*/  @P0 IMAD.X R83, RZ, RZ, R7, P1 ;  /* 0x000000ffff530224 */ /* 0x000fe200008e0607 */
[----:B------:R-:W-:-:S02]  /*01d0*/  LOP3.LUT R15, R3, 0x1f, R0, 0xf8, !PT ;  /* 0x0000001f030f7812 */ /* 0x000fc400078ef800 */
[----:B------:R-:W-:Y:S01]  /*01e0*/  LEA.HI R14, R2, R11, RZ, 0x3 ;  /* 0x0000000b020e7211 */ /* 0x000fe200078f18ff */
[----:B------:R-:W-:Y:S01]  /*01f0*/  UIADD3 UR19, UPT, UPT, UR9, -0x4498517b, URZ ;  /* 0xbb67ae8509137890 */ /* 0x000fe2000fffe0ff */
[----:B------:R-:W-:Y:S01]  /*0200*/  LOP3.LUT R7, R15, 0x7f, RZ, 0x3c, !PT ;  /* 0x0000007f0f077812 */ /* 0x000fe200078e3cff */
[----:B------:R-:W-:Y:S01]  /*0210*/  UIADD3 UR21, UPT, UPT, UR9, 0x76cf5d0a, URZ ;  /* 0x76cf5d0a09157890 */ /* 0x000fe2000fffe0ff */
[--C-:B------:R-:W-:Y:S01]  /*0220*/  SHF.R.U64 R84, R4, 0x2, R83.reuse ;  /* 0x0000000204547819 */ /* 0x100fe20000001253 */
[----:B------:R-:W-:Y:S01]  /*0230*/  UIADD3 UR23, UPT, UPT, UR9, 0x32370b8f, URZ ;  /* 0x32370b8f09177890 */ /* 0x000fe2000fffe0ff */
[----:B------:R-:W-:Y:S01]  /*0240*/  LEA.HI.SX32 R2, R14, R7, 0x1d ;  /* 0x000000070e027211 */ /* 0x000fe200078feaff */
[----:B------:R-:W-:Y:S01]  /*0250*/  UIADD3 UR18, UPT, UPT, UR8, -0x61c88647, URZ ;  /* 0x9e3779b908127890 */ /* 0x000fe2000fffe0ff */
[----:B------:R-:W-:Y:S01]  /*0260*/  SHF.R.U32.HI R83, RZ, 0x2, R83 ;  /* 0x00000002ff537819 */ /* 0x000fe20000011653 */
[----:B------:R-:W-:Y:S02]  /*0270*/  UIADD3 UR20, UPT, UPT, UR8, 0x3c6ef372, URZ ;  /* 0x3c6ef37208147890 */ /* 0x000fe4000fffe0ff */
[----:B------:R-:W-:-:S02]  /*0280*/  UIADD3 UR22, UPT, UPT, UR8, -0x255992d5, URZ ;  /* 0xdaa66d2b08167890 */ /* 0x000fc4000fffe0ff */
        /* <DEDUP_REMOVED lines=38> */
.L_x_6296:
        /* <DEDUP_REMOVED lines=22> */
.L_x_6297:
[----:B------:R-:W-:Y:S05]  /*0650*/  BSYNC.RECONVERGENT B0 ;  /* 0x0000000000007941 */ /* 0x000fea0003800200 */
.L_x_6295:
[----:B------:R-:W0:Y:S02]  /*0660*/  LDCU UR4, c[0x0][0x384] ;  /* 0x00007080ff0477ac */ /* 0x000e240008000800 */
[----:B0-----:R-:W-:-:S06]  /*0670*/  UISETP.GE.AND UP0, UPT, UR10, UR4, UPT ;  /* 0x000000040a00728c */ /* 0x001fcc000bf06270 */
[----:B------:R-:W-:-:S13]  /*0680*/  PLOP3.LUT P0, PT, PT, PT, UP0, 0x80, 0x8 ;  /* 0x000000000008781c */ /* 0x000fda0003f0f008 */
[----:B------:R-:W-:Y:S05]  /*0690*/  @P0 EXIT ;  /* 0x000000000000094d */ /* 0x000fea0003800000 */
[----:B------:R-:W-:Y:S01]  /*06a0*/  IMAD.HI.U32 R7, R84, -0x2daee0ad, RZ ;  /* 0xd2511f5354077827 */ /* 0x000fe200078e00ff */
[----:B------:R-:W-:Y:S01]  /*06b0*/  SHF.R.S32.HI R14, RZ, 0x3, R14 ;  /* 0x00000003ff0e7819 */ /* 0x000fe2000001140e */
[----:B------:R-:W0:Y:S01]  /*06c0*/  LDCU.64 UR4, c[0x0][0x3e0] ;  /* 0x00007c00ff0477ac */ /* 0x000e220008000a00 */
[----:B------:R-:W-:Y:S01]  /*06d0*/  LOP3.LUT R4, R4, 0x3, RZ, 0xc0, !PT ;  /* 0x0000000304047812 */ /* 0x000fe200078ec0ff */
[----:B------:R-:W-:Y:S01]  /*06e0*/  IMAD.HI.U32 R6, R85, -0x326172a9, RZ ;  /* 0xcd9e8d5755067827 */ /* 0x000fe200078e00ff */
[----:B------:R-:W-:Y:S01]  /*06f0*/  LOP3.LUT R7, R7, UR9, RZ, 0x3c, !PT ;  /* 0x0000000907077c12 */ /* 0x000fe2000f8e3cff */
[----:B------:R-:W-:Y:S01]  /*0700*/  UPLOP3.LUT UP2, UPT, UPT, UPT, UPT, 0x40, 0x4 ;  /* 0x000000000004789c */ /* 0x000fe20003f4e870 */
[----:B------:R-:W-:Y:S01]  /*0710*/  LOP3.LUT R16, R14, 0x7f, RZ, 0xc0, !PT ;  /* 0x0000007f0e107812 */ /* 0x000fe200078ec0ff */
[----:B------:R-:W-:Y:S01]  /*0720*/  IMAD R9, R85, -0x326172a9, RZ ;  /* 0xcd9e8d5755097824 */ /* 0x000fe200078e02ff */
[----:B------:R-:W-:Y:S01]  /*0730*/  LOP3.LUT R6, R83, UR8, R6, 0x96, !PT ;  /* 0x0000000853067c12 */ /* 0x000fe2000f8e9606 */
[----:B------:R-:W-:Y:S01]  /*0740*/  IMAD.HI.U32 R8, R7, -0x326172a9, RZ ;  /* 0xcd9e8d5707087827 */ /* 0x000fe200078e00ff */
[----:B------:R-:W-:Y:S01]  /*0750*/  VIADDMNMX R3, R16, -R3, RZ, !PT ;  /* 0x8000000310037246 */ /* 0x000fe200078001ff */
[----:B------:R-:W1:Y:S01]  /*0760*/  LDCU UR36, c[0x0][0x388] ;  /* 0x00007100ff2477ac */ /* 0x000e620008000800 */
[----:B-----5:R-:W-:Y:S01]  /*0770*/  PRMT R81, R25, 0x7632, R81 ;  /* 0x0000763219517816 */ /* 0x020fe20000000051 */
[----:B------:R-:W-:Y:S01]  /*0780*/  IMAD R11, R84, -0x2daee0ad, RZ ;  /* 0xd2511f53540b7824 */ /* 0x000fe200078e02ff */
[----:B------:R-:W-:Y:S01]  /*0790*/  LOP3.LUT R8, R9, UR18, R8, 0x96, !PT ;  /* 0x0000001209087c12 */ /* 0x000fe2000f8e9608 */
[C---:B------:R-:W-:Y:S01]  /*07a0*/  IMAD.HI.U32 R10, R6.reuse, -0x2daee0ad, RZ ;  /* 0xd2511f53060a7827 */ /* 0x040fe200078e00ff */
[----:B------:R-:W-:Y:S01]  /*07b0*/  VIMNMX R3, PT, PT, R3, 0x20, PT ;  /* 0x0000002003037848 */ /* 0x000fe20003fe0100 */
        /* <DEDUP_REMOVED lines=10> */
[C---:B------:R-:W-:Y:S01]  /*0860*/  IMAD.HI.U32 R6, R10.reuse, -0x326172a9, RZ ;  /* 0xcd9e8d570a067827 */ /* 0x040fe200078e00ff */
        /* <DEDUP_REMOVED lines=18> */
[----:B------:R-:W-:Y:S01]  /*0990*/  IMAD R11, R6, -0x2daee0ad, RZ ;  /* 0xd2511f53060b7824 */ /* 0x000fe200078e02ff */
[----:B------:R-:W-:Y:S01]  /*09a0*/  PRMT R78, R44, 0x7632, R78 ;  /* 0x000076322c4e7816 */ /* 0x000fe2000000004e */
        /* <DEDUP_REMOVED lines=15> */
[----:B------:R-:W-:-:S03]  /*0aa0*/  PRMT R13, R38, 0x7632, R13 ;  /* 0x00007632260d7816 */ /* 0x000fc6000000000d */
[----:B------:R-:W-:Y:S01]  /*0ab0*/  IMAD.SHL.U32 R14, R14, 0x2, RZ ;  /* 0x000000020e0e7824 */ /* 0x000fe200078e00ff */
[----:B------:R-:W-:Y:S01]  /*0ac0*/  LOP3.LUT R6, R11, UR28, R6, 0x96, !PT ;  /* 0x0000001c0b067c12 */ /* 0x000fe2000f8e9606 */
[----:B------:R-:W-:Y:S02]  /*0ad0*/  IMAD R12, R7, -0x2daee0ad, RZ ;  /* 0xd2511f53070c7824 */ /* 0x000fe400078e02ff */
[----:B------:R-:W-:Y:S01]  /*0ae0*/  IMAD R10, R9, -0x326172a9, RZ ;  /* 0xcd9e8d57090a7824 */ /* 0x000fe200078e02ff */
[----:B------:R-:W-:Y:S01]  /*0af0*/  LOP3.LUT R14, R14, 0xffffff00, RZ, 0xc0, !PT ;  /* 0xffffff000e0e7812 */ /* 0x000fe200078ec0ff */
[----:B------:R-:W-:-:S04]  /*0b00*/  IMAD.HI.U32 R7, R8, -0x326172a9, RZ ;  /* 0xcd9e8d5708077827 */ /* 0x000fc800078e00ff */
[----:B------:R-:W-:Y:S01]  /*0b10*/  IMAD.HI.U32 R9, R6, -0x2daee0ad, RZ ;  /* 0xd2511f5306097827 */ /* 0x000fe200078e00ff */
[----:B------:R-:W-:-:S03]  /*0b20*/  LOP3.LUT R7, R10, UR30, R7, 0x96, !PT ;  /* 0x0000001e0a077c12 */ /* 0x000fc6000f8e9607 */
[----:B------:R-:W-:Y:S01]  /*0b30*/  IMAD R10, R5, -0x20, R16 ;  /* 0xffffffe0050a7824 */ /* 0x000fe200078e0210 */
[----:B------:R-:W-:Y:S01]  /*0b40*/  LEA R16, R3, R14, 0x3 ;  /* 0x0000000e03107211 */ /* 0x000fe200078e18ff */
[----:B------:R-:W-:Y:S01]  /*0b50*/  IMAD R11, R6, -0x2daee0ad, RZ ;  /* 0xd2511f53060b7824 */ /* 0x000fe200078e02ff */
[----:B------:R-:W-:Y:S01]  /*0b60*/  LOP3.LUT R9, R12, UR31, R9, 0x96, !PT ;  /* 0x0000001f0c097c12 */ /* 0x000fe2000f8e9609 */
[----:B------:R-:W-:Y:S01]  /*0b70*/  IMAD R8, R8, -0x326172a9, RZ ;  /* 0xcd9e8d5708087824 */ /* 0x000fe200078e02ff */
[----:B------:R-:W-:Y:S01]  /*0b80*/  I2FP.F32.U32 R18, R16 ;  /* 0x0000001000127245 */ /* 0x000fe20000201000 */
[----:B------:R-:W-:Y:S01]  /*0b90*/  IMAD.HI.U32 R6, R7, -0x2daee0ad, RZ ;  /* 0xd2511f5307067827 */ /* 0x000fe200078e00ff */
[----:B------:R-:W-:Y:S02]  /*0ba0*/  VIMNMX R10, PT, PT, RZ, R10, !PT ;  /* 0x0000000aff0a7248 */ /* 0x000fe40007fe0100 */
[----:B------:R-:W-:Y:S01]  /*0bb0*/  PRMT R12, R34, 0x7632, R12 ;  /* 0x00007632220c7816 */ /* 0x000fe2000000000c */
[----:B------:R-:W-:Y:S01]  /*0bc0*/  IMAD.HI.U32 R5, R9, -0x326172a9, RZ ;  /* 0xcd9e8d5709057827 */ /* 0x000fe200078e00ff */
[----:B------:R-:W0:Y:S01]  /*0bd0*/  MUFU.RCP R18, R18 ;  /* 0x0000001200127308 */ /* 0x000e220000001000 */
[----:B------:R-:W-:-:S02]  /*0be0*/  LOP3.LUT R82, R11, UR33, R6, 0x96, !PT ;  /* 0x000000210b527c12 */ /* 0x000fc4000f8e9606 */
[----:B------:R-:W-:Y:S01]  /*0bf0*/  IMAD R9, R9, -0x326172a9, RZ ;  /* 0xcd9e8d5709097824 */ /* 0x000fe200078e02ff */
[----:B------:R-:W-:Y:S01]  /*0c00*/  LOP3.LUT R80, R8, UR32, R5, 0x96, !PT ;  /* 0x0000002008507c12 */ /* 0x000fe2000f8e9605 */
[----:B------:R-:W-:Y:S01]  /*0c10*/  IMAD R7, R7, -0x2daee0ad, RZ ;  /* 0xd2511f5307077824 */ /* 0x000fe200078e02ff */
[----:B------:R-:W-:Y:S01]  /*0c20*/  VIMNMX R5, PT, PT, R10, 0x20, PT ;  /* 0x000000200a057848 */ /* 0x000fe20003fe0100 */
[----:B------:R-:W-:Y:S01]  /*0c30*/  IMAD.HI.U32 R8, R82, -0x326172a9, RZ ;  /* 0xcd9e8d5752087827 */ /* 0x000fe200078e00ff */
[----:B------:R-:W-:Y:S02]  /*0c40*/  PRMT R10, R35, 0x7632, R10 ;  /* 0x00007632230a7816 */ /* 0x000fe4000000000a */
[----:B------:R-:W-:Y:S01]  /*0c50*/  PRMT R11, R39, 0x7632, R11 ;  /* 0x00007632270b7816 */ /* 0x000fe2000000000b */
[----:B------:R-:W-:Y:S01]  /*0c60*/  IMAD.HI.U32 R6, R80, -0x2daee0ad, RZ ;  /* 0xd2511f5350067827 */ /* 0x000fe200078e00ff */
[----:B------:R-:W-:-:S03]  /*0c70*/  PRMT R16, R32, 0x7632, R16 ;  /* 0x0000763220107816 */ /* 0x000fc60000000010 */
[----:B------:R-:W-:Y:S01]  /*0c80*/  IMAD R3, R5, 0x8, R14 ;  /* 0x0000000805037824 */ /* 0x000fe200078e020e */
[----:B------:R-:W-:Y:S01]  /*0c90*/  LOP3.LUT R6, R7, UR35, R6, 0x96, !PT ;  /* 0x0000002307067c12 */ /* 0x000fe2000f8e9606 */
[----:B------:R-:W-:Y:S01]  /*0ca0*/  IMAD.MOV.U32 R79, RZ, RZ, RZ ;  /* 0x000000ffff4f7224 */ /* 0x000fe200078e00ff */
[--C-:B------:R-:W-:Y:S01]  /*0cb0*/  LOP3.LUT R5, R9, UR34, R8.reuse, 0x96, !PT ;  /* 0x0000002209057c12 */ /* 0x100fe2000f8e9608 */
[----:B------:R-:W-:Y:S01]  /*0cc0*/  IMAD R80, R80, -0x2daee0ad, RZ ;  /* 0xd2511f5350507824 */ /* 0x000fe200078e02ff */
[----:B------:R-:W-:Y:S01]  /*0cd0*/  PRMT R7, R29, 0x7632, R7 ;  /* 0x000076321d077816 */ /* 0x000fe20000000007 */
[----:B------:R-:W-:Y:S01]  /*0ce0*/  IMAD R82, R82, -0x326172a9, RZ ;  /* 0xcd9e8d5752527824 */ /* 0x000fe200078e02ff */
[----:B------:R-:W-:Y:S02]  /*0cf0*/  PRMT R8, R24, 0x7632, R8 ;  /* 0x0000763218087816 */ /* 0x000fe40000000008 */
[----:B------:R-:W-:Y:S02]  /*0d00*/  PRMT R9, R28, 0x7632, R9 ;  /* 0x000076321c097816 */ /* 0x000fe40000000009 */
[----:B01234-:R-:W-:-:S07]  /*0d10*/  PRMT R14, R33, 0x7632, R14 ;  /* 0x00007632210e7816 */ /* 0x01ffce000000000e */
.L_x_6555:
        /* <DEDUP_REMOVED lines=28> */
[----:B------:R0:W5:Y:S04]  /*0ee0*/  LDG.E.128 R20, desc[UR6][R90.64] ;  /* 0x000000065a147981 */ /* 0x000168000c1e1d00 */
        /* <DEDUP_REMOVED lines=12> */
.L_x_20619:
[----:B------:R-:W-:Y:S05]  /*0fb0*/  BRX R88 -0xfc0                                         (*"BRANCH_TARGETS .L_x_20620,.L_x_20621,.L_x_20622"*) ;  /* 0xfffffff058107949 */ /* 0x000fea000383ffff */
.L_x_20622:
[----:B------:R-:W-:Y:S01]  /*0fc0*/  IADD3 R92, PT, PT, R4, 0x1, RZ ;  /* 0x00000001045c7810 */ /* 0x000fe20007ffe0ff */
[----:B------:R-:W-:Y:S02]  /*0fd0*/  IMAD.MOV.U32 R88, RZ, RZ, R80 ;  /* 0x000000ffff587224 */ /* 0x000fe400078e0050 */
[----:B------:R-:W-:Y:S01]  /*0fe0*/  IMAD.MOV.U32 R93, RZ, RZ, R5 ;  /* 0x000000ffff5d7224 */ /* 0x000fe200078e0005 */
[----:B------:R-:W-:Y:S06]  /*0ff0*/  BRA `(.L_x_6302) ;  /* 0x0000000000f07947 */ /* 0x000fec0003800000 */
.L_x_20620:
[----:B------:R-:W-:Y:S01]  /*1000*/  MOV R88, R80 ;  /* 0x0000005000587202 */ /* 0x000fe20000000f00 */
[----:B------:R-:W-:Y:S02]  /*1010*/  IMAD.MOV.U32 R92, RZ, RZ, 0x3 ;  /* 0x00000003ff5c7424 */ /* 0x000fe400078e00ff */
[----:B------:R-:W-:Y:S01]  /*1020*/  IMAD.MOV.U32 R93, RZ, RZ, R6 ;  /* 0x000000ffff5d7224 */ /* 0x000fe200078e0006 */
[----:B------:R-:W-:Y:S06]  /*1030*/  BRA `(.L_x_6302) ;  /* 0x0000000000e07947 */ /* 0x000fec0003800000 */
.L_x_20621:
        /* <DEDUP_REMOVED lines=13> */
.L_x_6304:
[----:B------:R-:W-:Y:S05]  /*1110*/  BSYNC.RECONVERGENT B2 ;  /* 0x0000000000027941 */ /* 0x000fea0003800200 */
.L_x_6303:
        /* <DEDUP_REMOVED lines=37> */
[----:B------:R-:W-:-:S04]  /*1370*/  IMAD.WIDE.U32 R90, R91, -0x326172a9, RZ ;  /* 0xcd9e8d575b5a7825 */ /* 0x000fc800078e00ff */
[----:B------:R-:W-:Y:S01]  /*1380*/  IMAD.WIDE.U32 R88, R88, -0x2daee0ad, RZ ;  /* 0xd2511f5358587825 */ /* 0x000fe200078e00ff */
[----:B------:R-:W-:-:S03]  /*1390*/  LOP3.LUT R5, R94, UR34, R91, 0x96, !PT ;  /* 0x000000225e057c12 */ /* 0x000fc6000f8e965b */
[----:B------:R-:W-:Y:S01]  /*13a0*/  IMAD.MOV.U32 R82, RZ, RZ, R90 ;  /* 0x000000ffff527224 */ /* 0x000fe200078e005a */
[----:B------:R-:W-:-:S07]  /*13b0*/  LOP3.LUT R6, R4, UR35, R89, 0x96, !PT ;  /* 0x0000002304067c12 */ /* 0x000fce000f8e9659 */
.L_x_6302:
[----:B------:R-:W-:Y:S05]  /*13c0*/  BSYNC.RECONVERGENT B1 ;  /* 0x0000000000017941 */ /* 0x000fea0003800200 */
.L_x_6301:
        /* <DEDUP_REMOVED lines=27> */
.L_x_6307:
        /* <DEDUP_REMOVED lines=13> */
.L_x_6309:
[----:B------:R-:W-:Y:S05]  /*1650*/  BSYNC.RECONVERGENT B2 ;  /* 0x0000000000027941 */ /* 0x000fea0003800200 */
.L_x_6308:
        /* <DEDUP_REMOVED lines=43> */
.L_x_6306:
[----:B------:R-:W-:Y:S05]  /*1910*/  BSYNC.RECONVERGENT B1 ;  /* 0x0000000000017941 */ /* 0x000fea0003800200 */
.L_x_6305:
        /* <DEDUP_REMOVED lines=22> */
.L_x_6312:
        /* <DEDUP_REMOVED lines=13> */
.L_x_6314:
[----:B------:R-:W-:Y:S05]  /*1b50*/  BSYNC.RECONVERGENT B2 ;  /* 0x0000000000027941 */ /* 0x000fea0003800200 */
.L_x_6313:
        /* <DEDUP_REMOVED lines=43> */
.L_x_6311:
[----:B------:R-:W-:Y:S05]  /*1e10*/  BSYNC.RECONVERGENT B1 ;  /* 0x0000000000017941 */ /* 0x000fea0003800200 */
.L_x_6310:
[----:B------:R-:W-:Y:S01]  /*1e20*/  I2FP.F32.U32 R4, R4 ;  /* 0x0000000400047245 */ /* 0x000fe20000201000 */
[C---:B------:R-:W-:Y:S01]  /*1e30*/  IMAD.U32 R64, R65.reuse, 0x10000, RZ ;  /* 0x0001000041407824 */ /* 0x040fe200078e00ff */
[----:B------:R-:W-:Y:S01]  /*1e40*/  ISETP.NE.AND P2, PT, R92, 0x1, PT ;  /* 0x000000015c00780c */ /* 0x000fe20003f45270 */
[----:B------:R-:W-:Y:S01]  /*1e50*/  BSSY.RECONVERGENT B1, `(.L_x_6315) ;  /* 0x000004d000017945 */ /* 0x000fe20003800200 */
[----:B------:R-:W-:Y:S01]  /*1e60*/  PRMT R94, R65, 0x7632, R94 ;  /* 0x00007632415e7816 */ /* 0x000fe2000000005e */
[----:B------:R-:W-:Y:S01]  /*1e70*/  FFMA.FTZ R91, R4, R97, 1.1641532182693481445e-10 ;  /* 0x2f000000045b7423 */ /* 0x000fe20000010061 */
[----:B------:R-:W-:Y:S01]  /*1e80*/  FMUL.FTZ R64, R64, UR4 ;  /* 0x0000000440407c20 */ /* 0x000fe20008410000 */
[----:B------:R-:W-:-:S03]  /*1e90*/  IMAD.MOV.U32 R4, RZ, RZ, R82 ;  /* 0x000000ffff047224 */ /* 0x000fc600078e0052 */
[----:B------:R-:W-:Y:S01]  /*1ea0*/  FMUL.FTZ R64, R64, R89 ;  /* 0x0000005940407220 */ /* 0x000fe20000410000 */
[----:B------:R-:W-:-:S04]  /*1eb0*/  FSETP.GTU.FTZ.AND P1, PT, R91, R96, PT ;  /* 0x000000605b00720b */ /* 0x000fc80003f3c000 */
[----:B------:R-:W-:Y:S01]  /*1ec0*/  FSEL R91, R64, RZ, !P1 ;  /* 0x000000ff405b7208 */ /* 0x000fe20004800000 */
[----:B------:R-:W-:Y:S01]  /*1ed0*/  HFMA2 R64, -RZ, RZ, 0, 1.1920928955078125e-07 ;  /* 0x00000002ff407431 */ /* 0x000fe200000001ff */
        /* <DEDUP_REMOVED lines=11> */
.L_x_6317:
        /* <DEDUP_REMOVED lines=13> */
.L_x_6319:
[----:B------:R-:W-:Y:S05]  /*2060*/  BSYNC.RECONVERGENT B2 ;  /* 0x0000000000027941 */ /* 0x000fea0003800200 */
.L_x_6318:
        /* <DEDUP_REMOVED lines=43> */
.L_x_6316:
[----:B------:R-:W-:Y:S05]  /*2320*/  BSYNC.RECONVERGENT B1 ;  /* 0x0000000000017941 */ /* 0x000fea0003800200 */
.L_x_6315:
        /* <DEDUP_REMOVED lines=22> */
.L_x_6322:
        /* <DEDUP_REMOVED lines=13> */
.L_x_6324:
[----:B------:R-:W-:Y:S05]  /*2560*/  BSYNC.RECONVERGENT B2 ;  /* 0x0000000000027941 */ /* 0x000fea0003800200 */
.L_x_6323:
        /* <DEDUP_REMOVED lines=43> */
.L_x_6321:
[----:B------:R-:W-:Y:S05]  /*2820*/  BSYNC.RECONVERGENT B1 ;  /* 0x0000000000017941 */ /* 0x000fea0003800200 */
.L_x_6320:
[----:B------:R-:W-:Y:S01]  /*2830*/  I2FP.F32.U32 R4, R4 ;  /* 0x0000000400047245 */ /* 0x000fe20000201000 */
[----:B------:R-:W-:Y:S01]  /*2840*/  IMAD.U32 R64, R66, 0x10000, RZ ;  /* 0x0001000042407824 */ /* 0x000fe200078e00ff */
        /* <DEDUP_REMOVED lines=21> */
.L_x_6327:
        /* <DEDUP_REMOVED lines=13> */
.L_x_6329:
[----:B------:R-:W-:Y:S05]  /*2a70*/  BSYNC.RECONVERGENT B2 ;  /* 0x0000000000027941 */ /* 0x000fea0003800200 */
.L_x_6328:
        /* <DEDUP_REMOVED lines=43> */
.L_x_6326:
[----:B------:R-:W-:Y:S05]  /*2d30*/  BSYNC.RECONVERGENT B1 ;  /* 0x0000000000017941 */ /* 0x000fea0003800200 */
.L_x_6325:
        /* <DEDUP_REMOVED lines=22> */
.L_x_6332:
        /* <DEDUP_REMOVED lines=13> */
.L_x_6334:
[----:B------:R-:W-:Y:S05]  /*2f70*/  BSYNC.RECONVERGENT B2 ;  /* 0x0000000000027941 */ /* 0x000fea0003800200 */
.L_x_6333:
        /* <DEDUP_REMOVED lines=43> */
.L_x_6331:
[----:B------:R-:W-:Y:S05]  /*3230*/  BSYNC.RECONVERGENT B1 ;  /* 0x0000000000017941 */ /* 0x000fea0003800200 */
.L_x_6330:
        /* <DEDUP_REMOVED lines=23> */
.L_x_6337:
        /* <DEDUP_REMOVED lines=15> */
.L_x_6339:
[----:B------:R-:W-:Y:S05]  /*34a0*/  BSYNC.RECONVERGENT B2 ;  /* 0x0000000000027941 */ /* 0x000fea0003800200 */
.L_x_6338:
        /* <DEDUP_REMOVED lines=43> */
.L_x_6336:
[----:B------:R-:W-:Y:S05]  /*3760*/  BSYNC.RECONVERGENT B1 ;  /* 0x0000000000017941 */ /* 0x000fea0003800200 */
.L_x_6335:
[----:B------:R-:W-:Y:S01]  /*3770*/  I2FP.F32.U32 R64, R65 ;  /* 0x0000004100407245 */ /* 0x000fe20000201000 */
[----:B------:R-:W-:-:S04]  /*3780*/  IMAD.U32 R92, R92, 0x10000, RZ ;  /* 0x000100005c5c7824 */ /* 0x000fc800078e00ff */
[----:B------:R-:W-:Y:S01]  /*3790*/  FFMA.FTZ R97, R64, R97, 1.1641532182693481445e-10 ;  /* 0x2f00000040617423 */ /* 0x000fe20000010061 */
[----:B------:R-:W-:-:S04]  /*37a0*/  FMUL.FTZ R92, R92, UR4 ;  /* 0x000000045c5c7c20 */ /* 0x000fc80008410000 */
[----:B------:R-:W-:Y:S01]  /*37b0*/  FMUL.FTZ R92, R92, R89 ;  /* 0x000000595c5c7220 */ /* 0x000fe20000410000 */
[----:B------:R-:W-:-:S04]  /*37c0*/  FSETP.GTU.FTZ.AND P6, PT, R97, R96, PT ;  /* 0x000000606100720b */ /* 0x000fc80003fdc000 */
[----:B------:R-:W-:Y:S02]  /*37d0*/  FSEL R92, R92, RZ, !P6 ;  /* 0x000000ff5c5c7208 */ /* 0x000fe40007000000 */
[----:B------:R-:W-:-:S03]  /*37e0*/  PLOP3.LUT P6, PT, P6, PT, PT, 0x8, 0x80 ;  /* 0x000000000080781c */ /* 0x000fc600037ce170 */
[----:B------:R-:W-:Y:S01]  /*37f0*/  FADD.FTZ R71, R71, R92 ;  /* 0x0000005c47477221 */ /* 0x000fe20000010000 */
[----:B------:R-:W-:Y:S09]  /*3800*/  BRA `(.L_x_6340) ;  /* 0x0000002400f87947 */ /* 0x000ff20003800000 */
.L_x_6300:
        /* <DEDUP_REMOVED lines=16> */
.L_x_6343:
        /* <DEDUP_REMOVED lines=13> */
.L_x_6345:
[----:B------:R-:W-:Y:S05]  /*39e0*/  BSYNC.RECONVERGENT B2 ;  /* 0x0000000000027941 */ /* 0x000fea0003800200 */
.L_x_6344:
        /* <DEDUP_REMOVED lines=42> */
.L_x_6342:
[----:B------:R-:W-:Y:S05]  /*3c90*/  BSYNC.RECONVERGENT B1 ;  /* 0x0000000000017941 */ /* 0x000fea0003800200 */
.L_x_6341:
[----:B------:R-:W0:Y:S01]  /*3ca0*/  LDC R22, c[0x0][0x404] ;  /* 0x00010100ff167b82 */ /* 0x000e220000000800 */
[----:B------:R-:W-:Y:S01]  /*3cb0*/  ISETP.NE.AND P0, PT, R69, 0x1, PT ;  /* 0x000000014500780c */ /* 0x000fe20003f05270 */
[----:B-----5:R-:W-:Y:S01]  /*3cc0*/  IMAD.U32 R4, R64, 0x10000, RZ ;  /* 0x0001000040047824 */ /* 0x020fe200078e00ff */
[----:B------:R-:W-:Y:S01]  /*3cd0*/  I2FP.F32.U32 R23, R20 ;  /* 0x0000001400177245 */ /* 0x000fe20000201000 */
[----:B------:R-:W-:Y:S01]  /*3ce0*/  IMAD.MOV.U32 R20, RZ, RZ, 0x2f800000 ;  /* 0x2f800000ff147424 */ /* 0x000fe200078e00ff */
[----:B------:R-:W-:Y:S01]  /*3cf0*/  BSSY.RECONVERGENT B1, `(.L_x_6346) ;  /* 0x000004c000017945 */ /* 0x000fe20003800200 */
[----:B------:R-:W-:Y:S01]  /*3d00*/  FMUL.FTZ R68, R4, UR4 ;  /* 0x0000000404447c20 */ /* 0x000fe20008410000 */
[----:B------:R-:W-:Y:S01]  /*3d10*/  PRMT R64, R64, 0x7632, R64 ;  /* 0x0000763240407816 */ /* 0x000fe20000000040 */
[----:B------:R-:W1:Y:S01]  /*3d20*/  LDC R21, c[0x0][0x408] ;  /* 0x00010200ff157b82 */ /* 0x000e620000000800 */
[----:B------:R-:W-:Y:S01]  /*3d30*/  FFMA.FTZ R23, R23, R20, 1.1641532182693481445e-10 ;  /* 0x2f00000017177423 */ /* 0x000fe20000010014 */
[----:B------:R-:W-:Y:S01]  /*3d40*/  MOV R70, 0x2 ;  /* 0x0000000200467802 */ /* 0x000fe20000000f00 */
[----:B------:R-:W-:-:S03]  /*3d50*/  IMAD.MOV.U32 R4, RZ, RZ, R82 ;  /* 0x000000ffff047224 */ /* 0x000fc600078e0052 */
[----:B0-----:R-:W-:-:S04]  /*3d60*/  FSETP.LE.FTZ.AND P1, PT, R23, R22, PT ;  /* 0x000000161700720b */ /* 0x001fc80003f33000 */
[----:B------:R-:W-:Y:S01]  /*3d70*/  P2R R80, PR, RZ, 0x2 ;  /* 0x00000002ff507803 */ /* 0x000fe20000000000 */
[----:B-1----:R-:W-:Y:S01]  /*3d80*/  FMUL.FTZ R71, R68, R21 ;  /* 0x0000001544477220 */ /* 0x002fe20000410000 */
[----:B------:R-:W-:Y:S07]  /*3d90*/  @!P0 BRA `(.L_x_6347) ;  /* 0x0000000400048947 */ /* 0x000fee0003800000 */
        /* <DEDUP_REMOVED lines=8> */
.L_x_6348:
        /* <DEDUP_REMOVED lines=13> */
.L_x_6350:
[----:B------:R-:W-:Y:S05]  /*3ef0*/  BSYNC.RECONVERGENT B2 ;  /* 0x0000000000027941 */ /* 0x000fea0003800200 */
.L_x_6349:
        /* <DEDUP_REMOVED lines=43> */
.L_x_6347:
[----:B------:R-:W-:Y:S05]  /*41b0*/  BSYNC.RECONVERGENT B1 ;  /* 0x0000000000017941 */ /* 0x000fea0003800200 */
.L_x_6346:
[----:B------:R-:W-:Y:S01]  /*41c0*/  ISETP.NE.AND P1, PT, R70, 0x1, PT ;  /* 0x000000014600780c */ /* 0x000fe20003f25270 */
[----:B------:R-:W-:Y:S01]  /*41d0*/  IMAD.U32 R64, R64, 0x10000, RZ ;  /* 0x0001000040407824 */ /* 0x000fe200078e00ff */
[----:B------:R-:W-:Y:S01]  /*41e0*/  I2FP.F32.U32 R23, R4 ;  /* 0x0000000400177245 */ /* 0x000fe20000201000 */
[----:B------:R-:W-:Y:S01]  /*41f0*/  BSSY.RECONVERGENT B1, `(.L_x_6351) ;  /* 0x0000049000017945 */ /* 0x000fe20003800200 */
[----:B------:R-:W-:Y:S02]  /*4200*/  HFMA2 R68, -RZ, RZ, 0, 1.1920928955078125e-07 ;  /* 0x00000002ff447431 */ /* 0x000fe400000001ff */
[----:B------:R-:W-:Y:S01]  /*4210*/  FMUL.FTZ R64, R64, UR4 ;  /* 0x0000000440407c20 */ /* 0x000fe20008410000 */
[----:B------:R-:W-:Y:S02]  /*4220*/  IMAD.MOV.U32 R4, RZ, RZ, R82 ;  /* 0x000000ffff047224 */ /* 0x000fe400078e0052 */
[----:B------:R-:W-:Y:S01]  /*4230*/  FFMA.FTZ R23, R23, R20, 1.1641532182693481445e-10 ;  /* 0x2f00000017177423 */ /* 0x000fe20000010014 */
[----:B------:R-:W-:-:S04]  /*4240*/  FMUL.FTZ R89, R64, R21 ;  /* 0x0000001540597220 */ /* 0x000fc80000410000 */
[----:B------:R-:W-:Y:S01]  /*4250*/  FSETP.LE.FTZ.AND P0, PT, R23, R22, PT ;  /* 0x000000161700720b */ /* 0x000fe20003f13000 */
        /* <DEDUP_REMOVED lines=9> */
.L_x_6353:
        /* <DEDUP_REMOVED lines=13> */
.L_x_6355:
[----:B------:R-:W-:Y:S05]  /*43c0*/  BSYNC.RECONVERGENT B2 ;  /* 0x0000000000027941 */ /* 0x000fea0003800200 */
.L_x_6354:
        /* <DEDUP_REMOVED lines=43> */
.L_x_6352:
[----:B------:R-:W-:Y:S05]  /*4680*/  BSYNC.RECONVERGENT B1 ;  /* 0x0000000000017941 */ /* 0x000fea0003800200 */
.L_x_6351:
[----:B------:R-:W-:Y:S01]  /*4690*/  ISETP.NE.AND P2, PT, R68, 0x1, PT ;  /* 0x000000014400780c */ /* 0x000fe20003f45270 */
[----:B------:R-:W-:Y:S01]  /*46a0*/  BSSY.RECONVERGENT B1, `(.L_x_6356) ;  /* 0x000004c000017945 */ /* 0x000fe20003800200 */
[----:B------:R-:W-:Y:S01]  /*46b0*/  I2FP.F32.U32 R23, R4 ;  /* 0x0000000400177245 */ /* 0x000fe20000201000 */
[----:B------:R-:W-:Y:S02]  /*46c0*/  IMAD.U32 R4, R65, 0x10000, RZ ;  /* 0x0001000041047824 */ /* 0x000fe400078e00ff */
[----:B------:R-:W-:Y:S02]  /*46d0*/  HFMA2 R64, -RZ, RZ, 0, 1.1920928955078125e-07 ;  /* 0x00000002ff407431 */ /* 0x000fe400000001ff */
[----:B------:R-:W-:Y:S01]  /*46e0*/  FFMA.FTZ R23, R23, R20, 1.1641532182693481445e-10 ;  /* 0x2f00000017177423 */ /* 0x000fe20000010014 */
[----:B------:R-:W-:Y:S01]  /*46f0*/  FMUL.FTZ R92, R4, UR4 ;  /* 0x00000004045c7c20 */ /* 0x000fe20008410000 */
[----:B------:R-:W-:-:S03]  /*4700*/  IMAD.MOV.U32 R4, RZ, RZ, R82 ;  /* 0x000000ffff047224 */ /* 0x000fc600078e0052 */
[----:B------:R-:W-:Y:S01]  /*4710*/  FSETP.LE.FTZ.AND P1, PT, R23, R22, PT ;  /* 0x000000161700720b */ /* 0x000fe20003f33000 */
[----:B------:R-:W-:Y:S01]  /*4720*/  FMUL.FTZ R92, R92, R21 ;  /* 0x000000155c5c7220 */ /* 0x000fe20000410000 */
[----:B------:R-:W-:Y:S01]  /*4730*/  PRMT R23, R65, 0x7632, R23 ;  /* 0x0000763241177816 */ /* 0x000fe20000000017 */
        /* <DEDUP_REMOVED lines=9> */
.L_x_6358:
        /* <DEDUP_REMOVED lines=13> */
.L_x_6360:
[----:B------:R-:W-:Y:S05]  /*48a0*/  BSYNC.RECONVERGENT B2 ;  /* 0x0000000000027941 */ /* 0x000fea0003800200 */
.L_x_6359:
        /* <DEDUP_REMOVED lines=43> */
.L_x_6357:
[----:B------:R-:W-:Y:S05]  /*4b60*/  BSYNC.RECONVERGENT B1 ;  /* 0x0000000000017941 */ /* 0x000fea0003800200 */
.L_x_6356:
[----:B------:R-:W-:Y:S01]  /*4b70*/  ISETP.NE.AND P3, PT, R64, 0x1, PT ;  /* 0x000000014000780c */ /* 0x000fe20003f65270 */
[----:B------:R-:W-:Y:S01]  /*4b80*/  IMAD.U32 R23, R23, 0x10000, RZ ;  /* 0x0001000017177824 */ /* 0x000fe200078e00ff */
[----:B------:R-:W-:Y:S01]  /*4b90*/  I2FP.F32.U32 R65, R4 ;  /* 0x0000000400417245 */ /* 0x000fe20000201000 */
[----:B------:R-:W-:Y:S01]  /*4ba0*/  BSSY.RECONVERGENT B1, `(.L_x_6361) ;  /* 0x0000049000017945 */ /* 0x000fe20003800200 */
[----:B------:R-:W-:Y:S02]  /*4bb0*/  HFMA2 R69, -RZ, RZ, 0, 1.1920928955078125e-07 ;  /* 0x00000002ff457431 */ /* 0x000fe400000001ff */
[----:B------:R-:W-:Y:S01]  /*4bc0*/  FMUL.FTZ R4, R23, UR4 ;  /* 0x0000000417047c20 */ /* 0x000fe20008410000 */
[----:B------:R-:W-:-:S03]  /*4bd0*/  FFMA.FTZ R65, R65, R20, 1.1641532182693481445e-10 ;  /* 0x2f00000041417423 */ /* 0x000fc60000010014 */
[----:B------:R-:W-:Y:S02]  /*4be0*/  FMUL.FTZ R23, R4, R21 ;  /* 0x0000001504177220 */ /* 0x000fe40000410000 */
[----:B------:R-:W-:Y:S01]  /*4bf0*/  FSETP.LE.FTZ.AND P2, PT, R65, R22, PT ;  /* 0x000000164100720b */ /* 0x000fe20003f53000 */
[----:B------:R-:W-:Y:S01]  /*4c00*/  IMAD.MOV.U32 R65, RZ, RZ, R82 ;  /* 0x000000ffff417224 */ /* 0x000fe200078e0052 */
[----:B------:R-:W-:Y:S11]  /*4c10*/  @!P3 BRA `(.L_x_6362) ;  /* 0x000000040004b947 */ /* 0x000ff60003800000 */
        /* <DEDUP_REMOVED lines=8> */
.L_x_6363:
        /* <DEDUP_REMOVED lines=13> */
.L_x_6365:
[----:B------:R-:W-:Y:S05]  /*4d70*/  BSYNC.RECONVERGENT B2 ;  /* 0x0000000000027941 */ /* 0x000fea0003800200 */
.L_x_6364:
        /* <DEDUP_REMOVED lines=43> */
.L_x_6362:
[----:B------:R-:W-:Y:S05]  /*5030*/  BSYNC.RECONVERGENT B1 ;  /* 0x0000000000017941 */ /* 0x000fea0003800200 */
.L_x_6361:
[----:B------:R-:W-:Y:S01]  /*5040*/  ISETP.NE.AND P4, PT, R69, 0x1, PT ;  /* 0x000000014500780c */ /* 0x000fe20003f85270 */
[----:B------:R-:W-:Y:S01]  /*5050*/  IMAD.U32 R4, R66, 0x10000, RZ ;  /* 0x0001000042047824 */ /* 0x000fe200078e00ff */
[----:B------:R-:W-:Y:S01]  /*5060*/  I2FP.F32.U32 R65, R65 ;  /* 0x0000004100417245 */ /* 0x000fe20000201000 */
[----:B------:R-:W-:Y:S01]  /*5070*/  BSSY.RECONVERGENT B1, `(.L_x_6366) ;  /* 0x000004a000017945 */ /* 0x000fe20003800200 */
[----:B------:R-:W-:Y:S02]  /*5080*/  HFMA2 R64, -RZ, RZ, 0, 1.1920928955078125e-07 ;  /* 0x00000002ff407431 */ /* 0x000fe400000001ff */
[----:B------:R-:W-:Y:S01]  /*5090*/  FMUL.FTZ R68, R4, UR4 ;  /* 0x0000000404447c20 */ /* 0x000fe20008410000 */
[----:B------:R-:W-:Y:S01]  /*50a0*/  PRMT R66, R66, 0x7632, R66 ;  /* 0x0000763242427816 */ /* 0x000fe20000000042 */
[----:B------:R-:W-:Y:S01]  /*50b0*/  FFMA.FTZ R65, R65, R20, 1.1641532182693481445e-10 ;  /* 0x2f00000041417423 */ /* 0x000fe20000010014 */
[----:B------:R-:W-:Y:S02]  /*50c0*/  IMAD.MOV.U32 R4, RZ, RZ, R82 ;  /* 0x000000ffff047224 */ /* 0x000fe400078e0052 */
[----:B------:R-:W-:-:S02]  /*50d0*/  FMUL.FTZ R68, R68, R21 ;  /* 0x0000001544447220 */ /* 0x000fc40000410000 */
        /* <DEDUP_REMOVED lines=10> */
.L_x_6368:
        /* <DEDUP_REMOVED lines=13> */
.L_x_6370:
[----:B------:R-:W-:Y:S05]  /*5250*/  BSYNC.RECONVERGENT B2 ;  /* 0x0000000000027941 */ /* 0x000fea0003800200 */
.L_x_6369:
        /* <DEDUP_REMOVED lines=43> */
.L_x_6367:
[----:B------:R-:W-:Y:S05]  /*5510*/  BSYNC.RECONVERGENT B1 ;  /* 0x0000000000017941 */ /* 0x000fea0003800200 */
.L_x_6366:
        /* <DEDUP_REMOVED lines=19> */
.L_x_6373:
        /* <DEDUP_REMOVED lines=13> */
.L_x_6375:
[----:B------:R-:W-:Y:S05]  /*5720*/  BSYNC.RECONVERGENT B2 ;  /* 0x0000000000027941 */ /* 0x000fea0003800200 */
.L_x_6374:
        /* <DEDUP_REMOVED lines=43> */
.L_x_6372:
[----:B------:R-:W-:Y:S05]  /*59e0*/  BSYNC.RECONVERGENT B1 ;  /* 0x0000000000017941 */ /* 0x000fea0003800200 */
.L_x_6371:
[----:B------:R-:W-:Y:S01]  /*59f0*/  ISETP.NE.AND P6, PT, R90, 0x1, PT ;  /* 0x000000015a00780c */ /* 0x000fe20003fc5270 */
[----:B------:R-:W-:Y:S01]  /*5a00*/  BSSY.RECONVERGENT B1, `(.L_x_6376) ;  /* 0x000004e000017945 */ /* 0x000fe20003800200 */
[----:B------:R-:W-:Y:S01]  /*5a10*/  I2FP.F32.U32 R65, R4 ;  /* 0x0000000400417245 */ /* 0x000fe20000201000 */
[C---:B------:R-:W-:Y:S01]  /*5a20*/  IMAD.U32 R4, R67.reuse, 0x10000, RZ ;  /* 0x0001000043047824 */ /* 0x040fe200078e00ff */
[----:B------:R-:W-:Y:S01]  /*5a30*/  PRMT R93, R67, 0x7632, R93 ;  /* 0x00007632435d7816 */ /* 0x000fe2000000005d */
[----:B------:R-:W-:Y:S02]  /*5a40*/  IMAD.MOV.U32 R66, RZ, RZ, R82 ;  /* 0x000000ffff427224 */ /* 0x000fe400078e0052 */
[----:B------:R-:W-:Y:S01]  /*5a50*/  FFMA.FTZ R65, R65, R20, 1.1641532182693481445e-10 ;  /* 0x2f00000041417423 */ /* 0x000fe20000010014 */
[----:B------:R-:W-:Y:S01]  /*5a60*/  FMUL.FTZ R70, R4, UR4 ;  /* 0x0000000404467c20 */ /* 0x000fe20008410000 */
[----:B------:R-:W-:-:S03]  /*5a70*/  HFMA2 R4, -RZ, RZ, 0, 1.1920928955078125e-07 ;  /* 0x00000002ff047431 */ /* 0x000fc600000001ff */
[----:B------:R-:W-:Y:S01]  /*5a80*/  FMUL.FTZ R70, R70, R21 ;  /* 0x0000001546467220 */ /* 0x000fe20000410000 */
        /* <DEDUP_REMOVED lines=10> */
.L_x_6378:
        /* <DEDUP_REMOVED lines=15> */
.L_x_6380:
[----:B------:R-:W-:Y:S05]  /*5c20*/  BSYNC.RECONVERGENT B2 ;  /* 0x0000000000027941 */ /* 0x000fea0003800200 */
.L_x_6379:
        /* <DEDUP_REMOVED lines=43> */
.L_x_6377:
[----:B------:R-:W-:Y:S05]  /*5ee0*/  BSYNC.RECONVERGENT B1 ;  /* 0x0000000000017941 */ /* 0x000fea0003800200 */
.L_x_6376:
[----:B------:R-:W-:Y:S01]  /*5ef0*/  I2FP.F32.U32 R65, R66 ;  /* 0x0000004200417245 */ /* 0x000fe20000201000 */
[----:B------:R-:W-:Y:S01]  /*5f00*/  IMAD.U32 R93, R93, 0x10000, RZ ;  /* 0x000100005d5d7824 */ /* 0x000fe200078e00ff */
[----:B------:R-:W-:Y:S02]  /*5f10*/  ISETP.NE.AND P6, PT, R80, RZ, PT ;  /* 0x000000ff5000720c */ /* 0x000fe40003fc5270 */
[----:B------:R-:W-:Y:S01]  /*5f20*/  FSEL R23, R23, RZ, P2 ;  /* 0x000000ff17177208 */ /* 0x000fe20001000000 */
[----:B------:R-:W-:Y:S01]  /*5f30*/  FFMA.FTZ R65, R65, R20, 1.1641532182693481445e-10 ;  /* 0x2f00000041417423 */ /* 0x000fe20000010014 */
[----:B------:R-:W-:Y:S01]  /*5f40*/  FMUL.FTZ R64, R93, UR4 ;  /* 0x000000045d407c20 */ /* 0x000fe20008410000 */
[----:B------:R-:W-:Y:S02]  /*5f50*/  FSEL R20, R71, RZ, P6 ;  /* 0x000000ff47147208 */ /* 0x000fe40003000000 */
[----:B------:R-:W-:Y:S01]  /*5f60*/  FSEL R68, R68, RZ, P3 ;  /* 0x000000ff44447208 */ /* 0x000fe20001800000 */
[----:B------:R-:W-:Y:S01]  /*5f70*/  FMUL.FTZ R64, R64, R21 ;  /* 0x0000001540407220 */ /* 0x000fe20000410000 */
[----:B------:R-:W-:-:S02]  /*5f80*/  FSETP.GTU.FTZ.AND P6, PT, R65, R22, PT ;  /* 0x000000164100720b */ /* 0x000fc40003fdc000 */
[----:B------:R-:W-:Y:S02]  /*5f90*/  FSEL R21, R89, RZ, P0 ;  /* 0x000000ff59157208 */ /* 0x000fe40000000000 */
[----:B------:R-:W-:Y:S02]  /*5fa0*/  FSEL R71, R64, RZ, !P6 ;  /* 0x000000ff40477208 */ /* 0x000fe40007000000 */
[----:B------:R-:W-:Y:S02]  /*5fb0*/  PLOP3.LUT P6, PT, P6, PT, PT, 0x8, 0x80 ;  /* 0x000000000080781c */ /* 0x000fe400037ce170 */
[----:B------:R-:W-:Y:S02]  /*5fc0*/  FSEL R22, R92, RZ, P1 ;  /* 0x000000ff5c167208 */ /* 0x000fe40000800000 */
[----:B------:R-:W-:Y:S02]  /*5fd0*/  FSEL R69, R69, RZ, P4 ;  /* 0x000000ff45457208 */ /* 0x000fe40002000000 */
[----:B------:R-:W-:-:S07]  /*5fe0*/  FSEL R70, R70, RZ, P5 ;  /* 0x000000ff46467208 */ /* 0x000fce0002800000 */
.L_x_6340:
        /* <DEDUP_REMOVED lines=10> */
[----:B------:R-:W-:Y:S02]  /*6090*/  LOP3.LUT R66, R66, R80, R67, 0xfe, !PT ;  /* 0x0000005042427212 */ /* 0x000fe400078efe43 */
[----:B------:R-:W-:Y:S02]  /*60a0*/  SEL R67, RZ, 0x1, !P3 ;  /* 0x00000001ff437807 */ /* 0x000fe40005800000 */
[----:B------:R-:W-:Y:S02]  /*60b0*/  SEL R89, RZ, 0x1, !P6 ;  /* 0x00000001ff597807 */ /* 0x000fe40007000000 */
[----:B------:R-:W-:Y:S01]  /*60c0*/  LOP3.LUT R67, R92, R67, RZ, 0xfc, !PT ;  /* 0x000000435c437212 */ /* 0x000fe200078efcff */
[----:B0-----:R-:W-:Y:S01]  /*60d0*/  IMAD.WIDE.U32 R90, R86, 0x20, R90 ;  /* 0x00000020565a7825 */ /* 0x001fe200078e005a */
[----:B------:R-:W-:-:S02]  /*60e0*/  LOP3.LUT R66, R66, R89, RZ, 0xfc, !PT ;  /* 0x0000005942427212 */ /* 0x000fc400078efcff */
[----:B------:R-:W-:Y:S01]  /*60f0*/  MOV R80, R88 ;  /* 0x0000005800507202 */ /* 0x000fe20000000f00 */
[C---:B------:R-:W-:Y:S01]  /*6100*/  VIADD R89, R86.reuse, 0x80 ;  /* 0x0000008056597836 */ /* 0x040fe20000000000 */
[----:B------:R0:W-:Y:S01]  /*6110*/  STG.E.128 desc[UR6][R90.64], R20 ;  /* 0x000000145a007986 */ /* 0x0001e2000c101d06 */
[----:B-1----:R-:W-:-:S03]  /*6120*/  IMAD.WIDE.U32 R64, R86, 0x8, R64 ;  /* 0x0000000856407825 */ /* 0x002fc600078e0040 */
[----:B------:R0:W-:Y:S04]  /*6130*/  STG.E.128 desc[UR6][R90.64+0x10], R68 ;  /* 0x000010445a007986 */ /* 0x0001e8000c101d06 */
[----:B------:R0:W-:Y:S02]  /*6140*/  STG.E.64 desc[UR6][R64.64], R66 ;  /* 0x0000004240007986 */ /* 0x0001e4000c101b06 */
.L_x_6299:
[----:B------:R-:W-:Y:S05]  /*6150*/  BSYNC.RECONVERGENT B0 ;  /* 0x0000000000007941 */ /* 0x000fea0003800200 */
.L_x_6298:
[----:B------:R-:W-:Y:S01]  /*6160*/  ISETP.GE.U32.AND P0, PT, R2, 0x100, PT ;  /* 0x000001000200780c */ /* 0x000fe20003f06070 */
[----:B------:R-:W-:Y:S03]  /*6170*/  BSSY.RECONVERGENT B0, `(.L_x_6381) ;  /* 0x000052e000007945 */ /* 0x000fe60003800200 */
[----:B------:R-:W-:-:S09]  /*6180*/  P2R R88, PR, RZ, 0x1 ;  /* 0x00000001ff587803 */ /* 0x000fd20000000000 */
[----:B------:R-:W-:Y:S05]  /*6190*/  @!P0 BRA `(.L_x_6382) ;  /* 0x0000005000ac8947 */ /* 0x000fea0003800000 */
[----:B------:R-:W1:Y:S02]  /*61a0*/  LDC.64 R52, c[0x0][0x390] ;  /* 0x0000e400ff347b82 */ /* 0x000e640000000a00 */
[----:B-1----:R-:W-:-:S06]  /*61b0*/  IMAD.WIDE.U32 R52, R89, 0x10, R52 ;  /* 0x0000001059347825 */ /* 0x002fcc00078e0034 */
[----:B------:R-:W5:Y:S01]  /*61c0*/  LDG.E.128 R52, desc[UR6][R52.64] ;  /* 0x0000000634347981 */ /* 0x000f62000c1e1d00 */
[----:B------:R-:W-:-:S04]  /*61d0*/  UISETP.NE.U32.AND UP1, UPT, UR12, URZ, UPT ;  /* 0x000000ff0c00728c */ /* 0x000fc8000bf25070 */
[----:B------:R-:W-:-:S09]  /*61e0*/  UISETP.NE.AND.EX UP1, UPT, UR13, URZ, UPT, UP1 ;  /* 0x000000ff0d00728c */ /* 0x000fd2000bf25310 */
[----:B------:R-:W-:Y:S05]  /*61f0*/  BRA.U !UP1, `(.L_x_6383) ;  /* 0x0000002909447547 */ /* 0x000fea000b800000 */
[----:B------:R-:W1:Y:S02]  /*6200*/  LDC.64 R92, c[0x0][0x3a0] ;  /* 0x0000e800ff5c7b82 */ /* 0x000e640000000a00 */
[----:B-1----:R-:W-:-:S05]  /*6210*/  IMAD.WIDE.U32 R92, R89, 0x20, R92 ;  /* 0x00000020595c7825 */ /* 0x002fca00078e005c */
[----:B------:R1:W5:Y:S04]  /*6220*/  LDG.E.128 R48, desc[UR6][R92.64] ;  /* 0x000000065c307981 */ /* 0x000368000c1e1d00 */
[----:B0-----:R1:W5:Y:S01]  /*6230*/  LDG.E.128 R64, desc[UR6][R92.64+0x10] ;  /* 0x000010065c407981 */ /* 0x001362000c1e1d00 */
[----:B------:R-:W-:Y:S01]  /*6240*/  ISETP.NE.AND P0, PT, R4, 0x1, PT ;  /* 0x000000010400780c */ /* 0x000fe20003f05270 */
[----:B------:R-:W-:Y:S01]  /*6250*/  BSSY.RECONVERGENT B1, `(.L_x_6384) ;  /* 0x0000047000017945 */ /* 0x000fe20003800200 */
[----:B------:R-:W-:Y:S01]  /*6260*/  IMAD.MOV.U32 R94, RZ, RZ, 0x2 ;  /* 0x00000002ff5e7424 */ /* 0x000fe200078e00ff */
[----:B------:R-:W-:Y:S01]  /*6270*/  MOV R95, R82 ;  /* 0x00000052005f7202 */ /* 0x000fe20000000f00 */
[----:B------:R-:W-:-:S09]  /*6280*/  IMAD.MOV.U32 R90, RZ, RZ, R80 ;  /* 0x000000ffff5a7224 */ /* 0x000fd200078e0050 */
[----:B-1----:R-:W-:Y:S05]  /*6290*/  @!P0 BRA `(.L_x_6385) ;  /* 0x0000000400088947 */ /* 0x002fea0003800000 */
        /* <DEDUP_REMOVED lines=10> */
.L_x_6386:
        /* <DEDUP_REMOVED lines=13> */
.L_x_6388:
[----:B------:R-:W-:Y:S05]  /*6410*/  BSYNC.RECONVERGENT B2 ;  /* 0x0000000000027941 */ /* 0x000fea0003800200 */
.L_x_6387:
        /* <DEDUP_REMOVED lines=42> */
.L_x_6385:
[----:B------:R-:W-:Y:S05]  /*66c0*/  BSYNC.RECONVERGENT B1 ;  /* 0x0000000000017941 */ /* 0x000fea0003800200 */
.L_x_6384:
[----:B------:R-:W0:Y:S01]  /*66d0*/  LDC R91, c[0x0][0x408] ;  /* 0x00010200ff5b7b82 */ /* 0x000e220000000800 */
[----:B------:R-:W-:Y:S01]  /*66e0*/  I2FP.F32.U32 R4, R95 ;  /* 0x0000005f00047245 */ /* 0x000fe20000201000 */
[----:B------:R-:W-:Y:S02]  /*66f0*/  HFMA2 R99, -RZ, RZ, 0.1171875, 0 ;  /* 0x2f800000ff637431 */ /* 0x000fe400000001ff */
[----:B-----5:R-:W-:Y:S01]  /*6700*/  IMAD.U32 R80, R52, 0x10000, RZ ;  /* 0x0001000034507824 */ /* 0x020fe200078e00ff */
[----:B------:R-:W-:Y:S01]  /*6710*/  ISETP.NE.AND P1, PT, R94, 0x1, PT ;  /* 0x000000015e00780c */ /* 0x000fe20003f25270 */
[----:B------:R-:W-:Y:S01]  /*6720*/  BSSY.RECONVERGENT B1, `(.L_x_6389) ;  /* 0x000004f000017945 */ /* 0x000fe20003800200 */
[----:B------:R-:W-:Y:S01]  /*6730*/  PRMT R52, R52, 0x7632, R52 ;  /* 0x0000763234347816 */ /* 0x000fe20000000034 */
[----:B------:R-:W-:Y:S01]  /*6740*/  FFMA.FTZ R93, R4, R99, 1.1641532182693481445e-10 ;  /* 0x2f000000045d7423 */ /* 0x000fe20000010063 */
[----:B------:R-:W1:Y:S01]  /*6750*/  LDC R98, c[0x0][0x404] ;  /* 0x00010100ff627b82 */ /* 0x000e620000000800 */
[----:B------:R-:W-:Y:S01]  /*6760*/  FMUL.FTZ R80, R80, UR4 ;  /* 0x0000000450507c20 */ /* 0x000fe20008410000 */
[----:B------:R-:W-:Y:S01]  /*6770*/  IMAD.MOV.U32 R92, RZ, RZ, 0x2 ;  /* 0x00000002ff5c7424 */ /* 0x000fe200078e00ff */
[----:B------:R-:W-:-:S02]  /*6780*/  MOV R4, R82 ;  /* 0x0000005200047202 */ /* 0x000fc40000000f00 */
        /* <DEDUP_REMOVED lines=15> */
.L_x_6391:
        /* <DEDUP_REMOVED lines=13> */
.L_x_6393:
[----:B------:R-:W-:Y:S05]  /*6950*/  BSYNC.RECONVERGENT B2 ;  /* 0x0000000000027941 */ /* 0x000fea0003800200 */
.L_x_6392:
        /* <DEDUP_REMOVED lines=43> */
.L_x_6390:
[----:B------:R-:W-:Y:S05]  /*6c10*/  BSYNC.RECONVERGENT B1 ;  /* 0x0000000000017941 */ /* 0x000fea0003800200 */
.L_x_6389:
        /* <DEDUP_REMOVED lines=22> */
.L_x_6396:
        /* <DEDUP_REMOVED lines=13> */
.L_x_6398:
[----:B------:R-:W-:Y:S05]  /*6e50*/  BSYNC.RECONVERGENT B2 ;  /* 0x0000000000027941 */ /* 0x000fea0003800200 */
.L_x_6397:
        /* <DEDUP_REMOVED lines=39> */
[----:B------:R-:W-:Y:S02]  /*70d0*/  LOP3.LUT R5, R96, UR34, R95, 0x96, !PT ;  /* 0x0000002260057c12 */ /* 0x000fe4000f8e965f */
[----:B------:R-:W-:Y:S01]  /*70e0*/  LOP3.LUT R6, R4, UR35, R93, 0x96, !PT ;  /* 0x0000002304067c12 */ /* 0x000fe2000f8e965d */
[----:B------:R-:W-:Y:S02]  /*70f0*/  IMAD.MOV.U32 R4, RZ, RZ, R90 ;  /* 0x000000ffff047224 */ /* 0x000fe400078e005a */
[----:B------:R-:W-:-:S07]  /*7100*/  IMAD.MOV.U32 R90, RZ, RZ, R92 ;  /* 0x000000ffff5a7224 */ /* 0x000fce00078e005c */
.L_x_6395:
[----:B------:R-:W-:Y:S05]  /*7110*/  BSYNC.RECONVERGENT B1 ;  /* 0x0000000000017941 */ /* 0x000fea0003800200 */
.L_x_6394:
[----:B------:R-:W-:Y:S01]  /*7120*/  I2FP.F32.U32 R4, R4 ;  /* 0x0000000400047245 */ /* 0x000fe20000201000 */
[C---:B------:R-:W-:Y:S01]  /*7130*/  IMAD.U32 R52, R53.reuse, 0x10000, RZ ;  /* 0x0001000035347824 */ /* 0x040fe200078e00ff */
[----:B------:R-:W-:Y:S01]  /*7140*/  ISETP.NE.AND P2, PT, R94, 0x1, PT ;  /* 0x000000015e00780c */ /* 0x000fe20003f45270 */
[----:B------:R-:W-:Y:S01]  /*7150*/  BSSY.RECONVERGENT B1, `(.L_x_6399) ;  /* 0x000004d000017945 */ /* 0x000fe20003800200 */
[----:B------:R-:W-:Y:S01]  /*7160*/  PRMT R96, R53, 0x7632, R96 ;  /* 0x0000763235607816 */ /* 0x000fe20000000060 */
[----:B------:R-:W-:Y:S01]  /*7170*/  FFMA.FTZ R93, R4, R99, 1.1641532182693481445e-10 ;  /* 0x2f000000045d7423 */ /* 0x000fe20000010063 */
[----:B------:R-:W-:Y:S01]  /*7180*/  FMUL.FTZ R52, R52, UR4 ;  /* 0x0000000434347c20 */ /* 0x000fe20008410000 */
[----:B------:R-:W-:-:S03]  /*7190*/  MOV R4, R82 ;  /* 0x0000005200047202 */ /* 0x000fc60000000f00 */
        /* <DEDUP_REMOVED lines=15> */
.L_x_6401:
        /* <DEDUP_REMOVED lines=13> */
.L_x_6403:
[----:B------:R-:W-:Y:S05]  /*7360*/  BSYNC.RECONVERGENT B2 ;  /* 0x0000000000027941 */ /* 0x000fea0003800200 */
.L_x_6402:
        /* <DEDUP_REMOVED lines=43> */
.L_x_6400:
[----:B------:R-:W-:Y:S05]  /*7620*/  BSYNC.RECONVERGENT B1 ;  /* 0x0000000000017941 */ /* 0x000fea0003800200 */
.L_x_6399:
        /* <DEDUP_REMOVED lines=22> */
.L_x_6406:
        /* <DEDUP_REMOVED lines=13> */
.L_x_6408:
[----:B------:R-:W-:Y:S05]  /*7860*/  BSYNC.RECONVERGENT B2 ;  /* 0x0000000000027941 */ /* 0x000fea0003800200 */
.L_x_6407:
        /* <DEDUP_REMOVED lines=43> */
.L_x_6405:
[----:B------:R-:W-:Y:S05]  /*7b20*/  BSYNC.RECONVERGENT B1 ;  /* 0x0000000000017941 */ /* 0x000fea0003800200 */
.L_x_6404:
        /* <DEDUP_REMOVED lines=23> */
.L_x_6411:
        /* <DEDUP_REMOVED lines=13> */
.L_x_6413:
[----:B------:R-:W-:Y:S05]  /*7d70*/  BSYNC.RECONVERGENT B2 ;  /* 0x0000000000027941 */ /* 0x000fea0003800200 */
.L_x_6412:
        /* <DEDUP_REMOVED lines=43> */
.L_x_6410:
[----:B------:R-:W-:Y:S05]  /*8030*/  BSYNC.RECONVERGENT B1 ;  /* 0x0000000000017941 */ /* 0x000fea0003800200 */
.L_x_6409:
        /* <DEDUP_REMOVED lines=22> */
.L_x_6416:
        /* <DEDUP_REMOVED lines=13> */
.L_x_6418:
[----:B------:R-:W-:Y:S05]  /*8270*/  BSYNC.RECONVERGENT B2 ;  /* 0x0000000000027941 */ /* 0x000fea0003800200 */
.L_x_6417:
        /* <DEDUP_REMOVED lines=43> */
.L_x_6415:
[----:B------:R-:W-:Y:S05]  /*8530*/  BSYNC.RECONVERGENT B1 ;  /* 0x0000000000017941 */ /* 0x000fea0003800200 */
.L_x_6414:
[----:B------:R-:W-:Y:S01]  /*8540*/  I2FP.F32.U32 R4, R4 ;  /* 0x0000000400047245 */ /* 0x000fe20000201000 */
[C---:B------:R-:W-:Y:S01]  /*8550*/  IMAD.U32 R54, R55.reuse, 0x10000, RZ ;  /* 0x0001000037367824 */ /* 0x040fe200078e00ff */
[----:B------:R-:W-:Y:S01]  /*8560*/  ISETP.NE.AND P6, PT, R64, 0x1, PT ;  /* 0x000000014000780c */ /* 0x000fe20003fc5270 */
[----:B------:R-:W-:Y:S01]  /*8570*/  BSSY.RECONVERGENT B1, `(.L_x_6419) ;  /* 0x000004f000017945 */ /* 0x000fe20003800200 */
[----:B------:R-:W-:Y:S01]  /*8580*/  PRMT R55, R55, 0x7632, R55 ;  /* 0x0000763237377816 */ /* 0x000fe20000000037 */
        /* <DEDUP_REMOVED lines=18> */
.L_x_6421:
        /* <DEDUP_REMOVED lines=15> */
.L_x_6423:
[----:B------:R-:W-:Y:S05]  /*87a0*/  BSYNC.RECONVERGENT B2 ;  /* 0x0000000000027941 */ /* 0x000fea0003800200 */
.L_x_6422:
        /* <DEDUP_REMOVED lines=43> */
.L_x_6420:
[----:B------:R-:W-:Y:S05]  /*8a60*/  BSYNC.RECONVERGENT B1 ;  /* 0x0000000000017941 */ /* 0x000fea0003800200 */
.L_x_6419:
        /* <DEDUP_REMOVED lines=10> */
.L_x_6383:
        /* <DEDUP_REMOVED lines=16> */
.L_x_6427:
        /* <DEDUP_REMOVED lines=13> */
.L_x_6429:
[----:B------:R-:W-:Y:S05]  /*8ce0*/  BSYNC.RECONVERGENT B2 ;  /* 0x0000000000027941 */ /* 0x000fea0003800200 */
.L_x_6428:
        /* <DEDUP_REMOVED lines=42> */
.L_x_6426:
[----:B------:R-:W-:Y:S05]  /*8f90*/  BSYNC.RECONVERGENT B1 ;  /* 0x0000000000017941 */ /* 0x000fea0003800200 */
.L_x_6425:
[----:B------:R-:W0:Y:S01]  /*8fa0*/  LDC R91, c[0x0][0x404] ;  /* 0x00010100ff5b7b82 */ /* 0x000e220000000800 */
[----:B------:R-:W-:Y:S01]  /*8fb0*/  ISETP.NE.AND P0, PT, R51, 0x1, PT ;  /* 0x000000013300780c */ /* 0x000fe20003f05270 */
[----:B------:R-:W-:Y:S01]  /*8fc0*/  HFMA2 R94, -RZ, RZ, 0.1171875, 0 ;  /* 0x2f800000ff5e7431 */ /* 0x000fe200000001ff */
[----:B------:R-:W-:Y:S01]  /*8fd0*/  I2FP.F32.U32 R49, R48 ;  /* 0x0000003000317245 */ /* 0x000fe20000201000 */
[C---:B-----5:R-:W-:Y:S01]  /*8fe0*/  IMAD.U32 R48, R52.reuse, 0x10000, RZ ;  /* 0x0001000034307824 */ /* 0x060fe200078e00ff */
[----:B------:R-:W-:Y:S01]  /*8ff0*/  BSSY.RECONVERGENT B1, `(.L_x_6430) ;  /* 0x000004c000017945 */ /* 0x000fe20003800200 */
[----:B------:R-:W-:Y:S02]  /*9000*/  PRMT R52, R52, 0x7632, R52 ;  /* 0x0000763234347816 */ /* 0x000fe40000000034 */
[----:B------:R-:W1:Y:S01]  /*9010*/  LDC R50, c[0x0][0x408] ;  /* 0x00010200ff327b82 */ /* 0x000e620000000800 */
[----:B------:R-:W-:Y:S01]  /*9020*/  FFMA.FTZ R4, R49, R94, 1.1641532182693481445e-10 ;  /* 0x2f00000031047423 */ /* 0x000fe2000001005e */
[----:B------:R-:W-:Y:S01]  /*9030*/  FMUL.FTZ R95, R48, UR4 ;  /* 0x00000004305f7c20 */ /* 0x000fe20008410000 */
[----:B------:R-:W-:-:S03]  /*9040*/  IMAD.MOV.U32 R48, RZ, RZ, 0x2 ;  /* 0x00000002ff307424 */ /* 0x000fc600078e00ff */
[----:B0-----:R-:W-:Y:S02]  /*9050*/  FSETP.LE.FTZ.AND P1, PT, R4, R91, PT ;  /* 0x0000005b0400720b */ /* 0x001fe40003f33000 */
[----:B------:R-:W-:Y:S02]  /*9060*/  MOV R4, R82 ;  /* 0x0000005200047202 */ /* 0x000fe40000000f00 */
[----:B------:R-:W-:Y:S01]  /*9070*/  P2R R80, PR, RZ, 0x2 ;  /* 0x00000002ff507803 */ /* 0x000fe20000000000 */
[----:B-1----:R-:W-:Y:S01]  /*9080*/  FMUL.FTZ R95, R95, R50 ;  /* 0x000000325f5f7220 */ /* 0x002fe20000410000 */
        /* <DEDUP_REMOVED lines=9> */
.L_x_6432:
        /* <DEDUP_REMOVED lines=13> */
.L_x_6434:
[----:B------:R-:W-:Y:S05]  /*91f0*/  BSYNC.RECONVERGENT B2 ;  /* 0x0000000000027941 */ /* 0x000fea0003800200 */
.L_x_6433:
        /* <DEDUP_REMOVED lines=43> */
.L_x_6431:
[----:B------:R-:W-:Y:S05]  /*94b0*/  BSYNC.RECONVERGENT B1 ;  /* 0x0000000000017941 */ /* 0x000fea0003800200 */
.L_x_6430:
[----:B------:R-:W-:Y:S01]  /*94c0*/  ISETP.NE.AND P1, PT, R48, 0x1, PT ;  /* 0x000000013000780c */ /* 0x000fe20003f25270 */
[----:B------:R-:W-:Y:S01]  /*94d0*/  IMAD.U32 R52, R52, 0x10000, RZ ;  /* 0x0001000034347824 */ /* 0x000fe200078e00ff */
[----:B------:R-:W-:Y:S01]  /*94e0*/  I2FP.F32.U32 R49, R4 ;  /* 0x0000000400317245 */ /* 0x000fe20000201000 */
[----:B------:R-:W-:Y:S04]  /*94f0*/  BSSY.RECONVERGENT B1, `(.L_x_6435) ;  /* 0x0000049000017945 */ /* 0x000fe80003800200 */
[----:B------:R-:W-:Y:S01]  /*9500*/  FFMA.FTZ R4, R49, R94, 1.1641532182693481445e-10 ;  /* 0x2f00000031047423 */ /* 0x000fe2000001005e */
[----:B------:R-:W-:Y:S01]  /*9510*/  FMUL.FTZ R49, R52, UR4 ;  /* 0x0000000434317c20 */ /* 0x000fe20008410000 */
[----:B------:R-:W-:-:S03]  /*9520*/  IMAD.MOV.U32 R52, RZ, RZ, 0x2 ;  /* 0x00000002ff347424 */ /* 0x000fc600078e00ff */
[----:B------:R-:W-:Y:S01]  /*9530*/  FSETP.LE.FTZ.AND P0, PT, R4, R91, PT ;  /* 0x0000005b0400720b */ /* 0x000fe20003f13000 */
[----:B------:R-:W-:Y:S01]  /*9540*/  FMUL.FTZ R92, R49, R50 ;  /* 0x00000032315c7220 */ /* 0x000fe20000410000 */
        /* <DEDUP_REMOVED lines=10> */
.L_x_6437:
        /* <DEDUP_REMOVED lines=13> */
.L_x_6439:
[----:B------:R-:W-:Y:S05]  /*96c0*/  BSYNC.RECONVERGENT B2 ;  /* 0x0000000000027941 */ /* 0x000fea0003800200 */
.L_x_6438:
        /* <DEDUP_REMOVED lines=43> */
.L_x_6436:
[----:B------:R-:W-:Y:S05]  /*9980*/  BSYNC.RECONVERGENT B1 ;  /* 0x0000000000017941 */ /* 0x000fea0003800200 */
.L_x_6435:
[----:B------:R-:W-:Y:S01]  /*9990*/  ISETP.NE.AND P2, PT, R52, 0x1, PT ;  /* 0x000000013400780c */ /* 0x000fe20003f45270 */
[C---:B------:R-:W-:Y:S01]  /*99a0*/  IMAD.U32 R48, R53.reuse, 0x10000, RZ ;  /* 0x0001000035307824 */ /* 0x040fe200078e00ff */
[----:B------:R-:W-:Y:S01]  /*99b0*/  I2FP.F32.U32 R49, R4 ;  /* 0x0000000400317245 */ /* 0x000fe20000201000 */
[----:B------:R-:W-:Y:S01]  /*99c0*/  BSSY.RECONVERGENT B1, `(.L_x_6440) ;  /* 0x000004a000017945 */ /* 0x000fe20003800200 */
[----:B------:R-:W-:Y:S01]  /*99d0*/  PRMT R51, R53, 0x7632, R51 ;  /* 0x0000763235337816 */ /* 0x000fe20000000033 */
[----:B------:R-:W-:Y:S01]  /*99e0*/  FMUL.FTZ R93, R48, UR4 ;  /* 0x00000004305d7c20 */ /* 0x000fe20008410000 */
[----:B------:R-:W-:Y:S02]  /*99f0*/  IMAD.MOV.U32 R48, RZ, RZ, 0x2 ;  /* 0x00000002ff307424 */ /* 0x000fe400078e00ff */
[----:B------:R-:W-:Y:S01]  /*9a00*/  FFMA.FTZ R4, R49, R94, 1.1641532182693481445e-10 ;  /* 0x2f00000031047423 */ /* 0x000fe2000001005e */
[----:B------:R-:W-:-:S04]  /*9a10*/  FMUL.FTZ R93, R93, R50 ;  /* 0x000000325d5d7220 */ /* 0x000fc80000410000 */
[----:B------:R-:W-:Y:S02]  /*9a20*/  FSETP.LE.FTZ.AND P1, PT, R4, R91, PT ;  /* 0x0000005b0400720b */ /* 0x000fe40003f33000 */
        /* <DEDUP_REMOVED lines=10> */
.L_x_6442:
        /* <DEDUP_REMOVED lines=13> */
.L_x_6444:
[----:B------:R-:W-:Y:S05]  /*9ba0*/  BSYNC.RECONVERGENT B2 ;  /* 0x0000000000027941 */ /* 0x000fea0003800200 */
.L_x_6443:
        /* <DEDUP_REMOVED lines=43> */
.L_x_6441:
[----:B------:R-:W-:Y:S05]  /*9e60*/  BSYNC.RECONVERGENT B1 ;  /* 0x0000000000017941 */ /* 0x000fea0003800200 */
.L_x_6440:
        /* <DEDUP_REMOVED lines=19> */
.L_x_6447:
        /* <DEDUP_REMOVED lines=13> */
.L_x_6449:
[----:B------:R-:W-:Y:S05]  /*a070*/  BSYNC.RECONVERGENT B2 ;  /* 0x0000000000027941 */ /* 0x000fea0003800200 */
.L_x_6448:
        /* <DEDUP_REMOVED lines=41> */
[----:B------:R-:W-:Y:S02]  /*a310*/  IMAD.MOV.U32 R4, RZ, RZ, R90 ;  /* 0x000000ffff047224 */ /* 0x000fe400078e005a */
[----:B------:R-:W-:-:S07]  /*a320*/  IMAD.MOV.U32 R90, RZ, RZ, R48 ;  /* 0x000000ffff5a7224 */ /* 0x000fce00078e0030 */
.L_x_6446:
[----:B------:R-:W-:Y:S05]  /*a330*/  BSYNC.RECONVERGENT B1 ;  /* 0x0000000000017941 */ /* 0x000fea0003800200 */
.L_x_6445:
[----:B------:R-:W-:Y:S01]  /*a340*/  ISETP.NE.AND P4, PT, R53, 0x1, PT ;  /* 0x000000013500780c */ /* 0x000fe20003f85270 */
[C---:B------:R-:W-:Y:S01]  /*a350*/  IMAD.U32 R48, R54.reuse, 0x10000, RZ ;  /* 0x0001000036307824 */ /* 0x040fe200078e00ff */
[----:B------:R-:W-:Y:S01]  /*a360*/  I2FP.F32.U32 R49, R4 ;  /* 0x0000000400317245 */ /* 0x000fe20000201000 */
[----:B------:R-:W-:Y:S01]  /*a370*/  BSSY.RECONVERGENT B1, `(.L_x_6450) ;  /* 0x000004a000017945 */ /* 0x000fe20003800200 */
[----:B------:R-:W-:-:S03]  /*a380*/  PRMT R54, R54, 0x7632, R54 ;  /* 0x0000763236367816 */ /* 0x000fc60000000036 */
        /* <DEDUP_REMOVED lines=15> */
.L_x_6452:
        /* <DEDUP_REMOVED lines=13> */
.L_x_6454:
[----:B------:R-:W-:Y:S05]  /*a550*/  BSYNC.RECONVERGENT B2 ;  /* 0x0000000000027941 */ /* 0x000fea0003800200 */
.L_x_6453:
        /* <DEDUP_REMOVED lines=43> */
.L_x_6451:
[----:B------:R-:W-:Y:S05]  /*a810*/  BSYNC.RECONVERGENT B1 ;  /* 0x0000000000017941 */ /* 0x000fea0003800200 */
.L_x_6450:
[----:B------:R-:W-:Y:S01]  /*a820*/  ISETP.NE.AND P5, PT, R48, 0x1, PT ;  /* 0x000000013000780c */ /* 0x000fe20003fa5270 */
[----:B------:R-:W-:Y:S01]  /*a830*/  IMAD.U32 R54, R54, 0x10000, RZ ;  /* 0x0001000036367824 */ /* 0x000fe200078e00ff */
[----:B------:R-:W-:Y:S01]  /*a840*/  I2FP.F32.U32 R49, R4 ;  /* 0x0000000400317245 */ /* 0x000fe20000201000 */
[----:B------:R-:W-:Y:S01]  /*a850*/  BSSY.RECONVERGENT B1, `(.L_x_6455) ;  /* 0x0000049000017945 */ /* 0x000fe20003800200 */
[----:B------:R-:W-:Y:S02]  /*a860*/  IMAD.MOV.U32 R64, RZ, RZ, 0x2 ;  /* 0x00000002ff407424 */ /* 0x000fe400078e00ff */
[----:B------:R-:W-:Y:S01]  /*a870*/  FMUL.FTZ R53, R54, UR4 ;  /* 0x0000000436357c20 */ /* 0x000fe20008410000 */
[----:B------:R-:W-:Y:S01]  /*a880*/  FFMA.FTZ R4, R49, R94, 1.1641532182693481445e-10 ;  /* 0x2f00000031047423 */ /* 0x000fe2000001005e */
[----:B------:R-:W-:Y:S02]  /*a890*/  MOV R49, R82 ;  /* 0x0000005200317202 */ /* 0x000fe40000000f00 */
[----:B------:R-:W-:-:S02]  /*a8a0*/  FMUL.FTZ R53, R53, R50 ;  /* 0x0000003235357220 */ /* 0x000fc40000410000 */
[----:B------:R-:W-:Y:S01]  /*a8b0*/  FSETP.LE.FTZ.AND P4, PT, R4, R91, PT ;  /* 0x0000005b0400720b */ /* 0x000fe20003f93000 */
        /* <DEDUP_REMOVED lines=9> */
.L_x_6457:
        /* <DEDUP_REMOVED lines=13> */
.L_x_6459:
[----:B------:R-:W-:Y:S05]  /*aa20*/  BSYNC.RECONVERGENT B2 ;  /* 0x0000000000027941 */ /* 0x000fea0003800200 */
.L_x_6458:
        /* <DEDUP_REMOVED lines=43> */
.L_x_6456:
[----:B------:R-:W-:Y:S05]  /*ace0*/  BSYNC.RECONVERGENT B1 ;  /* 0x0000000000017941 */ /* 0x000fea0003800200 */
.L_x_6455:
        /* <DEDUP_REMOVED lines=8> */
[----:B------:R-:W-:Y:S01]  /*ad70*/  MOV R49, R82 ;  /* 0x0000005200317202 */ /* 0x000fe20000000f00 */
[----:B------:R-:W-:-:S03]  /*ad80*/  FMUL.FTZ R54, R65, R50 ;  /* 0x0000003241367220 */ /* 0x000fc60000410000 */
        /* <DEDUP_REMOVED lines=10> */
.L_x_6462:
        /* <DEDUP_REMOVED lines=15> */
.L_x_6464:
[----:B------:R-:W-:Y:S05]  /*af20*/  BSYNC.RECONVERGENT B2 ;  /* 0x0000000000027941 */ /* 0x000fea0003800200 */
.L_x_6463:
        /* <DEDUP_REMOVED lines=43> */
.L_x_6461:
[----:B------:R-:W-:Y:S05]  /*b1e0*/  BSYNC.RECONVERGENT B1 ;  /* 0x0000000000017941 */ /* 0x000fea0003800200 */
.L_x_6460:
        /* <DEDUP_REMOVED lines=16> */
.L_x_6424:
        /* <DEDUP_REMOVED lines=10> */
[----:B------:R-:W-:Y:S01]  /*b390*/  LOP3.LUT R66, R66, R80, R67, 0xfe, !PT ;  /* 0x0000005042427212 */ /* 0x000fe200078efe43 */
[----:B------:R-:W-:Y:S01]  /*b3a0*/  IMAD.MOV.U32 R80, RZ, RZ, R90 ;  /* 0x000000ffff507224 */ /* 0x000fe200078e005a */
[----:B------:R-:W-:Y:S02]  /*b3b0*/  SEL R67, RZ, 0x1, !P3 ;  /* 0x00000001ff437807 */ /* 0x000fe40005800000 */
[----:B------:R-:W-:Y:S02]  /*b3c0*/  SEL R91, RZ, 0x1, !P6 ;  /* 0x00000001ff5b7807 */ /* 0x000fe40007000000 */
[----:B------:R-:W-:Y:S01]  /*b3d0*/  LOP3.LUT R67, R94, R67, RZ, 0xfc, !PT ;  /* 0x000000435e437212 */ /* 0x000fe200078efcff */
[----:B0-----:R-:W-:Y:S01]  /*b3e0*/  IMAD.WIDE.U32 R92, R89, 0x20, R92 ;  /* 0x00000020595c7825 */ /* 0x001fe200078e005c */
[----:B------:R-:W-:-:S04]  /*b3f0*/  LOP3.LUT R66, R66, R91, RZ, 0xfc, !PT ;  /* 0x0000005b42427212 */ /* 0x000fc800078efcff */
[----:B------:R2:W-:Y:S01]  /*b400*/  STG.E.128 desc[UR6][R92.64], R48 ;  /* 0x000000305c007986 */ /* 0x0005e2000c101d06 */
[----:B-1----:R-:W-:-:S03]  /*b410*/  IMAD.WIDE.U32 R64, R89, 0x8, R64 ;  /* 0x0000000859407825 */ /* 0x002fc600078e0040 */
[----:B------:R2:W-:Y:S01]  /*b420*/  STG.E.128 desc[UR6][R92.64+0x10], R52 ;  /* 0x000010345c007986 */ /* 0x0005e2000c101d06 */
[----:B------:R-:W-:-:S03]  /*b430*/  IADD3 R89, PT, PT, R89, 0x80, RZ ;  /* 0x0000008059597810 */ /* 0x000fc60007ffe0ff */
[----:B------:R2:W-:Y:S04]  /*b440*/  STG.E.64 desc[UR6][R64.64], R66 ;  /* 0x0000004240007986 */ /* 0x0005e8000c101b06 */
.L_x_6382:
[----:B------:R-:W-:Y:S05]  /*b450*/  BSYNC.RECONVERGENT B0 ;  /* 0x0000000000007941 */ /* 0x000fea0003800200 */
.L_x_6381:
[----:B------:R-:W-:Y:S01]  /*b460*/  ISETP.GE.U32.AND P0, PT, R2, 0x180, PT ;  /* 0x000001800200780c */ /* 0x000fe20003f06070 */
[----:B------:R-:W-:Y:S03]  /*b470*/  BSSY.RECONVERGENT B0, `(.L_x_6465) ;  /* 0x000052d000007945 */ /* 0x000fe60003800200 */
[----:B0-----:R-:W-:-:S09]  /*b480*/  P2R R90, PR, RZ, 0x1 ;  /* 0x00000001ff5a7803 */ /* 0x001fd20000000000 */
[----:B------:R-:W-:Y:S05]  /*b490*/  @!P0 BRA `(.L_x_6466) ;  /* 0x0000005000a88947 */ /* 0x000fea0003800000 */
        /* <DEDUP_REMOVED lines=9> */
[----:B--2---:R0:W5:Y:S01]  /*b530*/  LDG.E.128 R64, desc[UR6][R94.64+0x10] ;  /* 0x000010065e407981 */ /* 0x004162000c1e1d00 */
[----:B------:R-:W-:Y:S01]  /*b540*/  ISETP.NE.AND P0, PT, R4, 0x1, PT ;  /* 0x000000010400780c */ /* 0x000fe20003f05270 */
[----:B------:R-:W-:Y:S01]  /*b550*/  BSSY.RECONVERGENT B1, `(.L_x_6468) ;  /* 0x0000047000017945 */ /* 0x000fe20003800200 */
[----:B------:R-:W-:Y:S01]  /*b560*/  IMAD.MOV.U32 R96, RZ, RZ, 0x2 ;  /* 0x00000002ff607424 */ /* 0x000fe200078e00ff */
[----:B------:R-:W-:Y:S01]  /*b570*/  MOV R92, R80 ;  /* 0x00000050005c7202 */ /* 0x000fe20000000f00 */
[----:B------:R-:W-:-:S09]  /*b580*/  IMAD.MOV.U32 R97, RZ, RZ, R82 ;  /* 0x000000ffff617224 */ /* 0x000fd200078e0052 */
[----:B0-----:R-:W-:Y:S05]  /*b590*/  @!P0 BRA `(.L_x_6469) ;  /* 0x0000000400088947 */ /* 0x001fea0003800000 */
        /* <DEDUP_REMOVED lines=10> */
.L_x_6470:
        /* <DEDUP_REMOVED lines=13> */
.L_x_6472:
[----:B------:R-:W-:Y:S05]  /*b710*/  BSYNC.RECONVERGENT B2 ;  /* 0x0000000000027941 */ /* 0x000fea0003800200 */
.L_x_6471:
        /* <DEDUP_REMOVED lines=39> */
[----:B------:R-:W-:Y:S01]  /*b990*/  IMAD.MOV.U32 R82, RZ, RZ, R94 ;  /* 0x000000ffff527224 */ /* 0x000fe200078e005e */
[----:B------:R-:W-:Y:S01]  /*b9a0*/  LOP3.LUT R6, R4, UR35, R93, 0x96, !PT ;  /* 0x0000002304067c12 */ /* 0x000fe2000f8e965d */
[----:B------:R-:W-:-:S07]  /*b9b0*/  IMAD.MOV.U32 R96, RZ, RZ, RZ ;  /* 0x000000ffff607224 */ /* 0x000fce00078e00ff */
.L_x_6469:
[----:B------:R-:W-:Y:S05]  /*b9c0*/  BSYNC.RECONVERGENT B1 ;  /* 0x0000000000017941 */ /* 0x000fea0003800200 */
.L_x_6468:
        /* <DEDUP_REMOVED lines=10> */
[----:B------:R-:W-:-:S03]  /*ba70*/  IMAD.MOV.U32 R94, RZ, RZ, 0x2 ;  /* 0x00000002ff5e7424 */ /* 0x000fc600078e00ff */
        /* <DEDUP_REMOVED lines=16> */
.L_x_6475:
        /* <DEDUP_REMOVED lines=13> */
.L_x_6477:
[----:B------:R-:W-:Y:S05]  /*bc50*/  BSYNC.RECONVERGENT B2 ;  /* 0x0000000000027941 */ /* 0x000fea0003800200 */
.L_x_6476:
        /* <DEDUP_REMOVED lines=43> */
.L_x_6474:
[----:B------:R-:W-:Y:S05]  /*bf10*/  BSYNC.RECONVERGENT B1 ;  /* 0x0000000000017941 */ /* 0x000fea0003800200 */
.L_x_6473:
        /* <DEDUP_REMOVED lines=9> */
[----:B------:R-:W-:-:S04]  /*bfb0*/  IMAD.MOV.U32 R4, RZ, RZ, R82 ;  /* 0x000000ffff047224 */ /* 0x000fc800078e0052 */
        /* <DEDUP_REMOVED lines=12> */
.L_x_6480:
        /* <DEDUP_REMOVED lines=13> */
.L_x_6482:
[----:B------:R-:W-:Y:S05]  /*c150*/  BSYNC.RECONVERGENT B2 ;  /* 0x0000000000027941 */ /* 0x000fea0003800200 */
.L_x_6481:
        /* <DEDUP_REMOVED lines=43> */
.L_x_6479:
[----:B------:R-:W-:Y:S05]  /*c410*/  BSYNC.RECONVERGENT B1 ;  /* 0x0000000000017941 */ /* 0x000fea0003800200 */
.L_x_6478:
        /* <DEDUP_REMOVED lines=9> */
[----:B------:R-:W-:-:S04]  /*c4b0*/  IMAD.MOV.U32 R4, RZ, RZ, R82 ;  /* 0x000000ffff047224 */ /* 0x000fc800078e0052 */
        /* <DEDUP_REMOVED lines=13> */
.L_x_6485:
        /* <DEDUP_REMOVED lines=13> */
.L_x_6487:
[----:B------:R-:W-:Y:S05]  /*c660*/  BSYNC.RECONVERGENT B2 ;  /* 0x0000000000027941 */ /* 0x000fea0003800200 */
.L_x_6486:
        /* <DEDUP_REMOVED lines=43> */
.L_x_6484:
[----:B------:R-:W-:Y:S05]  /*c920*/  BSYNC.RECONVERGENT B1 ;  /* 0x0000000000017941 */ /* 0x000fea0003800200 */
.L_x_6483:
        /* <DEDUP_REMOVED lines=22> */
.L_x_6490:
        /* <DEDUP_REMOVED lines=13> */
.L_x_6492:
[----:B------:R-:W-:Y:S05]  /*cb60*/  BSYNC.RECONVERGENT B2 ;  /* 0x0000000000027941 */ /* 0x000fea0003800200 */
.L_x_6491:
        /* <DEDUP_REMOVED lines=43> */
.L_x_6489:
[----:B------:R-:W-:Y:S05]  /*ce20*/  BSYNC.RECONVERGENT B1 ;  /* 0x0000000000017941 */ /* 0x000fea0003800200 */
.L_x_6488:
        /* <DEDUP_REMOVED lines=23> */
.L_x_6495:
        /* <DEDUP_REMOVED lines=13> */
.L_x_6497:
[----:B------:R-:W-:Y:S05]  /*d070*/  BSYNC.RECONVERGENT B2 ;  /* 0x0000000000027941 */ /* 0x000fea0003800200 */
.L_x_6496:
        /* <DEDUP_REMOVED lines=43> */
.L_x_6494:
[----:B------:R-:W-:Y:S05]  /*d330*/  BSYNC.RECONVERGENT B1 ;  /* 0x0000000000017941 */ /* 0x000fea0003800200 */
.L_x_6493:
        /* <DEDUP_REMOVED lines=22> */
.L_x_6500:
        /* <DEDUP_REMOVED lines=13> */
.L_x_6502:
[----:B------:R-:W-:Y:S05]  /*d570*/  BSYNC.RECONVERGENT B2 ;  /* 0x0000000000027941 */ /* 0x000fea0003800200 */
.L_x_6501:
        /* <DEDUP_REMOVED lines=43> */
.L_x_6499:
[----:B------:R-:W-:Y:S05]  /*d830*/  BSYNC.RECONVERGENT B1 ;  /* 0x0000000000017941 */ /* 0x000fea0003800200 */
.L_x_6498:
        /* <DEDUP_REMOVED lines=23> */
.L_x_6505:
        /* <DEDUP_REMOVED lines=15> */
.L_x_6507:
[----:B------:R-:W-:Y:S05]  /*daa0*/  BSYNC.RECONVERGENT B2 ;  /* 0x0000000000027941 */ /* 0x000fea0003800200 */
.L_x_6506:
        /* <DEDUP_REMOVED lines=43> */
.L_x_6504:
[----:B------:R-:W-:Y:S05]  /*dd60*/  BSYNC.RECONVERGENT B1 ;  /* 0x0000000000017941 */ /* 0x000fea0003800200 */
.L_x_6503:
        /* <DEDUP_REMOVED lines=10> */
.L_x_6467:
[----:B------:R-:W-:Y:S01]  /*de10*/  ISETP.NE.AND P0, PT, R4, 0x1, PT ;  /* 0x000000010400780c */ /* 0x000fe20003f05270 */
[----:B------:R-:W-:Y:S01]  /*de20*/  BSSY.RECONVERGENT B1, `(.L_x_6509) ;  /* 0x0000047000017945 */ /* 0x000fe20003800200 */
[----:B------:R-:W-:Y:S02]  /*de30*/  HFMA2 R59, -RZ, RZ, 0, 1.1920928955078125e-07 ;  /* 0x00000002ff3b7431 */ /* 0x000fe400000001ff */
[----:B------:R-:W-:Y:S01]  /*de40*/  IMAD.MOV.U32 R56, RZ, RZ, R82 ;  /* 0x000000ffff387224 */ /* 0x000fe200078e0052 */
[----:B--2---:R-:W-:-:S08]  /*de50*/  MOV R92, R80 ;  /* 0x00000050005c7202 */ /* 0x004fd00000000f00 */
        /* <DEDUP_REMOVED lines=11> */
.L_x_6511:
        /* <DEDUP_REMOVED lines=13> */
.L_x_6513:
[----:B------:R-:W-:Y:S05]  /*dfe0*/  BSYNC.RECONVERGENT B2 ;  /* 0x0000000000027941 */ /* 0x000fea0003800200 */
.L_x_6512:
        /* <DEDUP_REMOVED lines=38> */
[----:B------:R-:W-:Y:S02]  /*e250*/  MOV R82, R56 ;  /* 0x0000003800527202 */ /* 0x000fe40000000f00 */
[----:B------:R-:W-:Y:S01]  /*e260*/  LOP3.LUT R5, R58, UR34, R57, 0x96, !PT ;  /* 0x000000223a057c12 */ /* 0x000fe2000f8e9639 */
[----:B------:R-:W-:Y:S01]  /*e270*/  IMAD.MOV.U32 R56, RZ, RZ, R80 ;  /* 0x000000ffff387224 */ /* 0x000fe200078e0050 */
[----:B------:R-:W-:-:S07]  /*e280*/  LOP3.LUT R6, R4, UR35, R93, 0x96, !PT ;  /* 0x0000002304067c12 */ /* 0x000fce000f8e965d */
.L_x_6510:
[----:B------:R-:W-:Y:S05]  /*e290*/  BSYNC.RECONVERGENT B1 ;  /* 0x0000000000017941 */ /* 0x000fea0003800200 */
.L_x_6509:
[----:B------:R-:W0:Y:S01]  /*e2a0*/  LDC R91, c[0x0][0x404] ;  /* 0x00010100ff5b7b82 */ /* 0x000e220000000800 */
[----:B------:R-:W-:Y:S01]  /*e2b0*/  ISETP.NE.AND P0, PT, R59, 0x1, PT ;  /* 0x000000013b00780c */ /* 0x000fe20003f05270 */
[----:B------:R-:W-:Y:S01]  /*e2c0*/  IMAD.MOV.U32 R95, RZ, RZ, 0x2f800000 ;  /* 0x2f800000ff5f7424 */ /* 0x000fe200078e00ff */
[----:B------:R-:W-:Y:S01]  /*e2d0*/  I2FP.F32.U32 R4, R56 ;  /* 0x0000003800047245 */ /* 0x000fe20000201000 */
[----:B------:R-:W-:Y:S01]  /*e2e0*/  BSSY.RECONVERGENT B1, `(.L_x_6514) ;  /* 0x000004d000017945 */ /* 0x000fe20003800200 */
[C---:B-----5:R-:W-:Y:S02]  /*e2f0*/  SHF.L.U32 R56, R60.reuse, 0x10, RZ ;  /* 0x000000103c387819 */ /* 0x060fe400000006ff */
[----:B------:R-:W-:Y:S01]  /*e300*/  PRMT R60, R60, 0x7632, R60 ;  /* 0x000076323c3c7816 */ /* 0x000fe2000000003c */
        /* <DEDUP_REMOVED lines=17> */
.L_x_6516:
        /* <DEDUP_REMOVED lines=13> */
.L_x_6518:
[----:B------:R-:W-:Y:S05]  /*e4f0*/  BSYNC.RECONVERGENT B2 ;  /* 0x0000000000027941 */ /* 0x000fea0003800200 */
.L_x_6517:
        /* <DEDUP_REMOVED lines=43> */
.L_x_6515:
[----:B------:R-:W-:Y:S05]  /*e7b0*/  BSYNC.RECONVERGENT B1 ;  /* 0x0000000000017941 */ /* 0x000fea0003800200 */
.L_x_6514:
[----:B------:R-:W-:Y:S01]  /*e7c0*/  ISETP.NE.AND P1, PT, R56, 0x1, PT ;  /* 0x000000013800780c */ /* 0x000fe20003f25270 */
[----:B------:R-:W-:Y:S01]  /*e7d0*/  BSSY.RECONVERGENT B1, `(.L_x_6519) ;  /* 0x000004b000017945 */ /* 0x000fe20003800200 */
[----:B------:R-:W-:Y:S02]  /*e7e0*/  I2FP.F32.U32 R4, R4 ;  /* 0x0000000400047245 */ /* 0x000fe40000201000 */
[----:B------:R-:W-:-:S03]  /*e7f0*/  SHF.L.U32 R60, R60, 0x10, RZ ;  /* 0x000000103c3c7819 */ /* 0x000fc600000006ff */
[----:B------:R-:W-:Y:S02]  /*e800*/  FFMA.FTZ R4, R4, R95, 1.1641532182693481445e-10 ;  /* 0x2f00000004047423 */ /* 0x000fe4000001005f */
[----:B------:R-:W-:Y:S01]  /*e810*/  FMUL.FTZ R93, R60, UR4 ;  /* 0x000000043c5d7c20 */ /* 0x000fe20008410000 */
[----:B------:R-:W-:Y:S02]  /*e820*/  IMAD.MOV.U32 R60, RZ, RZ, 0x2 ;  /* 0x00000002ff3c7424 */ /* 0x000fe400078e00ff */
        /* <DEDUP_REMOVED lines=12> */
.L_x_6521:
        /* <DEDUP_REMOVED lines=13> */
.L_x_6523:
[----:B------:R-:W-:Y:S05]  /*e9c0*/  BSYNC.RECONVERGENT B2 ;  /* 0x0000000000027941 */ /* 0x000fea0003800200 */
.L_x_6522:
        /* <DEDUP_REMOVED lines=43> */
.L_x_6520:
[----:B------:R-:W-:Y:S05]  /*ec80*/  BSYNC.RECONVERGENT B1 ;  /* 0x0000000000017941 */ /* 0x000fea0003800200 */
.L_x_6519:
[----:B------:R-:W-:Y:S01]  /*ec90*/  ISETP.NE.AND P2, PT, R60, 0x1, PT ;  /* 0x000000013c00780c */ /* 0x000fe20003f45270 */
[----:B------:R-:W-:Y:S01]  /*eca0*/  BSSY.RECONVERGENT B1, `(.L_x_6524) ;  /* 0x000004c000017945 */ /* 0x000fe20003800200 */
[----:B------:R-:W-:Y:S02]  /*ecb0*/  I2FP.F32.U32 R4, R4 ;  /* 0x0000000400047245 */ /* 0x000fe40000201000 */
[C---:B------:R-:W-:Y:S02]  /*ecc0*/  SHF.L.U32 R56, R61.reuse, 0x10, RZ ;  /* 0x000000103d387819 */ /* 0x040fe400000006ff */
[----:B------:R-:W-:Y:S01]  /*ecd0*/  PRMT R59, R61, 0x7632, R59 ;  /* 0x000076323d3b7816 */ /* 0x000fe2000000003b */
[----:B------:R-:W-:Y:S02]  /*ece0*/  FFMA.FTZ R4, R4, R95, 1.1641532182693481445e-10 ;  /* 0x2f00000004047423 */ /* 0x000fe4000001005f */
[----:B------:R-:W-:Y:S01]  /*ecf0*/  FMUL.FTZ R57, R56, UR4 ;  /* 0x0000000438397c20 */ /* 0x000fe20008410000 */
[----:B------:R-:W-:-:S02]  /*ed00*/  IMAD.MOV.U32 R56, RZ, RZ, 0x2 ;  /* 0x00000002ff387424 */ /* 0x000fc400078e00ff */
        /* <DEDUP_REMOVED lines=12> */
.L_x_6526:
        /* <DEDUP_REMOVED lines=13> */
.L_x_6528:
[----:B------:R-:W-:Y:S05]  /*eea0*/  BSYNC.RECONVERGENT B2 ;  /* 0x0000000000027941 */ /* 0x000fea0003800200 */
.L_x_6527:
        /* <DEDUP_REMOVED lines=43> */
.L_x_6525:
[----:B------:R-:W-:Y:S05]  /*f160*/  BSYNC.RECONVERGENT B1 ;  /* 0x0000000000017941 */ /* 0x000fea0003800200 */
.L_x_6524:
[----:B------:R-:W-:Y:S01]  /*f170*/  ISETP.NE.AND P3, PT, R56, 0x1, PT ;  /* 0x000000013800780c */ /* 0x000fe20003f65270 */
[----:B------:R-:W-:Y:S01]  /*f180*/  BSSY.RECONVERGENT B1, `(.L_x_6529) ;  /* 0x000004b000017945 */ /* 0x000fe20003800200 */
[----:B------:R-:W-:Y:S01]  /*f190*/  I2FP.F32.U32 R4, R4 ;  /* 0x0000000400047245 */ /* 0x000fe20000201000 */
[----:B------:R-:W-:Y:S01]  /*f1a0*/  IMAD.MOV.U32 R64, RZ, RZ, 0x2 ;  /* 0x00000002ff407424 */ /* 0x000fe200078e00ff */
[----:B------:R-:W-:-:S03]  /*f1b0*/  SHF.L.U32 R59, R59, 0x10, RZ ;  /* 0x000000103b3b7819 */ /* 0x000fc600000006ff */
[----:B------:R-:W-:Y:S02]  /*f1c0*/  FFMA.FTZ R4, R4, R95, 1.1641532182693481445e-10 ;  /* 0x2f00000004047423 */ /* 0x000fe4000001005f */
[----:B------:R-:W-:-:S03]  /*f1d0*/  FMUL.FTZ R59, R59, UR4 ;  /* 0x000000043b3b7c20 */ /* 0x000fc60008410000 */
        /* <DEDUP_REMOVED lines=12> */
.L_x_6531:
        /* <DEDUP_REMOVED lines=13> */
.L_x_6533:
[----:B------:R-:W-:Y:S05]  /*f370*/  BSYNC.RECONVERGENT B2 ;  /* 0x0000000000027941 */ /* 0x000fea0003800200 */
.L_x_6532:
        /* <DEDUP_REMOVED lines=43> */
.L_x_6530:
[----:B------:R-:W-:Y:S05]  /*f630*/  BSYNC.RECONVERGENT B1 ;  /* 0x0000000000017941 */ /* 0x000fea0003800200 */
.L_x_6529:
[----:B------:R-:W-:Y:S01]  /*f640*/  ISETP.NE.AND P4, PT, R64, 0x1, PT ;  /* 0x000000014000780c */ /* 0x000fe20003f85270 */
[----:B------:R-:W-:Y:S01]  /*f650*/  BSSY.RECONVERGENT B1, `(.L_x_6534) ;  /* 0x000004c000017945 */ /* 0x000fe20003800200 */
[----:B------:R-:W-:Y:S02]  /*f660*/  I2FP.F32.U32 R4, R4 ;  /* 0x0000000400047245 */ /* 0x000fe40000201000 */
[C---:B------:R-:W-:Y:S02]  /*f670*/  SHF.L.U32 R56, R62.reuse, 0x10, RZ ;  /* 0x000000103e387819 */ /* 0x040fe400000006ff */
[----:B------:R-:W-:Y:S01]  /*f680*/  PRMT R62, R62, 0x7632, R62 ;  /* 0x000076323e3e7816 */ /* 0x000fe2000000003e */
[----:B------:R-:W-:Y:S01]  /*f690*/  FFMA.FTZ R4, R4, R95, 1.1641532182693481445e-10 ;  /* 0x2f00000004047423 */ /* 0x000fe2000001005f */
[----:B------:R-:W-:Y:S01]  /*f6a0*/  MOV R57, R82 ;  /* 0x0000005200397202 */ /* 0x000fe20000000f00 */
[----:B------:R-:W-:Y:S01]  /*f6b0*/  FMUL.FTZ R61, R56, UR4 ;  /* 0x00000004383d7c20 */ /* 0x000fe20008410000 */
[----:B------:R-:W-:-:S02]  /*f6c0*/  IMAD.MOV.U32 R56, RZ, RZ, 0x2 ;  /* 0x00000002ff387424 */ /* 0x000fc400078e00ff */
[----:B------:R-:W-:Y:S01]  /*f6d0*/  FSETP.LE.FTZ.AND P3, PT, R4, R91, PT ;  /* 0x0000005b0400720b */ /* 0x000fe20003f73000 */
        /* <DEDUP_REMOVED lines=10> */
.L_x_6536:
        /* <DEDUP_REMOVED lines=13> */
.L_x_6538:
[----:B------:R-:W-:Y:S05]  /*f850*/  BSYNC.RECONVERGENT B2 ;  /* 0x0000000000027941 */ /* 0x000fea0003800200 */
.L_x_6537:
        /* <DEDUP_REMOVED lines=43> */
.L_x_6535:
[----:B------:R-:W-:Y:S05]  /*fb10*/  BSYNC.RECONVERGENT B1 ;  /* 0x0000000000017941 */ /* 0x000fea0003800200 */
.L_x_6534:
[----:B------:R-:W-:Y:S01]  /*fb20*/  ISETP.NE.AND P5, PT, R56, 0x1, PT ;  /* 0x000000013800780c */ /* 0x000fe20003fa5270 */
[----:B------:R-:W-:Y:S01]  /*fb30*/  BSSY.RECONVERGENT B1, `(.L_x_6539) ;  /* 0x000004b000017945 */ /* 0x000fe20003800200 */
[----:B------:R-:W-:Y:S01]  /*fb40*/  I2FP.F32.U32 R4, R57 ;  /* 0x0000003900047245 */ /* 0x000fe20000201000 */
[----:B------:R-:W-:Y:S01]  /*fb50*/  IMAD.MOV.U32 R64, RZ, RZ, 0x2 ;  /* 0x00000002ff407424 */ /* 0x000fe200078e00ff */
[----:B------:R-:W-:Y:S02]  /*fb60*/  SHF.L.U32 R62, R62, 0x10, RZ ;  /* 0x000000103e3e7819 */ /* 0x000fe400000006ff */
[----:B------:R-:W-:Y:S01]  /*fb70*/  MOV R57, R82 ;  /* 0x0000005200397202 */ /* 0x000fe20000000f00 */
[----:B------:R-:W-:Y:S02]  /*fb80*/  FFMA.FTZ R4, R4, R95, 1.1641532182693481445e-10 ;  /* 0x2f00000004047423 */ /* 0x000fe4000001005f */
[----:B------:R-:W-:-:S03]  /*fb90*/  FMUL.FTZ R61, R62, UR4 ;  /* 0x000000043e3d7c20 */ /* 0x000fc60008410000 */
        /* <DEDUP_REMOVED lines=11> */
.L_x_6541:
        /* <DEDUP_REMOVED lines=13> */
.L_x_6543:
[----:B------:R-:W-:Y:S05]  /*fd20*/  BSYNC.RECONVERGENT B2 ;  /* 0x0000000000027941 */ /* 0x000fea0003800200 */
.L_x_6542:
        /* <DEDUP_REMOVED lines=43> */
.L_x_6540:
[----:B------:R-:W-:Y:S05]  /*ffe0*/  BSYNC.RECONVERGENT B1 ;  /* 0x0000000000017941 */ /* 0x000fea0003800200 */
.L_x_6539:
[----:B------:R-:W-:Y:S01]  /*fff0*/  ISETP.NE.AND P6, PT, R64, 0x1, PT ;  /* 0x000000014000780c */ /* 0x000fe20003fc5270 */
[----:B------:R-:W-:Y:S01]  /*10000*/  BSSY.RECONVERGENT B1, `(.L_x_6544) ;  /* 0x000004e000017945 */ /* 0x000fe20003800200 */
[----:B------:R-:W-:Y:S02]  /*10010*/  I2FP.F32.U32 R4, R57 ;  /* 0x0000003900047245 */ /* 0x000fe40000201000 */
[C---:B------:R-:W-:Y:S02]  /*10020*/  SHF.L.U32 R57, R63.reuse, 0x10, RZ ;  /* 0x000000103f397819 */ /* 0x040fe400000006ff */
[----:B------:R-:W-:Y:S01]  /*10030*/  PRMT R63, R63, 0x7632, R63 ;  /* 0x000076323f3f7816 */ /* 0x000fe2000000003f */
[----:B------:R-:W-:Y:S01]  /*10040*/  FFMA.FTZ R56, R4, R95, 1.1641532182693481445e-10 ;  /* 0x2f00000004387423 */ /* 0x000fe2000001005f */
[----:B------:R-:W-:Y:S02]  /*10050*/  IMAD.MOV.U32 R4, RZ, RZ, 0x2 ;  /* 0x00000002ff047424 */ /* 0x000fe400078e00ff */
[----:B------:R-:W-:Y:S01]  /*10060*/  FMUL.FTZ R65, R57, UR4 ;  /* 0x0000000439417c20 */ /* 0x000fe20008410000 */
[----:B------:R-:W-:-:S02]  /*10070*/  MOV R57, R82 ;  /* 0x0000005200397202 */ /* 0x000fc40000000f00 */
        /* <DEDUP_REMOVED lines=11> */
.L_x_6546:
        /* <DEDUP_REMOVED lines=15> */
.L_x_6548:
[----:B------:R-:W-:Y:S05]  /*10220*/  BSYNC.RECONVERGENT B2 ;  /* 0x0000000000027941 */ /* 0x000fea0003800200 */
.L_x_6547:
        /* <DEDUP_REMOVED lines=43> */
.L_x_6545:
[----:B------:R-:W-:Y:S05]  /*104e0*/  BSYNC.RECONVERGENT B1 ;  /* 0x0000000000017941 */ /* 0x000fea0003800200 */
.L_x_6544:
[----:B------:R-:W-:Y:S02]  /*104f0*/  I2FP.F32.U32 R56, R57 ;  /* 0x0000003900387245 */ /* 0x000fe40000201000 */
[----:B------:R-:W-:Y:S02]  /*10500*/  SHF.L.U32 R63, R63, 0x10, RZ ;  /* 0x000000103f3f7819 */ /* 0x000fe400000006ff */
[----:B------:R-:W-:Y:S01]  /*10510*/  ISETP.NE.AND P6, PT, R80, RZ, PT ;  /* 0x000000ff5000720c */ /* 0x000fe20003fc5270 */
[----:B------:R-:W-:Y:S01]  /*10520*/  FFMA.FTZ R64, R56, R95, 1.1641532182693481445e-10 ;  /* 0x2f00000038407423 */ /* 0x000fe2000001005f */
[----:B------:R-:W-:Y:S01]  /*10530*/  FSEL R57, R93, RZ, P0 ;  /* 0x000000ff5d397208 */ /* 0x000fe20000000000 */
[----:B------:R-:W-:Y:S01]  /*10540*/  FMUL.FTZ R63, R63, UR4 ;  /* 0x000000043f3f7c20 */ /* 0x000fe20008410000 */
[----:B------:R-:W-:Y:S02]  /*10550*/  FSEL R56, R96, RZ, P6 ;  /* 0x000000ff60387208 */ /* 0x000fe40003000000 */
[----:B------:R-:W-:Y:S01]  /*10560*/  FSETP.GTU.FTZ.AND P6, PT, R64, R91, PT ;  /* 0x0000005b4000720b */ /* 0x000fe20003fdc000 */
[----:B------:R-:W-:Y:S01]  /*10570*/  FMUL.FTZ R63, R63, R58 ;  /* 0x0000003a3f3f7220 */ /* 0x000fe20000410000 */
[----:B------:R-:W-:-:S02]  /*10580*/  FSEL R58, R94, RZ, P1 ;  /* 0x000000ff5e3a7208 */ /* 0x000fc40000800000 */
[----:B------:R-:W-:Y:S02]  /*10590*/  FSEL R59, R59, RZ, P2 ;  /* 0x000000ff3b3b7208 */ /* 0x000fe40001000000 */
[----:B------:R-:W-:Y:S02]  /*105a0*/  FSEL R63, R63, RZ, !P6 ;  /* 0x000000ff3f3f7208 */ /* 0x000fe40007000000 */
[----:B------:R-:W-:Y:S02]  /*105b0*/  PLOP3.LUT P6, PT, P6, PT, PT, 0x8, 0x80 ;  /* 0x000000000080781c */ /* 0x000fe400037ce170 */
[----:B------:R-:W-:Y:S02]  /*105c0*/  FSEL R60, R60, RZ, P3 ;  /* 0x000000ff3c3c7208 */ /* 0x000fe40001800000 */
[----:B------:R-:W-:Y:S02]  /*105d0*/  FSEL R61, R61, RZ, P4 ;  /* 0x000000ff3d3d7208 */ /* 0x000fe40002000000 */
[----:B------:R-:W-:-:S07]  /*105e0*/  FSEL R62, R62, RZ, P5 ;  /* 0x000000ff3e3e7208 */ /* 0x000fce0002800000 */
.L_x_6508:
        /* <DEDUP_REMOVED lines=19> */
[----:B------:R0:W-:Y:S04]  /*10720*/  STG.E.128 desc[UR6][R94.64+0x10], R60 ;  /* 0x0000103c5e007986 */ /* 0x0001e8000c101d06 */
[----:B------:R0:W-:Y:S02]  /*10730*/  STG.E.64 desc[UR6][R64.64], R66 ;  /* 0x0000004240007986 */ /* 0x0001e4000c101b06 */
.L_x_6466:
[----:B------:R-:W-:Y:S05]  /*10740*/  BSYNC.RECONVERGENT B0 ;  /* 0x0000000000007941 */ /* 0x000fea0003800200 */
.L_x_6465:
[----:B0-2---:R-:W-:Y:S01]  /*10750*/  FADD.FTZ R64, RZ, R20 ;  /* 0x00000014ff407221 */ /* 0x005fe20000010000 */
[----:B------:R-:W-:Y:S01]  /*10760*/  ISETP.NE.AND P2, PT, R87, RZ, PT ;  /* 0x000000ff5700720c */ /* 0x000fe20003f45270 */
[----:B------:R-:W0:Y:S01]  /*10770*/  S2UR UR5, SR_CgaCtaId ;  /* 0x00000000000579c3 */ /* 0x000e220000008800 */
[C---:B------:R-:W-:Y:S01]  /*10780*/  ISETP.GT.U32.AND P1, PT, R2.reuse, 0xff, PT ;  /* 0x000000ff0200780c */ /* 0x040fe20003f24070 */
        /* <DEDUP_REMOVED lines=37> */
[----:B------:R-:W-:-:S04]  /*109e0*/  LOP3.LUT R89, R0, 0x1f, RZ, 0xc0, !PT ;  /* 0x0000001f00597812 */ /* 0x000fc800078ec0ff */
        /* <DEDUP_REMOVED lines=44> */
[--C-:B------:R-:W-:Y:S02]  /*10cb0*/  FADD.FTZ R94, R60, -R66.reuse ;  /* 0x800000423c5e7221 */ /* 0x100fe40000010000 */
[----:B------:R-:W-:Y:S01]  /*10cc0*/  @!P1 SHF.L.U32 R89, R0, 0x3, RZ ;  /* 0x0000000300599819 */ /* 0x000fe200000006ff */
[----:B------:R-:W-:Y:S01]  /*10cd0*/  FFMA.FTZ R67, R92, R92, R67 ;  /* 0x0000005c5c437223 */ /* 0x000fe20000010043 */
[--C-:B------:R-:W-:Y:S02]  /*10ce0*/  FADD.FTZ R92, R61, -R66.reuse ;  /* 0x800000423d5c7221 */ /* 0x100fe40000010000 */
[----:B------:R-:W-:Y:S01]  /*10cf0*/  @!P1 LOP3.LUT R91, R89, 0xf8, RZ, 0xc0, !PT ;  /* 0x000000f8595b9812 */ /* 0x000fe200078ec0ff */
[----:B------:R-:W-:Y:S01]  /*10d00*/  FFMA.FTZ R67, R94, R94, R67 ;  /* 0x0000005e5e437223 */ /* 0x000fe20000010043 */
[--C-:B------:R-:W-:Y:S01]  /*10d10*/  FADD.FTZ R94, R62, -R66.reuse ;  /* 0x800000423e5e7221 */ /* 0x100fe20000010000 */
[----:B------:R-:W-:Y:S01]  /*10d20*/  IMAD.MOV.U32 R89, RZ, RZ, RZ ;  /* 0x000000ffff597224 */ /* 0x000fe200078e00ff */
[----:B------:R-:W-:Y:S01]  /*10d30*/  @!P1 MOV R89, R3 ;  /* 0x0000000300599202 */ /* 0x000fe20000000f00 */
[----:B------:R-:W-:Y:S01]  /*10d40*/  FFMA.FTZ R67, R92, R92, R67 ;  /* 0x0000005c5c437223 */ /* 0x000fe20000010043 */
[----:B------:R-:W-:-:S03]  /*10d50*/  FADD.FTZ R92, R63, -R66 ;  /* 0x800000423f5c7221 */ /* 0x000fc60000010000 */
[----:B------:R-:W-:-:S04]  /*10d60*/  FFMA.FTZ R67, R94, R94, R67 ;  /* 0x0000005e5e437223 */ /* 0x000fc80000010043 */
[----:B------:R-:W-:Y:S01]  /*10d70*/  @P0 FFMA.FTZ R64, R92, R92, R67 ;  /* 0x0000005c5c400223 */ /* 0x000fe20000010043 */
[----:B------:R-:W-:-:S04]  /*10d80*/  LOP3.LUT P0, RZ, R0, 0x1f, RZ, 0xc0, !PT ;  /* 0x0000001f00ff7812 */ /* 0x000fc8000780c0ff */
[----:B------:R-:W0:Y:S02]  /*10d90*/  SHFL.BFLY PT, R65, R64, 0x1, 0x1f ;  /* 0x0c201f0040417f89 */ /* 0x000e2400000e0000 */
[----:B0-----:R-:W-:-:S07]  /*10da0*/  FADD.FTZ R65, R64, R65 ;  /* 0x0000004140417221 */ /* 0x001fce0000010000 */
[----:B------:R-:W-:Y:S01]  /*10db0*/  @!P0 SHF.R.U32.HI R64, RZ, 0x2, R0 ;  /* 0x00000002ff408819 */ /* 0x000fe20000011600 */
[----:B------:R-:W0:Y:S02]  /*10dc0*/  SHFL.BFLY PT, R92, R65, 0x2, 0x1f ;  /* 0x0c401f00415c7f89 */ /* 0x000e2400000e0000 */
[----:B0-----:R-:W-:-:S05]  /*10dd0*/  FADD.FTZ R92, R65, R92 ;  /* 0x0000005c415c7221 */ /* 0x001fca0000010000 */
[----:B------:R-:W0:Y:S02]  /*10de0*/  SHFL.BFLY PT, R67, R92, 0x4, 0x1f ;  /* 0x0c801f005c437f89 */ /* 0x000e2400000e0000 */
[----:B0-----:R-:W-:Y:S02]  /*10df0*/  FADD.FTZ R67, R92, R67 ;  /* 0x000000435c437221 */ /* 0x001fe40000010000 */
[----:B------:R-:W0:Y:S04]  /*10e00*/  SHFL.DOWN PT, R92, R89, 0x2, 0x1f ;  /* 0x08401f00595c7f89 */ /* 0x000e2800000e0000 */
[----:B------:R-:W1:Y:S01]  /*10e10*/  SHFL.BFLY PT, R94, R67, 0x8, 0x1f ;  /* 0x0d001f00435e7f89 */ /* 0x000e6200000e0000 */
[----:B0-----:R-:W-:Y:S01]  /*10e20*/  IMAD.IADD R95, R92, 0x1, R89 ;  /* 0x000000015c5f7824 */ /* 0x001fe200078e0259 */
[----:B------:R-:W-:Y:S01]  /*10e30*/  I2FP.F32.S32 R92, R92 ;  /* 0x0000005c005c7245 */ /* 0x000fe20000201400 */
[----:B-1----:R-:W-:-:S03]  /*10e40*/  FADD.FTZ R94, R67, R94 ;  /* 0x0000005e435e7221 */ /* 0x002fc60000010000 */
[----:B------:R-:W-:Y:S01]  /*10e50*/  I2FP.F32.S32 R96, R95 ;  /* 0x0000005f00607245 */ /* 0x000fe20000201400 */
[----:B------:R-:W0:Y:S03]  /*10e60*/  SHFL.DOWN PT, R100, R95, 0x1, 0x1f ;  /* 0x08201f005f647f89 */ /* 0x000e2600000e0000 */
[----:B------:R-:W1:Y:S01]  /*10e70*/  MUFU.RCP R97, R96 ;  /* 0x0000006000617308 */ /* 0x000e620000001000 */
[----:B------:R-:W2:Y:S01]  /*10e80*/  SHFL.BFLY PT, R87, R94, 0x10, 0x1f ;  /* 0x0e001f005e577f89 */ /* 0x000ea200000e0000 */
[-C--:B0-----:R-:W-:Y:S02]  /*10e90*/  IADD3 R95, PT, PT, R95, R100.reuse, RZ ;  /* 0x000000645f5f7210 */ /* 0x081fe40007ffe0ff */
[----:B------:R-:W-:Y:S01]  /*10ea0*/  I2FP.F32.S32 R100, R100 ;  /* 0x0000006400647245 */ /* 0x000fe20000201400 */
[----:B--2---:R-:W-:Y:S01]  /*10eb0*/  FADD.FTZ R67, R94, R87 ;  /* 0x000000575e437221 */ /* 0x004fe20000010000 */
[----:B------:R-:W-:-:S02]  /*10ec0*/  @!P0 LOP3.LUT R87, R64, 0x18, RZ, 0xc0, !PT ;  /* 0x0000001840578812 */ /* 0x000fc400078ec0ff */
[----:B------:R-:W-:Y:S02]  /*10ed0*/  CS2R R64, SRZ ;  /* 0x0000000000407805 */ /* 0x000fe4000001ff00 */
[----:B------:R-:W-:Y:S01]  /*10ee0*/  I2FP.F32.S32 R95, R95 ;  /* 0x0000005f005f7245 */ /* 0x000fe20000201400 */
[----:B------:R0:W-:Y:S01]  /*10ef0*/  @!P0 STS.64 [R87+UR4], R66 ;  /* 0x0000004257008988 */ /* 0x0001e20008000a04 */
[----:B------:R-:W-:Y:S01]  /*10f00*/  BAR.SYNC.DEFER_BLOCKING 0x0 ;  /* 0x0000000000007b1d */ /* 0x000fe20000010000 */
[----:B------:R-:W-:-:S05]  /*10f10*/  ISETP.NE.AND P0, PT, RZ, UR14, PT ;  /* 0x0000000eff007c0c */ /* 0x000fca000bf05270 */
[----:B------:R-:W2:Y:S01]  /*10f20*/  MUFU.RCP R95, R95 ;  /* 0x0000005f005f7308 */ /* 0x000ea20000001000 */
[----:B0-----:R-:W-:Y:S01]  /*10f30*/  I2FP.F32.S32 R66, R89 ;  /* 0x0000005900427245 */ /* 0x001fe20000201400 */
[----:B------:R0:W3:Y:S01]  /*10f40*/  @!P1 LDS.64 R64, [R91+UR4] ;  /* 0x000000045b409984 */ /* 0x0000e20008000a00 */
[----:B------:R-:W-:Y:S01]  /*10f50*/  ISETP.NE.AND P1, PT, R0, RZ, PT ;  /* 0x000000ff0000720c */ /* 0x000fe20003f25270 */
[----:B0-----:R-:W0:Y:S02]  /*10f60*/  LDC R91, c[0x0][0x448] ;  /* 0x00011200ff5b7b82 */ /* 0x001e240000000800 */
[----:B---3--:R-:W3:Y:S04]  /*10f70*/  SHFL.DOWN PT, R93, R64, 0x2, 0x1f ;  /* 0x08401f00405d7f89 */ /* 0x008ee800000e0000 */
[----:B------:R-:W4:Y:S01]  /*10f80*/  SHFL.DOWN PT, R94, R65, 0x2, 0x1f ;  /* 0x08401f00415e7f89 */ /* 0x000f2200000e0000 */
[C---:B---3--:R-:W-:Y:S01]  /*10f90*/  FMUL.FTZ R67, R93.reuse, R92 ;  /* 0x0000005c5d437220 */ /* 0x048fe20000410000 */
[----:B------:R-:W-:-:S03]  /*10fa0*/  FADD.FTZ R93, -R93, R64 ;  /* 0x000000405d5d7221 */ /* 0x000fc60000010100 */
[----:B------:R-:W-:Y:S01]  /*10fb0*/  FFMA.FTZ R98, R66, R64, R67 ;  /* 0x0000004042627223 */ /* 0x000fe20000010043 */
[----:B------:R-:W-:Y:S01]  /*10fc0*/  FMUL.FTZ R93, R93, R93 ;  /* 0x0000005d5d5d7220 */ /* 0x000fe20000410000 */
[----:B----4-:R-:W-:Y:S02]  /*10fd0*/  FADD.FTZ R94, R94, R65 ;  /* 0x000000415e5e7221 */ /* 0x010fe40000010000 */
[----:B-1----:R-:W-:Y:S01]  /*10fe0*/  FMUL.FTZ R67, R97, R98 ;  /* 0x0000006261437220 */ /* 0x002fe20000410000 */
[----:B------:R-:W-:-:S04]  /*10ff0*/  FMUL.FTZ R93, R93, R66 ;  /* 0x000000425d5d7220 */ /* 0x000fc80000410000 */
[----:B------:R-:W1:Y:S01]  /*11000*/  SHFL.DOWN PT, R64, R67, 0x1, 0x1f ;  /* 0x08201f0043407f89 */ /* 0x000e6200000e0000 */
[----:B------:R-:W-:-:S04]  /*11010*/  FMUL.FTZ R93, R93, R92 ;  /* 0x0000005c5d5d7220 */ /* 0x000fc80000410000 */
[----:B------:R-:W-:-:S05]  /*11020*/  FFMA.FTZ R93, R97, R93, R94 ;  /* 0x0000005d615d7223 */ /* 0x000fca000001005e */
[----:B------:R-:W3:Y:S01]  /*11030*/  SHFL.DOWN PT, R66, R93, 0x1, 0x1f ;  /* 0x08201f005d427f89 */ /* 0x000ee200000e0000 */
[----:B-1----:R-:W-:Y:S01]  /*11040*/  FADD.FTZ R65, R67, -R64 ;  /* 0x8000004043417221 */ /* 0x002fe20000010000 */
[----:B------:R-:W-:-:S03]  /*11050*/  FMUL.FTZ R87, R64, R100 ;  /* 0x0000006440577220 */ /* 0x000fc60000410000 */
[----:B------:R-:W-:Y:S01]  /*11060*/  FMUL.FTZ R65, R65, R65 ;  /* 0x0000004141417220 */ /* 0x000fe20000410000 */
[----:B------:R-:W-:-:S03]  /*11070*/  FFMA.FTZ R64, R96, R67, R87 ;  /* 0x0000004360407223 */ /* 0x000fc60000010057 */
[----:B------:R-:W-:Y:S01]  /*11080*/  FMUL.FTZ R65, R96, R65 ;  /* 0x0000004160417220 */ /* 0x000fe20000410000 */
[----:B--2---:R-:W-:Y:S01]  /*11090*/  FMUL.FTZ R87, R95, R64 ;  /* 0x000000405f577220 */ /* 0x004fe20000410000 */
[----:B---3--:R-:W-:Y:S02]  /*110a0*/  FADD.FTZ R66, R93, R66 ;  /* 0x000000425d427221 */ /* 0x008fe40000010000 */
[----:B------:R-:W-:Y:S02]  /*110b0*/  FMUL.FTZ R65, R65, R100 ;  /* 0x0000006441417220 */ /* 0x000fe40000410000 */
[----:B------:R-:W1:Y:S02]  /*110c0*/  SHFL.IDX PT, R93, R87, RZ, 0x1f ;  /* 0x00001fff575d7589 */ /* 0x000e6400000e0000 */
[----:B------:R-:W-:Y:S02]  /*110d0*/  FFMA.FTZ R95, R95, R65, R66 ;  /* 0x000000415f5f7223 */ /* 0x000fe40000010042 */
[----:B------:R-:W2:Y:S03]  /*110e0*/  @!P1 LDC.64 R66, c[0x0][0x3c0] ;  /* 0x0000f000ff429b82 */ /* 0x000ea60000000a00 */
[----:B------:R-:W0:Y:S05]  /*110f0*/  SHFL.IDX PT, R94, R95, RZ, 0x1f ;  /* 0x00001fff5f5e7589 */ /* 0x000e2a00000e0000 */
[----:B------:R-:W3:Y:S01]  /*11100*/  @!P1 LDC.64 R64, c[0x0][0x3c8] ;  /* 0x0000f200ff409b82 */ /* 0x000ee20000000a00 */
[----:B-1----:R-:W-:-:S05]  /*11110*/  FMUL.FTZ R89, R93, R93 ;  /* 0x0000005d5d597220 */ /* 0x002fca0000410000 */
[----:B------:R-:W-:Y:S01]  /*11120*/  FSEL R92, R89, RZ, P0 ;  /* 0x000000ff595c7208 */ /* 0x000fe20000000000 */
[----:B0-----:R-:W-:Y:S01]  /*11130*/  FFMA.FTZ R89, R94, UR15, R91 ;  /* 0x0000000f5e597c23 */ /* 0x001fe2000801005b */
[----:B------:R-:W-:-:S03]  /*11140*/  MOV R91, UR10 ;  /* 0x0000000a005b7c02 */ /* 0x000fc60008000f00 */
[----:B------:R-:W-:Y:S01]  /*11150*/  FADD.FTZ R87, R89, R92 ;  /* 0x0000005c59577221 */ /* 0x000fe20000010000 */
[----:B------:R-:W-:Y:S02]  /*11160*/  IMAD.U32 R89, RZ, RZ, UR10 ;  /* 0x0000000aff597e24 */ /* 0x000fe4000f8e00ff */
[----:B---3--:R-:W-:Y:S01]  /*11170*/  @!P1 IMAD.WIDE R64, R91, 0x4, R64 ;  /* 0x000000045b409825 */ /* 0x008fe200078e0240 */
[----:B------:R-:W-:Y:S02]  /*11180*/  FSEL R91, R93, RZ, !P0 ;  /* 0x000000ff5d5b7208 */ /* 0x000fe40004000000 */
[----:B------:R-:W0:Y:S01]  /*11190*/  MUFU.RSQ R87, R87 ;  /* 0x0000005700577308 */ /* 0x000e220000001400 */
[----:B--2---:R-:W-:-:S05]  /*111a0*/  @!P1 IMAD.WIDE R66, R89, 0x4, R66 ;  /* 0x0000000459429825 */ /* 0x004fca00078e0242 */
[----:B------:R1:W-:Y:S04]  /*111b0*/  @!P1 STG.E desc[UR6][R66.64], R93 ;  /* 0x0000005d42009986 */ /* 0x0003e8000c101906 */
[----:B0-----:R1:W-:Y:S01]  /*111c0*/  @!P1 STG.E desc[UR6][R64.64], R87 ;  /* 0x0000005740009986 */ /* 0x0013e2000c101906 */
[----:B------:R-:W-:Y:S05]  /*111d0*/  @!P2 BRA `(.L_x_6550) ;  /* 0x0000000000c0a947 */ /* 0x000fea0003800000 */
[--C-:B------:R-:W-:Y:S01]  /*111e0*/  FADD.FTZ R92, R68, -R91.reuse ;  /* 0x8000005b445c7221 */ /* 0x100fe20000010000 */
[--C-:B-1----:R-:W-:Y:S01]  /*111f0*/  FADD.FTZ R66, R22, -R91.reuse ;  /* 0x8000005b16427221 */ /* 0x102fe20000010000 */
[----:B------:R-:W-:Y:S01]  /*11200*/  SHF.L.U32 R93, R41, 0x10, RZ ;  /* 0x00000010295d7819 */ /* 0x000fe200000006ff */
[----:B------:R-:W-:Y:S01]  /*11210*/  FADD.FTZ R94, R70, -R91 ;  /* 0x8000005b465e7221 */ /* 0x000fe20000010000 */
[----:B------:R-:W-:Y:S01]  /*11220*/  SHF.L.U32 R97, R42, 0x10, RZ ;  /* 0x000000102a617819 */ /* 0x000fe200000006ff */
[----:B------:R-:W-:Y:S01]  /*11230*/  FMUL.FTZ R92, R87, R92 ;  /* 0x0000005c575c7220 */ /* 0x000fe20000410000 */
[----:B------:R-:W-:Y:S02]  /*11240*/  IMAD.U32 R89, R45, 0x10000, RZ ;  /* 0x000100002d597824 */ /* 0x000fe400078e00ff */
[C---:B------:R-:W-:Y:S01]  /*11250*/  FMUL.FTZ R66, R87.reuse, R66 ;  /* 0x0000004257427220 */ /* 0x040fe20000410000 */
[----:B------:R-:W-:Y:S02]  /*11260*/  IMAD.U32 R95, R46, 0x10000, RZ ;  /* 0x000100002e5f7824 */ /* 0x000fe400078e00ff */
[----:B------:R-:W-:Y:S01]  /*11270*/  FMUL.FTZ R96, R87, R94 ;  /* 0x0000005e57607220 */ /* 0x000fe20000410000 */
[----:B------:R-:W-:Y:S01]  /*11280*/  SHF.L.U32 R101, R43, 0x10, RZ ;  /* 0x000000102b657819 */ /* 0x000fe200000006ff */
[----:B------:R-:W-:Y:S01]  /*11290*/  FFMA.FTZ R94, R66, R89, R93 ;  /* 0x00000059425e7223 */ /* 0x000fe2000001005d */
[----:B------:R-:W-:Y:S01]  /*112a0*/  FFMA.FTZ R97, R92, R95, R97 ;  /* 0x0000005f5c617223 */ /* 0x000fe20000010061 */
[----:B------:R-:W-:Y:S01]  /*112b0*/  FADD.FTZ R64, R20, -R91 ;  /* 0x8000005b14407221 */ /* 0x000fe20000010000 */
[----:B------:R-:W0:Y:S01]  /*112c0*/  LDC.64 R92, c[0x0][0x428] ;  /* 0x00010a00ff5c7b82 */ /* 0x000e220000000a00 */
[----:B------:R-:W-:Y:S01]  /*112d0*/  IMAD.U32 R99, R47, 0x10000, RZ ;  /* 0x000100002f637824 */ /* 0x000fe200078e00ff */
[----:B------:R-:W-:Y:S01]  /*112e0*/  SHF.L.U32 R67, R40, 0x10, RZ ;  /* 0x0000001028437819 */ /* 0x000fe200000006ff */
[----:B------:R-:W-:-:S02]  /*112f0*/  IMAD.U32 R65, R44, 0x10000, RZ ;  /* 0x000100002c417824 */ /* 0x000fc400078e00ff */
[----:B------:R-:W-:Y:S01]  /*11300*/  FMUL.FTZ R64, R87, R64 ;  /* 0x0000004057407220 */ /* 0x000fe20000410000 */
        /* <DEDUP_REMOVED lines=29> */
.L_x_6550:
[----:B------:R-:W-:Y:S05]  /*114e0*/  BSYNC.RECONVERGENT B0 ;  /* 0x0000000000007941 */ /* 0x000fea0003800200 */
.L_x_6549:
[----:B------:R-:W-:Y:S01]  /*114f0*/  ISETP.NE.AND P0, PT, R88, RZ, PT ;  /* 0x000000ff5800720c */ /* 0x000fe20003f05270 */
[----:B------:R-:W-:-:S12]  /*11500*/  BSSY.RECONVERGENT B0, `(.L_x_6551) ;  /* 0x0000032000007945 */ /* 0x000fd80003800200 */
[----:B------:R-:W-:Y:S05]  /*11510*/  @!P0 BRA `(.L_x_6552) ;  /* 0x0000000000c08947 */ /* 0x000fea0003800000 */
[--C-:B------:R-:W-:Y:S01]  /*11520*/  FADD.FTZ R88, R52, -R91.reuse ;  /* 0x8000005b34587221 */ /* 0x100fe20000010000 */
[--C-:B01----:R-:W-:Y:S01]  /*11530*/  FADD.FTZ R66, R50, -R91.reuse ;  /* 0x8000005b32427221 */ /* 0x103fe20000010000 */
        /* <DEDUP_REMOVED lines=46> */
.L_x_6552:
[----:B------:R-:W-:Y:S05]  /*11820*/  BSYNC.RECONVERGENT B0 ;  /* 0x0000000000007941 */ /* 0x000fea0003800200 */
.L_x_6551:
[----:B------:R-:W-:Y:S01]  /*11830*/  ISETP.NE.AND P0, PT, R90, RZ, PT ;  /* 0x000000ff5a00720c */ /* 0x000fe20003f05270 */
[----:B------:R-:W-:-:S12]  /*11840*/  BSSY.RECONVERGENT B0, `(.L_x_6553) ;  /* 0x0000035000007945 */ /* 0x000fd80003800200 */
        /* <DEDUP_REMOVED lines=19> */
[----:B------:R-:W-:Y:S01]  /*11980*/  PRMT R97, R30, 0x7632, R97 ;  /* 0x000076321e617816 */ /* 0x000fe20000000061 */
[----:B------:R-:W-:Y:S01]  /*11990*/  FFMA.FTZ R91, R94, R89, R91 ;  /* 0x000000595e5b7223 */ /* 0x000fe2000001005b */
[----:B------:R-:W-:Y:S01]  /*119a0*/  PRMT R99, R26, 0x7632, R99 ;  /* 0x000076321a637816 */ /* 0x000fe20000000063 */
[----:B------:R-:W-:Y:S01]  /*119b0*/  FMUL.FTZ R66, R87, R92 ;  /* 0x0000005c57427220 */ /* 0x000fe20000410000 */
[----:B------:R-:W-:Y:S01]  /*119c0*/  PRMT R105, R31, 0x7632, R105 ;  /* 0x000076321f697816 */ /* 0x000fe20000000069 */
[----:B------:R-:W-:Y:S01]  /*119d0*/  FMUL.FTZ R96, R87, R96 ;  /* 0x0000006057607220 */ /* 0x000fe20000410000 */
[----:B------:R-:W-:Y:S01]  /*119e0*/  PRMT R107, R27, 0x7632, R107 ;  /* 0x000076321b6b7816 */ /* 0x000fe2000000006b */
[C---:B------:R-:W-:Y:S01]  /*119f0*/  FMUL.FTZ R100, R87.reuse, R100 ;  /* 0x0000006457647220 */ /* 0x040fe20000410000 */
[C---:B------:R-:W-:Y:S01]  /*11a00*/  FMUL.FTZ R102, R87.reuse, R102 ;  /* 0x0000006657667220 */ /* 0x040fe20000410000 */
[----:B------:R-:W-:Y:S01]  /*11a10*/  FMUL.FTZ R104, R87, R104 ;  /* 0x0000006857687220 */ /* 0x000fe20000410000 */
[----:B------:R-:W-:Y:S01]  /*11a20*/  FFMA.FTZ R95, R98, R93, R95 ;  /* 0x0000005d625f7223 */ /* 0x000fe2000001005f */
[----:B------:R-:W-:Y:S01]  /*11a30*/  SHF.L.U32 R89, R7, 0x10, RZ ;  /* 0x0000001007597819 */ /* 0x000fe200000006ff */
        /* <DEDUP_REMOVED lines=19> */
[----:B------:R-:W-:-:S05]  /*11b70*/  F2FP.BF16.F32.PACK_AB R64, R89, R88 ;  /* 0x000000585940723e */ /* 0x000fca00000010ff */
[----:B------:R3:W-:Y:S02]  /*11b80*/  STG.E.128 desc[UR6][R86.64], R64 ;  /* 0x0000004056007986 */ /* 0x0007e4000c101d06 */
.L_x_6554:
[----:B------:R-:W-:Y:S05]  /*11b90*/  BSYNC.RECONVERGENT B0 ;  /* 0x0000000000007941 */ /* 0x000fea0003800200 */
.L_x_6553:
[----:B------:R-:W-:Y:S02]  /*11ba0*/  UIADD3 UR10, UPT, UPT, UR10, UR16, URZ ;  /* 0x000000100a0a7290 */ /* 0x000fe4000fffe0ff */
[----:B------:R-:W-:Y:S02]  /*11bb0*/  UPLOP3.LUT UP2, UPT, UPT, UPT, UP2, 0x40, 0x4 ;  /* 0x000000000004789c */ /* 0x000fe40003f4e820 */
[----:B------:R-:W-:-:S09]  /*11bc0*/  UISETP.GE.AND UP1, UPT, UR10, UR17, UPT ;  /* 0x000000110a00728c */ /* 0x000fd2000bf26270 */
[----:B------:R-:W-:Y:S05]  /*11bd0*/  BRA.U !UP1, `(.L_x_6555) ;  /* 0xfffffef109507547 */ /* 0x000fea000b83ffff */
[----:B------:R-:W-:Y:S05]  /*11be0*/  EXIT ;  /* 0x000000000000794d */ /* 0x000fea0003800000 */
.L_x_6556:
        /* <DEDUP_REMOVED lines=9> */
.L_x_20787:


//--------------------- .text._ZN10layer_norm13ln_fwd_kernelINS_13Kernel_traitsI13__nv_bfloat16S2_fS2_fjLj3072ELj1ELj1ELj4ELj16ENS_18Kernel_traits_baseILj3072ES2_S2_fS2_fjLj128EEEEELb1ELb0ELb0ELb1EEEvNS_9FwdParamsE --------------------------
	.section	.text._ZN10layer_norm13ln_fwd_kernelINS_13Kernel_traitsI13__nv_bfloat16S2_fS2_fjLj3072ELj1ELj1ELj4ELj16ENS_18Kernel_traits_baseILj3072ES2_S2_fS2_fjLj128EEEEELb1ELb0ELb0ELb1EEEvNS_9FwdParamsE,"ax",@progbits
	.align	128
        .global         _ZN10layer_norm13ln_fwd_kernelINS_13Kernel_traitsI13__nv_bfloat16S2_fS2_fjLj3072ELj1ELj1ELj4ELj16ENS_18Kernel_traits_baseILj3072ES2_S2_fS2_fjLj128EEEEELb1ELb0ELb0ELb1EEEvNS_9FwdParamsE
        .type           _ZN10layer_norm13ln_fwd_kernelINS_13Kernel_traitsI13__nv_bfloat16S2_fS2_fjLj3072ELj1ELj1ELj4ELj16ENS_18Kernel_traits_baseILj3072ES2_S2_fS2_fjLj128EEEEELb1ELb0ELb0ELb1EEEvNS_9FwdParamsE,@function
        .size           _ZN10layer_norm13ln_fwd_kernelINS_13Kernel_traitsI13__nv_bfloat16S2_fS2_fjLj3072ELj1ELj1ELj4ELj16ENS_18Kernel_traits_baseILj3072ES2_S2_fS2_fjLj128EEEEELb1ELb0ELb0ELb1EEEvNS_9FwdParamsE,(.L_x_20788 - _ZN10layer_norm13ln_fwd_kernelINS_13Kernel_traitsI13__nv_bfloat16S2_fS2_fjLj3072ELj1ELj1ELj4ELj16ENS_18Kernel_traits_baseILj3072ES2_S2_fS2_fjLj128EEEEELb1ELb0ELb0ELb1EEEvNS_9FwdParamsE)
        .other          _ZN10layer_norm13ln_fwd_kernelINS_13Kernel_traitsI13__nv_bfloat16S2_fS2_fjLj3072ELj1ELj1ELj4ELj16ENS_18Kernel_traits_baseILj3072ES2_S2_fS2_fjLj128EEEEELb1ELb0ELb0ELb1EEEvNS_9FwdParamsE,@"STO_CUDA_ENTRY STV_DEFAULT"
_ZN10layer_norm13ln_fwd_kernelINS_13Kernel_traitsI13__nv_bfloat16S2_fS2_fjLj3072ELj1ELj1ELj4ELj16ENS_18Kernel_traits_baseILj3072ES2_S2_fS2_fjLj128EEEEELb1ELb0ELb0ELb1EEEvNS_9FwdParamsE:
.text._ZN10layer_norm13ln_fwd_kernelINS_13Kernel_traitsI13__nv_bfloat16S2_fS2_fjLj3072ELj1ELj1ELj4ELj16ENS_18Kernel_traits_baseILj3072ES2_S2_fS2_fjLj128EEEEELb1ELb0ELb0ELb1EEEvNS_9FwdParamsE:
        /* <DEDUP_REMOVED lines=9> */
[----:B------:R-:W4:Y:S01]  /*0090*/  S2UR UR16, SR_CTAID.X ;  /* 0x00000000001079c3 */ /* 0x000f220000002500 */
[----:B--2---:R-:W-:-:S02]  /*00a0*/  IMAD.U32 R2, RZ, RZ, UR10 ;  /* 0x0000000aff027e24 */ /* 0x004fc4000f8e00ff */
[----:B------:R-:W-:-:S05]  /*00b0*/  IMAD.U32 R3, RZ, RZ, UR11 ;  /* 0x0000000bff037e24 */ /* 0x000fca000f8e00ff */
[----:B------:R-:W4:Y:S01]  /*00c0*/  LDC R95, c[0x0][0x45c] ;  /* 0x00011700ff5f7b82 */ /* 0x000f220000000800 */
[----:B---3--:R-:W5:Y:S07]  /*00d0*/  @P1 LDG.E.64 R2, desc[UR8][R2.64] ;  /* 0x0000000802021981 */ /* 0x008f6e000c1e1b00 */
[----:B------:R-:W2:Y:S01]  /*00e0*/  @P1 LDC R37, c[0x0][0x460] ;  /* 0x00011800ff251b82 */ /* 0x000ea20000000800 */
[----:B0-----:R-:W-:Y:S01]  /*00f0*/  ISETP.NE.U32.AND P0, PT, RZ, UR4, PT ;  /* 0x00000004ff007c0c */ /* 0x001fe2000bf05070 */
[----:B------:R-:W0:Y:S03]  /*0100*/  LDCU UR4, c[0x0][0x384] ;  /* 0x00007080ff0477ac */ /* 0x000e260008000800 */
[----:B------:R-:W-:Y:S01]  /*0110*/  ISETP.NE.AND.EX P0, PT, RZ, UR5, PT, P0 ;  /* 0x00000005ff007c0c */ /* 0x000fe2000bf05300 */
[----:B-1----:R-:W-:-:S05]  /*0120*/  IMAD.WIDE.U32 R32, R13, 0x10, R32 ;  /* 0x000000100d207825 */ /* 0x002fca00078e0020 */
[----:B------:R1:W5:Y:S04]  /*0130*/  LDG.E.128 R28, desc[UR8][R32.64] ;  /* 0x00000008201c7981 */ /* 0x000368000c1e1d00 */
[----:B------:R1:W5:Y:S03]  /*0140*/  LDG.E.128 R24, desc[UR8][R32.64+0x800] ;  /* 0x0008000820187981 */ /* 0x000366000c1e1d00 */
[----:B------:R-:W3:Y:S01]  /*0150*/  @P0 LDC.64 R34, c[0x0][0x438] ;  /* 0x00010e00ff220b82 */ /* 0x000ee20000000a00 */
[----:B----4-:R1:W5:Y:S01]  /*0160*/  @P1 LDG.E.64 R14, desc[UR8][R94.64] ;  /* 0x000000085e0e1981 */ /* 0x010362000c1e1b00 */
[----:B0-----:R-:W-:-:S03]  /*0170*/  UISETP.GE.AND UP0, UPT, UR16, UR4, UPT ;  /* 0x000000041000728c */ /* 0x001fc6000bf06270 */
[----:B------:R1:W5:Y:S03]  /*0180*/  LDG.E.128 R20, desc[UR8][R32.64+0x1000] ;  /* 0x0010000820147981 */ /* 0x000366000c1e1d00 */
[----:B------:R-:W-:Y:S01]  /*0190*/  PLOP3.LUT P2, PT, PT, PT, UP0, 0x80, 0x8 ;  /* 0x000000000008781c */ /* 0x000fe20003f4f008 */
[----:B---3--:R-:W-:-:S05]  /*01a0*/  @P0 IMAD.WIDE.U32 R34, R13, 0x10, R34 ;  /* 0x000000100d220825 */ /* 0x008fca00078e0022 */
[----:B------:R1:W5:Y:S04]  /*01b0*/  @P0 LDG.E.128 R8, desc[UR8][R34.64+0x800] ;  /* 0x0008000822080981 */ /* 0x000368000c1e1d00 */
[----:B------:R1:W5:Y:S04]  /*01c0*/  @P0 LDG.E.128 R4, desc[UR8][R34.64+0x1000] ;  /* 0x0010000822040981 */ /* 0x000368000c1e1d00 */
[----:B------:R1:W5:Y:S01]  /*01d0*/  @P0 LDG.E.128 R16, desc[UR8][R34.64] ;  /* 0x0000000822100981 */ /* 0x000362000c1e1d00 */
[----:B--2---:R-:W-:Y:S05]  /*01e0*/  @P2 EXIT ;  /* 0x000000000000294d */ /* 0x004fea0003800000 */
[----:B------:R-:W0:Y:S01]  /*01f0*/  LDC R84, c[0x0][0x360] ;  /* 0x0000d800ff547b82 */ /* 0x000e220000000800 */
[----:B-1---5:R-:W-:Y:S01]  /*0200*/  @P1 IADD3 R94, P2, PT, R14, R37, RZ ;  /* 0x000000250e5e1210 */ /* 0x022fe20007f5e0ff */
[----:B------:R-:W1:Y:S01]  /*0210*/  LDCU.64 UR4, c[0x0][0x3e0] ;  /* 0x00007c00ff0477ac */ /* 0x000e620008000a00 */
[----:B------:R-:W-:Y:S02]  /*0220*/  @P1 R2UR UR10, R2 ;  /* 0x00000000020a12ca */ /* 0x000fe400000e0000 */
[----:B------:R-:W-:Y:S02]  /*0230*/  @!P0 CS2R R10, SRZ ;  /* 0x00000000000a8805 */ /* 0x000fe4000001ff00 */
[----:B------:R-:W-:Y:S02]  /*0240*/  @P1 IADD3.X R95, PT, PT, RZ, R15, RZ, P2, !PT ;  /* 0x0000000fff5f1210 */ /* 0x000fe400017fe4ff */
[----:B------:R-:W-:Y:S02]  /*0250*/  @!P0 CS2R R8, SRZ ;  /* 0x0000000000088805 */ /* 0x000fe4000001ff00 */
[----:B------:R-:W-:Y:S01]  /*0260*/  @P1 R2UR UR11, R3 ;  /* 0x00000000030b12ca */ /* 0x000fe200000e0000 */
[--C-:B------:R-:W-:Y:S01]  /*0270*/  @P0 IMAD.MOV.U32 R32, RZ, RZ, R20.reuse ;  /* 0x000000ffff200224 */ /* 0x100fe200078e0014 */
[--C-:B------:R-:W-:Y:S01]  /*0280*/  SHF.R.U64 R83, R94, 0x2, R95.reuse ;  /* 0x000000025e537819 */ /* 0x100fe2000000125f */
[----:B------:R-:W-:Y:S01]  /*0290*/  @!P0 IMAD.MOV.U32 R32, RZ, RZ, R20 ;  /* 0x000000ffff208224 */ /* 0x000fe200078e0014 */
[----:B------:R-:W-:-:S02]  /*02a0*/  SHF.R.U32.HI R82, RZ, 0x2, R95 ;  /* 0x00000002ff527819 */ /* 0x000fc4000001165f */
[----:B------:R-:W-:Y:S02]  /*02b0*/  @!P0 CS2R R6, SRZ ;  /* 0x0000000000068805 */ /* 0x000fe4000001ff00 */
[----:B------:R-:W-:Y:S01]  /*02c0*/  @!P0 CS2R R4, SRZ ;  /* 0x0000000000048805 */ /* 0x000fe2000001ff00 */
[C---:B------:R-:W-:Y:S01]  /*02d0*/  IMAD.HI.U32 R0, R83.reuse, -0x2daee0ad, RZ ;  /* 0xd2511f5353007827 */ /* 0x040fe200078e00ff */
[----:B------:R-:W-:Y:S01]  /*02e0*/  @!P0 CS2R R18, SRZ ;  /* 0x0000000000128805 */ /* 0x000fe2000001ff00 */
[----:B------:R-:W-:Y:S01]  /*02f0*/  UIADD3 UR20, UPT, UPT, UR10, -0x61c88647, URZ ;  /* 0x9e3779b90a147890 */ /* 0x000fe2000fffe0ff */
[----:B------:R-:W-:Y:S01]  /*0300*/  @!P0 CS2R R16, SRZ ;  /* 0x0000000000108805 */ /* 0x000fe2000001ff00 */
        /* <DEDUP_REMOVED lines=10> */
[----:B------:R-:W-:Y:S01]  /*03b0*/  @!P0 MOV R20, R23 ;  /* 0x0000001700148202 */ /* 0x000fe20000000f00 */
[----:B------:R-:W-:Y:S01]  /*03c0*/  UIADD3 UR26, UPT, UPT, UR10, 0x78dde6e4, URZ ;  /* 0x78dde6e40a1a7890 */ /* 0x000fe2000fffe0ff */
[C---:B------:R-:W-:Y:S01]  /*03d0*/  IMAD.HI.U32 R3, R84.reuse, -0x326172a9, RZ ;  /* 0xcd9e8d5754037827 */ /* 0x040fe200078e00ff */
[----:B------:R-:W-:Y:S01]  /*03e0*/  UIADD3 UR27, UPT, UPT, UR11, -0x126145ec, URZ ;  /* 0xed9eba140b1b7890 */ /* 0x000fe2000fffe0ff */
[----:B------:R-:W-:Y:S01]  /*03f0*/  PRMT R73, R11, 0x7632, R73 ;  /* 0x000076320b497816 */ /* 0x000fe20000000049 */
[----:B------:R-:W-:Y:S01]  /*0400*/  UIADD3 UR28, UPT, UPT, UR10, 0x1715609d, URZ ;  /* 0x1715609d0a1c7890 */ /* 0x000fe2000fffe0ff */
[----:B------:R-:W-:Y:S01]  /*0410*/  IMAD R15, R84, -0x326172a9, RZ ;  /* 0xcd9e8d57540f7824 */ /* 0x000fe200078e02ff */
[----:B------:R-:W-:Y:S01]  /*0420*/  LOP3.LUT R3, R82, UR10, R3, 0x96, !PT ;  /* 0x0000000a52037c12 */ /* 0x000fe2000f8e9603 */
[----:B------:R-:W-:Y:S01]  /*0430*/  UIADD3 UR29, UPT, UPT, UR11, -0x56f99767, URZ ;  /* 0xa90668990b1d7890 */ /* 0x000fe2000fffe0ff */
[----:B------:R-:W-:Y:S01]  /*0440*/  PRMT R68, R10, 0x7632, R68 ;  /* 0x000076320a447816 */ /* 0x000fe20000000044 */
        /* <DEDUP_REMOVED lines=23> */
[----:B------:R-:W-:Y:S01]  /*05c0*/  PRMT R72, R6, 0x7632, R72 ;  /* 0x0000763206487816 */ /* 0x000fe20000000048 */
[----:B-1----:R-:W-:Y:S01]  /*05d0*/  UISETP.NE.U32.AND UP0, UPT, UR4, URZ, UPT ;  /* 0x000000ff0400728c */ /* 0x002fe2000bf05070 */
[----:B------:R-:W-:Y:S01]  /*05e0*/  PRMT R74, R4, 0x7632, R74 ;  /* 0x00007632044a7816 */ /* 0x000fe2000000004a */
[----:B------:R-:W-:Y:S01]  /*05f0*/  IMAD.HI.U32 R2, R0, -0x2daee0ad, RZ ;  /* 0xd2511f5300027827 */ /* 0x000fe200078e00ff */
[----:B------:R-:W-:Y:S01]  /*0600*/  LOP3.LUT R3, R12, UR24, R3, 0x96, !PT ;  /* 0x000000180c037c12 */ /* 0x000fe2000f8e9603 */
[----:B------:R-:W-:Y:S01]  /*0610*/  UISETP.NE.AND.EX UP0, UPT, UR5, URZ, UPT, UP0 ;  /* 0x000000ff0500728c */ /* 0x000fe2000bf05300 */
[----:B------:R-:W-:Y:S01]  /*0620*/  PRMT R67, R19, 0x7632, R67 ;  /* 0x0000763213437816 */ /* 0x000fe20000000043 */
[----:B------:R-:W-:Y:S01]  /*0630*/  IMAD R33, R0, -0x2daee0ad, RZ ;  /* 0xd2511f5300217824 */ /* 0x000fe200078e02ff */
[----:B------:R-:W-:Y:S01]  /*0640*/  LOP3.LUT R2, R15, UR25, R2, 0x96, !PT ;  /* 0x000000190f027c12 */ /* 0x000fe2000f8e9602 */
[----:B------:R-:W-:Y:S01]  /*0650*/  IMAD.HI.U32 R12, R3, -0x2daee0ad, RZ ;  /* 0xd2511f53030c7827 */ /* 0x000fe200078e00ff */
[----:B------:R-:W-:Y:S01]  /*0660*/  PRMT R71, R17, 0x7632, R71 ;  /* 0x0000763211477816 */ /* 0x000fe20000000047 */
[----:B------:R-:W-:Y:S01]  /*0670*/  UPLOP3.LUT UP2, UPT, UPT, UPT, UPT, 0x40, 0x4 ;  /* 0x000000000004789c */ /* 0x000fe20003f4e870 */
[----:B------:R-:W-:Y:S01]  /*0680*/  PRMT R66, R16, 0x7632, R66 ;  /* 0x0000763210427816 */ /* 0x000fe20000000042 */
[----:B------:R-:W-:Y:S01]  /*0690*/  IMAD R15, R14, -0x326172a9, RZ ;  /* 0xcd9e8d570e0f7824 */ /* 0x000fe200078e02ff */
[----:B------:R-:W-:Y:S01]  /*06a0*/  LOP3.LUT R12, R33, UR27, R12, 0x96, !PT ;  /* 0x0000001b210c7c12 */ /* 0x000fe2000f8e960c */
[C---:B------:R-:W-:Y:S01]  /*06b0*/  IMAD.HI.U32 R0, R2.reuse, -0x326172a9, RZ ;  /* 0xcd9e8d5702007827 */ /* 0x040fe200078e00ff */
[----:B------:R-:W-:Y:S01]  /*06c0*/  PRMT R34, R31, 0x7632, R34 ;  /* 0x000076321f227816 */ /* 0x000fe20000000022 */
[----:B------:R-:W0:Y:S01]  /*06d0*/  LDCU UR6, c[0x0][0x404] ;  /* 0x00008080ff0677ac */ /* 0x000e220008000800 */
[----:B------:R-:W-:Y:S01]  /*06e0*/  PRMT R56, R29, 0x7632, R56 ;  /* 0x000076321d387816 */ /* 0x000fe20000000038 */
[----:B------:R-:W-:Y:S01]  /*06f0*/  IMAD R14, R3, -0x2daee0ad, RZ ;  /* 0xd2511f53030e7824 */ /* 0x000fe200078e02ff */
[----:B------:R-:W-:Y:S01]  /*0700*/  LOP3.LUT R0, R15, UR26, R0, 0x96, !PT ;  /* 0x0000001a0f007c12 */ /* 0x000fe2000f8e9600 */
[----:B------:R-:W-:Y:S01]  /*0710*/  IMAD R15, R2, -0x326172a9, RZ ;  /* 0xcd9e8d57020f7824 */ /* 0x000fe200078e02ff */
[----:B------:R-:W-:Y:S01]  /*0720*/  PRMT R57, R28, 0x7632, R57 ;  /* 0x000076321c397816 */ /* 0x000fe20000000039 */
[----:B------:R-:W-:Y:S01]  /*0730*/  IMAD.HI.U32 R2, R12, -0x326172a9, RZ ;  /* 0xcd9e8d570c027827 */ /* 0x000fe200078e00ff */
[----:B------:R-:W-:Y:S01]  /*0740*/  PRMT R59, R26, 0x7632, R59 ;  /* 0x000076321a3b7816 */ /* 0x000fe2000000003b */
[----:B------:R-:W1:Y:S01]  /*0750*/  LDCU UR7, c[0x0][0x408] ;  /* 0x00008100ff0777ac */ /* 0x000e620008000800 */
[----:B------:R-:W-:Y:S01]  /*0760*/  PRMT R60, R25, 0x7632, R60 ;  /* 0x00007632193c7816 */ /* 0x000fe2000000003c */
[----:B------:R-:W-:Y:S01]  /*0770*/  IMAD.HI.U32 R3, R0, -0x2daee0ad, RZ ;  /* 0xd2511f5300037827 */ /* 0x000fe200078e00ff */
[----:B------:R-:W-:Y:S01]  /*0780*/  LOP3.LUT R2, R15, UR28, R2, 0x96, !PT ;  /* 0x0000001c0f027c12 */ /* 0x000fe2000f8e9602 */
[----:B------:R-:W2:Y:S01]  /*0790*/  LDCU UR18, c[0x0][0x388] ;  /* 0x00007100ff1277ac */ /* 0x000ea20008000800 */
[----:B------:R-:W-:Y:S01]  /*07a0*/  PRMT R62, R20, 0x7632, R62 ;  /* 0x00007632143e7816 */ /* 0x000fe2000000003e */
[----:B------:R-:W-:Y:S01]  /*07b0*/  IMAD R33, R0, -0x2daee0ad, RZ ;  /* 0xd2511f5300217824 */ /* 0x000fe200078e02ff */
[----:B------:R-:W-:Y:S01]  /*07c0*/  LOP3.LUT R3, R14, UR29, R3, 0x96, !PT ;  /* 0x0000001d0e037c12 */ /* 0x000fe2000f8e9603 */
[----:B------:R-:W-:Y:S01]  /*07d0*/  IMAD.HI.U32 R14, R2, -0x2daee0ad, RZ ;  /* 0xd2511f53020e7827 */ /* 0x000fe200078e00ff */
[----:B------:R-:W-:Y:S01]  /*07e0*/  PRMT R63, R22, 0x7632, R63 ;  /* 0x00007632163f7816 */ /* 0x000fe2000000003f */
[----:B------:R-:W3:Y:S01]  /*07f0*/  LDCU.U8 UR38, c[0x0][0x410] ;  /* 0x00008200ff2677ac */ /* 0x000ee20008000000 */
[----:B------:R-:W-:Y:S01]  /*0800*/  PRMT R65, R32, 0x7632, R65 ;  /* 0x0000763220417816 */ /* 0x000fe20000000041 */
[----:B------:R-:W-:Y:S01]  /*0810*/  IMAD R15, R12, -0x326172a9, RZ ;  /* 0xcd9e8d570c0f7824 */ /* 0x000fe200078e02ff */
[----:B------:R-:W-:Y:S01]  /*0820*/  LOP3.LUT R14, R33, UR31, R14, 0x96, !PT ;  /* 0x0000001f210e7c12 */ /* 0x000fe2000f8e960e */
[----:B------:R-:W-:Y:S01]  /*0830*/  IMAD.HI.U32 R0, R3, -0x326172a9, RZ ;  /* 0xcd9e8d5703007827 */ /* 0x000fe200078e00ff */
[----:B------:R-:W-:Y:S01]  /*0840*/  PRMT R79, R5, 0x7632, R79 ;  /* 0x00007632054f7816 */ /* 0x000fe2000000004f */
[----:B------:R-:W4:Y:S01]  /*0850*/  LDCU UR19, c[0x0][0x400] ;  /* 0x00008000ff1377ac */ /* 0x000f220008000800 */
[----:B------:R-:W-:Y:S01]  /*0860*/  PRMT R69, R18, 0x7632, R69 ;  /* 0x0000763212457816 */ /* 0x000fe20000000045 */
[----:B------:R-:W-:Y:S01]  /*0870*/  IMAD R12, R3, -0x326172a9, RZ ;  /* 0xcd9e8d57030c7824 */ /* 0x000fe200078e02ff */
[----:B------:R-:W-:Y:S01]  /*0880*/  LOP3.LUT R0, R15, UR30, R0, 0x96, !PT ;  /* 0x0000001e0f007c12 */ /* 0x000fe2000f8e9600 */
[----:B------:R-:W-:Y:S01]  /*0890*/  IMAD R15, R2, -0x2daee0ad, RZ ;  /* 0xd2511f53020f7824 */ /* 0x000fe200078e02ff */
[----:B------:R-:W-:Y:S01]  /*08a0*/  PRMT R58, R27, 0x7632, R58 ;  /* 0x000076321b3a7816 */ /* 0x000fe2000000003a */
[----:B------:R-:W-:Y:S01]  /*08b0*/  IMAD.HI.U32 R3, R14, -0x326172a9, RZ ;  /* 0xcd9e8d570e037827 */ /* 0x000fe200078e00ff */
[----:B------:R-:W-:Y:S01]  /*08c0*/  PRMT R61, R24, 0x7632, R61 ;  /* 0x00007632183d7816 */ /* 0x000fe2000000003d */
[----:B------:R-:W0:Y:S01]  /*08d0*/  LDCU.64 UR12, c[0x0][0x3a0] ;  /* 0x00007400ff0c77ac */ /* 0x000e220008000a00 */
[----:B------:R-:W-:Y:S01]  /*08e0*/  LOP3.LUT R94, R94, 0x3, RZ, 0xc0, !PT ;  /* 0x000000035e5e7812 */ /* 0x000fe200078ec0ff */
[----:B------:R-:W-:Y:S01]  /*08f0*/  IMAD.HI.U32 R2, R0, -0x2daee0ad, RZ ;  /* 0xd2511f5300027827 */ /* 0x000fe200078e00ff */
[----:B------:R-:W-:Y:S01]  /*0900*/  LOP3.LUT R3, R12, UR32, R3, 0x96, !PT ;  /* 0x000000200c037c12 */ /* 0x000fe2000f8e9603 */
[----:B------:R-:W0:Y:S01]  /*0910*/  LDCU.64 UR14, c[0x0][0x380] ;  /* 0x00007000ff0e77ac */ /* 0x000e220008000a00 */
[----:B------:R-:W-:Y:S01]  /*0920*/  SHF.L.U32 R58, R58, 0x10, RZ ;  /* 0x000000103a3a7819 */ /* 0x000fe200000006ff */
[----:B------:R-:W-:Y:S01]  /*0930*/  IMAD R33, R0, -0x2daee0ad, RZ ;  /* 0xd2511f5300217824 */ /* 0x000fe200078e02ff */
[----:B------:R-:W-:Y:S01]  /*0940*/  LOP3.LUT R2, R15, UR33, R2, 0x96, !PT ;  /* 0x000000210f027c12 */ /* 0x000fe2000f8e9602 */
[----:B------:R-:W-:Y:S01]  /*0950*/  IMAD R15, R14, -0x326172a9, RZ ;  /* 0xcd9e8d570e0f7824 */ /* 0x000fe200078e02ff */
[----:B------:R-:W-:Y:S01]  /*0960*/  SHF.L.U32 R14, R30, 0x10, RZ ;  /* 0x000000101e0e7819 */ /* 0x000fe200000006ff */
[----:B------:R-:W-:Y:S01]  /*0970*/  IMAD.HI.U32 R78, R3, -0x2daee0ad, RZ ;  /* 0xd2511f53034e7827 */ /* 0x000fe200078e00ff */
[----:B------:R-:W-:-:S02]  /*0980*/  SHF.L.U32 R61, R61, 0x10, RZ ;  /* 0x000000103d3d7819 */ /* 0x000fc400000006ff */
[----:B------:R-:W-:Y:S01]  /*0990*/  SHF.L.U32 R69, R69, 0x10, RZ ;  /* 0x0000001045457819 */ /* 0x000fe200000006ff */
[C---:B------:R-:W-:Y:S01]  /*09a0*/  IMAD.HI.U32 R88, R2.reuse, -0x326172a9, RZ ;  /* 0xcd9e8d5702587827 */ /* 0x040fe200078e00ff */
[----:B------:R-:W-:Y:S02]  /*09b0*/  LOP3.LUT R78, R33, UR35, R78, 0x96, !PT ;  /* 0x00000023214e7c12 */ /* 0x000fe4000f8e964e */
[----:B------:R-:W-:Y:S01]  /*09c0*/  @P0 MOV R33, R21 ;  /* 0x0000001500210202 */ /* 0x000fe20000000f00 */
[----:B------:R-:W-:Y:S01]  /*09d0*/  IMAD R0, R3, -0x2daee0ad, RZ ;  /* 0xd2511f5303007824 */ /* 0x000fe200078e02ff */
[----:B------:R-:W-:Y:S01]  /*09e0*/  LOP3.LUT R88, R15, UR34, R88, 0x96, !PT ;  /* 0x000000220f587c12 */ /* 0x000fe2000f8e9658 */
[----:B------:R-:W-:Y:S01]  /*09f0*/  @!P0 IMAD.MOV.U32 R33, RZ, RZ, R21 ;  /* 0x000000ffff218224 */ /* 0x000fe200078e0015 */
[----:B------:R-:W-:Y:S01]  /*0a00*/  SHF.L.U32 R21, R27, 0x10, RZ ;  /* 0x000000101b157819 */ /* 0x000fe200000006ff */
[----:B------:R-:W-:Y:S01]  /*0a10*/  IMAD.U32 R12, R11, 0x10000, RZ ;  /* 0x000100000b0c7824 */ /* 0x000fe200078e00ff */
[----:B------:R-:W-:Y:S01]  /*0a20*/  SHF.L.U32 R73, R73, 0x10, RZ ;  /* 0x0000001049497819 */ /* 0x000fe200000006ff */
[----:B------:R-:W-:Y:S01]  /*0a30*/  IMAD R3, R2, -0x326172a9, RZ ;  /* 0xcd9e8d5702037824 */ /* 0x000fe200078e02ff */
[C---:B------:R-:W-:Y:S01]  /*0a40*/  PRMT R64, R33.reuse, 0x7632, R64 ;  /* 0x0000763221407816 */ /* 0x040fe20000000040 */
[----:B------:R-:W-:Y:S01]  /*0a50*/  IMAD.HI.U32 R80, R78, -0x326172a9, RZ ;  /* 0xcd9e8d574e507827 */ /* 0x000fe200078e00ff */
[----:B------:R-:W-:-:S02]  /*0a60*/  SHF.L.U32 R27, R33, 0x10, RZ ;  /* 0x00000010211b7819 */ /* 0x000fc400000006ff */
[----:B------:R-:W-:Y:S01]  /*0a70*/  SHF.L.U32 R64, R64, 0x10, RZ ;  /* 0x0000001040407819 */ /* 0x000fe200000006ff */
[----:B------:R-:W-:Y:S01]  /*0a80*/  IMAD.HI.U32 R81, R88, -0x2daee0ad, RZ ;  /* 0xd2511f5358517827 */ /* 0x000fe200078e00ff */
[----:B------:R-:W-:Y:S02]  /*0a90*/  LOP3.LUT R80, R3, UR36, R80, 0x96, !PT ;  /* 0x0000002403507c12 */ /* 0x000fe4000f8e9650 */
[----:B------:R-:W-:Y:S01]  /*0aa0*/  SHF.L.U32 R70, R70, 0x10, RZ ;  /* 0x0000001046467819 */ /* 0x000fe200000006ff */
[----:B------:R-:W-:Y:S01]  /*0ab0*/  IMAD.U32 R11, R10, 0x10000, RZ ;  /* 0x000100000a0b7824 */ /* 0x000fe200078e00ff */
[----:B------:R-:W-:Y:S01]  /*0ac0*/  SHF.L.U32 R10, R9, 0x10, RZ ;  /* 0x00000010090a7819 */ /* 0x000fe200000006ff */
[----:B------:R-:W-:Y:S01]  /*0ad0*/  IMAD.U32 R9, R8, 0x10000, RZ ;  /* 0x0001000008097824 */ /* 0x000fe200078e00ff */
[----:B------:R-:W-:Y:S01]  /*0ae0*/  LOP3.LUT R81, R0, UR37, R81, 0x96, !PT ;  /* 0x0000002500517c12 */ /* 0x000fe2000f8e9651 */
[----:B------:R-:W-:Y:S01]  /*0af0*/  IMAD.U32 R8, R7, 0x10000, RZ ;  /* 0x0001000007087824 */ /* 0x000fe200078e00ff */
[----:B------:R-:W-:Y:S01]  /*0b00*/  SHF.L.U32 R7, R6, 0x10, RZ ;  /* 0x0000001006077819 */ /* 0x000fe200000006ff */
        /* <DEDUP_REMOVED lines=11> */
[----:B------:R-:W-:Y:S02]  /*0bc0*/  IMAD.U32 R2, R17, 0x10000, RZ ;  /* 0x0001000011027824 */ /* 0x000fe400078e00ff */
[----:B------:R-:W-:Y:S01]  /*0bd0*/  IMAD.U32 R16, R26, 0x10000, RZ ;  /* 0x000100001a107824 */ /* 0x000fe200078e00ff */
[----:B------:R-:W-:Y:S01]  /*0be0*/  SHF.L.U32 R26, R31, 0x10, RZ ;  /* 0x000000101f1a7819 */ /* 0x000fe200000006ff */
[----:B------:R-:W-:Y:S02]  /*0bf0*/  IMAD.U32 R20, R22, 0x10000, RZ ;  /* 0x0001000016147824 */ /* 0x000fe400078e00ff */
[----:B------:R-:W-:Y:S02]  /*0c00*/  IMAD.MOV.U32 R76, RZ, RZ, RZ ;  /* 0x000000ffff4c7224 */ /* 0x000fe400078e00ff */
[----:B------:R-:W-:Y:S02]  /*0c10*/  IMAD.U32 R17, R29, 0x10000, RZ ;  /* 0x000100001d117824 */ /* 0x000fe400078e00ff */
        /* <DEDUP_REMOVED lines=20> */
.L_x_6706:
        /* <DEDUP_REMOVED lines=27> */
[----:B0-----:R-:W-:-:S05]  /*0f10*/  IMAD.WIDE.U32 R34, R85, 0x20, R34 ;  /* 0x0000002055227825 */ /* 0x001fca00078e0022 */
[----:B------:R0:W5:Y:S04]  /*0f20*/  LDG.E.128 R48, desc[UR8][R34.64] ;  /* 0x0000000822307981 */ /* 0x000168000c1e1d00 */
[----:B------:R0:W5:Y:S01]  /*0f30*/  LDG.E.128 R44, desc[UR8][R34.64+0x10] ;  /* 0x00001008222c7981 */ /* 0x000162000c1e1d00 */
[----:B------:R-:W-:Y:S05]  /*0f40*/  @!P0 BRA `(.L_x_6558) ;  /* 0x0000000400108947 */ /* 0x000fea0003800000 */
[----:B0-----:R-:W-:-:S04]  /*0f50*/  MOV R35, 0x2 ;  /* 0x0000000200237802 */ /* 0x001fc80000000f00 */
[----:B------:R-:W-:-:S05]  /*0f60*/  VIADDMNMX.U32 R34, R94, 0xfffffffe, R35, PT ;  /* 0xfffffffe5e227846 */ /* 0x000fca0003800023 */
[----:B------:R-:W-:-:S04]  /*0f70*/  IMAD.SHL.U32 R36, R34, 0x4, RZ ;  /* 0x0000000422247824 */ /* 0x000fc800078e00ff */
[----:B------:R-:W0:Y:S02]  /*0f80*/  LDC R34, c[0x2][R36] ;  /* 0x0080000024227b82 */ /* 0x000e240000000800 */
[----:B0-----:R-:W-:-:S04]  /*0f90*/  SHF.R.S32.HI R35, RZ, 0x1f, R34 ;  /* 0x0000001fff237819 */ /* 0x001fc80000011422 */
.L_x_20623:
[----:B------:R-:W-:Y:S05]  /*0fa0*/  BRX R34 -0xfb0                                         (*"BRANCH_TARGETS .L_x_20624,.L_x_20625,.L_x_20626"*) ;  /* 0xfffffff022147949 */ /* 0x000fea000383ffff */
.L_x_20626:
[----:B------:R-:W-:Y:S01]  /*0fb0*/  VIADD R36, R94, 0x1 ;  /* 0x000000015e247836 */ /* 0x000fe20000000000 */
[----:B------:R-:W-:Y:S01]  /*0fc0*/  MOV R96, R88 ;  /* 0x0000005800607202 */ /* 0x000fe20000000f00 */
[----:B------:R-:W-:Y:S01]  /*0fd0*/  IMAD.MOV.U32 R37, RZ, RZ, R80 ;  /* 0x000000ffff257224 */ /* 0x000fe200078e0050 */
[----:B------:R-:W-:Y:S06]  /*0fe0*/  BRA `(.L_x_6558) ;  /* 0x0000000000e87947 */ /* 0x000fec0003800000 */
.L_x_20624:
[----:B------:R-:W-:Y:S02]  /*0ff0*/  HFMA2 R36, -RZ, RZ, 0, 1.78813934326171875e-07 ;  /* 0x00000003ff247431 */ /* 0x000fe400000001ff */
[----:B------:R-:W-:Y:S02]  /*1000*/  IMAD.MOV.U32 R96, RZ, RZ, R88 ;  /* 0x000000ffff607224 */ /* 0x000fe400078e0058 */
[----:B------:R-:W-:Y:S01]  /*1010*/  IMAD.MOV.U32 R37, RZ, RZ, R81 ;  /* 0x000000ffff257224 */ /* 0x000fe200078e0051 */
[----:B------:R-:W-:Y:S06]  /*1020*/  BRA `(.L_x_6558) ;  /* 0x0000000000d87947 */ /* 0x000fec0003800000 */
.L_x_20625:
        /* <DEDUP_REMOVED lines=12> */
.L_x_6559:
        /* <DEDUP_REMOVED lines=42> */
.L_x_6558:
[----:B0-----:R-:W-:Y:S01]  /*1390*/  I2FP.F32.U32 R34, R37 ;  /* 0x0000002500227245 */ /* 0x001fe20000201000 */
[----:B------:R-:W-:Y:S01]  /*13a0*/  UMOV UR5, UR7 ;  /* 0x0000000700057c82 */ /* 0x000fe20008000000 */
[----:B-----5:R-:W-:Y:S01]  /*13b0*/  SHF.L.U32 R35, R28, 0x10, RZ ;  /* 0x000000101c237819 */ /* 0x020fe200000006ff */
[----:B------:R-:W-:Y:S01]  /*13c0*/  UMOV UR4, UR6 ;  /* 0x0000000600047c82 */ /* 0x000fe20008000000 */
[----:B------:R-:W-:Y:S01]  /*13d0*/  ISETP.NE.AND P1, PT, R36, 0x1, PT ;  /* 0x000000012400780c */ /* 0x000fe20003f25270 */
[----:B------:R-:W-:Y:S01]  /*13e0*/  FFMA.FTZ R34, R34, R89, 1.1641532182693481445e-10 ;  /* 0x2f00000022227423 */ /* 0x000fe20000010059 */
[----:B------:R-:W-:Y:S01]  /*13f0*/  PRMT R28, R28, 0x7632, R28 ;  /* 0x000076321c1c7816 */ /* 0x000fe2000000001c */
[----:B------:R-:W-:Y:S01]  /*1400*/  FMUL.FTZ R35, R35, UR17 ;  /* 0x0000001123237c20 */ /* 0x000fe20008410000 */
[----:B------:R-:W-:Y:S02]  /*1410*/  IMAD.MOV.U32 R37, RZ, RZ, 0x2 ;  /* 0x00000002ff257424 */ /* 0x000fe400078e00ff */
[----:B------:R-:W-:Y:S01]  /*1420*/  FSETP.GTU.FTZ.AND P0, PT, R34, UR4, PT ;  /* 0x0000000422007c0b */ /* 0x000fe2000bf1c000 */
[----:B------:R-:W-:-:S05]  /*1430*/  FMUL.FTZ R35, R35, UR5 ;  /* 0x0000000523237c20 */ /* 0x000fca0008410000 */
        /* <DEDUP_REMOVED lines=14> */
.L_x_6561:
        /* <DEDUP_REMOVED lines=12> */
.L_x_6562:
        /* <DEDUP_REMOVED lines=43> */
.L_x_6560:
        /* <DEDUP_REMOVED lines=21> */
.L_x_6564:
        /* <DEDUP_REMOVED lines=12> */
.L_x_6565:
        /* <DEDUP_REMOVED lines=43> */
.L_x_6563:
[----:B------:R-:W-:Y:S02]  /*1d50*/  I2FP.F32.U32 R28, R28 ;  /* 0x0000001c001c7245 */ /* 0x000fe40000201000 */
[C---:B------:R-:W-:Y:S02]  /*1d60*/  SHF.L.U32 R34, R29.reuse, 0x10, RZ ;  /* 0x000000101d227819 */ /* 0x040fe400000006ff */
[----:B------:R-:W-:Y:S01]  /*1d70*/  ISETP.NE.AND P2, PT, R36, 0x1, PT ;  /* 0x000000012400780c */ /* 0x000fe20003f45270 */
[----:B------:R-:W-:Y:S01]  /*1d80*/  FFMA.FTZ R28, R28, R89, 1.1641532182693481445e-10 ;  /* 0x2f0000001c1c7423 */ /* 0x000fe20000010059 */
[----:B------:R-:W-:Y:S01]  /*1d90*/  PRMT R40, R29, 0x7632, R40 ;  /* 0x000076321d287816 */ /* 0x000fe20000000028 */
[----:B------:R-:W-:Y:S01]  /*1da0*/  FMUL.FTZ R34, R34, UR17 ;  /* 0x0000001122227c20 */ /* 0x000fe20008410000 */
[----:B------:R-:W-:Y:S02]  /*1db0*/  IMAD.MOV.U32 R29, RZ, RZ, R78 ;  /* 0x000000ffff1d7224 */ /* 0x000fe400078e004e */
[----:B------:R-:W-:Y:S01]  /*1dc0*/  FSETP.GTU.FTZ.AND P1, PT, R28, UR4, PT ;  /* 0x000000041c007c0b */ /* 0x000fe2000bf3c000 */
[----:B------:R-:W-:-:S05]  /*1dd0*/  FMUL.FTZ R34, R34, UR5 ;  /* 0x0000000522227c20 */ /* 0x000fca0008410000 */
        /* <DEDUP_REMOVED lines=13> */
.L_x_6567:
        /* <DEDUP_REMOVED lines=12> */
.L_x_6568:
        /* <DEDUP_REMOVED lines=43> */
.L_x_6566:
        /* <DEDUP_REMOVED lines=21> */
.L_x_6570:
        /* <DEDUP_REMOVED lines=12> */
.L_x_6571:
        /* <DEDUP_REMOVED lines=43> */
.L_x_6569:
        /* <DEDUP_REMOVED lines=22> */
.L_x_6573:
        /* <DEDUP_REMOVED lines=12> */
.L_x_6574:
        /* <DEDUP_REMOVED lines=43> */
.L_x_6572:
        /* <DEDUP_REMOVED lines=21> */
.L_x_6576:
        /* <DEDUP_REMOVED lines=12> */
.L_x_6577:
        /* <DEDUP_REMOVED lines=43> */
.L_x_6575:
[----:B------:R-:W-:Y:S01]  /*3070*/  I2FP.F32.U32 R28, R29 ;  /* 0x0000001d001c7245 */ /* 0x000fe20000201000 */
[----:B------:R-:W-:Y:S01]  /*3080*/  IMAD.MOV.U32 R52, RZ, RZ, 0x2 ;  /* 0x00000002ff347424 */ /* 0x000fe200078e00ff */
[C---:B------:R-:W-:Y:S02]  /*3090*/  SHF.L.U32 R29, R31.reuse, 0x10, RZ ;  /* 0x000000101f1d7819 */ /* 0x040fe400000006ff */
        /* <DEDUP_REMOVED lines=19> */
.L_x_6579:
        /* <DEDUP_REMOVED lines=14> */
.L_x_6580:
        /* <DEDUP_REMOVED lines=43> */
.L_x_6578:
[----:B------:R-:W-:Y:S02]  /*3560*/  I2FP.F32.U32 R28, R29 ;  /* 0x0000001d001c7245 */ /* 0x000fe40000201000 */
[----:B------:R-:W-:-:S03]  /*3570*/  SHF.L.U32 R38, R38, 0x10, RZ ;  /* 0x0000001026267819 */ /* 0x000fc600000006ff */
[----:B------:R-:W-:Y:S02]  /*3580*/  FFMA.FTZ R28, R28, R89, 1.1641532182693481445e-10 ;  /* 0x2f0000001c1c7423 */ /* 0x000fe40000010059 */
[----:B------:R-:W-:-:S03]  /*3590*/  FMUL.FTZ R38, R38, UR17 ;  /* 0x0000001126267c20 */ /* 0x000fc60008410000 */
[----:B------:R-:W-:Y:S01]  /*35a0*/  FSETP.GTU.FTZ.AND P6, PT, R28, UR4, PT ;  /* 0x000000041c007c0b */ /* 0x000fe2000bfdc000 */
[----:B------:R-:W-:-:S05]  /*35b0*/  FMUL.FTZ R38, R38, UR5 ;  /* 0x0000000526267c20 */ /* 0x000fca0008410000 */
[----:B------:R-:W-:Y:S02]  /*35c0*/  FSEL R38, R38, RZ, !P6 ;  /* 0x000000ff26267208 */ /* 0x000fe40007000000 */
[----:B------:R-:W-:-:S03]  /*35d0*/  PLOP3.LUT P6, PT, P6, PT, PT, 0x8, 0x80 ;  /* 0x000000000080781c */ /* 0x000fc600037ce170 */
[----:B------:R-:W-:Y:S01]  /*35e0*/  FADD.FTZ R47, R47, R38 ;  /* 0x000000262f2f7221 */ /* 0x000fe20000010000 */
[----:B------:R-:W-:Y:S09]  /*35f0*/  BRA `(.L_x_6581) ;  /* 0x0000002400747947 */ /* 0x000ff20003800000 */
.L_x_6557:
        /* <DEDUP_REMOVED lines=15> */
.L_x_6583:
        /* <DEDUP_REMOVED lines=12> */
.L_x_6584:
        /* <DEDUP_REMOVED lines=42> */
.L_x_6582:
[----:B------:R-:W-:Y:S01]  /*3a50*/  ISETP.NE.AND P0, PT, R36, 0x1, PT ;  /* 0x000000012400780c */ /* 0x000fe20003f05270 */
[----:B-----5:R-:W-:Y:S01]  /*3a60*/  IMAD.U32 R35, R28, 0x10000, RZ ;  /* 0x000100001c237824 */ /* 0x020fe200078e00ff */
[----:B------:R-:W-:Y:S01]  /*3a70*/  I2FP.F32.U32 R34, R34 ;  /* 0x0000002200227245 */ /* 0x000fe20000201000 */
[----:B------:R-:W-:Y:S01]  /*3a80*/  UMOV UR4, UR6 ;  /* 0x0000000600047c82 */ /* 0x000fe20008000000 */
[----:B------:R-:W-:Y:S01]  /*3a90*/  UMOV UR5, UR7 ;  /* 0x0000000700057c82 */ /* 0x000fe20008000000 */
[----:B------:R-:W-:Y:S01]  /*3aa0*/  FMUL.FTZ R48, R35, UR17 ;  /* 0x0000001123307c20 */ /* 0x000fe20008410000 */
[----:B------:R-:W-:Y:S02]  /*3ab0*/  HFMA2 R37, -RZ, RZ, 0, 1.1920928955078125e-07 ;  /* 0x00000002ff257431 */ /* 0x000fe400000001ff */
[----:B------:R-:W-:Y:S01]  /*3ac0*/  FFMA.FTZ R34, R34, R89, 1.1641532182693481445e-10 ;  /* 0x2f00000022227423 */ /* 0x000fe20000010059 */
[----:B------:R-:W-:Y:S01]  /*3ad0*/  PRMT R28, R28, 0x7632, R28 ;  /* 0x000076321c1c7816 */ /* 0x000fe2000000001c */
[----:B------:R-:W-:Y:S01]  /*3ae0*/  FMUL.FTZ R48, R48, UR5 ;  /* 0x0000000530307c20 */ /* 0x000fe20008410000 */
[----:B------:R-:W-:-:S02]  /*3af0*/  IMAD.MOV.U32 R35, RZ, RZ, R78 ;  /* 0x000000ffff237224 */ /* 0x000fc400078e004e */
[----:B------:R-:W-:-:S04]  /*3b00*/  FSETP.LE.FTZ.AND P1, PT, R34, UR4, PT ;  /* 0x0000000422007c0b */ /* 0x000fc8000bf33000 */
        /* <DEDUP_REMOVED lines=10> */
.L_x_6586:
        /* <DEDUP_REMOVED lines=12> */
.L_x_6587:
        /* <DEDUP_REMOVED lines=43> */
.L_x_6585:
[----:B------:R-:W-:Y:S01]  /*3f20*/  ISETP.NE.AND P1, PT, R37, 0x1, PT ;  /* 0x000000012500780c */ /* 0x000fe20003f25270 */
[----:B------:R-:W-:Y:S01]  /*3f30*/  IMAD.U32 R28, R28, 0x10000, RZ ;  /* 0x000100001c1c7824 */ /* 0x000fe200078e00ff */
[----:B------:R-:W-:Y:S01]  /*3f40*/  I2FP.F32.U32 R34, R35 ;  /* 0x0000002300227245 */ /* 0x000fe20000201000 */
[----:B------:R-:W-:Y:S01]  /*3f50*/  IMAD.MOV.U32 R35, RZ, RZ, R78 ;  /* 0x000000ffff237224 */ /* 0x000fe200078e004e */
[----:B------:R-:W-:Y:S01]  /*3f60*/  MOV R36, 0x2 ;  /* 0x0000000200247802 */ /* 0x000fe20000000f00 */
[----:B------:R-:W-:Y:S02]  /*3f70*/  FMUL.FTZ R28, R28, UR17 ;  /* 0x000000111c1c7c20 */ /* 0x000fe40008410000 */
[----:B------:R-:W-:Y:S02]  /*3f80*/  FFMA.FTZ R34, R34, R89, 1.1641532182693481445e-10 ;  /* 0x2f00000022227423 */ /* 0x000fe40000010059 */
[----:B------:R-:W-:-:S03]  /*3f90*/  FMUL.FTZ R49, R28, UR5 ;  /* 0x000000051c317c20 */ /* 0x000fc60008410000 */
[----:B------:R-:W-:Y:S01]  /*3fa0*/  FSETP.LE.FTZ.AND P0, PT, R34, UR4, PT ;  /* 0x0000000422007c0b */ /* 0x000fe2000bf13000 */
        /* <DEDUP_REMOVED lines=9> */
.L_x_6589:
        /* <DEDUP_REMOVED lines=12> */
.L_x_6590:
        /* <DEDUP_REMOVED lines=43> */
.L_x_6588:
[----:B------:R-:W-:Y:S01]  /*43b0*/  ISETP.NE.AND P2, PT, R36, 0x1, PT ;  /* 0x000000012400780c */ /* 0x000fe20003f45270 */
[C---:B------:R-:W-:Y:S01]  /*43c0*/  IMAD.U32 R34, R29.reuse, 0x10000, RZ ;  /* 0x000100001d227824 */ /* 0x040fe200078e00ff */
[----:B------:R-:W-:Y:S01]  /*43d0*/  I2FP.F32.U32 R28, R35 ;  /* 0x00000023001c7245 */ /* 0x000fe20000201000 */
[----:B------:R-:W-:Y:S01]  /*43e0*/  HFMA2 R35, -RZ, RZ, 0, 1.1920928955078125e-07 ;  /* 0x00000002ff237431 */ /* 0x000fe200000001ff */
[----:B------:R-:W-:Y:S01]  /*43f0*/  PRMT R40, R29, 0x7632, R40 ;  /* 0x000076321d287816 */ /* 0x000fe20000000028 */
[----:B------:R-:W-:Y:S01]  /*4400*/  FMUL.FTZ R34, R34, UR17 ;  /* 0x0000001122227c20 */ /* 0x000fe20008410000 */
[----:B------:R-:W-:Y:S02]  /*4410*/  IMAD.MOV.U32 R29, RZ, RZ, R78 ;  /* 0x000000ffff1d7224 */ /* 0x000fe400078e004e */
[----:B------:R-:W-:Y:S01]  /*4420*/  FFMA.FTZ R28, R28, R89, 1.1641532182693481445e-10 ;  /* 0x2f0000001c1c7423 */ /* 0x000fe20000010059 */
[----:B------:R-:W-:-:S04]  /*4430*/  FMUL.FTZ R50, R34, UR5 ;  /* 0x0000000522327c20 */ /* 0x000fc80008410000 */
        /* <DEDUP_REMOVED lines=10> */
.L_x_6592:
        /* <DEDUP_REMOVED lines=12> */
.L_x_6593:
        /* <DEDUP_REMOVED lines=43> */
.L_x_6591:
        /* <DEDUP_REMOVED lines=18> */
.L_x_6595:
        /* <DEDUP_REMOVED lines=12> */
.L_x_6596:
        /* <DEDUP_REMOVED lines=43> */
.L_x_6594:
[----:B------:R-:W-:Y:S01]  /*4ce0*/  ISETP.NE.AND P4, PT, R34, 0x1, PT ;  /* 0x000000012200780c */ /* 0x000fe20003f85270 */
[----:B------:R-:W-:Y:S01]  /*4cf0*/  HFMA2 R35, -RZ, RZ, 0, 1.1920928955078125e-07 ;  /* 0x00000002ff237431 */ /* 0x000fe200000001ff */
[----:B------:R-:W-:Y:S01]  /*4d00*/  I2FP.F32.U32 R28, R29 ;  /* 0x0000001d001c7245 */ /* 0x000fe20000201000 */
[C---:B------:R-:W-:Y:S01]  /*4d10*/  IMAD.U32 R29, R30.reuse, 0x10000, RZ ;  /* 0x000100001e1d7824 */ /* 0x040fe200078e00ff */
[----:B------:R-:W-:-:S03]  /*4d20*/  PRMT R30, R30, 0x7632, R30 ;  /* 0x000076321e1e7816 */ /* 0x000fc6000000001e */
[----:B------:R-:W-:Y:S01]  /*4d30*/  FFMA.FTZ R28, R28, R89, 1.1641532182693481445e-10 ;  /* 0x2f0000001c1c7423 */ /* 0x000fe20000010059 */
[----:B------:R-:W-:Y:S01]  /*4d40*/  FMUL.FTZ R44, R29, UR17 ;  /* 0x000000111d2c7c20 */ /* 0x000fe20008410000 */
[----:B------:R-:W-:-:S03]  /*4d50*/  IMAD.MOV.U32 R29, RZ, RZ, R78 ;  /* 0x000000ffff1d7224 */ /* 0x000fc600078e004e */
[----:B------:R-:W-:Y:S01]  /*4d60*/  FSETP.LE.FTZ.AND P3, PT, R28, UR4, PT ;  /* 0x000000041c007c0b */ /* 0x000fe2000bf73000 */
[----:B------:R-:W-:Y:S01]  /*4d70*/  FMUL.FTZ R44, R44, UR5 ;  /* 0x000000052c2c7c20 */ /* 0x000fe20008410000 */
        /* <DEDUP_REMOVED lines=9> */
.L_x_6598:
        /* <DEDUP_REMOVED lines=12> */
.L_x_6599:
        /* <DEDUP_REMOVED lines=43> */
.L_x_6597:
        /* <DEDUP_REMOVED lines=18> */
.L_x_6601:
        /* <DEDUP_REMOVED lines=12> */
.L_x_6602:
        /* <DEDUP_REMOVED lines=43> */
.L_x_6600:
        /* <DEDUP_REMOVED lines=19> */
.L_x_6604:
        /* <DEDUP_REMOVED lines=14> */
.L_x_6605:
        /* <DEDUP_REMOVED lines=43> */
.L_x_6603:
        /* <DEDUP_REMOVED lines=8> */
[----:B------:R-:W-:Y:S01]  /*5b50*/  FMUL.FTZ R38, R38, UR5 ;  /* 0x0000000526267c20 */ /* 0x000fe20008410000 */
[----:B------:R-:W-:-:S02]  /*5b60*/  FSETP.GTU.FTZ.AND P6, PT, R28, UR4, PT ;  /* 0x000000041c007c0b */ /* 0x000fc4000bfdc000 */
[----:B------:R-:W-:Y:S02]  /*5b70*/  FSEL R51, R51, RZ, P2 ;  /* 0x000000ff33337208 */ /* 0x000fe40001000000 */
[----:B------:R-:W-:Y:S02]  /*5b80*/  FSEL R47, R38, RZ, !P6 ;  /* 0x000000ff262f7208 */ /* 0x000fe40007000000 */
[----:B------:R-:W-:Y:S02]  /*5b90*/  PLOP3.LUT P6, PT, P6, PT, PT, 0x8, 0x80 ;  /* 0x000000000080781c */ /* 0x000fe400037ce170 */
[----:B------:R-:W-:Y:S02]  /*5ba0*/  FSEL R44, R44, RZ, P3 ;  /* 0x000000ff2c2c7208 */ /* 0x000fe40001800000 */
[----:B------:R-:W-:Y:S02]  /*5bb0*/  FSEL R45, R45, RZ, P4 ;  /* 0x000000ff2d2d7208 */ /* 0x000fe40002000000 */
[----:B------:R-:W-:-:S07]  /*5bc0*/  FSEL R46, R46, RZ, P5 ;  /* 0x000000ff2e2e7208 */ /* 0x000fce0002800000 */
.L_x_6581:
        /* <DEDUP_REMOVED lines=10> */
[----:B------:R-:W-:Y:S02]  /*5c70*/  LOP3.LUT R28, R28, R30, R29, 0xfe, !PT ;  /* 0x0000001e1c1c7212 */ /* 0x000fe400078efe1d */
[----:B------:R-:W-:Y:S02]  /*5c80*/  SEL R34, RZ, 0x1, !P3 ;  /* 0x00000001ff227807 */ /* 0x000fe40005800000 */
[----:B------:R-:W-:Y:S02]  /*5c90*/  SEL R29, RZ, 0x1, !P6 ;  /* 0x00000001ff1d7807 */ /* 0x000fe40007000000 */
[C---:B------:R-:W-:Y:S01]  /*5ca0*/  IADD3 R93, PT, PT, R85.reuse, 0x80, RZ ;  /* 0x00000080555d7810 */ /* 0x040fe20007ffe0ff */
[----:B0-----:R-:W-:Y:S01]  /*5cb0*/  IMAD.WIDE.U32 R38, R85, 0x20, R90 ;  /* 0x0000002055267825 */ /* 0x001fe200078e005a */
[----:B------:R-:W-:-:S02]  /*5cc0*/  LOP3.LUT R35, R35, R34, RZ, 0xfc, !PT ;  /* 0x0000002223237212 */ /* 0x000fc400078efcff */
[----:B------:R-:W-:Y:S01]  /*5cd0*/  LOP3.LUT R34, R28, R29, RZ, 0xfc, !PT ;  /* 0x0000001d1c227212 */ /* 0x000fe200078efcff */
[----:B------:R-:W-:Y:S01]  /*5ce0*/  IMAD.WIDE.U32 R28, R93, 0x10, R32 ;  /* 0x000000105d1c7825 */ /* 0x000fe200078e0020 */
[----:B------:R0:W-:Y:S03]  /*5cf0*/  STG.E.128 desc[UR8][R38.64], R48 ;  /* 0x0000003026007986 */ /* 0x0001e6000c101d08 */
[----:B-1----:R-:W-:Y:S01]  /*5d00*/  IMAD.WIDE.U32 R36, R85, 0x8, R86 ;  /* 0x0000000855247825 */ /* 0x002fe200078e0056 */
[----:B------:R0:W-:Y:S04]  /*5d10*/  STG.E.128 desc[UR8][R38.64+0x10], R44 ;  /* 0x0000102c26007986 */ /* 0x0001e8000c101d08 */
[----:B------:R0:W-:Y:S04]  /*5d20*/  STG.E.64 desc[UR8][R36.64], R34 ;  /* 0x0000002224007986 */ /* 0x0001e8000c101b08 */
[----:B------:R-:W5:Y:S01]  /*5d30*/  LDG.E.128 R28, desc[UR8][R28.64] ;  /* 0x000000081c1c7981 */ /* 0x000f62000c1e1d00 */
[----:B------:R-:W-:Y:S05]  /*5d40*/  BRA.U !UP1, `(.L_x_6606) ;  /* 0x0000002509bc7547 */ /* 0x000fea000b800000 */
[----:B0-----:R-:W0:Y:S01]  /*5d50*/  LDC.64 R34, c[0x0][0x3a0] ;  /* 0x0000e800ff227b82 */ /* 0x001e220000000a00 */
[----:B------:R-:W-:Y:S01]  /*5d60*/  ISETP.NE.AND P0, PT, R52, 0x1, PT ;  /* 0x000000013400780c */ /* 0x000fe20003f05270 */
[----:B------:R-:W-:Y:S01]  /*5d70*/  IMAD.MOV.U32 R53, RZ, RZ, 0x2 ;  /* 0x00000002ff357424 */ /* 0x000fe200078e00ff */
[----:B------:R-:W-:Y:S01]  /*5d80*/  MOV R92, R96 ;  /* 0x00000060005c7202 */ /* 0x000fe20000000f00 */
[----:B------:R-:W-:Y:S02]  /*5d90*/  IMAD.MOV.U32 R54, RZ, RZ, R78 ;  /* 0x000000ffff367224 */ /* 0x000fe400078e004e */
[----:B0-----:R-:W-:-:S05]  /*5da0*/  IMAD.WIDE.U32 R34, R93, 0x20, R34 ;  /* 0x000000205d227825 */ /* 0x001fca00078e0022 */
[----:B------:R0:W5:Y:S04]  /*5db0*/  LDG.E.128 R40, desc[UR8][R34.64] ;  /* 0x0000000822287981 */ /* 0x000168000c1e1d00 */
[----:B------:R0:W5:Y:S01]  /*5dc0*/  LDG.E.128 R36, desc[UR8][R34.64+0x10] ;  /* 0x0000100822247981 */ /* 0x000162000c1e1d00 */
        /* <DEDUP_REMOVED lines=11> */
.L_x_6608:
[----:B------:R-:W-:-:S04]  /*5e80*/  VIADD R83, R83, 0x1 ;  /* 0x0000000153537836 */ /* 0x000fc80000000000 */
[C---:B------:R-:W-:Y:S01]  /*5e90*/  IMAD.WIDE.U32 R80, R83.reuse, -0x2daee0ad, RZ ;  /* 0xd2511f5353507825 */ /* 0x040fe200078e00ff */
[----:B------:R-:W-:-:S13]  /*5ea0*/  ISETP.NE.AND P0, PT, R83, RZ, PT ;  /* 0x000000ff5300720c */ /* 0x000fda0003f05270 */
[----:B------:R-:W-:Y:S05]  /*5eb0*/  @P0 BRA `(.L_x_6609) ;  /* 0x0000000000200947 */ /* 0x000fea0003800000 */
[----:B------:R-:W-:-:S05]  /*5ec0*/  VIADD R82, R82, 0x1 ;  /* 0x0000000152527836 */ /* 0x000fca0000000000 */
[----:B------:R-:W-:-:S13]  /*5ed0*/  ISETP.NE.AND P0, PT, R82, RZ, PT ;  /* 0x000000ff5200720c */ /* 0x000fda0003f05270 */
[----:B------:R-:W-:Y:S01]  /*5ee0*/  @!P0 IADD3 R84, PT, PT, R84, 0x1, RZ ;  /* 0x0000000154548810 */ /* 0x000fe20007ffe0ff */
[----:B0-----:R-:W-:Y:S01]  /*5ef0*/  @!P0 VIADD R34, R76, 0x1 ;  /* 0x000000014c228836 */ /* 0x001fe20000000000 */
[----:B------:R-:W-:Y:S02]  /*5f00*/  @!P0 MOV R82, RZ ;  /* 0x000000ff00528202 */ /* 0x000fe40000000f00 */
[----:B------:R-:W-:-:S13]  /*5f10*/  ISETP.NE.AND P1, PT, R84, RZ, !P0 ;  /* 0x000000ff5400720c */ /* 0x000fda0004725270 */
[----:B------:R-:W-:-:S04]  /*5f20*/  @P1 IMAD.MOV R34, RZ, RZ, R76 ;  /* 0x000000ffff221224 */ /* 0x000fc800078e024c */
[----:B------:R-:W-:-:S07]  /*5f30*/  @!P0 IMAD.MOV.U32 R76, RZ, RZ, R34 ;  /* 0x000000ffff4c8224 */ /* 0x000fce00078e0022 */
.L_x_6609:
[----:B------:R-:W-:Y:S01]  /*5f40*/  IMAD.WIDE.U32 R52, R84, -0x326172a9, RZ ;  /* 0xcd9e8d5754347825 */ /* 0x000fe200078e00ff */
[----:B0-----:R-:W-:-:S04]  /*5f50*/  LOP3.LUT R34, R76, UR11, R81, 0x96, !PT ;  /* 0x0000000b4c227c12 */ /* 0x001fc8000f8e9651 */
        /* <DEDUP_REMOVED lines=41> */
.L_x_6607:
[----:B0-----:R-:W-:Y:S01]  /*61f0*/  I2FP.F32.U32 R34, R54 ;  /* 0x0000003600227245 */ /* 0x001fe20000201000 */
[----:B------:R-:W-:Y:S01]  /*6200*/  IMAD.MOV.U32 R52, RZ, RZ, 0x2 ;  /* 0x00000002ff347424 */ /* 0x000fe200078e00ff */
[----:B-----5:R-:W-:Y:S02]  /*6210*/  SHF.L.U32 R35, R28, 0x10, RZ ;  /* 0x000000101c237819 */ /* 0x020fe400000006ff */
        /* <DEDUP_REMOVED lines=20> */
.L_x_6611:
        /* <DEDUP_REMOVED lines=12> */
.L_x_6612:
        /* <DEDUP_REMOVED lines=43> */
.L_x_6610:
        /* <DEDUP_REMOVED lines=21> */
.L_x_6614:
        /* <DEDUP_REMOVED lines=12> */
.L_x_6615:
        /* <DEDUP_REMOVED lines=43> */
.L_x_6613:
        /* <DEDUP_REMOVED lines=22> */
.L_x_6617:
        /* <DEDUP_REMOVED lines=12> */
.L_x_6618:
        /* <DEDUP_REMOVED lines=43> */
.L_x_6616:
        /* <DEDUP_REMOVED lines=8> */
[----:B------:R-:W-:Y:S01]  /*70e0*/  FSEL R34, R29, RZ, !P2 ;  /* 0x000000ff1d227208 */ /* 0x000fe20005000000 */
[----:B------:R-:W-:Y:S01]  /*70f0*/  IMAD.MOV.U32 R29, RZ, RZ, R78 ;  /* 0x000000ffff1d7224 */ /* 0x000fe200078e004e */
        /* <DEDUP_REMOVED lines=11> */
.L_x_6620:
        /* <DEDUP_REMOVED lines=12> */
.L_x_6621:
        /* <DEDUP_REMOVED lines=43> */
.L_x_6619:
        /* <DEDUP_REMOVED lines=22> */
.L_x_6623:
        /* <DEDUP_REMOVED lines=12> */
.L_x_6624:
        /* <DEDUP_REMOVED lines=43> */
.L_x_6622:
[----:B------:R-:W-:Y:S01]  /*79f0*/  I2FP.F32.U32 R34, R29 ;  /* 0x0000001d00227245 */ /* 0x000fe20000201000 */
[----:B------:R-:W-:Y:S01]  /*7a00*/  IMAD.MOV.U32 R29, RZ, RZ, R78 ;  /* 0x000000ffff1d7224 */ /* 0x000fe200078e004e */
[----:B------:R-:W-:Y:S02]  /*7a10*/  SHF.L.U32 R30, R30, 0x10, RZ ;  /* 0x000000101e1e7819 */ /* 0x000fe400000006ff */
[----:B------:R-:W-:Y:S01]  /*7a20*/  ISETP.NE.AND P5, PT, R52, 0x1, PT ;  /* 0x000000013400780c */ /* 0x000fe20003fa5270 */
[----:B------:R-:W-:Y:S02]  /*7a30*/  FFMA.FTZ R34, R34, R89, 1.1641532182693481445e-10 ;  /* 0x2f00000022227423 */ /* 0x000fe40000010059 */
[----:B------:R-:W-:-:S03]  /*7a40*/  FMUL.FTZ R30, R30, UR17 ;  /* 0x000000111e1e7c20 */ /* 0x000fc60008410000 */
[----:B------:R-:W-:Y:S01]  /*7a50*/  FSETP.GTU.FTZ.AND P4, PT, R34, UR4, PT ;  /* 0x0000000422007c0b */ /* 0x000fe2000bf9c000 */
[----:B------:R-:W-:Y:S01]  /*7a60*/  FMUL.FTZ R30, R30, UR5 ;  /* 0x000000051e1e7c20 */ /* 0x000fe20008410000 */
[----:B------:R-:W-:-:S04]  /*7a70*/  IMAD.MOV.U32 R34, RZ, RZ, 0x2 ;  /* 0x00000002ff227424 */ /* 0x000fc800078e00ff */
        /* <DEDUP_REMOVED lines=12> */
.L_x_6626:
        /* <DEDUP_REMOVED lines=12> */
.L_x_6627:
        /* <DEDUP_REMOVED lines=43> */
.L_x_6625:
        /* <DEDUP_REMOVED lines=9> */
[----:B------:R-:W-:Y:S01]  /*7f40*/  PRMT R29, R31, 0x7632, R29 ;  /* 0x000076321f1d7816 */ /* 0x000fe2000000001d */
[----:B------:R-:W-:Y:S01]  /*7f50*/  IMAD.MOV.U32 R31, RZ, RZ, R78 ;  /* 0x000000ffff1f7224 */ /* 0x000fe200078e004e */
[----:B------:R-:W-:Y:S01]  /*7f60*/  PLOP3.LUT P5, PT, P5, PT, PT, 0x8, 0x80 ;  /* 0x000000000080781c */ /* 0x000fe20002fae170 */
[----:B------:R-:W-:Y:S01]  /*7f70*/  FADD.FTZ R38, R38, R35 ;  /* 0x0000002326267221 */ /* 0x000fe20000010000 */
        /* <DEDUP_REMOVED lines=9> */
.L_x_6629:
        /* <DEDUP_REMOVED lines=14> */
.L_x_6630:
        /* <DEDUP_REMOVED lines=43> */
.L_x_6628:
        /* <DEDUP_REMOVED lines=10> */
.L_x_6606:
        /* <DEDUP_REMOVED lines=15> */
.L_x_6633:
        /* <DEDUP_REMOVED lines=12> */
.L_x_6634:
        /* <DEDUP_REMOVED lines=43> */
.L_x_6632:
[----:B------:R-:W-:Y:S01]  /*88a0*/  ISETP.NE.AND P0, PT, R36, 0x1, PT ;  /* 0x000000012400780c */ /* 0x000fe20003f05270 */
[----:B------:R-:W-:Y:S01]  /*88b0*/  IMAD.MOV.U32 R37, RZ, RZ, 0x2 ;  /* 0x00000002ff257424 */ /* 0x000fe200078e00ff */
[----:B------:R-:W-:Y:S02]  /*88c0*/  I2FP.F32.U32 R34, R34 ;  /* 0x0000002200227245 */ /* 0x000fe40000201000 */
[C---:B-----5:R-:W-:Y:S02]  /*88d0*/  SHF.L.U32 R35, R28.reuse, 0x10, RZ ;  /* 0x000000101c237819 */ /* 0x060fe400000006ff */
[----:B------:R-:W-:Y:S01]  /*88e0*/  PRMT R41, R28, 0x7632, R41 ;  /* 0x000076321c297816 */ /* 0x000fe20000000029 */
[----:B------:R-:W-:Y:S02]  /*88f0*/  FFMA.FTZ R34, R34, R89, 1.1641532182693481445e-10 ;  /* 0x2f00000022227423 */ /* 0x000fe40000010059 */
[----:B------:R-:W-:Y:S01]  /*8900*/  FMUL.FTZ R40, R35, UR17 ;  /* 0x0000001123287c20 */ /* 0x000fe20008410000 */
[----:B------:R-:W-:-:S02]  /*8910*/  IMAD.MOV.U32 R35, RZ, RZ, R78 ;  /* 0x000000ffff237224 */ /* 0x000fc400078e004e */
[----:B------:R-:W-:Y:S01]  /*8920*/  FSETP.LE.FTZ.AND P1, PT, R34, UR4, PT ;  /* 0x0000000422007c0b */ /* 0x000fe2000bf33000 */
[----:B------:R-:W-:-:S03]  /*8930*/  FMUL.FTZ R40, R40, UR5 ;  /* 0x0000000528287c20 */ /* 0x000fc60008410000 */
        /* <DEDUP_REMOVED lines=10> */
.L_x_6636:
        /* <DEDUP_REMOVED lines=12> */
.L_x_6637:
        /* <DEDUP_REMOVED lines=43> */
.L_x_6635:
[----:B------:R-:W-:Y:S01]  /*8d50*/  ISETP.NE.AND P1, PT, R37, 0x1, PT ;  /* 0x000000012500780c */ /* 0x000fe20003f25270 */
[----:B------:R-:W-:Y:S01]  /*8d60*/  IMAD.MOV.U32 R36, RZ, RZ, 0x2 ;  /* 0x00000002ff247424 */ /* 0x000fe200078e00ff */
[----:B------:R-:W-:Y:S01]  /*8d70*/  I2FP.F32.U32 R34, R35 ;  /* 0x0000002300227245 */ /* 0x000fe20000201000 */
[----:B------:R-:W-:Y:S01]  /*8d80*/  IMAD.MOV.U32 R35, RZ, RZ, R78 ;  /* 0x000000ffff237224 */ /* 0x000fe200078e004e */
[----:B------:R-:W-:-:S03]  /*8d90*/  SHF.L.U32 R41, R41, 0x10, RZ ;  /* 0x0000001029297819 */ /* 0x000fc600000006ff */
[----:B------:R-:W-:Y:S02]  /*8da0*/  FFMA.FTZ R34, R34, R89, 1.1641532182693481445e-10 ;  /* 0x2f00000022227423 */ /* 0x000fe40000010059 */
[----:B------:R-:W-:-:S03]  /*8db0*/  FMUL.FTZ R41, R41, UR17 ;  /* 0x0000001129297c20 */ /* 0x000fc60008410000 */
[----:B------:R-:W-:Y:S01]  /*8dc0*/  FSETP.LE.FTZ.AND P0, PT, R34, UR4, PT ;  /* 0x0000000422007c0b */ /* 0x000fe2000bf13000 */
[----:B------:R-:W-:Y:S01]  /*8dd0*/  FMUL.FTZ R41, R41, UR5 ;  /* 0x0000000529297c20 */ /* 0x000fe20008410000 */
        /* <DEDUP_REMOVED lines=9> */
.L_x_6639:
        /* <DEDUP_REMOVED lines=12> */
.L_x_6640:
        /* <DEDUP_REMOVED lines=43> */
.L_x_6638:
[----:B------:R-:W-:Y:S01]  /*91e0*/  ISETP.NE.AND P2, PT, R36, 0x1, PT ;  /* 0x000000012400780c */ /* 0x000fe20003f45270 */
[----:B------:R-:W-:Y:S01]  /*91f0*/  IMAD.MOV.U32 R37, RZ, RZ, 0x2 ;  /* 0x00000002ff257424 */ /* 0x000fe200078e00ff */
[----:B------:R-:W-:Y:S02]  /*9200*/  I2FP.F32.U32 R34, R35 ;  /* 0x0000002300227245 */ /* 0x000fe40000201000 */
[C---:B------:R-:W-:Y:S02]  /*9210*/  SHF.L.U32 R35, R29.reuse, 0x10, RZ ;  /* 0x000000101d237819 */ /* 0x040fe400000006ff */
[----:B------:R-:W-:Y:S01]  /*9220*/  PRMT R29, R29, 0x7632, R29 ;  /* 0x000076321d1d7816 */ /* 0x000fe2000000001d */
[----:B------:R-:W-:Y:S02]  /*9230*/  FFMA.FTZ R34, R34, R89, 1.1641532182693481445e-10 ;  /* 0x2f00000022227423 */ /* 0x000fe40000010059 */
[----:B------:R-:W-:Y:S01]  /*9240*/  FMUL.FTZ R42, R35, UR17 ;  /* 0x00000011232a7c20 */ /* 0x000fe20008410000 */
[----:B------:R-:W-:-:S02]  /*9250*/  IMAD.MOV.U32 R35, RZ, RZ, R78 ;  /* 0x000000ffff237224 */ /* 0x000fc400078e004e */
        /* <DEDUP_REMOVED lines=11> */
.L_x_6642:
        /* <DEDUP_REMOVED lines=12> */
.L_x_6643:
        /* <DEDUP_REMOVED lines=43> */
.L_x_6641:
        /* <DEDUP_REMOVED lines=18> */
.L_x_6645:
        /* <DEDUP_REMOVED lines=12> */
.L_x_6646:
        /* <DEDUP_REMOVED lines=43> */
.L_x_6644:
[----:B------:R-:W-:Y:S02]  /*9b10*/  ISETP.NE.AND P4, PT, R36, 0x1, PT ;  /* 0x000000012400780c */ /* 0x000fe40003f85270 */
[----:B------:R-:W-:Y:S01]  /*9b20*/  I2FP.F32.U32 R34, R35 ;  /* 0x0000002300227245 */ /* 0x000fe20000201000 */
[----:B------:R-:W-:Y:S01]  /*9b30*/  IMAD.MOV.U32 R35, RZ, RZ, 0x2 ;  /* 0x00000002ff237424 */ /* 0x000fe200078e00ff */
        /* <DEDUP_REMOVED lines=16> */
.L_x_6648:
        /* <DEDUP_REMOVED lines=12> */
.L_x_6649:
        /* <DEDUP_REMOVED lines=43> */
.L_x_6647:
[----:B------:R-:W-:Y:S01]  /*9fb0*/  ISETP.NE.AND P5, PT, R35, 0x1, PT ;  /* 0x000000012300780c */ /* 0x000fe20003fa5270 */
[----:B------:R-:W-:Y:S01]  /*9fc0*/  IMAD.MOV.U32 R36, RZ, RZ, 0x2 ;  /* 0x00000002ff247424 */ /* 0x000fe200078e00ff */
[----:B------:R-:W-:Y:S02]  /*9fd0*/  I2FP.F32.U32 R34, R29 ;  /* 0x0000001d00227245 */ /* 0x000fe40000201000 */
[----:B------:R-:W-:-:S03]  /*9fe0*/  SHF.L.U32 R30, R30, 0x10, RZ ;  /* 0x000000101e1e7819 */ /* 0x000fc600000006ff */
[----:B------:R-:W-:Y:S02]  /*9ff0*/  FFMA.FTZ R34, R34, R89, 1.1641532182693481445e-10 ;  /* 0x2f00000022227423 */ /* 0x000fe40000010059 */
[----:B------:R-:W-:Y:S01]  /*a000*/  FMUL.FTZ R29, R30, UR17 ;  /* 0x000000111e1d7c20 */ /* 0x000fe20008410000 */
[----:B------:R-:W-:Y:S02]  /*a010*/  IMAD.MOV.U32 R30, RZ, RZ, R78 ;  /* 0x000000ffff1e7224 */ /* 0x000fe400078e004e */
        /* <DEDUP_REMOVED lines=11> */
.L_x_6651:
        /* <DEDUP_REMOVED lines=12> */
.L_x_6652:
        /* <DEDUP_REMOVED lines=43> */
.L_x_6650:
[----:B------:R-:W-:Y:S01]  /*a440*/  ISETP.NE.AND P6, PT, R36, 0x1, PT ;  /* 0x000000012400780c */ /* 0x000fe20003fc5270 */
[----:B------:R-:W-:Y:S01]  /*a450*/  IMAD.MOV.U32 R94, RZ, RZ, 0x2 ;  /* 0x00000002ff5e7424 */ /* 0x000fe200078e00ff */
[----:B------:R-:W-:Y:S02]  /*a460*/  I2FP.F32.U32 R30, R30 ;  /* 0x0000001e001e7245 */ /* 0x000fe40000201000 */
[C---:B------:R-:W-:Y:S02]  /*a470*/  SHF.L.U32 R34, R31.reuse, 0x10, RZ ;  /* 0x000000101f227819 */ /* 0x040fe400000006ff */
[----:B------:R-:W-:Y:S01]  /*a480*/  PRMT R54, R31, 0x7632, R54 ;  /* 0x000076321f367816 */ /* 0x000fe20000000036 */
[----:B------:R-:W-:Y:S01]  /*a490*/  FFMA.FTZ R30, R30, R89, 1.1641532182693481445e-10 ;  /* 0x2f0000001e1e7423 */ /* 0x000fe20000010059 */
[----:B------:R-:W-:Y:S02]  /*a4a0*/  IMAD.MOV.U32 R31, RZ, RZ, R78 ;  /* 0x000000ffff1f7224 */ /* 0x000fe400078e004e */
[----:B------:R-:W-:-:S02]  /*a4b0*/  FMUL.FTZ R34, R34, UR17 ;  /* 0x0000001122227c20 */ /* 0x000fc40008410000 */
[----:B------:R-:W-:Y:S02]  /*a4c0*/  FSETP.LE.FTZ.AND P5, PT, R30, UR4, PT ;  /* 0x000000041e007c0b */ /* 0x000fe4000bfb3000 */
[----:B------:R-:W-:Y:S01]  /*a4d0*/  FMUL.FTZ R52, R34, UR5 ;  /* 0x0000000522347c20 */ /* 0x000fe20008410000 */
        /* <DEDUP_REMOVED lines=9> */
.L_x_6654:
        /* <DEDUP_REMOVED lines=14> */
.L_x_6655:
        /* <DEDUP_REMOVED lines=43> */
.L_x_6653:
[----:B------:R-:W-:Y:S02]  /*a900*/  I2FP.F32.U32 R30, R31 ;  /* 0x0000001f001e7245 */ /* 0x000fe40000201000 */
[----:B------:R-:W-:Y:S02]  /*a910*/  SHF.L.U32 R54, R54, 0x10, RZ ;  /* 0x0000001036367819 */ /* 0x000fe400000006ff */
[----:B------:R-:W-:Y:S01]  /*a920*/  ISETP.NE.AND P6, PT, R28, RZ, PT ;  /* 0x000000ff1c00720c */ /* 0x000fe20003fc5270 */
[----:B------:R-:W-:Y:S01]  /*a930*/  FFMA.FTZ R30, R30, R89, 1.1641532182693481445e-10 ;  /* 0x2f0000001e1e7423 */ /* 0x000fe20000010059 */
[----:B------:R-:W-:Y:S01]  /*a940*/  FSEL R41, R41, RZ, P0 ;  /* 0x000000ff29297208 */ /* 0x000fe20000000000 */
[----:B------:R-:W-:Y:S01]  /*a950*/  FMUL.FTZ R54, R54, UR17 ;  /* 0x0000001136367c20 */ /* 0x000fe20008410000 */
[----:B------:R-:W-:Y:S02]  /*a960*/  FSEL R40, R40, RZ, P6 ;  /* 0x000000ff28287208 */ /* 0x000fe40003000000 */
[----:B------:R-:W-:Y:S01]  /*a970*/  FSETP.GTU.FTZ.AND P6, PT, R30, UR4, PT ;  /* 0x000000041e007c0b */ /* 0x000fe2000bfdc000 */
[----:B------:R-:W-:Y:S01]  /*a980*/  FMUL.FTZ R54, R54, UR5 ;  /* 0x0000000536367c20 */ /* 0x000fe20008410000 */
[----:B------:R-:W-:-:S02]  /*a990*/  FSEL R42, R42, RZ, P1 ;  /* 0x000000ff2a2a7208 */ /* 0x000fc40000800000 */
[----:B------:R-:W-:Y:S02]  /*a9a0*/  FSEL R43, R43, RZ, P2 ;  /* 0x000000ff2b2b7208 */ /* 0x000fe40001000000 */
[----:B------:R-:W-:Y:S02]  /*a9b0*/  FSEL R39, R54, RZ, !P6 ;  /* 0x000000ff36277208 */ /* 0x000fe40007000000 */
[----:B------:R-:W-:Y:S02]  /*a9c0*/  PLOP3.LUT P6, PT, P6, PT, PT, 0x8, 0x80 ;  /* 0x000000000080781c */ /* 0x000fe400037ce170 */
[----:B------:R-:W-:Y:S02]  /*a9d0*/  FSEL R36, R53, RZ, P3 ;  /* 0x000000ff35247208 */ /* 0x000fe40001800000 */
[----:B------:R-:W-:Y:S02]  /*a9e0*/  FSEL R37, R29, RZ, P4 ;  /* 0x000000ff1d257208 */ /* 0x000fe40002000000 */
[----:B------:R-:W-:-:S07]  /*a9f0*/  FSEL R38, R52, RZ, P5 ;  /* 0x000000ff34267208 */ /* 0x000fce0002800000 */
.L_x_6631:
        /* <DEDUP_REMOVED lines=10> */
[----:B------:R-:W-:Y:S01]  /*aaa0*/  SEL R28, RZ, 0x100, !P0 ;  /* 0x00000100ff1c7807 */ /* 0x000fe20004000000 */
[----:B------:R0:W-:Y:S01]  /*aab0*/  STG.E.128 desc[UR8][R54.64+0x10], R36 ;  /* 0x0000102436007986 */ /* 0x0001e2000c101d08 */
        /* <DEDUP_REMOVED lines=10> */
[----:B------:R-:W1:Y:S01]  /*ab60*/  LDC.64 R96, c[0x0][0x3a0] ;  /* 0x0000e800ff607b82 */ /* 0x000e620000000a00 */
[----:B------:R-:W-:Y:S01]  /*ab70*/  ISETP.NE.AND P0, PT, R94, 0x1, PT ;  /* 0x000000015e00780c */ /* 0x000fe20003f05270 */
[----:B------:R-:W-:Y:S01]  /*ab80*/  IMAD.MOV.U32 R98, RZ, RZ, 0x2 ;  /* 0x00000002ff627424 */ /* 0x000fe200078e00ff */
[----:B------:R-:W-:Y:S01]  /*ab90*/  MOV R99, R78 ;  /* 0x0000004e00637202 */ /* 0x000fe20000000f00 */
[----:B------:R-:W-:Y:S02]  /*aba0*/  IMAD.MOV.U32 R88, RZ, RZ, R92 ;  /* 0x000000ffff587224 */ /* 0x000fe400078e005c */
[----:B-1----:R-:W-:-:S05]  /*abb0*/  IMAD.WIDE.U32 R96, R95, 0x20, R96 ;  /* 0x000000205f607825 */ /* 0x002fca00078e0060 */
[----:B0-----:R0:W5:Y:S04]  /*abc0*/  LDG.E.128 R52, desc[UR8][R96.64] ;  /* 0x0000000860347981 */ /* 0x001168000c1e1d00 */
[----:B------:R0:W5:Y:S01]  /*abd0*/  LDG.E.128 R32, desc[UR8][R96.64+0x10] ;  /* 0x0000100860207981 */ /* 0x000162000c1e1d00 */
        /* <DEDUP_REMOVED lines=11> */
.L_x_6658:
        /* <DEDUP_REMOVED lines=12> */
.L_x_6659:
        /* <DEDUP_REMOVED lines=43> */
.L_x_6657:
[----:B------:R-:W-:Y:S01]  /*b000*/  I2FP.F32.U32 R92, R99 ;  /* 0x00000063005c7245 */ /* 0x000fe20000201000 */
[----:B-----5:R-:W-:Y:S01]  /*b010*/  IMAD.U32 R94, R28, 0x10000, RZ ;  /* 0x000100001c5e7824 */ /* 0x020fe200078e00ff */
[----:B------:R-:W-:Y:S01]  /*b020*/  ISETP.NE.AND P1, PT, R98, 0x1, PT ;  /* 0x000000016200780c */ /* 0x000fe20003f25270 */
[----:B0-----:R-:W-:Y:S01]  /*b030*/  IMAD.MOV.U32 R96, RZ, RZ, 0x2 ;  /* 0x00000002ff607424 */ /* 0x001fe200078e00ff */
        /* <DEDUP_REMOVED lines=19> */
.L_x_6661:
        /* <DEDUP_REMOVED lines=12> */
.L_x_6662:
        /* <DEDUP_REMOVED lines=43> */
.L_x_6660:
        /* <DEDUP_REMOVED lines=21> */
.L_x_6664:
        /* <DEDUP_REMOVED lines=12> */
.L_x_6665:
        /* <DEDUP_REMOVED lines=43> */
.L_x_6663:
        /* <DEDUP_REMOVED lines=11> */
[----:B------:R-:W-:Y:S01]  /*ba50*/  FADD.FTZ R54, R54, R97 ;  /* 0x0000006136367221 */ /* 0x000fe20000010000 */
        /* <DEDUP_REMOVED lines=10> */
.L_x_6667:
        /* <DEDUP_REMOVED lines=12> */
.L_x_6668:
        /* <DEDUP_REMOVED lines=43> */
.L_x_6666:
[----:B------:R-:W-:Y:S02]  /*be70*/  I2FP.F32.U32 R28, R29 ;  /* 0x0000001d001c7245 */ /* 0x000fe40000201000 */
        /* <DEDUP_REMOVED lines=20> */
.L_x_6670:
        /* <DEDUP_REMOVED lines=12> */
.L_x_6671:
        /* <DEDUP_REMOVED lines=43> */
.L_x_6669:
        /* <DEDUP_REMOVED lines=22> */
.L_x_6673:
        /* <DEDUP_REMOVED lines=12> */
.L_x_6674:
        /* <DEDUP_REMOVED lines=43> */
.L_x_6672:
        /* <DEDUP_REMOVED lines=21> */
.L_x_6676:
        /* <DEDUP_REMOVED lines=12> */
.L_x_6677:
        /* <DEDUP_REMOVED lines=43> */
.L_x_6675:
        /* <DEDUP_REMOVED lines=22> */
.L_x_6679:
        /* <DEDUP_REMOVED lines=14> */
.L_x_6680:
        /* <DEDUP_REMOVED lines=43> */
.L_x_6678:
        /* <DEDUP_REMOVED lines=10> */
.L_x_6656:
        /* <DEDUP_REMOVED lines=15> */
.L_x_6683:
        /* <DEDUP_REMOVED lines=12> */
.L_x_6684:
        /* <DEDUP_REMOVED lines=43> */
.L_x_6682:
[----:B------:R-:W-:Y:S01]  /*d6b0*/  ISETP.NE.AND P0, PT, R34, 0x1, PT ;  /* 0x000000012200780c */ /* 0x000fe20003f05270 */
[C---:B-----5:R-:W-:Y:S01]  /*d6c0*/  IMAD.U32 R33, R28.reuse, 0x10000, RZ ;  /* 0x000100001c217824 */ /* 0x060fe200078e00ff */
[----:B------:R-:W-:Y:S02]  /*d6d0*/  I2FP.F32.U32 R32, R32 ;  /* 0x0000002000207245 */ /* 0x000fe40000201000 */
[----:B------:R-:W-:Y:S01]  /*d6e0*/  PRMT R28, R28, 0x7632, R28 ;  /* 0x000076321c1c7816 */ /* 0x000fe2000000001c */
[----:B------:R-:W-:Y:S01]  /*d6f0*/  FMUL.FTZ R52, R33, UR17 ;  /* 0x0000001121347c20 */ /* 0x000fe20008410000 */
[----:B------:R-:W-:Y:S01]  /*d700*/  MOV R35, 0x2 ;  /* 0x0000000200237802 */ /* 0x000fe20000000f00 */
[----:B------:R-:W-:Y:S01]  /*d710*/  FFMA.FTZ R32, R32, R89, 1.1641532182693481445e-10 ;  /* 0x2f00000020207423 */ /* 0x000fe20000010059 */
[----:B------:R-:W-:Y:S02]  /*d720*/  IMAD.MOV.U32 R33, RZ, RZ, R78 ;  /* 0x000000ffff217224 */ /* 0x000fe400078e004e */
[----:B------:R-:W-:-:S02]  /*d730*/  FMUL.FTZ R52, R52, UR5 ;  /* 0x0000000534347c20 */ /* 0x000fc40008410000 */
[----:B------:R-:W-:-:S04]  /*d740*/  FSETP.LE.FTZ.AND P1, PT, R32, UR4, PT ;  /* 0x0000000420007c0b */ /* 0x000fc8000bf33000 */
        /* <DEDUP_REMOVED lines=10> */
.L_x_6686:
        /* <DEDUP_REMOVED lines=12> */
.L_x_6687:
        /* <DEDUP_REMOVED lines=43> */
.L_x_6685:
        /* <DEDUP_REMOVED lines=18> */
.L_x_6689:
        /* <DEDUP_REMOVED lines=12> */
.L_x_6690:
        /* <DEDUP_REMOVED lines=43> */
.L_x_6688:
[----:B------:R-:W-:Y:S01]  /*dff0*/  ISETP.NE.AND P2, PT, R34, 0x1, PT ;  /* 0x000000012200780c */ /* 0x000fe20003f45270 */
[C---:B------:R-:W-:Y:S01]  /*e000*/  IMAD.U32 R32, R29.reuse, 0x10000, RZ ;  /* 0x000100001d207824 */ /* 0x040fe200078e00ff */
[----:B------:R-:W-:Y:S02]  /*e010*/  I2FP.F32.U32 R28, R33 ;  /* 0x00000021001c7245 */ /* 0x000fe40000201000 */
[----:B------:R-:W-:Y:S01]  /*e020*/  PRMT R55, R29, 0x7632, R55 ;  /* 0x000076321d377816 */ /* 0x000fe20000000037 */
[----:B------:R-:W-:Y:S01]  /*e030*/  FMUL.FTZ R32, R32, UR17 ;  /* 0x0000001120207c20 */ /* 0x000fe20008410000 */
[----:B------:R-:W-:Y:S01]  /*e040*/  MOV R33, 0x2 ;  /* 0x0000000200217802 */ /* 0x000fe20000000f00 */
[----:B------:R-:W-:Y:S01]  /*e050*/  FFMA.FTZ R28, R28, R89, 1.1641532182693481445e-10 ;  /* 0x2f0000001c1c7423 */ /* 0x000fe20000010059 */
[----:B------:R-:W-:Y:S02]  /*e060*/  IMAD.MOV.U32 R29, RZ, RZ, R78 ;  /* 0x000000ffff1d7224 */ /* 0x000fe400078e004e */
[----:B------:R-:W-:-:S02]  /*e070*/  FMUL.FTZ R54, R32, UR5 ;  /* 0x0000000520367c20 */ /* 0x000fc40008410000 */
        /* <DEDUP_REMOVED lines=10> */
.L_x_6692:
        /* <DEDUP_REMOVED lines=12> */
.L_x_6693:
        /* <DEDUP_REMOVED lines=43> */
.L_x_6691:
        /* <DEDUP_REMOVED lines=18> */
.L_x_6695:
        /* <DEDUP_REMOVED lines=12> */
.L_x_6696:
        /* <DEDUP_REMOVED lines=43> */
.L_x_6694:
[----:B------:R-:W-:Y:S02]  /*e920*/  ISETP.NE.AND P4, PT, R32, 0x1, PT ;  /* 0x000000012000780c */ /* 0x000fe40003f85270 */
[----:B------:R-:W-:Y:S01]  /*e930*/  I2FP.F32.U32 R28, R29 ;  /* 0x0000001d001c7245 */ /* 0x000fe20000201000 */
[C---:B------:R-:W-:Y:S01]  /*e940*/  IMAD.U32 R29, R30.reuse, 0x10000, RZ ;  /* 0x000100001e1d7824 */ /* 0x040fe200078e00ff */
[----:B------:R-:W-:Y:S02]  /*e950*/  PRMT R30, R30, 0x7632, R30 ;  /* 0x000076321e1e7816 */ /* 0x000fe4000000001e */
[----:B------:R-:W-:Y:S01]  /*e960*/  MOV R33, 0x2 ;  /* 0x0000000200217802 */ /* 0x000fe20000000f00 */
        /* <DEDUP_REMOVED lines=14> */
.L_x_6698:
        /* <DEDUP_REMOVED lines=12> */
.L_x_6699:
        /* <DEDUP_REMOVED lines=43> */
.L_x_6697:
        /* <DEDUP_REMOVED lines=18> */
.L_x_6701:
        /* <DEDUP_REMOVED lines=12> */
.L_x_6702:
        /* <DEDUP_REMOVED lines=43> */
.L_x_6700:
        /* <DEDUP_REMOVED lines=19> */
.L_x_6704:
        /* <DEDUP_REMOVED lines=14> */
.L_x_6705:
        /* <DEDUP_REMOVED lines=43> */
.L_x_6703:
        /* <DEDUP_REMOVED lines=16> */
.L_x_6681:
[----:B------:R-:W-:Y:S01]  /*f810*/  FADD.FTZ R28, RZ, R48 ;  /* 0x00000030ff1c7221 */ /* 0x000fe20000010000 */
[----:B------:R-:W-:Y:S01]  /*f820*/  SEL R30, RZ, 0x1000000, !P6 ;  /* 0x01000000ff1e7807 */ /* 0x000fe20007000000 */
[----:B------:R-:W0:Y:S01]  /*f830*/  S2UR UR5, SR_CgaCtaId ;  /* 0x00000000000579c3 */ /* 0x000e220000008800 */
[----:B------:R-:W-:Y:S01]  /*f840*/  ISETP.NE.AND P6, PT, R92, RZ, PT ;  /* 0x000000ff5c00720c */ /* 0x000fe20003fc5270 */
[----:B------:R-:W-:Y:S01]  /*f850*/  FADD.FTZ R29, R28, R49 ;  /* 0x000000311c1d7221 */ /* 0x000fe20000010000 */
[----:B------:R-:W-:Y:S01]  /*f860*/  SEL R99, RZ, 0x100, !P4 ;  /* 0x00000100ff637807 */ /* 0x000fe20006000000 */
[----:B------:R-:W-:Y:S01]  /*f870*/  IMAD.WIDE.U32 R90, R95, 0x20, R90 ;  /* 0x000000205f5a7825 */ /* 0x000fe200078e005a */
[----:B------:R-:W-:-:S03]  /*f880*/  SEL R100, RZ, 0x10000, !P5 ;  /* 0x00010000ff647807 */ /* 0x000fc60006800000 */
[----:B------:R-:W-:Y:S01]  /*f890*/  FADD.FTZ R28, R29, R50 ;  /* 0x000000321d1c7221 */ /* 0x000fe20000010000 */
[----:B------:R-:W-:Y:S01]  /*f8a0*/  UMOV UR4, 0x400 ;  /* 0x0000040000047882 */ /* 0x000fe20000000000 */
[----:B------:R-:W-:Y:S01]  /*f8b0*/  IMAD.WIDE.U32 R86, R95, 0x8, R86 ;  /* 0x000000085f567825 */ /* 0x000fe200078e0056 */
[----:B------:R-:W-:-:S03]  /*f8c0*/  LOP3.LUT R99, R99, R30, R100, 0xfe, !PT ;  /* 0x0000001e63637212 */ /* 0x000fc600078efe64 */
[----:B------:R-:W-:Y:S01]  /*f8d0*/  FADD.FTZ R29, R28, R51 ;  /* 0x000000331c1d7221 */ /* 0x000fe20000010000 */
[----:B------:R-:W-:Y:S01]  /*f8e0*/  SEL R30, RZ, 0x1, !P6 ;  /* 0x00000001ff1e7807 */ /* 0x000fe20007000000 */
[----:B------:R-:W-:Y:S02]  /*f8f0*/  STG.E.128 desc[UR8][R90.64], R52 ;  /* 0x000000345a007986 */ /* 0x000fe4000c101d08 */
[----:B------:R-:W-:Y:S02]  /*f900*/  FADD.FTZ R28, R29, R44 ;  /* 0x0000002c1d1c7221 */ /* 0x000fe40000010000 */
[----:B------:R-:W-:Y:S02]  /*f910*/  STG.E.128 desc[UR8][R90.64+0x10], R32 ;  /* 0x000010205a007986 */ /* 0x000fe4000c101d08 */
[----:B------:R-:W-:-:S04]  /*f920*/  FADD.FTZ R29, R28, R45 ;  /* 0x0000002d1c1d7221 */ /* 0x000fc80000010000 */
[----:B------:R-:W-:Y:S01]  /*f930*/  FADD.FTZ R28, R29, R46 ;  /* 0x0000002e1d1c7221 */ /* 0x000fe20000010000 */
[----:B0-----:R-:W-:-:S03]  /*f940*/  ULEA UR4, UR5, UR4, 0x18 ;  /* 0x0000000405047291 */ /* 0x001fc6000f8ec0ff */
[----:B------:R-:W-:Y:S01]  /*f950*/  FADD.FTZ R29, R28, R47 ;  /* 0x0000002f1c1d7221 */ /* 0x000fe20000010000 */
[----:B------:R-:W-:-:S03]  /*f960*/  @UP2 UIADD3 UR4, UPT, UPT, UR4, 0x20, URZ ;  /* 0x0000002004042890 */ /* 0x000fc6000fffe0ff */
[----:B------:R-:W-:Y:S01]  /*f970*/  FADD.FTZ R28, R29, R40 ;  /* 0x000000281d1c7221 */ /* 0x000fe20000010000 */
[----:B------:R-:W-:-:S03]  /*f980*/  UPLOP3.LUT UP2, UPT, UPT, UPT, UP2, 0x40, 0x4 ;  /* 0x000000000004789c */ /* 0x000fc60003f4e820 */
        /* <DEDUP_REMOVED lines=77> */
[----:B------:R-:W-:-:S04]  /*fe60*/  LOP3.LUT P4, R29, R13, 0x1f, RZ, 0xc0, !PT ;  /* 0x0000001f0d1d7812 */ /* 0x000fc8000788c0ff */
[----:B------:R-:W0:Y:S02]  /*fe70*/  SHFL.BFLY PT, R31, R92, 0x2, 0x1f ;  /* 0x0c401f005c1f7f89 */ /* 0x000e2400000e0000 */
[----:B0-----:R-:W-:Y:S01]  /*fe80*/  FADD.FTZ R31, R92, R31 ;  /* 0x0000001f5c1f7221 */ /* 0x001fe20000010000 */
[----:B------:R-:W-:Y:S02]  /*fe90*/  SEL R92, RZ, 0x10000, !P1 ;  /* 0x00010000ff5c7807 */ /* 0x000fe40004800000 */
[----:B------:R-:W-:Y:S02]  /*fea0*/  ISETP.NE.AND P1, PT, RZ, UR38, PT ;  /* 0x00000026ff007c0c */ /* 0x000fe4000bf25270 */
[----:B------:R-:W0:Y:S02]  /*feb0*/  SHFL.BFLY PT, R96, R31, 0x4, 0x1f ;  /* 0x0c801f001f607f89 */ /* 0x000e2400000e0000 */
[----:B0-----:R-:W-:Y:S01]  /*fec0*/  FADD.FTZ R96, R31, R96 ;  /* 0x000000601f607221 */ /* 0x001fe20000010000 */
[----:B------:R-:W-:-:S02]  /*fed0*/  SEL R31, RZ, 0x100, !P0 ;  /* 0x00000100ff1f7807 */ /* 0x000fc40004000000 */
[----:B------:R-:W-:Y:S02]  /*fee0*/  ISETP.GT.U32.AND P0, PT, R29, 0x3, PT ;  /* 0x000000031d00780c */ /* 0x000fe40003f04070 */
[----:B------:R-:W0:Y:S01]  /*fef0*/  SHFL.BFLY PT, R89, R96, 0x8, 0x1f ;  /* 0x0d001f0060597f89 */ /* 0x000e2200000e0000 */
[----:B------:R-:W-:-:S04]  /*ff00*/  LOP3.LUT R29, R31, R97, R92, 0xfe, !PT ;  /* 0x000000611f1d7212 */ /* 0x000fc800078efe5c */
[----:B------:R-:W-:Y:S02]  /*ff10*/  LOP3.LUT R90, R29, R30, RZ, 0xfc, !PT ;  /* 0x0000001e1d5a7212 */ /* 0x000fe400078efcff */
[----:B------:R-:W-:-:S04]  /*ff20*/  @!P4 SHF.R.U32.HI R30, RZ, 0x2, R13 ;  /* 0x00000002ff1ec819 */ /* 0x000fc8000001160d */
[----:B------:R-:W-:Y:S01]  /*ff30*/  @!P0 SHF.L.U32 R92, R13, 0x3, RZ ;  /* 0x000000030d5c8819 */ /* 0x000fe200000006ff */
[----:B0-----:R-:W-:Y:S01]  /*ff40*/  FADD.FTZ R89, R96, R89 ;  /* 0x0000005960597221 */ /* 0x001fe20000010000 */
[----:B------:R-:W-:-:S04]  /*ff50*/  SEL R96, RZ, 0x1, !P3 ;  /* 0x00000001ff607807 */ /* 0x000fc80005800000 */
[----:B------:R-:W0:Y:S01]  /*ff60*/  SHFL.BFLY PT, R98, R89, 0x10, 0x1f ;  /* 0x0e001f0059627f89 */ /* 0x000e2200000e0000 */
[----:B------:R-:W-:Y:S02]  /*ff70*/  LOP3.LUT R91, R99, R96, RZ, 0xfc, !PT ;  /* 0x00000060635b7212 */ /* 0x000fe400078efcff */
[----:B------:R-:W-:Y:S01]  /*ff80*/  @!P0 LOP3.LUT R96, R92, 0xf8, RZ, 0xc0, !PT ;  /* 0x000000f85c608812 */ /* 0x000fe200078ec0ff */
[----:B------:R-:W-:Y:S01]  /*ff90*/  IMAD.MOV.U32 R92, RZ, RZ, RZ ;  /* 0x000000ffff5c7224 */ /* 0x000fe200078e00ff */
[----:B------:R-:W-:Y:S01]  /*ffa0*/  @!P0 MOV R92, 0x300 ;  /* 0x00000300005c8802 */ /* 0x000fe20000000f00 */
[----:B------:R-:W-:Y:S04]  /*ffb0*/  STG.E.64 desc[UR8][R86.64], R90 ;  /* 0x0000005a56007986 */ /* 0x000fe8000c101b08 */
[----:B------:R-:W1:Y:S01]  /*ffc0*/  SHFL.DOWN PT, R97, R92, 0x2, 0x1f ;  /* 0x08401f005c617f89 */ /* 0x000e6200000e0000 */
[----:B0-----:R-:W-:Y:S01]  /*ffd0*/  FADD.FTZ R29, R89, R98 ;  /* 0x00000062591d7221 */ /* 0x001fe20000010000 */
[----:B------:R-:W-:-:S02]  /*ffe0*/  @!P4 LOP3.LUT R89, R30, 0x18, RZ, 0xc0, !PT ;  /* 0x000000181e59c812 */ /* 0x000fc400078ec0ff */
[----:B------:R-:W-:-:S03]  /*fff0*/  CS2R R30, SRZ ;  /* 0x00000000001e7805 */ /* 0x000fc6000001ff00 */
[----:B------:R0:W-:Y:S01]  /*10000*/  @!P4 STS.64 [R89+UR4], R28 ;  /* 0x0000001c5900c988 */ /* 0x0001e20008000a04 */
[----:B------:R-:W-:Y:S01]  /*10010*/  BAR.SYNC.DEFER_BLOCKING 0x0 ;  /* 0x0000000000007b1d */ /* 0x000fe20000010000 */
[----:B-1----:R-:W-:Y:S01]  /*10020*/  IMAD.IADD R98, R97, 0x1, R92 ;  /* 0x0000000161627824 */ /* 0x002fe200078e025c */
[----:B------:R-:W-:-:S04]  /*10030*/  I2FP.F32.S32 R90, R97 ;  /* 0x00000061005a7245 */ /* 0x000fc80000201400 */
[----:B------:R-:W-:Y:S01]  /*10040*/  I2FP.F32.S32 R100, R98 ;  /* 0x0000006200647245 */ /* 0x000fe20000201400 */
[----:B------:R-:W1:Y:S01]  /*10050*/  SHFL.DOWN PT, R87, R98, 0x1, 0x1f ;  /* 0x08201f0062577f89 */ /* 0x000e6200000e0000 */
[----:B0-----:R-:W-:Y:S02]  /*10060*/  I2FP.F32.U32 R28, R92 ;  /* 0x0000005c001c7245 */ /* 0x001fe40000201000 */
[----:B------:R-:W0:Y:S01]  /*10070*/  MUFU.RCP R101, R100 ;  /* 0x0000006400657308 */ /* 0x000e220000001000 */
[----:B------:R-:W2:Y:S01]  /*10080*/  @!P0 LDS.64 R30, [R96+UR4] ;  /* 0x00000004601e8984 */ /* 0x000ea20008000a00 */
[----:B------:R-:W-:Y:S02]  /*10090*/  ISETP.NE.AND P0, PT, R13, RZ, PT ;  /* 0x000000ff0d00720c */ /* 0x000fe40003f05270 */
[-C--:B-1----:R-:W-:Y:S02]  /*100a0*/  IADD3 R98, PT, PT, R98, R87.reuse, RZ ;  /* 0x0000005762627210 */ /* 0x082fe40007ffe0ff */
[----:B------:R-:W-:-:S02]  /*100b0*/  I2FP.F32.S32 R89, R87 ;  /* 0x0000005700597245 */ /* 0x000fc40000201400 */
[----:B------:R-:W-:-:S06]  /*100c0*/  I2FP.F32.S32 R98, R98 ;  /* 0x0000006200627245 */ /* 0x000fcc0000201400 */
[----:B------:R-:W1:Y:S01]  /*100d0*/  MUFU.RCP R98, R98 ;  /* 0x0000006200627308 */ /* 0x000e620000001000 */
[----:B--2---:R-:W2:Y:S04]  /*100e0*/  SHFL.DOWN PT, R99, R30, 0x2, 0x1f ;  /* 0x08401f001e637f89 */ /* 0x004ea800000e0000 */
        /* <DEDUP_REMOVED lines=13> */
[----:B------:R-:W-:Y:S02]  /*101c0*/  FMUL.FTZ R91, R28, R89 ;  /* 0x000000591c5b7220 */ /* 0x000fe40000410000 */
[----:B------:R-:W0:Y:S01]  /*101d0*/  LDC R28, c[0x0][0x448] ;  /* 0x00011200ff1c7b82 */ /* 0x000e220000000800 */
[----:B------:R-:W-:Y:S01]  /*101e0*/  FMUL.FTZ R87, R30, R30 ;  /* 0x0000001e1e577220 */ /* 0x000fe20000410000 */
[----:B------:R-:W-:-:S03]  /*101f0*/  FFMA.FTZ R91, R100, R29, R91 ;  /* 0x0000001d645b7223 */ /* 0x000fc6000001005b */
[----:B------:R-:W-:Y:S01]  /*10200*/  FMUL.FTZ R87, R100, R87 ;  /* 0x0000005764577220 */ /* 0x000fe20000410000 */
[----:B-1----:R-:W-:Y:S01]  /*10210*/  FMUL.FTZ R91, R98, R91 ;  /* 0x0000005b625b7220 */ /* 0x002fe20000410000 */
[----:B--2---:R-:W-:Y:S02]  /*10220*/  FADD.FTZ R31, R86, R31 ;  /* 0x0000001f561f7221 */ /* 0x004fe40000010000 */
[----:B------:R-:W-:Y:S02]  /*10230*/  FMUL.FTZ R89, R87, R89 ;  /* 0x0000005957597220 */ /* 0x000fe40000410000 */
[----:B------:R-:W1:Y:S02]  /*10240*/  SHFL.IDX PT, R87, R91, RZ, 0x1f ;  /* 0x00001fff5b577589 */ /* 0x000e6400000e0000 */
[----:B------:R-:W-:Y:S02]  /*10250*/  FFMA.FTZ R98, R98, R89, R31 ;  /* 0x0000005962627223 */ /* 0x000fe4000001001f */
[----:B------:R-:W2:Y:S03]  /*10260*/  @!P0 LDC.64 R30, c[0x0][0x3c0] ;  /* 0x0000f000ff1e8b82 */ /* 0x000ea60000000a00 */
[----:B------:R-:W0:Y:S01]  /*10270*/  SHFL.IDX PT, R29, R98, RZ, 0x1f ;  /* 0x00001fff621d7589 */ /* 0x000e2200000e0000 */
[C---:B-1----:R-:W-:Y:S01]  /*10280*/  FSEL R110, R87.reuse, RZ, !P1 ;  /* 0x000000ff576e7208 */ /* 0x042fe20004800000 */
[----:B------:R-:W-:-:S04]  /*10290*/  FMUL.FTZ R90, R87, R87 ;  /* 0x00000057575a7220 */ /* 0x000fc80000410000 */
[C---:B------:R-:W-:Y:S01]  /*102a0*/  FADD.FTZ R89, -R110.reuse, R49 ;  /* 0x000000316e597221 */ /* 0x040fe20000010100 */
[----:B------:R-:W-:Y:S01]  /*102b0*/  FADD.FTZ R86, -R110, R48 ;  /* 0x000000306e567221 */ /* 0x000fe20000010100 */
[----:B------:R-:W-:Y:S01]  /*102c0*/  FSEL R49, R90, RZ, P1 ;  /* 0x000000ff5a317208 */ /* 0x000fe20000800000 */
[----:B0-----:R-:W-:Y:S01]  /*102d0*/  FFMA.FTZ R48, R29, UR19, R28 ;  /* 0x000000131d307c23 */ /* 0x001fe2000801001c */
[----:B------:R-:W-:Y:S01]  /*102e0*/  FADD.FTZ R116, -R110, R45 ;  /* 0x0000002d6e747221 */ /* 0x000fe20000010100 */
[----:B------:R-:W0:Y:S01]  /*102f0*/  @!P0 LDC.64 R28, c[0x0][0x3c8] ;  /* 0x0000f200ff1c8b82 */ /* 0x000e220000000a00 */
[----:B------:R-:W-:Y:S01]  /*10300*/  MOV R45, UR16 ;  /* 0x00000010002d7c02 */ /* 0x000fe20008000f00 */
[----:B------:R-:W-:Y:S01]  /*10310*/  FADD.FTZ R48, R48, R49 ;  /* 0x0000003130307221 */ /* 0x000fe20000010000 */
[C---:B------:R-:W-:Y:S01]  /*10320*/  FADD.FTZ R46, -R110.reuse, R46 ;  /* 0x0000002e6e2e7221 */ /* 0x040fe20000010100 */
[C---:B------:R-:W-:Y:S01]  /*10330*/  FADD.FTZ R114, -R110.reuse, R44 ;  /* 0x0000002c6e727221 */ /* 0x040fe20000010100 */
[----:B------:R-:W-:Y:S01]  /*10340*/  FADD.FTZ R98, -R110, R43 ;  /* 0x0000002b6e627221 */ /* 0x000fe20000010100 */
[----:B------:R-:W1:Y:S01]  /*10350*/  MUFU.RSQ R91, R48 ;  /* 0x00000030005b7308 */ /* 0x000e620000001400 */
[----:B------:R-:W-:-:S02]  /*10360*/  IMAD.U32 R43, RZ, RZ, UR16 ;  /* 0x00000010ff2b7e24 */ /* 0x000fc4000f8e00ff */
[C---:B------:R-:W-:Y:S01]  /*10370*/  FADD.FTZ R90, -R110.reuse, R40 ;  /* 0x000000286e5a7221 */ /* 0x040fe20000010100 */
[C---:B------:R-:W-:Y:S01]  /*10380*/  FADD.FTZ R92, -R110.reuse, R41 ;  /* 0x000000296e5c7221 */ /* 0x040fe20000010100 */
[----:B------:R-:W-:Y:S01]  /*10390*/  FADD.FTZ R96, -R110, R42 ;  /* 0x0000002a6e607221 */ /* 0x000fe20000010100 */
[----:B------:R-:W3:Y:S01]  /*103a0*/  LDC.64 R40, c[0x0][0x428] ;  /* 0x00010a00ff287b82 */ /* 0x000ee20000000a00 */
[----:B--2---:R-:W-:-:S04]  /*103b0*/  @!P0 IMAD.WIDE R42, R43, 0x4, R30 ;  /* 0x000000042b2a8825 */ /* 0x004fc800078e021e */
        /* <DEDUP_REMOVED lines=12> */
[C---:B-1----:R-:W-:Y:S01]  /*10480*/  FMUL.FTZ R29, R91.reuse, R46 ;  /* 0x0000002e5b1d7220 */ /* 0x042fe20000410000 */
[C---:B------:R-:W-:Y:S01]  /*10490*/  FMUL.FTZ R114, R91.reuse, R114 ;  /* 0x000000725b727220 */ /* 0x040fe20000410000 */
[C---:B------:R-:W-:Y:S01]  /*104a0*/  FMUL.FTZ R116, R91.reuse, R116 ;  /* 0x000000745b747220 */ /* 0x040fe20000410000 */
[----:B------:R-:W-:Y:S01]  /*104b0*/  FMUL.FTZ R33, R91, R50 ;  /* 0x000000325b217220 */ /* 0x000fe20000410000 */
[----:B------:R-:W-:Y:S01]  /*104c0*/  FFMA.FTZ R31, R29, R15, R4 ;  /* 0x0000000f1d1f7223 */ /* 0x000fe20000010004 */
[----:B------:R-:W-:Y:S01]  /*104d0*/  FFMA.FTZ R30, R114, R14, R3 ;  /* 0x0000000e721e7223 */ /* 0x000fe20000010003 */
[----:B------:R-:W-:Y:S01]  /*104e0*/  FFMA.FTZ R29, R116, R26, R69 ;  /* 0x0000001a741d7223 */ /* 0x000fe20000010045 */
[C---:B------:R-:W-:Y:S01]  /*104f0*/  FMUL.FTZ R34, R91.reuse, R51 ;  /* 0x000000335b227220 */ /* 0x040fe20000410000 */
[C---:B------:R-:W-:Y:S01]  /*10500*/  FMUL.FTZ R100, R91.reuse, R100 ;  /* 0x000000645b647220 */ /* 0x040fe20000410000 */
[----:B------:R-:W-:Y:S01]  /*10510*/  FMUL.FTZ R37, R91, R104 ;  /* 0x000000685b257220 */ /* 0x000fe20000410000 */
[C---:B------:R-:W-:Y:S01]  /*10520*/  FADD.FTZ R54, -R110.reuse, R54 ;  /* 0x000000366e367221 */ /* 0x040fe20000010100 */
[----:B------:R-:W-:Y:S01]  /*10530*/  F2FP.BF16.F32.PACK_AB R30, R29, R30 ;  /* 0x0000001e1d1e723e */ /* 0x000fe200000010ff */
[----:B------:R-:W-:Y:S01]  /*10540*/  FMUL.FTZ R29, R91, R86 ;  /* 0x000000565b1d7220 */ /* 0x000fe20000410000 */
[C---:B------:R-:W-:Y:S01]  /*10550*/  FADD.FTZ R38, -R110.reuse, R55 ;  /* 0x000000376e267221 */ /* 0x040fe20000010100 */
[----:B------:R-:W-:Y:S01]  /*10560*/  FADD.FTZ R32, -R110, R32 ;  /* 0x000000206e207221 */ /* 0x000fe20000010100 */
[----:B------:R-:W-:Y:S01]  /*10570*/  FFMA.FTZ R34, R34, R56, R71 ;  /* 0x0000003822227223 */ /* 0x000fe20000010047 */
[----:B------:R-:W-:Y:S01]  /*10580*/  FFMA.FTZ R28, R29, R19, R0 ;  /* 0x000000131d1c7223 */ /* 0x000fe20000010000 */
[----:B------:R-:W-:Y:S01]  /*10590*/  FFMA.FTZ R29, R33, R17, R2 ;  /* 0x00000011211d7223 */ /* 0x000fe20000010002 */
[----:B------:R-:W-:Y:S01]  /*105a0*/  FADD.FTZ R110, -R110, R35 ;  /* 0x000000236e6e7221 */ /* 0x000fe20000010100 */
[----:B------:R-:W-:Y:S01]  /*105b0*/  FFMA.FTZ R100, R100, R16, R11 ;  /* 0x0000001064647223 */ /* 0x000fe2000001000b */
[----:B------:R-:W-:Y:S01]  /*105c0*/  FFMA.FTZ R37, R37, R59, R68 ;  /* 0x0000003b25257223 */ /* 0x000fe20000010044 */
[C---:B------:R-:W-:Y:S01]  /*105d0*/  FMUL.FTZ R35, R91.reuse, R96 ;  /* 0x000000605b237220 */ /* 0x040fe20000410000 */
[C---:B------:R-:W-:Y:S01]  /*105e0*/  FMUL.FTZ R39, R91.reuse, R108 ;  /* 0x0000006c5b277220 */ /* 0x040fe20000410000 */
[----:B------:R-:W-:Y:S01]  /*105f0*/  F2FP.BF16.F32.PACK_AB R29, R34, R29 ;  /* 0x0000001d221d723e */ /* 0x000fe200000010ff */
[C---:B------:R-:W-:Y:S01]  /*10600*/  FMUL.FTZ R52, R91.reuse, R52 ;  /* 0x000000345b347220 */ /* 0x040fe20000410000 */
[C---:B------:R-:W-:Y:S01]  /*10610*/  FMUL.FTZ R118, R91.reuse, R118 ;  /* 0x000000765b767220 */ /* 0x040fe20000410000 */
[----:B------:R-:W-:Y:S01]  /*10620*/  FMUL.FTZ R89, R91, R89 ;  /* 0x000000595b597220 */ /* 0x000fe20000410000 */
[----:B------:R-:W-:Y:S01]  /*10630*/  FFMA.FTZ R33, R35, R23, R10 ;  /* 0x0000001723217223 */ /* 0x000fe2000001000a */
[----:B------:R-:W-:Y:S01]  /*10640*/  F2FP.BF16.F32.PACK_AB R34, R37, R100 ;  /* 0x000000642522723e */ /* 0x000fe200000010ff */
        /* <DEDUP_REMOVED lines=16> */
[----:B---3--:R-:W-:-:S04]  /*10750*/  IMAD.WIDE.U32 R46, R85, 0x10, R40 ;  /* 0x00000010552e7825 */ /* 0x008fc800078e0028 */
        /* <DEDUP_REMOVED lines=11> */
[--C-:B------:R-:W-:Y:S01]  /*10810*/  IMAD.WIDE.U32 R48, R93, 0x10, R40.reuse ;  /* 0x000000105d307825 */ /* 0x100fe200078e0028 */
[----:B------:R-:W-:Y:S01]  /*10820*/  F2FP.BF16.F32.PACK_AB R28, R89, R28 ;  /* 0x0000001c591c723e */ /* 0x000fe200000010ff */
[----:B------:R0:W-:Y:S01]  /*10830*/  @!P0 STG.E desc[UR8][R42.64], R87 ;  /* 0x000000572a008986 */ /* 0x0001e2000c101908 */
[----:B------:R-:W-:Y:S01]  /*10840*/  F2FP.BF16.F32.PACK_AB R35, R112, R35 ;  /* 0x000000237023723e */ /* 0x000fe200000010ff */
[----:B------:R-:W-:Y:S01]  /*10850*/  IMAD.WIDE.U32 R40, R95, 0x10, R40 ;  /* 0x000000105f287825 */ /* 0x000fe200078e0028 */
[----:B------:R-:W-:Y:S01]  /*10860*/  F2FP.BF16.F32.PACK_AB R33, R98, R33 ;  /* 0x000000216221723e */ /* 0x000fe200000010ff */
[----:B------:R0:W-:Y:S01]  /*10870*/  @!P0 STG.E desc[UR8][R44.64], R91 ;  /* 0x0000005b2c008986 */ /* 0x0001e2000c101908 */
[----:B------:R-:W-:Y:S01]  /*10880*/  F2FP.BF16.F32.PACK_AB R32, R37, R32 ;  /* 0x000000202520723e */ /* 0x000fe200000010ff */
[----:B------:R-:W-:Y:S01]  /*10890*/  UIADD3 UR16, UPT, UPT, UR16, UR14, URZ ;  /* 0x0000000e10107290 */ /* 0x000fe2000fffe0ff */
[----:B------:R-:W-:Y:S01]  /*108a0*/  F2FP.BF16.F32.PACK_AB R39, R85, R52 ;  /* 0x000000345527723e */ /* 0x000fe200000010ff */
[----:B------:R0:W-:Y:S01]  /*108b0*/  STG.E.128 desc[UR8][R46.64], R28 ;  /* 0x0000001c2e007986 */ /* 0x0001e2000c101d08 */
[----:B------:R-:W-:Y:S01]  /*108c0*/  F2FP.BF16.F32.PACK_AB R38, R55, R54 ;  /* 0x000000363726723e */ /* 0x000fe200000010ff */
[----:B------:R-:W-:Y:S01]  /*108d0*/  UISETP.GE.AND UP1, UPT, UR16, UR15, UPT ;  /* 0x0000000f1000728c */ /* 0x000fe2000bf26270 */
[----:B------:R-:W-:Y:S01]  /*108e0*/  F2FP.BF16.F32.PACK_AB R37, R53, R50 ;  /* 0x000000323525723e */ /* 0x000fe200000010ff */
[----:B------:R0:W-:Y:S01]  /*108f0*/  STG.E.128 desc[UR8][R48.64], R32 ;  /* 0x0000002030007986 */ /* 0x0001e2000c101d08 */
[----:B------:R-:W-:-:S05]  /*10900*/  F2FP.BF16.F32.PACK_AB R36, R51, R36 ;  /* 0x000000243324723e */ /* 0x000fca00000010ff */
[----:B------:R0:W-:Y:S01]  /*10910*/  STG.E.128 desc[UR8][R40.64], R36 ;  /* 0x0000002428007986 */ /* 0x0001e2000c101d08 */
[----:B------:R-:W-:Y:S05]  /*10920*/  BRA.U !UP1, `(.L_x_6706) ;  /* 0xffffff05090c7547 */ /* 0x000fea000b83ffff */
[----:B------:R-:W-:Y:S05]  /*10930*/  EXIT ;  /* 0x000000000000794d */ /* 0x000fea0003800000 */
.L_x_6707:
        /* <DEDUP_REMOVED lines=12> */
.L_x_20788:


//--------------------- .text._ZN10layer_norm13ln_fwd_kernelINS_13Kernel_traitsI13__nv_bfloat16S2_fS2_fjLj3072ELj1ELj1ELj4ELj16ENS_18Kernel_traits_baseILj3072ES2_S2_fS2_fjLj128EEEEELb1ELb0ELb1ELb0EEEvNS_9FwdParamsE --------------------------
	.section	.text._ZN10layer_norm13ln_fwd_kernelINS_13Kernel_traitsI13__nv_bfloat16S2_fS2_fjLj3072ELj1ELj1ELj4ELj16ENS_18Kernel_traits_baseILj3072ES2_S2_fS2_fjLj128EEEEELb1ELb0ELb1ELb0EEEvNS_9FwdParamsE,"ax",@progbits
	.align	128
        .global         _ZN10layer_norm13ln_fwd_kernelINS_13Kernel_traitsI13__nv_bfloat16S2_fS2_fjLj3072ELj1ELj1ELj4ELj16ENS_18Kernel_traits_baseILj3072ES2_S2_fS2_fjLj128EEEEELb1ELb0ELb1ELb0EEEvNS_9FwdParamsE
        .type           _ZN10layer_norm13ln_fwd_kernelINS_13Kernel_traitsI13__nv_bfloat16S2_fS2_fjLj3072ELj1ELj1ELj4ELj16ENS_18Kernel_traits_baseILj3072ES2_S2_fS2_fjLj128EEEEELb1ELb0ELb1ELb0EEEvNS_9FwdParamsE,@function
        .size           _ZN10layer_norm13ln_fwd_kernelINS_13Kernel_traitsI13__nv_bfloat16S2_fS2_fjLj3072ELj1ELj1ELj4ELj16ENS_18Kernel_traits_baseILj3072ES2_S2_fS2_fjLj128EEEEELb1ELb0ELb1ELb0EEEvNS_9FwdParamsE,(.L_x_20789 - _ZN10layer_norm13ln_fwd_kernelINS_13Kernel_traitsI13__nv_bfloat16S2_fS2_fjLj3072ELj1ELj1ELj4ELj16ENS_18Kernel_traits_baseILj3072ES2_S2_fS2_fjLj128EEEEELb1ELb0ELb1ELb0EEEvNS_9FwdParamsE)
        .other          _ZN10layer_norm13ln_fwd_kernelINS_13Kernel_traitsI13__nv_bfloat16S2_fS2_fjLj3072ELj1ELj1ELj4ELj16ENS_18Kernel_traits_baseILj3072ES2_S2_fS2_fjLj128EEEEELb1ELb0ELb1ELb0EEEvNS_9FwdParamsE,@"STO_CUDA_ENTRY STV_DEFAULT"
_ZN10layer_norm13ln_fwd_kernelINS_13Kernel_traitsI13__nv_bfloat16S2_fS2_fjLj3072ELj1ELj1ELj4ELj16ENS_18Kernel_traits_baseILj3072ES2_S2_fS2_fjLj128EEEEELb1ELb0ELb1ELb0EEEvNS_9FwdParamsE:
.text._ZN10layer_norm13ln_fwd_kernelINS_13Kernel_traitsI13__nv_bfloat16S2_fS2_fjLj3072ELj1ELj1ELj4ELj16ENS_18Kernel_traits_baseILj3072ES2_S2_fS2_fjLj128EEEEELb1ELb0ELb1ELb0EEEvNS_9FwdParamsE:
        /* <DEDUP_REMOVED lines=81> */
.L_x_6709:
        /* <DEDUP_REMOVED lines=22> */
.L_x_6710:
[----:B------:R-:W-:Y:S05]  /*0670*/  BSYNC.RECONVERGENT B0 ;  /* 0x0000000000007941 */ /* 0x000fea0003800200 */
.L_x_6708:
        /* <DEDUP_REMOVED lines=8> */
[----:B------:R-:W-:Y:S01]  /*0700*/  IMAD.HI.U32 R5, R96, -0x326172a9, RZ ;  /* 0xcd9e8d5760057827 */ /* 0x000fe200078e00ff */
[----:B------:R-:W-:Y:S01]  /*0710*/  LOP3.LUT R4, R4, UR15, RZ, 0x3c, !PT ;  /* 0x0000000f04047c12 */ /* 0x000fe2000f8e3cff */
[----:B------:R-:W0:Y:S01]  /*0720*/  LDCU UR35, c[0x0][0x404] ;  /* 0x00008080ff2377ac */ /* 0x000e220008000800 */
        /* <DEDUP_REMOVED lines=21> */
[----:B------:R-:W-:Y:S01]  /*0880*/  IMAD.HI.U32 R4, R8, -0x326172a9, RZ ;  /* 0xcd9e8d5708047827 */ /* 0x000fe200078e00ff */
[----:B------:R-:W-:Y:S01]  /*0890*/  PRMT R83, R31, 0x7632, R83 ;  /* 0x000076321f537816 */ /* 0x000fe20000000053 */
[----:B------:R-:W4:Y:S01]  /*08a0*/  LDCU.64 UR16, c[0x0][0x408] ;  /* 0x00008100ff1077ac */ /* 0x000f220008000a00 */
        /* <DEDUP_REMOVED lines=47> */
[----:B------:R-:W-:Y:S01]  /*0ba0*/  IMAD R2, R2, 0x8, R3 ;  /* 0x0000000802027824 */ /* 0x000fe200078e0203 */
[----:B------:R-:W-:Y:S01]  /*0bb0*/  LOP3.LUT R8, R9, UR31, R8, 0x96, !PT ;  /* 0x0000001f09087c12 */ /* 0x000fe2000f8e9608 */
[----:B------:R-:W-:Y:S02]  /*0bc0*/  IMAD R7, R4, -0x2daee0ad, RZ ;  /* 0xd2511f5304077824 */ /* 0x000fe400078e02ff */
[----:B------:R-:W-:Y:S01]  /*0bd0*/  IMAD.HI.U32 R4, R6, -0x2daee0ad, RZ ;  /* 0xd2511f5306047827 */ /* 0x000fe200078e00ff */
[----:B------:R-:W-:-:S03]  /*0be0*/  I2FP.F32.U32 R2, R2 ;  /* 0x0000000200027245 */ /* 0x000fc60000201000 */
[--C-:B------:R-:W-:Y:S01]  /*0bf0*/  IMAD R12, R12, -0x20, R11.reuse ;  /* 0xffffffe00c0c7824 */ /* 0x100fe200078e020b */
[----:B------:R0:W0:Y:S01]  /*0c00*/  MUFU.RCP R76, R2 ;  /* 0x00000002004c7308 */ /* 0x0000220000001000 */
[----:B------:R-:W-:Y:S01]  /*0c10*/  IMAD R10, R5, -0x326172a9, RZ ;  /* 0xcd9e8d57050a7824 */ /* 0x000fe200078e02ff */
[----:B------:R-:W-:Y:S01]  /*0c20*/  LOP3.LUT R4, R7, UR33, R4, 0x96, !PT ;  /* 0x0000002107047c12 */ /* 0x000fe2000f8e9604 */
[----:B------:R-:W-:Y:S01]  /*0c30*/  IMAD.HI.U32 R5, R8, -0x326172a9, RZ ;  /* 0xcd9e8d5708057827 */ /* 0x000fe200078e00ff */
[----:B------:R-:W-:Y:S02]  /*0c40*/  VIMNMX R12, PT, PT, RZ, R12, !PT ;  /* 0x0000000cff0c7248 */ /* 0x000fe40007fe0100 */
[----:B------:R-:W-:Y:S01]  /*0c50*/  PRMT R11, R20, 0x7632, R11 ;  /* 0x00007632140b7816 */ /* 0x000fe2000000000b */
[----:B------:R-:W-:Y:S01]  /*0c60*/  IMAD R7, R8, -0x326172a9, RZ ;  /* 0xcd9e8d5708077824 */ /* 0x000fe200078e02ff */
[----:B------:R-:W-:Y:S01]  /*0c70*/  LOP3.LUT R5, R10, UR32, R5, 0x96, !PT ;  /* 0x000000200a057c12 */ /* 0x000fe2000f8e9605 */
[----:B------:R-:W-:Y:S01]  /*0c80*/  IMAD.HI.U32 R88, R4, -0x326172a9, RZ ;  /* 0xcd9e8d5704587827 */ /* 0x000fe200078e00ff */
[----:B------:R-:W-:-:S03]  /*0c90*/  VIMNMX R12, PT, PT, R12, 0x20, PT ;  /* 0x000000200c0c7848 */ /* 0x000fc60003fe0100 */
[----:B------:R-:W-:Y:S01]  /*0ca0*/  IMAD R6, R6, -0x2daee0ad, RZ ;  /* 0xd2511f5306067824 */ /* 0x000fe200078e02ff */
[----:B------:R-:W-:Y:S01]  /*0cb0*/  LEA R90, R12, R3, 0x3 ;  /* 0x000000030c5a7211 */ /* 0x000fe200078e18ff */
[----:B------:R-:W-:Y:S01]  /*0cc0*/  IMAD.HI.U32 R89, R5, -0x2daee0ad, RZ ;  /* 0xd2511f5305597827 */ /* 0x000fe200078e00ff */
[----:B------:R-:W-:-:S03]  /*0cd0*/  LOP3.LUT R88, R7, UR34, R88, 0x96, !PT ;  /* 0x0000002207587c12 */ /* 0x000fc6000f8e9658 */
[----:B------:R-:W-:Y:S01]  /*0ce0*/  IMAD.MOV.U32 R9, RZ, RZ, RZ ;  /* 0x000000ffff097224 */ /* 0x000fe200078e00ff */
[----:B------:R-:W-:Y:S01]  /*0cf0*/  LOP3.LUT R89, R6, UR10, R89, 0x96, !PT ;  /* 0x0000000a06597c12 */ /* 0x000fe2000f8e9659 */
[----:B------:R-:W-:Y:S01]  /*0d00*/  IMAD R12, R5, -0x2daee0ad, RZ ;  /* 0xd2511f53050c7824 */ /* 0x000fe200078e02ff */
[----:B------:R-:W0:Y:S01]  /*0d10*/  LDCU.128 UR8, c[0x0][0x3f0] ;  /* 0x00007e00ff0877ac */ /* 0x000e220008000c00 */
[----:B-1234-:R-:W-:-:S07]  /*0d20*/  IMAD R10, R4, -0x326172a9, RZ ;  /* 0xcd9e8d57040a7824 */ /* 0x01efce00078e02ff */
.L_x_7020:
[----:B0-----:R-:W-:-:S06]  /*0d30*/  UIMAD.WIDE UR4, UR23, 0x4, UR8 ;  /* 0x00000004170478a5 */ /* 0x001fcc000f8e0208 */
[----:B-12---:R-:W-:Y:S01]  /*0d40*/  IMAD.U32 R74, RZ, RZ, UR4 ;  /* 0x00000004ff4a7e24 */ /* 0x006fe2000f8e00ff */
        /* <DEDUP_REMOVED lines=32> */
.L_x_6713:
[----:B------:R-:W-:Y:S05]  /*0f50*/  BRA.U !UP0, `(.L_x_6714) ;  /* 0x0000002d08c07547 */ /* 0x000fea000b800000 */
[----:B------:R-:W0:Y:S02]  /*0f60*/  LDC.64 R72, c[0x0][0x3a0] ;  /* 0x0000e800ff487b82 */ /* 0x000e240000000a00 */
[----:B0-----:R-:W-:-:S05]  /*0f70*/  IMAD.WIDE.U32 R72, R100, 0x20, R72 ;  /* 0x0000002064487825 */ /* 0x001fca00078e0048 */
[----:B------:R0:W5:Y:S04]  /*0f80*/  LDG.E.128 R48, desc[UR12][R72.64] ;  /* 0x0000000c48307981 */ /* 0x000168000c1e1d00 */
[----:B------:R0:W5:Y:S01]  /*0f90*/  LDG.E.128 R52, desc[UR12][R72.64+0x10] ;  /* 0x0000100c48347981 */ /* 0x000162000c1e1d00 */
[----:B------:R-:W-:-:S13]  /*0fa0*/  ISETP.LT.AND P1, PT, RZ, UR39, PT ;  /* 0x00000027ff007c0c */ /* 0x000fda000bf21270 */
[----:B------:R-:W-:Y:S01]  /*0fb0*/  @!P1 MOV R74, R87 ;  /* 0x00000057004a9202 */ /* 0x000fe20000000f00 */
[----:B------:R-:W-:Y:S01]  /*0fc0*/  @!P1 IMAD.MOV.U32 R102, RZ, RZ, R12 ;  /* 0x000000ffff669224 */ /* 0x000fe200078e000c */
[----:B0-----:R-:W-:Y:S06]  /*0fd0*/  @!P1 BRA `(.L_x_6715) ;  /* 0x0000000400649947 */ /* 0x001fec0003800000 */
        /* <DEDUP_REMOVED lines=16> */
.L_x_6718:
        /* <DEDUP_REMOVED lines=13> */
.L_x_6720:
[----:B------:R-:W-:Y:S05]  /*11b0*/  BSYNC.RECONVERGENT B2 ;  /* 0x0000000000027941 */ /* 0x000fea0003800200 */
.L_x_6719:
[----:B------:R-:W-:Y:S01]  /*11c0*/  IMAD.WIDE.U32 R72, R96, -0x326172a9, RZ ;  /* 0xcd9e8d5760487825 */ /* 0x000fe200078e00ff */
[----:B------:R-:W-:Y:S01]  /*11d0*/  LOP3.LUT R74, R9, UR15, R89, 0x96, !PT ;  /* 0x0000000f094a7c12 */ /* 0x000fe2000f8e9659 */
[----:B------:R-:W-:Y:S02]  /*11e0*/  UIADD3 UR5, UPT, UPT, UR14, -0x61c88647, URZ ;  /* 0x9e3779b90e057890 */ /* 0x000fe4000fffe0ff */
[----:B------:R-:W-:Y:S01]  /*11f0*/  IMAD.MOV.U32 R8, RZ, RZ, R12 ;  /* 0x000000ffff087224 */ /* 0x000fe200078e000c */
        /* <DEDUP_REMOVED lines=44> */
.L_x_6717:
[----:B------:R-:W-:Y:S05]  /*14c0*/  BSYNC.RECONVERGENT B1 ;  /* 0x0000000000017941 */ /* 0x000fea0003800200 */
.L_x_6716:
        /* <DEDUP_REMOVED lines=9> */
[----:B------:R-:W-:-:S07]  /*1560*/  FADD.FTZ R48, R48, R73 ;  /* 0x0000004930307221 */ /* 0x000fce0000010000 */
.L_x_6715:
[----:B------:R-:W-:Y:S01]  /*1570*/  @!P1 IMAD.MOV.U32 R72, RZ, RZ, R74 ;  /* 0x000000ffff489224 */ /* 0x000fe200078e004a */
        /* <DEDUP_REMOVED lines=18> */
.L_x_6724:
        /* <DEDUP_REMOVED lines=13> */
.L_x_6726:
[----:B------:R-:W-:Y:S05]  /*1770*/  BSYNC.RECONVERGENT B2 ;  /* 0x0000000000027941 */ /* 0x000fea0003800200 */
.L_x_6725:
        /* <DEDUP_REMOVED lines=49> */
.L_x_6723:
[----:B------:R-:W-:Y:S05]  /*1a90*/  BSYNC.RECONVERGENT B1 ;  /* 0x0000000000017941 */ /* 0x000fea0003800200 */
.L_x_6722:
        /* <DEDUP_REMOVED lines=11> */
.L_x_6721:
        /* <DEDUP_REMOVED lines=19> */
.L_x_6730:
        /* <DEDUP_REMOVED lines=13> */
.L_x_6732:
[----:B------:R-:W-:Y:S05]  /*1d50*/  BSYNC.RECONVERGENT B2 ;  /* 0x0000000000027941 */ /* 0x000fea0003800200 */
.L_x_6731:
        /* <DEDUP_REMOVED lines=49> */
.L_x_6729:
[----:B------:R-:W-:Y:S05]  /*2070*/  BSYNC.RECONVERGENT B1 ;  /* 0x0000000000017941 */ /* 0x000fea0003800200 */
.L_x_6728:
        /* <DEDUP_REMOVED lines=10> */
.L_x_6727:
        /* <DEDUP_REMOVED lines=19> */
.L_x_6736:
        /* <DEDUP_REMOVED lines=13> */
.L_x_6738:
[----:B------:R-:W-:Y:S05]  /*2320*/  BSYNC.RECONVERGENT B2 ;  /* 0x0000000000027941 */ /* 0x000fea0003800200 */
.L_x_6737:
        /* <DEDUP_REMOVED lines=49> */
.L_x_6735:
[----:B------:R-:W-:Y:S05]  /*2640*/  BSYNC.RECONVERGENT B1 ;  /* 0x0000000000017941 */ /* 0x000fea0003800200 */
.L_x_6734:
        /* <DEDUP_REMOVED lines=11> */
.L_x_6733:
        /* <DEDUP_REMOVED lines=19> */
.L_x_6742:
        /* <DEDUP_REMOVED lines=13> */
.L_x_6744:
[----:B------:R-:W-:Y:S05]  /*2900*/  BSYNC.RECONVERGENT B2 ;  /* 0x0000000000027941 */ /* 0x000fea0003800200 */
.L_x_6743:
        /* <DEDUP_REMOVED lines=49> */
.L_x_6741:
[----:B------:R-:W-:Y:S05]  /*2c20*/  BSYNC.RECONVERGENT B1 ;  /* 0x0000000000017941 */ /* 0x000fea0003800200 */
.L_x_6740:
        /* <DEDUP_REMOVED lines=10> */
.L_x_6739:
        /* <DEDUP_REMOVED lines=19> */
.L_x_6748:
        /* <DEDUP_REMOVED lines=13> */
.L_x_6750:
[----:B------:R-:W-:Y:S05]  /*2ed0*/  BSYNC.RECONVERGENT B2 ;  /* 0x0000000000027941 */ /* 0x000fea0003800200 */
.L_x_6749:
        /* <DEDUP_REMOVED lines=49> */
.L_x_6747:
[----:B------:R-:W-:Y:S05]  /*31f0*/  BSYNC.RECONVERGENT B1 ;  /* 0x0000000000017941 */ /* 0x000fea0003800200 */
.L_x_6746:
        /* <DEDUP_REMOVED lines=11> */
.L_x_6745:
        /* <DEDUP_REMOVED lines=19> */
.L_x_6754:
        /* <DEDUP_REMOVED lines=13> */
.L_x_6756:
[----:B------:R-:W-:Y:S05]  /*34b0*/  BSYNC.RECONVERGENT B2 ;  /* 0x0000000000027941 */ /* 0x000fea0003800200 */
.L_x_6755:
        /* <DEDUP_REMOVED lines=49> */
.L_x_6753:
[----:B------:R-:W-:Y:S05]  /*37d0*/  BSYNC.RECONVERGENT B1 ;  /* 0x0000000000017941 */ /* 0x000fea0003800200 */
.L_x_6752:
        /* <DEDUP_REMOVED lines=10> */
.L_x_6751:
        /* <DEDUP_REMOVED lines=19> */
.L_x_6760:
        /* <DEDUP_REMOVED lines=13> */
.L_x_6762:
[----:B------:R-:W-:Y:S05]  /*3a80*/  BSYNC.RECONVERGENT B2 ;  /* 0x0000000000027941 */ /* 0x000fea0003800200 */
.L_x_6761:
[----:B------:R-:W-:Y:S01]  /*3a90*/  IMAD.WIDE.U32 R72, R96, -0x326172a9, RZ ;  /* 0xcd9e8d5760487825 */ /* 0x000fe200078e00ff */
[----:B------:R-:W-:Y:S01]  /*3aa0*/  LOP3.LUT R74, R9, UR15, R89, 0x96, !PT ;  /* 0x0000000f094a7c12 */ /* 0x000fe2000f8e9659 */
[----:B------:R-:W-:Y:S01]  /*3ab0*/  UIADD3 UR5, UPT, UPT, UR14, -0x61c88647, URZ ;  /* 0x9e3779b90e057890 */ /* 0x000fe2000fffe0ff */
[----:B------:R-:W-:Y:S01]  /*3ac0*/  MOV R0, R12 ;  /* 0x0000000c00007202 */ /* 0x000fe20000000f00 */
[----:B------:R-:W-:Y:S01]  /*3ad0*/  IMAD.MOV.U32 R87, RZ, RZ, RZ ;  /* 0x000000ffff577224 */ /* 0x000fe200078e00ff */
        /* <DEDUP_REMOVED lines=43> */
.L_x_6759:
[----:B------:R-:W-:Y:S05]  /*3d90*/  BSYNC.RECONVERGENT B1 ;  /* 0x0000000000017941 */ /* 0x000fea0003800200 */
.L_x_6758:
        /* <DEDUP_REMOVED lines=10> */
[----:B------:R-:W-:Y:S01]  /*3e40*/  FADD.FTZ R55, R55, R12 ;  /* 0x0000000c37377221 */ /* 0x000fe20000010000 */
[----:B------:R-:W-:Y:S06]  /*3e50*/  BRA `(.L_x_6757) ;  /* 0x0000002c00107947 */ /* 0x000fec0003800000 */
.L_x_6714:
[----:B------:R-:W-:Y:S01]  /*3e60*/  IMAD.U32 R105, RZ, RZ, UR14 ;  /* 0x0000000eff697e24 */ /* 0x000fe2000f8e00ff */
[----:B------:R-:W-:Y:S01]  /*3e70*/  MOV R50, R87 ;  /* 0x0000005700327202 */ /* 0x000fe20000000f00 */
[----:B------:R-:W-:Y:S02]  /*3e80*/  IMAD.U32 R103, RZ, RZ, UR15 ;  /* 0x0000000fff677e24 */ /* 0x000fe4000f8e00ff */
[----:B------:R-:W-:Y:S01]  /*3e90*/  IMAD.MOV.U32 R102, RZ, RZ, R12 ;  /* 0x000000ffff667224 */ /* 0x000fe200078e000c */
[----:B------:R-:W-:Y:S01]  /*3ea0*/  IADD3 R105, PT, PT, R105, -0x61c88647, RZ ;  /* 0x9e3779b969697810 */ /* 0x000fe20007ffe0ff */
[----:B------:R-:W-:Y:S02]  /*3eb0*/  IMAD.MOV.U32 R48, RZ, RZ, RZ ;  /* 0x000000ffff307224 */ /* 0x000fe400078e00ff */
        /* <DEDUP_REMOVED lines=18> */
.L_x_6766:
        /* <DEDUP_REMOVED lines=13> */
.L_x_6768:
[----:B------:R-:W-:Y:S05]  /*40b0*/  BSYNC.RECONVERGENT B2 ;  /* 0x0000000000027941 */ /* 0x000fea0003800200 */
.L_x_6767:
[----:B------:R-:W-:Y:S01]  /*40c0*/  IMAD.WIDE.U32 R50, R96, -0x326172a9, RZ ;  /* 0xcd9e8d5760327825 */ /* 0x000fe200078e00ff */
[----:B------:R-:W-:Y:S01]  /*40d0*/  LOP3.LUT R48, R9, UR15, R55, 0x96, !PT ;  /* 0x0000000f09307c12 */ /* 0x000fe2000f8e9637 */
[----:B------:R-:W-:Y:S02]  /*40e0*/  UIADD3 UR5, UPT, UPT, UR14, 0x78dde6e4, URZ ;  /* 0x78dde6e40e057890 */ /* 0x000fe4000fffe0ff */
[----:B------:R-:W-:Y:S01]  /*40f0*/  IMAD.MOV.U32 R8, RZ, RZ, R12 ;  /* 0x000000ffff087224 */ /* 0x000fe200078e000c */
[----:B------:R-:W-:Y:S01]  /*4100*/  LOP3.LUT R52, R94, UR14, R51, 0x96, !PT ;  /* 0x0000000e5e347c12 */ /* 0x000fe2000f8e9633 */
[----:B------:R-:W-:-:S04]  /*4110*/  IMAD.WIDE.U32 R48, R48, -0x326172a9, RZ ;  /* 0xcd9e8d5730307825 */ /* 0x000fc800078e00ff */
[----:B------:R-:W-:Y:S01]  /*4120*/  IMAD.WIDE.U32 R52, R52, -0x2daee0ad, RZ ;  /* 0xd2511f5334347825 */ /* 0x000fe200078e00ff */
[----:B------:R-:W-:-:S04]  /*4130*/  LOP3.LUT R55, R105, R50, R49, 0x96, !PT ;  /* 0x0000003269377212 */ /* 0x000fc800078e9631 */
        /* <DEDUP_REMOVED lines=8> */
[----:B------:R-:W-:Y:S01]  /*41c0*/  LOP3.LUT R50, R103, R54, R49, 0x96, !PT ;  /* 0x0000003667327212 */ /* 0x000fe200078e9631 */
        /* <DEDUP_REMOVED lines=30> */
.L_x_6765:
[----:B------:R-:W-:Y:S05]  /*43b0*/  BSYNC.RECONVERGENT B1 ;  /* 0x0000000000017941 */ /* 0x000fea0003800200 */
.L_x_6764:
        /* <DEDUP_REMOVED lines=9> */
.L_x_6763:
[----:B------:R-:W-:Y:S01]  /*4450*/  MOV R12, R50 ;  /* 0x00000032000c7202 */ /* 0x000fe20000000f00 */
[----:B------:R-:W-:Y:S01]  /*4460*/  IMAD.MOV.U32 R49, RZ, RZ, RZ ;  /* 0x000000ffff317224 */ /* 0x000fe200078e00ff */
        /* <DEDUP_REMOVED lines=14> */
.L_x_6772:
        /* <DEDUP_REMOVED lines=13> */
.L_x_6774:
[----:B------:R-:W-:Y:S05]  /*4620*/  BSYNC.RECONVERGENT B2 ;  /* 0x0000000000027941 */ /* 0x000fea0003800200 */
.L_x_6773:
[----:B------:R-:W-:Y:S01]  /*4630*/  IMAD.WIDE.U32 R52, R96, -0x326172a9, RZ ;  /* 0xcd9e8d5760347825 */ /* 0x000fe200078e00ff */
[----:B------:R-:W-:Y:S01]  /*4640*/  LOP3.LUT R50, R9, UR15, R73, 0x96, !PT ;  /* 0x0000000f09327c12 */ /* 0x000fe2000f8e9649 */
[----:B------:R-:W-:Y:S02]  /*4650*/  UIADD3 UR5, UPT, UPT, UR14, 0x78dde6e4, URZ ;  /* 0x78dde6e40e057890 */ /* 0x000fe4000fffe0ff */
[----:B------:R-:W-:Y:S02]  /*4660*/  HFMA2 R12, -RZ, RZ, 0, 0 ;  /* 0x00000000ff0c7431 */ /* 0x000fe400000001ff */
        /* <DEDUP_REMOVED lines=43> */
.L_x_6771:
[----:B------:R-:W-:Y:S05]  /*4920*/  BSYNC.RECONVERGENT B1 ;  /* 0x0000000000017941 */ /* 0x000fea0003800200 */
.L_x_6770:
        /* <DEDUP_REMOVED lines=10> */
.L_x_6769:
        /* <DEDUP_REMOVED lines=16> */
.L_x_6778:
        /* <DEDUP_REMOVED lines=13> */
.L_x_6780:
[----:B------:R-:W-:Y:S05]  /*4ba0*/  BSYNC.RECONVERGENT B2 ;  /* 0x0000000000027941 */ /* 0x000fea0003800200 */
.L_x_6779:
        /* <DEDUP_REMOVED lines=47> */
.L_x_6777:
[----:B------:R-:W-:Y:S05]  /*4ea0*/  BSYNC.RECONVERGENT B1 ;  /* 0x0000000000017941 */ /* 0x000fea0003800200 */
.L_x_6776:
        /* <DEDUP_REMOVED lines=9> */
.L_x_6775:
        /* <DEDUP_REMOVED lines=16> */
.L_x_6784:
        /* <DEDUP_REMOVED lines=13> */
.L_x_6786:
[----:B------:R-:W-:Y:S05]  /*5110*/  BSYNC.RECONVERGENT B2 ;  /* 0x0000000000027941 */ /* 0x000fea0003800200 */
.L_x_6785:
        /* <DEDUP_REMOVED lines=47> */
.L_x_6783:
[----:B------:R-:W-:Y:S05]  /*5410*/  BSYNC.RECONVERGENT B1 ;  /* 0x0000000000017941 */ /* 0x000fea0003800200 */
.L_x_6782:
        /* <DEDUP_REMOVED lines=10> */
.L_x_6781:
        /* <DEDUP_REMOVED lines=16> */
.L_x_6790:
        /* <DEDUP_REMOVED lines=13> */
.L_x_6792:
[----:B------:R-:W-:Y:S05]  /*5690*/  BSYNC.RECONVERGENT B2 ;  /* 0x0000000000027941 */ /* 0x000fea0003800200 */
.L_x_6791:
        /* <DEDUP_REMOVED lines=47> */
.L_x_6789:
[----:B------:R-:W-:Y:S05]  /*5990*/  BSYNC.RECONVERGENT B1 ;  /* 0x0000000000017941 */ /* 0x000fea0003800200 */
.L_x_6788:
        /* <DEDUP_REMOVED lines=9> */
.L_x_6787:
        /* <DEDUP_REMOVED lines=16> */
.L_x_6796:
        /* <DEDUP_REMOVED lines=13> */
.L_x_6798:
[----:B------:R-:W-:Y:S05]  /*5c00*/  BSYNC.RECONVERGENT B2 ;  /* 0x0000000000027941 */ /* 0x000fea0003800200 */
.L_x_6797:
        /* <DEDUP_REMOVED lines=47> */
.L_x_6795:
[----:B------:R-:W-:Y:S05]  /*5f00*/  BSYNC.RECONVERGENT B1 ;  /* 0x0000000000017941 */ /* 0x000fea0003800200 */
.L_x_6794:
        /* <DEDUP_REMOVED lines=10> */
.L_x_6793:
        /* <DEDUP_REMOVED lines=16> */
.L_x_6802:
        /* <DEDUP_REMOVED lines=13> */
.L_x_6804:
[----:B------:R-:W-:Y:S05]  /*6180*/  BSYNC.RECONVERGENT B2 ;  /* 0x0000000000027941 */ /* 0x000fea0003800200 */
.L_x_6803:
        /* <DEDUP_REMOVED lines=47> */
.L_x_6801:
[----:B------:R-:W-:Y:S05]  /*6480*/  BSYNC.RECONVERGENT B1 ;  /* 0x0000000000017941 */ /* 0x000fea0003800200 */
.L_x_6800:
        /* <DEDUP_REMOVED lines=9> */
.L_x_6799:
        /* <DEDUP_REMOVED lines=16> */
.L_x_6807:
        /* <DEDUP_REMOVED lines=13> */
.L_x_6809:
[----:B------:R-:W-:Y:S05]  /*66f0*/  BSYNC.RECONVERGENT B2 ;  /* 0x0000000000027941 */ /* 0x000fea0003800200 */
.L_x_6808:
        /* <DEDUP_REMOVED lines=47> */
.L_x_6806:
[----:B------:R-:W-:Y:S05]  /*69f0*/  BSYNC.RECONVERGENT B1 ;  /* 0x0000000000017941 */ /* 0x000fea0003800200 */
.L_x_6805:
        /* <DEDUP_REMOVED lines=10> */
.L_x_6757:
[----:B------:R-:W0:Y:S01]  /*6aa0*/  LDC.64 R72, c[0x0][0x3a8] ;  /* 0x0000ea00ff487b82 */ /* 0x000e220000000a00 */
[----:B------:R-:W-:Y:S01]  /*6ab0*/  MOV R12, R102 ;  /* 0x00000066000c7202 */ /* 0x000fe20000000f00 */
[----:B0-----:R-:W-:-:S05]  /*6ac0*/  IMAD.WIDE.U32 R72, R100, 0x20, R72 ;  /* 0x0000002064487825 */ /* 0x001fca00078e0048 */
[----:B-----5:R0:W-:Y:S04]  /*6ad0*/  STG.E.128 desc[UR12][R72.64], R48 ;  /* 0x0000003048007986 */ /* 0x0201e8000c101d0c */
[----:B------:R0:W-:Y:S01]  /*6ae0*/  STG.E.128 desc[UR12][R72.64+0x10], R52 ;  /* 0x0000103448007986 */ /* 0x0001e2000c101d0c */
[----:B------:R-:W-:Y:S05]  /*6af0*/  BRA.U !UP2, `(.L_x_6810) ;  /* 0x000000010a507547 */ /* 0x000fea000b800000 */
[----:B------:R-:W-:Y:S01]  /*6b00*/  IMAD.U32 R75, R2, 0x10000, RZ ;  /* 0x00010000024b7824 */ /* 0x000fe200078e00ff */
[----:B0-----:R-:W0:Y:S01]  /*6b10*/  LDC.64 R72, c[0x0][0x3b0] ;  /* 0x0000ec00ff487b82 */ /* 0x001e220000000a00 */
        /* <DEDUP_REMOVED lines=18> */
.L_x_6810:
[----:B------:R-:W-:Y:S01]  /*6c40*/  VIADD R100, R100, 0x80 ;  /* 0x0000008064647836 */ /* 0x000fe20000000000 */
[----:B------:R-:W-:-:S07]  /*6c50*/  IADD3 R101, PT, PT, R101, 0x80, RZ ;  /* 0x0000008065657810 */ /* 0x000fce0007ffe0ff */
.L_x_6712:
[----:B------:R-:W-:Y:S05]  /*6c60*/  BSYNC.RECONVERGENT B0 ;  /* 0x0000000000007941 */ /* 0x000fea0003800200 */
.L_x_6711:
        /* <DEDUP_REMOVED lines=9> */
.L_x_6813:
[----:B------:R-:W-:Y:S05]  /*6d00*/  BRA.U !UP0, `(.L_x_6814) ;  /* 0x0000002d08c07547 */ /* 0x000fea000b800000 */
[----:B01----:R-:W0:Y:S02]  /*6d10*/  LDC.64 R72, c[0x0][0x3a0] ;  /* 0x0000e800ff487b82 */ /* 0x003e240000000a00 */
[----:B0-----:R-:W-:-:S05]  /*6d20*/  IMAD.WIDE.U32 R72, R100, 0x20, R72 ;  /* 0x0000002064487825 */ /* 0x001fca00078e0048 */
[----:B------:R0:W5:Y:S04]  /*6d30*/  LDG.E.128 R56, desc[UR12][R72.64] ;  /* 0x0000000c48387981 */ /* 0x000168000c1e1d00 */
[----:B------:R0:W5:Y:S01]  /*6d40*/  LDG.E.128 R60, desc[UR12][R72.64+0x10] ;  /* 0x0000100c483c7981 */ /* 0x000162000c1e1d00 */
[----:B------:R-:W-:-:S13]  /*6d50*/  ISETP.LT.AND P2, PT, RZ, UR39, PT ;  /* 0x00000027ff007c0c */ /* 0x000fda000bf41270 */
[----:B------:R-:W-:Y:S02]  /*6d60*/  @!P2 IMAD.MOV.U32 R74, RZ, RZ, R87 ;  /* 0x000000ffff4aa224 */ /* 0x000fe400078e0057 */
[----:B------:R-:W-:Y:S01]  /*6d70*/  @!P2 IMAD.MOV.U32 R102, RZ, RZ, R12 ;  /* 0x000000ffff66a224 */ /* 0x000fe200078e000c */
[----:B0-----:R-:W-:Y:S06]  /*6d80*/  @!P2 BRA `(.L_x_6815) ;  /* 0x000000040064a947 */ /* 0x001fec0003800000 */
        /* <DEDUP_REMOVED lines=16> */
.L_x_6818:
        /* <DEDUP_REMOVED lines=13> */
.L_x_6820:
[----:B------:R-:W-:Y:S05]  /*6f60*/  BSYNC.RECONVERGENT B2 ;  /* 0x0000000000027941 */ /* 0x000fea0003800200 */
.L_x_6819:
        /* <DEDUP_REMOVED lines=48> */
.L_x_6817:
[----:B------:R-:W-:Y:S05]  /*7270*/  BSYNC.RECONVERGENT B1 ;  /* 0x0000000000017941 */ /* 0x000fea0003800200 */
.L_x_6816:
        /* <DEDUP_REMOVED lines=10> */
.L_x_6815:
        /* <DEDUP_REMOVED lines=19> */
.L_x_6824:
        /* <DEDUP_REMOVED lines=13> */
.L_x_6826:
[----:B------:R-:W-:Y:S05]  /*7520*/  BSYNC.RECONVERGENT B2 ;  /* 0x0000000000027941 */ /* 0x000fea0003800200 */
.L_x_6825:
        /* <DEDUP_REMOVED lines=49> */
.L_x_6823:
[----:B------:R-:W-:Y:S05]  /*7840*/  BSYNC.RECONVERGENT B1 ;  /* 0x0000000000017941 */ /* 0x000fea0003800200 */
.L_x_6822:
        /* <DEDUP_REMOVED lines=11> */
.L_x_6821:
        /* <DEDUP_REMOVED lines=19> */
.L_x_6830:
        /* <DEDUP_REMOVED lines=13> */
.L_x_6832:
[----:B------:R-:W-:Y:S05]  /*7b00*/  BSYNC.RECONVERGENT B2 ;  /* 0x0000000000027941 */ /* 0x000fea0003800200 */
.L_x_6831:
        /* <DEDUP_REMOVED lines=49> */
.L_x_6829:
[----:B------:R-:W-:Y:S05]  /*7e20*/  BSYNC.RECONVERGENT B1 ;  /* 0x0000000000017941 */ /* 0x000fea0003800200 */
.L_x_6828:
        /* <DEDUP_REMOVED lines=10> */
.L_x_6827:
        /* <DEDUP_REMOVED lines=19> */
.L_x_6836:
        /* <DEDUP_REMOVED lines=13> */
.L_x_6838:
[----:B------:R-:W-:Y:S05]  /*80d0*/  BSYNC.RECONVERGENT B2 ;  /* 0x0000000000027941 */ /* 0x000fea0003800200 */
.L_x_6837:
        /* <DEDUP_REMOVED lines=49> */
.L_x_6835:
[----:B------:R-:W-:Y:S05]  /*83f0*/  BSYNC.RECONVERGENT B1 ;  /* 0x0000000000017941 */ /* 0x000fea0003800200 */
.L_x_6834:
        /* <DEDUP_REMOVED lines=11> */
.L_x_6833:
        /* <DEDUP_REMOVED lines=19> */
.L_x_6842:
        /* <DEDUP_REMOVED lines=13> */
.L_x_6844:
[----:B------:R-:W-:Y:S05]  /*86b0*/  BSYNC.RECONVERGENT B2 ;  /* 0x0000000000027941 */ /* 0x000fea0003800200 */
.L_x_6843:
        /* <DEDUP_REMOVED lines=49> */
.L_x_6841:
[----:B------:R-:W-:Y:S05]  /*89d0*/  BSYNC.RECONVERGENT B1 ;  /* 0x0000000000017941 */ /* 0x000fea0003800200 */
.L_x_6840:
        /* <DEDUP_REMOVED lines=10> */
.L_x_6839:
        /* <DEDUP_REMOVED lines=19> */
.L_x_6848:
        /* <DEDUP_REMOVED lines=13> */
.L_x_6850:
[----:B------:R-:W-:Y:S05]  /*8c80*/  BSYNC.RECONVERGENT B2 ;  /* 0x0000000000027941 */ /* 0x000fea0003800200 */
.L_x_6849:
        /* <DEDUP_REMOVED lines=49> */
.L_x_6847:
[----:B------:R-:W-:Y:S05]  /*8fa0*/  BSYNC.RECONVERGENT B1 ;  /* 0x0000000000017941 */ /* 0x000fea0003800200 */
.L_x_6846:
        /* <DEDUP_REMOVED lines=11> */
.L_x_6845:
        /* <DEDUP_REMOVED lines=19> */
.L_x_6854:
        /* <DEDUP_REMOVED lines=13> */
.L_x_6856:
[----:B------:R-:W-:Y:S05]  /*9260*/  BSYNC.RECONVERGENT B2 ;  /* 0x0000000000027941 */ /* 0x000fea0003800200 */
.L_x_6855:
        /* <DEDUP_REMOVED lines=49> */
.L_x_6853:
[----:B------:R-:W-:Y:S05]  /*9580*/  BSYNC.RECONVERGENT B1 ;  /* 0x0000000000017941 */ /* 0x000fea0003800200 */
.L_x_6852:
        /* <DEDUP_REMOVED lines=10> */
.L_x_6851:
        /* <DEDUP_REMOVED lines=19> */
.L_x_6860:
        /* <DEDUP_REMOVED lines=13> */
.L_x_6862:
[----:B------:R-:W-:Y:S05]  /*9830*/  BSYNC.RECONVERGENT B2 ;  /* 0x0000000000027941 */ /* 0x000fea0003800200 */
.L_x_6861:
        /* <DEDUP_REMOVED lines=48> */
.L_x_6859:
[----:B------:R-:W-:Y:S05]  /*9b40*/  BSYNC.RECONVERGENT B1 ;  /* 0x0000000000017941 */ /* 0x000fea0003800200 */
.L_x_6858:
        /* <DEDUP_REMOVED lines=12> */
.L_x_6814:
[----:B------:R-:W-:Y:S01]  /*9c10*/  MOV R103, UR15 ;  /* 0x0000000f00677c02 */ /* 0x000fe20008000f00 */
[----:B------:R-:W-:Y:S01]  /*9c20*/  IMAD.U32 R105, RZ, RZ, UR14 ;  /* 0x0000000eff697e24 */ /* 0x000fe2000f8e00ff */
[----:B------:R-:W-:Y:S01]  /*9c30*/  MOV R56, RZ ;  /* 0x000000ff00387202 */ /* 0x000fe20000000f00 */
[----:B------:R-:W-:Y:S02]  /*9c40*/  IMAD.MOV.U32 R58, RZ, RZ, R87 ;  /* 0x000000ffff3a7224 */ /* 0x000fe400078e0057 */
[----:B------:R-:W-:Y:S02]  /*9c50*/  IMAD.MOV.U32 R102, RZ, RZ, R12 ;  /* 0x000000ffff667224 */ /* 0x000fe400078e000c */
[----:B------:R-:W-:Y:S02]  /*9c60*/  VIADD R105, R105, 0x9e3779b9 ;  /* 0x9e3779b969697836 */ /* 0x000fe40000000000 */
        /* <DEDUP_REMOVED lines=18> */
.L_x_6866:
        /* <DEDUP_REMOVED lines=13> */
.L_x_6868:
[----:B------:R-:W-:Y:S05]  /*9e60*/  BSYNC.RECONVERGENT B2 ;  /* 0x0000000000027941 */ /* 0x000fea0003800200 */
.L_x_6867:
[----:B------:R-:W-:Y:S01]  /*9e70*/  IMAD.WIDE.U32 R58, R96, -0x326172a9, RZ ;  /* 0xcd9e8d57603a7825 */ /* 0x000fe200078e00ff */
[----:B------:R-:W-:Y:S01]  /*9e80*/  LOP3.LUT R56, R9, UR15, R63, 0x96, !PT ;  /* 0x0000000f09387c12 */ /* 0x000fe2000f8e963f */
[----:B------:R-:W-:Y:S01]  /*9e90*/  UIADD3 UR5, UPT, UPT, UR14, 0x78dde6e4, URZ ;  /* 0x78dde6e40e057890 */ /* 0x000fe2000fffe0ff */
[----:B------:R-:W-:Y:S02]  /*9ea0*/  MOV R8, R12 ;  /* 0x0000000c00087202 */ /* 0x000fe40000000f00 */
        /* <DEDUP_REMOVED lines=43> */
.L_x_6865:
[----:B------:R-:W-:Y:S05]  /*a160*/  BSYNC.RECONVERGENT B1 ;  /* 0x0000000000017941 */ /* 0x000fea0003800200 */
.L_x_6864:
        /* <DEDUP_REMOVED lines=9> */
.L_x_6863:
[----:B------:R-:W-:Y:S02]  /*a200*/  IMAD.MOV.U32 R12, RZ, RZ, R58 ;  /* 0x000000ffff0c7224 */ /* 0x000fe400078e003a */
[----:B------:R-:W-:Y:S01]  /*a210*/  IMAD.MOV.U32 R57, RZ, RZ, RZ ;  /* 0x000000ffff397224 */ /* 0x000fe200078e00ff */
        /* <DEDUP_REMOVED lines=14> */
.L_x_6872:
[----:B------:R-:W-:Y:S01]  /*a300*/  IADD3 R95, PT, PT, R95, 0x1, RZ ;  /* 0x000000015f5f7810 */ /* 0x000fe20007ffe0ff */
[----:B------:R-:W-:Y:S03]  /*a310*/  BSSY.RECONVERGENT B2, `(.L_x_6873) ;  /* 0x000000c000027945 */ /* 0x000fe60003800200 */
[C---:B------:R-:W-:Y:S01]  /*a320*/  ISETP.NE.AND P2, PT, R95.reuse, RZ, PT ;  /* 0x000000ff5f00720c */ /* 0x040fe20003f45270 */
[----:B01----:R-:W-:-:S12]  /*a330*/  IMAD.WIDE.U32 R72, R95, -0x2daee0ad, RZ ;  /* 0xd2511f535f487825 */ /* 0x003fd800078e00ff */
        /* <DEDUP_REMOVED lines=9> */
.L_x_6874:
[----:B------:R-:W-:Y:S05]  /*a3d0*/  BSYNC.RECONVERGENT B2 ;  /* 0x0000000000027941 */ /* 0x000fea0003800200 */
.L_x_6873:
[----:B------:R-:W-:Y:S01]  /*a3e0*/  IMAD.WIDE.U32 R60, R96, -0x326172a9, RZ ;  /* 0xcd9e8d57603c7825 */ /* 0x000fe200078e00ff */
[----:B------:R-:W-:Y:S01]  /*a3f0*/  LOP3.LUT R58, R9, UR15, R73, 0x96, !PT ;  /* 0x0000000f093a7c12 */ /* 0x000fe2000f8e9649 */
[----:B------:R-:W-:Y:S02]  /*a400*/  UIADD3 UR5, UPT, UPT, UR14, 0x78dde6e4, URZ ;  /* 0x78dde6e40e057890 */ /* 0x000fe4000fffe0ff */
[----:B------:R-:W-:Y:S01]  /*a410*/  IMAD.MOV.U32 R7, RZ, RZ, R102 ;  /* 0x000000ffff077224 */ /* 0x000fe200078e0066 */
[----:B------:R-:W-:Y:S01]  /*a420*/  LOP3.LUT R62, R94, UR14, R61, 0x96, !PT ;  /* 0x0000000e5e3e7c12 */ /* 0x000fe2000f8e963d */
[----:B------:R-:W-:-:S04]  /*a430*/  IMAD.WIDE.U32 R58, R58, -0x326172a9, RZ ;  /* 0xcd9e8d573a3a7825 */ /* 0x000fc800078e00ff */
[----:B------:R-:W-:Y:S01]  /*a440*/  IMAD.WIDE.U32 R62, R62, -0x2daee0ad, RZ ;  /* 0xd2511f533e3e7825 */ /* 0x000fe200078e00ff */
[----:B------:R-:W-:-:S03]  /*a450*/  LOP3.LUT R73, R105, R60, R59, 0x96, !PT ;  /* 0x0000003c69497212 */ /* 0x000fc600078e963b */
        /* <DEDUP_REMOVED lines=39> */
.L_x_6871:
[----:B------:R-:W-:Y:S05]  /*a6d0*/  BSYNC.RECONVERGENT B1 ;  /* 0x0000000000017941 */ /* 0x000fea0003800200 */
.L_x_6870:
        /* <DEDUP_REMOVED lines=10> */
.L_x_6869:
        /* <DEDUP_REMOVED lines=16> */
.L_x_6878:
        /* <DEDUP_REMOVED lines=13> */
.L_x_6880:
[----:B------:R-:W-:Y:S05]  /*a950*/  BSYNC.RECONVERGENT B2 ;  /* 0x0000000000027941 */ /* 0x000fea0003800200 */
.L_x_6879:
        /* <DEDUP_REMOVED lines=47> */
.L_x_6877:
[----:B------:R-:W-:Y:S05]  /*ac50*/  BSYNC.RECONVERGENT B1 ;  /* 0x0000000000017941 */ /* 0x000fea0003800200 */
.L_x_6876:
        /* <DEDUP_REMOVED lines=9> */
.L_x_6875:
        /* <DEDUP_REMOVED lines=16> */
.L_x_6884:
[----:B------:R-:W-:Y:S01]  /*adf0*/  IADD3 R95, PT, PT, R95, 0x1, RZ ;  /* 0x000000015f5f7810 */ /* 0x000fe20007ffe0ff */
[----:B------:R-:W-:Y:S03]  /*ae00*/  BSSY.RECONVERGENT B2, `(.L_x_6885) ;  /* 0x000000c000027945 */ /* 0x000fe60003800200 */
        /* <DEDUP_REMOVED lines=11> */
.L_x_6886:
[----:B------:R-:W-:Y:S05]  /*aec0*/  BSYNC.RECONVERGENT B2 ;  /* 0x0000000000027941 */ /* 0x000fea0003800200 */
.L_x_6885:
[----:B------:R-:W-:Y:S01]  /*aed0*/  IMAD.WIDE.U32 R62, R96, -0x326172a9, RZ ;  /* 0xcd9e8d57603e7825 */ /* 0x000fe200078e00ff */
[----:B------:R-:W-:Y:S01]  /*aee0*/  LOP3.LUT R60, R9, UR15, R75, 0x96, !PT ;  /* 0x0000000f093c7c12 */ /* 0x000fe2000f8e964b */
[----:B------:R-:W-:Y:S02]  /*aef0*/  UIADD3 UR5, UPT, UPT, UR14, 0x78dde6e4, URZ ;  /* 0x78dde6e40e057890 */ /* 0x000fe4000fffe0ff */
[----:B------:R-:W-:Y:S01]  /*af00*/  IMAD.MOV.U32 R5, RZ, RZ, R102 ;  /* 0x000000ffff057224 */ /* 0x000fe200078e0066 */
[----:B0-----:R-:W-:Y:S01]  /*af10*/  LOP3.LUT R72, R94, UR14, R63, 0x96, !PT ;  /* 0x0000000e5e487c12 */ /* 0x001fe2000f8e963f */
        /* <DEDUP_REMOVED lines=42> */
.L_x_6883:
[----:B------:R-:W-:Y:S05]  /*b1c0*/  BSYNC.RECONVERGENT B1 ;  /* 0x0000000000017941 */ /* 0x000fea0003800200 */
.L_x_6882:
        /* <DEDUP_REMOVED lines=10> */
.L_x_6881:
        /* <DEDUP_REMOVED lines=16> */
.L_x_6890:
        /* <DEDUP_REMOVED lines=13> */
.L_x_6892:
[----:B------:R-:W-:Y:S05]  /*b440*/  BSYNC.RECONVERGENT B2 ;  /* 0x0000000000027941 */ /* 0x000fea0003800200 */
.L_x_6891:
[----:B------:R-:W-:Y:S01]  /*b450*/  IMAD.WIDE.U32 R62, R96, -0x326172a9, RZ ;  /* 0xcd9e8d57603e7825 */ /* 0x000fe200078e00ff */
[----:B------:R-:W-:Y:S01]  /*b460*/  LOP3.LUT R60, R9, UR15, R75, 0x96, !PT ;  /* 0x0000000f093c7c12 */ /* 0x000fe2000f8e964b */
[----:B------:R-:W-:Y:S02]  /*b470*/  UIADD3 UR5, UPT, UPT, UR14, 0x78dde6e4, URZ ;  /* 0x78dde6e40e057890 */ /* 0x000fe4000fffe0ff */
[----:B------:R-:W-:Y:S01]  /*b480*/  IMAD.MOV.U32 R4, RZ, RZ, R102 ;  /* 0x000000ffff047224 */ /* 0x000fe200078e0066 */
[----:B0-----:R-:W-:Y:S01]  /*b490*/  LOP3.LUT R72, R94, UR14, R63, 0x96, !PT ;  /* 0x0000000e5e487c12 */ /* 0x001fe2000f8e963f */
        /* <DEDUP_REMOVED lines=42> */
.L_x_6889:
[----:B------:R-:W-:Y:S05]  /*b740*/  BSYNC.RECONVERGENT B1 ;  /* 0x0000000000017941 */ /* 0x000fea0003800200 */
.L_x_6888:
        /* <DEDUP_REMOVED lines=9> */
.L_x_6887:
        /* <DEDUP_REMOVED lines=16> */
.L_x_6896:
        /* <DEDUP_REMOVED lines=13> */
.L_x_6898:
[----:B------:R-:W-:Y:S05]  /*b9b0*/  BSYNC.RECONVERGENT B2 ;  /* 0x0000000000027941 */ /* 0x000fea0003800200 */
.L_x_6897:
[----:B01----:R-:W-:Y:S01]  /*b9c0*/  IMAD.WIDE.U32 R72, R96, -0x326172a9, RZ ;  /* 0xcd9e8d5760487825 */ /* 0x003fe200078e00ff */
        /* <DEDUP_REMOVED lines=46> */
.L_x_6895:
[----:B------:R-:W-:Y:S05]  /*bcb0*/  BSYNC.RECONVERGENT B1 ;  /* 0x0000000000017941 */ /* 0x000fea0003800200 */
.L_x_6894:
        /* <DEDUP_REMOVED lines=10> */
.L_x_6893:
[----:B01----:R-:W-:Y:S02]  /*bd60*/  IMAD.MOV.U32 R72, RZ, RZ, R12 ;  /* 0x000000ffff487224 */ /* 0x003fe400078e000c */
        /* <DEDUP_REMOVED lines=15> */
.L_x_6902:
        /* <DEDUP_REMOVED lines=13> */
.L_x_6904:
[----:B------:R-:W-:Y:S05]  /*bf30*/  BSYNC.RECONVERGENT B2 ;  /* 0x0000000000027941 */ /* 0x000fea0003800200 */
.L_x_6903:
        /* <DEDUP_REMOVED lines=47> */
.L_x_6901:
[----:B------:R-:W-:Y:S05]  /*c230*/  BSYNC.RECONVERGENT B1 ;  /* 0x0000000000017941 */ /* 0x000fea0003800200 */
.L_x_6900:
        /* <DEDUP_REMOVED lines=9> */
.L_x_6899:
        /* <DEDUP_REMOVED lines=16> */
.L_x_6907:
        /* <DEDUP_REMOVED lines=13> */
.L_x_6909:
[----:B------:R-:W-:Y:S05]  /*c4a0*/  BSYNC.RECONVERGENT B2 ;  /* 0x0000000000027941 */ /* 0x000fea0003800200 */
.L_x_6908:
        /* <DEDUP_REMOVED lines=47> */
.L_x_6906:
[----:B------:R-:W-:Y:S05]  /*c7a0*/  BSYNC.RECONVERGENT B1 ;  /* 0x0000000000017941 */ /* 0x000fea0003800200 */
.L_x_6905:
        /* <DEDUP_REMOVED lines=10> */
.L_x_6857:
        /* <DEDUP_REMOVED lines=26> */
.L_x_6910:
[----:B------:R-:W-:Y:S01]  /*c9f0*/  IADD3 R100, PT, PT, R100, 0x80, RZ ;  /* 0x0000008064647810 */ /* 0x000fe20007ffe0ff */
[----:B------:R-:W-:-:S07]  /*ca00*/  VIADD R101, R101, 0x80 ;  /* 0x0000008065657836 */ /* 0x000fce0000000000 */
.L_x_6812:
[----:B------:R-:W-:Y:S05]  /*ca10*/  BSYNC.RECONVERGENT B0 ;  /* 0x0000000000007941 */ /* 0x000fea0003800200 */
.L_x_6811:
        /* <DEDUP_REMOVED lines=9> */
.L_x_6913:
[----:B------:R-:W-:Y:S05]  /*cab0*/  BRA.U !UP0, `(.L_x_6914) ;  /* 0x0000002d08c07547 */ /* 0x000fea000b800000 */
[----:B01----:R-:W0:Y:S02]  /*cac0*/  LDC.64 R72, c[0x0][0x3a0] ;  /* 0x0000e800ff487b82 */ /* 0x003e240000000a00 */
        /* <DEDUP_REMOVED lines=23> */
.L_x_6918:
        /* <DEDUP_REMOVED lines=13> */
.L_x_6920:
[----:B------:R-:W-:Y:S05]  /*cd10*/  BSYNC.RECONVERGENT B2 ;  /* 0x0000000000027941 */ /* 0x000fea0003800200 */
.L_x_6919:
        /* <DEDUP_REMOVED lines=47> */
[----:B------:R-:W-:-:S07]  /*d010*/  LOP3.LUT R89, R72, UR5, R103, 0x96, !PT ;  /* 0x0000000548597c12 */ /* 0x000fce000f8e9667 */
.L_x_6917:
[----:B------:R-:W-:Y:S05]  /*d020*/  BSYNC.RECONVERGENT B1 ;  /* 0x0000000000017941 */ /* 0x000fea0003800200 */
.L_x_6916:
        /* <DEDUP_REMOVED lines=9> */
[----:B------:R-:W-:-:S07]  /*d0c0*/  FADD.FTZ R64, R64, R73 ;  /* 0x0000004940407221 */ /* 0x000fce0000010000 */
.L_x_6915:
        /* <DEDUP_REMOVED lines=19> */
.L_x_6924:
        /* <DEDUP_REMOVED lines=13> */
.L_x_6926:
[----:B------:R-:W-:Y:S05]  /*d2d0*/  BSYNC.RECONVERGENT B2 ;  /* 0x0000000000027941 */ /* 0x000fea0003800200 */
.L_x_6925:
        /* <DEDUP_REMOVED lines=49> */
.L_x_6923:
[----:B------:R-:W-:Y:S05]  /*d5f0*/  BSYNC.RECONVERGENT B1 ;  /* 0x0000000000017941 */ /* 0x000fea0003800200 */
.L_x_6922:
        /* <DEDUP_REMOVED lines=10> */
[----:B------:R-:W-:-:S07]  /*d6a0*/  FADD.FTZ R65, R65, R12 ;  /* 0x0000000c41417221 */ /* 0x000fce0000010000 */
.L_x_6921:
        /* <DEDUP_REMOVED lines=19> */
.L_x_6930:
        /* <DEDUP_REMOVED lines=13> */
.L_x_6932:
[----:B------:R-:W-:Y:S05]  /*d8b0*/  BSYNC.RECONVERGENT B2 ;  /* 0x0000000000027941 */ /* 0x000fea0003800200 */
.L_x_6931:
        /* <DEDUP_REMOVED lines=49> */
.L_x_6929:
[----:B------:R-:W-:Y:S05]  /*dbd0*/  BSYNC.RECONVERGENT B1 ;  /* 0x0000000000017941 */ /* 0x000fea0003800200 */
.L_x_6928:
        /* <DEDUP_REMOVED lines=10> */
.L_x_6927:
        /* <DEDUP_REMOVED lines=19> */
.L_x_6936:
        /* <DEDUP_REMOVED lines=13> */
.L_x_6938:
[----:B------:R-:W-:Y:S05]  /*de80*/  BSYNC.RECONVERGENT B2 ;  /* 0x0000000000027941 */ /* 0x000fea0003800200 */
.L_x_6937:
        /* <DEDUP_REMOVED lines=49> */
.L_x_6935:
[----:B------:R-:W-:Y:S05]  /*e1a0*/  BSYNC.RECONVERGENT B1 ;  /* 0x0000000000017941 */ /* 0x000fea0003800200 */
.L_x_6934:
        /* <DEDUP_REMOVED lines=11> */
.L_x_6933:
        /* <DEDUP_REMOVED lines=19> */
.L_x_6942:
        /* <DEDUP_REMOVED lines=13> */
.L_x_6944:
[----:B------:R-:W-:Y:S05]  /*e460*/  BSYNC.RECONVERGENT B2 ;  /* 0x0000000000027941 */ /* 0x000fea0003800200 */
.L_x_6943:
        /* <DEDUP_REMOVED lines=49> */
.L_x_6941:
[----:B------:R-:W-:Y:S05]  /*e780*/  BSYNC.RECONVERGENT B1 ;  /* 0x0000000000017941 */ /* 0x000fea0003800200 */
.L_x_6940:
        /* <DEDUP_REMOVED lines=10> */
.L_x_6939:
        /* <DEDUP_REMOVED lines=19> */
.L_x_6948:
        /* <DEDUP_REMOVED lines=13> */
.L_x_6950:
[----:B------:R-:W-:Y:S05]  /*ea30*/  BSYNC.RECONVERGENT B2 ;  /* 0x0000000000027941 */ /* 0x000fea0003800200 */
.L_x_6949:
        /* <DEDUP_REMOVED lines=49> */
.L_x_6947:
[----:B------:R-:W-:Y:S05]  /*ed50*/  BSYNC.RECONVERGENT B1 ;  /* 0x0000000000017941 */ /* 0x000fea0003800200 */
.L_x_6946:
        /* <DEDUP_REMOVED lines=11> */
.L_x_6945:
        /* <DEDUP_REMOVED lines=19> */
.L_x_6954:
        /* <DEDUP_REMOVED lines=13> */
.L_x_6956:
[----:B------:R-:W-:Y:S05]  /*f010*/  BSYNC.RECONVERGENT B2 ;  /* 0x0000000000027941 */ /* 0x000fea0003800200 */
.L_x_6955:
[----:B------:R-:W-:Y:S01]  /*f020*/  IMAD.WIDE.U32 R72, R96, -0x326172a9, RZ ;  /* 0xcd9e8d5760487825 */ /* 0x000fe200078e00ff */
[----:B------:R-:W-:Y:S01]  /*f030*/  LOP3.LUT R74, R9, UR15, R89, 0x96, !PT ;  /* 0x0000000f094a7c12 */ /* 0x000fe2000f8e9659 */
[----:B------:R-:W-:Y:S01]  /*f040*/  UIADD3 UR5, UPT, UPT, UR14, -0x61c88647, URZ ;  /* 0x9e3779b90e057890 */ /* 0x000fe2000fffe0ff */
[----:B------:R-:W-:Y:S02]  /*f050*/  MOV R2, R87 ;  /* 0x0000005700027202 */ /* 0x000fe40000000f00 */
        /* <DEDUP_REMOVED lines=44> */
.L_x_6953:
[----:B------:R-:W-:Y:S05]  /*f320*/  BSYNC.RECONVERGENT B1 ;  /* 0x0000000000017941 */ /* 0x000fea0003800200 */
.L_x_6952:
        /* <DEDUP_REMOVED lines=10> */
.L_x_6951:
[----:B------:R-:W-:Y:S01]  /*f3d0*/  @!P3 MOV R87, R73 ;  /* 0x000000490057b202 */ /* 0x000fe20000000f00 */
[----:B------:R-:W-:Y:S01]  /*f3e0*/  @!P3 IMAD.MOV.U32 R12, RZ, RZ, R102 ;  /* 0x000000ffff0cb224 */ /* 0x000fe200078e0066 */
        /* <DEDUP_REMOVED lines=17> */
.L_x_6960:
        /* <DEDUP_REMOVED lines=13> */
.L_x_6962:
[----:B------:R-:W-:Y:S05]  /*f5d0*/  BSYNC.RECONVERGENT B2 ;  /* 0x0000000000027941 */ /* 0x000fea0003800200 */
.L_x_6961:
        /* <DEDUP_REMOVED lines=49> */
.L_x_6959:
[----:B------:R-:W-:Y:S05]  /*f8f0*/  BSYNC.RECONVERGENT B1 ;  /* 0x0000000000017941 */ /* 0x000fea0003800200 */
.L_x_6958:
        /* <DEDUP_REMOVED lines=12> */
.L_x_6914:
[----:B------:R-:W-:Y:S01]  /*f9c0*/  MOV R105, UR14 ;  /* 0x0000000e00697c02 */ /* 0x000fe20008000f00 */
[----:B------:R-:W-:Y:S02]  /*f9d0*/  IMAD.U32 R103, RZ, RZ, UR15 ;  /* 0x0000000fff677e24 */ /* 0x000fe4000f8e00ff */
[----:B------:R-:W-:Y:S01]  /*f9e0*/  HFMA2 R64, -RZ, RZ, 0, 0 ;  /* 0x00000000ff407431 */ /* 0x000fe200000001ff */
[----:B------:R-:W-:Y:S01]  /*f9f0*/  MOV R66, R87 ;  /* 0x0000005700427202 */ /* 0x000fe20000000f00 */
[----:B------:R-:W-:Y:S02]  /*fa00*/  IMAD.MOV.U32 R102, RZ, RZ, R12 ;  /* 0x000000ffff667224 */ /* 0x000fe400078e000c */
[----:B------:R-:W-:Y:S01]  /*fa10*/  VIADD R105, R105, 0x9e3779b9 ;  /* 0x9e3779b969697836 */ /* 0x000fe20000000000 */
        /* <DEDUP_REMOVED lines=18> */
.L_x_6966:
        /* <DEDUP_REMOVED lines=13> */
.L_x_6968:
[----:B------:R-:W-:Y:S05]  /*fc10*/  BSYNC.RECONVERGENT B2 ;  /* 0x0000000000027941 */ /* 0x000fea0003800200 */
.L_x_6967:
        /* <DEDUP_REMOVED lines=47> */
.L_x_6965:
[----:B------:R-:W-:Y:S05]  /*ff10*/  BSYNC.RECONVERGENT B1 ;  /* 0x0000000000017941 */ /* 0x000fea0003800200 */
.L_x_6964:
        /* <DEDUP_REMOVED lines=9> */
.L_x_6963:
        /* <DEDUP_REMOVED lines=16> */
.L_x_6972:
[----:B------:R-:W-:Y:S01]  /*100b0*/  VIADD R95, R95, 0x1 ;  /* 0x000000015f5f7836 */ /* 0x000fe20000000000 */
[----:B------:R-:W-:Y:S03]  /*100c0*/  BSSY.RECONVERGENT B2, `(.L_x_6973) ;  /* 0x000000c000027945 */ /* 0x000fe60003800200 */
[C---:B01----:R-:W-:Y:S01]  /*100d0*/  IMAD.WIDE.U32 R72, R95.reuse, -0x2daee0ad, RZ ;  /* 0xd2511f535f487825 */ /* 0x043fe200078e00ff */
        /* <DEDUP_REMOVED lines=10> */
.L_x_6974:
[----:B------:R-:W-:Y:S05]  /*10180*/  BSYNC.RECONVERGENT B2 ;  /* 0x0000000000027941 */ /* 0x000fea0003800200 */
.L_x_6973:
        /* <DEDUP_REMOVED lines=47> */
.L_x_6971:
[----:B------:R-:W-:Y:S05]  /*10480*/  BSYNC.RECONVERGENT B1 ;  /* 0x0000000000017941 */ /* 0x000fea0003800200 */
.L_x_6970:
        /* <DEDUP_REMOVED lines=10> */
.L_x_6969:
[----:B------:R-:W-:Y:S01]  /*10530*/  MOV R68, R12 ;  /* 0x0000000c00447202 */ /* 0x000fe20000000f00 */
[----:B------:R-:W-:Y:S01]  /*10540*/  IMAD.MOV.U32 R66, RZ, RZ, RZ ;  /* 0x000000ffff427224 */ /* 0x000fe200078e00ff */
        /* <DEDUP_REMOVED lines=14> */
.L_x_6978:
[----:B------:R-:W-:Y:S01]  /*10630*/  IADD3 R95, PT, PT, R95, 0x1, RZ ;  /* 0x000000015f5f7810 */ /* 0x000fe20007ffe0ff */
[----:B------:R-:W-:Y:S03]  /*10640*/  BSSY.RECONVERGENT B2, `(.L_x_6979) ;  /* 0x000000c000027945 */ /* 0x000fe60003800200 */
[C---:B------:R-:W-:Y:S01]  /*10650*/  ISETP.NE.AND P3, PT, R95.reuse, RZ, PT ;  /* 0x000000ff5f00720c */ /* 0x040fe20003f65270 */
[----:B01----:R-:W-:-:S12]  /*10660*/  IMAD.WIDE.U32 R72, R95, -0x2daee0ad, RZ ;  /* 0xd2511f535f487825 */ /* 0x003fd800078e00ff */
        /* <DEDUP_REMOVED lines=9> */
.L_x_6980:
[----:B------:R-:W-:Y:S05]  /*10700*/  BSYNC.RECONVERGENT B2 ;  /* 0x0000000000027941 */ /* 0x000fea0003800200 */
.L_x_6979:
        /* <DEDUP_REMOVED lines=47> */
.L_x_6977:
[----:B------:R-:W-:Y:S05]  /*10a00*/  BSYNC.RECONVERGENT B1 ;  /* 0x0000000000017941 */ /* 0x000fea0003800200 */
.L_x_6976:
        /* <DEDUP_REMOVED lines=9> */
.L_x_6975:
        /* <DEDUP_REMOVED lines=16> */
.L_x_6984:
        /* <DEDUP_REMOVED lines=13> */
.L_x_6986:
[----:B------:R-:W-:Y:S05]  /*10c70*/  BSYNC.RECONVERGENT B2 ;  /* 0x0000000000027941 */ /* 0x000fea0003800200 */
.L_x_6985:
        /* <DEDUP_REMOVED lines=47> */
.L_x_6983:
[----:B------:R-:W-:Y:S05]  /*10f70*/  BSYNC.RECONVERGENT B1 ;  /* 0x0000000000017941 */ /* 0x000fea0003800200 */
.L_x_6982:
        /* <DEDUP_REMOVED lines=10> */
.L_x_6981:
        /* <DEDUP_REMOVED lines=16> */
.L_x_6990:
[----:B------:R-:W-:Y:S01]  /*11120*/  IADD3 R95, PT, PT, R95, 0x1, RZ ;  /* 0x000000015f5f7810 */ /* 0x000fe20007ffe0ff */
[----:B------:R-:W-:Y:S03]  /*11130*/  BSSY.RECONVERGENT B2, `(.L_x_6991) ;  /* 0x000000c000027945 */ /* 0x000fe60003800200 */
        /* <DEDUP_REMOVED lines=11> */
.L_x_6992:
[----:B------:R-:W-:Y:S05]  /*111f0*/  BSYNC.RECONVERGENT B2 ;  /* 0x0000000000027941 */ /* 0x000fea0003800200 */
.L_x_6991:
[----:B------:R-:W-:Y:S01]  /*11200*/  IMAD.WIDE.U32 R70, R96, -0x326172a9, RZ ;  /* 0xcd9e8d5760467825 */ /* 0x000fe200078e00ff */
[----:B------:R-:W-:Y:S01]  /*11210*/  LOP3.LUT R68, R9, UR15, R75, 0x96, !PT ;  /* 0x0000000f09447c12 */ /* 0x000fe2000f8e964b */
[----:B------:R-:W-:Y:S01]  /*11220*/  UIADD3 UR5, UPT, UPT, UR14, 0x78dde6e4, URZ ;  /* 0x78dde6e40e057890 */ /* 0x000fe2000fffe0ff */
[----:B------:R-:W-:Y:S02]  /*11230*/  MOV R4, R102 ;  /* 0x0000006600047202 */ /* 0x000fe40000000f00 */
        /* <DEDUP_REMOVED lines=43> */
.L_x_6989:
[----:B------:R-:W-:Y:S05]  /*114f0*/  BSYNC.RECONVERGENT B1 ;  /* 0x0000000000017941 */ /* 0x000fea0003800200 */
.L_x_6988:
        /* <DEDUP_REMOVED lines=9> */
.L_x_6987:
        /* <DEDUP_REMOVED lines=16> */
.L_x_6996:
        /* <DEDUP_REMOVED lines=13> */
.L_x_6998:
[----:B------:R-:W-:Y:S05]  /*11760*/  BSYNC.RECONVERGENT B2 ;  /* 0x0000000000027941 */ /* 0x000fea0003800200 */
.L_x_6997:
        /* <DEDUP_REMOVED lines=47> */
.L_x_6995:
[----:B------:R-:W-:Y:S05]  /*11a60*/  BSYNC.RECONVERGENT B1 ;  /* 0x0000000000017941 */ /* 0x000fea0003800200 */
.L_x_6994:
        /* <DEDUP_REMOVED lines=10> */
.L_x_6993:
[----:B01----:R-:W-:Y:S01]  /*11b10*/  MOV R72, R12 ;  /* 0x0000000c00487202 */ /* 0x003fe20000000f00 */
        /* <DEDUP_REMOVED lines=15> */
.L_x_7002:
        /* <DEDUP_REMOVED lines=13> */
.L_x_7004:
[----:B------:R-:W-:Y:S05]  /*11ce0*/  BSYNC.RECONVERGENT B2 ;  /* 0x0000000000027941 */ /* 0x000fea0003800200 */
.L_x_7003:
        /* <DEDUP_REMOVED lines=47> */
.L_x_7001:
[----:B------:R-:W-:Y:S05]  /*11fe0*/  BSYNC.RECONVERGENT B1 ;  /* 0x0000000000017941 */ /* 0x000fea0003800200 */
.L_x_7000:
        /* <DEDUP_REMOVED lines=9> */
.L_x_6999:
[----:B------:R-:W-:Y:S01]  /*12080*/  IMAD.MOV.U32 R87, RZ, RZ, R72 ;  /* 0x000000ffff577224 */ /* 0x000fe200078e0048 */
[----:B------:R-:W-:Y:S01]  /*12090*/  MOV R12, R102 ;  /* 0x00000066000c7202 */ /* 0x000fe20000000f00 */
[----:B------:R-:W-:Y:S01]  /*120a0*/  IMAD.MOV.U32 R71, RZ, RZ, RZ ;  /* 0x000000ffff477224 */ /* 0x000fe200078e00ff */
        /* <DEDUP_REMOVED lines=17> */
.L_x_7007:
        /* <DEDUP_REMOVED lines=13> */
.L_x_7009:
[----:B------:R-:W-:Y:S05]  /*12290*/  BSYNC.RECONVERGENT B2 ;  /* 0x0000000000027941 */ /* 0x000fea0003800200 */
.L_x_7008:
[----:B------:R-:W-:Y:S01]  /*122a0*/  IMAD.WIDE.U32 R74, R96, -0x326172a9, RZ ;  /* 0xcd9e8d57604a7825 */ /* 0x000fe200078e00ff */
[----:B------:R-:W-:Y:S01]  /*122b0*/  LOP3.LUT R72, R9, UR15, R89, 0x96, !PT ;  /* 0x0000000f09487c12 */ /* 0x000fe2000f8e9659 */
[----:B------:R-:W-:Y:S01]  /*122c0*/  UIADD3 UR5, UPT, UPT, UR14, 0x78dde6e4, URZ ;  /* 0x78dde6e40e057890 */ /* 0x000fe2000fffe0ff */
[----:B------:R-:W-:Y:S01]  /*122d0*/  MOV R0, R102 ;  /* 0x0000006600007202 */ /* 0x000fe20000000f00 */
[----:B------:R-:W-:Y:S01]  /*122e0*/  IMAD.MOV.U32 R87, RZ, RZ, RZ ;  /* 0x000000ffff577224 */ /* 0x000fe200078e00ff */
        /* <DEDUP_REMOVED lines=42> */
.L_x_7006:
[----:B------:R-:W-:Y:S05]  /*12590*/  BSYNC.RECONVERGENT B1 ;  /* 0x0000000000017941 */ /* 0x000fea0003800200 */
.L_x_7005:
        /* <DEDUP_REMOVED lines=10> */
.L_x_6957:
[----:B------:R-:W0:Y:S02]  /*12640*/  LDC.64 R72, c[0x0][0x3a8] ;  /* 0x0000ea00ff487b82 */ /* 0x000e240000000a00 */
[----:B0-----:R-:W-:-:S05]  /*12650*/  IMAD.WIDE.U32 R72, R100, 0x20, R72 ;  /* 0x0000002064487825 */ /* 0x001fca00078e0048 */
[----:B-----5:R2:W-:Y:S04]  /*12660*/  STG.E.128 desc[UR12][R72.64], R64 ;  /* 0x0000004048007986 */ /* 0x0205e8000c101d0c */
[----:B------:R2:W-:Y:S01]  /*12670*/  STG.E.128 desc[UR12][R72.64+0x10], R68 ;  /* 0x0000104448007986 */ /* 0x0005e2000c101d0c */
[----:B------:R-:W-:Y:S05]  /*12680*/  BRA.U !UP2, `(.L_x_6912) ;  /* 0x000000010a507547 */ /* 0x000fea000b800000 */
[----:B------:R-:W-:Y:S01]  /*12690*/  SHF.L.U32 R75, R2, 0x10, RZ ;  /* 0x00000010024b7819 */ /* 0x000fe200000006ff */
[----:B--2---:R-:W0:Y:S01]  /*126a0*/  LDC.64 R72, c[0x0][0x3b0] ;  /* 0x0000ec00ff487b82 */ /* 0x004e220000000a00 */
        /* <DEDUP_REMOVED lines=18> */
.L_x_6912:
[----:B------:R-:W-:Y:S05]  /*127d0*/  BSYNC.RECONVERGENT B0 ;  /* 0x0000000000007941 */ /* 0x000fea0003800200 */
.L_x_6911:
        /* <DEDUP_REMOVED lines=38> */
[----:B------:R-:W-:Y:S01]  /*12a40*/  FMUL.FTZ R72, R76, R101 ;  /* 0x000000654c487220 */ /* 0x000fe20000410000 */
[----:B------:R-:W-:-:S03]  /*12a50*/  LOP3.LUT R101, R97, 0x1f, RZ, 0xc0, !PT ;  /* 0x0000001f61657812 */ /* 0x000fc600078ec0ff */
        /* <DEDUP_REMOVED lines=36> */
[----:B------:R-:W-:Y:S01]  /*12ca0*/  ISETP.GT.U32.AND P4, PT, R101, 0x3, PT ;  /* 0x000000036500780c */ /* 0x000fe20003f84070 */
[----:B------:R-:W-:Y:S02]  /*12cb0*/  IMAD.MOV.U32 R101, RZ, RZ, RZ ;  /* 0x000000ffff657224 */ /* 0x000fe400078e00ff */
        /* <DEDUP_REMOVED lines=13> */
[----:B------:R-:W-:-:S04]  /*12d90*/  LOP3.LUT P3, RZ, R97, 0x1f, RZ, 0xc0, !PT ;  /* 0x0000001f61ff7812 */ /* 0x000fc8000786c0ff */
        /* <DEDUP_REMOVED lines=18> */
.L_x_7011:
[----:B------:R-:W-:Y:S05]  /*12ec0*/  BSYNC.RECONVERGENT B0 ;  /* 0x0000000000007941 */ /* 0x000fea0003800200 */
.L_x_7010:
        /* <DEDUP_REMOVED lines=12> */
.L_x_7013:
[----:B------:R-:W-:Y:S05]  /*12f90*/  BSYNC.RECONVERGENT B0 ;  /* 0x0000000000007941 */ /* 0x000fea0003800200 */
.L_x_7012:
[----:B------:R-:W1:Y:S01]  /*12fa0*/  SHFL.DOWN PT, R74, R101, 0x2, 0x1f ;  /* 0x08401f00654a7f89 */ /* 0x000e6200000e0000 */
[----:B------:R-:W-:Y:S01]  /*12fb0*/  ISETP.NE.AND P3, PT, R97, RZ, PT ;  /* 0x000000ff6100720c */ /* 0x000fe20003f65270 */
[----:B------:R-:W-:Y:S01]  /*12fc0*/  UISETP.GE.AND UP0, UPT, UR4, 0x1, UPT ;  /* 0x000000010400788c */ /* 0x000fe2000bf06270 */
[----:B------:R-:W-:Y:S01]  /*12fd0*/  ISETP.NE.AND P4, PT, RZ, UR37, PT ;  /* 0x00000025ff007c0c */ /* 0x000fe2000bf85270 */
[----:B0-----:R-:W0:Y:S01]  /*12fe0*/  SHFL.DOWN PT, R75, R72, 0x2, 0x1f ;  /* 0x08401f00484b7f89 */ /* 0x001e2200000e0000 */
[----:B------:R-:W-:-:S03]  /*12ff0*/  MOV R105, UR23 ;  /* 0x0000001700697c02 */ /* 0x000fc60008000f00 */
        /* <DEDUP_REMOVED lines=26> */
[C---:B------:R-:W-:Y:S01]  /*131a0*/  FFMA.FTZ R72, R100.reuse, R103, R101 ;  /* 0x0000006764487223 */ /* 0x040fe20000010065 */
[----:B--2---:R-:W-:Y:S02]  /*131b0*/  FADD.FTZ R74, R73, R74 ;  /* 0x0000004a494a7221 */ /* 0x004fe40000010000 */
[----:B------:R-:W-:Y:S01]  /*131c0*/  FMUL.FTZ R75, R100, R75 ;  /* 0x0000004b644b7220 */ /* 0x000fe20000410000 */
[----:B---3--:R-:W-:Y:S02]  /*131d0*/  FMUL.FTZ R98, R99, R72 ;  /* 0x0000004863627220 */ /* 0x008fe40000410000 */
[----:B------:R-:W0:Y:S01]  /*131e0*/  @!P3 LDC.64 R72, c[0x0][0x3c8] ;  /* 0x0000f200ff48bb82 */ /* 0x000e220000000a00 */
[----:B------:R-:W-:Y:S02]  /*131f0*/  FMUL.FTZ R75, R75, R106 ;  /* 0x0000006a4b4b7220 */ /* 0x000fe40000410000 */
[----:B------:R-:W2:Y:S02]  /*13200*/  SHFL.IDX PT, R103, R98, RZ, 0x1f ;  /* 0x00001fff62677589 */ /* 0x000ea400000e0000 */
[----:B------:R-:W-:-:S03]  /*13210*/  FFMA.FTZ R99, R99, R75, R74 ;  /* 0x0000004b63637223 */ /* 0x000fc6000001004a */
[----:B------:R-:W3:Y:S03]  /*13220*/  @!P3 LDC.64 R74, c[0x0][0x3c0] ;  /* 0x0000f000ff4abb82 */ /* 0x000ee60000000a00 */
[----:B------:R-:W1:Y:S01]  /*13230*/  SHFL.IDX PT, R99, R99, RZ, 0x1f ;  /* 0x00001fff63637589 */ /* 0x000e6200000e0000 */
[----:B--2---:R-:W-:-:S05]  /*13240*/  FMUL.FTZ R100, R103, R103 ;  /* 0x0000006767647220 */ /* 0x004fca0000410000 */
[----:B------:R-:W-:Y:S01]  /*13250*/  FSEL R101, R100, RZ, P4 ;  /* 0x000000ff64657208 */ /* 0x000fe20002000000 */
[----:B---3--:R-:W-:-:S04]  /*13260*/  @!P3 IMAD.WIDE R74, R105, 0x4, R74 ;  /* 0x00000004694ab825 */ /* 0x008fc800078e024a */
[----:B-1----:R-:W-:Y:S01]  /*13270*/  FFMA.FTZ R100, R99, UR38, R102 ;  /* 0x0000002663647c23 */ /* 0x002fe20008010066 */
[----:B------:R-:W-:Y:S01]  /*13280*/  IMAD.U32 R99, RZ, RZ, UR23 ;  /* 0x00000017ff637e24 */ /* 0x000fe2000f8e00ff */
[----:B------:R1:W-:Y:S02]  /*13290*/  @!P3 STG.E desc[UR12][R74.64], R103 ;  /* 0x000000674a00b986 */ /* 0x0003e4000c10190c */
[----:B------:R-:W-:Y:S01]  /*132a0*/  FADD.FTZ R101, R100, R101 ;  /* 0x0000006564657221 */ /* 0x000fe20000010000 */
[----:B0-----:R-:W-:-:S05]  /*132b0*/  @!P3 IMAD.WIDE R72, R99, 0x4, R72 ;  /* 0x000000046348b825 */ /* 0x001fca00078e0248 */
[----:B------:R-:W0:Y:S02]  /*132c0*/  MUFU.RSQ R101, R101 ;  /* 0x0000006500657308 */ /* 0x000e240000001400 */
        /* <DEDUP_REMOVED lines=19> */
[C---:B------:R-:W-:Y:S01]  /*13400*/  FMUL.FTZ R72, R101.reuse, R72 ;  /* 0x0000004865487220 */ /* 0x040fe20000410000 */
[----:B------:R-:W-:Y:S01]  /*13410*/  FMUL.FTZ R98, R101, R98 ;  /* 0x0000006265627220 */ /* 0x000fe20000410000 */
[----:B------:R-:W-:-:S02]  /*13420*/  IMAD.U32 R105, R22, 0x10000, RZ ;  /* 0x0001000016697824 */ /* 0x000fc400078e00ff */
[----:B------:R-:W-:Y:S01]  /*13430*/  FMUL.FTZ R74, R101, R74 ;  /* 0x0000004a654a7220 */ /* 0x000fe20000410000 */
[----:B------:R-:W-:Y:S01]  /*13440*/  FFMA.FTZ R72, R72, R73, R75 ;  /* 0x0000004948487223 */ /* 0x000fe2000001004b */
[--C-:B------:R-:W-:Y:S01]  /*13450*/  FADD.FTZ R102, R54, -R100.reuse ;  /* 0x8000006436667221 */ /* 0x100fe20000010000 */
[----:B------:R-:W-:Y:S01]  /*13460*/  FFMA.FTZ R104, R98, R105, R107 ;  /* 0x0000006962687223 */ /* 0x000fe2000001006b */
[----:B------:R-:W-:Y:S01]  /*13470*/  FFMA.FTZ R73, R74, R99, R103 ;  /* 0x000000634a497223 */ /* 0x000fe20000010067 */
[----:B------:R-:W-:Y:S01]  /*13480*/  SHF.L.U32 R111, R27, 0x10, RZ ;  /* 0x000000101b6f7819 */ /* 0x000fe200000006ff */
[----:B------:R-:W0:Y:S01]  /*13490*/  LDC.64 R98, c[0x0][0x428] ;  /* 0x00010a00ff627b82 */ /* 0x000e220000000a00 */
[----:B------:R-:W-:Y:S02]  /*134a0*/  IMAD.U32 R109, R23, 0x10000, RZ ;  /* 0x00010000176d7824 */ /* 0x000fe400078e00ff */
[----:B------:R-:W-:Y:S01]  /*134b0*/  FMUL.FTZ R102, R101, R102 ;  /* 0x0000006665667220 */ /* 0x000fe20000410000 */
[--C-:B------:R-:W-:Y:S01]  /*134c0*/  FADD.FTZ R74, R49, -R100.reuse ;  /* 0x80000064314a7221 */ /* 0x100fe20000010000 */
[--C-:B------:R-:W-:Y:S01]  /*134d0*/  FADD.FTZ R106, R53, -R100.reuse ;  /* 0x80000064356a7221 */ /* 0x100fe20000010000 */
[--C-:B------:R-:W-:Y:S01]  /*134e0*/  FADD.FTZ R110, R55, -R100.reuse ;  /* 0x80000064376e7221 */ /* 0x100fe20000010000 */
[----:B------:R-:W-:Y:S01]  /*134f0*/  FFMA.FTZ R108, R102, R109, R111 ;  /* 0x0000006d666c7223 */ /* 0x000fe2000001006f */
        /* <DEDUP_REMOVED lines=24> */
.L_x_7016:
[----:B------:R-:W-:Y:S05]  /*13680*/  BSYNC.RECONVERGENT B0 ;  /* 0x0000000000007941 */ /* 0x000fea0003800200 */
.L_x_7015:
        /* <DEDUP_REMOVED lines=8> */
[C---:B------:R-:W-:Y:S01]  /*13710*/  FMUL.FTZ R72, R101.reuse, R72 ;  /* 0x0000004865487220 */ /* 0x040fe20000410000 */
[----:B------:R-:W-:Y:S01]  /*13720*/  SHF.L.U32 R105, R30, 0x10, RZ ;  /* 0x000000101e697819 */ /* 0x000fe200000006ff */
[----:B------:R-:W-:Y:S01]  /*13730*/  FMUL.FTZ R98, R101, R98 ;  /* 0x0000006265627220 */ /* 0x000fe20000410000 */
[----:B------:R-:W-:Y:S02]  /*13740*/  IMAD.U32 R103, R33, 0x10000, RZ ;  /* 0x0001000021677824 */ /* 0x000fe400078e00ff */
[----:B------:R-:W-:Y:S01]  /*13750*/  FMUL.FTZ R74, R101, R74 ;  /* 0x0000004a654a7220 */ /* 0x000fe20000410000 */
[----:B------:R-:W-:-:S02]  /*13760*/  IMAD.U32 R107, R34, 0x10000, RZ ;  /* 0x00010000226b7824 */ /* 0x000fc400078e00ff */
        /* <DEDUP_REMOVED lines=36> */
.L_x_7018:
[----:B------:R-:W-:Y:S05]  /*139b0*/  BSYNC.RECONVERGENT B0 ;  /* 0x0000000000007941 */ /* 0x000fea0003800200 */
.L_x_7017:
        /* <DEDUP_REMOVED lines=19> */
[----:B------:R-:W-:Y:S01]  /*13af0*/  SHF.L.U32 R105, R40, 0x10, RZ ;  /* 0x0000001028697819 */ /* 0x000fe200000006ff */
[C---:B------:R-:W-:Y:S01]  /*13b00*/  FMUL.FTZ R73, R101.reuse, R106 ;  /* 0x0000006a65497220 */ /* 0x040fe20000410000 */
[C---:B------:R-:W-:Y:S01]  /*13b10*/  FMUL.FTZ R74, R101.reuse, R110 ;  /* 0x0000006e654a7220 */ /* 0x040fe20000410000 */
[C---:B------:R-:W-:Y:S01]  /*13b20*/  FMUL.FTZ R75, R101.reuse, R112 ;  /* 0x00000070654b7220 */ /* 0x040fe20000410000 */
[----:B------:R-:W-:Y:S01]  /*13b30*/  FMUL.FTZ R102, R101, R114 ;  /* 0x0000007265667220 */ /* 0x000fe20000410000 */
[----:B------:R-:W-:Y:S02]  /*13b40*/  IMAD.U32 R103, R36, 0x10000, RZ ;  /* 0x0001000024677824 */ /* 0x000fe400078e00ff */
[----:B------:R-:W-:Y:S01]  /*13b50*/  FFMA.FTZ R101, R104, R107, R109 ;  /* 0x0000006b68657223 */ /* 0x000fe2000001006d */
[----:B------:R-:W-:Y:S01]  /*13b60*/  FFMA.FTZ R108, R108, R111, R113 ;  /* 0x0000006f6c6c7223 */ /* 0x000fe20000010071 */
[----:B------:R-:W-:Y:S01]  /*13b70*/  PRMT R107, R38, 0x7632, R107 ;  /* 0x00007632266b7816 */ /* 0x000fe2000000006b */
[----:B------:R-:W-:Y:S01]  /*13b80*/  FFMA.FTZ R100, R100, R103, R105 ;  /* 0x0000006764647223 */ /* 0x000fe20000010069 */
[----:B------:R-:W-:Y:S01]  /*13b90*/  PRMT R109, R42, 0x7632, R109 ;  /* 0x000076322a6d7816 */ /* 0x000fe2000000006d */
[----:B------:R-:W-:Y:S01]  /*13ba0*/  IMAD.U32 R103, R85, 0x10000, RZ ;  /* 0x0001000055677824 */ /* 0x000fe200078e00ff */
[C---:B------:R-:W-:Y:S01]  /*13bb0*/  PRMT R111, R39.reuse, 0x7632, R111 ;  /* 0x00007632276f7816 */ /* 0x040fe2000000006f */
        /* <DEDUP_REMOVED lines=8> */
[----:B------:R-:W-:Y:S01]  /*13c40*/  FFMA.FTZ R104, R73, R104, R106 ;  /* 0x0000006849687223 */ /* 0x000fe2000001006a */
[----:B------:R-:W-:Y:S01]  /*13c50*/  SHF.L.U32 R109, R109, 0x10, RZ ;  /* 0x000000106d6d7819 */ /* 0x000fe200000006ff */
[----:B------:R-:W-:Y:S01]  /*13c60*/  FFMA.FTZ R75, R75, R110, R112 ;  /* 0x0000006e4b4b7223 */ /* 0x000fe20000010070 */
[----:B------:R-:W-:Y:S01]  /*13c70*/  SHF.L.U32 R105, R86, 0x10, RZ ;  /* 0x0000001056697819 */ /* 0x000fe200000006ff */
[----:B------:R-:W-:Y:S01]  /*13c80*/  FFMA.FTZ R102, R102, R111, R113 ;  /* 0x0000006f66667223 */ /* 0x000fe20000010071 */
[----:B0-----:R-:W-:-:S04]  /*13c90*/  IMAD.WIDE.U32 R98, R97, 0x10, R98 ;  /* 0x0000001061627825 */ /* 0x001fc800078e0062 */
[----:B------:R-:W-:Y:S01]  /*13ca0*/  FFMA.FTZ R107, R74, R107, R109 ;  /* 0x0000006b4a6b7223 */ /* 0x000fe2000001006d */
[----:B------:R-:W-:Y:S01]  /*13cb0*/  F2FP.BF16.F32.PACK_AB R73, R104, R101 ;  /* 0x000000656849723e */ /* 0x000fe200000010ff */
[----:B------:R-:W-:Y:S01]  /*13cc0*/  FFMA.FTZ R103, R72, R103, R105 ;  /* 0x0000006748677223 */ /* 0x000fe20000010069 */
[----:B------:R-:W-:Y:S02]  /*13cd0*/  F2FP.BF16.F32.PACK_AB R75, R102, R75 ;  /* 0x0000004b664b723e */ /* 0x000fe400000010ff */
[----:B------:R-:W-:Y:S02]  /*13ce0*/  F2FP.BF16.F32.PACK_AB R74, R107, R108 ;  /* 0x0000006c6b4a723e */ /* 0x000fe400000010ff */
[----:B------:R-:W-:-:S05]  /*13cf0*/  F2FP.BF16.F32.PACK_AB R72, R103, R100 ;  /* 0x000000646748723e */ /* 0x000fca00000010ff */
[----:B------:R2:W-:Y:S02]  /*13d00*/  STG.E.128 desc[UR12][R98.64], R72 ;  /* 0x0000004862007986 */ /* 0x0005e4000c101d0c */
.L_x_7019:
[----:B------:R-:W-:Y:S05]  /*13d10*/  BSYNC.RECONVERGENT B0 ;  /* 0x0000000000007941 */ /* 0x000fea0003800200 */
.L_x_7014:
[----:B------:R-:W-:Y:S02]  /*13d20*/  UIADD3 UR23, UPT, UPT, UR23, UR20, URZ ;  /* 0x0000001417177290 */ /* 0x000fe4000fffe0ff */
[----:B------:R-:W-:Y:S02]  /*13d30*/  UPLOP3.LUT UP1, UPT, UPT, UPT, UP1, 0x40, 0x4 ;  /* 0x000000000004789c */ /* 0x000fe40003f2e810 */
[----:B------:R-:W-:-:S09]  /*13d40*/  UISETP.GE.AND UP0, UPT, UR23, UR21, UPT ;  /* 0x000000151700728c */ /* 0x000fd2000bf06270 */
[----:B------:R-:W-:Y:S05]  /*13d50*/  BRA.U !UP0, `(.L_x_7020) ;  /* 0xfffffecd08f47547 */ /* 0x000fea000b83ffff */
[----:B------:R-:W-:Y:S05]  /*13d60*/  EXIT ;  /* 0x000000000000794d */ /* 0x000fea0003800000 */
.L_x_7021:
        /* <DEDUP_REMOVED lines=9> */
.L_x_20789:


//--------------------- .text._ZN10layer_norm13ln_fwd_kernelINS_13Kernel_traitsI13__nv_bfloat16S2_fS2_fjLj3072ELj1ELj1ELj4ELj16ENS_18Kernel_traits_baseILj3072ES2_S2_fS2_fjLj128EEEEELb1ELb0ELb1ELb1EEEvNS_9FwdParamsE --------------------------
	.section	.text._ZN10layer_norm13ln_fwd_kernelINS_13Kernel_traitsI13__nv_bfloat16S2_fS2_fjLj3072ELj1ELj1ELj4ELj16ENS_18Kernel_traits_baseILj3072ES2_S2_fS2_fjLj128EEEEELb1ELb0ELb1ELb1EEEvNS_9FwdParamsE,"ax",@progbits
	.align	128
        .global         _ZN10layer_norm13ln_fwd_kernelINS_13Kernel_traitsI13__nv_bfloat16S2_fS2_fjLj3072ELj1ELj1ELj4ELj16ENS_18Kernel_traits_baseILj3072ES2_S2_fS2_fjLj128EEEEELb1ELb0ELb1ELb1EEEvNS_9FwdParamsE
        .type           _ZN10layer_norm13ln_fwd_kernelINS_13Kernel_traitsI13__nv_bfloat16S2_fS2_fjLj3072ELj1ELj1ELj4ELj16ENS_18Kernel_traits_baseILj3072ES2_S2_fS2_fjLj128EEEEELb1ELb0ELb1ELb1EEEvNS_9FwdParamsE,@function
        .size           _ZN10layer_norm13ln_fwd_kernelINS_13Kernel_traitsI13__nv_bfloat16S2_fS2_fjLj3072ELj1ELj1ELj4ELj16ENS_18Kernel_traits_baseILj3072ES2_S2_fS2_fjLj128EEEEELb1ELb0ELb1ELb1EEEvNS_9FwdParamsE,(.L_x_20790 - _ZN10layer_norm13ln_fwd_kernelINS_13Kernel_traitsI13__nv_bfloat16S2_fS2_fjLj3072ELj1ELj1ELj4ELj16ENS_18Kernel_traits_baseILj3072ES2_S2_fS2_fjLj128EEEEELb1ELb0ELb1ELb1EEEvNS_9FwdParamsE)
        .other          _ZN10layer_norm13ln_fwd_kernelINS_13Kernel_traitsI13__nv_bfloat16S2_fS2_fjLj3072ELj1ELj1ELj4ELj16ENS_18Kernel_traits_baseILj3072ES2_S2_fS2_fjLj128EEEEELb1ELb0ELb1ELb1EEEvNS_9FwdParamsE,@"STO_CUDA_ENTRY STV_DEFAULT"
_ZN10layer_norm13ln_fwd_kernelINS_13Kernel_traitsI13__nv_bfloat16S2_fS2_fjLj3072ELj1ELj1ELj4ELj16ENS_18Kernel_traits_baseILj3072ES2_S2_fS2_fjLj128EEEEELb1ELb0ELb1ELb1EEEvNS_9FwdParamsE:
.text._ZN10layer_norm13ln_fwd_kernelINS_13Kernel_traitsI13__nv_bfloat16S2_fS2_fjLj3072ELj1ELj1ELj4ELj16ENS_18Kernel_traits_baseILj3072ES2_S2_fS2_fjLj128EEEEELb1ELb0ELb1ELb1EEEvNS_9FwdParamsE:
        /* <DEDUP_REMOVED lines=46> */
[----:B------:R-:W-:Y:S01]  /*02e0*/  @!P0 CS2R R40, SRZ ;  /* 0x0000000000288805 */ /* 0x000fe2000001ff00 */
[----:B------:R-:W-:Y:S01]  /*02f0*/  HFMA2 R83, -RZ, RZ, 0, 0 ;  /* 0x00000000ff537431 */ /* 0x000fe200000001ff */
        /* <DEDUP_REMOVED lines=25> */
[----:B------:R-:W-:Y:S01]  /*0490*/  UIADD3 UR34, UPT, UPT, UR12, 0x1715609d, URZ ;  /* 0x1715609d0c227890 */ /* 0x000fe2000fffe0ff */
[----:B------:R-:W-:Y:S01]  /*04a0*/  PRMT R78, R59, 0x7632, R78 ;  /* 0x000076323b4e7816 */ /* 0x000fe2000000004e */
[----:B------:R-:W-:Y:S01]  /*04b0*/  UIADD3 UR35, UPT, UPT, UR13, -0x56f99767, URZ ;  /* 0xa90668990d237890 */ /* 0x000fe2000fffe0ff */
[----:B------:R-:W-:Y:S01]  /*04c0*/  LOP3.LUT R2, R5, UR26, R2, 0x96, !PT ;  /* 0x0000001a05027c12 */ /* 0x000fe2000f8e9602 */
[C---:B------:R-:W-:Y:S01]  /*04d0*/  IMAD.HI.U32 R4, R3.reuse, -0x2daee0ad, RZ ;  /* 0xd2511f5303047827 */ /* 0x040fe200078e00ff */
[----:B------:R-:W-:Y:S01]  /*04e0*/  UIADD3 UR36, UPT, UPT, UR12, -0x4ab325aa, URZ ;  /* 0xb54cda560c247890 */ /* 0x000fe2000fffe0ff */
[----:B------:R-:W-:Y:S01]  /*04f0*/  PRMT R77, R58, 0x7632, R77 ;  /* 0x000076323a4d7816 */ /* 0x000fe2000000004d */
[----:B------:R-:W-:Y:S01]  /*0500*/  UIADD3 UR37, UPT, UPT, UR13, 0x646e171e, URZ ;  /* 0x646e171e0d257890 */ /* 0x000fe2000fffe0ff */
[----:B------:R-:W-:Y:S01]  /*0510*/  IMAD R6, R3, -0x2daee0ad, RZ ;  /* 0xd2511f5303067824 */ /* 0x000fe200078e02ff */
[----:B------:R-:W-:Y:S01]  /*0520*/  LOP3.LUT R4, R7, UR27, R4, 0x96, !PT ;  /* 0x0000001b07047c12 */ /* 0x000fe2000f8e9604 */
[----:B------:R-:W-:Y:S01]  /*0530*/  IMAD R3, R0, -0x326172a9, RZ ;  /* 0xcd9e8d5700037824 */ /* 0x000fe200078e02ff */
[----:B------:R-:W-:Y:S01]  /*0540*/  UIADD3 UR38, UPT, UPT, UR12, 0x5384540f, URZ ;  /* 0x5384540f0c267890 */ /* 0x000fe2000fffe0ff */
[----:B------:R-:W-:Y:S01]  /*0550*/  IMAD.HI.U32 R5, R2, -0x2daee0ad, RZ ;  /* 0xd2511f5302057827 */ /* 0x000fe200078e00ff */
        /* <DEDUP_REMOVED lines=14> */
[----:B------:R-:W0:Y:S01]  /*0640*/  LDCU UR23, c[0x0][0x404] ;  /* 0x00008080ff1777ac */ /* 0x000e220008000800 */
        /* <DEDUP_REMOVED lines=11> */
[C---:B------:R-:W-:Y:S01]  /*0700*/  IMAD.HI.U32 R0, R2.reuse, -0x326172a9, RZ ;  /* 0xcd9e8d5702007827 */ /* 0x040fe200078e00ff */
[----:B------:R-:W-:Y:S01]  /*0710*/  LOP3.LUT R4, R7, UR33, R4, 0x96, !PT ;  /* 0x0000002107047c12 */ /* 0x000fe2000f8e9604 */
        /* <DEDUP_REMOVED lines=22> */
[C---:B------:R-:W-:Y:S01]  /*0880*/  IMAD.HI.U32 R0, R3.reuse, -0x326172a9, RZ ;  /* 0xcd9e8d5703007827 */ /* 0x040fe200078e00ff */
[----:B------:R-:W-:Y:S01]  /*0890*/  PRMT R9, R40, 0x7632, R9 ;  /* 0x0000763228097816 */ /* 0x000fe20000000009 */
[----:B------:R-:W0:Y:S02]  /*08a0*/  LDCU.64 UR18, c[0x0][0x3a0] ;  /* 0x00007400ff1277ac */ /* 0x000e240008000a00 */
[----:B------:R-:W-:Y:S01]  /*08b0*/  IMAD R4, R3, -0x326172a9, RZ ;  /* 0xcd9e8d5703047824 */ /* 0x000fe200078e02ff */
[----:B------:R-:W-:Y:S01]  /*08c0*/  LOP3.LUT R0, R5, UR36, R0, 0x96, !PT ;  /* 0x0000002405007c12 */ /* 0x000fe2000f8e9600 */
[----:B------:R-:W-:Y:S01]  /*08d0*/  IMAD R5, R2, -0x2daee0ad, RZ ;  /* 0xd2511f5302057824 */ /* 0x000fe200078e02ff */
[----:B------:R-:W0:Y:S01]  /*08e0*/  LDCU.64 UR20, c[0x0][0x380] ;  /* 0x00007000ff1477ac */ /* 0x000e220008000a00 */
        /* <DEDUP_REMOVED lines=17> */
[----:B01234-:R-:W-:-:S07]  /*0a00*/  IMAD R98, R0, -0x2daee0ad, RZ ;  /* 0xd2511f5300627824 */ /* 0x01ffce00078e02ff */
.L_x_7224:
[----:B------:R-:W-:-:S06]  /*0a10*/  UIMAD.WIDE UR4, UR7, 0x4, UR8 ;  /* 0x00000004070478a5 */ /* 0x000fcc000f8e0208 */
[----:B------:R-:W-:Y:S02]  /*0a20*/  IMAD.U32 R94, RZ, RZ, UR4 ;  /* 0x00000004ff5e7e24 */ /* 0x000fe4000f8e00ff */
[----:B-1----:R-:W-:-:S05]  /*0a30*/  IMAD.U32 R95, RZ, RZ, UR5 ;  /* 0x00000005ff5f7e24 */ /* 0x002fca000f8e00ff */
[----:B------:R-:W2:Y:S01]  /*0a40*/  LDG.E R94, desc[UR14][R94.64] ;  /* 0x0000000e5e5e7981 */ /* 0x000ea2000c1e1900 */
[----:B------:R-:W-:Y:S01]  /*0a50*/  UIMAD.WIDE UR4, UR7, 0x4, UR10 ;  /* 0x00000004070478a5 */ /* 0x000fe2000f8e020a */
[----:B------:R-:W-:Y:S01]  /*0a60*/  IMAD.MOV.U32 R92, RZ, RZ, RZ ;  /* 0x000000ffff5c7224 */ /* 0x000fe200078e00ff */
[----:B--2---:R-:W-:-:S13]  /*0a70*/  ISETP.GE.AND P0, PT, R94, 0x1, PT ;  /* 0x000000015e00780c */ /* 0x004fda0003f06270 */
[----:B0-----:R-:W0:Y:S01]  /*0a80*/  @P0 LDC.64 R22, c[0x0][0x390] ;  /* 0x0000e400ff160b82 */ /* 0x001e220000000a00 */
[----:B------:R-:W-:-:S05]  /*0a90*/  @P0 IADD3 R20, PT, PT, R94, -0x1, RZ ;  /* 0xffffffff5e140810 */ /* 0x000fca0007ffe0ff */
[----:B------:R-:W-:-:S05]  /*0aa0*/  @P0 IMAD R20, R20, UR22, RZ ;  /* 0x0000001614140c24 */ /* 0x000fca000f8e02ff */
[----:B------:R-:W-:-:S04]  /*0ab0*/  @P0 SHF.R.S32.HI R21, RZ, 0x1f, R20 ;  /* 0x0000001fff150819 */ /* 0x000fc80000011414 */
[----:B------:R-:W-:Y:S01]  /*0ac0*/  @P0 LEA.HI R24, R21, R20, RZ, 0x3 ;  /* 0x0000001415180211 */ /* 0x000fe200078f18ff */
[----:B------:R-:W-:Y:S01]  /*0ad0*/  IMAD.U32 R20, RZ, RZ, UR4 ;  /* 0x00000004ff147e24 */ /* 0x000fe2000f8e00ff */
[----:B------:R-:W-:Y:S02]  /*0ae0*/  MOV R21, UR5 ;  /* 0x0000000500157c02 */ /* 0x000fe40008000f00 */
[----:B------:R-:W-:-:S03]  /*0af0*/  @P0 LEA.HI.SX32 R92, R24, R103, 0x1d ;  /* 0x00000067185c0211 */ /* 0x000fc600078feaff */
[----:B------:R-:W2:Y:S02]  /*0b00*/  LDG.E R20, desc[UR14][R20.64] ;  /* 0x0000000e14147981 */ /* 0x000ea4000c1e1900 */
[----:B0-----:R-:W-:-:S05]  /*0b10*/  @P0 IMAD.WIDE.U32 R22, R92, 0x10, R22 ;  /* 0x000000105c160825 */ /* 0x001fca00078e0016 */
[----:B------:R-:W3:Y:S01]  /*0b20*/  @P0 LDG.E.128 R36, desc[UR14][R22.64] ;  /* 0x0000000e16240981 */ /* 0x000ee2000c1e1d00 */
[----:B------:R-:W-:Y:S02]  /*0b30*/  UIMAD UR4, UR7, UR22, URZ ;  /* 0x00000016070472a4 */ /* 0x000fe4000f8e02ff */
[----:B------:R-:W-:Y:S02]  /*0b40*/  UISETP.NE.U32.AND UP0, UPT, UR18, URZ, UPT ;  /* 0x000000ff1200728c */ /* 0x000fe4000bf05070 */
[----:B------:R-:W-:Y:S02]  /*0b50*/  USHF.R.S32.HI UR5, URZ, 0x1f, UR4 ;  /* 0x0000001fff057899 */ /* 0x000fe40008011404 */
[----:B------:R-:W-:Y:S02]  /*0b60*/  UISETP.NE.AND.EX UP0, UPT, UR19, URZ, UPT, UP0 ;  /* 0x000000ff1300728c */ /* 0x000fe4000bf05300 */
[----:B------:R-:W-:Y:S02]  /*0b70*/  ULEA.HI UR5, UR5, UR4, URZ, 0x3 ;  /* 0x0000000405057291 */ /* 0x000fe4000f8f18ff */
[----:B------:R-:W-:-:S04]  /*0b80*/  UIADD3 UR4, UPT, UPT, UR13, -0x24c28bd8, URZ ;  /* 0xdb3d74280d047890 */ /* 0x000fc8000fffe0ff */
[----:B------:R-:W-:-:S05]  /*0b90*/  IMAD.U32 R24, RZ, RZ, UR5 ;  /* 0x00000005ff187e24 */ /* 0x000fca000f8e00ff */
[----:B------:R-:W-:Y:S02]  /*0ba0*/  LEA.HI.SX32 R103, R24, R103, 0x1d ;  /* 0x0000006718677211 */ /* 0x000fe400078feaff */
[----:B--2---:R-:W-:Y:S02]  /*0bb0*/  R2UR UR6, R20 ;  /* 0x00000000140672ca */ /* 0x004fe400000e0000 */
[----:B---3--:R-:W-:Y:S01]  /*0bc0*/  PRMT R20, R36, 0x7632, R20 ;  /* 0x0000763224147816 */ /* 0x008fe20000000014 */
[----:B------:R-:W-:-:S12]  /*0bd0*/  BRA.U !UP0, `(.L_x_7022) ;  /* 0x00000029086c7547 */ /* 0x000fd8000b800000 */
[----:B------:R-:W0:Y:S02]  /*0be0*/  LDC.64 R22, c[0x0][0x3a0] ;  /* 0x0000e800ff167b82 */ /* 0x000e240000000a00 */
[----:B0-----:R-:W-:-:S05]  /*0bf0*/  IMAD.WIDE.U32 R22, R103, 0x20, R22 ;  /* 0x0000002067167825 */ /* 0x001fca00078e0016 */
[----:B------:R0:W5:Y:S04]  /*0c00*/  LDG.E.128 R32, desc[UR14][R22.64] ;  /* 0x0000000e16207981 */ /* 0x000168000c1e1d00 */
[----:B------:R0:W5:Y:S01]  /*0c10*/  LDG.E.128 R28, desc[UR14][R22.64+0x10] ;  /* 0x0000100e161c7981 */ /* 0x000162000c1e1d00 */
[----:B------:R-:W-:-:S13]  /*0c20*/  ISETP.GT.AND P1, PT, R94, RZ, PT ;  /* 0x000000ff5e00720c */ /* 0x000fda0003f24270 */
[----:B------:R-:W-:Y:S01]  /*0c30*/  @!P1 IMAD.MOV.U32 R21, RZ, RZ, R91 ;  /* 0x000000ffff159224 */ /* 0x000fe200078e005b */
[----:B------:R-:W-:Y:S01]  /*0c40*/  @!P1 MOV R20, R98 ;  /* 0x0000006200149202 */ /* 0x000fe20000000f00 */
[----:B0-----:R-:W-:Y:S06]  /*0c50*/  @!P1 BRA `(.L_x_7023) ;  /* 0x00000004003c9947 */ /* 0x001fec0003800000 */
        /* <DEDUP_REMOVED lines=15> */
.L_x_7025:
        /* <DEDUP_REMOVED lines=12> */
.L_x_7026:
        /* <DEDUP_REMOVED lines=42> */
.L_x_7024:
        /* <DEDUP_REMOVED lines=9> */
[----:B-----5:R-:W-:-:S07]  /*1140*/  FADD.FTZ R32, R32, R23 ;  /* 0x0000001720207221 */ /* 0x020fce0000010000 */
.L_x_7023:
[----:B------:R-:W-:Y:S02]  /*1150*/  @!P1 IMAD.MOV.U32 R23, RZ, RZ, R21 ;  /* 0x000000ffff179224 */ /* 0x000fe400078e0015 */
        /* <DEDUP_REMOVED lines=17> */
.L_x_7029:
        /* <DEDUP_REMOVED lines=12> */
.L_x_7030:
        /* <DEDUP_REMOVED lines=42> */
.L_x_7028:
[----:B------:R-:W-:Y:S01]  /*15d0*/  PRMT R20, R36, 0x7632, R20 ;  /* 0x0000763224147816 */ /* 0x000fe20000000014 */
        /* <DEDUP_REMOVED lines=9> */
[----:B-----5:R-:W-:-:S07]  /*1670*/  FADD.FTZ R33, R33, R20 ;  /* 0x0000001421217221 */ /* 0x020fce0000010000 */
.L_x_7027:
        /* <DEDUP_REMOVED lines=18> */
.L_x_7033:
        /* <DEDUP_REMOVED lines=12> */
.L_x_7034:
        /* <DEDUP_REMOVED lines=42> */
.L_x_7032:
        /* <DEDUP_REMOVED lines=9> */
[----:B-----5:R-:W-:-:S07]  /*1b90*/  FADD.FTZ R34, R34, R23 ;  /* 0x0000001722227221 */ /* 0x020fce0000010000 */
.L_x_7031:
[----:B------:R-:W-:Y:S01]  /*1ba0*/  @!P1 IMAD.MOV.U32 R23, RZ, RZ, R21 ;  /* 0x000000ffff179224 */ /* 0x000fe200078e0015 */
        /* <DEDUP_REMOVED lines=17> */
.L_x_7037:
        /* <DEDUP_REMOVED lines=12> */
.L_x_7038:
        /* <DEDUP_REMOVED lines=42> */
.L_x_7036:
[----:B------:R-:W-:Y:S01]  /*2020*/  PRMT R20, R37, 0x7632, R20 ;  /* 0x0000763225147816 */ /* 0x000fe20000000014 */
        /* <DEDUP_REMOVED lines=10> */
.L_x_7035:
        /* <DEDUP_REMOVED lines=18> */
.L_x_7041:
        /* <DEDUP_REMOVED lines=12> */
.L_x_7042:
        /* <DEDUP_REMOVED lines=42> */
.L_x_7040:
        /* <DEDUP_REMOVED lines=10> */
.L_x_7039:
        /* <DEDUP_REMOVED lines=18> */
.L_x_7045:
        /* <DEDUP_REMOVED lines=12> */
.L_x_7046:
        /* <DEDUP_REMOVED lines=42> */
.L_x_7044:
        /* <DEDUP_REMOVED lines=11> */
.L_x_7043:
        /* <DEDUP_REMOVED lines=18> */
.L_x_7049:
        /* <DEDUP_REMOVED lines=12> */
.L_x_7050:
        /* <DEDUP_REMOVED lines=42> */
.L_x_7048:
        /* <DEDUP_REMOVED lines=10> */
.L_x_7047:
        /* <DEDUP_REMOVED lines=18> */
.L_x_7053:
        /* <DEDUP_REMOVED lines=12> */
.L_x_7054:
        /* <DEDUP_REMOVED lines=43> */
.L_x_7052:
        /* <DEDUP_REMOVED lines=10> */
[----:B-----5:R-:W-:Y:S01]  /*3570*/  FADD.FTZ R31, R31, R20 ;  /* 0x000000141f1f7221 */ /* 0x020fe20000010000 */
[----:B------:R-:W-:Y:S06]  /*3580*/  BRA `(.L_x_7051) ;  /* 0x0000002400fc7947 */ /* 0x000fec0003800000 */
.L_x_7022:
[----:B------:R-:W-:Y:S02]  /*3590*/  HFMA2 R32, -RZ, RZ, 0, 0 ;  /* 0x00000000ff207431 */ /* 0x000fe400000001ff */
[----:B------:R-:W-:Y:S02]  /*35a0*/  IMAD.MOV.U32 R21, RZ, RZ, R91 ;  /* 0x000000ffff157224 */ /* 0x000fe400078e005b */
        /* <DEDUP_REMOVED lines=17> */
.L_x_7057:
        /* <DEDUP_REMOVED lines=12> */
.L_x_7058:
        /* <DEDUP_REMOVED lines=43> */
.L_x_7056:
        /* <DEDUP_REMOVED lines=9> */
.L_x_7055:
[----:B------:R-:W-:Y:S01]  /*3ac0*/  IMAD.MOV.U32 R22, RZ, RZ, R21 ;  /* 0x000000ffff167224 */ /* 0x000fe200078e0015 */
[----:B------:R-:W-:Y:S01]  /*3ad0*/  MOV R33, RZ ;  /* 0x000000ff00217202 */ /* 0x000fe20000000f00 */
        /* <DEDUP_REMOVED lines=13> */
.L_x_7061:
        /* <DEDUP_REMOVED lines=12> */
.L_x_7062:
        /* <DEDUP_REMOVED lines=43> */
.L_x_7060:
        /* <DEDUP_REMOVED lines=9> */
.L_x_7059:
        /* <DEDUP_REMOVED lines=15> */
.L_x_7065:
        /* <DEDUP_REMOVED lines=12> */
.L_x_7066:
        /* <DEDUP_REMOVED lines=43> */
.L_x_7064:
        /* <DEDUP_REMOVED lines=9> */
.L_x_7063:
        /* <DEDUP_REMOVED lines=15> */
.L_x_7069:
        /* <DEDUP_REMOVED lines=12> */
.L_x_7070:
        /* <DEDUP_REMOVED lines=43> */
.L_x_7068:
        /* <DEDUP_REMOVED lines=10> */
.L_x_7067:
        /* <DEDUP_REMOVED lines=15> */
.L_x_7073:
        /* <DEDUP_REMOVED lines=12> */
.L_x_7074:
        /* <DEDUP_REMOVED lines=43> */
.L_x_7072:
        /* <DEDUP_REMOVED lines=9> */
.L_x_7071:
        /* <DEDUP_REMOVED lines=15> */
.L_x_7077:
        /* <DEDUP_REMOVED lines=12> */
.L_x_7078:
        /* <DEDUP_REMOVED lines=43> */
.L_x_7076:
        /* <DEDUP_REMOVED lines=10> */
.L_x_7075:
        /* <DEDUP_REMOVED lines=15> */
.L_x_7081:
        /* <DEDUP_REMOVED lines=12> */
.L_x_7082:
        /* <DEDUP_REMOVED lines=43> */
.L_x_7080:
        /* <DEDUP_REMOVED lines=9> */
.L_x_7079:
        /* <DEDUP_REMOVED lines=15> */
.L_x_7084:
        /* <DEDUP_REMOVED lines=12> */
.L_x_7085:
        /* <DEDUP_REMOVED lines=43> */
.L_x_7083:
        /* <DEDUP_REMOVED lines=10> */
.L_x_7051:
[----:B------:R-:W0:Y:S02]  /*5d80*/  LDC.64 R88, c[0x0][0x3a8] ;  /* 0x0000ea00ff587b82 */ /* 0x000e240000000a00 */
[----:B0-----:R-:W-:-:S05]  /*5d90*/  IMAD.WIDE.U32 R20, R103, 0x20, R88 ;  /* 0x0000002067147825 */ /* 0x001fca00078e0058 */
[----:B-----5:R0:W-:Y:S04]  /*5da0*/  STG.E.128 desc[UR14][R20.64], R32 ;  /* 0x0000002014007986 */ /* 0x0201e8000c101d0e */
[----:B------:R0:W-:Y:S01]  /*5db0*/  STG.E.128 desc[UR14][R20.64+0x10], R28 ;  /* 0x0000101c14007986 */ /* 0x0001e2000c101d0e */
[----:B------:R-:W-:Y:S05]  /*5dc0*/  @!P0 BRA `(.L_x_7086) ;  /* 0x0000000000508947 */ /* 0x000fea0003800000 */
        /* <DEDUP_REMOVED lines=20> */
.L_x_7086:
[----:B------:R-:W-:Y:S05]  /*5f10*/  @!P0 BRA `(.L_x_7087) ;  /* 0x0000000000108947 */ /* 0x000fea0003800000 */
[----:B------:R-:W2:Y:S01]  /*5f20*/  LDC.64 R36, c[0x0][0x390] ;  /* 0x0000e400ff247b82 */ /* 0x000ea20000000a00 */
[----:B01----:R-:W-:-:S05]  /*5f30*/  IADD3 R21, PT, PT, R92, 0x80, RZ ;  /* 0x000000805c157810 */ /* 0x003fca0007ffe0ff */
[----:B--2---:R-:W-:-:S06]  /*5f40*/  IMAD.WIDE.U32 R36, R21, 0x10, R36 ;  /* 0x0000001015247825 */ /* 0x004fcc00078e0024 */
[----:B------:R-:W5:Y:S02]  /*5f50*/  LDG.E.128 R36, desc[UR14][R36.64] ;  /* 0x0000000e24247981 */ /* 0x000f64000c1e1d00 */
.L_x_7087:
[----:B------:R-:W-:Y:S05]  /*5f60*/  BRA.U !UP0, `(.L_x_7088) ;  /* 0x0000002908787547 */ /* 0x000fea000b800000 */
[----:B------:R-:W2:Y:S01]  /*5f70*/  LDC.64 R64, c[0x0][0x3a0] ;  /* 0x0000e800ff407b82 */ /* 0x000ea20000000a00 */
[----:B01----:R-:W-:-:S04]  /*5f80*/  VIADD R21, R103, 0x80 ;  /* 0x0000008067157836 */ /* 0x003fc80000000000 */
[----:B--2---:R-:W-:-:S05]  /*5f90*/  IMAD.WIDE.U32 R64, R21, 0x20, R64 ;  /* 0x0000002015407825 */ /* 0x004fca00078e0040 */
        /* <DEDUP_REMOVED lines=21> */
.L_x_7091:
        /* <DEDUP_REMOVED lines=12> */
.L_x_7092:
        /* <DEDUP_REMOVED lines=42> */
.L_x_7090:
        /* <DEDUP_REMOVED lines=10> */
.L_x_7089:
        /* <DEDUP_REMOVED lines=18> */
.L_x_7095:
        /* <DEDUP_REMOVED lines=12> */
.L_x_7096:
        /* <DEDUP_REMOVED lines=43> */
.L_x_7094:
        /* <DEDUP_REMOVED lines=11> */
.L_x_7093:
        /* <DEDUP_REMOVED lines=18> */
.L_x_7099:
        /* <DEDUP_REMOVED lines=12> */
.L_x_7100:
        /* <DEDUP_REMOVED lines=41> */
[----:B------:R-:W-:-:S07]  /*6ea0*/  LOP3.LUT R84, R84, UR42, R97, 0x96, !PT ;  /* 0x0000002a54547c12 */ /* 0x000fce000f8e9661 */
.L_x_7098:
        /* <DEDUP_REMOVED lines=10> */
.L_x_7097:
        /* <DEDUP_REMOVED lines=18> */
.L_x_7103:
        /* <DEDUP_REMOVED lines=12> */
.L_x_7104:
        /* <DEDUP_REMOVED lines=43> */
.L_x_7102:
        /* <DEDUP_REMOVED lines=11> */
.L_x_7101:
        /* <DEDUP_REMOVED lines=18> */
.L_x_7107:
        /* <DEDUP_REMOVED lines=12> */
.L_x_7108:
        /* <DEDUP_REMOVED lines=42> */
.L_x_7106:
        /* <DEDUP_REMOVED lines=10> */
.L_x_7105:
        /* <DEDUP_REMOVED lines=18> */
.L_x_7111:
        /* <DEDUP_REMOVED lines=12> */
.L_x_7112:
        /* <DEDUP_REMOVED lines=43> */
.L_x_7110:
        /* <DEDUP_REMOVED lines=11> */
.L_x_7109:
        /* <DEDUP_REMOVED lines=18> */
.L_x_7115:
        /* <DEDUP_REMOVED lines=12> */
.L_x_7116:
        /* <DEDUP_REMOVED lines=42> */
.L_x_7114:
        /* <DEDUP_REMOVED lines=10> */
.L_x_7113:
        /* <DEDUP_REMOVED lines=18> */
.L_x_7119:
        /* <DEDUP_REMOVED lines=12> */
.L_x_7120:
        /* <DEDUP_REMOVED lines=42> */
.L_x_7118:
        /* <DEDUP_REMOVED lines=12> */
.L_x_7088:
[----:B01----:R-:W-:Y:S01]  /*8950*/  MOV R20, R66 ;  /* 0x0000004200147202 */ /* 0x003fe20000000f00 */
[----:B------:R-:W-:Y:S02]  /*8960*/  IMAD.MOV.U32 R100, RZ, RZ, R102 ;  /* 0x000000ffff647224 */ /* 0x000fe400078e0066 */
[----:B------:R-:W-:Y:S01]  /*8970*/  IMAD.MOV.U32 R24, RZ, RZ, RZ ;  /* 0x000000ffff187224 */ /* 0x000fe200078e00ff */
        /* <DEDUP_REMOVED lines=16> */
.L_x_7123:
        /* <DEDUP_REMOVED lines=12> */
.L_x_7124:
        /* <DEDUP_REMOVED lines=42> */
.L_x_7122:
        /* <DEDUP_REMOVED lines=9> */
.L_x_7121:
[----:B------:R-:W-:Y:S01]  /*8e70*/  MOV R21, R20 ;  /* 0x0000001400157202 */ /* 0x000fe20000000f00 */
[----:B------:R-:W-:Y:S01]  /*8e80*/  IMAD.MOV.U32 R25, RZ, RZ, RZ ;  /* 0x000000ffff197224 */ /* 0x000fe200078e00ff */
        /* <DEDUP_REMOVED lines=13> */
.L_x_7127:
        /* <DEDUP_REMOVED lines=12> */
.L_x_7128:
        /* <DEDUP_REMOVED lines=43> */
.L_x_7126:
        /* <DEDUP_REMOVED lines=10> */
.L_x_7125:
        /* <DEDUP_REMOVED lines=15> */
.L_x_7131:
        /* <DEDUP_REMOVED lines=12> */
.L_x_7132:
        /* <DEDUP_REMOVED lines=43> */
.L_x_7130:
        /* <DEDUP_REMOVED lines=9> */
.L_x_7129:
        /* <DEDUP_REMOVED lines=15> */
.L_x_7135:
        /* <DEDUP_REMOVED lines=12> */
.L_x_7136:
        /* <DEDUP_REMOVED lines=43> */
.L_x_7134:
        /* <DEDUP_REMOVED lines=10> */
.L_x_7133:
        /* <DEDUP_REMOVED lines=15> */
.L_x_7139:
        /* <DEDUP_REMOVED lines=12> */
.L_x_7140:
        /* <DEDUP_REMOVED lines=43> */
.L_x_7138:
        /* <DEDUP_REMOVED lines=9> */
.L_x_7137:
        /* <DEDUP_REMOVED lines=15> */
.L_x_7143:
        /* <DEDUP_REMOVED lines=12> */
.L_x_7144:
        /* <DEDUP_REMOVED lines=43> */
.L_x_7142:
        /* <DEDUP_REMOVED lines=10> */
.L_x_7141:
[----:B------:R-:W-:Y:S01]  /*a750*/  MOV R64, R23 ;  /* 0x0000001700407202 */ /* 0x000fe20000000f00 */
[----:B------:R-:W-:Y:S01]  /*a760*/  IMAD.MOV.U32 R22, RZ, RZ, RZ ;  /* 0x000000ffff167224 */ /* 0x000fe200078e00ff */
        /* <DEDUP_REMOVED lines=13> */
.L_x_7147:
        /* <DEDUP_REMOVED lines=12> */
.L_x_7148:
        /* <DEDUP_REMOVED lines=43> */
.L_x_7146:
        /* <DEDUP_REMOVED lines=9> */
.L_x_7145:
        /* <DEDUP_REMOVED lines=15> */
.L_x_7150:
        /* <DEDUP_REMOVED lines=12> */
.L_x_7151:
        /* <DEDUP_REMOVED lines=43> */
.L_x_7149:
        /* <DEDUP_REMOVED lines=10> */
.L_x_7117:
[----:B------:R-:W-:Y:S01]  /*b140*/  IADD3 R65, PT, PT, R103, 0x80, RZ ;  /* 0x0000008067417810 */ /* 0x000fe20007ffe0ff */
[----:B------:R-:W-:-:S04]  /*b150*/  VIADD R101, R92, 0x100 ;  /* 0x000001005c657836 */ /* 0x000fc80000000000 */
[----:B------:R-:W-:-:S05]  /*b160*/  IMAD.WIDE.U32 R64, R65, 0x20, R88 ;  /* 0x0000002041407825 */ /* 0x000fca00078e0058 */
[----:B-----5:R0:W-:Y:S04]  /*b170*/  STG.E.128 desc[UR14][R64.64], R24 ;  /* 0x0000001840007986 */ /* 0x0201e8000c101d0e */
[----:B------:R0:W-:Y:S01]  /*b180*/  STG.E.128 desc[UR14][R64.64+0x10], R20 ;  /* 0x0000101440007986 */ /* 0x0001e2000c101d0e */
[----:B------:R-:W-:Y:S05]  /*b190*/  @!P0 BRA `(.L_x_7152) ;  /* 0x0000000000548947 */ /* 0x000fea0003800000 */
[----:B------:R-:W-:Y:S01]  /*b1a0*/  SHF.L.U32 R67, R2, 0x10, RZ ;  /* 0x0000001002437819 */ /* 0x000fe200000006ff */
[----:B0-----:R-:W0:Y:S01]  /*b1b0*/  LDC.64 R64, c[0x0][0x3b0] ;  /* 0x0000ec00ff407b82 */ /* 0x001e220000000a00 */
        /* <DEDUP_REMOVED lines=19> */
.L_x_7152:
[----:B------:R-:W-:Y:S05]  /*b2f0*/  @!P0 BRA `(.L_x_7153) ;  /* 0x00000000000c8947 */ /* 0x000fea0003800000 */
[----:B------:R-:W2:Y:S02]  /*b300*/  LDC.64 R36, c[0x0][0x390] ;  /* 0x0000e400ff247b82 */ /* 0x000ea40000000a00 */
[----:B--2---:R-:W-:-:S06]  /*b310*/  IMAD.WIDE.U32 R36, R101, 0x10, R36 ;  /* 0x0000001065247825 */ /* 0x004fcc00078e0024 */
[----:B------:R-:W5:Y:S02]  /*b320*/  LDG.E.128 R36, desc[UR14][R36.64] ;  /* 0x0000000e24247981 */ /* 0x000f64000c1e1d00 */
.L_x_7153:
[----:B------:R-:W-:Y:S01]  /*b330*/  IADD3 R103, PT, PT, R103, 0x100, RZ ;  /* 0x0000010067677810 */ /* 0x000fe20007ffe0ff */
[----:B------:R-:W-:Y:S06]  /*b340*/  BRA.U !UP0, `(.L_x_7154) ;  /* 0x0000002908787547 */ /* 0x000fec000b800000 */
[----:B------:R-:W2:Y:S02]  /*b350*/  LDC.64 R92, c[0x0][0x3a0] ;  /* 0x0000e800ff5c7b82 */ /* 0x000ea40000000a00 */
[----:B--2---:R-:W-:-:S05]  /*b360*/  IMAD.WIDE.U32 R92, R103, 0x20, R92 ;  /* 0x00000020675c7825 */ /* 0x004fca00078e005c */
[----:B------:R2:W5:Y:S04]  /*b370*/  LDG.E.128 R68, desc[UR14][R92.64] ;  /* 0x0000000e5c447981 */ /* 0x000568000c1e1d00 */
[----:B01----:R2:W5:Y:S01]  /*b380*/  LDG.E.128 R64, desc[UR14][R92.64+0x10] ;  /* 0x0000100e5c407981 */ /* 0x003562000c1e1d00 */
[----:B------:R-:W-:-:S13]  /*b390*/  ISETP.GT.AND P1, PT, R94, RZ, PT ;  /* 0x000000ff5e00720c */ /* 0x000fda0003f24270 */
[----:B------:R-:W-:Y:S01]  /*b3a0*/  @!P1 IMAD.MOV.U32 R94, RZ, RZ, R91 ;  /* 0x000000ffff5e9224 */ /* 0x000fe200078e005b */
[----:B------:R-:W-:Y:S01]  /*b3b0*/  @!P1 MOV R98, R100 ;  /* 0x0000006400629202 */ /* 0x000fe20000000f00 */
[----:B--2---:R-:W-:Y:S06]  /*b3c0*/  @!P1 BRA `(.L_x_7155) ;  /* 0x00000004003c9947 */ /* 0x004fec0003800000 */
        /* <DEDUP_REMOVED lines=15> */
.L_x_7157:
        /* <DEDUP_REMOVED lines=12> */
.L_x_7158:
        /* <DEDUP_REMOVED lines=42> */
.L_x_7156:
        /* <DEDUP_REMOVED lines=10> */
.L_x_7155:
        /* <DEDUP_REMOVED lines=18> */
.L_x_7161:
        /* <DEDUP_REMOVED lines=12> */
.L_x_7162:
        /* <DEDUP_REMOVED lines=43> */
.L_x_7160:
        /* <DEDUP_REMOVED lines=11> */
.L_x_7159:
        /* <DEDUP_REMOVED lines=18> */
.L_x_7165:
        /* <DEDUP_REMOVED lines=12> */
.L_x_7166:
        /* <DEDUP_REMOVED lines=41> */
[----:B------:R-:W-:-:S07]  /*c270*/  LOP3.LUT R84, R84, UR42, R99, 0x96, !PT ;  /* 0x0000002a54547c12 */ /* 0x000fce000f8e9663 */
.L_x_7164:
        /* <DEDUP_REMOVED lines=10> */
.L_x_7163:
        /* <DEDUP_REMOVED lines=18> */
.L_x_7169:
        /* <DEDUP_REMOVED lines=12> */
.L_x_7170:
        /* <DEDUP_REMOVED lines=43> */
.L_x_7168:
        /* <DEDUP_REMOVED lines=11> */
.L_x_7167:
        /* <DEDUP_REMOVED lines=18> */
.L_x_7173:
        /* <DEDUP_REMOVED lines=12> */
.L_x_7174:
        /* <DEDUP_REMOVED lines=42> */
.L_x_7172:
        /* <DEDUP_REMOVED lines=10> */
.L_x_7171:
        /* <DEDUP_REMOVED lines=18> */
.L_x_7177:
        /* <DEDUP_REMOVED lines=12> */
.L_x_7178:
        /* <DEDUP_REMOVED lines=43> */
.L_x_7176:
        /* <DEDUP_REMOVED lines=11> */
.L_x_7175:
        /* <DEDUP_REMOVED lines=18> */
.L_x_7181:
        /* <DEDUP_REMOVED lines=12> */
.L_x_7182:
        /* <DEDUP_REMOVED lines=43> */
.L_x_7180:
        /* <DEDUP_REMOVED lines=10> */
.L_x_7179:
        /* <DEDUP_REMOVED lines=18> */
.L_x_7185:
        /* <DEDUP_REMOVED lines=12> */
.L_x_7186:
        /* <DEDUP_REMOVED lines=42> */
.L_x_7184:
        /* <DEDUP_REMOVED lines=12> */
.L_x_7154:
[----:B01----:R-:W-:Y:S01]  /*dd30*/  IMAD.MOV.U32 R64, RZ, RZ, R91 ;  /* 0x000000ffff407224 */ /* 0x003fe200078e005b */
[----:B------:R-:W-:Y:S01]  /*dd40*/  MOV R98, R100 ;  /* 0x0000006400627202 */ /* 0x000fe20000000f00 */
[----:B------:R-:W-:Y:S01]  /*dd50*/  IMAD.MOV.U32 R68, RZ, RZ, RZ ;  /* 0x000000ffff447224 */ /* 0x000fe200078e00ff */
        /* <DEDUP_REMOVED lines=16> */
.L_x_7189:
        /* <DEDUP_REMOVED lines=12> */
.L_x_7190:
        /* <DEDUP_REMOVED lines=42> */
.L_x_7188:
        /* <DEDUP_REMOVED lines=9> */
.L_x_7187:
        /* <DEDUP_REMOVED lines=15> */
.L_x_7193:
        /* <DEDUP_REMOVED lines=12> */
.L_x_7194:
        /* <DEDUP_REMOVED lines=43> */
.L_x_7192:
        /* <DEDUP_REMOVED lines=10> */
.L_x_7191:
        /* <DEDUP_REMOVED lines=15> */
.L_x_7197:
        /* <DEDUP_REMOVED lines=12> */
.L_x_7198:
        /* <DEDUP_REMOVED lines=43> */
.L_x_7196:
        /* <DEDUP_REMOVED lines=9> */
.L_x_7195:
        /* <DEDUP_REMOVED lines=15> */
.L_x_7201:
        /* <DEDUP_REMOVED lines=12> */
.L_x_7202:
        /* <DEDUP_REMOVED lines=43> */
.L_x_7200:
        /* <DEDUP_REMOVED lines=10> */
.L_x_7199:
        /* <DEDUP_REMOVED lines=15> */
.L_x_7205:
        /* <DEDUP_REMOVED lines=12> */
.L_x_7206:
        /* <DEDUP_REMOVED lines=43> */
.L_x_7204:
        /* <DEDUP_REMOVED lines=9> */
.L_x_7203:
        /* <DEDUP_REMOVED lines=15> */
.L_x_7209:
        /* <DEDUP_REMOVED lines=12> */
.L_x_7210:
        /* <DEDUP_REMOVED lines=43> */
.L_x_7208:
        /* <DEDUP_REMOVED lines=10> */
.L_x_7207:
        /* <DEDUP_REMOVED lines=15> */
.L_x_7213:
        /* <DEDUP_REMOVED lines=12> */
.L_x_7214:
        /* <DEDUP_REMOVED lines=43> */
.L_x_7212:
        /* <DEDUP_REMOVED lines=9> */
.L_x_7211:
        /* <DEDUP_REMOVED lines=15> */
.L_x_7216:
        /* <DEDUP_REMOVED lines=12> */
.L_x_7217:
        /* <DEDUP_REMOVED lines=43> */
.L_x_7215:
        /* <DEDUP_REMOVED lines=10> */
.L_x_7183:
[----:B------:R-:W-:Y:S01]  /*10520*/  FADD.FTZ R92, RZ, R32 ;  /* 0x00000020ff5c7221 */ /* 0x000fe20000010000 */
[----:B------:R-:W-:-:S04]  /*10530*/  IMAD.WIDE.U32 R88, R103, 0x20, R88 ;  /* 0x0000002067587825 */ /* 0x000fc800078e0058 */
[----:B------:R-:W-:Y:S01]  /*10540*/  FADD.FTZ R93, R92, R33 ;  /* 0x000000215c5d7221 */ /* 0x000fe20000010000 */
[----:B-----5:R0:W-:Y:S03]  /*10550*/  STG.E.128 desc[UR14][R88.64], R68 ;  /* 0x0000004458007986 */ /* 0x0201e6000c101d0e */
        /* <DEDUP_REMOVED lines=44> */
.L_x_7218:
        /* <DEDUP_REMOVED lines=82> */
.L_x_7220:
[----:B------:R-:W-:Y:S05]  /*10d40*/  BSYNC.RECONVERGENT B0 ;  /* 0x0000000000007941 */ /* 0x000fea0003800200 */
.L_x_7219:
        /* <DEDUP_REMOVED lines=12> */
.L_x_7222:
[----:B------:R-:W-:Y:S05]  /*10e10*/  BSYNC.RECONVERGENT B0 ;  /* 0x0000000000007941 */ /* 0x000fea0003800200 */
.L_x_7221:
        /* <DEDUP_REMOVED lines=33> */
[----:B--2---:R-:W-:Y:S01]  /*11030*/  FMUL.FTZ R94, R96, R93 ;  /* 0x0000005d605e7220 */ /* 0x004fe20000410000 */
[----:B------:R-:W0:Y:S02]  /*11040*/  LDC R97, c[0x0][0x448] ;  /* 0x00011200ff617b82 */ /* 0x000e240000000800 */
[----:B------:R-:W-:Y:S01]  /*11050*/  FMUL.FTZ R88, R88, R101 ;  /* 0x0000006558587220 */ /* 0x000fe20000410000 */
[----:B------:R-:W-:Y:S01]  /*11060*/  IMAD.U32 R101, RZ, RZ, UR7 ;  /* 0x00000007ff657e24 */ /* 0x000fe2000f8e00ff */
        /* <DEDUP_REMOVED lines=10> */
[----:B---3--:R-:W-:-:S04]  /*11110*/  @!P0 IMAD.WIDE R88, R101, 0x4, R88 ;  /* 0x0000000465588825 */ /* 0x008fc800078e0258 */
[----:B--2---:R-:W-:Y:S01]  /*11120*/  @!P0 IMAD.WIDE R92, R97, 0x4, R92 ;  /* 0x00000004615c8825 */ /* 0x004fe200078e025c */
[----:B------:R-:W0:Y:S04]  /*11130*/  MUFU.RSQ R95, R95 ;  /* 0x0000005f005f7308 */ /* 0x000e280000001400 */
[----:B------:R1:W-:Y:S04]  /*11140*/  @!P0 STG.E desc[UR14][R92.64], R99 ;  /* 0x000000635c008986 */ /* 0x0003e8000c10190e */
[----:B0-----:R1:W-:Y:S01]  /*11150*/  @!P0 STG.E desc[UR14][R88.64], R95 ;  /* 0x0000005f58008986 */ /* 0x0013e2000c10190e */
[----:B------:R-:W-:Y:S05]  /*11160*/  BRA.U !UP0, `(.L_x_7223) ;  /* 0x00000009085c7547 */ /* 0x000fea000b800000 */
[----:B-1----:R-:W-:Y:S01]  /*11170*/  FSEL R88, R99, RZ, !P1 ;  /* 0x000000ff63587208 */ /* 0x002fe20004800000 */
        /* <DEDUP_REMOVED lines=28> */
[----:B------:R-:W-:Y:S01]  /*11340*/  FADD.FTZ R88, -R88, R67 ;  /* 0x0000004358587221 */ /* 0x000fe20000010100 */
        /* <DEDUP_REMOVED lines=55> */
[----:B------:R-:W-:Y:S01]  /*116c0*/  UIADD3 UR4, UPT, UPT, UR6, -0x1, URZ ;  /* 0xffffffff06047890 */ /* 0x000fe2000fffe0ff */
[----:B------:R-:W-:Y:S01]  /*116d0*/  SHF.L.U32 R35, R58, 0x10, RZ ;  /* 0x000000103a237819 */ /* 0x000fe200000006ff */
[----:B------:R-:W-:Y:S01]  /*116e0*/  IMAD.U32 R65, R46, 0x10000, RZ ;  /* 0x000100002e417824 */ /* 0x000fe200078e00ff */
[----:B------:R-:W-:Y:S01]  /*116f0*/  SHF.L.U32 R64, R77, 0x10, RZ ;  /* 0x000000104d407819 */ /* 0x000fe200000006ff */
[----:B------:R-:W-:Y:S01]  /*11700*/  IMAD.U32 R94, R14, 0x10000, RZ ;  /* 0x000100000e5e7824 */ /* 0x000fe200078e00ff */
[----:B------:R-:W-:Y:S01]  /*11710*/  SHF.L.U32 R97, R59, 0x10, RZ ;  /* 0x000000103b617819 */ /* 0x000fe200000006ff */
[----:B------:R-:W-:Y:S01]  /*11720*/  UIMAD UR4, UR4, UR22, URZ ;  /* 0x00000016040472a4 */ /* 0x000fe2000f8e02ff */
[----:B------:R-:W-:Y:S01]  /*11730*/  IMAD.U32 R99, R47, 0x10000, RZ ;  /* 0x000100002f637824 */ /* 0x000fe200078e00ff */
[----:B------:R-:W-:Y:S01]  /*11740*/  SHF.L.U32 R101, R52, 0x10, RZ ;  /* 0x0000001034657819 */ /* 0x000fe200000006ff */
[----:B------:R-:W-:-:S02]  /*11750*/  IMAD.U32 R105, R40, 0x10000, RZ ;  /* 0x0001000028697824 */ /* 0x000fc400078e00ff */
[----:B------:R-:W-:Y:S01]  /*11760*/  FFMA.FTZ R92, R34, R35, R65 ;  /* 0x00000023225c7223 */ /* 0x000fe20000010041 */
[----:B------:R-:W-:Y:S01]  /*11770*/  FFMA.FTZ R93, R33, R64, R94 ;  /* 0x00000040215d7223 */ /* 0x000fe2000001005e */
[----:B------:R-:W-:Y:S01]  /*11780*/  SHF.L.U32 R100, R78, 0x10, RZ ;  /* 0x000000104e647819 */ /* 0x000fe200000006ff */
[----:B------:R-:W0:Y:S01]  /*11790*/  LDC.64 R64, c[0x0][0x428] ;  /* 0x00010a00ff407b82 */ /* 0x000e220000000a00 */
[----:B------:R-:W-:Y:S01]  /*117a0*/  IMAD.U32 R102, R15, 0x10000, RZ ;  /* 0x000100000f667824 */ /* 0x000fe200078e00ff */
[----:B------:R-:W-:Y:S01]  /*117b0*/  USHF.R.S32.HI UR5, URZ, 0x1f, UR4 ;  /* 0x0000001fff057899 */ /* 0x000fe20008011404 */
[----:B------:R-:W-:Y:S01]  /*117c0*/  FFMA.FTZ R96, R32, R97, R99 ;  /* 0x0000006120607223 */ /* 0x000fe20000010063 */
[----:B------:R-:W-:Y:S01]  /*117d0*/  FFMA.FTZ R94, R30, R101, R105 ;  /* 0x000000651e5e7223 */ /* 0x000fe20000010069 */
[----:B------:R-:W-:Y:S01]  /*117e0*/  SHF.L.U32 R97, R72, 0x10, RZ ;  /* 0x0000001048617819 */ /* 0x000fe200000006ff */
[----:B------:R-:W-:Y:S01]  /*117f0*/  IMAD.U32 R33, R9, 0x10000, RZ ;  /* 0x0001000009217824 */ /* 0x000fe200078e00ff */
[----:B------:R-:W-:Y:S01]  /*11800*/  SHF.L.U32 R30, R53, 0x10, RZ ;  /* 0x00000010351e7819 */ /* 0x000fe200000006ff */
[----:B------:R-:W-:Y:S01]  /*11810*/  FFMA.FTZ R31, R31, R100, R102 ;  /* 0x000000641f1f7223 */ /* 0x000fe20000010066 */
[----:B------:R-:W-:Y:S01]  /*11820*/  IMAD.U32 R32, R41, 0x10000, RZ ;  /* 0x0001000029207824 */ /* 0x000fe200078e00ff */
[----:B------:R-:W-:Y:S01]  /*11830*/  SHF.L.U32 R34, R54, 0x10, RZ ;  /* 0x0000001036227819 */ /* 0x000fe200000006ff */
[----:B------:R-:W-:Y:S01]  /*11840*/  ULEA.HI UR5, UR5, UR4, URZ, 0x3 ;  /* 0x0000000405057291 */ /* 0x000fe2000f8f18ff */
[----:B------:R-:W-:-:S02]  /*11850*/  IMAD.U32 R100, R42, 0x10000, RZ ;  /* 0x000100002a647824 */ /* 0x000fc400078e00ff */
[----:B------:R-:W-:Y:S01]  /*11860*/  FFMA.FTZ R97, R28, R97, R33 ;  /* 0x000000611c617223 */ /* 0x000fe20000010021 */
[----:B------:R-:W-:Y:S01]  /*11870*/  FFMA.FTZ R28, R27, R30, R32 ;  /* 0x0000001e1b1c7223 */ /* 0x000fe20000010020 */
[----:B------:R-:W-:Y:S01]  /*11880*/  PRMT R27, R42, 0x7632, R27 ;  /* 0x000076322a1b7816 */ /* 0x000fe2000000001b */
[----:B------:R-:W-:Y:S01]  /*11890*/  FFMA.FTZ R30, R23, R34, R100 ;  /* 0x00000022171e7223 */ /* 0x000fe20000010064 */
[----:B------:R-:W-:Y:S01]  /*118a0*/  MOV R100, UR5 ;  /* 0x0000000500647c02 */ /* 0x000fe20008000f00 */
[----:B------:R-:W-:Y:S01]  /*118b0*/  IMAD.U32 R35, R11, 0x10000, RZ ;  /* 0x000100000b237824 */ /* 0x000fe200078e00ff */
[----:B------:R-:W-:Y:S01]  /*118c0*/  SHF.L.U32 R99, R73, 0x10, RZ ;  /* 0x0000001049637819 */ /* 0x000fe200000006ff */
[----:B------:R-:W-:Y:S01]  /*118d0*/  IMAD.U32 R27, R27, 0x10000, RZ ;  /* 0x000100001b1b7824 */ /* 0x000fe200078e00ff */
[----:B------:R-:W-:Y:S02]  /*118e0*/  SHF.L.U32 R23, R74, 0x10, RZ ;  /* 0x000000104a177819 */ /* 0x000fe400000006ff */
[----:B------:R-:W-:Y:S01]  /*118f0*/  PRMT R34, R55, 0x7632, R34 ;  /* 0x0000763237227816 */ /* 0x000fe20000000022 */
[----:B------:R-:W-:Y:S01]  /*11900*/  FFMA.FTZ R99, R24, R99, R35 ;  /* 0x0000006318637223 */ /* 0x000fe20000010023 */
[----:B------:R-:W-:Y:S01]  /*11910*/  PRMT R102, R43, 0x7632, R102 ;  /* 0x000076322b667816 */ /* 0x000fe20000000066 */
[----:B------:R-:W-:Y:S01]  /*11920*/  IMAD.U32 R24, R55, 0x10000, RZ ;  /* 0x0001000037187824 */ /* 0x000fe200078e00ff */
[----:B------:R-:W-:Y:S01]  /*11930*/  LEA.HI.SX32 R33, R100, R103, 0x1d ;  /* 0x0000006764217211 */ /* 0x000fe200078feaff */
[----:B------:R-:W-:Y:S01]  /*11940*/  IMAD.U32 R34, R34, 0x10000, RZ ;  /* 0x0001000022227824 */ /* 0x000fe200078e00ff */
[----:B------:R-:W-:Y:S01]  /*11950*/  SHF.L.U32 R32, R43, 0x10, RZ ;  /* 0x000000102b207819 */ /* 0x000fe200000006ff */
[----:B------:R-:W-:Y:S01]  /*11960*/  FFMA.FTZ R101, R22, R23, R27 ;  /* 0x0000001716657223 */ /* 0x000fe2000001001b */
[----:B------:R-:W-:Y:S01]  /*11970*/  SHF.L.U32 R102, R102, 0x10, RZ ;  /* 0x0000001066667819 */ /* 0x000fe200000006ff */
[C---:B------:R-:W-:Y:S01]  /*11980*/  VIADD R35, R33.reuse, 0x80 ;  /* 0x0000008021237836 */ /* 0x040fe20000000000 */
[----:B------:R-:W-:Y:S01]  /*11990*/  IADD3 R23, PT, PT, R33, 0x100, RZ ;  /* 0x0000010021177810 */ /* 0x000fe20007ffe0ff */
        /* <DEDUP_REMOVED lines=20> */
.L_x_7223:
[----:B------:R-:W-:Y:S02]  /*11ae0*/  UIADD3 UR7, UPT, UPT, UR7, UR20, URZ ;  /* 0x0000001407077290 */ /* 0x000fe4000fffe0ff */
[----:B------:R-:W-:Y:S02]  /*11af0*/  UPLOP3.LUT UP1, UPT, UPT, UPT, UP1, 0x40, 0x4 ;  /* 0x000000000004789c */ /* 0x000fe40003f2e810 */
[----:B------:R-:W-:-:S09]  /*11b00*/  UISETP.GE.AND UP0, UPT, UR7, UR21, UPT ;  /* 0x000000150700728c */ /* 0x000fd2000bf06270 */
[----:B------:R-:W-:Y:S05]  /*11b10*/  BRA.U !UP0, `(.L_x_7224) ;  /* 0xfffffeed08bc7547 */ /* 0x000fea000b83ffff */
[----:B------:R-:W-:Y:S05]  /*11b20*/  EXIT ;  /* 0x000000000000794d */ /* 0x000fea0003800000 */
.L_x_7225:
        /* <DEDUP_REMOVED lines=13> */
.L_x_20790:


//--------------------- .text._ZN10layer_norm13ln_fwd_kernelINS_13Kernel_traitsI13__nv_bfloat16S2_fS2_fjLj3072ELj1ELj1ELj4ELj16ENS_18Kernel_traits_baseILj3072ES2_S2_fS2_fjLj128EEEEELb1ELb1ELb0ELb0EEEvNS_9FwdParamsE --------------------------
	.section	.text._ZN10layer_norm13ln_fwd_kernelINS_13Kernel_traitsI13__nv_bfloat16S2_fS2_fjLj3072ELj1ELj1ELj4ELj16ENS_18Kernel_traits_baseILj3072ES2_S2_fS2_fjLj128EEEEELb1ELb1ELb0ELb0EEEvNS_9FwdParamsE,"ax",@progbits
	.align	128
        .global         _ZN10layer_norm13ln_fwd_kernelINS_13Kernel_traitsI13__nv_bfloat16S2_fS2_fjLj3072ELj1ELj1ELj4ELj16ENS_18Kernel_traits_baseILj3072ES2_S2_fS2_fjLj128EEEEELb1ELb1ELb0ELb0EEEvNS_9FwdParamsE
        .type           _ZN10layer_norm13ln_fwd_kernelINS_13Kernel_traitsI13__nv_bfloat16S2_fS2_fjLj3072ELj1ELj1ELj4ELj16ENS_18Kernel_traits_baseILj3072ES2_S2_fS2_fjLj128EEEEELb1ELb1ELb0ELb0EEEvNS_9FwdParamsE,@function
        .size           _ZN10layer_norm13ln_fwd_kernelINS_13Kernel_traitsI13__nv_bfloat16S2_fS2_fjLj3072ELj1ELj1ELj4ELj16ENS_18Kernel_traits_baseILj3072ES2_S2_fS2_fjLj128EEEEELb1ELb1ELb0ELb0EEEvNS_9FwdParamsE,(.L_x_20791 - _ZN10layer_norm13ln_fwd_kernelINS_13Kernel_traitsI13__nv_bfloat16S2_fS2_fjLj3072ELj1ELj1ELj4ELj16ENS_18Kernel_traits_baseILj3072ES2_S2_fS2_fjLj128EEEEELb1ELb1ELb0ELb0EEEvNS_9FwdParamsE)
        .other          _ZN10layer_norm13ln_fwd_kernelINS_13Kernel_traitsI13__nv_bfloat16S2_fS2_fjLj3072ELj1ELj1ELj4ELj16ENS_18Kernel_traits_baseILj3072ES2_S2_fS2_fjLj128EEEEELb1ELb1ELb0ELb0EEEvNS_9FwdParamsE,@"STO_CUDA_ENTRY STV_DEFAULT"
_ZN10layer_norm13ln_fwd_kernelINS_13Kernel_traitsI13__nv_bfloat16S2_fS2_fjLj3072ELj1ELj1ELj4ELj16ENS_18Kernel_traits_baseILj3072ES2_S2_fS2_fjLj128EEEEELb1ELb1ELb0ELb0EEEvNS_9FwdParamsE:
.text._ZN10layer_norm13ln_fwd_kernelINS_13Kernel_traitsI13__nv_bfloat16S2_fS2_fjLj3072ELj1ELj1ELj4ELj16ENS_18Kernel_traits_baseILj3072ES2_S2_fS2_fjLj128EEEEELb1ELb1ELb0ELb0EEEvNS_9FwdParamsE:
        /* <DEDUP_REMOVED lines=19> */
[----:B--2---:R-:W-:-:S06]  /*0130*/  @P0 R2UR UR9, R3 ;  /* 0x00000000030902ca */ /* 0x004fcc00000e0000 */
[----:B------:R-:W0:Y:S01]  /*0140*/  LDC R3, c[0x0][0x360] ;  /* 0x0000d800ff037b82 */ /* 0x000e220000000800 */
[----:B------:R-:W-:Y:S02]  /*0150*/  @P0 R2UR UR8, R2 ;  /* 0x00000000020802ca */ /* 0x000fe400000e0000 */
[----:B---3--:R-:W-:Y:S02]  /*0160*/  @P0 IADD3 R120, P1, PT, R4, R7, RZ ;  /* 0x0000000704780210 */ /* 0x008fe40007f3e0ff */
[----:B----4-:R-:W-:Y:S02]  /*0170*/  LOP3.LUT R7, R0, 0x60, RZ, 0xc0, !PT ;  /* 0x0000006000077812 */ /* 0x010fe400078ec0ff */
[----:B-----5:R-:W-:Y:S02]  /*0180*/  SHF.R.S32.HI R2, RZ, 0x1f, R9 ;  /* 0x0000001fff027819 */ /* 0x020fe40000011409 */
[--C-:B------:R-:W-:Y:S02]  /*0190*/  LOP3.LUT R61, R7, 0x1f, R0.reuse, 0xf8, !PT ;  /* 0x0000001f073d7812 */ /* 0x100fe400078ef800 */
[----:B------:R-:W-:Y:S01]  /*01a0*/  @P0 IADD3.X R121, PT, PT, RZ, R5, RZ, P1, !PT ;  /* 0x00000005ff790210 */ /* 0x000fe20000ffe4ff */
[----:B------:R-:W-:Y:S01]  /*01b0*/  UIADD3 UR18, UPT, UPT, UR9, -0x4498517b, URZ ;  /* 0xbb67ae8509127890 */ /* 0x000fe2000fffe0ff */
[----:B------:R-:W-:Y:S01]  /*01c0*/  LEA.HI R60, R2, R9, RZ, 0x3 ;  /* 0x00000009023c7211 */ /* 0x000fe200078f18ff */
[----:B------:R-:W-:Y:S01]  /*01d0*/  UIADD3 UR15, UPT, UPT, UR8, -0x61c88647, URZ ;  /* 0x9e3779b9080f7890 */ /* 0x000fe2000fffe0ff */
[----:B------:R-:W-:Y:S01]  /*01e0*/  LOP3.LUT R5, R61, 0x7f, RZ, 0x3c, !PT ;  /* 0x0000007f3d057812 */ /* 0x000fe200078e3cff */
[----:B------:R-:W-:Y:S01]  /*01f0*/  UIADD3 UR19, UPT, UPT, UR8, 0x3c6ef372, URZ ;  /* 0x3c6ef37208137890 */ /* 0x000fe2000fffe0ff */
[--C-:B------:R-:W-:Y:S01]  /*0200*/  SHF.R.U32.HI R6, RZ, 0x2, R121.reuse ;  /* 0x00000002ff067819 */ /* 0x100fe20000011679 */
[----:B------:R-:W-:Y:S01]  /*0210*/  UIADD3 UR20, UPT, UPT, UR9, 0x76cf5d0a, URZ ;  /* 0x76cf5d0a09147890 */ /* 0x000fe2000fffe0ff */
[----:B------:R-:W-:Y:S01]  /*0220*/  LEA.HI.SX32 R4, R60, R5, 0x1d ;  /* 0x000000053c047211 */ /* 0x000fe200078feaff */
[----:B------:R-:W-:Y:S01]  /*0230*/  UIADD3 UR21, UPT, UPT, UR8, -0x255992d5, URZ ;  /* 0xdaa66d2b08157890 */ /* 0x000fe2000fffe0ff */
[----:B------:R-:W-:Y:S01]  /*0240*/  SHF.R.U64 R5, R120, 0x2, R121 ;  /* 0x0000000278057819 */ /* 0x000fe20000001279 */
[----:B------:R-:W-:Y:S01]  /*0250*/  UIADD3 UR22, UPT, UPT, UR9, 0x32370b8f, URZ ;  /* 0x32370b8f09167890 */ /* 0x000fe2000fffe0ff */
[----:B0-----:R-:W-:Y:S01]  /*0260*/  IMAD R2, R3, UR10, R0 ;  /* 0x0000000a03027c24 */ /* 0x001fe2000f8e0200 */
[----:B------:R-:W-:Y:S01]  /*0270*/  LOP3.LUT R3, R0, 0x1f, RZ, 0xc0, !PT ;  /* 0x0000001f00037812 */ /* 0x000fe200078ec0ff */
        /* <DEDUP_REMOVED lines=47> */
.L_x_7227:
        /* <DEDUP_REMOVED lines=31> */
.L_x_7228:
[----:B------:R-:W-:Y:S05]  /*0760*/  BSYNC.RECONVERGENT B0 ;  /* 0x0000000000007941 */ /* 0x000fea0003800200 */
.L_x_7226:
        /* <DEDUP_REMOVED lines=8> */
[C---:B------:R-:W-:Y:S01]  /*07f0*/  IMAD.HI.U32 R8, R5.reuse, -0x2daee0ad, RZ ;  /* 0xd2511f5305087827 */ /* 0x040fe200078e00ff */
[----:B------:R-:W-:Y:S01]  /*0800*/  LOP3.LUT R9, R6, UR8, R9, 0x96, !PT ;  /* 0x0000000806097c12 */ /* 0x000fe2000f8e9609 */
[----:B------:R-:W-:Y:S01]  /*0810*/  UPLOP3.LUT UP2, UPT, UPT, UPT, UPT, 0x40, 0x4 ;  /* 0x000000000004789c */ /* 0x000fe20003f4e870 */
[----:B------:R-:W-:Y:S01]  /*0820*/  LOP3.LUT R16, R60, 0x7f, RZ, 0xc0, !PT ;  /* 0x0000007f3c107812 */ /* 0x000fe200078ec0ff */
[----:B------:R-:W-:Y:S01]  /*0830*/  IMAD R11, R2, -0x326172a9, RZ ;  /* 0xcd9e8d57020b7824 */ /* 0x000fe200078e02ff */
[----:B------:R-:W-:Y:S01]  /*0840*/  LOP3.LUT R8, R8, UR9, RZ, 0x3c, !PT ;  /* 0x0000000908087c12 */ /* 0x000fe2000f8e3cff */
[----:B------:R-:W-:Y:S01]  /*0850*/  IMAD R13, R5, -0x2daee0ad, RZ ;  /* 0xd2511f53050d7824 */ /* 0x000fe200078e02ff */
[----:B------:R-:W-:Y:S01]  /*0860*/  VIADDMNMX R7, R16, -R7, RZ, !PT ;  /* 0x8000000710077246 */ /* 0x000fe200078001ff */
[----:B------:R-:W-:Y:S01]  /*0870*/  IMAD.HI.U32 R12, R9, -0x2daee0ad, RZ ;  /* 0xd2511f53090c7827 */ /* 0x000fe200078e00ff */
[----:B-----5:R-:W-:Y:S01]  /*0880*/  PRMT R17, R39, 0x7632, R17 ;  /* 0x0000763227117816 */ /* 0x020fe20000000011 */
[----:B------:R-:W1:Y:S01]  /*0890*/  LDCU UR35, c[0x0][0x388] ;  /* 0x00007100ff2377ac */ /* 0x000e620008000800 */
[----:B------:R-:W-:Y:S01]  /*08a0*/  VIMNMX R7, PT, PT, R7, 0x20, PT ;  /* 0x0000002007077848 */ /* 0x000fe20003fe0100 */
[----:B------:R-:W-:Y:S01]  /*08b0*/  IMAD.HI.U32 R10, R8, -0x326172a9, RZ ;  /* 0xcd9e8d57080a7827 */ /* 0x000fe200078e00ff */
[----:B------:R-:W-:Y:S01]  /*08c0*/  LOP3.LUT R12, R13, UR18, R12, 0x96, !PT ;  /* 0x000000120d0c7c12 */ /* 0x000fe2000f8e960c */
[----:B------:R-:W2:Y:S01]  /*08d0*/  LDCU UR14, c[0x0][0x400] ;  /* 0x00008000ff0e77ac */ /* 0x000ea20008000800 */
[----:B------:R-:W-:Y:S01]  /*08e0*/  PRMT R18, R42, 0x7632, R18 ;  /* 0x000076322a127816 */ /* 0x000fe20000000012 */
[----:B------:R-:W-:Y:S01]  /*08f0*/  IMAD R14, R9, -0x2daee0ad, RZ ;  /* 0xd2511f53090e7824 */ /* 0x000fe200078e02ff */
[----:B------:R-:W-:Y:S01]  /*0900*/  LOP3.LUT R10, R11, UR15, R10, 0x96, !PT ;  /* 0x0000000f0b0a7c12 */ /* 0x000fe2000f8e960a */
[----:B------:R-:W-:Y:S01]  /*0910*/  IMAD R11, R8, -0x326172a9, RZ ;  /* 0xcd9e8d57080b7824 */ /* 0x000fe200078e02ff */
[----:B0-----:R-:W-:Y:S01]  /*0920*/  UISETP.NE.U32.AND UP0, UPT, UR4, URZ, UPT ;  /* 0x000000ff0400728c */ /* 0x001fe2000bf05070 */
[----:B------:R-:W-:Y:S01]  /*0930*/  IMAD.HI.U32 R8, R12, -0x326172a9, RZ ;  /* 0xcd9e8d570c087827 */ /* 0x000fe200078e00ff */
[----:B------:R-:W0:Y:S01]  /*0940*/  LDCU.U8 UR4, c[0x0][0x410] ;  /* 0x00008200ff0477ac */ /* 0x000e220008000000 */
[----:B------:R-:W-:-:S02]  /*0950*/  PRMT R19, R38, 0x7632, R19 ;  /* 0x0000763226137816 */ /* 0x000fc40000000013 */
[----:B------:R-:W-:Y:S01]  /*0960*/  IMAD.HI.U32 R9, R10, -0x2daee0ad, RZ ;  /* 0xd2511f530a097827 */ /* 0x000fe200078e00ff */
[----:B------:R-:W-:Y:S01]  /*0970*/  LOP3.LUT R8, R11, UR19, R8, 0x96, !PT ;  /* 0x000000130b087c12 */ /* 0x000fe2000f8e9608 */
        /* <DEDUP_REMOVED lines=10> */
[----:B------:R-:W-:Y:S01]  /*0a20*/  IMAD.HI.U32 R10, R9, -0x326172a9, RZ ;  /* 0xcd9e8d57090a7827 */ /* 0x000fe200078e00ff */
[----:B------:R-:W-:Y:S01]  /*0a30*/  LOP3.LUT R12, R13, UR22, R12, 0x96, !PT ;  /* 0x000000160d0c7c12 */ /* 0x000fe2000f8e960c */
        /* <DEDUP_REMOVED lines=8> */
[----:B0-----:R-:W-:Y:S01]  /*0ac0*/  UISETP.NE.AND UP3, UPT, UR4, URZ, UPT ;  /* 0x000000ff0400728c */ /* 0x001fe2000bf65270 */
        /* <DEDUP_REMOVED lines=24> */
[----:B------:R-:W-:Y:S01]  /*0c50*/  IMAD.SHL.U32 R60, R60, 0x2, RZ ;  /* 0x000000023c3c7824 */ /* 0x000fe200078e00ff */
[----:B------:R-:W-:Y:S01]  /*0c60*/  LOP3.LUT R12, R13, UR28, R12, 0x96, !PT ;  /* 0x0000001c0d0c7c12 */ /* 0x000fe2000f8e960c */
[----:B------:R-:W-:Y:S01]  /*0c70*/  IMAD R14, R9, -0x2daee0ad, RZ ;  /* 0xd2511f53090e7824 */ /* 0x000fe200078e02ff */
[----:B------:R-:W-:Y:S01]  /*0c80*/  PRMT R110, R46, 0x7632, R110 ;  /* 0x000076322e6e7816 */ /* 0x000fe2000000006e */
[----:B------:R-:W-:Y:S01]  /*0c90*/  IMAD R10, R10, -0x326172a9, RZ ;  /* 0xcd9e8d570a0a7824 */ /* 0x000fe200078e02ff */
[----:B------:R-:W-:Y:S01]  /*0ca0*/  LOP3.LUT R60, R60, 0xffffff00, RZ, 0xc0, !PT ;  /* 0xffffff003c3c7812 */ /* 0x000fe200078ec0ff */
[----:B------:R-:W-:Y:S01]  /*0cb0*/  IMAD.HI.U32 R11, R8, -0x2daee0ad, RZ ;  /* 0xd2511f53080b7827 */ /* 0x000fe200078e00ff */
[----:B------:R-:W-:Y:S02]  /*0cc0*/  PRMT R111, R45, 0x7632, R111 ;  /* 0x000076322d6f7816 */ /* 0x000fe4000000006f */
[----:B------:R-:W-:Y:S01]  /*0cd0*/  PRMT R112, R44, 0x7632, R112 ;  /* 0x000076322c707816 */ /* 0x000fe20000000070 */
[----:B------:R-:W-:Y:S01]  /*0ce0*/  IMAD.HI.U32 R9, R12, -0x326172a9, RZ ;  /* 0xcd9e8d570c097827 */ /* 0x000fe200078e00ff */
[----:B------:R-:W-:-:S02]  /*0cf0*/  LOP3.LUT R11, R14, UR30, R11, 0x96, !PT ;  /* 0x0000001e0e0b7c12 */ /* 0x000fc4000f8e960b */
[----:B------:R-:W-:Y:S01]  /*0d00*/  PRMT R113, R35, 0x7632, R113 ;  /* 0x0000763223717816 */ /* 0x000fe20000000071 */
[----:B------:R-:W-:Y:S01]  /*0d10*/  IMAD R61, R7, 0x8, R60 ;  /* 0x00000008073d7824 */ /* 0x000fe200078e023c */
[----:B------:R-:W-:Y:S01]  /*0d20*/  LOP3.LUT R9, R10, UR29, R9, 0x96, !PT ;  /* 0x0000001d0a097c12 */ /* 0x000fe2000f8e9609 */
[----:B------:R-:W-:Y:S01]  /*0d30*/  IMAD R15, R8, -0x2daee0ad, RZ ;  /* 0xd2511f53080f7824 */ /* 0x000fe200078e02ff */
[----:B------:R-:W-:Y:S01]  /*0d40*/  PRMT R114, R34, 0x7632, R114 ;  /* 0x0000763222727816 */ /* 0x000fe20000000072 */
[----:B------:R-:W-:Y:S01]  /*0d50*/  IMAD R13, R12, -0x326172a9, RZ ;  /* 0xcd9e8d570c0d7824 */ /* 0x000fe200078e02ff */
[----:B------:R-:W-:Y:S01]  /*0d60*/  I2FP.F32.U32 R61, R61 ;  /* 0x0000003d003d7245 */ /* 0x000fe20000201000 */
[----:B------:R-:W-:Y:S01]  /*0d70*/  IMAD.HI.U32 R10, R11, -0x326172a9, RZ ;  /* 0xcd9e8d570b0a7827 */ /* 0x000fe200078e00ff */
[----:B------:R-:W-:Y:S02]  /*0d80*/  PRMT R12, R53, 0x7632, R12 ;  /* 0x00007632350c7816 */ /* 0x000fe4000000000c */
[----:B------:R0:W0:Y:S01]  /*0d90*/  MUFU.RCP R109, R61 ;  /* 0x0000003d006d7308 */ /* 0x0000220000001000 */
[----:B------:R-:W-:Y:S01]  /*0da0*/  IMAD.HI.U32 R8, R9, -0x2daee0ad, RZ ;  /* 0xd2511f5309087827 */ /* 0x000fe200078e00ff */
[----:B------:R-:W-:-:S02]  /*0db0*/  LOP3.LUT R121, R13, UR31, R10, 0x96, !PT ;  /* 0x0000001f0d797c12 */ /* 0x000fc4000f8e960a */
[----:B------:R-:W-:Y:S01]  /*0dc0*/  PRMT R10, R54, 0x7632, R10 ;  /* 0x00007632360a7816 */ /* 0x000fe2000000000a */
[----:B------:R-:W-:Y:S01]  /*0dd0*/  IMAD R14, R3, -0x20, R16 ;  /* 0xffffffe0030e7824 */ /* 0x000fe200078e0210 */
[----:B------:R-:W-:Y:S01]  /*0de0*/  LOP3.LUT R132, R15, UR32, R8, 0x96, !PT ;  /* 0x000000200f847c12 */ /* 0x000fe2000f8e9608 */
[----:B------:R-:W-:Y:S01]  /*0df0*/  IMAD R8, R11, -0x326172a9, RZ ;  /* 0xcd9e8d570b087824 */ /* 0x000fe200078e02ff */
[----:B------:R-:W-:Y:S01]  /*0e00*/  PRMT R11, R50, 0x7632, R11 ;  /* 0x00007632320b7816 */ /* 0x000fe2000000000b */
[----:B------:R-:W-:Y:S01]  /*0e10*/  IMAD R9, R9, -0x2daee0ad, RZ ;  /* 0xd2511f5309097824 */ /* 0x000fe200078e02ff */
[----:B------:R-:W-:Y:S01]  /*0e20*/  VIMNMX R14, PT, PT, RZ, R14, !PT ;  /* 0x0000000eff0e7248 */ /* 0x000fe20007fe0100 */
[----:B------:R-:W-:Y:S01]  /*0e30*/  IMAD.HI.U32 R118, R121, -0x2daee0ad, RZ ;  /* 0xd2511f5379767827 */ /* 0x000fe200078e00ff */
[----:B------:R-:W-:Y:S02]  /*0e40*/  PRMT R15, R48, 0x7632, R15 ;  /* 0x00007632300f7816 */ /* 0x000fe4000000000f */
[----:B------:R-:W-:Y:S01]  /*0e50*/  VIMNMX R13, PT, PT, R14, 0x20, PT ;  /* 0x000000200e0d7848 */ /* 0x000fe20003fe0100 */
[----:B------:R-:W-:Y:S01]  /*0e60*/  IMAD.HI.U32 R119, R132, -0x326172a9, RZ ;  /* 0xcd9e8d5784777827 */ /* 0x000fe200078e00ff */
[----:B------:R-:W-:-:S02]  /*0e70*/  LOP3.LUT R118, R9, UR34, R118, 0x96, !PT ;  /* 0x0000002209767c12 */ /* 0x000fc4000f8e9676 */
[----:B------:R-:W-:Y:S01]  /*0e80*/  LEA R7, R13, R60, 0x3 ;  /* 0x0000003c0d077211 */ /* 0x000fe200078e18ff */
[----:B------:R-:W-:Y:S01]  /*0e90*/  IMAD.MOV.U32 R117, RZ, RZ, RZ ;  /* 0x000000ffff757224 */ /* 0x000fe200078e00ff */
[----:B------:R-:W-:Y:S01]  /*0ea0*/  LOP3.LUT R119, R8, UR33, R119, 0x96, !PT ;  /* 0x0000002108777c12 */ /* 0x000fe2000f8e9677 */
[----:B------:R-:W-:Y:S01]  /*0eb0*/  IMAD R121, R121, -0x2daee0ad, RZ ;  /* 0xd2511f5379797824 */ /* 0x000fe200078e02ff */
[----:B------:R-:W-:Y:S01]  /*0ec0*/  PRMT R8, R55, 0x7632, R8 ;  /* 0x0000763237087816 */ /* 0x000fe20000000008 */
[----:B------:R-:W-:Y:S01]  /*0ed0*/  IMAD R132, R132, -0x326172a9, RZ ;  /* 0xcd9e8d5784847824 */ /* 0x000fe200078e02ff */
[----:B------:R-:W-:Y:S02]  /*0ee0*/  PRMT R9, R51, 0x7632, R9 ;  /* 0x0000763233097816 */ /* 0x000fe40000000009 */
[----:B------:R-:W-:Y:S02]  /*0ef0*/  PRMT R13, R49, 0x7632, R13 ;  /* 0x00007632310d7816 */ /* 0x000fe4000000000d */
[----:B------:R-:W-:-:S02]  /*0f00*/  PRMT R14, R52, 0x7632, R14 ;  /* 0x00007632340e7816 */ /* 0x000fc4000000000e */
[----:B------:R-:W-:Y:S02]  /*0f10*/  PRMT R16, R43, 0x7632, R16 ;  /* 0x000076322b107816 */ /* 0x000fe40000000010 */
[----:B------:R-:W-:Y:S02]  /*0f20*/  PRMT R115, R33, 0x7632, R115 ;  /* 0x0000763221737816 */ /* 0x000fe40000000073 */
[----:B01234-:R-:W-:-:S07]  /*0f30*/  PRMT R116, R32, 0x7632, R116 ;  /* 0x0000763220747816 */ /* 0x01ffce0000000074 */
.L_x_7486:
        /* <DEDUP_REMOVED lines=9> */
[----:B------:R-:W-:Y:S01]  /*0fd0*/  BSSY.RECONVERGENT B0, `(.L_x_7229) ;  /* 0x000054a000007945 */ /* 0x000fe20003800200 */
[----:B------:R-:W-:Y:S01]  /*0fe0*/  LOP3.LUT R95, R0, 0x60, RZ, 0xc0, !PT ;  /* 0x00000060005f7812 */ /* 0x000fe200078ec0ff */
[----:B------:R-:W-:Y:S01]  /*0ff0*/  USHF.R.S32.HI UR5, URZ, 0x1f, UR4 ;  /* 0x0000001fff057899 */ /* 0x000fe20008011404 */
[----:B------:R-:W-:Y:S02]  /*1000*/  P2R R124, PR, RZ, 0x2 ;  /* 0x00000002ff7c7803 */ /* 0x000fe40000000000 */
[----:B------:R-:W-:Y:S01]  /*1010*/  LOP3.LUT R95, R95, 0x1f, R0, 0xf8, !PT ;  /* 0x0000001f5f5f7812 */ /* 0x000fe200078ef800 */
[----:B------:R-:W-:-:S03]  /*1020*/  ULEA.HI UR5, UR5, UR4, URZ, 0x3 ;  /* 0x0000000405057291 */ /* 0x000fc6000f8f18ff */
[----:B------:R-:W-:-:S03]  /*1030*/  UMOV UR4, 0x3f800000 ;  /* 0x3f80000000047882 */ /* 0x000fc60000000000 */
[----:B------:R-:W-:-:S05]  /*1040*/  IMAD.U32 R122, RZ, RZ, UR5 ;  /* 0x00000005ff7a7e24 */ /* 0x000fca000f8e00ff */
[----:B------:R-:W-:-:S05]  /*1050*/  LEA.HI.SX32 R122, R122, R95, 0x1d ;  /* 0x0000005f7a7a7211 */ /* 0x000fca00078feaff */
[----:B------:R-:W-:Y:S01]  /*1060*/  IMAD.MOV.U32 R125, RZ, RZ, R122 ;  /* 0x000000ffff7d7224 */ /* 0x000fe200078e007a */
        /* <DEDUP_REMOVED lines=11> */
[----:B------:R0:W5:Y:S04]  /*1120*/  LDG.E.128 R60, desc[UR6][R68.64] ;  /* 0x00000006443c7981 */ /* 0x000168000c1e1d00 */
[----:B------:R0:W5:Y:S01]  /*1130*/  LDG.E.128 R64, desc[UR6][R68.64+0x10] ;  /* 0x0000100644407981 */ /* 0x000162000c1e1d00 */
[----:B------:R-:W-:Y:S01]  /*1140*/  ISETP.NE.AND P0, PT, R120, 0x1, PT ;  /* 0x000000017800780c */ /* 0x000fe20003f05270 */
[----:B------:R-:W-:Y:S01]  /*1150*/  BSSY.RECONVERGENT B1, `(.L_x_7232) ;  /* 0x000004a000017945 */ /* 0x000fe20003800200 */
[----:B------:R-:W-:Y:S02]  /*1160*/  HFMA2 R70, -RZ, RZ, 0, 1.1920928955078125e-07 ;  /* 0x00000002ff467431 */ /* 0x000fe400000001ff */
[----:B------:R-:W-:Y:S02]  /*1170*/  IMAD.MOV.U32 R71, RZ, RZ, R132 ;  /* 0x000000ffff477224 */ /* 0x000fe400078e0084 */
[----:B------:R-:W-:-:S07]  /*1180*/  IMAD.MOV.U32 R126, RZ, RZ, R121 ;  /* 0x000000ffff7e7224 */ /* 0x000fce00078e0079 */
[----:B0-----:R-:W-:Y:S05]  /*1190*/  @!P0 BRA `(.L_x_7233) ;  /* 0x0000000400148947 */ /* 0x001fea0003800000 */
[----:B------:R-:W-:-:S04]  /*11a0*/  MOV R69, 0x2 ;  /* 0x0000000200457802 */ /* 0x000fc80000000f00 */
[----:B------:R-:W-:-:S05]  /*11b0*/  VIADDMNMX.U32 R68, R120, 0xfffffffe, R69, PT ;  /* 0xfffffffe78447846 */ /* 0x000fca0003800045 */
[----:B------:R-:W-:-:S04]  /*11c0*/  IMAD.SHL.U32 R70, R68, 0x4, RZ ;  /* 0x0000000444467824 */ /* 0x000fc800078e00ff */
[----:B------:R-:W0:Y:S02]  /*11d0*/  LDC R68, c[0x2][R70] ;  /* 0x0080000046447b82 */ /* 0x000e240000000800 */
[----:B0-----:R-:W-:-:S04]  /*11e0*/  SHF.R.S32.HI R69, RZ, 0x1f, R68 ;  /* 0x0000001fff457819 */ /* 0x001fc80000011444 */
.L_x_20627:
[----:B------:R-:W-:Y:S05]  /*11f0*/  BRX R68 -0x1200                                        (*"BRANCH_TARGETS .L_x_20628,.L_x_20629,.L_x_20630"*) ;  /* 0xffffffec44807949 */ /* 0x000fea000383ffff */
.L_x_20630:
[----:B------:R-:W-:Y:S01]  /*1200*/  VIADD R70, R120, 0x1 ;  /* 0x0000000178467836 */ /* 0x000fe20000000000 */
[----:B------:R-:W-:Y:S01]  /*1210*/  MOV R126, R121 ;  /* 0x00000079007e7202 */ /* 0x000fe20000000f00 */
[----:B------:R-:W-:Y:S01]  /*1220*/  IMAD.MOV.U32 R71, RZ, RZ, R119 ;  /* 0x000000ffff477224 */ /* 0x000fe200078e0077 */
[----:B------:R-:W-:Y:S06]  /*1230*/  BRA `(.L_x_7233) ;  /* 0x0000000000ec7947 */ /* 0x000fec0003800000 */
.L_x_20628:
[----:B------:R-:W-:Y:S02]  /*1240*/  HFMA2 R70, -RZ, RZ, 0, 1.78813934326171875e-07 ;  /* 0x00000003ff467431 */ /* 0x000fe400000001ff */
[----:B------:R-:W-:Y:S02]  /*1250*/  IMAD.MOV.U32 R126, RZ, RZ, R121 ;  /* 0x000000ffff7e7224 */ /* 0x000fe400078e0079 */
[----:B------:R-:W-:Y:S01]  /*1260*/  IMAD.MOV.U32 R71, RZ, RZ, R118 ;  /* 0x000000ffff477224 */ /* 0x000fe200078e0076 */
[----:B------:R-:W-:Y:S06]  /*1270*/  BRA `(.L_x_7233) ;  /* 0x0000000000dc7947 */ /* 0x000fec0003800000 */
.L_x_20629:
        /* <DEDUP_REMOVED lines=13> */
.L_x_7235:
[----:B------:R-:W-:Y:S05]  /*1350*/  BSYNC.RECONVERGENT B2 ;  /* 0x0000000000027941 */ /* 0x000fea0003800200 */
.L_x_7234:
        /* <DEDUP_REMOVED lines=41> */
.L_x_7233:
[----:B------:R-:W-:Y:S05]  /*15f0*/  BSYNC.RECONVERGENT B1 ;  /* 0x0000000000017941 */ /* 0x000fea0003800200 */
.L_x_7232:
        /* <DEDUP_REMOVED lines=9> */
[----:B------:R-:W-:-:S04]  /*1690*/  FMUL.FTZ R92, R69, UR4 ;  /* 0x00000004455c7c20 */ /* 0x000fc80008410000 */
[----:B0-----:R-:W-:Y:S01]  /*16a0*/  FMUL.FTZ R92, R92, R127 ;  /* 0x0000007f5c5c7220 */ /* 0x001fe20000410000 */
[----:B-1----:R-:W-:Y:S01]  /*16b0*/  FSETP.GTU.FTZ.AND P0, PT, R68, R125, PT ;  /* 0x0000007d4400720b */ /* 0x002fe20003f1c000 */
[----:B------:R-:W-:-:S03]  /*16c0*/  IMAD.U32 R68, R32, 0x10000, RZ ;  /* 0x0001000020447824 */ /* 0x000fc600078e00ff */
[----:B------:R-:W-:Y:S01]  /*16d0*/  FSEL R69, R92, RZ, !P0 ;  /* 0x000000ff5c457208 */ /* 0x000fe20004000000 */
[----:B------:R-:W-:Y:S01]  /*16e0*/  IMAD.MOV.U32 R92, RZ, RZ, 0x2 ;  /* 0x00000002ff5c7424 */ /* 0x000fe200078e00ff */
        /* <DEDUP_REMOVED lines=13> */
.L_x_7238:
        /* <DEDUP_REMOVED lines=13> */
.L_x_7240:
[----:B------:R-:W-:Y:S05]  /*1890*/  BSYNC.RECONVERGENT B2 ;  /* 0x0000000000027941 */ /* 0x000fea0003800200 */
.L_x_7239:
        /* <DEDUP_REMOVED lines=42> */
.L_x_7237:
[----:B------:R-:W-:Y:S05]  /*1b40*/  BSYNC.RECONVERGENT B1 ;  /* 0x0000000000017941 */ /* 0x000fea0003800200 */
.L_x_7236:
[----:B------:R-:W-:Y:S01]  /*1b50*/  I2FP.F32.U32 R70, R69 ;  /* 0x0000004500467245 */ /* 0x000fe20000201000 */
[----:B------:R-:W-:Y:S01]  /*1b60*/  IMAD.U32 R69, R116, 0x10000, RZ ;  /* 0x0001000074457824 */ /* 0x000fe200078e00ff */
[----:B------:R-:W-:Y:S01]  /*1b70*/  SHF.L.U32 R72, R72, 0x10, RZ ;  /* 0x0000001048487819 */ /* 0x000fe200000006ff */
[----:B------:R-:W-:Y:S01]  /*1b80*/  BSSY.RECONVERGENT B1, `(.L_x_7241) ;  /* 0x000004c000017945 */ /* 0x000fe20003800200 */
[----:B------:R-:W-:Y:S01]  /*1b90*/  ISETP.NE.AND P1, PT, R92, 0x1, PT ;  /* 0x000000015c00780c */ /* 0x000fe20003f25270 */
[----:B------:R-:W-:Y:S01]  /*1ba0*/  FFMA.FTZ R70, R70, R123, 1.1641532182693481445e-10 ;  /* 0x2f00000046467423 */ /* 0x000fe2000001007b */
[----:B------:R-:W-:Y:S02]  /*1bb0*/  IMAD.MOV.U32 R93, RZ, RZ, 0x2 ;  /* 0x00000002ff5d7424 */ /* 0x000fe400078e00ff */
[----:B------:R-:W-:Y:S01]  /*1bc0*/  FMUL.FTZ R72, R72, UR4 ;  /* 0x0000000448487c20 */ /* 0x000fe20008410000 */
[----:B------:R-:W-:Y:S02]  /*1bd0*/  MOV R71, R132 ;  /* 0x0000008400477202 */ /* 0x000fe40000000f00 */
[----:B------:R-:W-:Y:S01]  /*1be0*/  FSETP.GTU.FTZ.AND P0, PT, R70, R125, PT ;  /* 0x0000007d4600720b */ /* 0x000fe20003f1c000 */
[----:B------:R-:W-:-:S05]  /*1bf0*/  FMUL.FTZ R72, R72, R127 ;  /* 0x0000007f48487220 */ /* 0x000fca0000410000 */
        /* <DEDUP_REMOVED lines=12> */
.L_x_7243:
        /* <DEDUP_REMOVED lines=13> */
.L_x_7245:
[----:B------:R-:W-:Y:S05]  /*1d90*/  BSYNC.RECONVERGENT B2 ;  /* 0x0000000000027941 */ /* 0x000fea0003800200 */
.L_x_7244:
        /* <DEDUP_REMOVED lines=42> */
.L_x_7242:
[----:B------:R-:W-:Y:S05]  /*2040*/  BSYNC.RECONVERGENT B1 ;  /* 0x0000000000017941 */ /* 0x000fea0003800200 */
.L_x_7241:
        /* <DEDUP_REMOVED lines=12> */
[----:B------:R-:W-:Y:S01]  /*2110*/  FFMA.FTZ R70, R71, R70, R62 ;  /* 0x0000004647467223 */ /* 0x000fe2000001003e */
        /* <DEDUP_REMOVED lines=11> */
.L_x_7248:
        /* <DEDUP_REMOVED lines=13> */
.L_x_7250:
[----:B------:R-:W-:Y:S05]  /*22a0*/  BSYNC.RECONVERGENT B2 ;  /* 0x0000000000027941 */ /* 0x000fea0003800200 */
.L_x_7249:
        /* <DEDUP_REMOVED lines=42> */
.L_x_7247:
[----:B------:R-:W-:Y:S05]  /*2550*/  BSYNC.RECONVERGENT B1 ;  /* 0x0000000000017941 */ /* 0x000fea0003800200 */
.L_x_7246:
[----:B------:R-:W-:Y:S01]  /*2560*/  I2FP.F32.U32 R72, R73 ;  /* 0x0000004900487245 */ /* 0x000fe20000201000 */
[----:B------:R-:W-:Y:S01]  /*2570*/  BSSY.RECONVERGENT B1, `(.L_x_7251) ;  /* 0x000004e000017945 */ /* 0x000fe20003800200 */
[----:B------:R-:W-:Y:S01]  /*2580*/  SHF.L.U32 R71, R71, 0x10, RZ ;  /* 0x0000001047477819 */ /* 0x000fe200000006ff */
[----:B------:R-:W-:Y:S01]  /*2590*/  IMAD.MOV.U32 R93, RZ, RZ, 0x2 ;  /* 0x00000002ff5d7424 */ /* 0x000fe200078e00ff */
[----:B------:R-:W-:Y:S01]  /*25a0*/  ISETP.NE.AND P3, PT, R94, 0x1, PT ;  /* 0x000000015e00780c */ /* 0x000fe20003f65270 */
[----:B------:R-:W-:Y:S01]  /*25b0*/  FFMA.FTZ R72, R72, R123, 1.1641532182693481445e-10 ;  /* 0x2f00000048487423 */ /* 0x000fe2000001007b */
[----:B------:R-:W-:Y:S01]  /*25c0*/  MOV R73, R132 ;  /* 0x0000008400497202 */ /* 0x000fe20000000f00 */
[----:B------:R-:W-:Y:S01]  /*25d0*/  FMUL.FTZ R92, R71, UR4 ;  /* 0x00000004475c7c20 */ /* 0x000fe20008410000 */
[----:B------:R-:W-:Y:S02]  /*25e0*/  IMAD.U32 R71, R115, 0x10000, RZ ;  /* 0x0001000073477824 */ /* 0x000fe400078e00ff */
        /* <DEDUP_REMOVED lines=14> */
.L_x_7253:
        /* <DEDUP_REMOVED lines=13> */
.L_x_7255:
[----:B------:R-:W-:Y:S05]  /*27a0*/  BSYNC.RECONVERGENT B2 ;  /* 0x0000000000027941 */ /* 0x000fea0003800200 */
.L_x_7254:
        /* <DEDUP_REMOVED lines=42> */
.L_x_7252:
[----:B------:R-:W-:Y:S05]  /*2a50*/  BSYNC.RECONVERGENT B1 ;  /* 0x0000000000017941 */ /* 0x000fea0003800200 */
.L_x_7251:
        /* <DEDUP_REMOVED lines=24> */
.L_x_7258:
        /* <DEDUP_REMOVED lines=13> */
.L_x_7260:
[----:B------:R-:W-:Y:S05]  /*2cb0*/  BSYNC.RECONVERGENT B2 ;  /* 0x0000000000027941 */ /* 0x000fea0003800200 */
.L_x_7259:
        /* <DEDUP_REMOVED lines=42> */
.L_x_7257:
[----:B------:R-:W-:Y:S05]  /*2f60*/  BSYNC.RECONVERGENT B1 ;  /* 0x0000000000017941 */ /* 0x000fea0003800200 */
.L_x_7256:
        /* <DEDUP_REMOVED lines=23> */
.L_x_7263:
        /* <DEDUP_REMOVED lines=13> */
.L_x_7265:
[----:B------:R-:W-:Y:S05]  /*31b0*/  BSYNC.RECONVERGENT B2 ;  /* 0x0000000000027941 */ /* 0x000fea0003800200 */
.L_x_7264:
        /* <DEDUP_REMOVED lines=42> */
.L_x_7262:
[----:B------:R-:W-:Y:S05]  /*3460*/  BSYNC.RECONVERGENT B1 ;  /* 0x0000000000017941 */ /* 0x000fea0003800200 */
.L_x_7261:
        /* <DEDUP_REMOVED lines=8> */
[----:B------:R-:W-:Y:S02]  /*34f0*/  IMAD.MOV.U32 R120, RZ, RZ, 0x2 ;  /* 0x00000002ff787424 */ /* 0x000fe400078e00ff */
        /* <DEDUP_REMOVED lines=15> */
.L_x_7268:
        /* <DEDUP_REMOVED lines=15> */
.L_x_7270:
[----:B------:R-:W-:Y:S05]  /*36e0*/  BSYNC.RECONVERGENT B2 ;  /* 0x0000000000027941 */ /* 0x000fea0003800200 */
.L_x_7269:
        /* <DEDUP_REMOVED lines=42> */
.L_x_7267:
[----:B------:R-:W-:Y:S05]  /*3990*/  BSYNC.RECONVERGENT B1 ;  /* 0x0000000000017941 */ /* 0x000fea0003800200 */
.L_x_7266:
[----:B------:R-:W-:Y:S02]  /*39a0*/  I2FP.F32.U32 R92, R93 ;  /* 0x0000005d005c7245 */ /* 0x000fe40000201000 */
[----:B------:R-:W-:-:S03]  /*39b0*/  SHF.L.U32 R75, R75, 0x10, RZ ;  /* 0x000000104b4b7819 */ /* 0x000fc600000006ff */
[----:B------:R-:W-:Y:S02]  /*39c0*/  FFMA.FTZ R92, R92, R123, 1.1641532182693481445e-10 ;  /* 0x2f0000005c5c7423 */ /* 0x000fe4000001007b */
[----:B------:R-:W-:Y:S01]  /*39d0*/  FMUL.FTZ R94, R75, UR4 ;  /* 0x000000044b5e7c20 */ /* 0x000fe20008410000 */
[----:B------:R-:W-:Y:S02]  /*39e0*/  IMAD.U32 R75, R113, 0x10000, RZ ;  /* 0x00010000714b7824 */ /* 0x000fe400078e00ff */
[----:B------:R-:W-:Y:S01]  /*39f0*/  FSETP.GTU.FTZ.AND P6, PT, R92, R125, PT ;  /* 0x0000007d5c00720b */ /* 0x000fe20003fdc000 */
[----:B------:R-:W-:-:S05]  /*3a00*/  FMUL.FTZ R94, R94, R127 ;  /* 0x0000007f5e5e7220 */ /* 0x000fca0000410000 */
[----:B------:R-:W-:Y:S02]  /*3a10*/  FSEL R94, R94, RZ, !P6 ;  /* 0x000000ff5e5e7208 */ /* 0x000fe40007000000 */
[----:B------:R-:W-:-:S03]  /*3a20*/  PLOP3.LUT P6, PT, P6, PT, PT, 0x8, 0x80 ;  /* 0x000000000080781c */ /* 0x000fc600037ce170 */
[----:B------:R-:W-:Y:S01]  /*3a30*/  FFMA.FTZ R75, R94, R75, R67 ;  /* 0x0000004b5e4b7223 */ /* 0x000fe20000010043 */
[----:B------:R-:W-:Y:S09]  /*3a40*/  BRA `(.L_x_7271) ;  /* 0x0000002800307947 */ /* 0x000ff20003800000 */
.L_x_7231:
        /* <DEDUP_REMOVED lines=16> */
.L_x_7274:
        /* <DEDUP_REMOVED lines=13> */
.L_x_7276:
[----:B------:R-:W-:Y:S05]  /*3c20*/  BSYNC.RECONVERGENT B2 ;  /* 0x0000000000027941 */ /* 0x000fea0003800200 */
.L_x_7275:
        /* <DEDUP_REMOVED lines=41> */
.L_x_7273:
[----:B------:R-:W-:Y:S05]  /*3ec0*/  BSYNC.RECONVERGENT B1 ;  /* 0x0000000000017941 */ /* 0x000fea0003800200 */
.L_x_7272:
        /* <DEDUP_REMOVED lines=10> */
[----:B------:R-:W-:-:S02]  /*3f70*/  IMAD.U32 R69, R32, 0x10000, RZ ;  /* 0x0001000020457824 */ /* 0x000fc400078e00ff */
[----:B------:R-:W-:Y:S02]  /*3f80*/  IMAD.MOV.U32 R92, RZ, RZ, 0x2 ;  /* 0x00000002ff5c7424 */ /* 0x000fe400078e00ff */
[----:B0-----:R-:W-:Y:S01]  /*3f90*/  FMUL.FTZ R70, R70, R127 ;  /* 0x0000007f46467220 */ /* 0x001fe20000410000 */
[----:B-1----:R-:W-:-:S04]  /*3fa0*/  FSETP.GTU.FTZ.AND P0, PT, R68, R125, PT ;  /* 0x0000007d4400720b */ /* 0x002fc80003f1c000 */
        /* <DEDUP_REMOVED lines=14> */
.L_x_7279:
        /* <DEDUP_REMOVED lines=13> */
.L_x_7281:
[----:B------:R-:W-:Y:S05]  /*4160*/  BSYNC.RECONVERGENT B2 ;  /* 0x0000000000027941 */ /* 0x000fea0003800200 */
.L_x_7280:
        /* <DEDUP_REMOVED lines=42> */
.L_x_7278:
[----:B------:R-:W-:Y:S05]  /*4410*/  BSYNC.RECONVERGENT B1 ;  /* 0x0000000000017941 */ /* 0x000fea0003800200 */
.L_x_7277:
        /* <DEDUP_REMOVED lines=23> */
.L_x_7284:
        /* <DEDUP_REMOVED lines=13> */
.L_x_7286:
[----:B------:R-:W-:Y:S05]  /*4660*/  BSYNC.RECONVERGENT B2 ;  /* 0x0000000000027941 */ /* 0x000fea0003800200 */
.L_x_7285:
        /* <DEDUP_REMOVED lines=42> */
.L_x_7283:
[----:B------:R-:W-:Y:S05]  /*4910*/  BSYNC.RECONVERGENT B1 ;  /* 0x0000000000017941 */ /* 0x000fea0003800200 */
.L_x_7282:
        /* <DEDUP_REMOVED lines=24> */
.L_x_7289:
        /* <DEDUP_REMOVED lines=13> */
.L_x_7291:
[----:B------:R-:W-:Y:S05]  /*4b70*/  BSYNC.RECONVERGENT B2 ;  /* 0x0000000000027941 */ /* 0x000fea0003800200 */
.L_x_7290:
        /* <DEDUP_REMOVED lines=42> */
.L_x_7288:
[----:B------:R-:W-:Y:S05]  /*4e20*/  BSYNC.RECONVERGENT B1 ;  /* 0x0000000000017941 */ /* 0x000fea0003800200 */
.L_x_7287:
        /* <DEDUP_REMOVED lines=23> */
.L_x_7294:
        /* <DEDUP_REMOVED lines=13> */
.L_x_7296:
[----:B------:R-:W-:Y:S05]  /*5070*/  BSYNC.RECONVERGENT B2 ;  /* 0x0000000000027941 */ /* 0x000fea0003800200 */
.L_x_7295:
        /* <DEDUP_REMOVED lines=42> */
.L_x_7293:
[----:B------:R-:W-:Y:S05]  /*5320*/  BSYNC.RECONVERGENT B1 ;  /* 0x0000000000017941 */ /* 0x000fea0003800200 */
.L_x_7292:
        /* <DEDUP_REMOVED lines=24> */
.L_x_7299:
        /* <DEDUP_REMOVED lines=13> */
.L_x_7301:
[----:B------:R-:W-:Y:S05]  /*5580*/  BSYNC.RECONVERGENT B2 ;  /* 0x0000000000027941 */ /* 0x000fea0003800200 */
.L_x_7300:
        /* <DEDUP_REMOVED lines=42> */
.L_x_7298:
[----:B------:R-:W-:Y:S05]  /*5830*/  BSYNC.RECONVERGENT B1 ;  /* 0x0000000000017941 */ /* 0x000fea0003800200 */
.L_x_7297:
        /* <DEDUP_REMOVED lines=23> */
.L_x_7304:
        /* <DEDUP_REMOVED lines=13> */
.L_x_7306:
[----:B------:R-:W-:Y:S05]  /*5a80*/  BSYNC.RECONVERGENT B2 ;  /* 0x0000000000027941 */ /* 0x000fea0003800200 */
.L_x_7305:
        /* <DEDUP_REMOVED lines=42> */
.L_x_7303:
[----:B------:R-:W-:Y:S05]  /*5d30*/  BSYNC.RECONVERGENT B1 ;  /* 0x0000000000017941 */ /* 0x000fea0003800200 */
.L_x_7302:
        /* <DEDUP_REMOVED lines=24> */
.L_x_7309:
        /* <DEDUP_REMOVED lines=15> */
.L_x_7311:
[----:B------:R-:W-:Y:S05]  /*5fb0*/  BSYNC.RECONVERGENT B2 ;  /* 0x0000000000027941 */ /* 0x000fea0003800200 */
.L_x_7310:
        /* <DEDUP_REMOVED lines=42> */
.L_x_7308:
[----:B------:R-:W-:Y:S05]  /*6260*/  BSYNC.RECONVERGENT B1 ;  /* 0x0000000000017941 */ /* 0x000fea0003800200 */
.L_x_7307:
        /* <DEDUP_REMOVED lines=9> */
[----:B------:R-:W-:-:S10]  /*6300*/  FMUL.FTZ R75, R94, R75 ;  /* 0x0000004b5e4b7220 */ /* 0x000fd40000410000 */
.L_x_7271:
        /* <DEDUP_REMOVED lines=12> */
[----:B------:R-:W-:Y:S02]  /*63d0*/  SEL R121, RZ, 0x1, !P6 ;  /* 0x00000001ff797807 */ /* 0x000fe40007000000 */
[----:B------:R-:W-:-:S02]  /*63e0*/  LOP3.LUT R95, R130, R95, RZ, 0xfc, !PT ;  /* 0x0000005f825f7212 */ /* 0x000fc400078efcff */
[----:B------:R-:W-:Y:S01]  /*63f0*/  LOP3.LUT R94, R94, R121, RZ, 0xfc, !PT ;  /* 0x000000795e5e7212 */ /* 0x000fe200078efcff */
[C---:B0-----:R-:W-:Y:S01]  /*6400*/  IMAD.WIDE.U32 R92, R122.reuse, 0x8, R92 ;  /* 0x000000087a5c7825 */ /* 0x041fe200078e005c */
[----:B------:R-:W-:-:S03]  /*6410*/  IADD3 R125, PT, PT, R122, 0x80, RZ ;  /* 0x000000807a7d7810 */ /* 0x000fc60007ffe0ff */
[----:B------:R-:W-:Y:S02]  /*6420*/  IMAD.MOV.U32 R121, RZ, RZ, R126 ;  /* 0x000000ffff797224 */ /* 0x000fe400078e007e */
[----:B-1----:R-:W-:-:S05]  /*6430*/  IMAD.WIDE.U32 R128, R122, 0x20, R128 ;  /* 0x000000207a807825 */ /* 0x002fca00078e0080 */
[----:B------:R0:W-:Y:S04]  /*6440*/  STG.E.128 desc[UR6][R128.64], R68 ;  /* 0x0000004480007986 */ /* 0x0001e8000c101d06 */
[----:B------:R0:W-:Y:S04]  /*6450*/  STG.E.128 desc[UR6][R128.64+0x10], R72 ;  /* 0x0000104880007986 */ /* 0x0001e8000c101d06 */
[----:B------:R0:W-:Y:S02]  /*6460*/  STG.E.64 desc[UR6][R92.64], R94 ;  /* 0x0000005e5c007986 */ /* 0x0001e4000c101b06 */
.L_x_7230:
[----:B------:R-:W-:Y:S05]  /*6470*/  BSYNC.RECONVERGENT B0 ;  /* 0x0000000000007941 */ /* 0x000fea0003800200 */
.L_x_7229:
[----:B------:R-:W-:Y:S01]  /*6480*/  ISETP.GE.U32.AND P0, PT, R4, 0x100, PT ;  /* 0x000001000400780c */ /* 0x000fe20003f06070 */
[----:B------:R-:W-:Y:S03]  /*6490*/  BSSY.RECONVERGENT B0, `(.L_x_7312) ;  /* 0x000053c000007945 */ /* 0x000fe60003800200 */
[----:B------:R-:W-:-:S09]  /*64a0*/  P2R R123, PR, RZ, 0x1 ;  /* 0x00000001ff7b7803 */ /* 0x000fd20000000000 */
        /* <DEDUP_REMOVED lines=11> */
[----:B------:R-:W-:Y:S01]  /*6560*/  ISETP.NE.AND P0, PT, R120, 0x1, PT ;  /* 0x000000017800780c */ /* 0x000fe20003f05270 */
[----:B------:R-:W-:Y:S01]  /*6570*/  BSSY.RECONVERGENT B1, `(.L_x_7315) ;  /* 0x0000046000017945 */ /* 0x000fe20003800200 */
[----:B------:R-:W-:Y:S01]  /*6580*/  IMAD.MOV.U32 R79, RZ, RZ, 0x2 ;  /* 0x00000002ff4f7424 */ /* 0x000fe200078e00ff */
[----:B------:R-:W-:Y:S01]  /*6590*/  MOV R126, R121 ;  /* 0x00000079007e7202 */ /* 0x000fe20000000f00 */
[----:B-1----:R-:W-:-:S09]  /*65a0*/  IMAD.MOV.U32 R76, RZ, RZ, R132 ;  /* 0x000000ffff4c7224 */ /* 0x002fd200078e0084 */
        /* <DEDUP_REMOVED lines=11> */
.L_x_7317:
[----:B------:R-:W-:Y:S01]  /*6660*/  VIADD R5, R5, 0x1 ;  /* 0x0000000105057836 */ /* 0x000fe20000000000 */
[----:B------:R-:W-:Y:S03]  /*6670*/  BSSY.RECONVERGENT B2, `(.L_x_7318) ;  /* 0x000000c000027945 */ /* 0x000fe60003800200 */
[C---:B0-----:R-:W-:Y:S01]  /*6680*/  IMAD.WIDE.U32 R94, R5.reuse, -0x2daee0ad, RZ ;  /* 0xd2511f53055e7825 */ /* 0x041fe200078e00ff */
        /* <DEDUP_REMOVED lines=10> */
.L_x_7319:
[----:B------:R-:W-:Y:S05]  /*6730*/  BSYNC.RECONVERGENT B2 ;  /* 0x0000000000027941 */ /* 0x000fea0003800200 */
.L_x_7318:
        /* <DEDUP_REMOVED lines=41> */
.L_x_7316:
[----:B------:R-:W-:Y:S05]  /*69d0*/  BSYNC.RECONVERGENT B1 ;  /* 0x0000000000017941 */ /* 0x000fea0003800200 */
.L_x_7315:
[----:B------:R-:W1:Y:S01]  /*69e0*/  LDC R127, c[0x0][0x408] ;  /* 0x00010200ff7f7b82 */ /* 0x000e620000000800 */
[----:B------:R-:W-:Y:S01]  /*69f0*/  I2FP.F32.U32 R76, R76 ;  /* 0x0000004c004c7245 */ /* 0x000fe20000201000 */
[----:B0-----:R-:W-:Y:S01]  /*6a00*/  IMAD.MOV.U32 R129, RZ, RZ, 0x2f800000 ;  /* 0x2f800000ff817424 */ /* 0x001fe200078e00ff */
[----:B------:R-:W-:Y:S01]  /*6a10*/  ISETP.NE.AND P1, PT, R79, 0x1, PT ;  /* 0x000000014f00780c */ /* 0x000fe20003f25270 */
[----:B-----5:R-:W-:Y:S01]  /*6a20*/  IMAD.U32 R78, R80, 0x10000, RZ ;  /* 0x00010000504e7824 */ /* 0x020fe200078e00ff */
[----:B------:R-:W-:Y:S01]  /*6a30*/  BSSY.RECONVERGENT B1, `(.L_x_7320) ;  /* 0x000004f000017945 */ /* 0x000fe20003800200 */
[----:B------:R-:W-:Y:S01]  /*6a40*/  FFMA.FTZ R77, R76, R129, 1.1641532182693481445e-10 ;  /* 0x2f0000004c4d7423 */ /* 0x000fe20000010081 */
[----:B------:R-:W-:Y:S01]  /*6a50*/  SHF.L.U32 R76, R44, 0x10, RZ ;  /* 0x000000102c4c7819 */ /* 0x000fe200000006ff */
[----:B------:R-:W0:Y:S01]  /*6a60*/  LDC R128, c[0x0][0x404] ;  /* 0x00010100ff807b82 */ /* 0x000e220000000800 */
[----:B------:R-:W-:Y:S01]  /*6a70*/  FMUL.FTZ R78, R78, UR4 ;  /* 0x000000044e4e7c20 */ /* 0x000fe20008410000 */
[----:B------:R-:W-:Y:S01]  /*6a80*/  PRMT R80, R80, 0x7632, R80 ;  /* 0x0000763250507816 */ /* 0x000fe20000000050 */
[----:B------:R-:W-:-:S02]  /*6a90*/  IMAD.MOV.U32 R92, RZ, RZ, 0x2 ;  /* 0x00000002ff5c7424 */ /* 0x000fc400078e00ff */
[----:B-1----:R-:W-:Y:S01]  /*6aa0*/  FMUL.FTZ R78, R78, R127 ;  /* 0x0000007f4e4e7220 */ /* 0x002fe20000410000 */
[----:B0-----:R-:W-:-:S04]  /*6ab0*/  FSETP.GTU.FTZ.AND P0, PT, R77, R128, PT ;  /* 0x000000804d00720b */ /* 0x001fc80003f1c000 */
        /* <DEDUP_REMOVED lines=14> */
.L_x_7322:
        /* <DEDUP_REMOVED lines=13> */
.L_x_7324:
[----:B------:R-:W-:Y:S05]  /*6c70*/  BSYNC.RECONVERGENT B2 ;  /* 0x0000000000027941 */ /* 0x000fea0003800200 */
.L_x_7323:
        /* <DEDUP_REMOVED lines=42> */
.L_x_7321:
[----:B------:R-:W-:Y:S05]  /*6f20*/  BSYNC.RECONVERGENT B1 ;  /* 0x0000000000017941 */ /* 0x000fea0003800200 */
.L_x_7320:
[----:B------:R-:W-:Y:S01]  /*6f30*/  I2FP.F32.U32 R78, R77 ;  /* 0x0000004d004e7245 */ /* 0x000fe20000201000 */
[----:B------:R-:W-:Y:S01]  /*6f40*/  IMAD.U32 R80, R80, 0x10000, RZ ;  /* 0x0001000050507824 */ /* 0x000fe200078e00ff */
[----:B------:R-:W-:Y:S01]  /*6f50*/  ISETP.NE.AND P1, PT, R92, 0x1, PT ;  /* 0x000000015c00780c */ /* 0x000fe20003f25270 */
[----:B------:R-:W-:Y:S01]  /*6f60*/  BSSY.RECONVERGENT B1, `(.L_x_7325) ;  /* 0x000004c000017945 */ /* 0x000fe20003800200 */
[----:B------:R-:W-:Y:S02]  /*6f70*/  IMAD.MOV.U32 R93, RZ, RZ, 0x2 ;  /* 0x00000002ff5d7424 */ /* 0x000fe400078e00ff */
[----:B------:R-:W-:Y:S01]  /*6f80*/  FFMA.FTZ R77, R78, R129, 1.1641532182693481445e-10 ;  /* 0x2f0000004e4d7423 */ /* 0x000fe20000010081 */
[----:B------:R-:W-:Y:S01]  /*6f90*/  FMUL.FTZ R80, R80, UR4 ;  /* 0x0000000450507c20 */ /* 0x000fe20008410000 */
[----:B------:R-:W-:-:S03]  /*6fa0*/  IMAD.MOV.U32 R79, RZ, RZ, R132 ;  /* 0x000000ffff4f7224 */ /* 0x000fc600078e0084 */
[----:B------:R-:W-:Y:S01]  /*6fb0*/  FMUL.FTZ R80, R80, R127 ;  /* 0x0000007f50507220 */ /* 0x000fe20000410000 */
[----:B------:R-:W-:Y:S02]  /*6fc0*/  FSETP.GTU.FTZ.AND P0, PT, R77, R128, PT ;  /* 0x000000804d00720b */ /* 0x000fe40003f1c000 */
[----:B------:R-:W-:Y:S02]  /*6fd0*/  SHF.L.U32 R77, R112, 0x10, RZ ;  /* 0x00000010704d7819 */ /* 0x000fe400000006ff */
        /* <DEDUP_REMOVED lines=12> */
.L_x_7327:
        /* <DEDUP_REMOVED lines=13> */
.L_x_7329:
[----:B------:R-:W-:Y:S05]  /*7170*/  BSYNC.RECONVERGENT B2 ;  /* 0x0000000000027941 */ /* 0x000fea0003800200 */
.L_x_7328:
        /* <DEDUP_REMOVED lines=42> */
.L_x_7326:
[----:B------:R-:W-:Y:S05]  /*7420*/  BSYNC.RECONVERGENT B1 ;  /* 0x0000000000017941 */ /* 0x000fea0003800200 */
.L_x_7325:
        /* <DEDUP_REMOVED lines=12> */
[----:B------:R-:W-:Y:S01]  /*74f0*/  FFMA.FTZ R78, R79, R78, R62 ;  /* 0x0000004e4f4e7223 */ /* 0x000fe2000001003e */
        /* <DEDUP_REMOVED lines=11> */
.L_x_7332:
        /* <DEDUP_REMOVED lines=13> */
.L_x_7334:
[----:B------:R-:W-:Y:S05]  /*7680*/  BSYNC.RECONVERGENT B2 ;  /* 0x0000000000027941 */ /* 0x000fea0003800200 */
.L_x_7333:
        /* <DEDUP_REMOVED lines=42> */
.L_x_7331:
[----:B------:R-:W-:Y:S05]  /*7930*/  BSYNC.RECONVERGENT B1 ;  /* 0x0000000000017941 */ /* 0x000fea0003800200 */
.L_x_7330:
        /* <DEDUP_REMOVED lines=23> */
.L_x_7337:
        /* <DEDUP_REMOVED lines=13> */
.L_x_7339:
[----:B------:R-:W-:Y:S05]  /*7b80*/  BSYNC.RECONVERGENT B2 ;  /* 0x0000000000027941 */ /* 0x000fea0003800200 */
.L_x_7338:
        /* <DEDUP_REMOVED lines=42> */
.L_x_7336:
[----:B------:R-:W-:Y:S05]  /*7e30*/  BSYNC.RECONVERGENT B1 ;  /* 0x0000000000017941 */ /* 0x000fea0003800200 */
.L_x_7335:
        /* <DEDUP_REMOVED lines=24> */
.L_x_7342:
        /* <DEDUP_REMOVED lines=13> */
.L_x_7344:
[----:B------:R-:W-:Y:S05]  /*8090*/  BSYNC.RECONVERGENT B2 ;  /* 0x0000000000027941 */ /* 0x000fea0003800200 */
.L_x_7343:
        /* <DEDUP_REMOVED lines=42> */
.L_x_7341:
[----:B------:R-:W-:Y:S05]  /*8340*/  BSYNC.RECONVERGENT B1 ;  /* 0x0000000000017941 */ /* 0x000fea0003800200 */
.L_x_7340:
        /* <DEDUP_REMOVED lines=23> */
.L_x_7347:
        /* <DEDUP_REMOVED lines=13> */
.L_x_7349:
[----:B------:R-:W-:Y:S05]  /*8590*/  BSYNC.RECONVERGENT B2 ;  /* 0x0000000000027941 */ /* 0x000fea0003800200 */
.L_x_7348:
        /* <DEDUP_REMOVED lines=42> */
.L_x_7346:
[----:B------:R-:W-:Y:S05]  /*8840*/  BSYNC.RECONVERGENT B1 ;  /* 0x0000000000017941 */ /* 0x000fea0003800200 */
.L_x_7345:
        /* <DEDUP_REMOVED lines=24> */
.L_x_7352:
        /* <DEDUP_REMOVED lines=15> */
.L_x_7354:
[----:B------:R-:W-:Y:S05]  /*8ac0*/  BSYNC.RECONVERGENT B2 ;  /* 0x0000000000027941 */ /* 0x000fea0003800200 */
.L_x_7353:
        /* <DEDUP_REMOVED lines=42> */
.L_x_7351:
[----:B------:R-:W-:Y:S05]  /*8d70*/  BSYNC.RECONVERGENT B1 ;  /* 0x0000000000017941 */ /* 0x000fea0003800200 */
.L_x_7350:
[----:B------:R-:W-:Y:S01]  /*8d80*/  I2FP.F32.U32 R92, R93 ;  /* 0x0000005d005c7245 */ /* 0x000fe20000201000 */
[----:B------:R-:W-:-:S04]  /*8d90*/  IMAD.U32 R83, R83, 0x10000, RZ ;  /* 0x0001000053537824 */ /* 0x000fc800078e00ff */
        /* <DEDUP_REMOVED lines=8> */
[----:B------:R-:W-:Y:S09]  /*8e20*/  BRA `(.L_x_7355) ;  /* 0x0000002800307947 */ /* 0x000ff20003800000 */
.L_x_7314:
        /* <DEDUP_REMOVED lines=16> */
.L_x_7358:
        /* <DEDUP_REMOVED lines=13> */
.L_x_7360:
[----:B------:R-:W-:Y:S05]  /*9000*/  BSYNC.RECONVERGENT B2 ;  /* 0x0000000000027941 */ /* 0x000fea0003800200 */
.L_x_7359:
        /* <DEDUP_REMOVED lines=41> */
.L_x_7357:
[----:B------:R-:W-:Y:S05]  /*92a0*/  BSYNC.RECONVERGENT B1 ;  /* 0x0000000000017941 */ /* 0x000fea0003800200 */
.L_x_7356:
[----:B------:R-:W1:Y:S01]  /*92b0*/  LDC R127, c[0x0][0x408] ;  /* 0x00010200ff7f7b82 */ /* 0x000e620000000800 */
[----:B------:R-:W-:Y:S01]  /*92c0*/  I2FP.F32.U32 R76, R76 ;  /* 0x0000004c004c7245 */ /* 0x000fe20000201000 */
[----:B0-----:R-:W-:Y:S01]  /*92d0*/  IMAD.MOV.U32 R129, RZ, RZ, 0x2f800000 ;  /* 0x2f800000ff817424 */ /* 0x001fe200078e00ff */
[----:B------:R-:W-:Y:S01]  /*92e0*/  ISETP.NE.AND P1, PT, R79, 0x1, PT ;  /* 0x000000014f00780c */ /* 0x000fe20003f25270 */
[----:B-----5:R-:W-:Y:S01]  /*92f0*/  IMAD.U32 R78, R80, 0x10000, RZ ;  /* 0x00010000504e7824 */ /* 0x020fe200078e00ff */
[----:B------:R-:W-:Y:S01]  /*9300*/  BSSY.RECONVERGENT B1, `(.L_x_7361) ;  /* 0x000004f000017945 */ /* 0x000fe20003800200 */
[----:B------:R-:W-:Y:S01]  /*9310*/  FFMA.FTZ R77, R76, R129, 1.1641532182693481445e-10 ;  /* 0x2f0000004c4d7423 */ /* 0x000fe20000010081 */
[----:B------:R-:W-:Y:S01]  /*9320*/  PRMT R80, R80, 0x7632, R80 ;  /* 0x0000763250507816 */ /* 0x000fe20000000050 */
[----:B------:R-:W0:Y:S01]  /*9330*/  LDC R128, c[0x0][0x404] ;  /* 0x00010100ff807b82 */ /* 0x000e220000000800 */
[----:B------:R-:W-:Y:S01]  /*9340*/  FMUL.FTZ R78, R78, UR4 ;  /* 0x000000044e4e7c20 */ /* 0x000fe20008410000 */
[----:B------:R-:W-:-:S03]  /*9350*/  IMAD.MOV.U32 R92, RZ, RZ, 0x2 ;  /* 0x00000002ff5c7424 */ /* 0x000fc600078e00ff */
[----:B-1----:R-:W-:Y:S01]  /*9360*/  FMUL.FTZ R76, R78, R127 ;  /* 0x0000007f4e4c7220 */ /* 0x002fe20000410000 */
[----:B0-----:R-:W-:Y:S02]  /*9370*/  FSETP.GTU.FTZ.AND P0, PT, R77, R128, PT ;  /* 0x000000804d00720b */ /* 0x001fe40003f1c000 */
[----:B------:R-:W-:Y:S02]  /*9380*/  SHF.L.U32 R77, R44, 0x10, RZ ;  /* 0x000000102c4d7819 */ /* 0x000fe400000006ff */
        /* <DEDUP_REMOVED lines=14> */
.L_x_7363:
        /* <DEDUP_REMOVED lines=13> */
.L_x_7365:
[----:B------:R-:W-:Y:S05]  /*9540*/  BSYNC.RECONVERGENT B2 ;  /* 0x0000000000027941 */ /* 0x000fea0003800200 */
.L_x_7364:
        /* <DEDUP_REMOVED lines=42> */
.L_x_7362:
[----:B------:R-:W-:Y:S05]  /*97f0*/  BSYNC.RECONVERGENT B1 ;  /* 0x0000000000017941 */ /* 0x000fea0003800200 */
.L_x_7361:
        /* <DEDUP_REMOVED lines=23> */
.L_x_7368:
        /* <DEDUP_REMOVED lines=13> */
.L_x_7370:
[----:B------:R-:W-:Y:S05]  /*9a40*/  BSYNC.RECONVERGENT B2 ;  /* 0x0000000000027941 */ /* 0x000fea0003800200 */
.L_x_7369:
        /* <DEDUP_REMOVED lines=42> */
.L_x_7367:
[----:B------:R-:W-:Y:S05]  /*9cf0*/  BSYNC.RECONVERGENT B1 ;  /* 0x0000000000017941 */ /* 0x000fea0003800200 */
.L_x_7366:
        /* <DEDUP_REMOVED lines=12> */
[----:B------:R-:W-:Y:S01]  /*9dc0*/  FMUL.FTZ R78, R79, R78 ;  /* 0x0000004e4f4e7220 */ /* 0x000fe20000410000 */
        /* <DEDUP_REMOVED lines=11> */
.L_x_7373:
        /* <DEDUP_REMOVED lines=13> */
.L_x_7375:
[----:B------:R-:W-:Y:S05]  /*9f50*/  BSYNC.RECONVERGENT B2 ;  /* 0x0000000000027941 */ /* 0x000fea0003800200 */
.L_x_7374:
        /* <DEDUP_REMOVED lines=42> */
.L_x_7372:
[----:B------:R-:W-:Y:S05]  /*a200*/  BSYNC.RECONVERGENT B1 ;  /* 0x0000000000017941 */ /* 0x000fea0003800200 */
.L_x_7371:
        /* <DEDUP_REMOVED lines=23> */
.L_x_7378:
        /* <DEDUP_REMOVED lines=13> */
.L_x_7380:
[----:B------:R-:W-:Y:S05]  /*a450*/  BSYNC.RECONVERGENT B2 ;  /* 0x0000000000027941 */ /* 0x000fea0003800200 */
.L_x_7379:
        /* <DEDUP_REMOVED lines=42> */
.L_x_7377:
[----:B------:R-:W-:Y:S05]  /*a700*/  BSYNC.RECONVERGENT B1 ;  /* 0x0000000000017941 */ /* 0x000fea0003800200 */
.L_x_7376:
        /* <DEDUP_REMOVED lines=24> */
.L_x_7383:
        /* <DEDUP_REMOVED lines=13> */
.L_x_7385:
[----:B------:R-:W-:Y:S05]  /*a960*/  BSYNC.RECONVERGENT B2 ;  /* 0x0000000000027941 */ /* 0x000fea0003800200 */
.L_x_7384:
        /* <DEDUP_REMOVED lines=42> */
.L_x_7382:
[----:B------:R-:W-:Y:S05]  /*ac10*/  BSYNC.RECONVERGENT B1 ;  /* 0x0000000000017941 */ /* 0x000fea0003800200 */
.L_x_7381:
[----:B------:R-:W-:Y:S01]  /*ac20*/  I2FP.F32.U32 R92, R81 ;  /* 0x00000051005c7245 */ /* 0x000fe20000201000 */
[----:B------:R-:W-:Y:S01]  /*ac30*/  IMAD.U32 R82, R82, 0x10000, RZ ;  /* 0x0001000052527824 */ /* 0x000fe200078e00ff */
[----:B------:R-:W-:Y:S01]  /*ac40*/  ISETP.NE.AND P5, PT, R94, 0x1, PT ;  /* 0x000000015e00780c */ /* 0x000fe20003fa5270 */
[----:B------:R-:W-:Y:S01]  /*ac50*/  BSSY.RECONVERGENT B1, `(.L_x_7386) ;  /* 0x000004c000017945 */ /* 0x000fe20003800200 */
[----:B------:R-:W-:Y:S01]  /*ac60*/  SHF.L.U32 R95, R110, 0x10, RZ ;  /* 0x000000106e5f7819 */ /* 0x000fe200000006ff */
[----:B------:R-:W-:Y:S01]  /*ac70*/  FFMA.FTZ R81, R92, R129, 1.1641532182693481445e-10 ;  /* 0x2f0000005c517423 */ /* 0x000fe20000010081 */
[----:B------:R-:W-:Y:S01]  /*ac80*/  FMUL.FTZ R82, R82, UR4 ;  /* 0x0000000452527c20 */ /* 0x000fe20008410000 */
[----:B------:R-:W-:Y:S02]  /*ac90*/  IMAD.MOV.U32 R121, RZ, RZ, 0x2 ;  /* 0x00000002ff797424 */ /* 0x000fe400078e00ff */
        /* <DEDUP_REMOVED lines=15> */
.L_x_7388:
        /* <DEDUP_REMOVED lines=13> */
.L_x_7390:
[----:B------:R-:W-:Y:S05]  /*ae60*/  BSYNC.RECONVERGENT B2 ;  /* 0x0000000000027941 */ /* 0x000fea0003800200 */
.L_x_7389:
        /* <DEDUP_REMOVED lines=42> */
.L_x_7387:
[----:B------:R-:W-:Y:S05]  /*b110*/  BSYNC.RECONVERGENT B1 ;  /* 0x0000000000017941 */ /* 0x000fea0003800200 */
.L_x_7386:
[----:B------:R-:W-:Y:S01]  /*b120*/  I2FP.F32.U32 R82, R93 ;  /* 0x0000005d00527245 */ /* 0x000fe20000201000 */
[----:B------:R-:W-:Y:S01]  /*b130*/  IMAD.U32 R92, R83, 0x10000, RZ ;  /* 0x00010000535c7824 */ /* 0x000fe200078e00ff */
[----:B------:R-:W-:Y:S01]  /*b140*/  ISETP.NE.AND P6, PT, R121, 0x1, PT ;  /* 0x000000017900780c */ /* 0x000fe20003fc5270 */
[----:B------:R-:W-:Y:S01]  /*b150*/  BSSY.RECONVERGENT B1, `(.L_x_7391) ;  /* 0x000004f000017945 */ /* 0x000fe20003800200 */
[----:B------:R-:W-:Y:S01]  /*b160*/  SHF.L.U32 R95, R47, 0x10, RZ ;  /* 0x000000102f5f7819 */ /* 0x000fe200000006ff */
[----:B------:R-:W-:Y:S01]  /*b170*/  FFMA.FTZ R93, R82, R129, 1.1641532182693481445e-10 ;  /* 0x2f000000525d7423 */ /* 0x000fe20000010081 */
[----:B------:R-:W-:Y:S01]  /*b180*/  FMUL.FTZ R92, R92, UR4 ;  /* 0x000000045c5c7c20 */ /* 0x000fe20008410000 */
[----:B------:R-:W-:Y:S01]  /*b190*/  PRMT R83, R83, 0x7632, R83 ;  /* 0x0000763253537816 */ /* 0x000fe20000000053 */
        /* <DEDUP_REMOVED lines=16> */
.L_x_7393:
        /* <DEDUP_REMOVED lines=15> */
.L_x_7395:
[----:B------:R-:W-:Y:S05]  /*b390*/  BSYNC.RECONVERGENT B2 ;  /* 0x0000000000027941 */ /* 0x000fea0003800200 */
.L_x_7394:
        /* <DEDUP_REMOVED lines=42> */
.L_x_7392:
[----:B------:R-:W-:Y:S05]  /*b640*/  BSYNC.RECONVERGENT B1 ;  /* 0x0000000000017941 */ /* 0x000fea0003800200 */
.L_x_7391:
        /* <DEDUP_REMOVED lines=9> */
[----:B------:R-:W-:-:S10]  /*b6e0*/  FMUL.FTZ R83, R83, R92 ;  /* 0x0000005c53537220 */ /* 0x000fd40000410000 */
.L_x_7355:
        /* <DEDUP_REMOVED lines=15> */
[----:B------:R-:W-:-:S03]  /*b7e0*/  LOP3.LUT R94, R94, R121, RZ, 0xfc, !PT ;  /* 0x000000795e5e7212 */ /* 0x000fc600078efcff */
[----:B------:R-:W-:Y:S01]  /*b7f0*/  IMAD.MOV.U32 R121, RZ, RZ, R126 ;  /* 0x000000ffff797224 */ /* 0x000fe200078e007e */
[----:B------:R2:W-:Y:S01]  /*b800*/  STG.E.128 desc[UR6][R128.64], R76 ;  /* 0x0000004c80007986 */ /* 0x0005e2000c101d06 */
[----:B-1----:R-:W-:-:S03]  /*b810*/  IMAD.WIDE.U32 R92, R125, 0x8, R92 ;  /* 0x000000087d5c7825 */ /* 0x002fc600078e005c */
[----:B------:R2:W-:Y:S01]  /*b820*/  STG.E.128 desc[UR6][R128.64+0x10], R80 ;  /* 0x0000105080007986 */ /* 0x0005e2000c101d06 */
[----:B------:R-:W-:-:S03]  /*b830*/  VIADD R125, R125, 0x80 ;  /* 0x000000807d7d7836 */ /* 0x000fc60000000000 */
[----:B------:R2:W-:Y:S04]  /*b840*/  STG.E.64 desc[UR6][R92.64], R94 ;  /* 0x0000005e5c007986 */ /* 0x0005e8000c101b06 */
.L_x_7313:
[----:B------:R-:W-:Y:S05]  /*b850*/  BSYNC.RECONVERGENT B0 ;  /* 0x0000000000007941 */ /* 0x000fea0003800200 */
.L_x_7312:
[----:B------:R-:W-:Y:S01]  /*b860*/  ISETP.GE.U32.AND P0, PT, R4, 0x180, PT ;  /* 0x000001800400780c */ /* 0x000fe20003f06070 */
[----:B------:R-:W-:-:S12]  /*b870*/  BSSY.RECONVERGENT B0, `(.L_x_7396) ;  /* 0x0000540000007945 */ /* 0x000fd80003800200 */
[----:B------:R-:W-:Y:S05]  /*b880*/  @!P0 BRA `(.L_x_7397) ;  /* 0x0000005000f88947 */ /* 0x000fea0003800000 */
[----:B------:R-:W-:Y:S01]  /*b890*/  ISETP.NE.U32.AND P1, PT, RZ, UR12, PT ;  /* 0x0000000cff007c0c */ /* 0x000fe2000bf25070 */
[----:B------:R-:W1:Y:S03]  /*b8a0*/  LDC.64 R88, c[0x0][0x390] ;  /* 0x0000e400ff587b82 */ /* 0x000e660000000a00 */
[----:B------:R-:W-:-:S13]  /*b8b0*/  ISETP.NE.AND.EX P1, PT, RZ, UR13, PT, P1 ;  /* 0x0000000dff007c0c */ /* 0x000fda000bf25310 */
[----:B------:R-:W3:Y:S01]  /*b8c0*/  @P1 LDC.64 R84, c[0x0][0x3a0] ;  /* 0x0000e800ff541b82 */ /* 0x000ee20000000a00 */
[----:B-1----:R-:W-:-:S06]  /*b8d0*/  IMAD.WIDE.U32 R88, R125, 0x10, R88 ;  /* 0x000000107d587825 */ /* 0x002fcc00078e0058 */
[----:B------:R-:W5:Y:S01]  /*b8e0*/  LDG.E.128 R88, desc[UR6][R88.64] ;  /* 0x0000000658587981 */ /* 0x000f62000c1e1d00 */
[----:B---3--:R-:W-:-:S05]  /*b8f0*/  @P1 IMAD.WIDE.U32 R84, R125, 0x20, R84 ;  /* 0x000000207d541825 */ /* 0x008fca00078e0054 */
[----:B------:R1:W5:Y:S04]  /*b900*/  @P1 LDG.E.128 R60, desc[UR6][R84.64] ;  /* 0x00000006543c1981 */ /* 0x000368000c1e1d00 */
[----:B------:R1:W5:Y:S01]  /*b910*/  @P1 LDG.E.128 R64, desc[UR6][R84.64+0x10] ;  /* 0x0000100654401981 */ /* 0x000362000c1e1d00 */
[----:B------:R-:W-:Y:S05]  /*b920*/  @!P1 BRA `(.L_x_7398) ;  /* 0x00000028003c9947 */ /* 0x000fea0003800000 */
[----:B------:R-:W-:Y:S01]  /*b930*/  ISETP.NE.AND P1, PT, R120, 0x1, PT ;  /* 0x000000017800780c */ /* 0x000fe20003f25270 */
[----:B------:R-:W-:Y:S01]  /*b940*/  BSSY.RECONVERGENT B1, `(.L_x_7399) ;  /* 0x0000046000017945 */ /* 0x000fe20003800200 */
[----:B------:R-:W-:Y:S02]  /*b950*/  HFMA2 R87, -RZ, RZ, 0, 1.1920928955078125e-07 ;  /* 0x00000002ff577431 */ /* 0x000fe400000001ff */
[----:B-1----:R-:W-:Y:S02]  /*b960*/  IMAD.MOV.U32 R84, RZ, RZ, R132 ;  /* 0x000000ffff547224 */ /* 0x002fe400078e0084 */
        /* <DEDUP_REMOVED lines=12> */
.L_x_7401:
[----:B------:R-:W-:Y:S01]  /*ba30*/  IADD3 R5, PT, PT, R5, 0x1, RZ ;  /* 0x0000000105057810 */ /* 0x000fe20007ffe0ff */
[----:B------:R-:W-:Y:S03]  /*ba40*/  BSSY.RECONVERGENT B2, `(.L_x_7402) ;  /* 0x000000c000027945 */ /* 0x000fe60003800200 */
[C---:B------:R-:W-:Y:S01]  /*ba50*/  ISETP.NE.AND P1, PT, R5.reuse, RZ, PT ;  /* 0x000000ff0500720c */ /* 0x040fe20003f25270 */
[----:B0-2---:R-:W-:-:S12]  /*ba60*/  IMAD.WIDE.U32 R94, R5, -0x2daee0ad, RZ ;  /* 0xd2511f53055e7825 */ /* 0x005fd800078e00ff */
        /* <DEDUP_REMOVED lines=9> */
.L_x_7403:
[----:B------:R-:W-:Y:S05]  /*bb00*/  BSYNC.RECONVERGENT B2 ;  /* 0x0000000000027941 */ /* 0x000fea0003800200 */
.L_x_7402:
        /* <DEDUP_REMOVED lines=41> */
.L_x_7400:
[----:B------:R-:W-:Y:S05]  /*bda0*/  BSYNC.RECONVERGENT B1 ;  /* 0x0000000000017941 */ /* 0x000fea0003800200 */
.L_x_7399:
[----:B------:R-:W1:Y:S01]  /*bdb0*/  LDC R127, c[0x0][0x408] ;  /* 0x00010200ff7f7b82 */ /* 0x000e620000000800 */
[----:B------:R-:W-:Y:S01]  /*bdc0*/  I2FP.F32.U32 R84, R84 ;  /* 0x0000005400547245 */ /* 0x000fe20000201000 */
[----:B0-2---:R-:W-:Y:S02]  /*bdd0*/  HFMA2 R129, -RZ, RZ, 0.1171875, 0 ;  /* 0x2f800000ff817431 */ /* 0x005fe400000001ff */
[----:B-----5:R-:W-:Y:S01]  /*bde0*/  IMAD.U32 R86, R88, 0x10000, RZ ;  /* 0x0001000058567824 */ /* 0x020fe200078e00ff */
[----:B------:R-:W-:Y:S01]  /*bdf0*/  ISETP.NE.AND P2, PT, R87, 0x1, PT ;  /* 0x000000015700780c */ /* 0x000fe20003f45270 */
[----:B------:R-:W-:Y:S01]  /*be00*/  BSSY.RECONVERGENT B1, `(.L_x_7404) ;  /* 0x000004f000017945 */ /* 0x000fe20003800200 */
[----:B------:R-:W-:Y:S02]  /*be10*/  HFMA2 R92, -RZ, RZ, 0, 1.1920928955078125e-07 ;  /* 0x00000002ff5c7431 */ /* 0x000fe400000001ff */
[----:B------:R-:W-:Y:S01]  /*be20*/  FFMA.FTZ R85, R84, R129, 1.1641532182693481445e-10 ;  /* 0x2f00000054557423 */ /* 0x000fe20000010081 */
[----:B------:R-:W0:Y:S01]  /*be30*/  LDC R128, c[0x0][0x404] ;  /* 0x00010100ff807b82 */ /* 0x000e220000000800 */
[----:B------:R-:W-:Y:S01]  /*be40*/  FMUL.FTZ R86, R86, UR4 ;  /* 0x0000000456567c20 */ /* 0x000fe20008410000 */
[----:B------:R-:W-:Y:S01]  /*be50*/  IMAD.U32 R84, R56, 0x10000, RZ ;  /* 0x0001000038547824 */ /* 0x000fe200078e00ff */
[----:B------:R-:W-:-:S02]  /*be60*/  PRMT R88, R88, 0x7632, R88 ;  /* 0x0000763258587816 */ /* 0x000fc40000000058 */
        /* <DEDUP_REMOVED lines=16> */
.L_x_7406:
        /* <DEDUP_REMOVED lines=13> */
.L_x_7408:
[----:B------:R-:W-:Y:S05]  /*c040*/  BSYNC.RECONVERGENT B2 ;  /* 0x0000000000027941 */ /* 0x000fea0003800200 */
.L_x_7407:
        /* <DEDUP_REMOVED lines=42> */
.L_x_7405:
[----:B------:R-:W-:Y:S05]  /*c2f0*/  BSYNC.RECONVERGENT B1 ;  /* 0x0000000000017941 */ /* 0x000fea0003800200 */
.L_x_7404:
        /* <DEDUP_REMOVED lines=24> */
.L_x_7411:
        /* <DEDUP_REMOVED lines=13> */
.L_x_7413:
[----:B------:R-:W-:Y:S05]  /*c550*/  BSYNC.RECONVERGENT B2 ;  /* 0x0000000000027941 */ /* 0x000fea0003800200 */
.L_x_7412:
        /* <DEDUP_REMOVED lines=42> */
.L_x_7410:
[----:B------:R-:W-:Y:S05]  /*c800*/  BSYNC.RECONVERGENT B1 ;  /* 0x0000000000017941 */ /* 0x000fea0003800200 */
.L_x_7409:
        /* <DEDUP_REMOVED lines=24> */
.L_x_7416:
        /* <DEDUP_REMOVED lines=13> */
.L_x_7418:
[----:B------:R-:W-:Y:S05]  /*ca60*/  BSYNC.RECONVERGENT B2 ;  /* 0x0000000000027941 */ /* 0x000fea0003800200 */
.L_x_7417:
        /* <DEDUP_REMOVED lines=40> */
[----:B------:R-:W-:Y:S02]  /*ccf0*/  IMAD.MOV.U32 R89, RZ, RZ, R126 ;  /* 0x000000ffff597224 */ /* 0x000fe400078e007e */
[----:B------:R-:W-:-:S07]  /*cd00*/  IMAD.MOV.U32 R126, RZ, RZ, R88 ;  /* 0x000000ffff7e7224 */ /* 0x000fce00078e0058 */
.L_x_7415:
[----:B------:R-:W-:Y:S05]  /*cd10*/  BSYNC.RECONVERGENT B1 ;  /* 0x0000000000017941 */ /* 0x000fea0003800200 */
.L_x_7414:
[----:B------:R-:W-:Y:S01]  /*cd20*/  I2FP.F32.U32 R88, R89 ;  /* 0x0000005900587245 */ /* 0x000fe20000201000 */
[----:B------:R-:W-:Y:S01]  /*cd30*/  IMAD.U32 R89, R87, 0x10000, RZ ;  /* 0x0001000057597824 */ /* 0x000fe200078e00ff */
[----:B------:R-:W-:Y:S01]  /*cd40*/  ISETP.NE.AND P3, PT, R92, 0x1, PT ;  /* 0x000000015c00780c */ /* 0x000fe20003f65270 */
[----:B------:R-:W-:Y:S01]  /*cd50*/  BSSY.RECONVERGENT B1, `(.L_x_7419) ;  /* 0x000004c000017945 */ /* 0x000fe20003800200 */
[----:B------:R-:W-:Y:S01]  /*cd60*/  MOV R93, 0x2 ;  /* 0x00000002005d7802 */ /* 0x000fe20000000f00 */
        /* <DEDUP_REMOVED lines=18> */
.L_x_7421:
        /* <DEDUP_REMOVED lines=13> */
.L_x_7423:
[----:B------:R-:W-:Y:S05]  /*cf60*/  BSYNC.RECONVERGENT B2 ;  /* 0x0000000000027941 */ /* 0x000fea0003800200 */
.L_x_7422:
        /* <DEDUP_REMOVED lines=42> */
.L_x_7420:
[----:B------:R-:W-:Y:S05]  /*d210*/  BSYNC.RECONVERGENT B1 ;  /* 0x0000000000017941 */ /* 0x000fea0003800200 */
.L_x_7419:
        /* <DEDUP_REMOVED lines=24> */
.L_x_7426:
        /* <DEDUP_REMOVED lines=13> */
.L_x_7428:
[----:B------:R-:W-:Y:S05]  /*d470*/  BSYNC.RECONVERGENT B2 ;  /* 0x0000000000027941 */ /* 0x000fea0003800200 */
.L_x_7427:
        /* <DEDUP_REMOVED lines=42> */
.L_x_7425:
[----:B------:R-:W-:Y:S05]  /*d720*/  BSYNC.RECONVERGENT B1 ;  /* 0x0000000000017941 */ /* 0x000fea0003800200 */
.L_x_7424:
[----:B------:R-:W-:Y:S01]  /*d730*/  I2FP.F32.U32 R92, R89 ;  /* 0x00000059005c7245 */ /* 0x000fe20000201000 */
[----:B------:R-:W-:Y:S01]  /*d740*/  IMAD.U32 R90, R90, 0x10000, RZ ;  /* 0x000100005a5a7824 */ /* 0x000fe200078e00ff */
[----:B------:R-:W-:Y:S01]  /*d750*/  ISETP.NE.AND P5, PT, R94, 0x1, PT ;  /* 0x000000015e00780c */ /* 0x000fe20003fa5270 */
[----:B------:R-:W-:Y:S01]  /*d760*/  BSSY.RECONVERGENT B1, `(.L_x_7429) ;  /* 0x000004c000017945 */ /* 0x000fe20003800200 */
[----:B------:R-:W-:Y:S01]  /*d770*/  MOV R95, 0x2 ;  /* 0x00000002005f7802 */ /* 0x000fe20000000f00 */
[----:B------:R-:W-:Y:S01]  /*d780*/  FFMA.FTZ R89, R92, R129, 1.1641532182693481445e-10 ;  /* 0x2f0000005c597423 */ /* 0x000fe20000010081 */
[----:B------:R-:W-:Y:S01]  /*d790*/  FMUL.FTZ R90, R90, UR4 ;  /* 0x000000045a5a7c20 */ /* 0x000fe20008410000 */
[----:B------:R-:W-:Y:S02]  /*d7a0*/  IMAD.U32 R92, R105, 0x10000, RZ ;  /* 0x00010000695c7824 */ /* 0x000fe400078e00ff */
        /* <DEDUP_REMOVED lines=15> */
.L_x_7431:
        /* <DEDUP_REMOVED lines=13> */
.L_x_7433:
[----:B------:R-:W-:Y:S05]  /*d970*/  BSYNC.RECONVERGENT B2 ;  /* 0x0000000000027941 */ /* 0x000fea0003800200 */
.L_x_7432:
        /* <DEDUP_REMOVED lines=42> */
.L_x_7430:
[----:B------:R-:W-:Y:S05]  /*dc20*/  BSYNC.RECONVERGENT B1 ;  /* 0x0000000000017941 */ /* 0x000fea0003800200 */
.L_x_7429:
        /* <DEDUP_REMOVED lines=24> */
.L_x_7436:
        /* <DEDUP_REMOVED lines=15> */
.L_x_7438:
[----:B------:R-:W-:Y:S05]  /*dea0*/  BSYNC.RECONVERGENT B2 ;  /* 0x0000000000027941 */ /* 0x000fea0003800200 */
.L_x_7437:
        /* <DEDUP_REMOVED lines=43> */
.L_x_7435:
[----:B------:R-:W-:Y:S05]  /*e160*/  BSYNC.RECONVERGENT B1 ;  /* 0x0000000000017941 */ /* 0x000fea0003800200 */
.L_x_7434:
        /* <DEDUP_REMOVED lines=11> */
.L_x_7398:
        /* <DEDUP_REMOVED lines=16> */
.L_x_7442:
[----:B------:R-:W-:Y:S01]  /*e320*/  VIADD R5, R5, 0x1 ;  /* 0x0000000105057836 */ /* 0x000fe20000000000 */
[----:B------:R-:W-:Y:S03]  /*e330*/  BSSY.RECONVERGENT B2, `(.L_x_7443) ;  /* 0x000000c000027945 */ /* 0x000fe60003800200 */
[C---:B0-2---:R-:W-:Y:S01]  /*e340*/  IMAD.WIDE.U32 R94, R5.reuse, -0x2daee0ad, RZ ;  /* 0xd2511f53055e7825 */ /* 0x045fe200078e00ff */
        /* <DEDUP_REMOVED lines=10> */
.L_x_7444:
[----:B------:R-:W-:Y:S05]  /*e3f0*/  BSYNC.RECONVERGENT B2 ;  /* 0x0000000000027941 */ /* 0x000fea0003800200 */
.L_x_7443:
        /* <DEDUP_REMOVED lines=41> */
.L_x_7441:
[----:B------:R-:W-:Y:S05]  /*e690*/  BSYNC.RECONVERGENT B1 ;  /* 0x0000000000017941 */ /* 0x000fea0003800200 */
.L_x_7440:
[----:B0-2---:R-:W0:Y:S01]  /*e6a0*/  LDC R129, c[0x0][0x408] ;  /* 0x00010200ff817b82 */ /* 0x005e220000000800 */
[----:B------:R-:W-:Y:S01]  /*e6b0*/  I2FP.F32.U32 R84, R84 ;  /* 0x0000005400547245 */ /* 0x000fe20000201000 */
[----:B------:R-:W-:Y:S01]  /*e6c0*/  IMAD.MOV.U32 R127, RZ, RZ, 0x2f800000 ;  /* 0x2f800000ff7f7424 */ /* 0x000fe200078e00ff */
[----:B-----5:R-:W-:Y:S01]  /*e6d0*/  SHF.L.U32 R86, R88, 0x10, RZ ;  /* 0x0000001058567819 */ /* 0x020fe200000006ff */
[----:B------:R-:W-:Y:S01]  /*e6e0*/  BSSY.RECONVERGENT B1, `(.L_x_7445) ;  /* 0x0000050000017945 */ /* 0x000fe20003800200 */
[----:B------:R-:W-:Y:S01]  /*e6f0*/  ISETP.NE.AND P2, PT, R87, 0x1, PT ;  /* 0x000000015700780c */ /* 0x000fe20003f45270 */
[----:B------:R-:W-:Y:S01]  /*e700*/  FFMA.FTZ R85, R84, R127, 1.1641532182693481445e-10 ;  /* 0x2f00000054557423 */ /* 0x000fe2000001007f */
[----:B------:R-:W-:Y:S01]  /*e710*/  HFMA2 R92, -RZ, RZ, 0, 1.1920928955078125e-07 ;  /* 0x00000002ff5c7431 */ /* 0x000fe200000001ff */
[----:B------:R-:W1:Y:S01]  /*e720*/  LDC R128, c[0x0][0x404] ;  /* 0x00010100ff807b82 */ /* 0x000e620000000800 */
[----:B------:R-:W-:Y:S01]  /*e730*/  FMUL.FTZ R86, R86, UR4 ;  /* 0x0000000456567c20 */ /* 0x000fe20008410000 */
[----:B------:R-:W-:-:S03]  /*e740*/  PRMT R88, R88, 0x7632, R88 ;  /* 0x0000763258587816 */ /* 0x000fc60000000058 */
[----:B0-----:R-:W-:Y:S01]  /*e750*/  FMUL.FTZ R84, R86, R129 ;  /* 0x0000008156547220 */ /* 0x001fe20000410000 */
[----:B-1----:R-:W-:Y:S01]  /*e760*/  FSETP.GTU.FTZ.AND P1, PT, R85, R128, PT ;  /* 0x000000805500720b */ /* 0x002fe20003f3c000 */
[----:B------:R-:W-:-:S03]  /*e770*/  IMAD.U32 R85, R56, 0x10000, RZ ;  /* 0x0001000038557824 */ /* 0x000fc600078e00ff */
        /* <DEDUP_REMOVED lines=14> */
.L_x_7447:
        /* <DEDUP_REMOVED lines=13> */
.L_x_7449:
[----:B------:R-:W-:Y:S05]  /*e930*/  BSYNC.RECONVERGENT B2 ;  /* 0x0000000000027941 */ /* 0x000fea0003800200 */
.L_x_7448:
        /* <DEDUP_REMOVED lines=42> */
.L_x_7446:
[----:B------:R-:W-:Y:S05]  /*ebe0*/  BSYNC.RECONVERGENT B1 ;  /* 0x0000000000017941 */ /* 0x000fea0003800200 */
.L_x_7445:
[----:B------:R-:W-:Y:S01]  /*ebf0*/  I2FP.F32.U32 R86, R85 ;  /* 0x0000005500567245 */ /* 0x000fe20000201000 */
[----:B------:R-:W-:Y:S01]  /*ec00*/  BSSY.RECONVERGENT B1, `(.L_x_7450) ;  /* 0x000004f000017945 */ /* 0x000fe20003800200 */
[----:B------:R-:W-:Y:S01]  /*ec10*/  SHF.L.U32 R88, R88, 0x10, RZ ;  /* 0x0000001058587819 */ /* 0x000fe200000006ff */
[----:B------:R-:W-:Y:S01]  /*ec20*/  HFMA2 R93, -RZ, RZ, 0, 1.1920928955078125e-07 ;  /* 0x00000002ff5d7431 */ /* 0x000fe200000001ff */
[----:B------:R-:W-:Y:S01]  /*ec30*/  ISETP.NE.AND P2, PT, R92, 0x1, PT ;  /* 0x000000015c00780c */ /* 0x000fe20003f45270 */
[----:B------:R-:W-:Y:S01]  /*ec40*/  FFMA.FTZ R85, R86, R127, 1.1641532182693481445e-10 ;  /* 0x2f00000056557423 */ /* 0x000fe2000001007f */
[----:B------:R-:W-:Y:S02]  /*ec50*/  IMAD.MOV.U32 R87, RZ, RZ, R132 ;  /* 0x000000ffff577224 */ /* 0x000fe400078e0084 */
[----:B------:R-:W-:Y:S02]  /*ec60*/  FMUL.FTZ R88, R88, UR4 ;  /* 0x0000000458587c20 */ /* 0x000fe40008410000 */
[----:B------:R-:W-:-:S02]  /*ec70*/  FSETP.GTU.FTZ.AND P1, PT, R85, R128, PT ;  /* 0x000000805500720b */ /* 0x000fc40003f3c000 */
[----:B------:R-:W-:Y:S01]  /*ec80*/  FMUL.FTZ R88, R88, R129 ;  /* 0x0000008158587220 */ /* 0x000fe20000410000 */
[----:B------:R-:W-:-:S04]  /*ec90*/  IMAD.U32 R85, R107, 0x10000, RZ ;  /* 0x000100006b557824 */ /* 0x000fc800078e00ff */
        /* <DEDUP_REMOVED lines=13> */
.L_x_7452:
        /* <DEDUP_REMOVED lines=13> */
.L_x_7454:
[----:B------:R-:W-:Y:S05]  /*ee40*/  BSYNC.RECONVERGENT B2 ;  /* 0x0000000000027941 */ /* 0x000fea0003800200 */
.L_x_7453:
        /* <DEDUP_REMOVED lines=42> */
.L_x_7451:
[----:B------:R-:W-:Y:S05]  /*f0f0*/  BSYNC.RECONVERGENT B1 ;  /* 0x0000000000017941 */ /* 0x000fea0003800200 */
.L_x_7450:
[----:B------:R-:W-:Y:S01]  /*f100*/  I2FP.F32.U32 R86, R87 ;  /* 0x0000005700567245 */ /* 0x000fe20000201000 */
[----:B------:R-:W-:Y:S01]  /*f110*/  BSSY.RECONVERGENT B1, `(.L_x_7455) ;  /* 0x000004f000017945 */ /* 0x000fe20003800200 */
[----:B------:R-:W-:Y:S01]  /*f120*/  SHF.L.U32 R88, R89, 0x10, RZ ;  /* 0x0000001059587819 */ /* 0x000fe200000006ff */
[----:B------:R-:W-:Y:S01]  /*f130*/  HFMA2 R92, -RZ, RZ, 0, 1.1920928955078125e-07 ;  /* 0x00000002ff5c7431 */ /* 0x000fe200000001ff */
        /* <DEDUP_REMOVED lines=20> */
.L_x_7457:
        /* <DEDUP_REMOVED lines=13> */
.L_x_7459:
[----:B------:R-:W-:Y:S05]  /*f350*/  BSYNC.RECONVERGENT B2 ;  /* 0x0000000000027941 */ /* 0x000fea0003800200 */
.L_x_7458:
        /* <DEDUP_REMOVED lines=42> */
.L_x_7456:
[----:B------:R-:W-:Y:S05]  /*f600*/  BSYNC.RECONVERGENT B1 ;  /* 0x0000000000017941 */ /* 0x000fea0003800200 */
.L_x_7455:
[----:B------:R-:W-:Y:S01]  /*f610*/  I2FP.F32.U32 R88, R89 ;  /* 0x0000005900587245 */ /* 0x000fe20000201000 */
[----:B------:R-:W-:Y:S01]  /*f620*/  BSSY.RECONVERGENT B1, `(.L_x_7460) ;  /* 0x000004e000017945 */ /* 0x000fe20003800200 */
[----:B------:R-:W-:Y:S01]  /*f630*/  SHF.L.U32 R89, R87, 0x10, RZ ;  /* 0x0000001057597819 */ /* 0x000fe200000006ff */
[----:B------:R-:W-:Y:S01]  /*f640*/  HFMA2 R94, -RZ, RZ, 0, 1.1920928955078125e-07 ;  /* 0x00000002ff5e7431 */ /* 0x000fe200000001ff */
[----:B------:R-:W-:Y:S01]  /*f650*/  ISETP.NE.AND P3, PT, R92, 0x1, PT ;  /* 0x000000015c00780c */ /* 0x000fe20003f65270 */
[----:B------:R-:W-:Y:S02]  /*f660*/  FFMA.FTZ R87, R88, R127, 1.1641532182693481445e-10 ;  /* 0x2f00000058577423 */ /* 0x000fe4000001007f */
[----:B------:R-:W-:Y:S01]  /*f670*/  FMUL.FTZ R88, R89, UR4 ;  /* 0x0000000459587c20 */ /* 0x000fe20008410000 */
[----:B------:R-:W-:Y:S02]  /*f680*/  IMAD.MOV.U32 R89, RZ, RZ, R132 ;  /* 0x000000ffff597224 */ /* 0x000fe400078e0084 */
[----:B------:R-:W-:Y:S01]  /*f690*/  FSETP.GTU.FTZ.AND P2, PT, R87, R128, PT ;  /* 0x000000805700720b */ /* 0x000fe20003f5c000 */
[----:B------:R-:W-:Y:S01]  /*f6a0*/  FMUL.FTZ R88, R88, R129 ;  /* 0x0000008158587220 */ /* 0x000fe20000410000 */
[----:B------:R-:W-:-:S04]  /*f6b0*/  IMAD.U32 R87, R106, 0x10000, RZ ;  /* 0x000100006a577824 */ /* 0x000fc800078e00ff */
        /* <DEDUP_REMOVED lines=12> */
.L_x_7462:
        /* <DEDUP_REMOVED lines=13> */
.L_x_7464:
[----:B------:R-:W-:Y:S05]  /*f850*/  BSYNC.RECONVERGENT B2 ;  /* 0x0000000000027941 */ /* 0x000fea0003800200 */
.L_x_7463:
        /* <DEDUP_REMOVED lines=42> */
.L_x_7461:
[----:B------:R-:W-:Y:S05]  /*fb00*/  BSYNC.RECONVERGENT B1 ;  /* 0x0000000000017941 */ /* 0x000fea0003800200 */
.L_x_7460:
        /* <DEDUP_REMOVED lines=24> */
.L_x_7467:
        /* <DEDUP_REMOVED lines=13> */
.L_x_7469:
[----:B------:R-:W-:Y:S05]  /*fd60*/  BSYNC.RECONVERGENT B2 ;  /* 0x0000000000027941 */ /* 0x000fea0003800200 */
.L_x_7468:
        /* <DEDUP_REMOVED lines=42> */
.L_x_7466:
[----:B------:R-:W-:Y:S05]  /*10010*/  BSYNC.RECONVERGENT B1 ;  /* 0x0000000000017941 */ /* 0x000fea0003800200 */
.L_x_7465:
        /* <DEDUP_REMOVED lines=8> */
[----:B------:R-:W-:Y:S01]  /*100a0*/  IMAD.MOV.U32 R92, RZ, RZ, R132 ;  /* 0x000000ffff5c7224 */ /* 0x000fe200078e0084 */
[----:B------:R-:W-:-:S02]  /*100b0*/  FSETP.GTU.FTZ.AND P4, PT, R89, R128, PT ;  /* 0x000000805900720b */ /* 0x000fc40003f9c000 */
        /* <DEDUP_REMOVED lines=13> */
.L_x_7472:
        /* <DEDUP_REMOVED lines=13> */
.L_x_7474:
[----:B------:R-:W-:Y:S05]  /*10260*/  BSYNC.RECONVERGENT B2 ;  /* 0x0000000000027941 */ /* 0x000fea0003800200 */
.L_x_7473:
        /* <DEDUP_REMOVED lines=43> */
.L_x_7471:
[----:B------:R-:W-:Y:S05]  /*10520*/  BSYNC.RECONVERGENT B1 ;  /* 0x0000000000017941 */ /* 0x000fea0003800200 */
.L_x_7470:
        /* <DEDUP_REMOVED lines=24> */
.L_x_7477:
        /* <DEDUP_REMOVED lines=15> */
.L_x_7479:
[----:B------:R-:W-:Y:S05]  /*107a0*/  BSYNC.RECONVERGENT B2 ;  /* 0x0000000000027941 */ /* 0x000fea0003800200 */
.L_x_7478:
        /* <DEDUP_REMOVED lines=38> */
[----:B------:R-:W-:Y:S02]  /*10a10*/  LOP3.LUT R119, R94, UR33, R119, 0x96, !PT ;  /* 0x000000215e777c12 */ /* 0x000fe4000f8e9677 */
[----:B------:R-:W-:Y:S01]  /*10a20*/  LOP3.LUT R118, R92, UR34, R121, 0x96, !PT ;  /* 0x000000225c767c12 */ /* 0x000fe2000f8e9679 */
[----:B------:R-:W-:Y:S01]  /*10a30*/  IMAD.MOV.U32 R92, RZ, RZ, R126 ;  /* 0x000000ffff5c7224 */ /* 0x000fe200078e007e */
[----:B------:R-:W-:Y:S01]  /*10a40*/  MOV R126, R120 ;  /* 0x00000078007e7202 */ /* 0x000fe20000000f00 */
[----:B------:R-:W-:-:S07]  /*10a50*/  IMAD.MOV.U32 R120, RZ, RZ, RZ ;  /* 0x000000ffff787224 */ /* 0x000fce00078e00ff */
.L_x_7476:
[----:B------:R-:W-:Y:S05]  /*10a60*/  BSYNC.RECONVERGENT B1 ;  /* 0x0000000000017941 */ /* 0x000fea0003800200 */
.L_x_7475:
        /* <DEDUP_REMOVED lines=10> */
.L_x_7439:
        /* <DEDUP_REMOVED lines=11> */
[----:B------:R-:W-:Y:S02]  /*10bc0*/  LOP3.LUT R130, R130, R133, R127, 0xfe, !PT ;  /* 0x0000008582827212 */ /* 0x000fe400078efe7f */
[----:B------:R-:W-:Y:S02]  /*10bd0*/  SEL R95, RZ, 0x1, !P3 ;  /* 0x00000001ff5f7807 */ /* 0x000fe40005800000 */
[----:B------:R-:W-:Y:S01]  /*10be0*/  SEL R121, RZ, 0x1, !P6 ;  /* 0x00000001ff797807 */ /* 0x000fe20007000000 */
[----:B0-----:R-:W-:Y:S01]  /*10bf0*/  IMAD.WIDE.U32 R128, R125, 0x20, R128 ;  /* 0x000000207d807825 */ /* 0x001fe200078e0080 */
[----:B------:R-:W-:-:S02]  /*10c00*/  LOP3.LUT R95, R130, R95, RZ, 0xfc, !PT ;  /* 0x0000005f825f7212 */ /* 0x000fc400078efcff */
[----:B------:R-:W-:Y:S02]  /*10c10*/  LOP3.LUT R94, R94, R121, RZ, 0xfc, !PT ;  /* 0x000000795e5e7212 */ /* 0x000fe400078efcff */
[----:B------:R3:W-:Y:S01]  /*10c20*/  STG.E.128 desc[UR6][R128.64], R84 ;  /* 0x0000005480007986 */ /* 0x0007e2000c101d06 */
[----:B------:R-:W-:Y:S01]  /*10c30*/  MOV R121, R126 ;  /* 0x0000007e00797202 */ /* 0x000fe20000000f00 */
[----:B-1----:R-:W-:Y:S02]  /*10c40*/  IMAD.WIDE.U32 R92, R125, 0x8, R92 ;  /* 0x000000087d5c7825 */ /* 0x002fe400078e005c */
[----:B------:R3:W-:Y:S04]  /*10c50*/  STG.E.128 desc[UR6][R128.64+0x10], R88 ;  /* 0x0000105880007986 */ /* 0x0007e8000c101d06 */
[----:B------:R3:W-:Y:S02]  /*10c60*/  STG.E.64 desc[UR6][R92.64], R94 ;  /* 0x0000005e5c007986 */ /* 0x0007e4000c101b06 */
.L_x_7397:
[----:B------:R-:W-:Y:S05]  /*10c70*/  BSYNC.RECONVERGENT B0 ;  /* 0x0000000000007941 */ /* 0x000fea0003800200 */
.L_x_7396:
[----:B0-23--:R-:W-:Y:S01]  /*10c80*/  FADD.FTZ R92, RZ, R68 ;  /* 0x00000044ff5c7221 */ /* 0x00dfe20000010000 */
        /* <DEDUP_REMOVED lines=107> */
[----:B------:R-:W-:Y:S01]  /*11340*/  @!P2 LEA R126, R3, UR4, 0x3 ;  /* 0x00000004037eac11 */ /* 0x000fe2000f8e18ff */
[----:B------:R-:W-:Y:S01]  /*11350*/  IMAD.MOV.U32 R125, RZ, RZ, RZ ;  /* 0x000000ffff7d7224 */ /* 0x000fe200078e00ff */
[----:B------:R-:W-:-:S02]  /*11360*/  @!P2 MOV R125, R7 ;  /* 0x00000007007da202 */ /* 0x000fc40000000f00 */
        /* <DEDUP_REMOVED lines=37> */
[----:B------:R-:W0:Y:S01]  /*115c0*/  LDC R127, c[0x0][0x448] ;  /* 0x00011200ff7f7b82 */ /* 0x000e220000000800 */
[----:B------:R-:W1:Y:S02]  /*115d0*/  SHFL.IDX PT, R131, R126, RZ, 0x1f ;  /* 0x00001fff7e837589 */ /* 0x000e6400000e0000 */
[----:B------:R-:W-:-:S05]  /*115e0*/  FFMA.FTZ R129, R129, R94, R92 ;  /* 0x0000005e81817223 */ /* 0x000fca000001005c */
[----:B------:R2:W0:Y:S01]  /*115f0*/  SHFL.IDX PT, R128, R129, RZ, 0x1f ;  /* 0x00001fff81807589 */ /* 0x00042200000e0000 */
[----:B------:R-:W3:Y:S01]  /*11600*/  @!P1 LDC.64 R94, c[0x0][0x3c0] ;  /* 0x0000f000ff5e9b82 */ /* 0x000ee20000000a00 */
[----:B--2---:R-:W-:-:S07]  /*11610*/  MOV R129, UR10 ;  /* 0x0000000a00817c02 */ /* 0x004fce0008000f00 */
[----:B------:R-:W2:Y:S01]  /*11620*/  @!P1 LDC.64 R92, c[0x0][0x3c8] ;  /* 0x0000f200ff5c9b82 */ /* 0x000ea20000000a00 */
[----:B-1----:R-:W-:-:S05]  /*11630*/  FMUL.FTZ R124, R131, R131 ;  /* 0x00000083837c7220 */ /* 0x002fca0000410000 */
[----:B------:R-:W-:Y:S01]  /*11640*/  FSEL R125, R124, RZ, !P2 ;  /* 0x000000ff7c7d7208 */ /* 0x000fe20005000000 */
[----:B0-----:R-:W-:Y:S01]  /*11650*/  FFMA.FTZ R124, R128, UR14, R127 ;  /* 0x0000000e807c7c23 */ /* 0x001fe2000801007f */
[----:B------:R-:W-:-:S03]  /*11660*/  PLOP3.LUT P2, PT, PT, PT, UP3, 0x40, 0x4 ;  /* 0x000000000004781c */ /* 0x000fc60003f4e838 */
[----:B------:R-:W-:Y:S01]  /*11670*/  FADD.FTZ R124, R124, R125 ;  /* 0x0000007d7c7c7221 */ /* 0x000fe20000010000 */
[----:B------:R-:W-:Y:S01]  /*11680*/  IMAD.U32 R125, RZ, RZ, UR10 ;  /* 0x0000000aff7d7e24 */ /* 0x000fe2000f8e00ff */
[----:B------:R-:W-:Y:S02]  /*11690*/  FSEL R126, R131, RZ, P2 ;  /* 0x000000ff837e7208 */ /* 0x000fe40001000000 */
[----:B------:R-:W0:Y:S01]  /*116a0*/  MUFU.RSQ R127, R124 ;  /* 0x0000007c007f7308 */ /* 0x000e220000001400 */
[----:B---3--:R-:W-:-:S04]  /*116b0*/  @!P1 IMAD.WIDE R94, R125, 0x4, R94 ;  /* 0x000000047d5e9825 */ /* 0x008fc800078e025e */
[----:B--2---:R-:W-:Y:S01]  /*116c0*/  @!P1 IMAD.WIDE R92, R129, 0x4, R92 ;  /* 0x00000004815c9825 */ /* 0x004fe200078e025c */
[----:B------:R1:W-:Y:S04]  /*116d0*/  @!P1 STG.E desc[UR6][R94.64], R131 ;  /* 0x000000835e009986 */ /* 0x0003e8000c101906 */
[----:B0-----:R1:W-:Y:S01]  /*116e0*/  @!P1 STG.E desc[UR6][R92.64], R127 ;  /* 0x0000007f5c009986 */ /* 0x0013e2000c101906 */
[----:B------:R-:W-:Y:S05]  /*116f0*/  @!P3 BRA `(.L_x_7481) ;  /* 0x0000000000c0b947 */ /* 0x000fea0003800000 */
[--C-:B------:R-:W-:Y:S01]  /*11700*/  FADD.FTZ R124, R72, -R126.reuse ;  /* 0x8000007e487c7221 */ /* 0x100fe20000010000 */
[--C-:B-1----:R-:W-:Y:S01]  /*11710*/  FADD.FTZ R94, R70, -R126.reuse ;  /* 0x8000007e465e7221 */ /* 0x102fe20000010000 */
[----:B------:R-:W-:Y:S01]  /*11720*/  IMAD.U32 R125, R25, 0x10000, RZ ;  /* 0x00010000197d7824 */ /* 0x000fe200078e00ff */
[----:B------:R-:W-:Y:S01]  /*11730*/  SHF.L.U32 R129, R29, 0x10, RZ ;  /* 0x000000101d817819 */ /* 0x000fe200000006ff */
[--C-:B------:R-:W-:Y:S01]  /*11740*/  FADD.FTZ R128, R74, -R126.reuse ;  /* 0x8000007e4a807221 */ /* 0x100fe20000010000 */
[----:B------:R-:W-:Y:S01]  /*11750*/  SHF.L.U32 R133, R30, 0x10, RZ ;  /* 0x000000101e857819 */ /* 0x000fe200000006ff */
[C---:B------:R-:W-:Y:S01]  /*11760*/  FMUL.FTZ R124, R127.reuse, R124 ;  /* 0x0000007c7f7c7220 */ /* 0x040fe20000410000 */
[----:B------:R-:W-:Y:S02]  /*11770*/  IMAD.U32 R131, R26, 0x10000, RZ ;  /* 0x000100001a837824 */ /* 0x000fe400078e00ff */
[C---:B------:R-:W-:Y:S01]  /*11780*/  FMUL.FTZ R94, R127.reuse, R94 ;  /* 0x0000005e7f5e7220 */ /* 0x040fe20000410000 */
        /* <DEDUP_REMOVED lines=39> */
.L_x_7481:
[----:B------:R-:W-:Y:S05]  /*11a00*/  BSYNC.RECONVERGENT B0 ;  /* 0x0000000000007941 */ /* 0x000fea0003800200 */
.L_x_7480:
[----:B------:R-:W-:Y:S01]  /*11a10*/  ISETP.NE.AND P1, PT, R123, RZ, PT ;  /* 0x000000ff7b00720c */ /* 0x000fe20003f25270 */
[----:B------:R-:W-:-:S12]  /*11a20*/  BSSY.RECONVERGENT B0, `(.L_x_7482) ;  /* 0x0000032000007945 */ /* 0x000fd80003800200 */
[----:B------:R-:W-:Y:S05]  /*11a30*/  @!P1 BRA `(.L_x_7483) ;  /* 0x0000000000c09947 */ /* 0x000fea0003800000 */
[--C-:B0-----:R-:W-:Y:S01]  /*11a40*/  FADD.FTZ R124, R80, -R126.reuse ;  /* 0x8000007e507c7221 */ /* 0x101fe20000010000 */
[--C-:B-1----:R-:W-:Y:S01]  /*11a50*/  FADD.FTZ R94, R78, -R126.reuse ;  /* 0x8000007e4e5e7221 */ /* 0x102fe20000010000 */
[----:B------:R-:W-:Y:S01]  /*11a60*/  SHF.L.U32 R123, R37, 0x10, RZ ;  /* 0x00000010257b7819 */ /* 0x000fe200000006ff */
[----:B------:R-:W-:Y:S01]  /*11a70*/  IMAD.U32 R125, R41, 0x10000, RZ ;  /* 0x00010000297d7824 */ /* 0x000fe200078e00ff */
[----:B------:R-:W-:Y:S01]  /*11a80*/  SHF.L.U32 R129, R38, 0x10, RZ ;  /* 0x0000001026817819 */ /* 0x000fe200000006ff */
[--C-:B------:R-:W-:Y:S01]  /*11a90*/  FADD.FTZ R128, R82, -R126.reuse ;  /* 0x8000007e52807221 */ /* 0x100fe20000010000 */
        /* <DEDUP_REMOVED lines=42> */
.L_x_7483:
[----:B------:R-:W-:Y:S05]  /*11d40*/  BSYNC.RECONVERGENT B0 ;  /* 0x0000000000007941 */ /* 0x000fea0003800200 */
.L_x_7482:
[----:B------:R-:W-:Y:S04]  /*11d50*/  BSSY.RECONVERGENT B0, `(.L_x_7484) ;  /* 0x0000031000007945 */ /* 0x000fe80003800200 */
[----:B------:R-:W-:Y:S05]  /*11d60*/  @!P0 BRA `(.L_x_7485) ;  /* 0x0000000000bc8947 */ /* 0x000fea0003800000 */
[----:B012---:R-:W0:Y:S01]  /*11d70*/  LDC.64 R92, c[0x0][0x428] ;  /* 0x00010a00ff5c7b82 */ /* 0x007e220000000a00 */
[--C-:B------:R-:W-:Y:S01]  /*11d80*/  FADD.FTZ R128, R86, -R126.reuse ;  /* 0x8000007e56807221 */ /* 0x100fe20000010000 */
[--C-:B------:R-:W-:Y:S01]  /*11d90*/  FADD.FTZ R94, R84, -R126.reuse ;  /* 0x8000007e545e7221 */ /* 0x100fe20000010000 */
[--C-:B------:R-:W-:Y:S01]  /*11da0*/  FADD.FTZ R134, R88, -R126.reuse ;  /* 0x8000007e58867221 */ /* 0x100fe20000010000 */
[----:B------:R-:W-:Y:S01]  /*11db0*/  SHF.L.U32 R131, R53, 0x10, RZ ;  /* 0x0000001035837819 */ /* 0x000fe200000006ff */
[--C-:B------:R-:W-:Y:S01]  /*11dc0*/  FADD.FTZ R124, R85, -R126.reuse ;  /* 0x8000007e557c7221 */ /* 0x100fe20000010000 */
[--C-:B------:R-:W-:Y:S01]  /*11dd0*/  FADD.FTZ R130, R87, -R126.reuse ;  /* 0x8000007e57827221 */ /* 0x100fe20000010000 */
[--C-:B------:R-:W-:Y:S01]  /*11de0*/  FADD.FTZ R136, R89, -R126.reuse ;  /* 0x8000007e59887221 */ /* 0x100fe20000010000 */
[--C-:B------:R-:W-:Y:S01]  /*11df0*/  FADD.FTZ R138, R90, -R126.reuse ;  /* 0x8000007e5a8a7221 */ /* 0x100fe20000010000 */
[----:B------:R-:W-:Y:S01]  /*11e00*/  SHF.L.U32 R123, R52, 0x10, RZ ;  /* 0x00000010347b7819 */ /* 0x000fe200000006ff */
[----:B------:R-:W-:Y:S01]  /*11e10*/  IMAD.U32 R129, R49, 0x10000, RZ ;  /* 0x0001000031817824 */ /* 0x000fe200078e00ff */
[----:B------:R-:W-:Y:S01]  /*11e20*/  SHF.L.U32 R135, R54, 0x10, RZ ;  /* 0x0000001036877819 */ /* 0x000fe200000006ff */
[----:B------:R-:W-:Y:S01]  /*11e30*/  FMUL.FTZ R128, R127, R128 ;  /* 0x000000807f807220 */ /* 0x000fe20000410000 */
[----:B------:R-:W-:Y:S01]  /*11e40*/  FADD.FTZ R126, R91, -R126 ;  /* 0x8000007e5b7e7221 */ /* 0x000fe20000010000 */
[----:B------:R-:W-:-:S02]  /*11e50*/  IMAD.U32 R95, R48, 0x10000, RZ ;  /* 0x00010000305f7824 */ /* 0x000fc400078e00ff */
[C---:B------:R-:W-:Y:S01]  /*11e60*/  FMUL.FTZ R94, R127.reuse, R94 ;  /* 0x0000005e7f5e7220 */ /* 0x040fe20000410000 */
[----:B------:R-:W-:Y:S02]  /*11e70*/  IMAD.U32 R133, R50, 0x10000, RZ ;  /* 0x0001000032857824 */ /* 0x000fe400078e00ff */
[C---:B------:R-:W-:Y:S01]  /*11e80*/  FMUL.FTZ R134, R127.reuse, R134 ;  /* 0x000000867f867220 */ /* 0x040fe20000410000 */
[C---:B------:R-:W-:Y:S01]  /*11e90*/  FMUL.FTZ R125, R127.reuse, R124 ;  /* 0x0000007c7f7d7220 */ /* 0x040fe20000410000 */
[----:B------:R-:W-:Y:S01]  /*11ea0*/  FFMA.FTZ R128, R128, R129, R131 ;  /* 0x0000008180807223 */ /* 0x000fe20000010083 */
        /* <DEDUP_REMOVED lines=27> */
.L_x_7485:
[----:B------:R-:W-:Y:S05]  /*12060*/  BSYNC.RECONVERGENT B0 ;  /* 0x0000000000007941 */ /* 0x000fea0003800200 */
.L_x_7484:
[----:B------:R-:W-:Y:S02]  /*12070*/  UIADD3 UR10, UPT, UPT, UR10, UR16, URZ ;  /* 0x000000100a0a7290 */ /* 0x000fe4000fffe0ff */
[----:B------:R-:W-:Y:S02]  /*12080*/  UPLOP3.LUT UP2, UPT, UPT, UPT, UP2, 0x40, 0x4 ;  /* 0x000000000004789c */ /* 0x000fe40003f4e820 */
[----:B------:R-:W-:-:S09]  /*12090*/  UISETP.GE.AND UP1, UPT, UR10, UR17, UPT ;  /* 0x000000110a00728c */ /* 0x000fd2000bf26270 */
[----:B------:R-:W-:Y:S05]  /*120a0*/  BRA.U !UP1, `(.L_x_7486) ;  /* 0xfffffeed09a47547 */ /* 0x000fea000b83ffff */
[----:B------:R-:W-:Y:S05]  /*120b0*/  EXIT ;  /* 0x000000000000794d */ /* 0x000fea0003800000 */
.L_x_7487:
        /* <DEDUP_REMOVED lines=12> */
.L_x_20791:


//--------------------- .text._ZN10layer_norm13ln_fwd_kernelINS_13Kernel_traitsI13__nv_bfloat16S2_fS2_fjLj3072ELj1ELj1ELj4ELj16ENS_18Kernel_traits_baseILj3072ES2_S2_fS2_fjLj128EEEEELb1ELb1ELb0ELb1EEEvNS_9FwdParamsE --------------------------
	.section	.text._ZN10layer_norm13ln_fwd_kernelINS_13Kernel_traitsI13__nv_bfloat16S2_fS2_fjLj3072ELj1ELj1ELj4ELj16ENS_18Kernel_traits_baseILj3072ES2_S2_fS2_fjLj128EEEEELb1ELb1ELb0ELb1EEEvNS_9FwdParamsE,"ax",@progbits
	.align	128
        .global         _ZN10layer_norm13ln_fwd_kernelINS_13Kernel_traitsI13__nv_bfloat16S2_fS2_fjLj3072ELj1ELj1ELj4ELj16ENS_18Kernel_traits_baseILj3072ES2_S2_fS2_fjLj128EEEEELb1ELb1ELb0ELb1EEEvNS_9FwdParamsE
        .type           _ZN10layer_norm13ln_fwd_kernelINS_13Kernel_traitsI13__nv_bfloat16S2_fS2_fjLj3072ELj1ELj1ELj4ELj16ENS_18Kernel_traits_baseILj3072ES2_S2_fS2_fjLj128EEEEELb1ELb1ELb0ELb1EEEvNS_9FwdParamsE,@function
        .size           _ZN10layer_norm13ln_fwd_kernelINS_13Kernel_traitsI13__nv_bfloat16S2_fS2_fjLj3072ELj1ELj1ELj4ELj16ENS_18Kernel_traits_baseILj3072ES2_S2_fS2_fjLj128EEEEELb1ELb1ELb0ELb1EEEvNS_9FwdParamsE,(.L_x_20792 - _ZN10layer_norm13ln_fwd_kernelINS_13Kernel_traitsI13__nv_bfloat16S2_fS2_fjLj3072ELj1ELj1ELj4ELj16ENS_18Kernel_traits_baseILj3072ES2_S2_fS2_fjLj128EEEEELb1ELb1ELb0ELb1EEEvNS_9FwdParamsE)
        .other          _ZN10layer_norm13ln_fwd_kernelINS_13Kernel_traitsI13__nv_bfloat16S2_fS2_fjLj3072ELj1ELj1ELj4ELj16ENS_18Kernel_traits_baseILj3072ES2_S2_fS2_fjLj128EEEEELb1ELb1ELb0ELb1EEEvNS_9FwdParamsE,@"STO_CUDA_ENTRY STV_DEFAULT"
_ZN10layer_norm13ln_fwd_kernelINS_13Kernel_traitsI13__nv_bfloat16S2_fS2_fjLj3072ELj1ELj1ELj4ELj16ENS_18Kernel_traits_baseILj3072ES2_S2_fS2_fjLj128EEEEELb1ELb1ELb0ELb1EEEvNS_9FwdParamsE:
.text._ZN10layer_norm13ln_fwd_kernelINS_13Kernel_traitsI13__nv_bfloat16S2_fS2_fjLj3072ELj1ELj1ELj4ELj16ENS_18Kernel_traits_baseILj3072ES2_S2_fS2_fjLj128EEEEELb1ELb1ELb0ELb1EEEvNS_9FwdParamsE:
        /* <DEDUP_REMOVED lines=39> */
[----:B------:R-:W-:Y:S01]  /*0270*/  @P1 R2UR UR10, R2 ;  /* 0x00000000020a12ca */ /* 0x000fe200000e0000 */
[----:B------:R-:W-:Y:S01]  /*0280*/  @P0 IMAD.MOV.U32 R82, RZ, RZ, R33 ;  /* 0x000000ffff520224 */ /* 0x000fe200078e0021 */
[----:B------:R-:W-:Y:S02]  /*0290*/  @P1 IADD3.X R101, PT, PT, RZ, R5, RZ, P2, !PT ;  /* 0x00000005ff651210 */ /* 0x000fe400017fe4ff */
[----:B------:R-:W-:Y:S02]  /*02a0*/  @!P0 CS2R R22, SRZ ;  /* 0x0000000000168805 */ /* 0x000fe4000001ff00 */
[----:B------:R-:W-:Y:S02]  /*02b0*/  @P1 R2UR UR11, R3 ;  /* 0x00000000030b12ca */ /* 0x000fe400000e0000 */
[----:B------:R-:W-:-:S02]  /*02c0*/  @!P0 CS2R R20, SRZ ;  /* 0x0000000000148805 */ /* 0x000fc4000001ff00 */
[--C-:B------:R-:W-:Y:S02]  /*02d0*/  SHF.R.U64 R2, R100, 0x2, R101.reuse ;  /* 0x0000000264027819 */ /* 0x100fe40000001265 */
[----:B------:R-:W-:Y:S02]  /*02e0*/  @!P0 CS2R R26, SRZ ;  /* 0x00000000001a8805 */ /* 0x000fe4000001ff00 */
[----:B------:R-:W-:Y:S02]  /*02f0*/  SHF.R.U32.HI R4, RZ, 0x2, R101 ;  /* 0x00000002ff047819 */ /* 0x000fe40000011665 */
[----:B------:R-:W-:Y:S02]  /*0300*/  @!P0 CS2R R24, SRZ ;  /* 0x0000000000188805 */ /* 0x000fe4000001ff00 */
[----:B------:R-:W-:Y:S01]  /*0310*/  @!P0 CS2R R30, SRZ ;  /* 0x00000000001e8805 */ /* 0x000fe2000001ff00 */
[C---:B------:R-:W-:Y:S01]  /*0320*/  IMAD.HI.U32 R6, R2.reuse, -0x2daee0ad, RZ ;  /* 0xd2511f5302067827 */ /* 0x040fe200078e00ff */
[----:B------:R-:W-:Y:S01]  /*0330*/  @!P0 CS2R R28, SRZ ;  /* 0x00000000001c8805 */ /* 0x000fe2000001ff00 */
[----:B------:R-:W-:Y:S01]  /*0340*/  UIADD3 UR20, UPT, UPT, UR10, -0x61c88647, URZ ;  /* 0x9e3779b90a147890 */ /* 0x000fe2000fffe0ff */
[----:B------:R-:W-:Y:S01]  /*0350*/  @P0 MOV R81, R32 ;  /* 0x0000002000510202 */ /* 0x000fe20000000f00 */
[----:B------:R-:W-:Y:S01]  /*0360*/  IMAD R46, R2, -0x2daee0ad, RZ ;  /* 0xd2511f53022e7824 */ /* 0x000fe200078e02ff */
[----:B------:R-:W-:Y:S01]  /*0370*/  UIADD3 UR22, UPT, UPT, UR10, 0x3c6ef372, URZ ;  /* 0x3c6ef3720a167890 */ /* 0x000fe2000fffe0ff */
[----:B------:R-:W-:Y:S01]  /*0380*/  LOP3.LUT R6, R6, UR11, RZ, 0x3c, !PT ;  /* 0x0000000b06067c12 */ /* 0x000fe2000f8e3cff */
[----:B------:R-:W-:Y:S01]  /*0390*/  UIADD3 UR21, UPT, UPT, UR11, -0x4498517b, URZ ;  /* 0xbb67ae850b157890 */ /* 0x000fe2000fffe0ff */
[----:B------:R-:W-:Y:S01]  /*03a0*/  @!P0 IMAD.MOV.U32 R82, RZ, RZ, R33 ;  /* 0x000000ffff528224 */ /* 0x000fe200078e0021 */
[----:B------:R-:W-:Y:S01]  /*03b0*/  UIADD3 UR23, UPT, UPT, UR11, 0x76cf5d0a, URZ ;  /* 0x76cf5d0a0b177890 */ /* 0x000fe2000fffe0ff */
[----:B0-----:R-:W-:Y:S01]  /*03c0*/  IMAD R3, R7, UR16, R0 ;  /* 0x0000001007037c24 */ /* 0x001fe2000f8e0200 */
[----:B------:R-:W-:Y:S01]  /*03d0*/  UIADD3 UR25, UPT, UPT, UR11, 0x32370b8f, URZ ;  /* 0x32370b8f0b197890 */ /* 0x000fe2000fffe0ff */
[----:B------:R-:W-:Y:S01]  /*03e0*/  IMAD.HI.U32 R7, R6, -0x326172a9, RZ ;  /* 0xcd9e8d5706077827 */ /* 0x000fe200078e00ff */
[----:B------:R-:W-:Y:S01]  /*03f0*/  UIADD3 UR24, UPT, UPT, UR10, -0x255992d5, URZ ;  /* 0xdaa66d2b0a187890 */ /* 0x000fe2000fffe0ff */
[-C--:B------:R-:W-:Y:S01]  /*0400*/  @P0 MOV R79, R34.reuse ;  /* 0x00000022004f0202 */ /* 0x080fe20000000f00 */
        /* <DEDUP_REMOVED lines=9> */
[----:B------:R-:W-:Y:S01]  /*04a0*/  @P0 IMAD.MOV.U32 R80, RZ, RZ, R35 ;  /* 0x000000ffff500224 */ /* 0x000fe200078e0023 */
[----:B------:R-:W-:Y:S01]  /*04b0*/  LOP3.LUT R7, R44, UR20, R7, 0x96, !PT ;  /* 0x000000142c077c12 */ /* 0x000fe2000f8e9607 */
[----:B------:R-:W-:Y:S01]  /*04c0*/  IMAD.HI.U32 R45, R5, -0x2daee0ad, RZ ;  /* 0xd2511f53052d7827 */ /* 0x000fe200078e00ff */
[----:B------:R-:W-:Y:S01]  /*04d0*/  UIADD3 UR30, UPT, UPT, UR10, -0x4ab325aa, URZ ;  /* 0xb54cda560a1e7890 */ /* 0x000fe2000fffe0ff */
[----:B------:R-:W-:Y:S01]  /*04e0*/  PRMT R112, R23, 0x7632, R112 ;  /* 0x0000763217707816 */ /* 0x000fe20000000070 */
[----:B------:R-:W-:Y:S01]  /*04f0*/  UIADD3 UR31, UPT, UPT, UR11, 0x646e171e, URZ ;  /* 0x646e171e0b1f7890 */ /* 0x000fe2000fffe0ff */
        /* <DEDUP_REMOVED lines=14> */
[C---:B------:R-:W-:Y:S01]  /*05e0*/  IMAD.HI.U32 R6, R44.reuse, -0x326172a9, RZ ;  /* 0xcd9e8d572c067827 */ /* 0x040fe200078e00ff */
[----:B------:R-:W-:Y:S01]  /*05f0*/  UIADD3 UR35, UPT, UPT, UR11, -0x24c28bd8, URZ ;  /* 0xdb3d74280b237890 */ /* 0x000fe2000fffe0ff */
[----:B------:R-:W-:Y:S01]  /*0600*/  PRMT R116, R27, 0x7632, R116 ;  /* 0x000076321b747816 */ /* 0x000fe20000000074 */
[----:B-1----:R-:W-:Y:S01]  /*0610*/  UISETP.NE.U32.AND UP0, UPT, UR4, URZ, UPT ;  /* 0x000000ff0400728c */ /* 0x002fe2000bf05070 */
[----:B------:R-:W-:Y:S01]  /*0620*/  IMAD.HI.U32 R7, R5, -0x2daee0ad, RZ ;  /* 0xd2511f5305077827 */ /* 0x000fe200078e00ff */
[----:B------:R-:W-:Y:S01]  /*0630*/  LOP3.LUT R6, R45, UR24, R6, 0x96, !PT ;  /* 0x000000182d067c12 */ /* 0x000fe2000f8e9606 */
[----:B------:R-:W0:Y:S01]  /*0640*/  LDCU.U8 UR4, c[0x0][0x410] ;  /* 0x00008200ff0477ac */ /* 0x000e220008000000 */
[----:B------:R-:W-:Y:S01]  /*0650*/  PRMT R118, R25, 0x7632, R118 ;  /* 0x0000763219767816 */ /* 0x000fe20000000076 */
[----:B------:R-:W-:Y:S01]  /*0660*/  IMAD R44, R44, -0x326172a9, RZ ;  /* 0xcd9e8d572c2c7824 */ /* 0x000fe200078e02ff */
[----:B------:R-:W-:Y:S01]  /*0670*/  LOP3.LUT R7, R46, UR25, R7, 0x96, !PT ;  /* 0x000000192e077c12 */ /* 0x000fe2000f8e9607 */
[----:B------:R-:W-:Y:S01]  /*0680*/  IMAD R46, R5, -0x2daee0ad, RZ ;  /* 0xd2511f53052e7824 */ /* 0x000fe200078e02ff */
[----:B------:R-:W-:Y:S01]  /*0690*/  UIADD3 UR36, UPT, UPT, UR10, -0x700cb87f, URZ ;  /* 0x8ff347810a247890 */ /* 0x000fe2000fffe0ff */
[----:B------:R-:W-:Y:S01]  /*06a0*/  IMAD.HI.U32 R45, R6, -0x2daee0ad, RZ ;  /* 0xd2511f53062d7827 */ /* 0x000fe200078e00ff */
[----:B------:R-:W-:Y:S01]  /*06b0*/  PRMT R117, R24, 0x7632, R117 ;  /* 0x0000763218757816 */ /* 0x000fe20000000075 */
[----:B------:R-:W-:Y:S01]  /*06c0*/  UISETP.NE.AND.EX UP0, UPT, UR5, URZ, UPT, UP0 ;  /* 0x000000ff0500728c */ /* 0x000fe2000bf05300 */
[----:B------:R-:W-:Y:S01]  /*06d0*/  PRMT R119, R30, 0x7632, R119 ;  /* 0x000076321e777816 */ /* 0x000fe20000000077 */
[----:B------:R-:W-:Y:S01]  /*06e0*/  IMAD.HI.U32 R5, R7, -0x326172a9, RZ ;  /* 0xcd9e8d5707057827 */ /* 0x000fe200078e00ff */
[----:B------:R-:W-:Y:S01]  /*06f0*/  LOP3.LUT R45, R46, UR27, R45, 0x96, !PT ;  /* 0x0000001b2e2d7c12 */ /* 0x000fe2000f8e962d */
[----:B------:R-:W-:Y:S01]  /*0700*/  UPLOP3.LUT UP1, UPT, UPT, UPT, UPT, 0x40, 0x4 ;  /* 0x000000000004789c */ /* 0x000fe20003f2e870 */
        /* <DEDUP_REMOVED lines=31> */
[----:B------:R-:W1:Y:S01]  /*0900*/  LDCU.64 UR12, c[0x0][0x3a0] ;  /* 0x00007400ff0c77ac */ /* 0x000e620008000a00 */
[----:B------:R-:W-:Y:S01]  /*0910*/  PRMT R120, R31, 0x7632, R120 ;  /* 0x000076321f787816 */ /* 0x000fe20000000078 */
[----:B------:R-:W-:Y:S01]  /*0920*/  IMAD.HI.U32 R7, R5, -0x2daee0ad, RZ ;  /* 0xd2511f5305077827 */ /* 0x000fe200078e00ff */
[----:B------:R-:W-:Y:S01]  /*0930*/  LOP3.LUT R6, R45, UR32, R6, 0x96, !PT ;  /* 0x000000202d067c12 */ /* 0x000fe2000f8e9606 */
[----:B------:R-:W1:Y:S01]  /*0940*/  LDCU.64 UR14, c[0x0][0x380] ;  /* 0x00007000ff0e77ac */ /* 0x000e620008000a00 */
        /* <DEDUP_REMOVED lines=8> */
[----:B------:R-:W-:Y:S01]  /*09d0*/  SHF.L.U32 R20, R20, 0x10, RZ ;  /* 0x0000001014147819 */ /* 0x000fe200000006ff */
[----:B------:R-:W-:Y:S01]  /*09e0*/  IMAD.HI.U32 R5, R7, -0x326172a9, RZ ;  /* 0xcd9e8d5707057827 */ /* 0x000fe200078e00ff */
[----:B------:R-:W-:-:S02]  /*09f0*/  LOP3.LUT R44, R45, UR35, R44, 0x96, !PT ;  /* 0x000000232d2c7c12 */ /* 0x000fc4000f8e962c */
[----:B------:R-:W-:Y:S01]  /*0a00*/  LOP3.LUT R100, R100, 0x3, RZ, 0xc0, !PT ;  /* 0x0000000364647812 */ /* 0x000fe200078ec0ff */
[----:B------:R-:W-:Y:S01]  /*0a10*/  IMAD R6, R6, -0x2daee0ad, RZ ;  /* 0xd2511f5306067824 */ /* 0x000fe200078e02ff */
[----:B------:R-:W-:Y:S01]  /*0a20*/  LOP3.LUT R46, R46, UR34, R5, 0x96, !PT ;  /* 0x000000222e2e7c12 */ /* 0x000fe2000f8e9605 */
[----:B------:R-:W-:Y:S01]  /*0a30*/  IMAD R48, R7, -0x326172a9, RZ ;  /* 0xcd9e8d5707307824 */ /* 0x000fe200078e02ff */
[----:B------:R-:W-:Y:S01]  /*0a40*/  SHF.L.U32 R34, R41, 0x10, RZ ;  /* 0x0000001029227819 */ /* 0x000fe200000006ff */
[----:B------:R-:W-:Y:S01]  /*0a50*/  @P0 IMAD.MOV.U32 R7, RZ, RZ, R10 ;  /* 0x000000ffff070224 */ /* 0x000fe200078e000a */
[----:B------:R-:W-:Y:S01]  /*0a60*/  SHF.L.U32 R71, R38, 0x10, RZ ;  /* 0x0000001026477819 */ /* 0x000fe200000006ff */
[----:B------:R-:W-:Y:S01]  /*0a70*/  IMAD.HI.U32 R101, R46, -0x2daee0ad, RZ ;  /* 0xd2511f532e657827 */ /* 0x000fe200078e00ff */
[----:B------:R-:W-:Y:S02]  /*0a80*/  SHF.L.U32 R89, R89, 0x10, RZ ;  /* 0x0000001059597819 */ /* 0x000fe400000006ff */
[----:B------:R-:W-:Y:S01]  /*0a90*/  SHF.L.U32 R92, R92, 0x10, RZ ;  /* 0x000000105c5c7819 */ /* 0x000fe200000006ff */
[----:B------:R-:W-:Y:S01]  /*0aa0*/  @P0 IMAD.MOV.U32 R5, RZ, RZ, R8 ;  /* 0x000000ffff050224 */ /* 0x000fe200078e0008 */
[----:B------:R-:W-:Y:S01]  /*0ab0*/  LOP3.LUT R101, R6, UR37, R101, 0x96, !PT ;  /* 0x0000002506657c12 */ /* 0x000fe2000f8e9665 */
[--C-:B------:R-:W-:Y:S01]  /*0ac0*/  @P0 IMAD.MOV.U32 R6, RZ, RZ, R9.reuse ;  /* 0x000000ffff060224 */ /* 0x100fe200078e0009 */
[----:B------:R-:W-:Y:S01]  /*0ad0*/  @!P0 MOV R5, R8 ;  /* 0x0000000800058202 */ /* 0x000fe20000000f00 */
[----:B------:R-:W-:Y:S01]  /*0ae0*/  @!P0 IMAD.MOV.U32 R6, RZ, RZ, R9 ;  /* 0x000000ffff068224 */ /* 0x000fe200078e0009 */
[----:B------:R-:W-:Y:S01]  /*0af0*/  @P0 MOV R9, R12 ;  /* 0x0000000c00090202 */ /* 0x000fe20000000f00 */
[----:B------:R-:W-:Y:S01]  /*0b00*/  @!P0 IMAD.MOV.U32 R7, RZ, RZ, R10 ;  /* 0x000000ffff078224 */ /* 0x000fe200078e000a */
[----:B------:R-:W-:Y:S01]  /*0b10*/  @P0 MOV R8, R11 ;  /* 0x0000000b00080202 */ /* 0x000fe20000000f00 */
[----:B------:R-:W-:Y:S01]  /*0b20*/  @P0 IMAD.MOV.U32 R10, RZ, RZ, R13 ;  /* 0x000000ffff0a0224 */ /* 0x000fe200078e000d */
[----:B------:R-:W-:Y:S01]  /*0b30*/  @!P0 MOV R10, R13 ;  /* 0x0000000d000a8202 */ /* 0x000fe20000000f00 */
        /* <DEDUP_REMOVED lines=11> */
[----:B------:R-:W-:Y:S01]  /*0bf0*/  PRMT R107, R80, 0x7632, R107 ;  /* 0x00007632506b7816 */ /* 0x000fe2000000006b */
[----:B------:R-:W-:Y:S01]  /*0c00*/  @P0 IMAD.MOV.U32 R11, RZ, RZ, R14 ;  /* 0x000000ffff0b0224 */ /* 0x000fe200078e000e */
[----:B------:R-:W-:Y:S01]  /*0c10*/  PRMT R35, R8, 0x7632, R35 ;  /* 0x0000763208237816 */ /* 0x000fe20000000023 */
[----:B------:R-:W-:Y:S01]  /*0c20*/  @!P0 IMAD.MOV.U32 R13, RZ, RZ, R16 ;  /* 0x000000ffff0d8224 */ /* 0x000fe200078e0010 */
[----:B------:R-:W-:Y:S01]  /*0c30*/  PRMT R75, R12, 0x7632, R75 ;  /* 0x000076320c4b7816 */ /* 0x000fe2000000004b */
[----:B------:R-:W-:Y:S01]  /*0c40*/  @P0 IMAD.MOV.U32 R15, RZ, RZ, R18 ;  /* 0x000000ffff0f0224 */ /* 0x000fe200078e0012 */
[----:B------:R-:W-:Y:S01]  /*0c50*/  PRMT R77, R10, 0x7632, R77 ;  /* 0x000076320a4d7816 */ /* 0x000fe2000000004d */
[----:B------:R-:W-:Y:S01]  /*0c60*/  @!P0 IMAD.MOV.U32 R11, RZ, RZ, R14 ;  /* 0x000000ffff0b8224 */ /* 0x000fe200078e000e */
[-C--:B------:R-:W-:Y:S01]  /*0c70*/  @P0 MOV R14, R17.reuse ;  /* 0x00000011000e0202 */ /* 0x080fe20000000f00 */
[----:B------:R-:W-:Y:S01]  /*0c80*/  @P0 IMAD.MOV.U32 R16, RZ, RZ, R19 ;  /* 0x000000ffff100224 */ /* 0x000fe200078e0013 */
[----:B------:R-:W-:Y:S01]  /*0c90*/  @!P0 MOV R14, R17 ;  /* 0x00000011000e8202 */ /* 0x000fe20000000f00 */
[----:B------:R-:W-:Y:S01]  /*0ca0*/  @!P0 IMAD.MOV.U32 R15, RZ, RZ, R18 ;  /* 0x000000ffff0f8224 */ /* 0x000fe200078e0012 */
[----:B------:R-:W-:Y:S01]  /*0cb0*/  SHF.L.U32 R17, R23, 0x10, RZ ;  /* 0x0000001017117819 */ /* 0x000fe200000006ff */
[----:B------:R-:W-:Y:S01]  /*0cc0*/  IMAD.HI.U32 R103, R44, -0x326172a9, RZ ;  /* 0xcd9e8d572c677827 */ /* 0x000fe200078e00ff */
[----:B------:R-:W-:-:S02]  /*0cd0*/  SHF.L.U32 R23, R25, 0x10, RZ ;  /* 0x0000001019177819 */ /* 0x000fc400000006ff */
[----:B------:R-:W-:Y:S01]  /*0ce0*/  PRMT R76, R11, 0x7632, R76 ;  /* 0x000076320b4c7816 */ /* 0x000fe2000000004c */
[----:B------:R-:W-:Y:S01]  /*0cf0*/  @!P0 IMAD.MOV.U32 R16, RZ, RZ, R19 ;  /* 0x000000ffff108224 */ /* 0x000fe200078e0013 */
[----:B------:R-:W-:Y:S01]  /*0d00*/  LOP3.LUT R103, R48, UR36, R103, 0x96, !PT ;  /* 0x0000002430677c12 */ /* 0x000fe2000f8e9667 */
[----:B------:R-:W-:Y:S01]  /*0d10*/  IMAD.U32 R18, R22, 0x10000, RZ ;  /* 0x0001000016127824 */ /* 0x000fe200078e00ff */
[----:B------:R-:W-:Y:S01]  /*0d20*/  PRMT R78, R9, 0x7632, R78 ;  /* 0x00007632094e7816 */ /* 0x000fe2000000004e */
[----:B------:R-:W-:Y:S01]  /*0d30*/  IMAD.U32 R22, R26, 0x10000, RZ ;  /* 0x000100001a167824 */ /* 0x000fe200078e00ff */
[----:B------:R-:W-:Y:S01]  /*0d40*/  SHF.L.U32 R26, R30, 0x10, RZ ;  /* 0x000000101e1a7819 */ /* 0x000fe200000006ff */
[----:B------:R-:W-:Y:S02]  /*0d50*/  IMAD.U32 R19, R21, 0x10000, RZ ;  /* 0x0001000015137824 */ /* 0x000fe400078e00ff */
[----:B------:R-:W-:Y:S02]  /*0d60*/  HFMA2 R30, -RZ, RZ, 0, 0 ;  /* 0x00000000ff1e7431 */ /* 0x000fe400000001ff */
[----:B------:R-:W-:Y:S01]  /*0d70*/  IMAD.U32 R21, R27, 0x10000, RZ ;  /* 0x000100001b157824 */ /* 0x000fe200078e00ff */
[----:B------:R-:W-:Y:S01]  /*0d80*/  SHF.L.U32 R80, R80, 0x10, RZ ;  /* 0x0000001050507819 */ /* 0x000fe200000006ff */
[----:B------:R-:W-:Y:S01]  /*0d90*/  IMAD.U32 R25, R31, 0x10000, RZ ;  /* 0x000100001f197824 */ /* 0x000fe200078e00ff */
[----:B------:R-:W-:Y:S01]  /*0da0*/  SHF.L.U32 R81, R81, 0x10, RZ ;  /* 0x0000001051517819 */ /* 0x000fe200000006ff */
[----:B------:R-:W-:Y:S01]  /*0db0*/  IMAD.U32 R27, R29, 0x10000, RZ ;  /* 0x000100001d1b7824 */ /* 0x000fe200078e00ff */
[----:B------:R-:W-:Y:S01]  /*0dc0*/  LOP3.LUT R29, R0, 0x1f, RZ, 0xc0, !PT ;  /* 0x0000001f001d7812 */ /* 0x000fe200078ec0ff */
        /* <DEDUP_REMOVED lines=36> */
[----:B------:R-:W-:Y:S02]  /*1010*/  IMAD R130, R44, -0x326172a9, RZ ;  /* 0xcd9e8d572c827824 */ /* 0x000fe400078e02ff */
[----:B-1234-:R-:W-:-:S07]  /*1020*/  IMAD R124, R46, -0x2daee0ad, RZ ;  /* 0xd2511f532e7c7824 */ /* 0x01efce00078e02ff */
.L_x_7637:
[----:B0-----:R-:W0:Y:S01]  /*1030*/  @UP0 LDCU.64 UR4, c[0x0][0x3e0] ;  /* 0x00007c00ff0407ac */ /* 0x001e220008000a00 */
[----:B------:R-:W-:Y:S01]  /*1040*/  PLOP3.LUT P0, PT, PT, PT, UP0, 0x80, 0x8 ;  /* 0x000000000008781c */ /* 0x000fe20003f0f008 */
[----:B------:R-:W1:Y:S01]  /*1050*/  LDC.64 R64, c[0x0][0x390] ;  /* 0x0000e400ff407b82 */ /* 0x000e620000000a00 */
[----:B0-----:R-:W-:-:S06]  /*1060*/  @UP0 UIMAD.WIDE UR4, UR16, 0x2, UR4 ;  /* 0x00000002100408a5 */ /* 0x001fcc000f8e0204 */
[----:B------:R-:W-:Y:S01]  /*1070*/  IMAD.U32 R40, RZ, RZ, UR4 ;  /* 0x00000004ff287e24 */ /* 0x000fe2000f8e00ff */
[----:B------:R-:W-:Y:S01]  /*1080*/  UIMAD UR4, UR16, UR18, URZ ;  /* 0x00000012100472a4 */ /* 0x000fe2000f8e02ff */
[----:B------:R-:W-:-:S05]  /*1090*/  IMAD.U32 R41, RZ, RZ, UR5 ;  /* 0x00000005ff297e24 */ /* 0x000fca000f8e00ff */
[----:B------:R-:W2:Y:S01]  /*10a0*/  @P0 LDG.E.U16 R40, desc[UR8][R40.64] ;  /* 0x0000000828280981 */ /* 0x000ea2000c1e1500 */
[----:B------:R-:W-:Y:S01]  /*10b0*/  PLOP3.LUT P0, PT, PT, PT, UP0, 0x80, 0x8 ;  /* 0x000000000008781c */ /* 0x000fe20003f0f008 */
[----:B------:R-:W-:Y:S01]  /*10c0*/  USHF.R.S32.HI UR5, URZ, 0x1f, UR4 ;  /* 0x0000001fff057899 */ /* 0x000fe20008011404 */
[----:B------:R-:W-:-:S03]  /*10d0*/  LOP3.LUT R37, R0, 0x60, RZ, 0xc0, !PT ;  /* 0x0000006000257812 */ /* 0x000fc600078ec0ff */
[----:B------:R-:W-:Y:S01]  /*10e0*/  ULEA.HI UR5, UR5, UR4, URZ, 0x3 ;  /* 0x0000000405057291 */ /* 0x000fe2000f8f18ff */
[----:B------:R-:W-:-:S05]  /*10f0*/  LOP3.LUT R37, R37, 0x1f, R0, 0xf8, !PT ;  /* 0x0000001f25257812 */ /* 0x000fca00078ef800 */
[----:B------:R-:W-:-:S04]  /*1100*/  MOV R36, UR5 ;  /* 0x0000000500247c02 */ /* 0x000fc80008000f00 */
[----:B------:R-:W-:-:S05]  /*1110*/  LEA.HI.SX32 R123, R36, R37, 0x1d ;  /* 0x00000025247b7211 */ /* 0x000fca00078feaff */
[----:B-1----:R-:W-:Y:S01]  /*1120*/  IMAD.WIDE.U32 R36, R123, 0x10, R64 ;  /* 0x000000107b247825 */ /* 0x002fe200078e0040 */
[----:B------:R-:W-:-:S05]  /*1130*/  UMOV UR17, 0x3f800000 ;  /* 0x3f80000000117882 */ /* 0x000fca0000000000 */
[----:B------:R-:W5:Y:S01]  /*1140*/  LDG.E.128 R36, desc[UR8][R36.64] ;  /* 0x0000000824247981 */ /* 0x000f62000c1e1d00 */
[----:B------:R-:W-:Y:S01]  /*1150*/  IMAD.MOV.U32 R126, RZ, RZ, 0x2f800000 ;  /* 0x2f800000ff7e7424 */ /* 0x000fe200078e00ff */
[----:B--2---:R-:W-:Y:S02]  /*1160*/  @P0 R2UR UR4, R40 ;  /* 0x00000000280402ca */ /* 0x004fe400000e0000 */
[----:B------:R-:W-:-:S04]  /*1170*/  ISETP.NE.U32.AND P0, PT, RZ, UR12, PT ;  /* 0x0000000cff007c0c */ /* 0x000fc8000bf05070 */
[----:B------:R-:W-:-:S07]  /*1180*/  ISETP.NE.AND.EX P0, PT, RZ, UR13, PT, P0 ;  /* 0x0000000dff007c0c */ /* 0x000fce000bf05300 */
[----:B------:R-:W-:-:S06]  /*1190*/  @UP0 USHF.L.U32 UR17, UR4, 0x10, URZ ;  /* 0x0000001004110899 */ /* 0x000fcc00080006ff */
[----:B------:R-:W-:Y:S06]  /*11a0*/  @!P0 BRA `(.L_x_7488) ;  /* 0x0000002400d48947 */ /* 0x000fec0003800000 */
[----:B------:R-:W0:Y:S01]  /*11b0*/  LDC.64 R40, c[0x0][0x3a0] ;  /* 0x0000e800ff287b82 */ /* 0x000e220000000a00 */
        /* <DEDUP_REMOVED lines=8> */
[----:B0-----:R-:W-:-:S05]  /*1240*/  IMAD.MOV.U32 R41, RZ, RZ, 0x2 ;  /* 0x00000002ff297424 */ /* 0x001fca00078e00ff */
[----:B------:R-:W-:-:S04]  /*1250*/  VIADDMNMX.U32 R40, R100, 0xfffffffe, R41, PT ;  /* 0xfffffffe64287846 */ /* 0x000fc80003800029 */
[----:B------:R-:W-:-:S04]  /*1260*/  SHF.L.U32 R42, R40, 0x2, RZ ;  /* 0x00000002282a7819 */ /* 0x000fc800000006ff */
[----:B------:R-:W0:Y:S02]  /*1270*/  LDC R40, c[0x2][R42] ;  /* 0x008000002a287b82 */ /* 0x000e240000000800 */
[----:B0-----:R-:W-:-:S04]  /*1280*/  SHF.R.S32.HI R41, RZ, 0x1f, R40 ;  /* 0x0000001fff297819 */ /* 0x001fc80000011428 */
.L_x_20631:
[----:B------:R-:W-:Y:S05]  /*1290*/  BRX R40 -0x12a0                                        (*"BRANCH_TARGETS .L_x_20632,.L_x_20633,.L_x_20634"*) ;  /* 0xffffffec28587949 */ /* 0x000fea000383ffff */
.L_x_20634:
[----:B------:R-:W-:Y:S01]  /*12a0*/  VIADD R42, R100, 0x1 ;  /* 0x00000001642a7836 */ /* 0x000fe20000000000 */
[----:B------:R-:W-:Y:S01]  /*12b0*/  MOV R43, R103 ;  /* 0x00000067002b7202 */ /* 0x000fe20000000f00 */
[----:B------:R-:W-:Y:S01]  /*12c0*/  IMAD.MOV.U32 R66, RZ, RZ, R124 ;  /* 0x000000ffff427224 */ /* 0x000fe200078e007c */
[----:B------:R-:W-:Y:S06]  /*12d0*/  BRA `(.L_x_7489) ;  /* 0x0000000000e47947 */ /* 0x000fec0003800000 */
.L_x_20632:
[----:B------:R-:W-:Y:S01]  /*12e0*/  IMAD.MOV.U32 R66, RZ, RZ, R124 ;  /* 0x000000ffff427224 */ /* 0x000fe200078e007c */
[----:B------:R-:W-:Y:S01]  /*12f0*/  MOV R43, R101 ;  /* 0x00000065002b7202 */ /* 0x000fe20000000f00 */
[----:B------:R-:W-:Y:S01]  /*1300*/  IMAD.MOV.U32 R42, RZ, RZ, 0x3 ;  /* 0x00000003ff2a7424 */ /* 0x000fe200078e00ff */
[----:B------:R-:W-:Y:S06]  /*1310*/  BRA `(.L_x_7489) ;  /* 0x0000000000d47947 */ /* 0x000fec0003800000 */
.L_x_20633:
        /* <DEDUP_REMOVED lines=12> */
.L_x_7490:
        /* <DEDUP_REMOVED lines=41> */
.L_x_7489:
[----:B0-----:R-:W-:Y:S01]  /*1670*/  I2FP.F32.U32 R41, R43 ;  /* 0x0000002b00297245 */ /* 0x001fe20000201000 */
[----:B-----5:R-:W-:Y:S01]  /*1680*/  IMAD.U32 R40, R36, 0x10000, RZ ;  /* 0x0001000024287824 */ /* 0x020fe200078e00ff */
[----:B------:R-:W-:Y:S01]  /*1690*/  ISETP.NE.AND P2, PT, R42, 0x1, PT ;  /* 0x000000012a00780c */ /* 0x000fe20003f45270 */
[----:B------:R-:W-:Y:S01]  /*16a0*/  UMOV UR5, UR7 ;  /* 0x0000000700057c82 */ /* 0x000fe20008000000 */
[----:B------:R-:W-:Y:S01]  /*16b0*/  UMOV UR4, UR6 ;  /* 0x0000000600047c82 */ /* 0x000fe20008000000 */
[----:B------:R-:W-:Y:S01]  /*16c0*/  FFMA.FTZ R41, R41, R126, 1.1641532182693481445e-10 ;  /* 0x2f00000029297423 */ /* 0x000fe2000001007e */
[----:B------:R-:W-:Y:S01]  /*16d0*/  FMUL.FTZ R40, R40, UR17 ;  /* 0x0000001128287c20 */ /* 0x000fe20008410000 */
[----:B------:R-:W-:Y:S01]  /*16e0*/  IMAD.U32 R52, R5, 0x10000, RZ ;  /* 0x0001000005347824 */ /* 0x000fe200078e00ff */
[----:B------:R-:W-:Y:S02]  /*16f0*/  PRMT R36, R36, 0x7632, R36 ;  /* 0x0000763224247816 */ /* 0x000fe40000000024 */
[----:B------:R-:W-:Y:S01]  /*1700*/  FMUL.FTZ R40, R40, UR5 ;  /* 0x0000000528287c20 */ /* 0x000fe20008410000 */
[----:B------:R-:W-:-:S04]  /*1710*/  FSETP.GTU.FTZ.AND P1, PT, R41, UR4, PT ;  /* 0x0000000429007c0b */ /* 0x000fc8000bf3c000 */
[----:B------:R-:W-:Y:S02]  /*1720*/  FSEL R41, R40, RZ, !P1 ;  /* 0x000000ff28297208 */ /* 0x000fe40004800000 */
[----:B------:R-:W-:Y:S02]  /*1730*/  PLOP3.LUT P1, PT, P1, PT, PT, 0x8, 0x80 ;  /* 0x000000000080781c */ /* 0x000fe40000f2e170 */
[----:B------:R-:W-:Y:S01]  /*1740*/  MOV R40, 0x2 ;  /* 0x0000000200287802 */ /* 0x000fe20000000f00 */
        /* <DEDUP_REMOVED lines=12> */
.L_x_7492:
        /* <DEDUP_REMOVED lines=12> */
.L_x_7493:
        /* <DEDUP_REMOVED lines=42> */
.L_x_7491:
        /* <DEDUP_REMOVED lines=8> */
[----:B------:R-:W-:-:S04]  /*1bf0*/  FSETP.GTU.FTZ.AND P1, PT, R41, UR4, PT ;  /* 0x0000000429007c0b */ /* 0x000fc8000bf3c000 */
        /* <DEDUP_REMOVED lines=14> */
.L_x_7495:
        /* <DEDUP_REMOVED lines=12> */
.L_x_7496:
        /* <DEDUP_REMOVED lines=42> */
.L_x_7494:
[----:B------:R-:W-:Y:S01]  /*2040*/  I2FP.F32.U32 R41, R36 ;  /* 0x0000002400297245 */ /* 0x000fe20000201000 */
[C---:B------:R-:W-:Y:S01]  /*2050*/  IMAD.U32 R36, R37.reuse, 0x10000, RZ ;  /* 0x0001000025247824 */ /* 0x040fe200078e00ff */
[----:B------:R-:W-:Y:S01]  /*2060*/  ISETP.NE.AND P2, PT, R42, 0x1, PT ;  /* 0x000000012a00780c */ /* 0x000fe20003f45270 */
[----:B------:R-:W-:Y:S01]  /*2070*/  IMAD.U32 R54, R6, 0x10000, RZ ;  /* 0x0001000006367824 */ /* 0x000fe200078e00ff */
        /* <DEDUP_REMOVED lines=19> */
.L_x_7498:
        /* <DEDUP_REMOVED lines=12> */
.L_x_7499:
        /* <DEDUP_REMOVED lines=42> */
.L_x_7497:
        /* <DEDUP_REMOVED lines=22> */
.L_x_7501:
        /* <DEDUP_REMOVED lines=12> */
.L_x_7502:
        /* <DEDUP_REMOVED lines=42> */
.L_x_7500:
        /* <DEDUP_REMOVED lines=9> */
[----:B------:R-:W-:Y:S02]  /*2a60*/  FSEL R37, R36, RZ, !P3 ;  /* 0x000000ff24257208 */ /* 0x000fe40005800000 */
[----:B------:R-:W-:Y:S02]  /*2a70*/  PLOP3.LUT P3, PT, P3, PT, PT, 0x8, 0x80 ;  /* 0x000000000080781c */ /* 0x000fe40001f6e170 */
[----:B------:R-:W-:Y:S01]  /*2a80*/  MOV R36, 0x2 ;  /* 0x0000000200247802 */ /* 0x000fe20000000f00 */
        /* <DEDUP_REMOVED lines=11> */
.L_x_7504:
        /* <DEDUP_REMOVED lines=12> */
.L_x_7505:
        /* <DEDUP_REMOVED lines=42> */
.L_x_7503:
        /* <DEDUP_REMOVED lines=22> */
.L_x_7507:
        /* <DEDUP_REMOVED lines=12> */
.L_x_7508:
        /* <DEDUP_REMOVED lines=42> */
.L_x_7506:
[----:B------:R-:W-:Y:S01]  /*3360*/  I2FP.F32.U32 R37, R37 ;  /* 0x0000002500257245 */ /* 0x000fe20000201000 */
[C---:B------:R-:W-:Y:S01]  /*3370*/  IMAD.U32 R36, R39.reuse, 0x10000, RZ ;  /* 0x0001000027247824 */ /* 0x040fe200078e00ff */
[----:B------:R-:W-:Y:S01]  /*3380*/  ISETP.NE.AND P6, PT, R40, 0x1, PT ;  /* 0x000000012800780c */ /* 0x000fe20003fc5270 */
[----:B------:R-:W-:Y:S01]  /*3390*/  IMAD.U32 R50, R8, 0x10000, RZ ;  /* 0x0001000008327824 */ /* 0x000fe200078e00ff */
        /* <DEDUP_REMOVED lines=19> */
.L_x_7510:
        /* <DEDUP_REMOVED lines=14> */
.L_x_7511:
        /* <DEDUP_REMOVED lines=41> */
[----:B------:R-:W-:-:S07]  /*3840*/  IMAD.MOV.U32 R66, RZ, RZ, R36 ;  /* 0x000000ffff427224 */ /* 0x000fce00078e0024 */
.L_x_7509:
[----:B------:R-:W-:Y:S01]  /*3850*/  I2FP.F32.U32 R37, R37 ;  /* 0x0000002500257245 */ /* 0x000fe20000201000 */
[----:B------:R-:W-:Y:S02]  /*3860*/  IMAD.U32 R44, R44, 0x10000, RZ ;  /* 0x000100002c2c7824 */ /* 0x000fe400078e00ff */
[----:B------:R-:W-:Y:S02]  /*3870*/  IMAD.U32 R51, R35, 0x10000, RZ ;  /* 0x0001000023337824 */ /* 0x000fe400078e00ff */
[----:B------:R-:W-:Y:S01]  /*3880*/  FFMA.FTZ R37, R37, R126, 1.1641532182693481445e-10 ;  /* 0x2f00000025257423 */ /* 0x000fe2000001007e */
[----:B------:R-:W-:-:S04]  /*3890*/  FMUL.FTZ R44, R44, UR17 ;  /* 0x000000112c2c7c20 */ /* 0x000fc80008410000 */
[----:B------:R-:W-:Y:S01]  /*38a0*/  FMUL.FTZ R44, R44, UR5 ;  /* 0x000000052c2c7c20 */ /* 0x000fe20008410000 */
[----:B------:R-:W-:-:S04]  /*38b0*/  FSETP.GTU.FTZ.AND P6, PT, R37, UR4, PT ;  /* 0x0000000425007c0b */ /* 0x000fc8000bfdc000 */
[----:B------:R-:W-:Y:S02]  /*38c0*/  FSEL R44, R44, RZ, !P6 ;  /* 0x000000ff2c2c7208 */ /* 0x000fe40007000000 */
[----:B------:R-:W-:-:S03]  /*38d0*/  PLOP3.LUT P6, PT, P6, PT, PT, 0x8, 0x80 ;  /* 0x000000000080781c */ /* 0x000fc600037ce170 */
[----:B------:R-:W-:Y:S01]  /*38e0*/  FFMA.FTZ R51, R44, R51, R59 ;  /* 0x000000332c337223 */ /* 0x000fe2000001003b */
[----:B------:R-:W-:Y:S09]  /*38f0*/  BRA `(.L_x_7512) ;  /* 0x0000002400b07947 */ /* 0x000ff20003800000 */
.L_x_7488:
        /* <DEDUP_REMOVED lines=15> */
.L_x_7514:
        /* <DEDUP_REMOVED lines=12> */
.L_x_7515:
        /* <DEDUP_REMOVED lines=40> */
[----:B------:R-:W-:-:S07]  /*3d30*/  IMAD.MOV.U32 R40, RZ, RZ, R124 ;  /* 0x000000ffff287224 */ /* 0x000fce00078e007c */
.L_x_7513:
[----:B------:R-:W-:Y:S01]  /*3d40*/  I2FP.F32.U32 R41, R40 ;  /* 0x0000002800297245 */ /* 0x000fe20000201000 */
[----:B------:R-:W-:Y:S01]  /*3d50*/  UMOV UR5, UR7 ;  /* 0x0000000700057c82 */ /* 0x000fe20008000000 */
[----:B-----5:R-:W-:Y:S01]  /*3d60*/  SHF.L.U32 R40, R36, 0x10, RZ ;  /* 0x0000001024287819 */ /* 0x020fe200000006ff */
[----:B------:R-:W-:Y:S01]  /*3d70*/  UMOV UR4, UR6 ;  /* 0x0000000600047c82 */ /* 0x000fe20008000000 */
[----:B------:R-:W-:Y:S01]  /*3d80*/  ISETP.NE.AND P2, PT, R42, 0x1, PT ;  /* 0x000000012a00780c */ /* 0x000fe20003f45270 */
[----:B------:R-:W-:Y:S01]  /*3d90*/  FFMA.FTZ R41, R41, R126, 1.1641532182693481445e-10 ;  /* 0x2f00000029297423 */ /* 0x000fe2000001007e */
[----:B------:R-:W-:Y:S01]  /*3da0*/  PRMT R36, R36, 0x7632, R36 ;  /* 0x0000763224247816 */ /* 0x000fe20000000024 */
[----:B------:R-:W-:-:S03]  /*3db0*/  FMUL.FTZ R40, R40, UR17 ;  /* 0x0000001128287c20 */ /* 0x000fc60008410000 */
[----:B------:R-:W-:Y:S01]  /*3dc0*/  FSETP.GTU.FTZ.AND P1, PT, R41, UR4, PT ;  /* 0x0000000429007c0b */ /* 0x000fe2000bf3c000 */
[----:B------:R-:W-:Y:S01]  /*3dd0*/  FMUL.FTZ R40, R40, UR5 ;  /* 0x0000000528287c20 */ /* 0x000fe20008410000 */
[----:B------:R-:W-:-:S04]  /*3de0*/  IMAD.U32 R41, R5, 0x10000, RZ ;  /* 0x0001000005297824 */ /* 0x000fc800078e00ff */
        /* <DEDUP_REMOVED lines=15> */
.L_x_7517:
        /* <DEDUP_REMOVED lines=12> */
.L_x_7518:
        /* <DEDUP_REMOVED lines=42> */
.L_x_7516:
        /* <DEDUP_REMOVED lines=23> */
.L_x_7520:
        /* <DEDUP_REMOVED lines=12> */
.L_x_7521:
        /* <DEDUP_REMOVED lines=42> */
.L_x_7519:
[----:B------:R-:W-:Y:S02]  /*4710*/  I2FP.F32.U32 R41, R36 ;  /* 0x0000002400297245 */ /* 0x000fe40000201000 */
        /* <DEDUP_REMOVED lines=8> */
[----:B------:R-:W-:-:S04]  /*47a0*/  IMAD.U32 R41, R6, 0x10000, RZ ;  /* 0x0001000006297824 */ /* 0x000fc800078e00ff */
        /* <DEDUP_REMOVED lines=13> */
.L_x_7523:
        /* <DEDUP_REMOVED lines=12> */
.L_x_7524:
        /* <DEDUP_REMOVED lines=42> */
.L_x_7522:
        /* <DEDUP_REMOVED lines=22> */
.L_x_7526:
        /* <DEDUP_REMOVED lines=12> */
.L_x_7527:
        /* <DEDUP_REMOVED lines=42> */
.L_x_7525:
        /* <DEDUP_REMOVED lines=23> */
.L_x_7529:
        /* <DEDUP_REMOVED lines=12> */
.L_x_7530:
        /* <DEDUP_REMOVED lines=42> */
.L_x_7528:
        /* <DEDUP_REMOVED lines=22> */
.L_x_7532:
        /* <DEDUP_REMOVED lines=12> */
.L_x_7533:
        /* <DEDUP_REMOVED lines=42> */
.L_x_7531:
        /* <DEDUP_REMOVED lines=23> */
.L_x_7535:
        /* <DEDUP_REMOVED lines=14> */
.L_x_7536:
        /* <DEDUP_REMOVED lines=42> */
.L_x_7534:
[----:B------:R-:W-:Y:S01]  /*5f20*/  I2FP.F32.U32 R37, R37 ;  /* 0x0000002500257245 */ /* 0x000fe20000201000 */
[----:B------:R-:W-:Y:S01]  /*5f30*/  IMAD.U32 R51, R35, 0x10000, RZ ;  /* 0x0001000023337824 */ /* 0x000fe200078e00ff */
[----:B------:R-:W-:-:S03]  /*5f40*/  SHF.L.U32 R44, R44, 0x10, RZ ;  /* 0x000000102c2c7819 */ /* 0x000fc600000006ff */
[----:B------:R-:W-:Y:S02]  /*5f50*/  FFMA.FTZ R37, R37, R126, 1.1641532182693481445e-10 ;  /* 0x2f00000025257423 */ /* 0x000fe4000001007e */
[----:B------:R-:W-:-:S03]  /*5f60*/  FMUL.FTZ R44, R44, UR17 ;  /* 0x000000112c2c7c20 */ /* 0x000fc60008410000 */
[----:B------:R-:W-:Y:S01]  /*5f70*/  FSETP.GTU.FTZ.AND P6, PT, R37, UR4, PT ;  /* 0x0000000425007c0b */ /* 0x000fe2000bfdc000 */
[----:B------:R-:W-:-:S05]  /*5f80*/  FMUL.FTZ R44, R44, UR5 ;  /* 0x000000052c2c7c20 */ /* 0x000fca0008410000 */
[----:B------:R-:W-:Y:S02]  /*5f90*/  FSEL R44, R44, RZ, !P6 ;  /* 0x000000ff2c2c7208 */ /* 0x000fe40007000000 */
[----:B------:R-:W-:-:S03]  /*5fa0*/  PLOP3.LUT P6, PT, P6, PT, PT, 0x8, 0x80 ;  /* 0x000000000080781c */ /* 0x000fc600037ce170 */
[----:B------:R-:W-:-:S10]  /*5fb0*/  FMUL.FTZ R51, R44, R51 ;  /* 0x000000332c337220 */ /* 0x000fd40000410000 */
.L_x_7512:
[----:B------:R-:W0:Y:S01]  /*5fc0*/  LDC.64 R94, c[0x0][0x3a8] ;  /* 0x0000ea00ff5e7b82 */ /* 0x000e220000000a00 */
[----:B------:R-:W-:Y:S01]  /*5fd0*/  SEL R42, RZ, 0x10000, !P5 ;  /* 0x00010000ff2a7807 */ /* 0x000fe20006800000 */
[----:B------:R-:W-:Y:S01]  /*5fe0*/  VIADD R125, R123, 0x80 ;  /* 0x000000807b7d7836 */ /* 0x000fe20000000000 */
[----:B------:R-:W-:Y:S02]  /*5ff0*/  ISETP.NE.AND P5, PT, R47, RZ, PT ;  /* 0x000000ff2f00720c */ /* 0x000fe40003fa5270 */
[----:B------:R-:W-:Y:S02]  /*6000*/  SEL R40, RZ, 0x1000000, !P2 ;  /* 0x01000000ff287807 */ /* 0x000fe40005000000 */
[----:B------:R-:W-:Y:S01]  /*6010*/  SEL R39, RZ, 0x10000, !P1 ;  /* 0x00010000ff277807 */ /* 0x000fe20004800000 */
[----:B------:R-:W1:Y:S01]  /*6020*/  @P0 LDC.64 R36, c[0x0][0x3a0] ;  /* 0x0000e800ff240b82 */ /* 0x000e620000000a00 */
[----:B------:R-:W-:Y:S02]  /*6030*/  SEL R38, RZ, 0x100, !P5 ;  /* 0x00000100ff267807 */ /* 0x000fe40006800000 */
[----:B------:R-:W-:-:S02]  /*6040*/  SEL R43, RZ, 0x1000000, !P6 ;  /* 0x01000000ff2b7807 */ /* 0x000fc40007000000 */
[----:B------:R-:W-:Y:S02]  /*6050*/  SEL R41, RZ, 0x100, !P4 ;  /* 0x00000100ff297807 */ /* 0x000fe40006000000 */
[----:B------:R-:W-:Y:S01]  /*6060*/  ISETP.NE.AND P6, PT, R46, RZ, PT ;  /* 0x000000ff2e00720c */ /* 0x000fe20003fc5270 */
[----:B------:R-:W2:Y:S01]  /*6070*/  LDC.64 R96, c[0x0][0x3b0] ;  /* 0x0000ec00ff607b82 */ /* 0x000ea20000000a00 */
        /* <DEDUP_REMOVED lines=8> */
[----:B-1----:R-:W-:-:S03]  /*6100*/  @P0 IMAD.WIDE.U32 R46, R125, 0x20, R36 ;  /* 0x000000207d2e0825 */ /* 0x002fc600078e0024 */
[----:B------:R0:W-:Y:S01]  /*6110*/  STG.E.128 desc[UR8][R44.64+0x10], R48 ;  /* 0x000010302c007986 */ /* 0x0001e2000c101d08 */
[----:B------:R-:W-:-:S04]  /*6120*/  IMAD.WIDE.U32 R36, R125, 0x10, R64 ;  /* 0x000000107d247825 */ /* 0x000fc800078e0040 */
[----:B--2---:R-:W-:-:S05]  /*6130*/  IMAD.WIDE.U32 R42, R123, 0x8, R96 ;  /* 0x000000087b2a7825 */ /* 0x004fca00078e0060 */
[----:B------:R0:W-:Y:S04]  /*6140*/  STG.E.64 desc[UR8][R42.64], R40 ;  /* 0x000000282a007986 */ /* 0x0001e8000c101b08 */
[----:B------:R0:W5:Y:S04]  /*6150*/  @P0 LDG.E.128 R60, desc[UR8][R46.64] ;  /* 0x000000082e3c0981 */ /* 0x000168000c1e1d00 */
[----:B------:R0:W5:Y:S04]  /*6160*/  @P0 LDG.E.128 R56, desc[UR8][R46.64+0x10] ;  /* 0x000010082e380981 */ /* 0x000168000c1e1d00 */
[----:B------:R-:W5:Y:S01]  /*6170*/  LDG.E.128 R36, desc[UR8][R36.64] ;  /* 0x0000000824247981 */ /* 0x000f62000c1e1d00 */
[----:B------:R-:W-:Y:S05]  /*6180*/  @!P0 BRA `(.L_x_7537) ;  /* 0x0000002400b08947 */ /* 0x000fea0003800000 */
        /* <DEDUP_REMOVED lines=15> */
.L_x_7539:
        /* <DEDUP_REMOVED lines=12> */
.L_x_7540:
        /* <DEDUP_REMOVED lines=42> */
.L_x_7538:
[----:B------:R-:W-:Y:S01]  /*65e0*/  I2FP.F32.U32 R41, R40 ;  /* 0x0000002800297245 */ /* 0x000fe20000201000 */
[----:B-----5:R-:W-:Y:S01]  /*65f0*/  IMAD.U32 R40, R36, 0x10000, RZ ;  /* 0x0001000024287824 */ /* 0x020fe200078e00ff */
        /* <DEDUP_REMOVED lines=22> */
.L_x_7542:
        /* <DEDUP_REMOVED lines=12> */
.L_x_7543:
        /* <DEDUP_REMOVED lines=42> */
.L_x_7541:
        /* <DEDUP_REMOVED lines=23> */
.L_x_7545:
        /* <DEDUP_REMOVED lines=12> */
.L_x_7546:
        /* <DEDUP_REMOVED lines=42> */
.L_x_7544:
[----:B------:R-:W-:Y:S01]  /*6f90*/  I2FP.F32.U32 R41, R36 ;  /* 0x0000002400297245 */ /* 0x000fe20000201000 */
[C---:B------:R-:W-:Y:S01]  /*6fa0*/  IMAD.U32 R36, R37.reuse, 0x10000, RZ ;  /* 0x0001000025247824 */ /* 0x040fe200078e00ff */
[----:B------:R-:W-:Y:S01]  /*6fb0*/  ISETP.NE.AND P2, PT, R42, 0x1, PT ;  /* 0x000000012a00780c */ /* 0x000fe20003f45270 */
[----:B------:R-:W-:Y:S01]  /*6fc0*/  IMAD.U32 R46, R10, 0x10000, RZ ;  /* 0x000100000a2e7824 */ /* 0x000fe200078e00ff */
[----:B------:R-:W-:Y:S01]  /*6fd0*/  PRMT R47, R37, 0x7632, R47 ;  /* 0x00007632252f7816 */ /* 0x000fe2000000002f */
[----:B------:R-:W-:Y:S01]  /*6fe0*/  FFMA.FTZ R41, R41, R126, 1.1641532182693481445e-10 ;  /* 0x2f00000029297423 */ /* 0x000fe2000001007e */
[----:B------:R-:W-:Y:S01]  /*6ff0*/  FMUL.FTZ R36, R36, UR17 ;  /* 0x0000001124247c20 */ /* 0x000fe20008410000 */
[----:B------:R-:W-:Y:S01]  /*7000*/  MOV R40, 0x2 ;  /* 0x0000000200287802 */ /* 0x000fe20000000f00 */
        /* <DEDUP_REMOVED lines=15> */
.L_x_7548:
        /* <DEDUP_REMOVED lines=12> */
.L_x_7549:
        /* <DEDUP_REMOVED lines=42> */
.L_x_7547:
[----:B------:R-:W-:Y:S01]  /*7460*/  I2FP.F32.U32 R37, R37 ;  /* 0x0000002500257245 */ /* 0x000fe20000201000 */
[----:B------:R-:W-:Y:S01]  /*7470*/  IMAD.U32 R47, R47, 0x10000, RZ ;  /* 0x000100002f2f7824 */ /* 0x000fe200078e00ff */
[----:B------:R-:W-:Y:S02]  /*7480*/  ISETP.NE.AND P3, PT, R40, 0x1, PT ;  /* 0x000000012800780c */ /* 0x000fe40003f65270 */
[----:B------:R-:W-:Y:S01]  /*7490*/  MOV R41, 0x2 ;  /* 0x0000000200297802 */ /* 0x000fe20000000f00 */
        /* <DEDUP_REMOVED lines=18> */
.L_x_7551:
        /* <DEDUP_REMOVED lines=12> */
.L_x_7552:
        /* <DEDUP_REMOVED lines=42> */
.L_x_7550:
[----:B------:R-:W-:Y:S01]  /*7920*/  I2FP.F32.U32 R37, R37 ;  /* 0x0000002500257245 */ /* 0x000fe20000201000 */
[C---:B------:R-:W-:Y:S01]  /*7930*/  IMAD.U32 R36, R38.reuse, 0x10000, RZ ;  /* 0x0001000026247824 */ /* 0x040fe200078e00ff */
        /* <DEDUP_REMOVED lines=21> */
.L_x_7554:
        /* <DEDUP_REMOVED lines=12> */
.L_x_7555:
        /* <DEDUP_REMOVED lines=42> */
.L_x_7553:
        /* <DEDUP_REMOVED lines=22> */
.L_x_7557:
        /* <DEDUP_REMOVED lines=12> */
.L_x_7558:
        /* <DEDUP_REMOVED lines=42> */
.L_x_7556:
        /* <DEDUP_REMOVED lines=23> */
.L_x_7560:
        /* <DEDUP_REMOVED lines=14> */
.L_x_7561:
        /* <DEDUP_REMOVED lines=42> */
.L_x_7559:
[----:B------:R-:W-:Y:S01]  /*87a0*/  I2FP.F32.U32 R37, R37 ;  /* 0x0000002500257245 */ /* 0x000fe20000201000 */
[----:B------:R-:W-:-:S04]  /*87b0*/  IMAD.U32 R43, R43, 0x10000, RZ ;  /* 0x000100002b2b7824 */ /* 0x000fc800078e00ff */
[----:B------:R-:W-:Y:S01]  /*87c0*/  FFMA.FTZ R37, R37, R126, 1.1641532182693481445e-10 ;  /* 0x2f00000025257423 */ /* 0x000fe2000001007e */
[----:B------:R-:W-:-:S04]  /*87d0*/  FMUL.FTZ R43, R43, UR17 ;  /* 0x000000112b2b7c20 */ /* 0x000fc80008410000 */
[----:B------:R-:W-:Y:S01]  /*87e0*/  FMUL.FTZ R43, R43, UR5 ;  /* 0x000000052b2b7c20 */ /* 0x000fe20008410000 */
[----:B------:R-:W-:-:S04]  /*87f0*/  FSETP.GTU.FTZ.AND P6, PT, R37, UR4, PT ;  /* 0x0000000425007c0b */ /* 0x000fc8000bfdc000 */
[----:B------:R-:W-:Y:S01]  /*8800*/  FSEL R36, R43, RZ, !P6 ;  /* 0x000000ff2b247208 */ /* 0x000fe20007000000 */
[----:B------:R-:W-:Y:S01]  /*8810*/  IMAD.U32 R43, R75, 0x10000, RZ ;  /* 0x000100004b2b7824 */ /* 0x000fe200078e00ff */
[----:B------:R-:W-:-:S03]  /*8820*/  PLOP3.LUT P6, PT, P6, PT, PT, 0x8, 0x80 ;  /* 0x000000000080781c */ /* 0x000fc600037ce170 */
[----:B------:R-:W-:Y:S01]  /*8830*/  FFMA.FTZ R43, R36, R43, R59 ;  /* 0x0000002b242b7223 */ /* 0x000fe2000001003b */
[----:B------:R-:W-:Y:S09]  /*8840*/  BRA `(.L_x_7562) ;  /* 0x0000002400ac7947 */ /* 0x000ff20003800000 */
.L_x_7537:
[----:B------:R-:W-:Y:S01]  /*8850*/  ISETP.NE.AND P1, PT, R67, 0x1, PT ;  /* 0x000000014300780c */ /* 0x000fe20003f25270 */
[----:B0-----:R-:W-:Y:S01]  /*8860*/  IMAD.MOV.U32 R40, RZ, RZ, R130 ;  /* 0x000000ffff287224 */ /* 0x001fe200078e0082 */
        /* <DEDUP_REMOVED lines=13> */
.L_x_7564:
        /* <DEDUP_REMOVED lines=12> */
.L_x_7565:
        /* <DEDUP_REMOVED lines=42> */
.L_x_7563:
[----:B------:R-:W-:Y:S01]  /*8ca0*/  I2FP.F32.U32 R41, R40 ;  /* 0x0000002800297245 */ /* 0x000fe20000201000 */
[----:B-----5:R-:W-:Y:S01]  /*8cb0*/  IMAD.U32 R40, R36, 0x10000, RZ ;  /* 0x0001000024287824 */ /* 0x020fe200078e00ff */
[----:B------:R-:W-:Y:S02]  /*8cc0*/  ISETP.NE.AND P2, PT, R42, 0x1, PT ;  /* 0x000000012a00780c */ /* 0x000fe40003f45270 */
[----:B------:R-:W-:Y:S01]  /*8cd0*/  PRMT R36, R36, 0x7632, R36 ;  /* 0x0000763224247816 */ /* 0x000fe20000000024 */
[----:B------:R-:W-:Y:S01]  /*8ce0*/  FFMA.FTZ R41, R41, R126, 1.1641532182693481445e-10 ;  /* 0x2f00000029297423 */ /* 0x000fe2000001007e */
[----:B------:R-:W-:-:S04]  /*8cf0*/  FMUL.FTZ R40, R40, UR17 ;  /* 0x0000001128287c20 */ /* 0x000fc80008410000 */
[----:B------:R-:W-:Y:S01]  /*8d00*/  FMUL.FTZ R40, R40, UR5 ;  /* 0x0000000528287c20 */ /* 0x000fe20008410000 */
[----:B------:R-:W-:Y:S01]  /*8d10*/  FSETP.GTU.FTZ.AND P1, PT, R41, UR4, PT ;  /* 0x0000000429007c0b */ /* 0x000fe2000bf3c000 */
[----:B------:R-:W-:-:S03]  /*8d20*/  IMAD.U32 R41, R9, 0x10000, RZ ;  /* 0x0001000009297824 */ /* 0x000fc600078e00ff */
[----:B------:R-:W-:Y:S02]  /*8d30*/  FSEL R44, R40, RZ, !P1 ;  /* 0x000000ff282c7208 */ /* 0x000fe40004800000 */
[----:B------:R-:W-:Y:S02]  /*8d40*/  PLOP3.LUT P1, PT, P1, PT, PT, 0x8, 0x80 ;  /* 0x000000000080781c */ /* 0x000fe40000f2e170 */
[----:B------:R-:W-:Y:S01]  /*8d50*/  MOV R40, 0x2 ;  /* 0x0000000200287802 */ /* 0x000fe20000000f00 */
[----:B------:R-:W-:Y:S01]  /*8d60*/  FMUL.FTZ R44, R41, R44 ;  /* 0x0000002c292c7220 */ /* 0x000fe20000410000 */
        /* <DEDUP_REMOVED lines=11> */
.L_x_7567:
        /* <DEDUP_REMOVED lines=12> */
.L_x_7568:
        /* <DEDUP_REMOVED lines=42> */
.L_x_7566:
        /* <DEDUP_REMOVED lines=23> */
.L_x_7570:
        /* <DEDUP_REMOVED lines=12> */
.L_x_7571:
        /* <DEDUP_REMOVED lines=42> */
.L_x_7569:
[----:B------:R-:W-:Y:S01]  /*9650*/  I2FP.F32.U32 R41, R36 ;  /* 0x0000002400297245 */ /* 0x000fe20000201000 */
[C---:B------:R-:W-:Y:S01]  /*9660*/  IMAD.U32 R36, R37.reuse, 0x10000, RZ ;  /* 0x0001000025247824 */ /* 0x040fe200078e00ff */
[----:B------:R-:W-:Y:S02]  /*9670*/  ISETP.NE.AND P2, PT, R42, 0x1, PT ;  /* 0x000000012a00780c */ /* 0x000fe40003f45270 */
[----:B------:R-:W-:Y:S01]  /*9680*/  PRMT R47, R37, 0x7632, R47 ;  /* 0x00007632252f7816 */ /* 0x000fe2000000002f */
[----:B------:R-:W-:Y:S01]  /*9690*/  FFMA.FTZ R41, R41, R126, 1.1641532182693481445e-10 ;  /* 0x2f00000029297423 */ /* 0x000fe2000001007e */
[----:B------:R-:W-:Y:S01]  /*96a0*/  FMUL.FTZ R36, R36, UR17 ;  /* 0x0000001124247c20 */ /* 0x000fe20008410000 */
[----:B------:R-:W-:Y:S01]  /*96b0*/  MOV R40, 0x2 ;  /* 0x0000000200287802 */ /* 0x000fe20000000f00 */
[----:B------:R-:W-:Y:S02]  /*96c0*/  IMAD.MOV.U32 R37, RZ, RZ, R130 ;  /* 0x000000ffff257224 */ /* 0x000fe400078e0082 */
[----:B------:R-:W-:Y:S01]  /*96d0*/  FMUL.FTZ R36, R36, UR5 ;  /* 0x0000000524247c20 */ /* 0x000fe20008410000 */
[----:B------:R-:W-:Y:S01]  /*96e0*/  FSETP.GTU.FTZ.AND P1, PT, R41, UR4, PT ;  /* 0x0000000429007c0b */ /* 0x000fe2000bf3c000 */
[----:B------:R-:W-:-:S03]  /*96f0*/  IMAD.U32 R41, R10, 0x10000, RZ ;  /* 0x000100000a297824 */ /* 0x000fc600078e00ff */
        /* <DEDUP_REMOVED lines=12> */
.L_x_7573:
        /* <DEDUP_REMOVED lines=12> */
.L_x_7574:
        /* <DEDUP_REMOVED lines=42> */
.L_x_7572:
        /* <DEDUP_REMOVED lines=22> */
.L_x_7576:
        /* <DEDUP_REMOVED lines=12> */
.L_x_7577:
        /* <DEDUP_REMOVED lines=42> */
.L_x_7575:
[----:B------:R-:W-:Y:S01]  /*9fe0*/  I2FP.F32.U32 R37, R37 ;  /* 0x0000002500257245 */ /* 0x000fe20000201000 */
[C---:B------:R-:W-:Y:S01]  /*9ff0*/  IMAD.U32 R36, R38.reuse, 0x10000, RZ ;  /* 0x0001000026247824 */ /* 0x040fe200078e00ff */
        /* <DEDUP_REMOVED lines=21> */
.L_x_7579:
        /* <DEDUP_REMOVED lines=12> */
.L_x_7580:
        /* <DEDUP_REMOVED lines=42> */
.L_x_7578:
        /* <DEDUP_REMOVED lines=22> */
.L_x_7582:
        /* <DEDUP_REMOVED lines=12> */
.L_x_7583:
        /* <DEDUP_REMOVED lines=42> */
.L_x_7581:
        /* <DEDUP_REMOVED lines=23> */
.L_x_7585:
        /* <DEDUP_REMOVED lines=14> */
.L_x_7586:
        /* <DEDUP_REMOVED lines=42> */
.L_x_7584:
        /* <DEDUP_REMOVED lines=9> */
[----:B------:R-:W-:-:S10]  /*aef0*/  FMUL.FTZ R43, R36, R43 ;  /* 0x0000002b242b7220 */ /* 0x000fd40000410000 */
.L_x_7562:
[----:B------:R-:W0:Y:S01]  /*af00*/  @P0 LDC.64 R36, c[0x0][0x3a0] ;  /* 0x0000e800ff240b82 */ /* 0x000e220000000a00 */
[----:B------:R-:W-:Y:S02]  /*af10*/  SEL R67, RZ, 0x10000, !P5 ;  /* 0x00010000ff437807 */ /* 0x000fe40006800000 */
[----:B------:R-:W-:Y:S01]  /*af20*/  ISETP.NE.AND P5, PT, R104, RZ, PT ;  /* 0x000000ff6800720c */ /* 0x000fe20003fa5270 */
[----:B------:R-:W-:Y:S01]  /*af30*/  IMAD.WIDE.U32 R104, R125, 0x20, R94 ;  /* 0x000000207d687825 */ /* 0x000fe200078e005e */
[----:B------:R-:W-:Y:S02]  /*af40*/  SEL R66, RZ, 0x1000000, !P2 ;  /* 0x01000000ff427807 */ /* 0x000fe40005000000 */
[----:B------:R-:W-:Y:S02]  /*af50*/  SEL R39, RZ, 0x10000, !P1 ;  /* 0x00010000ff277807 */ /* 0x000fe40004800000 */
[----:B------:R-:W-:Y:S01]  /*af60*/  SEL R38, RZ, 0x100, !P5 ;  /* 0x00000100ff267807 */ /* 0x000fe20006800000 */
[----:B------:R1:W-:Y:S01]  /*af70*/  STG.E.128 desc[UR8][R104.64], R44 ;  /* 0x0000002c68007986 */ /* 0x0003e2000c101d08 */
[----:B------:R-:W-:-:S02]  /*af80*/  SEL R99, RZ, 0x1000000, !P6 ;  /* 0x01000000ff637807 */ /* 0x000fc40007000000 */
[----:B------:R-:W-:Y:S01]  /*af90*/  SEL R98, RZ, 0x100, !P4 ;  /* 0x00000100ff627807 */ /* 0x000fe20006000000 */
[----:B------:R1:W-:Y:S01]  /*afa0*/  STG.E.128 desc[UR8][R104.64+0x10], R40 ;  /* 0x0000102868007986 */ /* 0x0003e2000c101d08 */
[----:B------:R-:W-:Y:S02]  /*afb0*/  ISETP.NE.AND P6, PT, R100, RZ, PT ;  /* 0x000000ff6400720c */ /* 0x000fe40003fc5270 */
[----:B------:R-:W-:Y:S02]  /*afc0*/  LOP3.LUT R38, R38, R66, R39, 0xfe, !PT ;  /* 0x0000004226267212 */ /* 0x000fe400078efe27 */
[----:B------:R-:W-:Y:S02]  /*afd0*/  LOP3.LUT R98, R98, R99, R67, 0xfe, !PT ;  /* 0x0000006362627212 */ /* 0x000fe400078efe43 */
[----:B------:R-:W-:Y:S02]  /*afe0*/  SEL R39, RZ, 0x1, !P3 ;  /* 0x00000001ff277807 */ /* 0x000fe40005800000 */
[----:B------:R-:W-:-:S02]  /*aff0*/  IADD3 R127, PT, PT, R123, 0x100, RZ ;  /* 0x000001007b7f7810 */ /* 0x000fc40007ffe0ff */
[----:B------:R-:W-:Y:S02]  /*b000*/  SEL R67, RZ, 0x1, !P6 ;  /* 0x00000001ff437807 */ /* 0x000fe40007000000 */
[----:B------:R-:W-:Y:S01]  /*b010*/  LOP3.LUT R39, R98, R39, RZ, 0xfc, !PT ;  /* 0x0000002762277212 */ /* 0x000fe200078efcff */
[----:B------:R-:W-:Y:S01]  /*b020*/  IMAD.WIDE.U32 R98, R125, 0x8, R96 ;  /* 0x000000087d627825 */ /* 0x000fe200078e0060 */
[----:B------:R-:W-:-:S03]  /*b030*/  LOP3.LUT R38, R38, R67, RZ, 0xfc, !PT ;  /* 0x0000004326267212 */ /* 0x000fc600078efcff */
[C---:B------:R-:W-:Y:S02]  /*b040*/  IMAD.WIDE.U32 R64, R127.reuse, 0x10, R64 ;  /* 0x000000107f407825 */ /* 0x040fe400078e0040 */
[----:B------:R1:W-:Y:S02]  /*b050*/  STG.E.64 desc[UR8][R98.64], R38 ;  /* 0x0000002662007986 */ /* 0x0003e4000c101b08 */
[----:B0-----:R-:W-:Y:S02]  /*b060*/  @P0 IMAD.WIDE.U32 R36, R127, 0x20, R36 ;  /* 0x000000207f240825 */ /* 0x001fe400078e0024 */
[----:B------:R-:W5:Y:S04]  /*b070*/  LDG.E.128 R64, desc[UR8][R64.64] ;  /* 0x0000000840407981 */ /* 0x000f68000c1e1d00 */
[----:B------:R1:W5:Y:S04]  /*b080*/  @P0 LDG.E.128 R60, desc[UR8][R36.64] ;  /* 0x00000008243c0981 */ /* 0x000368000c1e1d00 */
[----:B------:R1:W5:Y:S01]  /*b090*/  @P0 LDG.E.128 R56, desc[UR8][R36.64+0x10] ;  /* 0x0000100824380981 */ /* 0x000362000c1e1d00 */
[----:B------:R-:W-:Y:S05]  /*b0a0*/  @!P0 BRA `(.L_x_7587) ;  /* 0x0000002400ac8947 */ /* 0x000fea0003800000 */
        /* <DEDUP_REMOVED lines=15> */
.L_x_7589:
        /* <DEDUP_REMOVED lines=12> */
.L_x_7590:
        /* <DEDUP_REMOVED lines=42> */
.L_x_7588:
        /* <DEDUP_REMOVED lines=8> */
[----:B------:R-:W-:-:S04]  /*b580*/  FSETP.GTU.FTZ.AND P0, PT, R37, UR4, PT ;  /* 0x0000000425007c0b */ /* 0x000fc8000bf1c000 */
        /* <DEDUP_REMOVED lines=15> */
.L_x_7592:
        /* <DEDUP_REMOVED lines=12> */
.L_x_7593:
        /* <DEDUP_REMOVED lines=42> */
.L_x_7591:
[----:B------:R-:W-:Y:S01]  /*b9e0*/  I2FP.F32.U32 R37, R37 ;  /* 0x0000002500257245 */ /* 0x000fe20000201000 */
[----:B------:R-:W-:Y:S01]  /*b9f0*/  IMAD.U32 R64, R64, 0x10000, RZ ;  /* 0x0001000040407824 */ /* 0x000fe200078e00ff */
[----:B------:R-:W-:Y:S01]  /*ba00*/  ISETP.NE.AND P1, PT, R38, 0x1, PT ;  /* 0x000000012600780c */ /* 0x000fe20003f25270 */
[----:B------:R-:W-:Y:S02]  /*ba10*/  IMAD.MOV.U32 R98, RZ, RZ, 0x2 ;  /* 0x00000002ff627424 */ /* 0x000fe400078e00ff */
[----:B------:R-:W-:Y:S01]  /*ba20*/  FFMA.FTZ R37, R37, R126, 1.1641532182693481445e-10 ;  /* 0x2f00000025257423 */ /* 0x000fe2000001007e */
[----:B------:R-:W-:Y:S01]  /*ba30*/  FMUL.FTZ R64, R64, UR17 ;  /* 0x0000001140407c20 */ /* 0x000fe20008410000 */
[----:B------:R-:W-:-:S03]  /*ba40*/  IMAD.MOV.U32 R39, RZ, RZ, R130 ;  /* 0x000000ffff277224 */ /* 0x000fc600078e0082 */
[----:B------:R-:W-:Y:S01]  /*ba50*/  FMUL.FTZ R64, R64, UR5 ;  /* 0x0000000540407c20 */ /* 0x000fe20008410000 */
[----:B------:R-:W-:Y:S02]  /*ba60*/  FSETP.GTU.FTZ.AND P0, PT, R37, UR4, PT ;  /* 0x0000000425007c0b */ /* 0x000fe4000bf1c000 */
        /* <DEDUP_REMOVED lines=13> */
.L_x_7595:
        /* <DEDUP_REMOVED lines=12> */
.L_x_7596:
        /* <DEDUP_REMOVED lines=42> */
.L_x_7594:
        /* <DEDUP_REMOVED lines=23> */
.L_x_7598:
        /* <DEDUP_REMOVED lines=12> */
.L_x_7599:
        /* <DEDUP_REMOVED lines=39> */
[----:B------:R-:W-:Y:S02]  /*c340*/  LOP3.LUT R101, R98, UR37, R65, 0x96, !PT ;  /* 0x0000002562657c12 */ /* 0x000fe4000f8e9641 */
[----:B------:R-:W-:Y:S01]  /*c350*/  MOV R65, R124 ;  /* 0x0000007c00417202 */ /* 0x000fe20000000f00 */
[----:B------:R-:W-:-:S07]  /*c360*/  IMAD.MOV.U32 R124, RZ, RZ, R64 ;  /* 0x000000ffff7c7224 */ /* 0x000fce00078e0040 */
.L_x_7597:
        /* <DEDUP_REMOVED lines=22> */
.L_x_7601:
        /* <DEDUP_REMOVED lines=12> */
.L_x_7602:
        /* <DEDUP_REMOVED lines=42> */
.L_x_7600:
        /* <DEDUP_REMOVED lines=23> */
.L_x_7604:
        /* <DEDUP_REMOVED lines=12> */
.L_x_7605:
        /* <DEDUP_REMOVED lines=42> */
.L_x_7603:
        /* <DEDUP_REMOVED lines=22> */
.L_x_7607:
        /* <DEDUP_REMOVED lines=12> */
.L_x_7608:
        /* <DEDUP_REMOVED lines=42> */
.L_x_7606:
        /* <DEDUP_REMOVED lines=23> */
.L_x_7610:
        /* <DEDUP_REMOVED lines=14> */
.L_x_7611:
        /* <DEDUP_REMOVED lines=40> */
[----:B------:R-:W-:Y:S01]  /*d690*/  MOV R99, R124 ;  /* 0x0000007c00637202 */ /* 0x000fe20000000f00 */
[----:B------:R-:W-:-:S07]  /*d6a0*/  IMAD.MOV.U32 R124, RZ, RZ, R98 ;  /* 0x000000ffff7c7224 */ /* 0x000fce00078e0062 */
.L_x_7609:
[----:B------:R-:W-:Y:S01]  /*d6b0*/  I2FP.F32.U32 R99, R99 ;  /* 0x0000006300637245 */ /* 0x000fe20000201000 */
[----:B------:R-:W-:-:S04]  /*d6c0*/  IMAD.U32 R67, R67, 0x10000, RZ ;  /* 0x0001000043437824 */ /* 0x000fc800078e00ff */
[----:B------:R-:W-:Y:S01]  /*d6d0*/  FFMA.FTZ R99, R99, R126, 1.1641532182693481445e-10 ;  /* 0x2f00000063637423 */ /* 0x000fe2000001007e */
[----:B------:R-:W-:-:S04]  /*d6e0*/  FMUL.FTZ R67, R67, UR17 ;  /* 0x0000001143437c20 */ /* 0x000fc80008410000 */
[----:B------:R-:W-:Y:S01]  /*d6f0*/  FMUL.FTZ R67, R67, UR5 ;  /* 0x0000000543437c20 */ /* 0x000fe20008410000 */
[----:B------:R-:W-:-:S04]  /*d700*/  FSETP.GTU.FTZ.AND P6, PT, R99, UR4, PT ;  /* 0x0000000463007c0b */ /* 0x000fc8000bfdc000 */
[----:B------:R-:W-:Y:S02]  /*d710*/  FSEL R98, R67, RZ, !P6 ;  /* 0x000000ff43627208 */ /* 0x000fe40007000000 */
[----:B------:R-:W-:Y:S02]  /*d720*/  SHF.L.U32 R67, R83, 0x10, RZ ;  /* 0x0000001053437819 */ /* 0x000fe400000006ff */
[----:B------:R-:W-:-:S03]  /*d730*/  PLOP3.LUT P6, PT, P6, PT, PT, 0x8, 0x80 ;  /* 0x000000000080781c */ /* 0x000fc600037ce170 */
[----:B------:R-:W-:Y:S01]  /*d740*/  FFMA.FTZ R67, R98, R67, R59 ;  /* 0x0000004362437223 */ /* 0x000fe2000001003b */
[----:B------:R-:W-:Y:S09]  /*d750*/  BRA `(.L_x_7612) ;  /* 0x0000002400b47947 */ /* 0x000ff20003800000 */
.L_x_7587:
        /* <DEDUP_REMOVED lines=15> */
.L_x_7614:
        /* <DEDUP_REMOVED lines=12> */
.L_x_7615:
        /* <DEDUP_REMOVED lines=42> */
.L_x_7613:
[----:B------:R-:W-:Y:S01]  /*dbb0*/  I2FP.F32.U32 R37, R36 ;  /* 0x0000002400257245 */ /* 0x000fe20000201000 */
[----:B------:R-:W-:Y:S01]  /*dbc0*/  HFMA2 R98, -RZ, RZ, 0, 1.1920928955078125e-07 ;  /* 0x00000002ff627431 */ /* 0x000fe200000001ff */
[----:B-----5:R-:W-:Y:S02]  /*dbd0*/  SHF.L.U32 R36, R64, 0x10, RZ ;  /* 0x0000001040247819 */ /* 0x020fe400000006ff */
        /* <DEDUP_REMOVED lines=21> */
.L_x_7617:
        /* <DEDUP_REMOVED lines=12> */
.L_x_7618:
        /* <DEDUP_REMOVED lines=42> */
.L_x_7616:
        /* <DEDUP_REMOVED lines=11> */
[----:B------:R-:W-:Y:S01]  /*e140*/  FMUL.FTZ R37, R37, R64 ;  /* 0x0000004025257220 */ /* 0x000fe20000410000 */
[----:B------:R-:W-:Y:S01]  /*e150*/  MOV R64, 0x2 ;  /* 0x0000000200407802 */ /* 0x000fe20000000f00 */
        /* <DEDUP_REMOVED lines=9> */
.L_x_7620:
        /* <DEDUP_REMOVED lines=12> */
.L_x_7621:
        /* <DEDUP_REMOVED lines=42> */
.L_x_7619:
[----:B------:R-:W-:Y:S01]  /*e550*/  I2FP.F32.U32 R39, R39 ;  /* 0x0000002700277245 */ /* 0x000fe20000201000 */
[----:B------:R-:W-:Y:S01]  /*e560*/  HFMA2 R98, -RZ, RZ, 0, 1.1920928955078125e-07 ;  /* 0x00000002ff627431 */ /* 0x000fe200000001ff */
        /* <DEDUP_REMOVED lines=21> */
.L_x_7623:
        /* <DEDUP_REMOVED lines=12> */
.L_x_7624:
        /* <DEDUP_REMOVED lines=42> */
.L_x_7622:
[----:B------:R-:W-:Y:S01]  /*ea20*/  I2FP.F32.U32 R65, R65 ;  /* 0x0000004100417245 */ /* 0x000fe20000201000 */
[----:B------:R-:W-:Y:S01]  /*ea30*/  IMAD.U32 R64, R85, 0x10000, RZ ;  /* 0x0001000055407824 */ /* 0x000fe200078e00ff */
[----:B------:R-:W-:Y:S02]  /*ea40*/  SHF.L.U32 R39, R39, 0x10, RZ ;  /* 0x0000001027277819 */ /* 0x000fe400000006ff */
[----:B------:R-:W-:Y:S01]  /*ea50*/  ISETP.NE.AND P3, PT, R98, 0x1, PT ;  /* 0x000000016200780c */ /* 0x000fe20003f65270 */
[----:B------:R-:W-:Y:S01]  /*ea60*/  FFMA.FTZ R65, R65, R126, 1.1641532182693481445e-10 ;  /* 0x2f00000041417423 */ /* 0x000fe2000001007e */
[----:B------:R-:W-:Y:S01]  /*ea70*/  MOV R99, 0x2 ;  /* 0x0000000200637802 */ /* 0x000fe20000000f00 */
[----:B------:R-:W-:-:S03]  /*ea80*/  FMUL.FTZ R39, R39, UR17 ;  /* 0x0000001127277c20 */ /* 0x000fc60008410000 */
[----:B------:R-:W-:Y:S01]  /*ea90*/  FSETP.GTU.FTZ.AND P2, PT, R65, UR4, PT ;  /* 0x0000000441007c0b */ /* 0x000fe2000bf5c000 */
[----:B------:R-:W-:Y:S01]  /*eaa0*/  FMUL.FTZ R39, R39, UR5 ;  /* 0x0000000527277c20 */ /* 0x000fe20008410000 */
        /* <DEDUP_REMOVED lines=13> */
.L_x_7626:
        /* <DEDUP_REMOVED lines=12> */
.L_x_7627:
        /* <DEDUP_REMOVED lines=42> */
.L_x_7625:
[----:B------:R-:W-:Y:S01]  /*eee0*/  I2FP.F32.U32 R65, R65 ;  /* 0x0000004100417245 */ /* 0x000fe20000201000 */
[----:B------:R-:W-:Y:S01]  /*eef0*/  HFMA2 R98, -RZ, RZ, 0, 1.1920928955078125e-07 ;  /* 0x00000002ff627431 */ /* 0x000fe200000001ff */
[C---:B------:R-:W-:Y:S02]  /*ef00*/  SHF.L.U32 R64, R66.reuse, 0x10, RZ ;  /* 0x0000001042407819 */ /* 0x040fe400000006ff */
        /* <DEDUP_REMOVED lines=20> */
.L_x_7629:
        /* <DEDUP_REMOVED lines=12> */
.L_x_7630:
        /* <DEDUP_REMOVED lines=43> */
.L_x_7628:
        /* <DEDUP_REMOVED lines=22> */
.L_x_7632:
        /* <DEDUP_REMOVED lines=12> */
.L_x_7633:
        /* <DEDUP_REMOVED lines=43> */
.L_x_7631:
[----:B------:R-:W-:Y:S01]  /*f890*/  I2FP.F32.U32 R99, R66 ;  /* 0x0000004200637245 */ /* 0x000fe20000201000 */
[----:B------:R-:W-:Y:S01]  /*f8a0*/  HFMA2 R100, -RZ, RZ, 0, 1.1920928955078125e-07 ;  /* 0x00000002ff647431 */ /* 0x000fe200000001ff */
[----:B------:R-:W-:Y:S01]  /*f8b0*/  SHF.L.U32 R66, R67, 0x10, RZ ;  /* 0x0000001043427819 */ /* 0x000fe200000006ff */
[----:B------:R-:W-:Y:S01]  /*f8c0*/  IMAD.MOV.U32 R98, RZ, RZ, R130 ;  /* 0x000000ffff627224 */ /* 0x000fe200078e0082 */
        /* <DEDUP_REMOVED lines=19> */
.L_x_7635:
        /* <DEDUP_REMOVED lines=14> */
.L_x_7636:
        /* <DEDUP_REMOVED lines=43> */
.L_x_7634:
[----:B------:R-:W-:Y:S01]  /*fd90*/  I2FP.F32.U32 R99, R98 ;  /* 0x0000006200637245 */ /* 0x000fe20000201000 */
[----:B------:R-:W-:Y:S01]  /*fda0*/  IMAD.U32 R67, R67, 0x10000, RZ ;  /* 0x0001000043437824 */ /* 0x000fe200078e00ff */
[----:B------:R-:W-:-:S03]  /*fdb0*/  SHF.L.U32 R98, R83, 0x10, RZ ;  /* 0x0000001053627819 */ /* 0x000fc600000006ff */
[----:B------:R-:W-:Y:S01]  /*fdc0*/  FFMA.FTZ R99, R99, R126, 1.1641532182693481445e-10 ;  /* 0x2f00000063637423 */ /* 0x000fe2000001007e */
[----:B------:R-:W-:-:S04]  /*fdd0*/  FMUL.FTZ R67, R67, UR17 ;  /* 0x0000001143437c20 */ /* 0x000fc80008410000 */
[----:B------:R-:W-:Y:S01]  /*fde0*/  FMUL.FTZ R67, R67, UR5 ;  /* 0x0000000543437c20 */ /* 0x000fe20008410000 */
[----:B------:R-:W-:-:S04]  /*fdf0*/  FSETP.GTU.FTZ.AND P6, PT, R99, UR4, PT ;  /* 0x0000000463007c0b */ /* 0x000fc8000bfdc000 */
[----:B------:R-:W-:Y:S02]  /*fe00*/  FSEL R67, R67, RZ, !P6 ;  /* 0x000000ff43437208 */ /* 0x000fe40007000000 */
[----:B------:R-:W-:-:S03]  /*fe10*/  PLOP3.LUT P6, PT, P6, PT, PT, 0x8, 0x80 ;  /* 0x000000000080781c */ /* 0x000fc600037ce170 */
[----:B------:R-:W-:-:S10]  /*fe20*/  FMUL.FTZ R67, R98, R67 ;  /* 0x0000004362437220 */ /* 0x000fd40000410000 */
.L_x_7612:
[----:B------:R-:W-:Y:S01]  /*fe30*/  FADD.FTZ R98, RZ, R52 ;  /* 0x00000034ff627221 */ /* 0x000fe20000010000 */
[----:B------:R-:W-:Y:S01]  /*fe40*/  SEL R102, RZ, 0x1000000, !P6 ;  /* 0x01000000ff667807 */ /* 0x000fe20007000000 */
[----:B------:R-:W0:Y:S01]  /*fe50*/  S2UR UR5, SR_CgaCtaId ;  /* 0x00000000000579c3 */ /* 0x000e220000008800 */
[----:B------:R-:W-:Y:S01]  /*fe60*/  ISETP.NE.AND P6, PT, R128, RZ, PT ;  /* 0x000000ff8000720c */ /* 0x000fe20003fc5270 */
[----:B------:R-:W-:Y:S01]  /*fe70*/  FADD.FTZ R99, R98, R53 ;  /* 0x0000003562637221 */ /* 0x000fe20000010000 */
[----:B------:R-:W-:Y:S01]  /*fe80*/  SEL R133, RZ, 0x10000, !P5 ;  /* 0x00010000ff857807 */ /* 0x000fe20006800000 */
[----:B------:R-:W-:Y:S01]  /*fe90*/  UMOV UR4, 0x400 ;  /* 0x0000040000047882 */ /* 0x000fe20000000000 */
[----:B------:R-:W-:-:S04]  /*fea0*/  IMAD.WIDE.U32 R96, R127, 0x8, R96 ;  /* 0x000000087f607825 */ /* 0x000fc800078e0060 */
[----:B------:R-:W-:-:S04]  /*feb0*/  FADD.FTZ R98, R99, R54 ;  /* 0x0000003663627221 */ /* 0x000fc80000010000 */
[----:B------:R-:W-:-:S04]  /*fec0*/  FADD.FTZ R99, R98, R55 ;  /* 0x0000003762637221 */ /* 0x000fc80000010000 */
[----:B------:R-:W-:-:S04]  /*fed0*/  FADD.FTZ R98, R99, R48 ;  /* 0x0000003063627221 */ /* 0x000fc80000010000 */
        /* <DEDUP_REMOVED lines=92> */
[----:B------:R-:W-:Y:S01]  /*104a0*/  SEL R104, RZ, 0x1, !P3 ;  /* 0x00000001ff687807 */ /* 0x000fe20005800000 */
[----:B0-----:R-:W-:-:S05]  /*104b0*/  FADD.FTZ R126, R105, R126 ;  /* 0x0000007e697e7221 */ /* 0x001fca0000010000 */
[----:B------:R-:W0:Y:S02]  /*104c0*/  SHFL.BFLY PT, R129, R126, 0x8, 0x1f ;  /* 0x0d001f007e817f89 */ /* 0x000e2400000e0000 */
[----:B0-----:R-:W-:Y:S01]  /*104d0*/  FADD.FTZ R131, R126, R129 ;  /* 0x000000817e837221 */ /* 0x001fe20000010000 */
[----:B------:R-:W-:Y:S01]  /*104e0*/  SEL R129, RZ, 0x100, !P4 ;  /* 0x00000100ff817807 */ /* 0x000fe20006000000 */
[----:B------:R-:W-:Y:S01]  /*104f0*/  IMAD.MOV.U32 R126, RZ, RZ, RZ ;  /* 0x000000ffff7e7224 */ /* 0x000fe200078e00ff */
[----:B------:R-:W-:Y:S02]  /*10500*/  @!P1 MOV R126, 0x300 ;  /* 0x00000300007e9802 */ /* 0x000fe40000000f00 */
[----:B------:R-:W0:Y:S01]  /*10510*/  SHFL.BFLY PT, R132, R131, 0x10, 0x1f ;  /* 0x0e001f0083847f89 */ /* 0x000e2200000e0000 */
[----:B------:R-:W-:Y:S01]  /*10520*/  LOP3.LUT R105, R129, R102, R133, 0xfe, !PT ;  /* 0x0000006681697212 */ /* 0x000fe200078efe85 */
[----:B------:R-:W-:Y:S01]  /*10530*/  IMAD.WIDE.U32 R128, R127, 0x20, R94 ;  /* 0x000000207f807825 */ /* 0x000fe200078e005e */
[----:B------:R-:W-:-:S02]  /*10540*/  SEL R94, RZ, 0x1, !P6 ;  /* 0x00000001ff5e7807 */ /* 0x000fc40007000000 */
[----:B------:R-:W-:Y:S02]  /*10550*/  LOP3.LUT R105, R105, R104, RZ, 0xfc, !PT ;  /* 0x0000006869697212 */ /* 0x000fe400078efcff */
[----:B------:R-:W-:Y:S01]  /*10560*/  LOP3.LUT R104, R99, R94, RZ, 0xfc, !PT ;  /* 0x0000005e63687212 */ /* 0x000fe200078efcff */
[----:B------:R-:W-:Y:S01]  /*10570*/  STG.E.128 desc[UR8][R128.64], R36 ;  /* 0x0000002480007986 */ /* 0x000fe2000c101d08 */
[----:B------:R-:W-:-:S03]  /*10580*/  @!P0 SHF.R.U32.HI R94, RZ, 0x2, R0 ;  /* 0x00000002ff5e8819 */ /* 0x000fc60000011600 */
[----:B------:R1:W-:Y:S01]  /*10590*/  STG.E.128 desc[UR8][R128.64+0x10], R64 ;  /* 0x0000104080007986 */ /* 0x0003e2000c101d08 */
[----:B------:R-:W-:Y:S02]  /*105a0*/  @!P0 LOP3.LUT R102, R94, 0x18, RZ, 0xc0, !PT ;  /* 0x000000185e668812 */ /* 0x000fe400078ec0ff */
[----:B------:R-:W-:Y:S01]  /*105b0*/  CS2R R94, SRZ ;  /* 0x00000000005e7805 */ /* 0x000fe2000001ff00 */
[----:B------:R2:W-:Y:S04]  /*105c0*/  STG.E.64 desc[UR8][R96.64], R104 ;  /* 0x0000006860007986 */ /* 0x0005e8000c101b08 */
[----:B------:R-:W3:Y:S01]  /*105d0*/  SHFL.DOWN PT, R129, R126, 0x2, 0x1f ;  /* 0x08401f007e817f89 */ /* 0x000ee200000e0000 */
[----:B0-----:R-:W-:-:S05]  /*105e0*/  FADD.FTZ R99, R131, R132 ;  /* 0x0000008483637221 */ /* 0x001fca0000010000 */
[----:B------:R0:W-:Y:S01]  /*105f0*/  @!P0 STS.64 [R102+UR4], R98 ;  /* 0x0000006266008988 */ /* 0x0001e20008000a04 */
[----:B-1----:R-:W-:Y:S02]  /*10600*/  @!P1 LEA R128, R29, UR4, 0x3 ;  /* 0x000000041d809c11 */ /* 0x002fe4000f8e18ff */
[----:B--2---:R-:W-:Y:S01]  /*10610*/  I2FP.F32.U32 R97, R126 ;  /* 0x0000007e00617245 */ /* 0x004fe20000201000 */
[----:B------:R-:W-:Y:S01]  /*10620*/  BAR.SYNC.DEFER_BLOCKING 0x0 ;  /* 0x0000000000007b1d */ /* 0x000fe20000010000 */
[----:B------:R-:W-:Y:S01]  /*10630*/  ISETP.NE.AND P0, PT, R0, RZ, PT ;  /* 0x000000ff0000720c */ /* 0x000fe20003f05270 */
[----:B---3--:R-:W-:Y:S01]  /*10640*/  IMAD.IADD R132, R129, 0x1, R126 ;  /* 0x0000000181847824 */ /* 0x008fe200078e027e */
[----:B0-----:R-:W-:-:S04]  /*10650*/  I2FP.F32.S32 R98, R129 ;  /* 0x0000008100627245 */ /* 0x001fc80000201400 */
[----:B------:R-:W-:Y:S01]  /*10660*/  I2FP.F32.S32 R133, R132 ;  /* 0x0000008400857245 */ /* 0x000fe20000201400 */
[----:B------:R-:W0:Y:S03]  /*10670*/  SHFL.DOWN PT, R105, R132, 0x1, 0x1f ;  /* 0x08201f0084697f89 */ /* 0x000e2600000e0000 */
[----:B------:R-:W1:Y:S01]  /*10680*/  MUFU.RCP R134, R133 ;  /* 0x0000008500867308 */ /* 0x000e620000001000 */
[----:B------:R-:W2:Y:S01]  /*10690*/  @!P1 LDS.64 R94, [R128] ;  /* 0x00000000805e9984 */ /* 0x000ea20000000a00 */
[----:B------:R-:W-:Y:S02]  /*106a0*/  PLOP3.LUT P1, PT, PT, PT, UP2, 0x40, 0x4 ;  /* 0x000000000004781c */ /* 0x000fe40003f2e828 */
[-C--:B0-----:R-:W-:Y:S02]  /*106b0*/  IADD3 R132, PT, PT, R132, R105.reuse, RZ ;  /* 0x0000006984847210 */ /* 0x081fe40007ffe0ff */
[----:B------:R-:W-:-:S02]  /*106c0*/  I2FP.F32.S32 R105, R105 ;  /* 0x0000006900697245 */ /* 0x000fc40000201400 */
        /* <DEDUP_REMOVED lines=15> */
[----:B-1----:R-:W-:Y:S01]  /*107c0*/  FMUL.FTZ R98, R99, R105 ;  /* 0x0000006963627220 */ /* 0x002fe20000410000 */
[----:B------:R-:W-:-:S03]  /*107d0*/  FADD.FTZ R99, R94, -R99 ;  /* 0x800000635e637221 */ /* 0x000fc60000010000 */
[----:B------:R-:W-:Y:S01]  /*107e0*/  FFMA.FTZ R95, R133, R94, R98 ;  /* 0x0000005e855f7223 */ /* 0x000fe20000010062 */
[----:B------:R-:W-:-:S03]  /*107f0*/  FMUL.FTZ R94, R99, R99 ;  /* 0x00000063635e7220 */ /* 0x000fc60000410000 */
[----:B0-----:R-:W-:Y:S01]  /*10800*/  FMUL.FTZ R95, R132, R95 ;  /* 0x0000005f845f7220 */ /* 0x001fe20000410000 */
[----:B------:R-:W-:Y:S01]  /*10810*/  FMUL.FTZ R94, R133, R94 ;  /* 0x0000005e855e7220 */ /* 0x000fe20000410000 */
[----:B--2---:R-:W-:Y:S02]  /*10820*/  FADD.FTZ R97, R131, R96 ;  /* 0x0000006083617221 */ /* 0x004fe40000010000 */
[----:B------:R-:W0:Y:S01]  /*10830*/  LDC R96, c[0x0][0x448] ;  /* 0x00011200ff607b82 */ /* 0x000e220000000800 */
[----:B------:R-:W-:Y:S01]  /*10840*/  FMUL.FTZ R94, R94, R105 ;  /* 0x000000695e5e7220 */ /* 0x000fe20000410000 */
[----:B------:R-:W1:Y:S03]  /*10850*/  SHFL.IDX PT, R95, R95, RZ, 0x1f ;  /* 0x00001fff5f5f7589 */ /* 0x000e6600000e0000 */
[----:B------:R-:W-:-:S05]  /*10860*/  FFMA.FTZ R94, R132, R94, R97 ;  /* 0x0000005e845e7223 */ /* 0x000fca0000010061 */
[----:B------:R-:W0:Y:S01]  /*10870*/  SHFL.IDX PT, R99, R94, RZ, 0x1f ;  /* 0x00001fff5e637589 */ /* 0x000e2200000e0000 */
[C---:B-1----:R-:W-:Y:S01]  /*10880*/  FSEL R138, R95.reuse, RZ, P1 ;  /* 0x000000ff5f8a7208 */ /* 0x042fe20000800000 */
[----:B------:R-:W-:Y:S01]  /*10890*/  FMUL.FTZ R97, R95, R95 ;  /* 0x0000005f5f617220 */ /* 0x000fe20000410000 */
[----:B------:R-:W-:-:S03]  /*108a0*/  PLOP3.LUT P1, PT, PT, PT, UP2, 0x40, 0x4 ;  /* 0x000000000004781c */ /* 0x000fc60003f2e828 */
[C---:B------:R-:W-:Y:S01]  /*108b0*/  FADD.FTZ R126, -R138.reuse, R54 ;  /* 0x000000368a7e7221 */ /* 0x040fe20000010100 */
[----:B------:R-:W-:Y:S01]  /*108c0*/  FSEL R97, R97, RZ, !P1 ;  /* 0x000000ff61617208 */ /* 0x000fe20004800000 */
[C---:B------:R-:W-:Y:S01]  /*108d0*/  FADD.FTZ R98, -R138.reuse, R55 ;  /* 0x000000378a627221 */ /* 0x040fe20000010100 */
[----:B0-----:R-:W-:Y:S01]  /*108e0*/  FFMA.FTZ R96, R99, UR19, R96 ;  /* 0x0000001363607c23 */ /* 0x001fe20008010060 */
[----:B------:R-:W0:Y:S01]  /*108f0*/  @!P0 LDC.64 R54, c[0x0][0x3c0] ;  /* 0x0000f000ff368b82 */ /* 0x000e220000000a00 */
[C---:B------:R-:W-:Y:S01]  /*10900*/  FADD.FTZ R102, -R138.reuse, R52 ;  /* 0x000000348a667221 */ /* 0x040fe20000010100 */
[----:B------:R-:W-:Y:S01]  /*10910*/  FADD.FTZ R104, -R138, R53 ;  /* 0x000000358a687221 */ /* 0x000fe20000010100 */
[----:B------:R-:W-:Y:S01]  /*10920*/  FADD.FTZ R97, R96, R97 ;  /* 0x0000006160617221 */ /* 0x000fe20000010000 */
[C---:B------:R-:W-:Y:S01]  /*10930*/  FADD.FTZ R94, -R138.reuse, R44 ;  /* 0x0000002c8a5e7221 */ /* 0x040fe20000010100 */
[C---:B------:R-:W-:Y:S01]  /*10940*/  FADD.FTZ R96, -R138.reuse, R45 ;  /* 0x0000002d8a607221 */ /* 0x040fe20000010100 */
[C---:B------:R-:W-:Y:S01]  /*10950*/  FADD.FTZ R142, -R138.reuse, R46 ;  /* 0x0000002e8a8e7221 */ /* 0x040fe20000010100 */
[----:B------:R-:W-:Y:S01]  /*10960*/  FADD.FTZ R46, -R138, R37 ;  /* 0x000000258a2e7221 */ /* 0x000fe20000010100 */
[----:B------:R-:W1:Y:S01]  /*10970*/  @!P0 LDC.64 R52, c[0x0][0x3c8] ;  /* 0x0000f200ff348b82 */ /* 0x000e620000000a00 */
[----:B------:R-:W2:Y:S01]  /*10980*/  MUFU.RSQ R97, R97 ;  /* 0x0000006100617308 */ /* 0x000ea20000001400 */
[----:B------:R-:W-:-:S02]  /*10990*/  IMAD.U32 R37, RZ, RZ, UR16 ;  /* 0x00000010ff257e24 */ /* 0x000fc4000f8e00ff */
[C---:B------:R-:W-:Y:S01]  /*109a0*/  FADD.FTZ R48, -R138.reuse, R48 ;  /* 0x000000308a307221 */ /* 0x040fe20000010100 */
[C---:B------:R-:W-:Y:S01]  /*109b0*/  FADD.FTZ R150, -R138.reuse, R49 ;  /* 0x000000318a967221 */ /* 0x040fe20000010100 */
[C---:B------:R-:W-:Y:S01]  /*109c0*/  FADD.FTZ R50, -R138.reuse, R50 ;  /* 0x000000328a327221 */ /* 0x040fe20000010100 */
[C---:B------:R-:W-:Y:S01]  /*109d0*/  FADD.FTZ R152, -R138.reuse, R51 ;  /* 0x000000338a987221 */ /* 0x040fe20000010100 */
[C---:B------:R-:W-:Y:S01]  /*109e0*/  FADD.FTZ R132, -R138.reuse, R39 ;  /* 0x000000278a847221 */ /* 0x040fe20000010100 */
[----:B------:R-:W3:Y:S01]  /*109f0*/  LDC.64 R44, c[0x0][0x428] ;  /* 0x00010a00ff2c7b82 */ /* 0x000ee20000000a00 */
[----:B------:R-:W-:Y:S01]  /*10a00*/  MOV R39, UR16 ;  /* 0x0000001000277c02 */ /* 0x000fe20008000f00 */
        /* <DEDUP_REMOVED lines=12> */
[----:B------:R-:W-:Y:S01]  /*10ad0*/  FMUL.FTZ R41, R97, R152 ;  /* 0x0000009861297220 */ /* 0x000fe20000410000 */
[----:B------:R-:W-:Y:S01]  /*10ae0*/  FFMA.FTZ R37, R37, R31, R18 ;  /* 0x0000001f25257223 */ /* 0x000fe20000010012 */
[----:B------:R-:W-:Y:S01]  /*10af0*/  FFMA.FTZ R38, R150, R88, R111 ;  /* 0x0000005896267223 */ /* 0x000fe2000001006f */
[----:B-1----:R-:W-:-:S04]  /*10b00*/  @!P0 IMAD.WIDE R52, R39, 0x4, R52 ;  /* 0x0000000427348825 */ /* 0x002fc800078e0234 */
[----:B------:R-:W-:Y:S01]  /*10b10*/  FFMA.FTZ R39, R50, R32, R17 ;  /* 0x0000002032277223 */ /* 0x000fe20000010011 */
[----:B------:R-:W-:Y:S01]  /*10b20*/  FFMA.FTZ R36, R41, R87, R112 ;  /* 0x0000005729247223 */ /* 0x000fe20000010070 */
[----:B------:R-:W-:Y:S01]  /*10b30*/  FADD.FTZ R136, -R138, R65 ;  /* 0x000000418a887221 */ /* 0x000fe20000010100 */
[----:B------:R-:W-:Y:S01]  /*10b40*/  F2FP.BF16.F32.PACK_AB R38, R38, R37 ;  /* 0x000000252626723e */ /* 0x000fe200000010ff */
[C---:B------:R-:W-:Y:S01]  /*10b50*/  FMUL.FTZ R37, R97.reuse, R102 ;  /* 0x0000006661257220 */ /* 0x040fe20000410000 */
[----:B------:R-:W-:Y:S01]  /*10b60*/  FMUL.FTZ R104, R97, R104 ;  /* 0x0000006861687220 */ /* 0x000fe20000410000 */
[----:B---3--:R-:W-:-:S04]  /*10b70*/  IMAD.WIDE.U32 R48, R123, 0x10, R44 ;  /* 0x000000107b307825 */ /* 0x008fc800078e002c */
[C---:B------:R-:W-:Y:S01]  /*10b80*/  FMUL.FTZ R126, R97.reuse, R126 ;  /* 0x0000007e617e7220 */ /* 0x040fe20000410000 */
        /* <DEDUP_REMOVED lines=8> */
[C---:B------:R-:W-:Y:S01]  /*10c10*/  FADD.FTZ R66, -R138.reuse, R66 ;  /* 0x000000428a427221 */ /* 0x040fe20000010100 */
[----:B------:R-:W-:Y:S01]  /*10c20*/  FMUL.FTZ R44, R97, R42 ;  /* 0x0000002a612c7220 */ /* 0x000fe20000410000 */
[----:B------:R-:W-:Y:S01]  /*10c30*/  FFMA.FTZ R36, R37, R33, R20 ;  /* 0x0000002125247223 */ /* 0x000fe20000010014 */
[----:B------:R-:W-:Y:S01]  /*10c40*/  FADD.FTZ R138, -R138, R67 ;  /* 0x000000438a8a7221 */ /* 0x000fe20000010100 */
[----:B------:R-:W-:Y:S01]  /*10c50*/  FFMA.FTZ R41, R104, R90, R113 ;  /* 0x0000005a68297223 */ /* 0x000fe20000010071 */
[----:B------:R-:W-:Y:S01]  /*10c60*/  FFMA.FTZ R37, R126, R34, R19 ;  /* 0x000000227e257223 */ /* 0x000fe20000010013 */
[----:B------:R-:W-:Y:S01]  /*10c70*/  FFMA.FTZ R42, R43, R89, R114 ;  /* 0x000000592b2a7223 */ /* 0x000fe20000010072 */
        /* <DEDUP_REMOVED lines=8> */
[----:B------:R-:W-:Y:S01]  /*10d00*/  FMUL.FTZ R99, R97, R134 ;  /* 0x0000008661637220 */ /* 0x000fe20000410000 */
[----:B------:R-:W-:Y:S01]  /*10d10*/  F2FP.BF16.F32.PACK_AB R36, R41, R36 ;  /* 0x000000242924723e */ /* 0x000fe200000010ff */
[C---:B------:R-:W-:Y:S01]  /*10d20*/  FMUL.FTZ R96, R97.reuse, R96 ;  /* 0x0000006061607220 */ /* 0x040fe20000410000 */
[----:B------:R-:W-:Y:S01]  /*10d30*/  F2FP.BF16.F32.PACK_AB R42, R146, R47 ;  /* 0x0000002f922a723e */ /* 0x000fe200000010ff */
[----:B------:R-:W-:Y:S01]  /*10d40*/  FMUL.FTZ R47, R97, R40 ;  /* 0x00000028612f7220 */ /* 0x000fe20000410000 */
[----:B------:R-:W-:Y:S01]  /*10d50*/  F2FP.BF16.F32.PACK_AB R41, R45, R142 ;  /* 0x0000008e2d29723e */ /* 0x000fe200000010ff */
[C---:B------:R-:W-:Y:S01]  /*10d60*/  FMUL.FTZ R45, R97.reuse, R94 ;  /* 0x0000005e612d7220 */ /* 0x040fe20000410000 */
[C---:B------:R-:W-:Y:S01]  /*10d70*/  FMUL.FTZ R94, R97.reuse, R66 ;  /* 0x00000042615e7220 */ /* 0x040fe20000410000 */
[C---:B------:R-:W-:Y:S01]  /*10d80*/  FMUL.FTZ R67, R97.reuse, R132 ;  /* 0x0000008461437220 */ /* 0x040fe20000410000 */
[C---:B------:R-:W-:Y:S01]  /*10d90*/  FMUL.FTZ R105, R97.reuse, R138 ;  /* 0x0000008a61697220 */ /* 0x040fe20000410000 */
[----:B------:R-:W-:Y:S01]  /*10da0*/  F2FP.BF16.F32.PACK_AB R43, R44, R43 ;  /* 0x0000002b2c2b723e */ /* 0x000fe200000010ff */
        /* <DEDUP_REMOVED lines=22> */
[----:B------:R0:W-:Y:S04]  /*10f10*/  STG.E.128 desc[UR8][R48.64], R36 ;  /* 0x0000002430007986 */ /* 0x0001e8000c101d08 */
[----:B------:R0:W-:Y:S04]  /*10f20*/  STG.E.128 desc[UR8][R50.64], R40 ;  /* 0x0000002832007986 */ /* 0x0001e8000c101d08 */
[----:B------:R0:W-:Y:S01]  /*10f30*/  STG.E.128 desc[UR8][R64.64], R44 ;  /* 0x0000002c40007986 */ /* 0x0001e2000c101d08 */
[----:B------:R-:W-:Y:S05]  /*10f40*/  BRA.U !UP3, `(.L_x_7637) ;  /* 0xffffff010b387547 */ /* 0x000fea000b83ffff */
[----:B------:R-:W-:Y:S05]  /*10f50*/  EXIT ;  /* 0x000000000000794d */ /* 0x000fea0003800000 */
.L_x_7638:
        /* <DEDUP_REMOVED lines=10> */
.L_x_20792:


//--------------------- .text._ZN10layer_norm13ln_fwd_kernelINS_13Kernel_traitsI13__nv_bfloat16S2_fS2_fjLj3072ELj1ELj1ELj4ELj16ENS_18Kernel_traits_baseILj3072ES2_S2_fS2_fjLj128EEEEELb1ELb1ELb1ELb0EEEvNS_9FwdParamsE --------------------------
	.section	.text._ZN10layer_norm13ln_fwd_kernelINS_13Kernel_traitsI13__nv_bfloat16S2_fS2_fjLj3072ELj1ELj1ELj4ELj16ENS_18Kernel_traits_baseILj3072ES2_S2_fS2_fjLj128EEEEELb1ELb1ELb1ELb0EEEvNS_9FwdParamsE,"ax",@progbits
	.align	128
        .global         _ZN10layer_norm13ln_fwd_kernelINS_13Kernel_traitsI13__nv_bfloat16S2_fS2_fjLj3072ELj1ELj1ELj4ELj16ENS_18Kernel_traits_baseILj3072ES2_S2_fS2_fjLj128EEEEELb1ELb1ELb1ELb0EEEvNS_9FwdParamsE
        .type           _ZN10layer_norm13ln_fwd_kernelINS_13Kernel_traitsI13__nv_bfloat16S2_fS2_fjLj3072ELj1ELj1ELj4ELj16ENS_18Kernel_traits_baseILj3072ES2_S2_fS2_fjLj128EEEEELb1ELb1ELb1ELb0EEEvNS_9FwdParamsE,@function
        .size           _ZN10layer_norm13ln_fwd_kernelINS_13Kernel_traitsI13__nv_bfloat16S2_fS2_fjLj3072ELj1ELj1ELj4ELj16ENS_18Kernel_traits_baseILj3072ES2_S2_fS2_fjLj128EEEEELb1ELb1ELb1ELb0EEEvNS_9FwdParamsE,(.L_x_20793 - _ZN10layer_norm13ln_fwd_kernelINS_13Kernel_traitsI13__nv_bfloat16S2_fS2_fjLj3072ELj1ELj1ELj4ELj16ENS_18Kernel_traits_baseILj3072ES2_S2_fS2_fjLj128EEEEELb1ELb1ELb1ELb0EEEvNS_9FwdParamsE)
        .other          _ZN10layer_norm13ln_fwd_kernelINS_13Kernel_traitsI13__nv_bfloat16S2_fS2_fjLj3072ELj1ELj1ELj4ELj16ENS_18Kernel_traits_baseILj3072ES2_S2_fS2_fjLj128EEEEELb1ELb1ELb1ELb0EEEvNS_9FwdParamsE,@"STO_CUDA_ENTRY STV_DEFAULT"
_ZN10layer_norm13ln_fwd_kernelINS_13Kernel_traitsI13__nv_bfloat16S2_fS2_fjLj3072ELj1ELj1ELj4ELj16ENS_18Kernel_traits_baseILj3072ES2_S2_fS2_fjLj128EEEEELb1ELb1ELb1ELb0EEEvNS_9FwdParamsE:
.text._ZN10layer_norm13ln_fwd_kernelINS_13Kernel_traitsI13__nv_bfloat16S2_fS2_fjLj3072ELj1ELj1ELj4ELj16ENS_18Kernel_traits_baseILj3072ES2_S2_fS2_fjLj128EEEEELb1ELb1ELb1ELb0EEEvNS_9FwdParamsE:
        /* <DEDUP_REMOVED lines=19> */
[----:B-----5:R-:W-:Y:S01]  /*0130*/  SHF.R.S32.HI R0, RZ, 0x1f, R13 ;  /* 0x0000001fff007819 */ /* 0x020fe2000001140d */
[----:B------:R-:W-:Y:S01]  /*0140*/  UISETP.NE.AND.EX UP0, UPT, UR5, URZ, UPT, UP0 ;  /* 0x000000ff0500728c */ /* 0x000fe2000bf05300 */
[----:B---3--:R-:W-:-:S02]  /*0150*/  LOP3.LUT R9, R6, 0x60, RZ, 0xc0, !PT ;  /* 0x0000006006097812 */ /* 0x008fc400078ec0ff */
[----:B------:R-:W-:-:S03]  /*0160*/  LEA.HI R0, R0, R13, RZ, 0x3 ;  /* 0x0000000d00007211 */ /* 0x000fc600078f18ff */
[----:B------:R-:W0:Y:S01]  /*0170*/  LDC R15, c[0x0][0x360] ;  /* 0x0000d800ff0f7b82 */ /* 0x000e220000000800 */
[----:B------:R-:W-:Y:S02]  /*0180*/  LOP3.LUT R61, R9, 0x1f, R6, 0xf8, !PT ;  /* 0x0000001f093d7812 */ /* 0x000fe400078ef806 */
[----:B------:R-:W-:Y:S01]  /*0190*/  SHF.R.S32.HI R60, RZ, 0x3, R0 ;  /* 0x00000003ff3c7819 */ /* 0x000fe20000011400 */
[----:B0-----:R-:W-:Y:S01]  /*01a0*/  IMAD R0, R15, UR22, R6 ;  /* 0x000000160f007c24 */ /* 0x001fe2000f8e0206 */
[----:B--2---:R-:W-:Y:S02]  /*01b0*/  @P0 R2UR UR14, R2 ;  /* 0x00000000020e02ca */ /* 0x004fe400000e0000 */
[----:B------:R-:W-:Y:S02]  /*01c0*/  @P0 R2UR UR15, R3 ;  /* 0x00000000030f02ca */ /* 0x000fe400000e0000 */
[----:B-1----:R-:W-:Y:S02]  /*01d0*/  @P0 IADD3 R8, P1, PT, R4, R11, RZ ;  /* 0x0000000b04080210 */ /* 0x002fe40007f3e0ff */
[----:B------:R-:W-:-:S03]  /*01e0*/  LOP3.LUT R3, R61, 0x7f, RZ, 0x3c, !PT ;  /* 0x0000007f3d037812 */ /* 0x000fc600078e3cff */
[----:B------:R-:W-:Y:S01]  /*01f0*/  @P0 IMAD.X R7, RZ, RZ, R5, P1 ;  /* 0x000000ffff070224 */ /* 0x000fe200008e0605 */
[----:B------:R-:W-:Y:S01]  /*0200*/  LOP3.LUT R5, R6, 0x1f, RZ, 0xc0, !PT ;  /* 0x0000001f06057812 */ /* 0x000fe200078ec0ff */
[----:B------:R-:W-:Y:S02]  /*0210*/  IMAD.IADD R2, R60, 0x1, R3 ;  /* 0x000000013c027824 */ /* 0x000fe400078e0203 */
[----:B------:R-:W-:Y:S01]  /*0220*/  UIADD3 UR26, UPT, UPT, UR14, -0x61c88647, URZ ;  /* 0x9e3779b90e1a7890 */ /* 0x000fe2000fffe0ff */
[--C-:B------:R-:W-:Y:S01]  /*0230*/  SHF.R.U64 R3, R8, 0x2, R7.reuse ;  /* 0x0000000208037819 */ /* 0x100fe20000001207 */
[----:B------:R-:W-:Y:S01]  /*0240*/  UIADD3 UR27, UPT, UPT, UR15, -0x4498517b, URZ ;  /* 0xbb67ae850f1b7890 */ /* 0x000fe2000fffe0ff */
[----:B------:R-:W-:Y:S01]  /*0250*/  SHF.R.U32.HI R4, RZ, 0x2, R7 ;  /* 0x00000002ff047819 */ /* 0x000fe20000011607 */
[----:B------:R-:W-:Y:S02]  /*0260*/  UIADD3 UR28, UPT, UPT, UR14, 0x3c6ef372, URZ ;  /* 0x3c6ef3720e1c7890 */ /* 0x000fe4000fffe0ff */
        /* <DEDUP_REMOVED lines=50> */
.L_x_7640:
        /* <DEDUP_REMOVED lines=31> */
.L_x_7641:
[----:B------:R-:W-:Y:S05]  /*0780*/  BSYNC.RECONVERGENT B0 ;  /* 0x0000000000007941 */ /* 0x000fea0003800200 */
.L_x_7639:
        /* <DEDUP_REMOVED lines=8> */
[C---:B------:R-:W-:Y:S01]  /*0810*/  IMAD.HI.U32 R6, R3.reuse, -0x2daee0ad, RZ ;  /* 0xd2511f5303067827 */ /* 0x040fe200078e00ff */
[----:B------:R-:W-:Y:S01]  /*0820*/  LOP3.LUT R7, R4, UR14, R7, 0x96, !PT ;  /* 0x0000000e04077c12 */ /* 0x000fe2000f8e9607 */
[----:B------:R-:W-:Y:S01]  /*0830*/  UPLOP3.LUT UP1, UPT, UPT, UPT, UPT, 0x40, 0x4 ;  /* 0x000000000004789c */ /* 0x000fe20003f2e870 */
[----:B------:R-:W-:Y:S01]  /*0840*/  VIADDMNMX R9, R16, -R9, RZ, !PT ;  /* 0x8000000910097246 */ /* 0x000fe200078001ff */
[----:B------:R-:W-:Y:S01]  /*0850*/  IMAD R13, R3, -0x2daee0ad, RZ ;  /* 0xd2511f53030d7824 */ /* 0x000fe200078e02ff */
[----:B------:R-:W-:Y:S01]  /*0860*/  LOP3.LUT R6, R6, UR15, RZ, 0x3c, !PT ;  /* 0x0000000f06067c12 */ /* 0x000fe2000f8e3cff */
[----:B------:R-:W-:Y:S01]  /*0870*/  IMAD.HI.U32 R12, R7, -0x2daee0ad, RZ ;  /* 0xd2511f53070c7827 */ /* 0x000fe200078e00ff */
[----:B------:R-:W-:Y:S01]  /*0880*/  LOP3.LUT R60, R60, 0xffffff00, RZ, 0xc0, !PT ;  /* 0xffffff003c3c7812 */ /* 0x000fe200078ec0ff */
[----:B------:R-:W0:Y:S01]  /*0890*/  LDCU UR23, c[0x0][0x404] ;  /* 0x00008080ff1777ac */ /* 0x000e220008000800 */
[----:B------:R-:W-:Y:S01]  /*08a0*/  VIMNMX R9, PT, PT, R9, 0x20, PT ;  /* 0x0000002009097848 */ /* 0x000fe20003fe0100 */
[----:B------:R-:W-:Y:S01]  /*08b0*/  IMAD R11, R0, -0x326172a9, RZ ;  /* 0xcd9e8d57000b7824 */ /* 0x000fe200078e02ff */
[----:B------:R-:W-:Y:S01]  /*08c0*/  LOP3.LUT R12, R13, UR27, R12, 0x96, !PT ;  /* 0x0000001b0d0c7c12 */ /* 0x000fe2000f8e960c */
[----:B------:R-:W-:Y:S01]  /*08d0*/  IMAD.HI.U32 R10, R6, -0x326172a9, RZ ;  /* 0xcd9e8d57060a7827 */ /* 0x000fe200078e00ff */
[----:B------:R-:W-:Y:S01]  /*08e0*/  LOP3.LUT R8, R8, 0x3, RZ, 0xc0, !PT ;  /* 0x0000000308087812 */ /* 0x000fe200078ec0ff */
[----:B------:R-:W1:Y:S01]  /*08f0*/  LDCU UR45, c[0x0][0x388] ;  /* 0x00007100ff2d77ac */ /* 0x000e620008000800 */
[----:B-----5:R-:W-:Y:S01]  /*0900*/  PRMT R15, R43, 0x7632, R15 ;  /* 0x000076322b0f7816 */ /* 0x020fe2000000000f */
[----:B------:R-:W-:Y:S01]  /*0910*/  IMAD R14, R7, -0x2daee0ad, RZ ;  /* 0xd2511f53070e7824 */ /* 0x000fe200078e02ff */
[----:B------:R-:W-:Y:S01]  /*0920*/  LOP3.LUT R10, R11, UR26, R10, 0x96, !PT ;  /* 0x0000001a0b0a7c12 */ /* 0x000fe2000f8e960a */
[----:B------:R-:W-:Y:S01]  /*0930*/  IMAD R11, R6, -0x326172a9, RZ ;  /* 0xcd9e8d57060b7824 */ /* 0x000fe200078e02ff */
[----:B------:R-:W-:Y:S01]  /*0940*/  PRMT R17, R42, 0x7632, R17 ;  /* 0x000076322a117816 */ /* 0x000fe20000000011 */
[----:B------:R-:W-:Y:S01]  /*0950*/  IMAD.HI.U32 R6, R12, -0x326172a9, RZ ;  /* 0xcd9e8d570c067827 */ /* 0x000fe200078e00ff */
[----:B------:R-:W-:Y:S01]  /*0960*/  PRMT R18, R38, 0x7632, R18 ;  /* 0x0000763226127816 */ /* 0x000fe20000000012 */
[----:B------:R-:W2:Y:S01]  /*0970*/  LDCU.U8 UR24, c[0x0][0x410] ;  /* 0x00008200ff1877ac */ /* 0x000ea20008000000 */
[----:B------:R-:W-:Y:S01]  /*0980*/  PRMT R19, R41, 0x7632, R19 ;  /* 0x0000763229137816 */ /* 0x000fe20000000013 */
[----:B------:R-:W-:Y:S01]  /*0990*/  IMAD.HI.U32 R7, R10, -0x2daee0ad, RZ ;  /* 0xd2511f530a077827 */ /* 0x000fe200078e00ff */
[----:B------:R-:W-:Y:S01]  /*09a0*/  LOP3.LUT R6, R11, UR28, R6, 0x96, !PT ;  /* 0x0000001c0b067c12 */ /* 0x000fe2000f8e9606 */
        /* <DEDUP_REMOVED lines=56> */
[----:B------:R-:W-:Y:S01]  /*0d30*/  IMAD R61, R9, 0x8, R60 ;  /* 0x00000008093d7824 */ /* 0x000fe200078e023c */
[----:B------:R-:W-:Y:S01]  /*0d40*/  LOP3.LUT R10, R11, UR38, R10, 0x96, !PT ;  /* 0x000000260b0a7c12 */ /* 0x000fe2000f8e960a */
[----:B------:R-:W-:Y:S01]  /*0d50*/  IMAD R11, R5, -0x20, R16 ;  /* 0xffffffe0050b7824 */ /* 0x000fe200078e0210 */
[----:B------:R-:W-:Y:S01]  /*0d60*/  PRMT R9, R54, 0x7632, R9 ;  /* 0x0000763236097816 */ /* 0x000fe20000000009 */
[----:B------:R-:W-:Y:S01]  /*0d70*/  IMAD R14, R7, -0x326172a9, RZ ;  /* 0xcd9e8d57070e7824 */ /* 0x000fe200078e02ff */
[----:B------:R-:W-:Y:S01]  /*0d80*/  I2FP.F32.U32 R61, R61 ;  /* 0x0000003d003d7245 */ /* 0x000fe20000201000 */
[----:B------:R-:W-:Y:S01]  /*0d90*/  IMAD.HI.U32 R5, R12, -0x326172a9, RZ ;  /* 0xcd9e8d570c057827 */ /* 0x000fe200078e00ff */
[----:B------:R-:W-:Y:S02]  /*0da0*/  VIMNMX R11, PT, PT, RZ, R11, !PT ;  /* 0x0000000bff0b7248 */ /* 0x000fe40007fe0100 */
[----:B------:R0:W0:Y:S01]  /*0db0*/  MUFU.RCP R111, R61 ;  /* 0x0000003d006f7308 */ /* 0x0000220000001000 */
[----:B------:R-:W-:Y:S01]  /*0dc0*/  IMAD R7, R6, -0x2daee0ad, RZ ;  /* 0xd2511f5306077824 */ /* 0x000fe200078e02ff */
[----:B------:R-:W-:Y:S01]  /*0dd0*/  LOP3.LUT R126, R14, UR40, R5, 0x96, !PT ;  /* 0x000000280e7e7c12 */ /* 0x000fe2000f8e9605 */
[----:B------:R-:W-:Y:S01]  /*0de0*/  IMAD.HI.U32 R6, R10, -0x2daee0ad, RZ ;  /* 0xd2511f530a067827 */ /* 0x000fe200078e00ff */
[----:B------:R-:W-:-:S02]  /*0df0*/  VIMNMX R5, PT, PT, R11, 0x20, PT ;  /* 0x000000200b057848 */ /* 0x000fc40003fe0100 */
        /* <DEDUP_REMOVED lines=11> */
[----:B------:R-:W-:Y:S01]  /*0eb0*/  IMAD R5, R5, 0x8, R60 ;  /* 0x0000000805057824 */ /* 0x000fe200078e023c */
[--C-:B------:R-:W-:Y:S01]  /*0ec0*/  LOP3.LUT R7, R11, UR42, R10.reuse, 0x96, !PT ;  /* 0x0000002a0b077c12 */ /* 0x100fe2000f8e960a */
[----:B------:R-:W-:Y:S01]  /*0ed0*/  IMAD R126, R126, -0x2daee0ad, RZ ;  /* 0xd2511f537e7e7824 */ /* 0x000fe200078e02ff */
[----:B------:R-:W-:Y:S01]  /*0ee0*/  PRMT R10, R50, 0x7632, R10 ;  /* 0x00007632320a7816 */ /* 0x000fe2000000000a */
[----:B------:R-:W-:Y:S01]  /*0ef0*/  IMAD R128, R128, -0x326172a9, RZ ;  /* 0xcd9e8d5780807824 */ /* 0x000fe200078e02ff */
[----:B------:R-:W-:Y:S02]  /*0f00*/  PRMT R11, R53, 0x7632, R11 ;  /* 0x00007632350b7816 */ /* 0x000fe4000000000b */
[----:B01234-:R-:W-:-:S07]  /*0f10*/  PRMT R119, R32, 0x7632, R119 ;  /* 0x0000763220777816 */ /* 0x01ffce0000000077 */
.L_x_7945:
[----:B------:R-:W-:-:S06]  /*0f20*/  UIMAD.WIDE UR4, UR22, 0x4, UR8 ;  /* 0x00000004160478a5 */ /* 0x000fcc000f8e0208 */
[----:B012---:R-:W-:Y:S02]  /*0f30*/  IMAD.U32 R98, RZ, RZ, UR4 ;  /* 0x00000004ff627e24 */ /* 0x007fe4000f8e00ff */
        /* <DEDUP_REMOVED lines=32> */
.L_x_7644:
[----:B------:R-:W-:Y:S05]  /*1140*/  BRA.U !UP0, `(.L_x_7645) ;  /* 0x0000002908d07547 */ /* 0x000fea000b800000 */
[----:B------:R-:W0:Y:S02]  /*1150*/  LDC.64 R74, c[0x0][0x3a0] ;  /* 0x0000e800ff4a7b82 */ /* 0x000e240000000a00 */
[----:B0-----:R-:W-:-:S05]  /*1160*/  IMAD.WIDE.U32 R74, R139, 0x20, R74 ;  /* 0x000000208b4a7825 */ /* 0x001fca00078e004a */
[----:B------:R-:W2:Y:S04]  /*1170*/  LDG.E.128 R64, desc[UR12][R74.64] ;  /* 0x0000000c4a407981 */ /* 0x000ea8000c1e1d00 */
[----:B------:R0:W5:Y:S01]  /*1180*/  LDG.E.128 R68, desc[UR12][R74.64+0x10] ;  /* 0x0000100c4a447981 */ /* 0x000162000c1e1d00 */
[----:B------:R-:W-:-:S13]  /*1190*/  ISETP.LT.AND P0, PT, RZ, UR44, PT ;  /* 0x0000002cff007c0c */ /* 0x000fda000bf01270 */
[----:B------:R-:W-:Y:S01]  /*11a0*/  @!P0 IMAD.MOV.U32 R76, RZ, RZ, R8 ;  /* 0x000000ffff4c8224 */ /* 0x000fe200078e0008 */
[----:B------:R-:W-:Y:S01]  /*11b0*/  @!P0 MOV R122, R126 ;  /* 0x0000007e007a8202 */ /* 0x000fe20000000f00 */
[----:B--2---:R-:W-:Y:S01]  /*11c0*/  @!P0 IMAD.MOV.U32 R72, RZ, RZ, R64 ;  /* 0x000000ffff488224 */ /* 0x004fe200078e0040 */
        /* <DEDUP_REMOVED lines=17> */
.L_x_7649:
        /* <DEDUP_REMOVED lines=13> */
.L_x_7651:
[----:B------:R-:W-:Y:S05]  /*13b0*/  BSYNC.RECONVERGENT B2 ;  /* 0x0000000000027941 */ /* 0x000fea0003800200 */
.L_x_7650:
        /* <DEDUP_REMOVED lines=42> */
.L_x_7648:
[----:B------:R-:W-:Y:S05]  /*1660*/  BSYNC.RECONVERGENT B1 ;  /* 0x0000000000017941 */ /* 0x000fea0003800200 */
.L_x_7647:
[----:B------:R-:W-:Y:S01]  /*1670*/  I2FP.F32.U32 R8, R72 ;  /* 0x0000004800087245 */ /* 0x000fe20000201000 */
[----:B------:R-:W-:Y:S02]  /*1680*/  HFMA2 R73, -RZ, RZ, 0.1171875, 0 ;  /* 0x2f800000ff497431 */ /* 0x000fe400000001ff */
[----:B-----5:R-:W-:-:S03]  /*1690*/  IMAD.U32 R72, R60, 0x10000, RZ ;  /* 0x000100003c487824 */ /* 0x020fc600078e00ff */
[----:B------:R-:W-:Y:S01]  /*16a0*/  FFMA.FTZ R8, R8, R73, 1.1641532182693481445e-10 ;  /* 0x2f00000008087423 */ /* 0x000fe20000010049 */
[----:B------:R-:W-:-:S04]  /*16b0*/  FMUL.FTZ R72, R72, UR17 ;  /* 0x0000001148487c20 */ /* 0x000fc80008410000 */
[----:B------:R-:W-:Y:S01]  /*16c0*/  FMUL.FTZ R72, R72, UR16 ;  /* 0x0000001048487c20 */ /* 0x000fe20008410000 */
[----:B------:R-:W-:Y:S01]  /*16d0*/  FSETP.GTU.FTZ.AND P2, PT, R8, UR23, PT ;  /* 0x0000001708007c0b */ /* 0x000fe2000bf5c000 */
[----:B------:R-:W-:-:S03]  /*16e0*/  IMAD.U32 R8, R32, 0x10000, RZ ;  /* 0x0001000020087824 */ /* 0x000fc600078e00ff */
[----:B------:R-:W-:Y:S02]  /*16f0*/  FSEL R73, R72, RZ, !P2 ;  /* 0x000000ff48497208 */ /* 0x000fe40005000000 */
[----:B------:R-:W-:-:S03]  /*1700*/  SEL R125, RZ, 0x1, P2 ;  /* 0x00000001ff7d7807 */ /* 0x000fc60001000000 */
[----:B------:R-:W-:-:S07]  /*1710*/  FFMA.FTZ R72, R73, R8, R64 ;  /* 0x0000000849487223 */ /* 0x000fce0000010040 */
.L_x_7646:
[----:B------:R-:W-:Y:S01]  /*1720*/  MOV R8, R76 ;  /* 0x0000004c00087202 */ /* 0x000fe20000000f00 */
[----:B------:R-:W-:Y:S01]  /*1730*/  IMAD.MOV.U32 R73, RZ, RZ, R65 ;  /* 0x000000ffff497224 */ /* 0x000fe200078e0041 */
[----:B------:R-:W-:Y:S06]  /*1740*/  @!P0 BRA `(.L_x_7652) ;  /* 0x00000004004c8947 */ /* 0x000fec0003800000 */
        /* <DEDUP_REMOVED lines=13> */
.L_x_7655:
        /* <DEDUP_REMOVED lines=13> */
.L_x_7657:
[----:B------:R-:W-:Y:S05]  /*18f0*/  BSYNC.RECONVERGENT B2 ;  /* 0x0000000000027941 */ /* 0x000fea0003800200 */
.L_x_7656:
        /* <DEDUP_REMOVED lines=43> */
.L_x_7654:
[----:B------:R-:W-:Y:S05]  /*1bb0*/  BSYNC.RECONVERGENT B1 ;  /* 0x0000000000017941 */ /* 0x000fea0003800200 */
.L_x_7653:
        /* <DEDUP_REMOVED lines=11> */
[----:B------:R-:W-:-:S07]  /*1c70*/  FFMA.FTZ R73, R74, R73, R65 ;  /* 0x000000494a497223 */ /* 0x000fce0000010041 */
.L_x_7652:
[----:B------:R-:W-:Y:S02]  /*1c80*/  IMAD.MOV.U32 R76, RZ, RZ, R8 ;  /* 0x000000ffff4c7224 */ /* 0x000fe400078e0008 */
[----:B------:R-:W-:Y:S01]  /*1c90*/  IMAD.MOV.U32 R74, RZ, RZ, R66 ;  /* 0x000000ffff4a7224 */ /* 0x000fe200078e0042 */
[----:B------:R-:W-:Y:S06]  /*1ca0*/  @!P0 BRA `(.L_x_7658) ;  /* 0x0000000400448947 */ /* 0x000fec0003800000 */
        /* <DEDUP_REMOVED lines=13> */
.L_x_7661:
        /* <DEDUP_REMOVED lines=13> */
.L_x_7663:
[----:B------:R-:W-:Y:S05]  /*1e50*/  BSYNC.RECONVERGENT B2 ;  /* 0x0000000000027941 */ /* 0x000fea0003800200 */
.L_x_7662:
        /* <DEDUP_REMOVED lines=42> */
.L_x_7660:
[----:B------:R-:W-:Y:S05]  /*2100*/  BSYNC.RECONVERGENT B1 ;  /* 0x0000000000017941 */ /* 0x000fea0003800200 */
.L_x_7659:
[----:B------:R-:W-:Y:S01]  /*2110*/  I2FP.F32.U32 R8, R75 ;  /* 0x0000004b00087245 */ /* 0x000fe20000201000 */
[----:B------:R-:W-:Y:S02]  /*2120*/  IMAD.MOV.U32 R75, RZ, RZ, 0x2f800000 ;  /* 0x2f800000ff4b7424 */ /* 0x000fe400078e00ff */
[----:B-----5:R-:W-:Y:S02]  /*2130*/  IMAD.U32 R74, R61, 0x10000, RZ ;  /* 0x000100003d4a7824 */ /* 0x020fe400078e00ff */
        /* <DEDUP_REMOVED lines=8> */
.L_x_7658:
        /* <DEDUP_REMOVED lines=16> */
.L_x_7667:
        /* <DEDUP_REMOVED lines=13> */
.L_x_7669:
[----:B------:R-:W-:Y:S05]  /*2390*/  BSYNC.RECONVERGENT B2 ;  /* 0x0000000000027941 */ /* 0x000fea0003800200 */
.L_x_7668:
        /* <DEDUP_REMOVED lines=43> */
.L_x_7666:
[----:B------:R-:W-:Y:S05]  /*2650*/  BSYNC.RECONVERGENT B1 ;  /* 0x0000000000017941 */ /* 0x000fea0003800200 */
.L_x_7665:
        /* <DEDUP_REMOVED lines=12> */
.L_x_7664:
[----:B------:R-:W-:Y:S01]  /*2720*/  IMAD.MOV.U32 R78, RZ, RZ, R8 ;  /* 0x000000ffff4e7224 */ /* 0x000fe200078e0008 */
[----:B-----5:R-:W-:Y:S01]  /*2730*/  MOV R76, R68 ;  /* 0x00000044004c7202 */ /* 0x020fe20000000f00 */
[----:B------:R-:W-:Y:S06]  /*2740*/  @!P0 BRA `(.L_x_7670) ;  /* 0x0000000400488947 */ /* 0x000fec0003800000 */
        /* <DEDUP_REMOVED lines=13> */
.L_x_7673:
        /* <DEDUP_REMOVED lines=13> */
.L_x_7675:
[----:B------:R-:W-:Y:S05]  /*28f0*/  BSYNC.RECONVERGENT B2 ;  /* 0x0000000000027941 */ /* 0x000fea0003800200 */
.L_x_7674:
        /* <DEDUP_REMOVED lines=43> */
.L_x_7672:
[----:B------:R-:W-:Y:S05]  /*2bb0*/  BSYNC.RECONVERGENT B1 ;  /* 0x0000000000017941 */ /* 0x000fea0003800200 */
.L_x_7671:
[----:B------:R-:W-:Y:S01]  /*2bc0*/  I2FP.F32.U32 R8, R77 ;  /* 0x0000004d00087245 */ /* 0x000fe20000201000 */
[----:B------:R-:W-:Y:S02]  /*2bd0*/  HFMA2 R77, -RZ, RZ, 0.1171875, 0 ;  /* 0x2f800000ff4d7431 */ /* 0x000fe400000001ff */
[----:B------:R-:W-:-:S03]  /*2be0*/  IMAD.U32 R76, R62, 0x10000, RZ ;  /* 0x000100003e4c7824 */ /* 0x000fc600078e00ff */
        /* <DEDUP_REMOVED lines=8> */
.L_x_7670:
        /* <DEDUP_REMOVED lines=16> */
.L_x_7679:
        /* <DEDUP_REMOVED lines=13> */
.L_x_7681:
[----:B------:R-:W-:Y:S05]  /*2e40*/  BSYNC.RECONVERGENT B2 ;  /* 0x0000000000027941 */ /* 0x000fea0003800200 */
.L_x_7680:
        /* <DEDUP_REMOVED lines=43> */
.L_x_7678:
[----:B------:R-:W-:Y:S05]  /*3100*/  BSYNC.RECONVERGENT B1 ;  /* 0x0000000000017941 */ /* 0x000fea0003800200 */
.L_x_7677:
        /* <DEDUP_REMOVED lines=12> */
.L_x_7676:
        /* <DEDUP_REMOVED lines=16> */
.L_x_7685:
        /* <DEDUP_REMOVED lines=13> */
.L_x_7687:
[----:B------:R-:W-:Y:S05]  /*33a0*/  BSYNC.RECONVERGENT B2 ;  /* 0x0000000000027941 */ /* 0x000fea0003800200 */
.L_x_7686:
        /* <DEDUP_REMOVED lines=43> */
.L_x_7684:
[----:B------:R-:W-:Y:S05]  /*3660*/  BSYNC.RECONVERGENT B1 ;  /* 0x0000000000017941 */ /* 0x000fea0003800200 */
.L_x_7683:
[----:B------:R-:W-:Y:S01]  /*3670*/  I2FP.F32.U32 R8, R79 ;  /* 0x0000004f00087245 */ /* 0x000fe20000201000 */
[----:B------:R-:W-:Y:S01]  /*3680*/  IMAD.MOV.U32 R79, RZ, RZ, 0x2f800000 ;  /* 0x2f800000ff4f7424 */ /* 0x000fe200078e00ff */
        /* <DEDUP_REMOVED lines=9> */
.L_x_7682:
[----:B------:R-:W-:Y:S01]  /*3720*/  IMAD.MOV.U32 R8, RZ, RZ, R96 ;  /* 0x000000ffff087224 */ /* 0x000fe200078e0060 */
[----:B------:R-:W-:Y:S01]  /*3730*/  MOV R79, R71 ;  /* 0x00000047004f7202 */ /* 0x000fe20000000f00 */
        /* <DEDUP_REMOVED lines=14> */
.L_x_7691:
        /* <DEDUP_REMOVED lines=13> */
.L_x_7693:
[----:B------:R-:W-:Y:S05]  /*38f0*/  BSYNC.RECONVERGENT B2 ;  /* 0x0000000000027941 */ /* 0x000fea0003800200 */
.L_x_7692:
        /* <DEDUP_REMOVED lines=43> */
.L_x_7690:
[----:B------:R-:W-:Y:S05]  /*3bb0*/  BSYNC.RECONVERGENT B1 ;  /* 0x0000000000017941 */ /* 0x000fea0003800200 */
.L_x_7689:
[----:B------:R-:W-:Y:S01]  /*3bc0*/  PRMT R96, R63, 0x7632, R96 ;  /* 0x000076323f607816 */ /* 0x000fe20000000060 */
        /* <DEDUP_REMOVED lines=10> */
[----:B------:R-:W-:Y:S01]  /*3c70*/  FFMA.FTZ R79, R96, R79, R71 ;  /* 0x0000004f604f7223 */ /* 0x000fe20000010047 */
[----:B------:R-:W-:Y:S06]  /*3c80*/  BRA `(.L_x_7688) ;  /* 0x0000002800b87947 */ /* 0x000fec0003800000 */
.L_x_7645:
[----:B------:R-:W-:Y:S01]  /*3c90*/  MOV R74, R8 ;  /* 0x00000008004a7202 */ /* 0x000fe20000000f00 */
[----:B------:R-:W-:Y:S02]  /*3ca0*/  IMAD.MOV.U32 R122, RZ, RZ, R126 ;  /* 0x000000ffff7a7224 */ /* 0x000fe400078e007e */
[----:B------:R-:W-:Y:S01]  /*3cb0*/  IMAD.MOV.U32 R72, RZ, RZ, RZ ;  /* 0x000000ffff487224 */ /* 0x000fe200078e00ff */
        /* <DEDUP_REMOVED lines=17> */
.L_x_7697:
        /* <DEDUP_REMOVED lines=13> */
.L_x_7699:
[----:B------:R-:W-:Y:S05]  /*3ea0*/  BSYNC.RECONVERGENT B2 ;  /* 0x0000000000027941 */ /* 0x000fea0003800200 */
.L_x_7698:
        /* <DEDUP_REMOVED lines=41> */
[----:B------:R-:W-:-:S07]  /*4140*/  IMAD.MOV.U32 R72, RZ, RZ, R126 ;  /* 0x000000ffff487224 */ /* 0x000fce00078e007e */
.L_x_7696:
[----:B------:R-:W-:Y:S05]  /*4150*/  BSYNC.RECONVERGENT B1 ;  /* 0x0000000000017941 */ /* 0x000fea0003800200 */
.L_x_7695:
        /* <DEDUP_REMOVED lines=11> */
.L_x_7694:
[----:B------:R-:W-:Y:S02]  /*4210*/  IMAD.MOV.U32 R8, RZ, RZ, R74 ;  /* 0x000000ffff087224 */ /* 0x000fe400078e004a */
        /* <DEDUP_REMOVED lines=15> */
.L_x_7703:
        /* <DEDUP_REMOVED lines=13> */
.L_x_7705:
[----:B------:R-:W-:Y:S05]  /*43e0*/  BSYNC.RECONVERGENT B2 ;  /* 0x0000000000027941 */ /* 0x000fea0003800200 */
.L_x_7704:
        /* <DEDUP_REMOVED lines=43> */
.L_x_7702:
[----:B------:R-:W-:Y:S05]  /*46a0*/  BSYNC.RECONVERGENT B1 ;  /* 0x0000000000017941 */ /* 0x000fea0003800200 */
.L_x_7701:
        /* <DEDUP_REMOVED lines=12> */
.L_x_7700:
[----:B------:R-:W-:Y:S02]  /*4770*/  HFMA2 R74, -RZ, RZ, 0, 0 ;  /* 0x00000000ff4a7431 */ /* 0x000fe400000001ff */
[----:B------:R-:W-:Y:S01]  /*4780*/  IMAD.MOV.U32 R76, RZ, RZ, R8 ;  /* 0x000000ffff4c7224 */ /* 0x000fe200078e0008 */
        /* <DEDUP_REMOVED lines=14> */
.L_x_7709:
        /* <DEDUP_REMOVED lines=13> */
.L_x_7711:
[----:B------:R-:W-:Y:S05]  /*4940*/  BSYNC.RECONVERGENT B2 ;  /* 0x0000000000027941 */ /* 0x000fea0003800200 */
.L_x_7710:
        /* <DEDUP_REMOVED lines=42> */
.L_x_7708:
[----:B------:R-:W-:Y:S05]  /*4bf0*/  BSYNC.RECONVERGENT B1 ;  /* 0x0000000000017941 */ /* 0x000fea0003800200 */
.L_x_7707:
        /* <DEDUP_REMOVED lines=11> */
.L_x_7706:
[----:B------:R-:W-:Y:S01]  /*4cb0*/  IMAD.MOV.U32 R8, RZ, RZ, R76 ;  /* 0x000000ffff087224 */ /* 0x000fe200078e004c */
[----:B------:R-:W-:Y:S01]  /*4cc0*/  MOV R75, RZ ;  /* 0x000000ff004b7202 */ /* 0x000fe20000000f00 */
        /* <DEDUP_REMOVED lines=14> */
.L_x_7715:
        /* <DEDUP_REMOVED lines=13> */
.L_x_7717:
[----:B------:R-:W-:Y:S05]  /*4e80*/  BSYNC.RECONVERGENT B2 ;  /* 0x0000000000027941 */ /* 0x000fea0003800200 */
.L_x_7716:
        /* <DEDUP_REMOVED lines=43> */
.L_x_7714:
[----:B------:R-:W-:Y:S05]  /*5140*/  BSYNC.RECONVERGENT B1 ;  /* 0x0000000000017941 */ /* 0x000fea0003800200 */
.L_x_7713:
        /* <DEDUP_REMOVED lines=12> */
.L_x_7712:
        /* <DEDUP_REMOVED lines=16> */
.L_x_7721:
        /* <DEDUP_REMOVED lines=13> */
.L_x_7723:
[----:B------:R-:W-:Y:S05]  /*53e0*/  BSYNC.RECONVERGENT B2 ;  /* 0x0000000000027941 */ /* 0x000fea0003800200 */
.L_x_7722:
        /* <DEDUP_REMOVED lines=43> */
.L_x_7720:
[----:B------:R-:W-:Y:S05]  /*56a0*/  BSYNC.RECONVERGENT B1 ;  /* 0x0000000000017941 */ /* 0x000fea0003800200 */
.L_x_7719:
        /* <DEDUP_REMOVED lines=11> */
.L_x_7718:
        /* <DEDUP_REMOVED lines=16> */
.L_x_7727:
        /* <DEDUP_REMOVED lines=13> */
.L_x_7729:
[----:B------:R-:W-:Y:S05]  /*5930*/  BSYNC.RECONVERGENT B2 ;  /* 0x0000000000027941 */ /* 0x000fea0003800200 */
.L_x_7728:
        /* <DEDUP_REMOVED lines=43> */
.L_x_7726:
[----:B------:R-:W-:Y:S05]  /*5bf0*/  BSYNC.RECONVERGENT B1 ;  /* 0x0000000000017941 */ /* 0x000fea0003800200 */
.L_x_7725:
        /* <DEDUP_REMOVED lines=12> */
.L_x_7724:
        /* <DEDUP_REMOVED lines=16> */
.L_x_7733:
        /* <DEDUP_REMOVED lines=13> */
.L_x_7735:
[----:B------:R-:W-:Y:S05]  /*5e90*/  BSYNC.RECONVERGENT B2 ;  /* 0x0000000000027941 */ /* 0x000fea0003800200 */
.L_x_7734:
        /* <DEDUP_REMOVED lines=43> */
.L_x_7732:
[----:B------:R-:W-:Y:S05]  /*6150*/  BSYNC.RECONVERGENT B1 ;  /* 0x0000000000017941 */ /* 0x000fea0003800200 */
.L_x_7731:
        /* <DEDUP_REMOVED lines=11> */
.L_x_7730:
        /* <DEDUP_REMOVED lines=16> */
.L_x_7738:
        /* <DEDUP_REMOVED lines=13> */
.L_x_7740:
[----:B------:R-:W-:Y:S05]  /*63e0*/  BSYNC.RECONVERGENT B2 ;  /* 0x0000000000027941 */ /* 0x000fea0003800200 */
.L_x_7739:
        /* <DEDUP_REMOVED lines=43> */
.L_x_7737:
[----:B------:R-:W-:Y:S05]  /*66a0*/  BSYNC.RECONVERGENT B1 ;  /* 0x0000000000017941 */ /* 0x000fea0003800200 */
.L_x_7736:
        /* <DEDUP_REMOVED lines=12> */
.L_x_7688:
[----:B------:R-:W0:Y:S01]  /*6770*/  LDC.64 R96, c[0x0][0x3a8] ;  /* 0x0000ea00ff607b82 */ /* 0x000e220000000a00 */
[----:B------:R-:W-:Y:S02]  /*6780*/  IMAD.MOV.U32 R126, RZ, RZ, R122 ;  /* 0x000000ffff7e7224 */ /* 0x000fe400078e007a */
[----:B0-----:R-:W-:-:S05]  /*6790*/  IMAD.WIDE.U32 R96, R139, 0x20, R96 ;  /* 0x000000208b607825 */ /* 0x001fca00078e0060 */
[----:B------:R0:W-:Y:S04]  /*67a0*/  STG.E.128 desc[UR12][R96.64], R72 ;  /* 0x0000004860007986 */ /* 0x0001e8000c101d0c */
        /* <DEDUP_REMOVED lines=22> */
.L_x_7741:
[----:B------:R-:W-:Y:S01]  /*6910*/  IADD3 R139, PT, PT, R139, 0x80, RZ ;  /* 0x000000808b8b7810 */ /* 0x000fe20007ffe0ff */
[----:B------:R-:W-:-:S07]  /*6920*/  VIADD R137, R137, 0x80 ;  /* 0x0000008089897836 */ /* 0x000fce0000000000 */
.L_x_7643:
[----:B------:R-:W-:Y:S05]  /*6930*/  BSYNC.RECONVERGENT B0 ;  /* 0x0000000000007941 */ /* 0x000fea0003800200 */
.L_x_7642:
[----:B------:R-:W-:Y:S01]  /*6940*/  ISETP.GE.U32.AND P2, PT, R2, 0x100, PT ;  /* 0x000001000200780c */ /* 0x000fe20003f46070 */
[----:B------:R-:W-:-:S12]  /*6950*/  BSSY.RECONVERGENT B0, `(.L_x_7742) ;  /* 0x0000587000007945 */ /* 0x000fd80003800200 */
[----:B------:R-:W-:Y:S05]  /*6960*/  @!P2 BRA `(.L_x_7743) ;  /* 0x000000580014a947 */ /* 0x000fea0003800000 */
[----:B------:R-:W-:Y:S01]  /*6970*/  ISETP.NE.U32.AND P0, PT, RZ, UR18, PT ;  /* 0x00000012ff007c0c */ /* 0x000fe2000bf05070 */
[----:B------:R-:W2:Y:S01]  /*6980*/  @UP2 LDCU.64 UR4, c[0x0][0x390] ;  /* 0x00007200ff0427ac */ /* 0x000ea20008000a00 */
[----:B------:R-:W-:Y:S02]  /*6990*/  IMAD.MOV.U32 R82, RZ, RZ, 0x10 ;  /* 0x00000010ff527424 */ /* 0x000fe400078e00ff */
[----:B------:R-:W-:-:S13]  /*69a0*/  ISETP.NE.AND.EX P0, PT, RZ, UR19, PT, P0 ;  /* 0x00000013ff007c0c */ /* 0x000fda000bf05300 */
[----:B------:R-:W3:Y:S01]  /*69b0*/  @P0 LDC.64 R80, c[0x0][0x3a0] ;  /* 0x0000e800ff500b82 */ /* 0x000ee20000000a00 */
[----:B--2---:R-:W-:-:S05]  /*69c0*/  @P3 IMAD.WIDE.U32 R82, R137, R82, UR4 ;  /* 0x0000000489523e25 */ /* 0x004fca000f8e0052 */
[----:B-----5:R2:W5:Y:S01]  /*69d0*/  @P3 LDG.E.128 R60, desc[UR12][R82.64] ;  /* 0x0000000c523c3981 */ /* 0x020562000c1e1d00 */
[----:B---3--:R-:W-:-:S05]  /*69e0*/  @P0 IMAD.WIDE.U32 R80, R139, 0x20, R80 ;  /* 0x000000208b500825 */ /* 0x008fca00078e0050 */
[----:B------:R2:W5:Y:S04]  /*69f0*/  @P0 LDG.E.128 R64, desc[UR12][R80.64] ;  /* 0x0000000c50400981 */ /* 0x000568000c1e1d00 */
[----:B------:R2:W5:Y:S01]  /*6a00*/  @P0 LDG.E.128 R68, desc[UR12][R80.64+0x10] ;  /* 0x0000100c50440981 */ /* 0x000562000c1e1d00 */
[----:B------:R-:W-:Y:S05]  /*6a10*/  @!P0 BRA `(.L_x_7744) ;  /* 0x0000002800c08947 */ /* 0x000fea0003800000 */
[----:B------:R-:W-:Y:S01]  /*6a20*/  ISETP.LT.AND P0, PT, RZ, UR44, PT ;  /* 0x0000002cff007c0c */ /* 0x000fe2000bf01270 */
[----:B------:R-:W-:Y:S01]  /*6a30*/  IMAD.MOV.U32 R122, RZ, RZ, R126 ;  /* 0x000000ffff7a7224 */ /* 0x000fe200078e007e */
[----:B--2---:R-:W-:Y:S01]  /*6a40*/  MOV R82, R8 ;  /* 0x0000000800527202 */ /* 0x004fe20000000f00 */
[----:B-----5:R-:W-:-:S10]  /*6a50*/  IMAD.MOV.U32 R80, RZ, RZ, R64 ;  /* 0x000000ffff507224 */ /* 0x020fd400078e0040 */
        /* <DEDUP_REMOVED lines=17> */
.L_x_7748:
        /* <DEDUP_REMOVED lines=13> */
.L_x_7750:
[----:B------:R-:W-:Y:S05]  /*6c40*/  BSYNC.RECONVERGENT B2 ;  /* 0x0000000000027941 */ /* 0x000fea0003800200 */
.L_x_7749:
        /* <DEDUP_REMOVED lines=42> */
.L_x_7747:
[----:B------:R-:W-:Y:S05]  /*6ef0*/  BSYNC.RECONVERGENT B1 ;  /* 0x0000000000017941 */ /* 0x000fea0003800200 */
.L_x_7746:
        /* <DEDUP_REMOVED lines=11> */
.L_x_7745:
        /* <DEDUP_REMOVED lines=16> */
.L_x_7754:
        /* <DEDUP_REMOVED lines=13> */
.L_x_7756:
[----:B------:R-:W-:Y:S05]  /*7180*/  BSYNC.RECONVERGENT B2 ;  /* 0x0000000000027941 */ /* 0x000fea0003800200 */
.L_x_7755:
        /* <DEDUP_REMOVED lines=43> */
.L_x_7753:
[----:B------:R-:W-:Y:S05]  /*7440*/  BSYNC.RECONVERGENT B1 ;  /* 0x0000000000017941 */ /* 0x000fea0003800200 */
.L_x_7752:
[----:B------:R-:W-:Y:S01]  /*7450*/  PRMT R82, R60, 0x7632, R82 ;  /* 0x000076323c527816 */ /* 0x000fe20000000052 */
        /* <DEDUP_REMOVED lines=11> */
.L_x_7751:
        /* <DEDUP_REMOVED lines=16> */
.L_x_7760:
        /* <DEDUP_REMOVED lines=13> */
.L_x_7762:
[----:B------:R-:W-:Y:S05]  /*76e0*/  BSYNC.RECONVERGENT B2 ;  /* 0x0000000000027941 */ /* 0x000fea0003800200 */
.L_x_7761:
        /* <DEDUP_REMOVED lines=42> */
.L_x_7759:
[----:B------:R-:W-:Y:S05]  /*7990*/  BSYNC.RECONVERGENT B1 ;  /* 0x0000000000017941 */ /* 0x000fea0003800200 */
.L_x_7758:
        /* <DEDUP_REMOVED lines=11> */
.L_x_7757:
        /* <DEDUP_REMOVED lines=16> */
.L_x_7766:
[----:B------:R-:W-:Y:S01]  /*7b50*/  VIADD R3, R3, 0x1 ;  /* 0x0000000103037836 */ /* 0x000fe20000000000 */
[----:B------:R-:W-:Y:S03]  /*7b60*/  BSSY.RECONVERGENT B2, `(.L_x_7767) ;  /* 0x000000c000027945 */ /* 0x000fe60003800200 */
[C---:B01----:R-:W-:Y:S01]  /*7b70*/  IMAD.WIDE.U32 R96, R3.reuse, -0x2daee0ad, RZ ;  /* 0xd2511f5303607825 */ /* 0x043fe200078e00ff */
        /* <DEDUP_REMOVED lines=10> */
.L_x_7768:
[----:B------:R-:W-:Y:S05]  /*7c20*/  BSYNC.RECONVERGENT B2 ;  /* 0x0000000000027941 */ /* 0x000fea0003800200 */
.L_x_7767:
        /* <DEDUP_REMOVED lines=43> */
.L_x_7765:
[----:B------:R-:W-:Y:S05]  /*7ee0*/  BSYNC.RECONVERGENT B1 ;  /* 0x0000000000017941 */ /* 0x000fea0003800200 */
.L_x_7764:
        /* <DEDUP_REMOVED lines=12> */
.L_x_7763:
        /* <DEDUP_REMOVED lines=16> */
.L_x_7772:
[----:B------:R-:W-:Y:S01]  /*80b0*/  VIADD R3, R3, 0x1 ;  /* 0x0000000103037836 */ /* 0x000fe20000000000 */
[----:B------:R-:W-:Y:S03]  /*80c0*/  BSSY.RECONVERGENT B2, `(.L_x_7773) ;  /* 0x000000c000027945 */ /* 0x000fe60003800200 */
[C---:B01----:R-:W-:Y:S01]  /*80d0*/  IMAD.WIDE.U32 R96, R3.reuse, -0x2daee0ad, RZ ;  /* 0xd2511f5303607825 */ /* 0x043fe200078e00ff */
        /* <DEDUP_REMOVED lines=10> */
.L_x_7774:
[----:B------:R-:W-:Y:S05]  /*8180*/  BSYNC.RECONVERGENT B2 ;  /* 0x0000000000027941 */ /* 0x000fea0003800200 */
.L_x_7773:
        /* <DEDUP_REMOVED lines=43> */
.L_x_7771:
[----:B------:R-:W-:Y:S05]  /*8440*/  BSYNC.RECONVERGENT B1 ;  /* 0x0000000000017941 */ /* 0x000fea0003800200 */
.L_x_7770:
        /* <DEDUP_REMOVED lines=11> */
.L_x_7769:
        /* <DEDUP_REMOVED lines=16> */
.L_x_7778:
        /* <DEDUP_REMOVED lines=13> */
.L_x_7780:
[----:B------:R-:W-:Y:S05]  /*86d0*/  BSYNC.RECONVERGENT B2 ;  /* 0x0000000000027941 */ /* 0x000fea0003800200 */
.L_x_7779:
[----:B------:R-:W-:Y:S01]  /*86e0*/  IMAD.WIDE.U32 R6, R0, -0x326172a9, RZ ;  /* 0xcd9e8d5700067825 */ /* 0x000fe200078e00ff */
[----:B------:R-:W-:-:S03]  /*86f0*/  LOP3.LUT R86, R124, UR15, R99, 0x96, !PT ;  /* 0x0000000f7c567c12 */ /* 0x000fc6000f8e9663 */
[----:B------:R-:W-:Y:S01]  /*8700*/  IMAD.MOV.U32 R85, RZ, RZ, R122 ;  /* 0x000000ffff557224 */ /* 0x000fe200078e007a */
[----:B0-----:R-:W-:Y:S01]  /*8710*/  LOP3.LUT R96, R4, UR14, R7, 0x96, !PT ;  /* 0x0000000e04607c12 */ /* 0x001fe2000f8e9607 */
        /* <DEDUP_REMOVED lines=39> */
.L_x_7777:
[----:B------:R-:W-:Y:S05]  /*8990*/  BSYNC.RECONVERGENT B1 ;  /* 0x0000000000017941 */ /* 0x000fea0003800200 */
.L_x_7776:
[----:B------:R-:W-:Y:S01]  /*89a0*/  PRMT R86, R62, 0x7632, R86 ;  /* 0x000076323e567816 */ /* 0x000fe20000000056 */
[----:B01----:R-:W-:Y:S01]  /*89b0*/  IMAD.MOV.U32 R96, RZ, RZ, 0x2f800000 ;  /* 0x2f800000ff607424 */ /* 0x003fe200078e00ff */
        /* <DEDUP_REMOVED lines=10> */
.L_x_7775:
[----:B01----:R-:W-:Y:S01]  /*8a60*/  IMAD.MOV.U32 R96, RZ, RZ, R8 ;  /* 0x000000ffff607224 */ /* 0x003fe200078e0008 */
        /* <DEDUP_REMOVED lines=15> */
.L_x_7784:
        /* <DEDUP_REMOVED lines=13> */
.L_x_7786:
[----:B------:R-:W-:Y:S05]  /*8c30*/  BSYNC.RECONVERGENT B2 ;  /* 0x0000000000027941 */ /* 0x000fea0003800200 */
.L_x_7785:
        /* <DEDUP_REMOVED lines=43> */
.L_x_7783:
[----:B------:R-:W-:Y:S05]  /*8ef0*/  BSYNC.RECONVERGENT B1 ;  /* 0x0000000000017941 */ /* 0x000fea0003800200 */
.L_x_7782:
        /* <DEDUP_REMOVED lines=11> */
.L_x_7781:
        /* <DEDUP_REMOVED lines=16> */
.L_x_7790:
        /* <DEDUP_REMOVED lines=13> */
.L_x_7792:
[----:B------:R-:W-:Y:S05]  /*9180*/  BSYNC.RECONVERGENT B2 ;  /* 0x0000000000027941 */ /* 0x000fea0003800200 */
.L_x_7791:
        /* <DEDUP_REMOVED lines=43> */
.L_x_7789:
[----:B------:R-:W-:Y:S05]  /*9440*/  BSYNC.RECONVERGENT B1 ;  /* 0x0000000000017941 */ /* 0x000fea0003800200 */
.L_x_7788:
        /* <DEDUP_REMOVED lines=11> */
[----:B------:R-:W-:Y:S01]  /*9500*/  FFMA.FTZ R87, R96, R87, R71 ;  /* 0x0000005760577223 */ /* 0x000fe20000010047 */
[----:B------:R-:W-:Y:S06]  /*9510*/  BRA `(.L_x_7787) ;  /* 0x0000002800b87947 */ /* 0x000fec0003800000 */
.L_x_7744:
[----:B--2---:R-:W-:Y:S01]  /*9520*/  IMAD.MOV.U32 R82, RZ, RZ, R8 ;  /* 0x000000ffff527224 */ /* 0x004fe200078e0008 */
[----:B------:R-:W-:Y:S01]  /*9530*/  MOV R80, RZ ;  /* 0x000000ff00507202 */ /* 0x000fe20000000f00 */
        /* <DEDUP_REMOVED lines=18> */
.L_x_7796:
        /* <DEDUP_REMOVED lines=13> */
.L_x_7798:
[----:B------:R-:W-:Y:S05]  /*9730*/  BSYNC.RECONVERGENT B2 ;  /* 0x0000000000027941 */ /* 0x000fea0003800200 */
.L_x_7797:
        /* <DEDUP_REMOVED lines=42> */
.L_x_7795:
[----:B------:R-:W-:Y:S05]  /*99e0*/  BSYNC.RECONVERGENT B1 ;  /* 0x0000000000017941 */ /* 0x000fea0003800200 */
.L_x_7794:
        /* <DEDUP_REMOVED lines=11> */
.L_x_7793:
        /* <DEDUP_REMOVED lines=16> */
.L_x_7802:
        /* <DEDUP_REMOVED lines=13> */
.L_x_7804:
[----:B------:R-:W-:Y:S05]  /*9c70*/  BSYNC.RECONVERGENT B2 ;  /* 0x0000000000027941 */ /* 0x000fea0003800200 */
.L_x_7803:
        /* <DEDUP_REMOVED lines=43> */
.L_x_7801:
[----:B------:R-:W-:Y:S05]  /*9f30*/  BSYNC.RECONVERGENT B1 ;  /* 0x0000000000017941 */ /* 0x000fea0003800200 */
.L_x_7800:
        /* <DEDUP_REMOVED lines=12> */
.L_x_7799:
        /* <DEDUP_REMOVED lines=16> */
.L_x_7808:
        /* <DEDUP_REMOVED lines=13> */
.L_x_7810:
[----:B------:R-:W-:Y:S05]  /*a1d0*/  BSYNC.RECONVERGENT B2 ;  /* 0x0000000000027941 */ /* 0x000fea0003800200 */
.L_x_7809:
        /* <DEDUP_REMOVED lines=42> */
.L_x_7807:
[----:B------:R-:W-:Y:S05]  /*a480*/  BSYNC.RECONVERGENT B1 ;  /* 0x0000000000017941 */ /* 0x000fea0003800200 */
.L_x_7806:
        /* <DEDUP_REMOVED lines=11> */
.L_x_7805:
        /* <DEDUP_REMOVED lines=16> */
.L_x_7814:
        /* <DEDUP_REMOVED lines=13> */
.L_x_7816:
[----:B------:R-:W-:Y:S05]  /*a710*/  BSYNC.RECONVERGENT B2 ;  /* 0x0000000000027941 */ /* 0x000fea0003800200 */
.L_x_7815:
        /* <DEDUP_REMOVED lines=43> */
.L_x_7813:
[----:B------:R-:W-:Y:S05]  /*a9d0*/  BSYNC.RECONVERGENT B1 ;  /* 0x0000000000017941 */ /* 0x000fea0003800200 */
.L_x_7812:
        /* <DEDUP_REMOVED lines=12> */
.L_x_7811:
        /* <DEDUP_REMOVED lines=16> */
.L_x_7820:
        /* <DEDUP_REMOVED lines=13> */
.L_x_7822:
[----:B------:R-:W-:Y:S05]  /*ac70*/  BSYNC.RECONVERGENT B2 ;  /* 0x0000000000027941 */ /* 0x000fea0003800200 */
.L_x_7821:
        /* <DEDUP_REMOVED lines=43> */
.L_x_7819:
[----:B------:R-:W-:Y:S05]  /*af30*/  BSYNC.RECONVERGENT B1 ;  /* 0x0000000000017941 */ /* 0x000fea0003800200 */
.L_x_7818:
        /* <DEDUP_REMOVED lines=11> */
.L_x_7817:
        /* <DEDUP_REMOVED lines=16> */
.L_x_7826:
        /* <DEDUP_REMOVED lines=13> */
.L_x_7828:
[----:B------:R-:W-:Y:S05]  /*b1c0*/  BSYNC.RECONVERGENT B2 ;  /* 0x0000000000027941 */ /* 0x000fea0003800200 */
.L_x_7827:
        /* <DEDUP_REMOVED lines=43> */
.L_x_7825:
[----:B------:R-:W-:Y:S05]  /*b480*/  BSYNC.RECONVERGENT B1 ;  /* 0x0000000000017941 */ /* 0x000fea0003800200 */
.L_x_7824:
[----:B-----5:R-:W-:Y:S01]  /*b490*/  PRMT R86, R62, 0x7632, R86 ;  /* 0x000076323e567816 */ /* 0x020fe20000000056 */
[----:B01----:R-:W-:Y:S01]  /*b4a0*/  HFMA2 R96, -RZ, RZ, 0.1171875, 0 ;  /* 0x2f800000ff607431 */ /* 0x003fe200000001ff */
        /* <DEDUP_REMOVED lines=10> */
.L_x_7823:
[----:B01----:R-:W-:Y:S01]  /*b550*/  IMAD.MOV.U32 R96, RZ, RZ, R8 ;  /* 0x000000ffff607224 */ /* 0x003fe200078e0008 */
        /* <DEDUP_REMOVED lines=15> */
.L_x_7832:
        /* <DEDUP_REMOVED lines=13> */
.L_x_7834:
[----:B------:R-:W-:Y:S05]  /*b720*/  BSYNC.RECONVERGENT B2 ;  /* 0x0000000000027941 */ /* 0x000fea0003800200 */
.L_x_7833:
        /* <DEDUP_REMOVED lines=43> */
.L_x_7831:
[----:B------:R-:W-:Y:S05]  /*b9e0*/  BSYNC.RECONVERGENT B1 ;  /* 0x0000000000017941 */ /* 0x000fea0003800200 */
.L_x_7830:
        /* <DEDUP_REMOVED lines=11> */
.L_x_7829:
        /* <DEDUP_REMOVED lines=16> */
.L_x_7837:
        /* <DEDUP_REMOVED lines=13> */
.L_x_7839:
[----:B------:R-:W-:Y:S05]  /*bc70*/  BSYNC.RECONVERGENT B2 ;  /* 0x0000000000027941 */ /* 0x000fea0003800200 */
.L_x_7838:
        /* <DEDUP_REMOVED lines=43> */
.L_x_7836:
[----:B------:R-:W-:Y:S05]  /*bf30*/  BSYNC.RECONVERGENT B1 ;  /* 0x0000000000017941 */ /* 0x000fea0003800200 */
.L_x_7835:
        /* <DEDUP_REMOVED lines=12> */
.L_x_7787:
[----:B------:R-:W0:Y:S01]  /*c000*/  LDC.64 R96, c[0x0][0x3a8] ;  /* 0x0000ea00ff607b82 */ /* 0x000e220000000a00 */
[----:B------:R-:W-:Y:S02]  /*c010*/  IMAD.MOV.U32 R126, RZ, RZ, R122 ;  /* 0x000000ffff7e7224 */ /* 0x000fe400078e007a */
[----:B0-----:R-:W-:-:S05]  /*c020*/  IMAD.WIDE.U32 R96, R139, 0x20, R96 ;  /* 0x000000208b607825 */ /* 0x001fca00078e0060 */
[----:B------:R0:W-:Y:S04]  /*c030*/  STG.E.128 desc[UR12][R96.64], R80 ;  /* 0x0000005060007986 */ /* 0x0001e8000c101d0c */
[----:B------:R0:W-:Y:S01]  /*c040*/  STG.E.128 desc[UR12][R96.64+0x10], R84 ;  /* 0x0000105460007986 */ /* 0x0001e2000c101d0c */
[----:B------:R-:W-:Y:S05]  /*c050*/  BRA.U !UP2, `(.L_x_7840) ;  /* 0x000000010a507547 */ /* 0x000fea000b800000 */
        /* <DEDUP_REMOVED lines=20> */
.L_x_7840:
[----:B------:R-:W-:Y:S01]  /*c1a0*/  VIADD R139, R139, 0x80 ;  /* 0x000000808b8b7836 */ /* 0x000fe20000000000 */
[----:B------:R-:W-:-:S07]  /*c1b0*/  IADD3 R137, PT, PT, R137, 0x80, RZ ;  /* 0x0000008089897810 */ /* 0x000fce0007ffe0ff */
.L_x_7743:
[----:B------:R-:W-:Y:S05]  /*c1c0*/  BSYNC.RECONVERGENT B0 ;  /* 0x0000000000007941 */ /* 0x000fea0003800200 */
.L_x_7742:
        /* <DEDUP_REMOVED lines=16> */
[----:B--2---:R-:W-:Y:S02]  /*c2d0*/  MOV R90, R8 ;  /* 0x00000008005a7202 */ /* 0x004fe40000000f00 */
[----:B-----5:R-:W-:-:S09]  /*c2e0*/  MOV R88, R64 ;  /* 0x0000004000587202 */ /* 0x020fd20000000f00 */
        /* <DEDUP_REMOVED lines=17> */
.L_x_7847:
        /* <DEDUP_REMOVED lines=13> */
.L_x_7849:
[----:B------:R-:W-:Y:S05]  /*c4d0*/  BSYNC.RECONVERGENT B2 ;  /* 0x0000000000027941 */ /* 0x000fea0003800200 */
.L_x_7848:
        /* <DEDUP_REMOVED lines=42> */
.L_x_7846:
[----:B------:R-:W-:Y:S05]  /*c780*/  BSYNC.RECONVERGENT B1 ;  /* 0x0000000000017941 */ /* 0x000fea0003800200 */
.L_x_7845:
[----:B------:R-:W-:Y:S01]  /*c790*/  I2FP.F32.U32 R8, R88 ;  /* 0x0000005800087245 */ /* 0x000fe20000201000 */
[----:B------:R-:W-:Y:S02]  /*c7a0*/  HFMA2 R89, -RZ, RZ, 0.1171875, 0 ;  /* 0x2f800000ff597431 */ /* 0x000fe400000001ff */
[----:B------:R-:W-:-:S03]  /*c7b0*/  IMAD.U32 R88, R60, 0x10000, RZ ;  /* 0x000100003c587824 */ /* 0x000fc600078e00ff */
        /* <DEDUP_REMOVED lines=8> */
.L_x_7844:
[----:B------:R-:W-:Y:S01]  /*c840*/  IMAD.MOV.U32 R8, RZ, RZ, R90 ;  /* 0x000000ffff087224 */ /* 0x000fe200078e005a */
[----:B------:R-:W-:Y:S01]  /*c850*/  MOV R89, R65 ;  /* 0x0000004100597202 */ /* 0x000fe20000000f00 */
        /* <DEDUP_REMOVED lines=14> */
.L_x_7853:
        /* <DEDUP_REMOVED lines=13> */
.L_x_7855:
[----:B------:R-:W-:Y:S05]  /*ca10*/  BSYNC.RECONVERGENT B2 ;  /* 0x0000000000027941 */ /* 0x000fea0003800200 */
.L_x_7854:
        /* <DEDUP_REMOVED lines=43> */
.L_x_7852:
[----:B------:R-:W-:Y:S05]  /*ccd0*/  BSYNC.RECONVERGENT B1 ;  /* 0x0000000000017941 */ /* 0x000fea0003800200 */
.L_x_7851:
        /* <DEDUP_REMOVED lines=12> */
.L_x_7850:
        /* <DEDUP_REMOVED lines=16> */
.L_x_7859:
        /* <DEDUP_REMOVED lines=13> */
.L_x_7861:
[----:B------:R-:W-:Y:S05]  /*cf70*/  BSYNC.RECONVERGENT B2 ;  /* 0x0000000000027941 */ /* 0x000fea0003800200 */
.L_x_7860:
        /* <DEDUP_REMOVED lines=42> */
.L_x_7858:
[----:B------:R-:W-:Y:S05]  /*d220*/  BSYNC.RECONVERGENT B1 ;  /* 0x0000000000017941 */ /* 0x000fea0003800200 */
.L_x_7857:
        /* <DEDUP_REMOVED lines=11> */
.L_x_7856:
[----:B------:R-:W-:Y:S01]  /*d2e0*/  MOV R8, R92 ;  /* 0x0000005c00087202 */ /* 0x000fe20000000f00 */
[----:B------:R-:W-:Y:S01]  /*d2f0*/  IMAD.MOV.U32 R91, RZ, RZ, R67 ;  /* 0x000000ffff5b7224 */ /* 0x000fe200078e0043 */
[----:B------:R-:W-:Y:S06]  /*d300*/  @!P0 BRA `(.L_x_7862) ;  /* 0x00000004004c8947 */ /* 0x000fec0003800000 */
        /* <DEDUP_REMOVED lines=13> */
.L_x_7865:
        /* <DEDUP_REMOVED lines=13> */
.L_x_7867:
[----:B------:R-:W-:Y:S05]  /*d4b0*/  BSYNC.RECONVERGENT B2 ;  /* 0x0000000000027941 */ /* 0x000fea0003800200 */
.L_x_7866:
        /* <DEDUP_REMOVED lines=43> */
.L_x_7864:
[----:B------:R-:W-:Y:S05]  /*d770*/  BSYNC.RECONVERGENT B1 ;  /* 0x0000000000017941 */ /* 0x000fea0003800200 */
.L_x_7863:
        /* <DEDUP_REMOVED lines=12> */
.L_x_7862:
        /* <DEDUP_REMOVED lines=16> */
.L_x_7871:
        /* <DEDUP_REMOVED lines=13> */
.L_x_7873:
[----:B------:R-:W-:Y:S05]  /*da10*/  BSYNC.RECONVERGENT B2 ;  /* 0x0000000000027941 */ /* 0x000fea0003800200 */
.L_x_7872:
        /* <DEDUP_REMOVED lines=43> */
.L_x_7870:
[----:B------:R-:W-:Y:S05]  /*dcd0*/  BSYNC.RECONVERGENT B1 ;  /* 0x0000000000017941 */ /* 0x000fea0003800200 */
.L_x_7869:
        /* <DEDUP_REMOVED lines=11> */
.L_x_7868:
        /* <DEDUP_REMOVED lines=16> */
.L_x_7877:
        /* <DEDUP_REMOVED lines=13> */
.L_x_7879:
[----:B------:R-:W-:Y:S05]  /*df60*/  BSYNC.RECONVERGENT B2 ;  /* 0x0000000000027941 */ /* 0x000fea0003800200 */
.L_x_7878:
[----:B------:R-:W-:Y:S01]  /*df70*/  IMAD.WIDE.U32 R6, R0, -0x326172a9, RZ ;  /* 0xcd9e8d5700067825 */ /* 0x000fe200078e00ff */
[----:B------:R-:W-:-:S03]  /*df80*/  LOP3.LUT R94, R124, UR15, R99, 0x96, !PT ;  /* 0x0000000f7c5e7c12 */ /* 0x000fc6000f8e9663 */
[----:B------:R-:W-:Y:S01]  /*df90*/  HFMA2 R8, -RZ, RZ, 0, 0 ;  /* 0x00000000ff087431 */ /* 0x000fe200000001ff */
[----:B------:R-:W-:Y:S02]  /*dfa0*/  MOV R93, R122 ;  /* 0x0000007a005d7202 */ /* 0x000fe40000000f00 */
[----:B0-----:R-:W-:Y:S01]  /*dfb0*/  LOP3.LUT R96, R4, UR14, R7, 0x96, !PT ;  /* 0x0000000e04607c12 */ /* 0x001fe2000f8e9607 */
        /* <DEDUP_REMOVED lines=38> */
.L_x_7876:
[----:B------:R-:W-:Y:S05]  /*e220*/  BSYNC.RECONVERGENT B1 ;  /* 0x0000000000017941 */ /* 0x000fea0003800200 */
.L_x_7875:
        /* <DEDUP_REMOVED lines=12> */
.L_x_7874:
[----:B01----:R-:W-:Y:S01]  /*e2f0*/  MOV R96, R8 ;  /* 0x0000000800607202 */ /* 0x003fe20000000f00 */
        /* <DEDUP_REMOVED lines=15> */
.L_x_7883:
        /* <DEDUP_REMOVED lines=13> */
.L_x_7885:
[----:B------:R-:W-:Y:S05]  /*e4c0*/  BSYNC.RECONVERGENT B2 ;  /* 0x0000000000027941 */ /* 0x000fea0003800200 */
.L_x_7884:
        /* <DEDUP_REMOVED lines=43> */
.L_x_7882:
[----:B------:R-:W-:Y:S05]  /*e780*/  BSYNC.RECONVERGENT B1 ;  /* 0x0000000000017941 */ /* 0x000fea0003800200 */
.L_x_7881:
        /* <DEDUP_REMOVED lines=11> */
.L_x_7880:
[----:B------:R-:W-:Y:S01]  /*e840*/  MOV R8, R96 ;  /* 0x0000006000087202 */ /* 0x000fe20000000f00 */
[----:B------:R-:W-:Y:S01]  /*e850*/  IMAD.MOV.U32 R126, RZ, RZ, R122 ;  /* 0x000000ffff7e7224 */ /* 0x000fe200078e007a */
[----:B------:R-:W-:Y:S01]  /*e860*/  MOV R95, R71 ;  /* 0x00000047005f7202 */ /* 0x000fe20000000f00 */
        /* <DEDUP_REMOVED lines=17> */
.L_x_7889:
        /* <DEDUP_REMOVED lines=13> */
.L_x_7891:
[----:B------:R-:W-:Y:S05]  /*ea50*/  BSYNC.RECONVERGENT B2 ;  /* 0x0000000000027941 */ /* 0x000fea0003800200 */
.L_x_7890:
        /* <DEDUP_REMOVED lines=43> */
.L_x_7888:
[----:B------:R-:W-:Y:S05]  /*ed10*/  BSYNC.RECONVERGENT B1 ;  /* 0x0000000000017941 */ /* 0x000fea0003800200 */
.L_x_7887:
        /* <DEDUP_REMOVED lines=13> */
.L_x_7843:
[----:B--2---:R-:W-:Y:S01]  /*edf0*/  HFMA2 R88, -RZ, RZ, 0, 0 ;  /* 0x00000000ff587431 */ /* 0x004fe200000001ff */
        /* <DEDUP_REMOVED lines=19> */
.L_x_7895:
        /* <DEDUP_REMOVED lines=13> */
.L_x_7897:
[----:B------:R-:W-:Y:S05]  /*f000*/  BSYNC.RECONVERGENT B2 ;  /* 0x0000000000027941 */ /* 0x000fea0003800200 */
.L_x_7896:
        /* <DEDUP_REMOVED lines=42> */
.L_x_7894:
[----:B------:R-:W-:Y:S05]  /*f2b0*/  BSYNC.RECONVERGENT B1 ;  /* 0x0000000000017941 */ /* 0x000fea0003800200 */
.L_x_7893:
        /* <DEDUP_REMOVED lines=11> */
.L_x_7892:
        /* <DEDUP_REMOVED lines=16> */
.L_x_7901:
        /* <DEDUP_REMOVED lines=13> */
.L_x_7903:
[----:B------:R-:W-:Y:S05]  /*f540*/  BSYNC.RECONVERGENT B2 ;  /* 0x0000000000027941 */ /* 0x000fea0003800200 */
.L_x_7902:
        /* <DEDUP_REMOVED lines=43> */
.L_x_7900:
[----:B------:R-:W-:Y:S05]  /*f800*/  BSYNC.RECONVERGENT B1 ;  /* 0x0000000000017941 */ /* 0x000fea0003800200 */
.L_x_7899:
        /* <DEDUP_REMOVED lines=12> */
.L_x_7898:
        /* <DEDUP_REMOVED lines=16> */
.L_x_7907:
        /* <DEDUP_REMOVED lines=13> */
.L_x_7909:
[----:B------:R-:W-:Y:S05]  /*faa0*/  BSYNC.RECONVERGENT B2 ;  /* 0x0000000000027941 */ /* 0x000fea0003800200 */
.L_x_7908:
        /* <DEDUP_REMOVED lines=42> */
.L_x_7906:
[----:B------:R-:W-:Y:S05]  /*fd50*/  BSYNC.RECONVERGENT B1 ;  /* 0x0000000000017941 */ /* 0x000fea0003800200 */
.L_x_7905:
        /* <DEDUP_REMOVED lines=11> */
.L_x_7904:
[----:B------:R-:W-:Y:S01]  /*fe10*/  MOV R8, R92 ;  /* 0x0000005c00087202 */ /* 0x000fe20000000f00 */
        /* <DEDUP_REMOVED lines=15> */
.L_x_7913:
        /* <DEDUP_REMOVED lines=13> */
.L_x_7915:
[----:B------:R-:W-:Y:S05]  /*ffe0*/  BSYNC.RECONVERGENT B2 ;  /* 0x0000000000027941 */ /* 0x000fea0003800200 */
.L_x_7914:
        /* <DEDUP_REMOVED lines=43> */
.L_x_7912:
[----:B------:R-:W-:Y:S05]  /*102a0*/  BSYNC.RECONVERGENT B1 ;  /* 0x0000000000017941 */ /* 0x000fea0003800200 */
.L_x_7911:
        /* <DEDUP_REMOVED lines=12> */
.L_x_7910:
        /* <DEDUP_REMOVED lines=16> */
.L_x_7919:
        /* <DEDUP_REMOVED lines=13> */
.L_x_7921:
[----:B------:R-:W-:Y:S05]  /*10540*/  BSYNC.RECONVERGENT B2 ;  /* 0x0000000000027941 */ /* 0x000fea0003800200 */
.L_x_7920:
        /* <DEDUP_REMOVED lines=43> */
.L_x_7918:
[----:B------:R-:W-:Y:S05]  /*10800*/  BSYNC.RECONVERGENT B1 ;  /* 0x0000000000017941 */ /* 0x000fea0003800200 */
.L_x_7917:
        /* <DEDUP_REMOVED lines=11> */
.L_x_7916:
        /* <DEDUP_REMOVED lines=16> */
.L_x_7925:
        /* <DEDUP_REMOVED lines=13> */
.L_x_7927:
[----:B------:R-:W-:Y:S05]  /*10a90*/  BSYNC.RECONVERGENT B2 ;  /* 0x0000000000027941 */ /* 0x000fea0003800200 */
.L_x_7926:
        /* <DEDUP_REMOVED lines=43> */
.L_x_7924:
[----:B------:R-:W-:Y:S05]  /*10d50*/  BSYNC.RECONVERGENT B1 ;  /* 0x0000000000017941 */ /* 0x000fea0003800200 */
.L_x_7923:
[----:B-----5:R-:W-:Y:S01]  /*10d60*/  PRMT R94, R62, 0x7632, R94 ;  /* 0x000076323e5e7816 */ /* 0x020fe2000000005e */
        /* <DEDUP_REMOVED lines=11> */
.L_x_7922:
[----:B01----:R-:W-:Y:S01]  /*10e20*/  MOV R96, R8 ;  /* 0x0000000800607202 */ /* 0x003fe20000000f00 */
        /* <DEDUP_REMOVED lines=15> */
.L_x_7931:
        /* <DEDUP_REMOVED lines=13> */
.L_x_7933:
[----:B------:R-:W-:Y:S05]  /*10ff0*/  BSYNC.RECONVERGENT B2 ;  /* 0x0000000000027941 */ /* 0x000fea0003800200 */
.L_x_7932:
        /* <DEDUP_REMOVED lines=43> */
.L_x_7930:
[----:B------:R-:W-:Y:S05]  /*112b0*/  BSYNC.RECONVERGENT B1 ;  /* 0x0000000000017941 */ /* 0x000fea0003800200 */
.L_x_7929:
        /* <DEDUP_REMOVED lines=11> */
.L_x_7928:
[----:B------:R-:W-:Y:S01]  /*11370*/  HFMA2 R95, -RZ, RZ, 0, 0 ;  /* 0x00000000ff5f7431 */ /* 0x000fe200000001ff */
        /* <DEDUP_REMOVED lines=19> */
.L_x_7936:
        /* <DEDUP_REMOVED lines=13> */
.L_x_7938:
[----:B------:R-:W-:Y:S05]  /*11580*/  BSYNC.RECONVERGENT B2 ;  /* 0x0000000000027941 */ /* 0x000fea0003800200 */
.L_x_7937:
        /* <DEDUP_REMOVED lines=43> */
.L_x_7935:
[----:B------:R-:W-:Y:S05]  /*11840*/  BSYNC.RECONVERGENT B1 ;  /* 0x0000000000017941 */ /* 0x000fea0003800200 */
.L_x_7934:
        /* <DEDUP_REMOVED lines=12> */
.L_x_7886:
[----:B------:R-:W0:Y:S02]  /*11910*/  LDC.64 R96, c[0x0][0x3a8] ;  /* 0x0000ea00ff607b82 */ /* 0x000e240000000a00 */
[----:B0-----:R-:W-:-:S05]  /*11920*/  IMAD.WIDE.U32 R96, R139, 0x20, R96 ;  /* 0x000000208b607825 */ /* 0x001fca00078e0060 */
[----:B------:R2:W-:Y:S04]  /*11930*/  STG.E.128 desc[UR12][R96.64], R88 ;  /* 0x0000005860007986 */ /* 0x0005e8000c101d0c */
        /* <DEDUP_REMOVED lines=22> */
.L_x_7842:
[----:B------:R-:W-:Y:S05]  /*11aa0*/  BSYNC.RECONVERGENT B0 ;  /* 0x0000000000007941 */ /* 0x000fea0003800200 */
.L_x_7841:
[----:B0123--:R-:W-:Y:S01]  /*11ab0*/  FADD.FTZ R96, RZ, R72 ;  /* 0x00000048ff607221 */ /* 0x00ffe20000010000 */
[C---:B------:R-:W-:Y:S01]  /*11ac0*/  ISETP.GT.U32.AND P3, PT, R2.reuse, 0xff, PT ;  /* 0x000000ff0200780c */ /* 0x040fe20003f64070 */
[----:B------:R-:W0:Y:S01]  /*11ad0*/  S2UR UR5, SR_CgaCtaId ;  /* 0x00000000000579c3 */ /* 0x000e220000008800 */
[----:B------:R-:W-:Y:S01]  /*11ae0*/  ISETP.GT.U32.AND P0, PT, R2, 0x17f, PT ;  /* 0x0000017f0200780c */ /* 0x000fe20003f04070 */
[----:B------:R-:W-:Y:S01]  /*11af0*/  FADD.FTZ R97, R73, R96 ;  /* 0x0000006049617221 */ /* 0x000fe20000010000 */
[----:B------:R-:W-:Y:S01]  /*11b00*/  UMOV UR4, 0x400 ;  /* 0x0000040000047882 */ /* 0x000fe20000000000 */
[----:B------:R-:W-:Y:S01]  /*11b10*/  LOP3.LUT R123, R135, 0x1f, RZ, 0xc0, !PT ;  /* 0x0000001f877b7812 */ /* 0x000fe200078ec0ff */
[----:B------:R-:W-:Y:S02]  /*11b20*/  IMAD.U32 R141, RZ, RZ, UR22 ;  /* 0x00000016ff8d7e24 */ /* 0x000fe4000f8e00ff */
[----:B------:R-:W-:Y:S01]  /*11b30*/  FADD.FTZ R96, R74, R97 ;  /* 0x000000614a607221 */ /* 0x000fe20000010000 */
[----:B------:R-:W-:-:S03]  /*11b40*/  UISETP.GE.AND UP0, UPT, UR6, 0x1, UPT ;  /* 0x000000010600788c */ /* 0x000fc6000bf06270 */
        /* <DEDUP_REMOVED lines=99> */
[----:B------:R-:W-:Y:S01]  /*12180*/  @!P3 IMAD.SHL.U32 R122, R135, 0x8, RZ ;  /* 0x00000008877ab824 */ /* 0x000fe200078e00ff */
[----:B------:R-:W-:Y:S01]  /*12190*/  MOV R121, RZ ;  /* 0x000000ff00797202 */ /* 0x000fe20000000f00 */
[----:B------:R-:W-:-:S02]  /*121a0*/  @!P3 IMAD.MOV.U32 R121, RZ, RZ, R5 ;  /* 0x000000ffff79b224 */ /* 0x000fc400078e0005 */
[----:B------:R0:W-:Y:S01]  /*121b0*/  @!P0 STS.64 [R120+UR4], R96 ;  /* 0x0000006078008988 */ /* 0x0001e20008000a04 */
[----:B------:R-:W-:Y:S01]  /*121c0*/  @!P3 LOP3.LUT R122, R122, 0xf8, RZ, 0xc0, !PT ;  /* 0x000000f87a7ab812 */ /* 0x000fe200078ec0ff */
[----:B------:R-:W-:Y:S01]  /*121d0*/  BAR.SYNC.DEFER_BLOCKING 0x0 ;  /* 0x0000000000007b1d */ /* 0x000fe20000010000 */
[----:B------:R-:W-:-:S05]  /*121e0*/  ISETP.NE.AND P0, PT, R135, RZ, PT ;  /* 0x000000ff8700720c */ /* 0x000fca0003f05270 */
[----:B------:R-:W1:Y:S01]  /*121f0*/  SHFL.DOWN PT, R136, R121, 0x2, 0x1f ;  /* 0x08401f0079887f89 */ /* 0x000e6200000e0000 */
[----:B0-----:R-:W-:-:S03]  /*12200*/  I2FP.F32.S32 R96, R121 ;  /* 0x0000007900607245 */ /* 0x001fc60000201400 */
[----:B------:R-:W-:Y:S01]  /*12210*/  @!P3 LDS.64 R98, [R122+UR4] ;  /* 0x000000047a62b984 */ /* 0x000fe20008000a00 */
[----:B------:R-:W-:Y:S02]  /*12220*/  ISETP.NE.AND P3, PT, RZ, UR24, PT ;  /* 0x00000018ff007c0c */ /* 0x000fe4000bf65270 */
        /* <DEDUP_REMOVED lines=20> */
[----:B------:R-:W-:Y:S02]  /*12370*/  FFMA.FTZ R99, R140, R123, R99 ;  /* 0x0000007b8c637223 */ /* 0x000fe40000010063 */
[----:B------:R-:W1:Y:S03]  /*12380*/  LDC R123, c[0x0][0x448] ;  /* 0x00011200ff7b7b82 */ /* 0x000e660000000800 */
[----:B------:R-:W2:Y:S01]  /*12390*/  SHFL.DOWN PT, R96, R99, 0x1, 0x1f ;  /* 0x08201f0063607f89 */ /* 0x000ea200000e0000 */
        /* <DEDUP_REMOVED lines=8> */
[----:B------:R-:W0:Y:S01]  /*12420*/  @!P0 LDC.64 R98, c[0x0][0x3c0] ;  /* 0x0000f000ff628b82 */ /* 0x000e220000000a00 */
[----:B------:R-:W2:Y:S02]  /*12430*/  SHFL.IDX PT, R139, R122, RZ, 0x1f ;  /* 0x00001fff7a8b7589 */ /* 0x000ea400000e0000 */
[----:B------:R-:W-:Y:S01]  /*12440*/  FFMA.FTZ R120, R137, R120, R96 ;  /* 0x0000007889787223 */ /* 0x000fe20000010060 */
[----:B------:R-:W-:-:S04]  /*12450*/  MOV R137, UR22 ;  /* 0x0000001600897c02 */ /* 0x000fc80008000f00 */
[----:B------:R-:W3:Y:S01]  /*12460*/  @!P0 LDC.64 R96, c[0x0][0x3c8] ;  /* 0x0000f200ff608b82 */ /* 0x000ee20000000a00 */
[----:B------:R-:W1:Y:S01]  /*12470*/  SHFL.IDX PT, R120, R120, RZ, 0x1f ;  /* 0x00001fff78787589 */ /* 0x000e6200000e0000 */
[----:B0-----:R-:W-:-:S04]  /*12480*/  @!P0 IMAD.WIDE R98, R137, 0x4, R98 ;  /* 0x0000000489628825 */ /* 0x001fc800078e0262 */
[----:B--2---:R-:W-:Y:S01]  /*12490*/  FMUL.FTZ R121, R139, R139 ;  /* 0x0000008b8b797220 */ /* 0x004fe20000410000 */
[----:B------:R0:W-:Y:S04]  /*124a0*/  @!P0 STG.E desc[UR12][R98.64], R139 ;  /* 0x0000008b62008986 */ /* 0x0001e8000c10190c */
[----:B------:R-:W-:Y:S01]  /*124b0*/  FSEL R136, R121, RZ, P3 ;  /* 0x000000ff79887208 */ /* 0x000fe20001800000 */
[----:B---3--:R-:W-:-:S04]  /*124c0*/  @!P0 IMAD.WIDE R96, R141, 0x4, R96 ;  /* 0x000000048d608825 */ /* 0x008fc800078e0260 */
[----:B-1----:R-:W-:-:S04]  /*124d0*/  FFMA.FTZ R121, R120, UR25, R123 ;  /* 0x0000001978797c23 */ /* 0x002fc8000801007b */
[----:B------:R-:W-:-:S04]  /*124e0*/  FADD.FTZ R121, R121, R136 ;  /* 0x0000008879797221 */ /* 0x000fc80000010000 */
[----:B------:R-:W1:Y:S02]  /*124f0*/  MUFU.RSQ R123, R121 ;  /* 0x00000079007b7308 */ /* 0x000e640000001400 */
        /* <DEDUP_REMOVED lines=8> */
[----:B0-----:R-:W-:-:S04]  /*12580*/  MOV R96, UR5 ;  /* 0x0000000500607c02 */ /* 0x001fc80008000f00 */
[----:B------:R-:W-:Y:S01]  /*12590*/  LEA.HI.SX32 R135, R96, R135, 0x1d ;  /* 0x0000008760877211 */ /* 0x000fe200078feaff */
[----:B------:R-:W-:Y:S06]  /*125a0*/  @!P1 BRA `(.L_x_7941) ;  /* 0x0000000000c09947 */ /* 0x000fec0003800000 */
[--C-:B------:R-:W-:Y:S01]  /*125b0*/  FADD.FTZ R120, R76, -R122.reuse ;  /* 0x8000007a4c787221 */ /* 0x100fe20000010000 */
[--C-:B------:R-:W-:Y:S01]  /*125c0*/  FADD.FTZ R98, R74, -R122.reuse ;  /* 0x8000007a4a627221 */ /* 0x100fe20000010000 */
        /* <DEDUP_REMOVED lines=46> */
.L_x_7941:
[----:B------:R-:W-:Y:S05]  /*128b0*/  BSYNC.RECONVERGENT B0 ;  /* 0x0000000000007941 */ /* 0x000fea0003800200 */
.L_x_7940:
[----:B------:R-:W-:Y:S04]  /*128c0*/  BSSY.RECONVERGENT B0, `(.L_x_7942) ;  /* 0x0000032000007945 */ /* 0x000fe80003800200 */
[----:B------:R-:W-:Y:S05]  /*128d0*/  @!P2 BRA `(.L_x_7943) ;  /* 0x0000000000c0a947 */ /* 0x000fea0003800000 */
[--C-:B0-----:R-:W-:Y:S01]  /*128e0*/  FADD.FTZ R120, R84, -R122.reuse ;  /* 0x8000007a54787221 */ /* 0x101fe20000010000 */
[--C-:B------:R-:W-:Y:S01]  /*128f0*/  FADD.FTZ R98, R82, -R122.reuse ;  /* 0x8000007a52627221 */ /* 0x100fe20000010000 */
[----:B------:R-:W-:Y:S01]  /*12900*/  SHF.L.U32 R121, R37, 0x10, RZ ;  /* 0x0000001025797819 */ /* 0x000fe200000006ff */
[--C-:B------:R-:W-:Y:S01]  /*12910*/  FADD.FTZ R136, R86, -R122.reuse ;  /* 0x8000007a56887221 */ /* 0x100fe20000010000 */
        /* <DEDUP_REMOVED lines=44> */
.L_x_7943:
[----:B------:R-:W-:Y:S05]  /*12be0*/  BSYNC.RECONVERGENT B0 ;  /* 0x0000000000007941 */ /* 0x000fea0003800200 */
.L_x_7942:
        /* <DEDUP_REMOVED lines=10> */
[----:B------:R-:W-:Y:S01]  /*12c90*/  SHF.L.U32 R137, R52, 0x10, RZ ;  /* 0x0000001034897819 */ /* 0x000fe200000006ff */
[----:B------:R-:W-:Y:S01]  /*12ca0*/  FADD.FTZ R122, R95, -R122 ;  /* 0x8000007a5f7a7221 */ /* 0x000fe20000010000 */
        /* <DEDUP_REMOVED lines=8> */
[----:B------:R-:W-:Y:S01]  /*12d30*/  PRMT R147, R51, 0x7632, R147 ;  /* 0x0000763233937816 */ /* 0x000fe20000000093 */
[----:B------:R-:W-:Y:S01]  /*12d40*/  FMUL.FTZ R96, R123, R136 ;  /* 0x000000887b607220 */ /* 0x000fe20000410000 */
[----:B------:R-:W-:Y:S01]  /*12d50*/  PRMT R149, R55, 0x7632, R149 ;  /* 0x0000763237957816 */ /* 0x000fe20000000095 */
        /* <DEDUP_REMOVED lines=28> */
.L_x_7944:
[----:B------:R-:W-:Y:S05]  /*12f20*/  BSYNC.RECONVERGENT B0 ;  /* 0x0000000000007941 */ /* 0x000fea0003800200 */
.L_x_7939:
[----:B------:R-:W-:Y:S02]  /*12f30*/  UIADD3 UR22, UPT, UPT, UR22, UR20, URZ ;  /* 0x0000001416167290 */ /* 0x000fe4000fffe0ff */
[----:B------:R-:W-:Y:S02]  /*12f40*/  UPLOP3.LUT UP1, UPT, UPT, UPT, UP1, 0x40, 0x4 ;  /* 0x000000000004789c */ /* 0x000fe40003f2e810 */
[----:B------:R-:W-:-:S09]  /*12f50*/  UISETP.GE.AND UP0, UPT, UR22, UR21, UPT ;  /* 0x000000151600728c */ /* 0x000fd2000bf06270 */
[----:B------:R-:W-:Y:S05]  /*12f60*/  BRA.U !UP0, `(.L_x_7945) ;  /* 0xfffffedd08ec7547 */ /* 0x000fea000b83ffff */
[----:B------:R-:W-:Y:S05]  /*12f70*/  EXIT ;  /* 0x000000000000794d */ /* 0x000fea0003800000 */
.L_x_7946:
        /* <DEDUP_REMOVED lines=16> */
.L_x_20793:


//--------------------- .text._ZN10layer_norm13ln_fwd_kernelINS_13Kernel_traitsI13__nv_bfloat16S2_fS2_fjLj3072ELj1ELj1ELj4ELj16ENS_18Kernel_traits_baseILj3072ES2_S2_fS2_fjLj128EEEEELb1ELb1ELb1ELb1EEEvNS_9FwdParamsE --------------------------
	.section	.text._ZN10layer_norm13ln_fwd_kernelINS_13Kernel_traitsI13__nv_bfloat16S2_fS2_fjLj3072ELj1ELj1ELj4ELj16ENS_18Kernel_traits_baseILj3072ES2_S2_fS2_fjLj128EEEEELb1ELb1ELb1ELb1EEEvNS_9FwdParamsE,"ax",@progbits
	.align	128
        .global         _ZN10layer_norm13ln_fwd_kernelINS_13Kernel_traitsI13__nv_bfloat16S2_fS2_fjLj3072ELj1ELj1ELj4ELj16ENS_18Kernel_traits_baseILj3072ES2_S2_fS2_fjLj128EEEEELb1ELb1ELb1ELb1EEEvNS_9FwdParamsE
        .type           _ZN10layer_norm13ln_fwd_kernelINS_13Kernel_traitsI13__nv_bfloat16S2_fS2_fjLj3072ELj1ELj1ELj4ELj16ENS_18Kernel_traits_baseILj3072ES2_S2_fS2_fjLj128EEEEELb1ELb1ELb1ELb1EEEvNS_9FwdParamsE,@function
        .size           _ZN10layer_norm13ln_fwd_kernelINS_13Kernel_traitsI13__nv_bfloat16S2_fS2_fjLj3072ELj1ELj1ELj4ELj16ENS_18Kernel_traits_baseILj3072ES2_S2_fS2_fjLj128EEEEELb1ELb1ELb1ELb1EEEvNS_9FwdParamsE,(.L_x_20794 - _ZN10layer_norm13ln_fwd_kernelINS_13Kernel_traitsI13__nv_bfloat16S2_fS2_fjLj3072ELj1ELj1ELj4ELj16ENS_18Kernel_traits_baseILj3072ES2_S2_fS2_fjLj128EEEEELb1ELb1ELb1ELb1EEEvNS_9FwdParamsE)
        .other          _ZN10layer_norm13ln_fwd_kernelINS_13Kernel_traitsI13__nv_bfloat16S2_fS2_fjLj3072ELj1ELj1ELj4ELj16ENS_18Kernel_traits_baseILj3072ES2_S2_fS2_fjLj128EEEEELb1ELb1ELb1ELb1EEEvNS_9FwdParamsE,@"STO_CUDA_ENTRY STV_DEFAULT"
_ZN10layer_norm13ln_fwd_kernelINS_13Kernel_traitsI13__nv_bfloat16S2_fS2_fjLj3072ELj1ELj1ELj4ELj16ENS_18Kernel_traits_baseILj3072ES2_S2_fS2_fjLj128EEEEELb1ELb1ELb1ELb1EEEvNS_9FwdParamsE:
.text._ZN10layer_norm13ln_fwd_kernelINS_13Kernel_traitsI13__nv_bfloat16S2_fS2_fjLj3072ELj1ELj1ELj4ELj16ENS_18Kernel_traits_baseILj3072ES2_S2_fS2_fjLj128EEEEELb1ELb1ELb1ELb1EEEvNS_9FwdParamsE:
        /* <DEDUP_REMOVED lines=9> */
[----:B------:R-:W2:Y:S01]  /*0090*/  S2UR UR7, SR_CTAID.X ;  /* 0x00000000000779c3 */ /* 0x000ea20000002500 */
[----:B---3--:R-:W-:-:S07]  /*00a0*/  IMAD.U32 R2, RZ, RZ, UR14 ;  /* 0x0000000eff027e24 */ /* 0x008fce000f8e00ff */
[----:B------:R-:W3:Y:S01]  /*00b0*/  LDC R137, c[0x0][0x45c] ;  /* 0x00011700ff897b82 */ /* 0x000ee20000000800 */
[----:B------:R-:W-:-:S07]  /*00c0*/  IMAD.U32 R3, RZ, RZ, UR15 ;  /* 0x0000000fff037e24 */ /* 0x000fce000f8e00ff */
[----:B------:R-:W3:Y:S01]  /*00d0*/  LDC.64 R10, c[0x0][0x3e8] ;  /* 0x0000fa00ff0a7b82 */ /* 0x000ee20000000a00 */
[----:B0-----:R-:W-:Y:S01]  /*00e0*/  ISETP.NE.U32.AND P0, PT, RZ, UR4, PT ;  /* 0x00000004ff007c0c */ /* 0x001fe2000bf05070 */
[----:B------:R-:W0:Y:S01]  /*00f0*/  LDCU UR4, c[0x0][0x384] ;  /* 0x00007080ff0477ac */ /* 0x000e220008000800 */
[----:B-1----:R-:W-:Y:S01]  /*0100*/  IMAD.WIDE.U32 R6, R0, 0x10, R6 ;  /* 0x0000001000067825 */ /* 0x002fe200078e0006 */
[----:B----4-:R-:W-:Y:S01]  /*0110*/  @P1 MOV R4, R136 ;  /* 0x0000008800041202 */ /* 0x010fe20000000f00 */
[----:B--2---:R-:W5:Y:S01]  /*0120*/  @P1 LDG.E.64 R2, desc[UR12][R2.64] ;  /* 0x0000000c02021981 */ /* 0x004f62000c1e1b00 */
[----:B------:R-:W-:-:S03]  /*0130*/  ISETP.NE.AND.EX P0, PT, RZ, UR5, PT, P0 ;  /* 0x00000005ff007c0c */ /* 0x000fc6000bf05300 */
[----:B------:R-:W5:Y:S04]  /*0140*/  LDG.E.128 R12, desc[UR12][R6.64] ;  /* 0x0000000c060c7981 */ /* 0x000f68000c1e1d00 */
[----:B------:R-:W5:Y:S01]  /*0150*/  LDG.E.128 R20, desc[UR12][R6.64+0x800] ;  /* 0x0008000c06147981 */ /* 0x000f62000c1e1d00 */
[----:B---3--:R-:W-:-:S03]  /*0160*/  @P1 IMAD.MOV.U32 R5, RZ, RZ, R137 ;  /* 0x000000ffff051224 */ /* 0x008fc600078e0089 */
[----:B------:R1:W5:Y:S02]  /*0170*/  LDG.E.128 R24, desc[UR12][R6.64+0x1000] ;  /* 0x0010000c06187981 */ /* 0x000364000c1e1d00 */
[----:B------:R-:W2:Y:S01]  /*0180*/  @P0 LDC.64 R8, c[0x0][0x438] ;  /* 0x00010e00ff080b82 */ /* 0x000ea20000000a00 */
[----:B0-----:R-:W-:Y:S01]  /*0190*/  UISETP.GE.AND UP0, UPT, UR7, UR4, UPT ;  /* 0x000000040700728c */ /* 0x001fe2000bf06270 */
[----:B------:R-:W5:Y:S06]  /*01a0*/  @P1 LDG.E.64 R4, desc[UR12][R4.64] ;  /* 0x0000000c04041981 */ /* 0x000f6c000c1e1b00 */
[----:B-1----:R-:W0:Y:S01]  /*01b0*/  @P1 LDC R7, c[0x0][0x460] ;  /* 0x00011800ff071b82 */ /* 0x002e220000000800 */
[----:B------:R-:W-:Y:S01]  /*01c0*/  PLOP3.LUT P2, PT, PT, PT, UP0, 0x80, 0x8 ;  /* 0x000000000008781c */ /* 0x000fe20003f4f008 */
[----:B------:R-:W-:-:S05]  /*01d0*/  IMAD.WIDE.U32 R10, R0, 0x10, R10 ;  /* 0x00000010000a7825 */ /* 0x000fca00078e000a */
[----:B------:R1:W5:Y:S04]  /*01e0*/  LDG.E.128 R16, desc[UR12][R10.64] ;  /* 0x0000000c0a107981 */ /* 0x000368000c1e1d00 */
[----:B------:R1:W5:Y:S04]  /*01f0*/  LDG.E.128 R44, desc[UR12][R10.64+0x800] ;  /* 0x0008000c0a2c7981 */ /* 0x000368000c1e1d00 */
[----:B------:R1:W5:Y:S01]  /*0200*/  LDG.E.128 R28, desc[UR12][R10.64+0x1000] ;  /* 0x0010000c0a1c7981 */ /* 0x000362000c1e1d00 */
[----:B--2---:R-:W-:-:S05]  /*0210*/  @P0 IMAD.WIDE.U32 R8, R0, 0x10, R8 ;  /* 0x0000001000080825 */ /* 0x004fca00078e0008 */
[----:B------:R1:W5:Y:S04]  /*0220*/  @P0 LDG.E.128 R40, desc[UR12][R8.64] ;  /* 0x0000000c08280981 */ /* 0x000368000c1e1d00 */
[----:B------:R1:W5:Y:S04]  /*0230*/  @P0 LDG.E.128 R36, desc[UR12][R8.64+0x800] ;  /* 0x0008000c08240981 */ /* 0x000368000c1e1d00 */
[----:B------:R1:W5:Y:S01]  /*0240*/  @P0 LDG.E.128 R32, desc[UR12][R8.64+0x1000] ;  /* 0x0010000c08200981 */ /* 0x000362000c1e1d00 */
[----:B0-----:R-:W-:Y:S05]  /*0250*/  @P2 EXIT ;  /* 0x000000000000294d */ /* 0x001fea0003800000 */
[----:B-1----:R-:W0:Y:S01]  /*0260*/  LDC R9, c[0x0][0x360] ;  /* 0x0000d800ff097b82 */ /* 0x002e220000000800 */
        /* <DEDUP_REMOVED lines=8> */
[----:B------:R-:W-:Y:S02]  /*02f0*/  @!P0 CS2R R34, SRZ ;  /* 0x0000000000228805 */ /* 0x000fe4000001ff00 */
[----:B------:R-:W-:Y:S02]  /*0300*/  @!P0 CS2R R32, SRZ ;  /* 0x0000000000208805 */ /* 0x000fe4000001ff00 */
[C-C-:B------:R-:W-:Y:S01]  /*0310*/  SHF.R.U64 R2, R136.reuse, 0x2, R137.reuse ;  /* 0x0000000288027819 */ /* 0x140fe20000001289 */
[----:B------:R-:W-:Y:S01]  /*0320*/  UPLOP3.LUT UP0, UPT, UPT, UPT, UPT, 0x40, 0x4 ;  /* 0x000000000004789c */ /* 0x000fe20003f0e870 */
[----:B------:R-:W-:Y:S01]  /*0330*/  SHF.R.U32.HI R4, RZ, 0x2, R137 ;  /* 0x00000002ff047819 */ /* 0x000fe20000011689 */
[----:B------:R-:W1:Y:S01]  /*0340*/  LDCU UR23, c[0x0][0x404] ;  /* 0x00008080ff1777ac */ /* 0x000e620008000800 */
[----:B------:R-:W-:Y:S01]  /*0350*/  LOP3.LUT R136, R136, 0x3, RZ, 0xc0, !PT ;  /* 0x0000000388887812 */ /* 0x000fe200078ec0ff */
[----:B------:R-:W-:Y:S01]  /*0360*/  IMAD.HI.U32 R6, R2, -0x2daee0ad, RZ ;  /* 0xd2511f5302067827 */ /* 0x000fe200078e00ff */
[----:B------:R-:W-:Y:S01]  /*0370*/  PRMT R112, R43, 0x7632, R112 ;  /* 0x000076322b707816 */ /* 0x000fe20000000070 */
[----:B------:R-:W-:Y:S01]  /*0380*/  UIADD3 UR27, UPT, UPT, UR15, -0x4498517b, URZ ;  /* 0xbb67ae850f1b7890 */ /* 0x000fe2000fffe0ff */
[----:B------:R-:W-:Y:S01]  /*0390*/  PRMT R113, R42, 0x7632, R113 ;  /* 0x000076322a717816 */ /* 0x000fe20000000071 */
[----:B------:R-:W-:Y:S01]  /*03a0*/  IMAD R10, R2, -0x2daee0ad, RZ ;  /* 0xd2511f53020a7824 */ /* 0x000fe200078e02ff */
[----:B------:R-:W-:Y:S01]  /*03b0*/  LOP3.LUT R6, R6, UR15, RZ, 0x3c, !PT ;  /* 0x0000000f06067c12 */ /* 0x000fe2000f8e3cff */
[----:B------:R-:W-:Y:S01]  /*03c0*/  UIADD3 UR26, UPT, UPT, UR14, -0x61c88647, URZ ;  /* 0x9e3779b90e1a7890 */ /* 0x000fe2000fffe0ff */
[----:B------:R-:W-:Y:S01]  /*03d0*/  PRMT R114, R41, 0x7632, R114 ;  /* 0x0000763229727816 */ /* 0x000fe20000000072 */
[----:B0-----:R-:W-:Y:S01]  /*03e0*/  IMAD R3, R9, UR7, R0 ;  /* 0x0000000709037c24 */ /* 0x001fe2000f8e0200 */
[----:B------:R-:W-:Y:S01]  /*03f0*/  UIADD3 UR28, UPT, UPT, UR14, 0x3c6ef372, URZ ;  /* 0x3c6ef3720e1c7890 */ /* 0x000fe2000fffe0ff */
[----:B------:R-:W-:Y:S01]  /*0400*/  IMAD.HI.U32 R7, R6, -0x326172a9, RZ ;  /* 0xcd9e8d5706077827 */ /* 0x000fe200078e00ff */
[----:B------:R-:W-:Y:S01]  /*0410*/  UIADD3 UR29, UPT, UPT, UR15, 0x76cf5d0a, URZ ;  /* 0x76cf5d0a0f1d7890 */ /* 0x000fe2000fffe0ff */
[----:B------:R-:W-:Y:S01]  /*0420*/  PRMT R115, R40, 0x7632, R115 ;  /* 0x0000763228737816 */ /* 0x000fe20000000073 */
[----:B------:R-:W-:Y:S01]  /*0430*/  UIADD3 UR31, UPT, UPT, UR15, 0x32370b8f, URZ ;  /* 0x32370b8f0f1f7890 */ /* 0x000fe2000fffe0ff */
[----:B------:R-:W-:Y:S01]  /*0440*/  IMAD.HI.U32 R5, R3, -0x326172a9, RZ ;  /* 0xcd9e8d5703057827 */ /* 0x000fe200078e00ff */
[----:B------:R-:W-:Y:S01]  /*0450*/  UIADD3 UR30, UPT, UPT, UR14, -0x255992d5, URZ ;  /* 0xdaa66d2b0e1e7890 */ /* 0x000fe2000fffe0ff */
[----:B------:R-:W-:Y:S01]  /*0460*/  PRMT R116, R39, 0x7632, R116 ;  /* 0x0000763227747816 */ /* 0x000fe20000000074 */
[----:B------:R-:W-:Y:S01]  /*0470*/  UIADD3 UR32, UPT, UPT, UR14, 0x78dde6e4, URZ ;  /* 0x78dde6e40e207890 */ /* 0x000fe2000fffe0ff */
[----:B------:R-:W-:Y:S01]  /*0480*/  IMAD R8, R3, -0x326172a9, RZ ;  /* 0xcd9e8d5703087824 */ /* 0x000fe200078e02ff */
[----:B------:R-:W-:Y:S01]  /*0490*/  LOP3.LUT R5, R4, UR14, R5, 0x96, !PT ;  /* 0x0000000e04057c12 */ /* 0x000fe2000f8e9605 */
[----:B------:R-:W-:Y:S01]  /*04a0*/  IMAD R6, R6, -0x326172a9, RZ ;  /* 0xcd9e8d5706067824 */ /* 0x000fe200078e02ff */
[----:B------:R-:W-:Y:S01]  /*04b0*/  UIADD3 UR33, UPT, UPT, UR15, -0x126145ec, URZ ;  /* 0xed9eba140f217890 */ /* 0x000fe2000fffe0ff */
[----:B------:R-:W-:Y:S01]  /*04c0*/  PRMT R117, R38, 0x7632, R117 ;  /* 0x0000763226757816 */ /* 0x000fe20000000075 */
[----:B------:R-:W-:Y:S01]  /*04d0*/  UIADD3 UR35, UPT, UPT, UR15, -0x56f99767, URZ ;  /* 0xa90668990f237890 */ /* 0x000fe2000fffe0ff */
[----:B------:R-:W-:Y:S01]  /*04e0*/  IMAD.HI.U32 R9, R5, -0x2daee0ad, RZ ;  /* 0xd2511f5305097827 */ /* 0x000fe200078e00ff */
[----:B------:R-:W-:Y:S01]  /*04f0*/  LOP3.LUT R7, R8, UR26, R7, 0x96, !PT ;  /* 0x0000001a08077c12 */ /* 0x000fe2000f8e9607 */
[----:B------:R-:W-:Y:S01]  /*0500*/  UIADD3 UR34, UPT, UPT, UR14, 0x1715609d, URZ ;  /* 0x1715609d0e227890 */ /* 0x000fe2000fffe0ff */
[----:B------:R-:W-:Y:S01]  /*0510*/  PRMT R118, R37, 0x7632, R118 ;  /* 0x0000763225767816 */ /* 0x000fe20000000076 */
[----:B------:R-:W-:Y:S01]  /*0520*/  IMAD R11, R5, -0x2daee0ad, RZ ;  /* 0xd2511f53050b7824 */ /* 0x000fe200078e02ff */
[----:B------:R-:W-:Y:S01]  /*0530*/  LOP3.LUT R9, R10, UR27, R9, 0x96, !PT ;  /* 0x0000001b0a097c12 */ /* 0x000fe2000f8e9609 */
[----:B------:R-:W-:Y:S01]  /*0540*/  IMAD.HI.U32 R8, R7, -0x2daee0ad, RZ ;  /* 0xd2511f5307087827 */ /* 0x000fe200078e00ff */
[----:B------:R-:W-:Y:S01]  /*0550*/  UIADD3 UR36, UPT, UPT, UR14, -0x4ab325aa, URZ ;  /* 0xb54cda560e247890 */ /* 0x000fe2000fffe0ff */
[----:B------:R-:W-:Y:S01]  /*0560*/  PRMT R119, R36, 0x7632, R119 ;  /* 0x0000763224777816 */ /* 0x000fe20000000077 */
[----:B------:R-:W-:Y:S01]  /*0570*/  UIADD3 UR37, UPT, UPT, UR15, 0x646e171e, URZ ;  /* 0x646e171e0f257890 */ /* 0x000fe2000fffe0ff */
[----:B------:R-:W-:Y:S01]  /*0580*/  IMAD.HI.U32 R5, R9, -0x326172a9, RZ ;  /* 0xcd9e8d5709057827 */ /* 0x000fe200078e00ff */
[----:B------:R-:W-:Y:S01]  /*0590*/  LOP3.LUT R8, R11, UR29, R8, 0x96, !PT ;  /* 0x0000001d0b087c12 */ /* 0x000fe2000f8e9608 */
[----:B------:R-:W-:Y:S01]  /*05a0*/  UIADD3 UR39, UPT, UPT, UR15, 0x1fd5c5a3, URZ ;  /* 0x1fd5c5a30f277890 */ /* 0x000fe2000fffe0ff */
[----:B------:R-:W-:Y:S01]  /*05b0*/  PRMT R120, R35, 0x7632, R120 ;  /* 0x0000763223787816 */ /* 0x000fe20000000078 */
        /* <DEDUP_REMOVED lines=18> */
[----:B------:R-:W0:Y:S02]  /*06e0*/  LDCU UR22, c[0x0][0x388] ;  /* 0x00007100ff1677ac */ /* 0x000e240008000800 */
        /* <DEDUP_REMOVED lines=20> */
[----:B------:R-:W-:Y:S01]  /*0830*/  @P0 MOV R11, R18 ;  /* 0x00000012000b0202 */ /* 0x000fe20000000f00 */
        /* <DEDUP_REMOVED lines=11> */
[----:B------:R-:W-:Y:S02]  /*08f0*/  LOP3.LUT R132, R9, UR41, R8, 0x96, !PT ;  /* 0x0000002909847c12 */ /* 0x000fe4000f8e9608 */
[----:B------:R-:W-:Y:S01]  /*0900*/  @P0 MOV R9, R16 ;  /* 0x0000001000090202 */ /* 0x000fe20000000f00 */
[----:B------:R-:W-:Y:S01]  /*0910*/  IMAD R8, R6, -0x2daee0ad, RZ ;  /* 0xd2511f5306087824 */ /* 0x000fe200078e02ff */
[----:B------:R-:W-:Y:S01]  /*0920*/  LOP3.LUT R134, R10, UR40, R5, 0x96, !PT ;  /* 0x000000280a867c12 */ /* 0x000fe2000f8e9605 */
[----:B------:R-:W-:Y:S01]  /*0930*/  IMAD R10, R7, -0x326172a9, RZ ;  /* 0xcd9e8d57070a7824 */ /* 0x000fe200078e02ff */
[----:B------:R-:W-:Y:S01]  /*0940*/  @P0 MOV R5, R12 ;  /* 0x0000000c00050202 */ /* 0x000fe20000000f00 */
[----:B------:R-:W-:-:S04]  /*0950*/  IMAD.HI.U32 R131, R132, -0x326172a9, RZ ;  /* 0xcd9e8d5784837827 */ /* 0x000fc800078e00ff */
[----:B------:R-:W-:Y:S01]  /*0960*/  IMAD.HI.U32 R111, R134, -0x2daee0ad, RZ ;  /* 0xd2511f53866f7827 */ /* 0x000fe200078e00ff */
[----:B------:R-:W-:-:S03]  /*0970*/  LOP3.LUT R131, R10, UR42, R131, 0x96, !PT ;  /* 0x0000002a0a837c12 */ /* 0x000fc6000f8e9683 */
[--C-:B------:R-:W-:Y:S01]  /*0980*/  @P0 IMAD.MOV.U32 R7, RZ, RZ, R14.reuse ;  /* 0x000000ffff070224 */ /* 0x100fe200078e000e */
[----:B------:R-:W-:Y:S01]  /*0990*/  LOP3.LUT R111, R8, UR43, R111, 0x96, !PT ;  /* 0x0000002b086f7c12 */ /* 0x000fe2000f8e966f */
[----:B------:R-:W-:Y:S01]  /*09a0*/  @P0 IMAD.MOV.U32 R8, RZ, RZ, R15 ;  /* 0x000000ffff080224 */ /* 0x000fe200078e000f */
[----:B------:R-:W-:Y:S01]  /*09b0*/  @!P0 MOV R8, R15 ;  /* 0x0000000f00088202 */ /* 0x000fe20000000f00 */
[----:B------:R-:W-:Y:S01]  /*09c0*/  @!P0 IMAD.MOV.U32 R7, RZ, RZ, R14 ;  /* 0x000000ffff078224 */ /* 0x000fe200078e000e */
        /* <DEDUP_REMOVED lines=22> */
[-C--:B------:R-:W-:Y:S01]  /*0b30*/  @P0 MOV R23, R26.reuse ;  /* 0x0000001a00170202 */ /* 0x080fe20000000f00 */
[----:B------:R-:W-:Y:S01]  /*0b40*/  @P0 IMAD.MOV.U32 R24, RZ, RZ, R27 ;  /* 0x000000ffff180224 */ /* 0x000fe200078e001b */
[----:B------:R-:W-:Y:S01]  /*0b50*/  @!P0 MOV R23, R26 ;  /* 0x0000001a00178202 */ /* 0x000fe20000000f00 */
[----:B------:R-:W-:Y:S01]  /*0b60*/  @P0 IMAD.MOV.U32 R25, RZ, RZ, R28 ;  /* 0x000000ffff190224 */ /* 0x000fe200078e001c */
[-C--:B------:R-:W-:Y:S01]  /*0b70*/  @P0 MOV R26, R29.reuse ;  /* 0x0000001d001a0202 */ /* 0x080fe20000000f00 */
[----:B------:R-:W-:Y:S01]  /*0b80*/  @!P0 IMAD.MOV.U32 R10, RZ, RZ, R17 ;  /* 0x000000ffff0a8224 */ /* 0x000fe200078e0011 */
[----:B------:R-:W-:Y:S01]  /*0b90*/  @!P0 MOV R26, R29 ;  /* 0x0000001d001a8202 */ /* 0x000fe20000000f00 */
[----:B------:R-:W-:Y:S01]  /*0ba0*/  @P0 IMAD.MOV.U32 R13, RZ, RZ, R20 ;  /* 0x000000ffff0d0224 */ /* 0x000fe200078e0014 */
[----:B------:R-:W-:Y:S01]  /*0bb0*/  @!P0 MOV R13, R20 ;  /* 0x00000014000d8202 */ /* 0x000fe20000000f00 */
[----:B------:R-:W-:-:S02]  /*0bc0*/  @!P0 IMAD.MOV.U32 R12, RZ, RZ, R19 ;  /* 0x000000ffff0c8224 */ /* 0x000fc400078e0013 */
[----:B------:R-:W-:Y:S02]  /*0bd0*/  HFMA2 R29, -RZ, RZ, 0, 0 ;  /* 0x00000000ff1d7431 */ /* 0x000fe400000001ff */
        /* <DEDUP_REMOVED lines=22> */
[--C-:B------:R-:W-:Y:S01]  /*0d40*/  @!P0 IMAD.MOV.U32 R27, RZ, RZ, R30.reuse ;  /* 0x000000ffff1b8224 */ /* 0x100fe200078e001e */
[----:B------:R-:W-:Y:S01]  /*0d50*/  PRMT R30, R8, 0x7632, R30 ;  /* 0x00007632081e7816 */ /* 0x000fe2000000001e */
[--C-:B------:R-:W-:Y:S01]  /*0d60*/  @!P0 IMAD.MOV.U32 R28, RZ, RZ, R31.reuse ;  /* 0x000000ffff1c8224 */ /* 0x100fe200078e001f */
        /* <DEDUP_REMOVED lines=9> */
[----:B01234-:R-:W-:-:S07]  /*0e00*/  PRMT R101, R25, 0x7632, R101 ;  /* 0x0000763219657816 */ /* 0x01ffce0000000065 */
.L_x_8143:
[----:B------:R-:W-:-:S06]  /*0e10*/  UIMAD.WIDE UR4, UR7, 0x4, UR8 ;  /* 0x00000004070478a5 */ /* 0x000fcc000f8e0208 */
[----:B0-----:R-:W-:Y:S02]  /*0e20*/  IMAD.U32 R60, RZ, RZ, UR4 ;  /* 0x00000004ff3c7e24 */ /* 0x001fe4000f8e00ff */
[----:B------:R-:W-:-:S05]  /*0e30*/  IMAD.U32 R61, RZ, RZ, UR5 ;  /* 0x00000005ff3d7e24 */ /* 0x000fca000f8e00ff */
[----:B------:R-:W2:Y:S01]  /*0e40*/  LDG.E R108, desc[UR12][R60.64] ;  /* 0x0000000c3c6c7981 */ /* 0x000ea2000c1e1900 */
[----:B------:R-:W-:Y:S01]  /*0e50*/  UIMAD.WIDE UR4, UR7, 0x4, UR10 ;  /* 0x00000004070478a5 */ /* 0x000fe2000f8e020a */
[----:B------:R-:W-:Y:S01]  /*0e60*/  IMAD.MOV.U32 R109, RZ, RZ, RZ ;  /* 0x000000ffff6d7224 */ /* 0x000fe200078e00ff */
[----:B--2---:R-:W-:-:S13]  /*0e70*/  ISETP.GE.AND P1, PT, R108, 0x1, PT ;  /* 0x000000016c00780c */ /* 0x004fda0003f26270 */
[----:B------:R-:W0:Y:S01]  /*0e80*/  @P1 LDC.64 R58, c[0x0][0x390] ;  /* 0x0000e400ff3a1b82 */ /* 0x000e220000000a00 */
        /* <DEDUP_REMOVED lines=15> */
[----:B-1----:R-:W-:-:S05]  /*0f80*/  IMAD.U32 R135, RZ, RZ, UR5 ;  /* 0x00000005ff877e24 */ /* 0x002fca000f8e00ff */
[----:B------:R-:W-:Y:S02]  /*0f90*/  LEA.HI.SX32 R135, R135, R0, 0x1d ;  /* 0x0000000087877211 */ /* 0x000fe400078feaff */
[----:B--2---:R-:W-:Y:S02]  /*0fa0*/  R2UR UR6, R56 ;  /* 0x00000000380672ca */ /* 0x004fe400000e0000 */
[----:B---3--:R-:W-:Y:S02]  /*0fb0*/  PRMT R68, R45, 0x7632, R68 ;  /* 0x000076322d447816 */ /* 0x008fe40000000044 */
[----:B------:R-:W-:Y:S01]  /*0fc0*/  PRMT R66, R44, 0x7632, R66 ;  /* 0x000076322c427816 */ /* 0x000fe20000000042 */
[----:B------:R-:W-:Y:S10]  /*0fd0*/  @!P0 BRA `(.L_x_7947) ;  /* 0x00000028002c8947 */ /* 0x000ff40003800000 */
[----:B------:R-:W0:Y:S02]  /*0fe0*/  LDC.64 R58, c[0x0][0x3a0] ;  /* 0x0000e800ff3a7b82 */ /* 0x000e240000000a00 */
[----:B0-----:R-:W-:-:S05]  /*0ff0*/  IMAD.WIDE.U32 R58, R135, 0x20, R58 ;  /* 0x00000020873a7825 */ /* 0x001fca00078e003a */
[----:B------:R-:W2:Y:S01]  /*1000*/  LDG.E.128 R48, desc[UR12][R58.64] ;  /* 0x0000000c3a307981 */ /* 0x000ea2000c1e1d00 */
[----:B------:R-:W-:-:S03]  /*1010*/  ISETP.GT.AND P2, PT, R108, RZ, PT ;  /* 0x000000ff6c00720c */ /* 0x000fc60003f44270 */
[----:B------:R0:W5:Y:S10]  /*1020*/  LDG.E.128 R52, desc[UR12][R58.64+0x10] ;  /* 0x0000100c3a347981 */ /* 0x000174000c1e1d00 */
[----:B------:R-:W-:Y:S01]  /*1030*/  @!P2 IMAD.MOV.U32 R60, RZ, RZ, R136 ;  /* 0x000000ffff3ca224 */ /* 0x000fe200078e0088 */
[----:B------:R-:W-:Y:S01]  /*1040*/  @!P2 MOV R76, R134 ;  /* 0x00000086004ca202 */ /* 0x000fe20000000f00 */
[----:B--2---:R-:W-:Y:S01]  /*1050*/  @!P2 IMAD.MOV.U32 R56, RZ, RZ, R48 ;  /* 0x000000ffff38a224 */ /* 0x004fe200078e0030 */
        /* <DEDUP_REMOVED lines=16> */
.L_x_7950:
        /* <DEDUP_REMOVED lines=12> */
.L_x_7951:
        /* <DEDUP_REMOVED lines=41> */
.L_x_7949:
        /* <DEDUP_REMOVED lines=11> */
.L_x_7948:
[----:B------:R-:W-:Y:S01]  /*1560*/  IMAD.MOV.U32 R59, RZ, RZ, R60 ;  /* 0x000000ffff3b7224 */ /* 0x000fe200078e003c */
        /* <DEDUP_REMOVED lines=14> */
.L_x_7954:
        /* <DEDUP_REMOVED lines=12> */
.L_x_7955:
        /* <DEDUP_REMOVED lines=42> */
.L_x_7953:
        /* <DEDUP_REMOVED lines=11> */
.L_x_7952:
        /* <DEDUP_REMOVED lines=15> */
.L_x_7958:
        /* <DEDUP_REMOVED lines=12> */
.L_x_7959:
        /* <DEDUP_REMOVED lines=42> */
.L_x_7957:
        /* <DEDUP_REMOVED lines=11> */
.L_x_7956:
        /* <DEDUP_REMOVED lines=15> */
.L_x_7962:
        /* <DEDUP_REMOVED lines=12> */
.L_x_7963:
        /* <DEDUP_REMOVED lines=42> */
.L_x_7961:
        /* <DEDUP_REMOVED lines=11> */
.L_x_7960:
[----:B------:R-:W-:Y:S01]  /*2460*/  IMAD.MOV.U32 R62, RZ, RZ, R61 ;  /* 0x000000ffff3e7224 */ /* 0x000fe200078e003d */
[----:B-----5:R-:W-:Y:S01]  /*2470*/  MOV R60, R52 ;  /* 0x00000034003c7202 */ /* 0x020fe20000000f00 */
        /* <DEDUP_REMOVED lines=13> */
.L_x_7966:
        /* <DEDUP_REMOVED lines=12> */
.L_x_7967:
        /* <DEDUP_REMOVED lines=42> */
.L_x_7965:
        /* <DEDUP_REMOVED lines=11> */
.L_x_7964:
        /* <DEDUP_REMOVED lines=15> */
.L_x_7970:
        /* <DEDUP_REMOVED lines=12> */
.L_x_7971:
        /* <DEDUP_REMOVED lines=42> */
.L_x_7969:
        /* <DEDUP_REMOVED lines=12> */
.L_x_7968:
        /* <DEDUP_REMOVED lines=15> */
.L_x_7974:
        /* <DEDUP_REMOVED lines=12> */
.L_x_7975:
        /* <DEDUP_REMOVED lines=42> */
.L_x_7973:
        /* <DEDUP_REMOVED lines=11> */
.L_x_7972:
        /* <DEDUP_REMOVED lines=15> */
.L_x_7978:
        /* <DEDUP_REMOVED lines=12> */
.L_x_7979:
        /* <DEDUP_REMOVED lines=42> */
.L_x_7977:
        /* <DEDUP_REMOVED lines=13> */
.L_x_7947:
[----:B------:R-:W-:Y:S01]  /*3890*/  IMAD.MOV.U32 R58, RZ, RZ, R136 ;  /* 0x000000ffff3a7224 */ /* 0x000fe200078e0088 */
[----:B------:R-:W-:Y:S01]  /*38a0*/  MOV R76, R134 ;  /* 0x00000086004c7202 */ /* 0x000fe20000000f00 */
[----:B------:R-:W-:Y:S01]  /*38b0*/  IMAD.MOV.U32 R56, RZ, RZ, RZ ;  /* 0x000000ffff387224 */ /* 0x000fe200078e00ff */
        /* <DEDUP_REMOVED lines=16> */
.L_x_7982:
        /* <DEDUP_REMOVED lines=12> */
.L_x_7983:
        /* <DEDUP_REMOVED lines=41> */
.L_x_7981:
        /* <DEDUP_REMOVED lines=11> */
.L_x_7980:
[----:B------:R-:W-:Y:S02]  /*3dc0*/  HFMA2 R57, -RZ, RZ, 0, 0 ;  /* 0x00000000ff397431 */ /* 0x000fe400000001ff */
[----:B------:R-:W-:Y:S01]  /*3dd0*/  IMAD.MOV.U32 R59, RZ, RZ, R58 ;  /* 0x000000ffff3b7224 */ /* 0x000fe200078e003a */
        /* <DEDUP_REMOVED lines=13> */
.L_x_7986:
        /* <DEDUP_REMOVED lines=12> */
.L_x_7987:
        /* <DEDUP_REMOVED lines=42> */
.L_x_7985:
        /* <DEDUP_REMOVED lines=11> */
.L_x_7984:
        /* <DEDUP_REMOVED lines=15> */
.L_x_7990:
        /* <DEDUP_REMOVED lines=12> */
.L_x_7991:
        /* <DEDUP_REMOVED lines=42> */
.L_x_7989:
        /* <DEDUP_REMOVED lines=11> */
.L_x_7988:
        /* <DEDUP_REMOVED lines=15> */
.L_x_7994:
        /* <DEDUP_REMOVED lines=12> */
.L_x_7995:
        /* <DEDUP_REMOVED lines=42> */
.L_x_7993:
        /* <DEDUP_REMOVED lines=11> */
.L_x_7992:
        /* <DEDUP_REMOVED lines=15> */
.L_x_7998:
        /* <DEDUP_REMOVED lines=12> */
.L_x_7999:
        /* <DEDUP_REMOVED lines=42> */
.L_x_7997:
        /* <DEDUP_REMOVED lines=11> */
.L_x_7996:
        /* <DEDUP_REMOVED lines=15> */
.L_x_8002:
        /* <DEDUP_REMOVED lines=12> */
.L_x_8003:
        /* <DEDUP_REMOVED lines=42> */
.L_x_8001:
        /* <DEDUP_REMOVED lines=12> */
.L_x_8000:
        /* <DEDUP_REMOVED lines=15> */
.L_x_8006:
        /* <DEDUP_REMOVED lines=12> */
.L_x_8007:
        /* <DEDUP_REMOVED lines=42> */
.L_x_8005:
        /* <DEDUP_REMOVED lines=11> */
.L_x_8004:
        /* <DEDUP_REMOVED lines=15> */
.L_x_8009:
        /* <DEDUP_REMOVED lines=12> */
.L_x_8010:
        /* <DEDUP_REMOVED lines=42> */
.L_x_8008:
        /* <DEDUP_REMOVED lines=12> */
.L_x_7976:
[----:B------:R-:W0:Y:S01]  /*60e0*/  LDC.64 R106, c[0x0][0x3a8] ;  /* 0x0000ea00ff6a7b82 */ /* 0x000e220000000a00 */
[----:B------:R-:W-:Y:S01]  /*60f0*/  @P0 IADD3 R73, PT, PT, R135, 0x80, RZ ;  /* 0x0000008087490810 */ /* 0x000fe20007ffe0ff */
[----:B------:R-:W-:-:S06]  /*6100*/  @P1 VIADD R71, R109, 0x80 ;  /* 0x000000806d471836 */ /* 0x000fcc0000000000 */
[----:B------:R-:W1:Y:S08]  /*6110*/  @P1 LDC.64 R68, c[0x0][0x390] ;  /* 0x0000e400ff441b82 */ /* 0x000e700000000a00 */
[----:B------:R-:W2:Y:S01]  /*6120*/  @P0 LDC.64 R66, c[0x0][0x3a0] ;  /* 0x0000e800ff420b82 */ /* 0x000ea20000000a00 */
[----:B0-----:R-:W-:-:S05]  /*6130*/  IMAD.WIDE.U32 R64, R135, 0x20, R106 ;  /* 0x0000002087407825 */ /* 0x001fca00078e006a */
[----:B------:R0:W-:Y:S01]  /*6140*/  STG.E.128 desc[UR12][R64.64], R56 ;  /* 0x0000003840007986 */ /* 0x0001e2000c101d0c */
[----:B-1----:R-:W-:-:S03]  /*6150*/  @P1 IMAD.WIDE.U32 R68, R71, 0x10, R68 ;  /* 0x0000001047441825 */ /* 0x002fc600078e0044 */
[----:B------:R0:W-:Y:S01]  /*6160*/  STG.E.128 desc[UR12][R64.64+0x10], R60 ;  /* 0x0000103c40007986 */ /* 0x0001e2000c101d0c */
[----:B--2---:R-:W-:Y:S01]  /*6170*/  @P0 IMAD.WIDE.U32 R66, R73, 0x20, R66 ;  /* 0x0000002049420825 */ /* 0x004fe200078e0042 */
[----:B------:R-:W-:Y:S06]  /*6180*/  @!P1 BRA `(.L_x_8011) ;  /* 0x0000000000509947 */ /* 0x000fec0003800000 */
        /* <DEDUP_REMOVED lines=20> */
.L_x_8011:
[----:B------:R2:W5:Y:S04]  /*62d0*/  @P1 LDG.E.128 R44, desc[UR12][R68.64] ;  /* 0x0000000c442c1981 */ /* 0x000568000c1e1d00 */
[----:B------:R2:W5:Y:S04]  /*62e0*/  @P0 LDG.E.128 R48, desc[UR12][R66.64] ;  /* 0x0000000c42300981 */ /* 0x000568000c1e1d00 */
[----:B------:R2:W5:Y:S01]  /*62f0*/  @P0 LDG.E.128 R52, desc[UR12][R66.64+0x10] ;  /* 0x0000100c42340981 */ /* 0x000562000c1e1d00 */
[----:B------:R-:W-:Y:S05]  /*6300*/  @!P0 BRA `(.L_x_8012) ;  /* 0x0000002800248947 */ /* 0x000fea0003800000 */
[----:B------:R-:W-:Y:S01]  /*6310*/  ISETP.GT.AND P2, PT, R108, RZ, PT ;  /* 0x000000ff6c00720c */ /* 0x000fe20003f44270 */
[----:B--2---:R-:W-:Y:S01]  /*6320*/  IMAD.MOV.U32 R66, RZ, RZ, R77 ;  /* 0x000000ffff427224 */ /* 0x004fe200078e004d */
[----:B------:R-:W-:Y:S01]  /*6330*/  MOV R136, R76 ;  /* 0x0000004c00887202 */ /* 0x000fe20000000f00 */
[----:B01---5:R-:W-:-:S10]  /*6340*/  IMAD.MOV.U32 R64, RZ, RZ, R48 ;  /* 0x000000ffff407224 */ /* 0x023fd400078e0030 */
[----:B------:R-:W-:Y:S05]  /*6350*/  @!P2 BRA `(.L_x_8013) ;  /* 0x00000004003ca947 */ /* 0x000fea0003800000 */
        /* <DEDUP_REMOVED lines=15> */
.L_x_8015:
        /* <DEDUP_REMOVED lines=12> */
.L_x_8016:
        /* <DEDUP_REMOVED lines=41> */
.L_x_8014:
        /* <DEDUP_REMOVED lines=11> */
.L_x_8013:
        /* <DEDUP_REMOVED lines=15> */
.L_x_8019:
        /* <DEDUP_REMOVED lines=12> */
.L_x_8020:
        /* <DEDUP_REMOVED lines=42> */
.L_x_8018:
        /* <DEDUP_REMOVED lines=12> */
.L_x_8017:
        /* <DEDUP_REMOVED lines=15> */
.L_x_8023:
        /* <DEDUP_REMOVED lines=12> */
.L_x_8024:
        /* <DEDUP_REMOVED lines=42> */
.L_x_8022:
        /* <DEDUP_REMOVED lines=11> */
.L_x_8021:
        /* <DEDUP_REMOVED lines=15> */
.L_x_8027:
        /* <DEDUP_REMOVED lines=12> */
.L_x_8028:
        /* <DEDUP_REMOVED lines=42> */
.L_x_8026:
        /* <DEDUP_REMOVED lines=12> */
.L_x_8025:
        /* <DEDUP_REMOVED lines=15> */
.L_x_8031:
        /* <DEDUP_REMOVED lines=12> */
.L_x_8032:
        /* <DEDUP_REMOVED lines=42> */
.L_x_8030:
        /* <DEDUP_REMOVED lines=11> */
.L_x_8029:
        /* <DEDUP_REMOVED lines=15> */
.L_x_8035:
        /* <DEDUP_REMOVED lines=12> */
.L_x_8036:
        /* <DEDUP_REMOVED lines=42> */
.L_x_8034:
        /* <DEDUP_REMOVED lines=12> */
.L_x_8033:
        /* <DEDUP_REMOVED lines=15> */
.L_x_8039:
        /* <DEDUP_REMOVED lines=12> */
.L_x_8040:
        /* <DEDUP_REMOVED lines=42> */
.L_x_8038:
        /* <DEDUP_REMOVED lines=11> */
.L_x_8037:
        /* <DEDUP_REMOVED lines=15> */
.L_x_8043:
        /* <DEDUP_REMOVED lines=12> */
.L_x_8044:
        /* <DEDUP_REMOVED lines=42> */
.L_x_8042:
        /* <DEDUP_REMOVED lines=13> */
.L_x_8012:
[----:B--2---:R-:W-:Y:S01]  /*8ba0*/  IMAD.MOV.U32 R66, RZ, RZ, R77 ;  /* 0x000000ffff427224 */ /* 0x004fe200078e004d */
[----:B------:R-:W-:Y:S01]  /*8bb0*/  MOV R136, R76 ;  /* 0x0000004c00887202 */ /* 0x000fe20000000f00 */
[----:B01----:R-:W-:Y:S01]  /*8bc0*/  IMAD.MOV.U32 R64, RZ, RZ, RZ ;  /* 0x000000ffff407224 */ /* 0x003fe200078e00ff */
        /* <DEDUP_REMOVED lines=16> */
.L_x_8047:
        /* <DEDUP_REMOVED lines=12> */
.L_x_8048:
        /* <DEDUP_REMOVED lines=41> */
.L_x_8046:
        /* <DEDUP_REMOVED lines=11> */
.L_x_8045:
        /* <DEDUP_REMOVED lines=15> */
.L_x_8051:
        /* <DEDUP_REMOVED lines=12> */
.L_x_8052:
        /* <DEDUP_REMOVED lines=42> */
.L_x_8050:
        /* <DEDUP_REMOVED lines=12> */
.L_x_8049:
        /* <DEDUP_REMOVED lines=15> */
.L_x_8055:
        /* <DEDUP_REMOVED lines=12> */
.L_x_8056:
        /* <DEDUP_REMOVED lines=41> */
[----:B------:R-:W-:-:S07]  /*9a20*/  HFMA2 R68, -RZ, RZ, 0, 0 ;  /* 0x00000000ff447431 */ /* 0x000fce00000001ff */
.L_x_8054:
        /* <DEDUP_REMOVED lines=11> */
.L_x_8053:
[----:B------:R-:W-:Y:S01]  /*9ae0*/  MOV R69, R68 ;  /* 0x0000004400457202 */ /* 0x000fe20000000f00 */
[----:B------:R-:W-:Y:S01]  /*9af0*/  IMAD.MOV.U32 R67, RZ, RZ, RZ ;  /* 0x000000ffff437224 */ /* 0x000fe200078e00ff */
        /* <DEDUP_REMOVED lines=13> */
.L_x_8059:
        /* <DEDUP_REMOVED lines=12> */
.L_x_8060:
        /* <DEDUP_REMOVED lines=42> */
.L_x_8058:
[----:B-----5:R-:W-:Y:S02]  /*9f30*/  PRMT R68, R45, 0x7632, R68 ;  /* 0x000076322d447816 */ /* 0x020fe40000000044 */
[----:B------:R-:W-:Y:S02]  /*9f40*/  I2FP.F32.U32 R67, R67 ;  /* 0x0000004300437245 */ /* 0x000fe40000201000 */
[----:B------:R-:W-:Y:S01]  /*9f50*/  MOV R70, 0x2f800000 ;  /* 0x2f80000000467802 */ /* 0x000fe20000000f00 */
[----:B------:R-:W-:-:S04]  /*9f60*/  IMAD.U32 R68, R68, 0x10000, RZ ;  /* 0x0001000044447824 */ /* 0x000fc800078e00ff */
[----:B------:R-:W-:Y:S01]  /*9f70*/  FFMA.FTZ R67, R67, R70, 1.1641532182693481445e-10 ;  /* 0x2f00000043437423 */ /* 0x000fe20000010046 */
[----:B------:R-:W-:-:S04]  /*9f80*/  FMUL.FTZ R68, R68, UR17 ;  /* 0x0000001144447c20 */ /* 0x000fc80008410000 */
[----:B------:R-:W-:Y:S01]  /*9f90*/  FMUL.FTZ R68, R68, UR16 ;  /* 0x0000001044447c20 */ /* 0x000fe20008410000 */
[----:B------:R-:W-:Y:S02]  /*9fa0*/  FSETP.GTU.FTZ.AND P2, PT, R67, UR23, PT ;  /* 0x0000001743007c0b */ /* 0x000fe4000bf5c000 */
[----:B------:R-:W-:Y:S02]  /*9fb0*/  SHF.L.U32 R67, R92, 0x10, RZ ;  /* 0x000000105c437819 */ /* 0x000fe400000006ff */
[----:B------:R-:W-:Y:S02]  /*9fc0*/  FSEL R68, R68, RZ, !P2 ;  /* 0x000000ff44447208 */ /* 0x000fe40005000000 */
[----:B------:R-:W-:-:S03]  /*9fd0*/  SEL R127, RZ, 0x1, P2 ;  /* 0x00000001ff7f7807 */ /* 0x000fc60001000000 */
[----:B------:R-:W-:-:S07]  /*9fe0*/  FMUL.FTZ R67, R67, R68 ;  /* 0x0000004443437220 */ /* 0x000fce0000410000 */
.L_x_8057:
[----:B------:R-:W-:Y:S02]  /*9ff0*/  HFMA2 R68, -RZ, RZ, 0, 0 ;  /* 0x00000000ff447431 */ /* 0x000fe400000001ff */
        /* <DEDUP_REMOVED lines=14> */
.L_x_8063:
        /* <DEDUP_REMOVED lines=12> */
.L_x_8064:
        /* <DEDUP_REMOVED lines=42> */
.L_x_8062:
        /* <DEDUP_REMOVED lines=11> */
.L_x_8061:
        /* <DEDUP_REMOVED lines=15> */
.L_x_8067:
        /* <DEDUP_REMOVED lines=12> */
.L_x_8068:
        /* <DEDUP_REMOVED lines=42> */
.L_x_8066:
        /* <DEDUP_REMOVED lines=12> */
.L_x_8065:
        /* <DEDUP_REMOVED lines=15> */
.L_x_8071:
        /* <DEDUP_REMOVED lines=12> */
.L_x_8072:
        /* <DEDUP_REMOVED lines=42> */
.L_x_8070:
        /* <DEDUP_REMOVED lines=11> */
.L_x_8069:
        /* <DEDUP_REMOVED lines=15> */
.L_x_8074:
        /* <DEDUP_REMOVED lines=12> */
.L_x_8075:
        /* <DEDUP_REMOVED lines=42> */
.L_x_8073:
        /* <DEDUP_REMOVED lines=12> */
.L_x_8041:
[----:B------:R-:W0:Y:S01]  /*b410*/  @P1 LDC.64 R104, c[0x0][0x390] ;  /* 0x0000e400ff681b82 */ /* 0x000e220000000a00 */
[----:B------:R-:W-:Y:S01]  /*b420*/  VIADD R73, R135, 0x80 ;  /* 0x0000008087497836 */ /* 0x000fe20000000000 */
[----:B------:R-:W-:Y:S01]  /*b430*/  IADD3 R133, PT, PT, R109, 0x100, RZ ;  /* 0x000001006d857810 */ /* 0x000fe20007ffe0ff */
[----:B------:R-:W-:Y:S02]  /*b440*/  VIADD R135, R135, 0x100 ;  /* 0x0000010087877836 */ /* 0x000fe40000000000 */
[----:B------:R-:W-:-:S03]  /*b450*/  IMAD.WIDE.U32 R72, R73, 0x20, R106 ;  /* 0x0000002049487825 */ /* 0x000fc600078e006a */
[----:B------:R-:W1:Y:S02]  /*b460*/  @P0 LDC.64 R102, c[0x0][0x3a0] ;  /* 0x0000e800ff660b82 */ /* 0x000e640000000a00 */
[----:B------:R2:W-:Y:S04]  /*b470*/  STG.E.128 desc[UR12][R72.64], R64 ;  /* 0x0000004048007986 */ /* 0x0005e8000c101d0c */
[----:B------:R2:W-:Y:S01]  /*b480*/  STG.E.128 desc[UR12][R72.64+0x10], R68 ;  /* 0x0000104448007986 */ /* 0x0005e2000c101d0c */
[----:B0-----:R-:W-:-:S04]  /*b490*/  @P1 IMAD.WIDE.U32 R104, R133, 0x10, R104 ;  /* 0x0000001085681825 */ /* 0x001fc800078e0068 */
[----:B-1----:R-:W-:Y:S01]  /*b4a0*/  @P0 IMAD.WIDE.U32 R102, R135, 0x20, R102 ;  /* 0x0000002087660825 */ /* 0x002fe200078e0066 */
[----:B--2---:R-:W-:Y:S06]  /*b4b0*/  @!P1 BRA `(.L_x_8076) ;  /* 0x0000000000549947 */ /* 0x004fec0003800000 */
[----:B------:R-:W-:Y:S01]  /*b4c0*/  SHF.L.U32 R75, R130, 0x10, RZ ;  /* 0x00000010824b7819 */ /* 0x000fe200000006ff */
[----:B------:R-:W0:Y:S01]  /*b4d0*/  LDC.64 R72, c[0x0][0x3b0] ;  /* 0x0000ec00ff487b82 */ /* 0x000e220000000a00 */
[----:B------:R-:W-:Y:S01]  /*b4e0*/  LOP3.LUT R74, R110, 0xffff, RZ, 0xc0, !PT ;  /* 0x0000ffff6e4a7812 */ /* 0x000fe200078ec0ff */
[----:B------:R-:W-:Y:S01]  /*b4f0*/  VIADD R109, R109, 0x80 ;  /* 0x000000806d6d7836 */ /* 0x000fe20000000000 */
        /* <DEDUP_REMOVED lines=17> */
.L_x_8076:
[----:B-----5:R1:W5:Y:S04]  /*b610*/  @P1 LDG.E.128 R44, desc[UR12][R104.64] ;  /* 0x0000000c682c1981 */ /* 0x020368000c1e1d00 */
[----:B------:R1:W5:Y:S04]  /*b620*/  @P0 LDG.E.128 R48, desc[UR12][R102.64] ;  /* 0x0000000c66300981 */ /* 0x000368000c1e1d00 */
[----:B------:R1:W5:Y:S01]  /*b630*/  @P0 LDG.E.128 R52, desc[UR12][R102.64+0x10] ;  /* 0x0000100c66340981 */ /* 0x000362000c1e1d00 */
[----:B------:R-:W-:Y:S05]  /*b640*/  @!P0 BRA `(.L_x_8077) ;  /* 0x0000002800488947 */ /* 0x000fea0003800000 */
[----:B------:R-:W-:Y:S01]  /*b650*/  ISETP.GT.AND P0, PT, R108, RZ, PT ;  /* 0x000000ff6c00720c */ /* 0x000fe20003f04270 */
[----:B------:R-:W-:Y:S01]  /*b660*/  IMAD.MOV.U32 R134, RZ, RZ, R136 ;  /* 0x000000ffff867224 */ /* 0x000fe200078e0088 */
[----:B------:R-:W-:Y:S02]  /*b670*/  MOV R74, R137 ;  /* 0x00000089004a7202 */ /* 0x000fe40000000f00 */
[----:B0----5:R-:W-:-:S09]  /*b680*/  MOV R72, R48 ;  /* 0x0000003000487202 */ /* 0x021fd20000000f00 */
        /* <DEDUP_REMOVED lines=16> */
.L_x_8080:
        /* <DEDUP_REMOVED lines=12> */
.L_x_8081:
        /* <DEDUP_REMOVED lines=43> */
.L_x_8079:
        /* <DEDUP_REMOVED lines=11> */
.L_x_8078:
[----:B------:R-:W-:Y:S01]  /*bbb0*/  MOV R75, R74 ;  /* 0x0000004a004b7202 */ /* 0x000fe20000000f00 */
        /* <DEDUP_REMOVED lines=14> */
.L_x_8084:
        /* <DEDUP_REMOVED lines=12> */
.L_x_8085:
        /* <DEDUP_REMOVED lines=43> */
.L_x_8083:
        /* <DEDUP_REMOVED lines=12> */
.L_x_8082:
        /* <DEDUP_REMOVED lines=15> */
.L_x_8088:
        /* <DEDUP_REMOVED lines=12> */
.L_x_8089:
        /* <DEDUP_REMOVED lines=43> */
.L_x_8087:
        /* <DEDUP_REMOVED lines=11> */
.L_x_8086:
        /* <DEDUP_REMOVED lines=15> */
.L_x_8092:
        /* <DEDUP_REMOVED lines=12> */
.L_x_8093:
        /* <DEDUP_REMOVED lines=43> */
.L_x_8091:
        /* <DEDUP_REMOVED lines=12> */
.L_x_8090:
        /* <DEDUP_REMOVED lines=15> */
.L_x_8096:
        /* <DEDUP_REMOVED lines=12> */
.L_x_8097:
        /* <DEDUP_REMOVED lines=43> */
.L_x_8095:
        /* <DEDUP_REMOVED lines=11> */
.L_x_8094:
        /* <DEDUP_REMOVED lines=15> */
.L_x_8100:
        /* <DEDUP_REMOVED lines=12> */
.L_x_8101:
[----:B-1----:R-:W-:Y:S01]  /*d1c0*/  IMAD.WIDE.U32 R102, R3, -0x326172a9, RZ ;  /* 0xcd9e8d5703667825 */ /* 0x002fe200078e00ff */
        /* <DEDUP_REMOVED lines=42> */
.L_x_8099:
[----:B------:R-:W-:Y:S01]  /*d470*/  PRMT R78, R46, 0x7632, R78 ;  /* 0x000076322e4e7816 */ /* 0x000fe2000000004e */
        /* <DEDUP_REMOVED lines=11> */
.L_x_8098:
[----:B-1----:R-:W-:Y:S01]  /*d530*/  MOV R102, R79 ;  /* 0x0000004f00667202 */ /* 0x002fe20000000f00 */
        /* <DEDUP_REMOVED lines=14> */
.L_x_8104:
        /* <DEDUP_REMOVED lines=12> */
.L_x_8105:
        /* <DEDUP_REMOVED lines=43> */
.L_x_8103:
        /* <DEDUP_REMOVED lines=11> */
.L_x_8102:
        /* <DEDUP_REMOVED lines=15> */
.L_x_8108:
        /* <DEDUP_REMOVED lines=12> */
.L_x_8109:
        /* <DEDUP_REMOVED lines=43> */
.L_x_8107:
        /* <DEDUP_REMOVED lines=13> */
.L_x_8077:
[----:B0-----:R-:W-:Y:S01]  /*df70*/  HFMA2 R72, -RZ, RZ, 0, 0 ;  /* 0x00000000ff487431 */ /* 0x001fe200000001ff */
        /* <DEDUP_REMOVED lines=18> */
.L_x_8112:
        /* <DEDUP_REMOVED lines=12> */
.L_x_8113:
        /* <DEDUP_REMOVED lines=43> */
.L_x_8111:
        /* <DEDUP_REMOVED lines=11> */
.L_x_8110:
        /* <DEDUP_REMOVED lines=15> */
.L_x_8116:
        /* <DEDUP_REMOVED lines=12> */
.L_x_8117:
        /* <DEDUP_REMOVED lines=43> */
.L_x_8115:
        /* <DEDUP_REMOVED lines=12> */
.L_x_8114:
        /* <DEDUP_REMOVED lines=15> */
.L_x_8120:
        /* <DEDUP_REMOVED lines=12> */
.L_x_8121:
        /* <DEDUP_REMOVED lines=43> */
.L_x_8119:
        /* <DEDUP_REMOVED lines=11> */
.L_x_8118:
        /* <DEDUP_REMOVED lines=15> */
.L_x_8124:
        /* <DEDUP_REMOVED lines=12> */
.L_x_8125:
        /* <DEDUP_REMOVED lines=43> */
.L_x_8123:
        /* <DEDUP_REMOVED lines=12> */
.L_x_8122:
        /* <DEDUP_REMOVED lines=15> */
.L_x_8128:
        /* <DEDUP_REMOVED lines=12> */
.L_x_8129:
        /* <DEDUP_REMOVED lines=43> */
.L_x_8127:
        /* <DEDUP_REMOVED lines=11> */
.L_x_8126:
        /* <DEDUP_REMOVED lines=15> */
.L_x_8132:
        /* <DEDUP_REMOVED lines=12> */
.L_x_8133:
        /* <DEDUP_REMOVED lines=43> */
.L_x_8131:
        /* <DEDUP_REMOVED lines=12> */
.L_x_8130:
[----:B-1----:R-:W-:Y:S01]  /*fe40*/  MOV R102, R79 ;  /* 0x0000004f00667202 */ /* 0x002fe20000000f00 */
        /* <DEDUP_REMOVED lines=14> */
.L_x_8136:
        /* <DEDUP_REMOVED lines=12> */
.L_x_8137:
        /* <DEDUP_REMOVED lines=43> */
.L_x_8135:
        /* <DEDUP_REMOVED lines=11> */
.L_x_8134:
        /* <DEDUP_REMOVED lines=15> */
.L_x_8139:
        /* <DEDUP_REMOVED lines=12> */
.L_x_8140:
        /* <DEDUP_REMOVED lines=43> */
.L_x_8138:
        /* <DEDUP_REMOVED lines=12> */
.L_x_8106:
[----:B------:R-:W-:Y:S01]  /*10870*/  FADD.FTZ R102, RZ, R56 ;  /* 0x00000038ff667221 */ /* 0x000fe20000010000 */
[----:B------:R-:W-:-:S04]  /*10880*/  IMAD.WIDE.U32 R106, R135, 0x20, R106 ;  /* 0x00000020876a7825 */ /* 0x000fc800078e006a */
[----:B------:R-:W-:Y:S01]  /*10890*/  FADD.FTZ R103, R102, R57 ;  /* 0x0000003966677221 */ /* 0x000fe20000010000 */
[----:B------:R0:W-:Y:S03]  /*108a0*/  STG.E.128 desc[UR12][R106.64], R72 ;  /* 0x000000486a007986 */ /* 0x0001e6000c101d0c */
        /* <DEDUP_REMOVED lines=44> */
.L_x_8141:
[----:B0-----:R-:W0:Y:S01]  /*10b70*/  SHFL.BFLY PT, R102, R135, 0x1, 0x1f ;  /* 0x0c201f0087667f89 */ /* 0x001e2200000e0000 */
[----:B------:R-:W1:Y:S01]  /*10b80*/  S2UR UR5, SR_CgaCtaId ;  /* 0x00000000000579c3 */ /* 0x000e620000008800 */
[----:B------:R-:W-:Y:S01]  /*10b90*/  UMOV UR4, 0x400 ;  /* 0x0000040000047882 */ /* 0x000fe20000000000 */
        /* <DEDUP_REMOVED lines=122> */
[----:B--2---:R-:W-:-:S07]  /*11340*/  IMAD.U32 R133, RZ, RZ, UR7 ;  /* 0x00000007ff857e24 */ /* 0x004fce000f8e00ff */
[----:B------:R-:W2:Y:S01]  /*11350*/  @!P1 LDC.64 R102, c[0x0][0x3c8] ;  /* 0x0000f200ff669b82 */ /* 0x000ea20000000a00 */
[----:B-1----:R-:W-:-:S05]  /*11360*/  FMUL.FTZ R106, R135, R135 ;  /* 0x00000087876a7220 */ /* 0x002fca0000410000 */
[----:B------:R-:W-:Y:S01]  /*11370*/  FSEL R107, R106, RZ, P0 ;  /* 0x000000ff6a6b7208 */ /* 0x000fe20000000000 */
[----:B0-----:R-:W-:Y:S01]  /*11380*/  FFMA.FTZ R106, R138, UR25, R109 ;  /* 0x000000198a6a7c23 */ /* 0x001fe2000801006d */
[----:B------:R-:W-:-:S03]  /*11390*/  MOV R109, UR7 ;  /* 0x00000007006d7c02 */ /* 0x000fc60008000f00 */
[----:B------:R-:W-:Y:S02]  /*113a0*/  FADD.FTZ R107, R106, R107 ;  /* 0x0000006b6a6b7221 */ /* 0x000fe40000010000 */
[----:B---3--:R-:W-:-:S04]  /*113b0*/  @!P1 IMAD.WIDE R104, R109, 0x4, R104 ;  /* 0x000000046d689825 */ /* 0x008fc800078e0268 */
[----:B------:R-:W0:Y:S01]  /*113c0*/  MUFU.RSQ R107, R107 ;  /* 0x0000006b006b7308 */ /* 0x000e220000001400 */
[----:B--2---:R-:W-:Y:S01]  /*113d0*/  @!P1 IMAD.WIDE R102, R133, 0x4, R102 ;  /* 0x0000000485669825 */ /* 0x004fe200078e0266 */
        /* <DEDUP_REMOVED lines=31> */
[----:B------:R-:W-:Y:S01]  /*115d0*/  SHF.L.U32 R61, R5, 0x10, RZ ;  /* 0x00000010053d7819 */ /* 0x000fe200000006ff */
[----:B------:R-:W-:Y:S01]  /*115e0*/  FADD.FTZ R102, -R102, R79 ;  /* 0x0000004f66667221 */ /* 0x000fe20000010100 */
[----:B------:R-:W-:Y:S01]  /*115f0*/  IMAD.U32 R63, R40, 0x10000, RZ ;  /* 0x00010000283f7824 */ /* 0x000fe200078e00ff */
[----:B------:R-:W-:Y:S01]  /*11600*/  SHF.L.U32 R75, R81, 0x10, RZ ;  /* 0x00000010514b7819 */ /* 0x000fe200000006ff */
[----:B------:R-:W-:Y:S01]  /*11610*/  FMUL.FTZ R56, R107, R56 ;  /* 0x000000386b387220 */ /* 0x000fe20000410000 */
[----:B------:R-:W-:-:S02]  /*11620*/  IMAD.U32 R79, R115, 0x10000, RZ ;  /* 0x00010000734f7824 */ /* 0x000fc400078e00ff */
[C---:B------:R-:W-:Y:S01]  /*11630*/  FMUL.FTZ R104, R107.reuse, R104 ;  /* 0x000000686b687220 */ /* 0x040fe20000410000 */
[----:B------:R-:W-:Y:S01]  /*11640*/  FMUL.FTZ R66, R107, R58 ;  /* 0x0000003a6b427220 */ /* 0x000fe20000410000 */
[----:B------:R-:W-:Y:S01]  /*11650*/  FFMA.FTZ R56, R56, R61, R63 ;  /* 0x0000003d38387223 */ /* 0x000fe2000001003f */
[----:B------:R-:W-:Y:S01]  /*11660*/  SHF.L.U32 R63, R6, 0x10, RZ ;  /* 0x00000010063f7819 */ /* 0x000fe200000006ff */
[----:B------:R-:W-:Y:S01]  /*11670*/  FFMA.FTZ R61, R104, R75, R79 ;  /* 0x0000004b683d7223 */ /* 0x000fe2000001004f */
[----:B------:R-:W-:Y:S01]  /*11680*/  IMAD.U32 R75, R41, 0x10000, RZ ;  /* 0x00010000294b7824 */ /* 0x000fe200078e00ff */
[----:B------:R-:W-:Y:S01]  /*11690*/  SHF.L.U32 R79, R80, 0x10, RZ ;  /* 0x00000010504f7819 */ /* 0x000fe200000006ff */
[C---:B------:R-:W-:Y:S01]  /*116a0*/  FMUL.FTZ R106, R107.reuse, R106 ;  /* 0x0000006a6b6a7220 */ /* 0x040fe20000410000 */
[C---:B------:R-:W-:Y:S01]  /*116b0*/  FMUL.FTZ R74, R107.reuse, R60 ;  /* 0x0000003c6b4a7220 */ /* 0x040fe20000410000 */
[----:B------:R-:W-:Y:S01]  /*116c0*/  FMUL.FTZ R78, R107, R62 ;  /* 0x0000003e6b4e7220 */ /* 0x000fe20000410000 */
[----:B------:R-:W-:Y:S01]  /*116d0*/  SHF.L.U32 R133, R31, 0x10, RZ ;  /* 0x000000101f857819 */ /* 0x000fe200000006ff */
[----:B------:R-:W-:-:S02]  /*116e0*/  IMAD.U32 R139, R43, 0x10000, RZ ;  /* 0x000100002b8b7824 */ /* 0x000fc400078e00ff */
[C---:B------:R-:W-:Y:S01]  /*116f0*/  FMUL.FTZ R108, R107.reuse, R108 ;  /* 0x0000006c6b6c7220 */ /* 0x040fe20000410000 */
[C---:B------:R-:W-:Y:S01]  /*11700*/  FMUL.FTZ R72, R107.reuse, R64 ;  /* 0x000000406b487220 */ /* 0x040fe20000410000 */
[----:B------:R-:W-:Y:S01]  /*11710*/  FMUL.FTZ R70, R107, R68 ;  /* 0x000000446b467220 */ /* 0x000fe20000410000 */
[----:B------:R-:W-:Y:S02]  /*11720*/  IMAD.U32 R135, R113, 0x10000, RZ ;  /* 0x0001000071877824 */ /* 0x000fe400078e00ff */
        /* <DEDUP_REMOVED lines=14> */
[----:B------:R-:W-:Y:S01]  /*11810*/  FFMA.FTZ R63, R66, R63, R75 ;  /* 0x0000003f423f7223 */ /* 0x000fe2000001004b */
[----:B------:R-:W-:Y:S01]  /*11820*/  FMUL.FTZ R107, R107, R102 ;  /* 0x000000666b6b7220 */ /* 0x000fe20000410000 */
[----:B------:R-:W-:Y:S01]  /*11830*/  FFMA.FTZ R66, R106, R79, R103 ;  /* 0x0000004f6a427223 */ /* 0x000fe20000010067 */
        /* <DEDUP_REMOVED lines=12> */
[----:B------:R-:W-:Y:S01]  /*11900*/  UIADD3 UR4, UPT, UPT, UR6, -0x1, URZ ;  /* 0xffffffff06047890 */ /* 0x000fe2000fffe0ff */
[----:B------:R-:W-:Y:S01]  /*11910*/  SHF.L.U32 R108, R88, 0x10, RZ ;  /* 0x00000010586c7819 */ /* 0x000fe200000006ff */
[----:B------:R-:W-:Y:S01]  /*11920*/  FFMA.FTZ R78, R72, R103, R105 ;  /* 0x00000067484e7223 */ /* 0x000fe20000010069 */
[----:B------:R-:W-:Y:S01]  /*11930*/  FFMA.FTZ R76, R76, R109, R133 ;  /* 0x0000006d4c4c7223 */ /* 0x000fe20000010085 */
[----:B------:R-:W-:Y:S02]  /*11940*/  IMAD.U32 R138, R118, 0x10000, RZ ;  /* 0x00010000768a7824 */ /* 0x000fe400078e00ff */
[----:B------:R-:W-:Y:S01]  /*11950*/  FFMA.FTZ R103, R73, R104, R106 ;  /* 0x0000006849677223 */ /* 0x000fe2000001006a */
[----:B------:R-:W-:Y:S01]  /*11960*/  SHF.L.U32 R72, R87, 0x10, RZ ;  /* 0x0000001057487819 */ /* 0x000fe200000006ff */
[----:B------:R-:W-:Y:S01]  /*11970*/  IMAD.U32 R106, R117, 0x10000, RZ ;  /* 0x00010000756a7824 */ /* 0x000fe200078e00ff */
[----:B------:R-:W-:Y:S01]  /*11980*/  SHF.L.U32 R109, R16, 0x10, RZ ;  /* 0x00000010106d7819 */ /* 0x000fe200000006ff */
[----:B------:R-:W-:Y:S01]  /*11990*/  IMAD.U32 R133, R39, 0x10000, RZ ;  /* 0x0001000027857824 */ /* 0x000fe200078e00ff */
[----:B------:R-:W-:Y:S01]  /*119a0*/  UIMAD UR4, UR4, UR22, URZ ;  /* 0x00000016040472a4 */ /* 0x000fe2000f8e02ff */
[----:B------:R-:W-:Y:S01]  /*119b0*/  FFMA.FTZ R77, R77, R108, R138 ;  /* 0x0000006c4d4d7223 */ /* 0x000fe2000001008a */
        /* <DEDUP_REMOVED lines=11> */
[----:B------:R-:W-:Y:S01]  /*11a70*/  IMAD.U32 R65, R123, 0x10000, RZ ;  /* 0x000100007b417824 */ /* 0x000fe200078e00ff */
[----:B------:R-:W-:Y:S01]  /*11a80*/  SHF.L.U32 R71, R22, 0x10, RZ ;  /* 0x0000001016477819 */ /* 0x000fe200000006ff */
[----:B------:R-:W-:Y:S01]  /*11a90*/  ULEA.HI UR5, UR5, UR4, URZ, 0x3 ;  /* 0x0000000405057291 */ /* 0x000fe2000f8f18ff */
[----:B------:R-:W-:Y:S01]  /*11aa0*/  IMAD.U32 R73, R33, 0x10000, RZ ;  /* 0x0001000021497824 */ /* 0x000fe200078e00ff */
[----:B------:R-:W-:Y:S01]  /*11ab0*/  SHF.L.U32 R70, R96, 0x10, RZ ;  /* 0x0000001060467819 */ /* 0x000fe200000006ff */
[----:B------:R-:W-:Y:S01]  /*11ac0*/  FFMA.FTZ R109, R64, R109, R65 ;  /* 0x0000006d406d7223 */ /* 0x000fe20000010041 */
[----:B------:R-:W-:-:S02]  /*11ad0*/  IMAD.U32 R72, R122, 0x10000, RZ ;  /* 0x000100007a487824 */ /* 0x000fc400078e00ff */
[----:B------:R-:W-:Y:S01]  /*11ae0*/  FFMA.FTZ R65, R62, R71, R73 ;  /* 0x000000473e417223 */ /* 0x000fe20000010049 */
[----:B------:R-:W-:Y:S01]  /*11af0*/  IMAD.U32 R73, RZ, RZ, UR5 ;  /* 0x00000005ff497e24 */ /* 0x000fe2000f8e00ff */
[----:B------:R-:W-:Y:S01]  /*11b00*/  SHF.L.U32 R138, R86, 0x10, RZ ;  /* 0x00000010568a7819 */ /* 0x000fe200000006ff */
[----:B------:R-:W-:Y:S01]  /*11b10*/  FFMA.FTZ R64, R59, R70, R72 ;  /* 0x000000463b407223 */ /* 0x000fe20000010048 */
[----:B------:R-:W-:Y:S01]  /*11b20*/  SHF.L.U32 R133, R23, 0x10, RZ ;  /* 0x0000001017857819 */ /* 0x000fe200000006ff */
[----:B------:R-:W-:Y:S01]  /*11b30*/  IMAD.U32 R140, R116, 0x10000, RZ ;  /* 0x00010000748c7824 */ /* 0x000fe200078e00ff */
[----:B------:R-:W-:Y:S01]  /*11b40*/  SHF.L.U32 R59, R95, 0x10, RZ ;  /* 0x000000105f3b7819 */ /* 0x000fe200000006ff */
[----:B------:R-:W-:Y:S01]  /*11b50*/  IMAD.U32 R135, R34, 0x10000, RZ ;  /* 0x0001000022877824 */ /* 0x000fe200078e00ff */
[----:B------:R-:W-:Y:S01]  /*11b60*/  SHF.L.U32 R71, R121, 0x10, RZ ;  /* 0x0000001079477819 */ /* 0x000fe200000006ff */
[----:B------:R-:W-:Y:S01]  /*11b70*/  FFMA.FTZ R67, R67, R138, R140 ;  /* 0x0000008a43437223 */ /* 0x000fe2000001008c */
[----:B------:R-:W-:Y:S01]  /*11b80*/  LEA.HI.SX32 R73, R73, R0, 0x1d ;  /* 0x0000000049497211 */ /* 0x000fe200078feaff */
[----:B------:R-:W-:Y:S01]  /*11b90*/  FFMA.FTZ R133, R60, R133, R135 ;  /* 0x000000853c857223 */ /* 0x000fe20000010087 */
[----:B------:R-:W-:Y:S01]  /*11ba0*/  SHF.L.U32 R62, R35, 0x10, RZ ;  /* 0x00000010233e7819 */ /* 0x000fe200000006ff */
[----:B------:R-:W-:Y:S01]  /*11bb0*/  IMAD.U32 R60, R24, 0x10000, RZ ;  /* 0x00010000183c7824 */ /* 0x000fe200078e00ff */
[----:B------:R-:W-:Y:S01]  /*11bc0*/  SHF.L.U32 R72, R120, 0x10, RZ ;  /* 0x0000001078487819 */ /* 0x000fe200000006ff */
[----:B------:R-:W-:-:S02]  /*11bd0*/  IMAD.U32 R70, R94, 0x10000, RZ ;  /* 0x000100005e467824 */ /* 0x000fc400078e00ff */
[----:B------:R-:W-:Y:S01]  /*11be0*/  FFMA.FTZ R138, R58, R59, R71 ;  /* 0x0000003b3a8a7223 */ /* 0x000fe20000010047 */
[C---:B------:R-:W-:Y:S01]  /*11bf0*/  VIADD R71, R73.reuse, 0x80 ;  /* 0x0000008049477836 */ /* 0x040fe20000000000 */
[----:B------:R-:W-:Y:S01]  /*11c00*/  IADD3 R59, PT, PT, R73, 0x100, RZ ;  /* 0x00000100493b7810 */ /* 0x000fe20007ffe0ff */
[----:B------:R-:W-:Y:S01]  /*11c10*/  FFMA.FTZ R135, R57, R60, R62 ;  /* 0x0000003c39877223 */ /* 0x000fe2000001003e */
[----:B------:R-:W-:Y:S01]  /*11c20*/  FFMA.FTZ R140, R107, R70, R72 ;  /* 0x000000466b8c7223 */ /* 0x000fe20000010048 */
[--C-:B0-----:R-:W-:Y:S01]  /*11c30*/  IMAD.WIDE.U32 R72, R73, 0x10, R68.reuse ;  /* 0x0000001049487825 */ /* 0x101fe200078e0044 */
[----:B------:R-:W-:Y:S02]  /*11c40*/  F2FP.BF16.F32.PACK_AB R58, R75, R74 ;  /* 0x0000004a4b3a723e */ /* 0x000fe400000010ff */
[----:B------:R-:W-:Y:S01]  /*11c50*/  F2FP.BF16.F32.PACK_AB R57, R66, R63 ;  /* 0x0000003f4239723e */ /* 0x000fe200000010ff */
[----:B------:R-:W-:Y:S01]  /*11c60*/  IMAD.WIDE.U32 R70, R71, 0x10, R68 ;  /* 0x0000001047467825 */ /* 0x000fe200078e0044 */
[----:B------:R-:W-:-:S02]  /*11c70*/  F2FP.BF16.F32.PACK_AB R56, R61, R56 ;  /* 0x000000383d38723e */ /* 0x000fc400000010ff */
[----:B------:R-:W-:Y:S01]  /*11c80*/  F2FP.BF16.F32.PACK_AB R63, R67, R108 ;  /* 0x0000006c433f723e */ /* 0x000fe200000010ff */
[----:B------:R-:W-:Y:S01]  /*11c90*/  IMAD.WIDE.U32 R68, R59, 0x10, R68 ;  /* 0x000000103b447825 */ /* 0x000fe200078e0044 */
[----:B------:R-:W-:Y:S02]  /*11ca0*/  F2FP.BF16.F32.PACK_AB R59, R102, R79 ;  /* 0x0000004f663b723e */ /* 0x000fe400000010ff */
[----:B------:R-:W-:Y:S02]  /*11cb0*/  F2FP.BF16.F32.PACK_AB R62, R105, R104 ;  /* 0x00000068693e723e */ /* 0x000fe400000010ff */
[----:B------:R-:W-:Y:S01]  /*11cc0*/  F2FP.BF16.F32.PACK_AB R61, R77, R76 ;  /* 0x0000004c4d3d723e */ /* 0x000fe200000010ff */
[----:B------:R0:W-:Y:S01]  /*11cd0*/  STG.E.128 desc[UR12][R72.64], R56 ;  /* 0x0000003848007986 */ /* 0x0001e2000c101d0c */
[----:B------:R-:W-:Y:S02]  /*11ce0*/  F2FP.BF16.F32.PACK_AB R60, R103, R78 ;  /* 0x0000004e673c723e */ /* 0x000fe400000010ff */
[----:B------:R-:W-:-:S02]  /*11cf0*/  F2FP.BF16.F32.PACK_AB R65, R64, R65 ;  /* 0x000000414041723e */ /* 0x000fc400000010ff */
[----:B------:R-:W-:Y:S01]  /*11d00*/  F2FP.BF16.F32.PACK_AB R67, R140, R135 ;  /* 0x000000878c43723e */ /* 0x000fe200000010ff */
[----:B------:R0:W-:Y:S01]  /*11d10*/  STG.E.128 desc[UR12][R70.64], R60 ;  /* 0x0000003c46007986 */ /* 0x0001e2000c101d0c */
[----:B------:R-:W-:Y:S02]  /*11d20*/  F2FP.BF16.F32.PACK_AB R66, R138, R133 ;  /* 0x000000858a42723e */ /* 0x000fe400000010ff */
[----:B------:R-:W-:-:S05]  /*11d30*/  F2FP.BF16.F32.PACK_AB R64, R109, R106 ;  /* 0x0000006a6d40723e */ /* 0x000fca00000010ff */
[----:B------:R0:W-:Y:S02]  /*11d40*/  STG.E.128 desc[UR12][R68.64], R64 ;  /* 0x0000004044007986 */ /* 0x0001e4000c101d0c */
.L_x_8142:
[----:B------:R-:W-:Y:S02]  /*11d50*/  UIADD3 UR7, UPT, UPT, UR7, UR20, URZ ;  /* 0x0000001407077290 */ /* 0x000fe4000fffe0ff */
[----:B------:R-:W-:Y:S02]  /*11d60*/  UPLOP3.LUT UP0, UPT, UPT, UPT, UP0, 0x40, 0x4 ;  /* 0x000000000004789c */ /* 0x000fe40003f0e800 */
[----:B------:R-:W-:-:S09]  /*11d70*/  UISETP.GE.AND UP1, UPT, UR7, UR21, UPT ;  /* 0x000000150700728c */ /* 0x000fd2000bf26270 */
[----:B------:R-:W-:Y:S05]  /*11d80*/  BRA.U !UP1, `(.L_x_8143) ;  /* 0xfffffef109207547 */ /* 0x000fea000b83ffff */
[----:B------:R-:W-:Y:S05]  /*11d90*/  EXIT ;  /* 0x000000000000794d */ /* 0x000fea0003800000 */
.L_x_8144:
        /* <DEDUP_REMOVED lines=14> */
.L_x_20794:


//--------------------- .text._ZN10layer_norm13ln_fwd_kernelINS_13Kernel_traitsIf13__nv_bfloat16fS2_fjLj3072ELj1ELj1ELj4ELj16ENS_18Kernel_traits_baseILj3072EfS2_fS2_fjLj128EEEEELb0ELb0ELb0ELb0EEEvNS_9FwdParamsE --------------------------
	.section	.text._ZN10layer_norm13ln_fwd_kernelINS_13Kernel_traitsIf13__nv_bfloat16fS2_fjLj3072ELj1ELj1ELj4ELj16ENS_18Kernel_traits_baseILj3072EfS2_fS2_fjLj128EEEEELb0ELb0ELb0ELb0EEEvNS_9FwdParamsE,"ax",@progbits
	.align	128
        .global         _ZN10layer_norm13ln_fwd_kernelINS_13Kernel_traitsIf13__nv_bfloat16fS2_fjLj3072ELj1ELj1ELj4ELj16ENS_18Kernel_traits_baseILj3072EfS2_fS2_fjLj128EEEEELb0ELb0ELb0ELb0EEEvNS_9FwdParamsE
        .type           _ZN10layer_norm13ln_fwd_kernelINS_13Kernel_traitsIf13__nv_bfloat16fS2_fjLj3072ELj1ELj1ELj4ELj16ENS_18Kernel_traits_baseILj3072EfS2_fS2_fjLj128EEEEELb0ELb0ELb0ELb0EEEvNS_9FwdParamsE,@function
        .size           _ZN10layer_norm13ln_fwd_kernelINS_13Kernel_traitsIf13__nv_bfloat16fS2_fjLj3072ELj1ELj1ELj4ELj16ENS_18Kernel_traits_baseILj3072EfS2_fS2_fjLj128EEEEELb0ELb0ELb0ELb0EEEvNS_9FwdParamsE,(.L_x_20795 - _ZN10layer_norm13ln_fwd_kernelINS_13Kernel_traitsIf13__nv_bfloat16fS2_fjLj3072ELj1ELj1ELj4ELj16ENS_18Kernel_traits_baseILj3072EfS2_fS2_fjLj128EEEEELb0ELb0ELb0ELb0EEEvNS_9FwdParamsE)
        .other          _ZN10layer_norm13ln_fwd_kernelINS_13Kernel_traitsIf13__nv_bfloat16fS2_fjLj3072ELj1ELj1ELj4ELj16ENS_18Kernel_traits_baseILj3072EfS2_fS2_fjLj128EEEEELb0ELb0ELb0ELb0EEEvNS_9FwdParamsE,@"STO_CUDA_ENTRY STV_DEFAULT"
_ZN10layer_norm13ln_fwd_kernelINS_13Kernel_traitsIf13__nv_bfloat16fS2_fjLj3072ELj1ELj1ELj4ELj16ENS_18Kernel_traits_baseILj3072EfS2_fS2_fjLj128EEEEELb0ELb0ELb0ELb0EEEvNS_9FwdParamsE:
.text._ZN10layer_norm13ln_fwd_kernelINS_13Kernel_traitsIf13__nv_bfloat16fS2_fjLj3072ELj1ELj1ELj4ELj16ENS_18Kernel_traits_baseILj3072EfS2_fS2_fjLj128EEEEELb0ELb0ELb0ELb0EEEvNS_9FwdParamsE:
        /* <DEDUP_REMOVED lines=49> */
.L_x_8146:
        /* <DEDUP_REMOVED lines=10> */
[----:B------:R-:W5:Y:S01]  /*03b0*/  @P1 LDG.E.128 R36, desc[UR8][R4.64] ;  /* 0x0000000804241981 */ /* 0x000f62000c1e1d00 */
[----:B-1----:R-:W-:-:S03]  /*03c0*/  @P0 IMAD.WIDE.U32 R28, R13, 0x20, R6 ;  /* 0x000000200d1c0825 */ /* 0x002fc600078e0006 */
[----:B------:R-:W5:Y:S01]  /*03d0*/  @P1 LDG.E.128 R32, desc[UR8][R4.64+0x10] ;  /* 0x0000100804201981 */ /* 0x000f62000c1e1d00 */
[----:B------:R-:W-:Y:S02]  /*03e0*/  CS2R R30, SRZ ;  /* 0x00000000001e7805 */ /* 0x000fe4000001ff00 */
[----:B------:R-:W-:Y:S02]  /*03f0*/  CS2R R42, SRZ ;  /* 0x00000000002a7805 */ /* 0x000fe4000001ff00 */
[----:B------:R-:W-:Y:S01]  /*0400*/  CS2R R40, SRZ ;  /* 0x0000000000287805 */ /* 0x000fe2000001ff00 */
[----:B------:R-:W5:Y:S01]  /*0410*/  @P0 LDG.E.128 R52, desc[UR8][R28.64] ;  /* 0x000000081c340981 */ /* 0x000f62000c1e1d00 */
[----:B--2---:R-:W-:-:S03]  /*0420*/  @P2 IMAD.WIDE.U32 R6, R27, 0x20, R24 ;  /* 0x000000201b062825 */ /* 0x004fc600078e0018 */
[----:B------:R0:W5:Y:S04]  /*0430*/  @P0 LDG.E.128 R48, desc[UR8][R28.64+0x10] ;  /* 0x000010081c300981 */ /* 0x000168000c1e1d00 */
[----:B------:R1:W5:Y:S04]  /*0440*/  @P2 LDG.E.128 R20, desc[UR8][R6.64] ;  /* 0x0000000806142981 */ /* 0x000368000c1e1d00 */
[----:B------:R1:W5:Y:S01]  /*0450*/  @P2 LDG.E.128 R16, desc[UR8][R6.64+0x10] ;  /* 0x0000100806102981 */ /* 0x000362000c1e1d00 */
[----:B------:R-:W-:Y:S02]  /*0460*/  CS2R R26, SRZ ;  /* 0x00000000001a7805 */ /* 0x000fe4000001ff00 */
[----:B------:R-:W-:-:S02]  /*0470*/  CS2R R24, SRZ ;  /* 0x0000000000187805 */ /* 0x000fc4000001ff00 */
[----:B0-----:R-:W-:Y:S02]  /*0480*/  CS2R R28, SRZ ;  /* 0x00000000001c7805 */ /* 0x001fe4000001ff00 */
[----:B------:R-:W-:Y:S02]  /*0490*/  CS2R R46, SRZ ;  /* 0x00000000002e7805 */ /* 0x000fe4000001ff00 */
[----:B------:R-:W-:Y:S02]  /*04a0*/  CS2R R44, SRZ ;  /* 0x00000000002c7805 */ /* 0x000fe4000001ff00 */
[----:B------:R-:W-:Y:S02]  /*04b0*/  @P2 CS2R R10, SRZ ;  /* 0x00000000000a2805 */ /* 0x000fe4000001ff00 */
[----:B------:R-:W-:Y:S02]  /*04c0*/  @P2 CS2R R8, SRZ ;  /* 0x0000000000082805 */ /* 0x000fe4000001ff00 */
[----:B------:R-:W-:-:S02]  /*04d0*/  @P2 CS2R R14, SRZ ;  /* 0x00000000000e2805 */ /* 0x000fc4000001ff00 */
[----:B-1----:R-:W-:-:S07]  /*04e0*/  @P2 CS2R R12, SRZ ;  /* 0x00000000000c2805 */ /* 0x002fce000001ff00 */
.L_x_8147:
[----:B------:R-:W-:Y:S05]  /*04f0*/  BSYNC.RECONVERGENT B0 ;  /* 0x0000000000007941 */ /* 0x000fea0003800200 */
.L_x_8145:
[----:B------:R-:W1:Y:S02]  /*0500*/  LDCU UR4, c[0x0][0x384] ;  /* 0x00007080ff0477ac */ /* 0x000e640008000800 */
[----:B-1----:R-:W-:-:S06]  /*0510*/  UISETP.GE.AND UP0, UPT, UR6, UR4, UPT ;  /* 0x000000040600728c */ /* 0x002fcc000bf06270 */
[----:B------:R-:W-:-:S13]  /*0520*/  PLOP3.LUT P0, PT, PT, PT, UP0, 0x80, 0x8 ;  /* 0x000000000008781c */ /* 0x000fda0003f0f008 */
[----:B------:R-:W-:Y:S05]  /*0530*/  @P0 EXIT ;  /* 0x000000000000094d */ /* 0x000fea0003800000 */
[----:B------:R-:W-:Y:S01]  /*0540*/  SHF.R.S32.HI R56, RZ, 0x3, R56 ;  /* 0x00000003ff387819 */ /* 0x000fe20000011438 */
[----:B------:R-:W1:Y:S03]  /*0550*/  LDCU.64 UR4, c[0x0][0x3e0] ;  /* 0x00007c00ff0477ac */ /* 0x000e660008000a00 */
[C---:B0-----:R-:W-:Y:S01]  /*0560*/  LOP3.LUT R5, R56.reuse, 0x7f, RZ, 0xc0, !PT ;  /* 0x0000007f38057812 */ /* 0x041fe200078ec0ff */
[----:B------:R-:W0:Y:S01]  /*0570*/  LDCU UR16, c[0x0][0x388] ;  /* 0x00007100ff1077ac */ /* 0x000e220008000800 */
        /* <DEDUP_REMOVED lines=8> */
[----:B------:R-:W-:Y:S01]  /*0600*/  LEA R0, R0, R7, 0x3 ;  /* 0x0000000700007211 */ /* 0x000fe200078e18ff */
[----:B-1----:R-:W-:-:S03]  /*0610*/  UISETP.NE.U32.AND UP0, UPT, UR4, URZ, UPT ;  /* 0x000000ff0400728c */ /* 0x002fc6000bf05070 */
[----:B------:R-:W-:Y:S01]  /*0620*/  I2FP.F32.U32 R4, R0 ;  /* 0x0000000000047245 */ /* 0x000fe20000201000 */
[----:B------:R-:W1:Y:S01]  /*0630*/  LDCU.64 UR10, c[0x0][0x3a0] ;  /* 0x00007400ff0a77ac */ /* 0x000e620008000a00 */
[----:B------:R-:W-:Y:S02]  /*0640*/  VIMNMX R0, PT, PT, R5, 0x20, PT ;  /* 0x0000002005007848 */ /* 0x000fe40003fe0100 */
[----:B------:R4:W0:Y:S01]  /*0650*/  MUFU.RCP R2, R4 ;  /* 0x0000000400027308 */ /* 0x0008220000001000 */
[----:B------:R-:W0:Y:S01]  /*0660*/  LDCU.64 UR14, c[0x0][0x380] ;  /* 0x00007000ff0e77ac */ /* 0x000e220008000a00 */
[----:B------:R-:W-:Y:S01]  /*0670*/  LEA R0, R0, R7, 0x3 ;  /* 0x0000000700007211 */ /* 0x000fe200078e18ff */
[----:B------:R-:W-:Y:S02]  /*0680*/  UISETP.NE.AND.EX UP0, UPT, UR5, URZ, UPT, UP0 ;  /* 0x000000ff0500728c */ /* 0x000fe4000bf05300 */
[----:B--2---:R-:W-:-:S11]  /*0690*/  UPLOP3.LUT UP2, UPT, UPT, UPT, UPT, 0x40, 0x4 ;  /* 0x000000000004789c */ /* 0x004fd60003f4e870 */
.L_x_8168:
[----:B--2---:R-:W2:Y:S01]  /*06a0*/  @UP0 LDCU.64 UR4, c[0x0][0x3e0] ;  /* 0x00007c00ff0407ac */ /* 0x004ea20008000a00 */
[----:B------:R-:W-:Y:S01]  /*06b0*/  PLOP3.LUT P0, PT, PT, PT, UP0, 0x80, 0x8 ;  /* 0x000000000008781c */ /* 0x000fe20003f0f008 */
[----:B--2---:R-:W-:-:S06]  /*06c0*/  @UP0 UIMAD.WIDE UR4, UR6, 0x2, UR4 ;  /* 0x00000002060408a5 */ /* 0x004fcc000f8e0204 */
[----:B01-3--:R-:W-:Y:S02]  /*06d0*/  MOV R72, UR4 ;  /* 0x0000000400487c02 */ /* 0x00bfe40008000f00 */
[----:B------:R-:W-:-:S05]  /*06e0*/  MOV R73, UR5 ;  /* 0x0000000500497c02 */ /* 0x000fca0008000f00 */
[----:B------:R-:W2:Y:S01]  /*06f0*/  @P0 LDG.E.U16 R72, desc[UR8][R72.64] ;  /* 0x0000000848480981 */ /* 0x000ea2000c1e1500 */
[----:B0-----:R-:W-:Y:S01]  /*0700*/  UIMAD UR4, UR6, UR16, URZ ;  /* 0x00000010060472a4 */ /* 0x001fe2000f8e02ff */
[----:B------:R-:W-:Y:S01]  /*0710*/  LOP3.LUT R74, R3, 0x60, RZ, 0xc0, !PT ;  /* 0x00000060034a7812 */ /* 0x000fe200078ec0ff */
[----:B------:R-:W-:Y:S02]  /*0720*/  BSSY.RECONVERGENT B0, `(.L_x_8148) ;  /* 0x0000044000007945 */ /* 0x000fe40003800200 */
[----:B------:R-:W-:Y:S01]  /*0730*/  USHF.R.S32.HI UR5, URZ, 0x1f, UR4 ;  /* 0x0000001fff057899 */ /* 0x000fe20008011404 */
[----:B------:R-:W-:-:S03]  /*0740*/  LOP3.LUT R74, R74, 0x1f, R3, 0xf8, !PT ;  /* 0x0000001f4a4a7812 */ /* 0x000fc600078ef803 */
        /* <DEDUP_REMOVED lines=10> */
[----:B0-----:R-:W-:-:S06]  /*07f0*/  IMAD.WIDE.U32 R72, R81, 0x10, R72 ;  /* 0x0000001051487825 */ /* 0x001fcc00078e0048 */
[----:B------:R-:W5:Y:S01]  /*0800*/  LDG.E.128 R72, desc[UR8][R72.64] ;  /* 0x0000000848487981 */ /* 0x000f62000c1e1d00 */
[----:B-1----:R-:W-:-:S04]  /*0810*/  UISETP.NE.U32.AND UP1, UPT, UR10, URZ, UPT ;  /* 0x000000ff0a00728c */ /* 0x002fc8000bf25070 */
[----:B------:R-:W-:-:S09]  /*0820*/  UISETP.NE.AND.EX UP1, UPT, UR11, URZ, UPT, UP1 ;  /* 0x000000ff0b00728c */ /* 0x000fd2000bf25310 */
[----:B------:R-:W-:Y:S05]  /*0830*/  BRA.U !UP1, `(.L_x_8150) ;  /* 0x0000000109647547 */ /* 0x000fea000b800000 */
[----:B------:R-:W0:Y:S02]  /*0840*/  LDC.64 R82, c[0x0][0x3a0] ;  /* 0x0000e800ff527b82 */ /* 0x000e240000000a00 */
[----:B0-----:R-:W-:-:S05]  /*0850*/  IMAD.WIDE.U32 R82, R81, 0x20, R82 ;  /* 0x0000002051527825 */ /* 0x001fca00078e0052 */
[----:B----4-:R-:W2:Y:S04]  /*0860*/  LDG.E.128 R4, desc[UR8][R82.64] ;  /* 0x0000000852047981 */ /* 0x010ea8000c1e1d00 */
[----:B------:R-:W4:Y:S01]  /*0870*/  LDG.E.128 R76, desc[UR8][R82.64+0x10] ;  /* 0x00001008524c7981 */ /* 0x000f22000c1e1d00 */
        /* <DEDUP_REMOVED lines=14> */
[----:B----4-:R-:W-:Y:S01]  /*0960*/  FFMA.FTZ R76, R85, UR4, R76 ;  /* 0x00000004554c7c23 */ /* 0x010fe2000801004c */
[----:B------:R-:W-:-:S02]  /*0970*/  SHF.L.U32 R84, R84, 0x10, RZ ;  /* 0x0000001054547819 */ /* 0x000fc400000006ff */
[----:B------:R-:W-:Y:S01]  /*0980*/  SHF.L.U32 R74, R74, 0x10, RZ ;  /* 0x000000104a4a7819 */ /* 0x000fe200000006ff */
[----:B------:R-:W-:Y:S02]  /*0990*/  FFMA.FTZ R78, R75, UR4, R78 ;  /* 0x000000044b4e7c23 */ /* 0x000fe4000801004e */
[----:B------:R-:W-:Y:S02]  /*09a0*/  FFMA.FTZ R77, R84, UR4, R77 ;  /* 0x00000004544d7c23 */ /* 0x000fe4000801004d */
[----:B------:R-:W-:Y:S01]  /*09b0*/  FFMA.FTZ R79, R74, UR4, R79 ;  /* 0x000000044a4f7c23 */ /* 0x000fe2000801004f */
[----:B------:R-:W-:Y:S06]  /*09c0*/  BRA `(.L_x_8151) ;  /* 0x0000000000507947 */ /* 0x000fec0003800000 */
.L_x_8150:
[----:B----45:R-:W-:Y:S02]  /*09d0*/  PRMT R4, R72, 0x7632, R4 ;  /* 0x0000763248047816 */ /* 0x030fe40000000004 */
        /* <DEDUP_REMOVED lines=19> */
.L_x_8151:
[----:B------:R-:W0:Y:S01]  /*0b10*/  LDC.64 R72, c[0x0][0x3a8] ;  /* 0x0000ea00ff487b82 */ /* 0x000e220000000a00 */
[C---:B------:R-:W-:Y:S01]  /*0b20*/  IADD3 R82, PT, PT, R81.reuse, 0x80, RZ ;  /* 0x0000008051527810 */ /* 0x040fe20007ffe0ff */
[----:B0-----:R-:W-:-:S05]  /*0b30*/  IMAD.WIDE.U32 R72, R81, 0x20, R72 ;  /* 0x0000002051487825 */ /* 0x001fca00078e0048 */
[----:B------:R0:W-:Y:S04]  /*0b40*/  STG.E.128 desc[UR8][R72.64], R4 ;  /* 0x0000000448007986 */ /* 0x0001e8000c101d08 */
[----:B------:R0:W-:Y:S02]  /*0b50*/  STG.E.128 desc[UR8][R72.64+0x10], R76 ;  /* 0x0000104c48007986 */ /* 0x0001e4000c101d08 */
.L_x_8149:
[----:B-1-3--:R-:W-:Y:S05]  /*0b60*/  BSYNC.RECONVERGENT B0 ;  /* 0x0000000000007941 */ /* 0x00afea0003800200 */
.L_x_8148:
[----:B------:R-:W-:Y:S01]  /*0b70*/  ISETP.GE.U32.AND P1, PT, R80, 0x100, PT ;  /* 0x000001005000780c */ /* 0x000fe20003f26070 */
[----:B------:R-:W-:-:S12]  /*0b80*/  BSSY.RECONVERGENT B0, `(.L_x_8152) ;  /* 0x000003a000007945 */ /* 0x000fd80003800200 */
        /* <DEDUP_REMOVED lines=14> */
[----:B------:R-:W-:-:S02]  /*0c70*/  SHF.L.U32 R83, R61, 0x10, RZ ;  /* 0x000000103d537819 */ /* 0x000fc400000006ff */
[----:B------:R-:W-:Y:S02]  /*0c80*/  PRMT R61, R61, 0x7632, R61 ;  /* 0x000076323d3d7816 */ /* 0x000fe4000000003d */
[C---:B------:R-:W-:Y:S02]  /*0c90*/  PRMT R86, R63.reuse, 0x7632, R86 ;  /* 0x000076323f567816 */ /* 0x040fe40000000056 */
[----:B------:R-:W-:Y:S02]  /*0ca0*/  SHF.L.U32 R63, R63, 0x10, RZ ;  /* 0x000000103f3f7819 */ /* 0x000fe400000006ff */
[----:B------:R-:W-:Y:S01]  /*0cb0*/  SHF.L.U32 R86, R86, 0x10, RZ ;  /* 0x0000001056567819 */ /* 0x000fe200000006ff */
[----:B--2---:R-:W-:Y:S01]  /*0cc0*/  FFMA.FTZ R58, R83, UR4, R58 ;  /* 0x00000004533a7c23 */ /* 0x004fe2000801003a */
[----:B------:R-:W-:Y:S01]  /*0cd0*/  PRMT R83, R62, 0x7632, R83 ;  /* 0x000076323e537816 */ /* 0x000fe20000000053 */
[----:B------:R-:W-:Y:S01]  /*0ce0*/  FFMA.FTZ R57, R60, UR4, R57 ;  /* 0x000000043c397c23 */ /* 0x000fe20008010039 */
[----:B------:R-:W-:Y:S01]  /*0cf0*/  SHF.L.U32 R60, R61, 0x10, RZ ;  /* 0x000000103d3c7819 */ /* 0x000fe200000006ff */
[----:B------:R-:W-:Y:S01]  /*0d00*/  FFMA.FTZ R56, R87, UR4, R56 ;  /* 0x0000000457387c23 */ /* 0x000fe20008010038 */
[----:B------:R-:W-:-:S02]  /*0d10*/  SHF.L.U32 R61, R62, 0x10, RZ ;  /* 0x000000103e3d7819 */ /* 0x000fc400000006ff */
[----:B------:R-:W-:Y:S01]  /*0d20*/  SHF.L.U32 R62, R83, 0x10, RZ ;  /* 0x00000010533e7819 */ /* 0x000fe200000006ff */
[----:B------:R-:W-:Y:S02]  /*0d30*/  FFMA.FTZ R59, R60, UR4, R59 ;  /* 0x000000043c3b7c23 */ /* 0x000fe4000801003b */
[----:B---3--:R-:W-:Y:S02]  /*0d40*/  FFMA.FTZ R60, R61, UR4, R72 ;  /* 0x000000043d3c7c23 */ /* 0x008fe40008010048 */
[----:B------:R-:W-:Y:S01]  /*0d50*/  FFMA.FTZ R61, R62, UR4, R73 ;  /* 0x000000043e3d7c23 */ /* 0x000fe20008010049 */
[----:B------:R-:W-:Y:S01]  /*0d60*/  FFMA.FTZ R62, R63, UR4, R74 ;  /* 0x000000043f3e7c23 */ /* 0x000fe2000801004a */
[----:B------:R-:W-:Y:S01]  /*0d70*/  FFMA.FTZ R63, R86, UR4, R75 ;  /* 0x00000004563f7c23 */ /* 0x000fe2000801004b */
[----:B------:R-:W-:Y:S06]  /*0d80*/  BRA `(.L_x_8155) ;  /* 0x0000000000507947 */ /* 0x000fec0003800000 */
.L_x_8154:
[----:B-----5:R-:W-:Y:S02]  /*0d90*/  PRMT R56, R60, 0x7632, R56 ;  /* 0x000076323c387816 */ /* 0x020fe40000000038 */
[----:B------:R-:W-:Y:S02]  /*0da0*/  PRMT R58, R61, 0x7632, R58 ;  /* 0x000076323d3a7816 */ /* 0x000fe4000000003a */
[----:B0-----:R-:W-:Y:S02]  /*0db0*/  PRMT R72, R62, 0x7632, R72 ;  /* 0x000076323e487816 */ /* 0x001fe40000000048 */
        /* <DEDUP_REMOVED lines=17> */
.L_x_8155:
[----:B------:R-:W0:Y:S02]  /*0ed0*/  LDC.64 R72, c[0x0][0x3a8] ;  /* 0x0000ea00ff487b82 */ /* 0x000e240000000a00 */
[C---:B0-----:R-:W-:Y:S01]  /*0ee0*/  IMAD.WIDE.U32 R72, R82.reuse, 0x20, R72 ;  /* 0x0000002052487825 */ /* 0x041fe200078e0048 */
[----:B------:R-:W-:-:S04]  /*0ef0*/  IADD3 R82, PT, PT, R82, 0x80, RZ ;  /* 0x0000008052527810 */ /* 0x000fc80007ffe0ff */
[----:B------:R1:W-:Y:S04]  /*0f00*/  STG.E.128 desc[UR8][R72.64], R56 ;  /* 0x0000003848007986 */ /* 0x0003e8000c101d08 */
[----:B------:R1:W-:Y:S02]  /*0f10*/  STG.E.128 desc[UR8][R72.64+0x10], R60 ;  /* 0x0000103c48007986 */ /* 0x0003e4000c101d08 */
.L_x_8153:
[----:B------:R-:W-:Y:S05]  /*0f20*/  BSYNC.RECONVERGENT B0 ;  /* 0x0000000000007941 */ /* 0x000fea0003800200 */
.L_x_8152:
[----:B------:R-:W-:Y:S01]  /*0f30*/  ISETP.GE.U32.AND P2, PT, R80, 0x180, PT ;  /* 0x000001805000780c */ /* 0x000fe20003f46070 */
[----:B------:R-:W-:-:S12]  /*0f40*/  BSSY.RECONVERGENT B0, `(.L_x_8156) ;  /* 0x0000039000007945 */ /* 0x000fd80003800200 */
[----:B------:R-:W-:Y:S05]  /*0f50*/  @!P2 BRA `(.L_x_8157) ;  /* 0x0000000000dca947 */ /* 0x000fea0003800000 */
[----:B------:R-:W2:Y:S02]  /*0f60*/  LDC.64 R68, c[0x0][0x390] ;  /* 0x0000e400ff447b82 */ /* 0x000ea40000000a00 */
[----:B--2---:R-:W-:-:S06]  /*0f70*/  IMAD.WIDE.U32 R68, R82, 0x10, R68 ;  /* 0x0000001052447825 */ /* 0x004fcc00078e0044 */
[----:B------:R-:W5:Y:S01]  /*0f80*/  LDG.E.128 R68, desc[UR8][R68.64] ;  /* 0x0000000844447981 */ /* 0x000f62000c1e1d00 */
[----:B------:R-:W-:-:S04]  /*0f90*/  UISETP.NE.U32.AND UP1, UPT, UR10, URZ, UPT ;  /* 0x000000ff0a00728c */ /* 0x000fc8000bf25070 */
[----:B------:R-:W-:-:S09]  /*0fa0*/  UISETP.NE.AND.EX UP1, UPT, UR11, URZ, UPT, UP1 ;  /* 0x000000ff0b00728c */ /* 0x000fd2000bf25310 */
[----:B------:R-:W-:Y:S05]  /*0fb0*/  BRA.U !UP1, `(.L_x_8158) ;  /* 0x0000000109647547 */ /* 0x000fea000b800000 */
[----:B------:R-:W2:Y:S02]  /*0fc0*/  LDC.64 R84, c[0x0][0x3a0] ;  /* 0x0000e800ff547b82 */ /* 0x000ea40000000a00 */
[----:B--2---:R-:W-:-:S05]  /*0fd0*/  IMAD.WIDE.U32 R84, R82, 0x20, R84 ;  /* 0x0000002052547825 */ /* 0x004fca00078e0054 */
[----:B------:R-:W2:Y:S04]  /*0fe0*/  LDG.E.128 R64, desc[UR8][R84.64] ;  /* 0x0000000854407981 */ /* 0x000ea8000c1e1d00 */
[----:B01----:R-:W3:Y:S01]  /*0ff0*/  LDG.E.128 R72, desc[UR8][R84.64+0x10] ;  /* 0x0000100854487981 */ /* 0x003ee2000c1e1d00 */
        /* <DEDUP_REMOVED lines=21> */
.L_x_8158:
        /* <DEDUP_REMOVED lines=20> */
.L_x_8159:
[----:B------:R-:W0:Y:S02]  /*1290*/  LDC.64 R72, c[0x0][0x3a8] ;  /* 0x0000ea00ff487b82 */ /* 0x000e240000000a00 */
[----:B0-----:R-:W-:-:S05]  /*12a0*/  IMAD.WIDE.U32 R72, R82, 0x20, R72 ;  /* 0x0000002052487825 */ /* 0x001fca00078e0048 */
[----:B------:R2:W-:Y:S04]  /*12b0*/  STG.E.128 desc[UR8][R72.64], R64 ;  /* 0x0000004048007986 */ /* 0x0005e8000c101d08 */
[----:B------:R2:W-:Y:S02]  /*12c0*/  STG.E.128 desc[UR8][R72.64+0x10], R68 ;  /* 0x0000104448007986 */ /* 0x0005e4000c101d08 */
.L_x_8157:
[----:B------:R-:W-:Y:S05]  /*12d0*/  BSYNC.RECONVERGENT B0 ;  /* 0x0000000000007941 */ /* 0x000fea0003800200 */
.L_x_8156:
        /* <DEDUP_REMOVED lines=118> */
.L_x_8161:
[----:B------:R-:W-:Y:S05]  /*1a40*/  BSYNC.RECONVERGENT B0 ;  /* 0x0000000000007941 */ /* 0x000fea0003800200 */
.L_x_8160:
        /* <DEDUP_REMOVED lines=34> */
[----:B------:R-:W-:-:S03]  /*1c70*/  FFMA.FTZ R83, R75, R72, R86 ;  /* 0x000000484b537223 */ /* 0x000fc60000010056 */
[----:B------:R-:W-:Y:S01]  /*1c80*/  FMUL.FTZ R74, R75, R74 ;  /* 0x0000004a4b4a7220 */ /* 0x000fe20000410000 */
[----:B--2---:R-:W-:Y:S02]  /*1c90*/  FADD.FTZ R75, R73, R82 ;  /* 0x00000052494b7221 */ /* 0x004fe40000010000 */
[----:B------:R-:W0:Y:S01]  /*1ca0*/  LDC R82, c[0x0][0x448] ;  /* 0x00011200ff527b82 */ /* 0x000e220000000800 */
[----:B------:R-:W-:Y:S01]  /*1cb0*/  FMUL.FTZ R74, R74, R85 ;  /* 0x000000554a4a7220 */ /* 0x000fe20000410000 */
[----:B-1----:R-:W-:-:S03]  /*1cc0*/  FMUL.FTZ R85, R84, R83 ;  /* 0x0000005354557220 */ /* 0x002fc60000410000 */
[----:B------:R-:W-:Y:S02]  /*1cd0*/  FFMA.FTZ R83, R84, R74, R75 ;  /* 0x0000004a54537223 */ /* 0x000fe4000001004b */
[----:B------:R1:W2:Y:S01]  /*1ce0*/  SHFL.IDX PT, R84, R85, RZ, 0x1f ;  /* 0x00001fff55547589 */ /* 0x0002a200000e0000 */
[----:B------:R-:W3:Y:S03]  /*1cf0*/  @!P4 LDC.64 R74, c[0x0][0x3c0] ;  /* 0x0000f000ff4acb82 */ /* 0x000ee60000000a00 */
[----:B------:R-:W0:Y:S01]  /*1d00*/  SHFL.IDX PT, R83, R83, RZ, 0x1f ;  /* 0x00001fff53537589 */ /* 0x000e2200000e0000 */
[----:B-1----:R-:W-:-:S04]  /*1d10*/  MOV R85, UR6 ;  /* 0x0000000600557c02 */ /* 0x002fc80008000f00 */
[----:B------:R-:W1:Y:S01]  /*1d20*/  @!P4 LDC.64 R72, c[0x0][0x3c8] ;  /* 0x0000f200ff48cb82 */ /* 0x000e620000000a00 */
[----:B--2---:R-:W-:Y:S01]  /*1d30*/  FMUL.FTZ R86, R84, R84 ;  /* 0x0000005454567220 */ /* 0x004fe20000410000 */
[----:B---3--:R-:W-:-:S04]  /*1d40*/  @!P4 IMAD.WIDE R74, R85, 0x4, R74 ;  /* 0x00000004554ac825 */ /* 0x008fc800078e024a */
[----:B0-----:R-:W-:Y:S01]  /*1d50*/  FFMA.FTZ R82, R83, UR13, R82 ;  /* 0x0000000d53527c23 */ /* 0x001fe20008010052 */
[----:B------:R-:W-:Y:S01]  /*1d60*/  FSEL R87, R86, RZ, P3 ;  /* 0x000000ff56577208 */ /* 0x000fe20001800000 */
[----:B------:R0:W-:Y:S01]  /*1d70*/  @!P4 STG.E desc[UR8][R74.64], R84 ;  /* 0x000000544a00c986 */ /* 0x0001e2000c101908 */
[----:B------:R-:W-:-:S03]  /*1d80*/  MOV R83, UR6 ;  /* 0x0000000600537c02 */ /* 0x000fc60008000f00 */
[----:B------:R-:W-:Y:S02]  /*1d90*/  FADD.FTZ R82, R82, R87 ;  /* 0x0000005752527221 */ /* 0x000fe40000010000 */
[----:B-1----:R-:W-:Y:S01]  /*1da0*/  @!P4 IMAD.WIDE R72, R83, 0x4, R72 ;  /* 0x000000045348c825 */ /* 0x002fe200078e0248 */
[----:B------:R-:W-:-:S03]  /*1db0*/  FSEL R83, R84, RZ, !P3 ;  /* 0x000000ff54537208 */ /* 0x000fc60005800000 */
[----:B------:R-:W1:Y:S02]  /*1dc0*/  MUFU.RSQ R82, R82 ;  /* 0x0000005200527308 */ /* 0x000e640000001400 */
[----:B-1----:R0:W-:Y:S01]  /*1dd0*/  @!P4 STG.E desc[UR8][R72.64], R82 ;  /* 0x000000524800c986 */ /* 0x0021e2000c101908 */
[----:B------:R-:W-:Y:S05]  /*1de0*/  @!P0 BRA `(.L_x_8163) ;  /* 0x0000000000808947 */ /* 0x000fea0003800000 */
        /* <DEDUP_REMOVED lines=32> */
.L_x_8163:
[----:B------:R-:W-:Y:S05]  /*1ff0*/  BSYNC.RECONVERGENT B0 ;  /* 0x0000000000007941 */ /* 0x000fea0003800200 */
.L_x_8162:
        /* <DEDUP_REMOVED lines=34> */
.L_x_8165:
[----:B------:R-:W-:Y:S05]  /*2220*/  BSYNC.RECONVERGENT B0 ;  /* 0x0000000000007941 */ /* 0x000fea0003800200 */
.L_x_8164:
        /* <DEDUP_REMOVED lines=19> */
[C---:B------:R-:W-:Y:S01]  /*2360*/  FMUL.FTZ R73, R82.reuse, R73 ;  /* 0x0000004952497220 */ /* 0x040fe20000410000 */
[C---:B------:R-:W-:Y:S01]  /*2370*/  FMUL.FTZ R72, R82.reuse, R89 ;  /* 0x0000005952487220 */ /* 0x040fe20000410000 */
[C---:B------:R-:W-:Y:S01]  /*2380*/  FMUL.FTZ R87, R82.reuse, R87 ;  /* 0x0000005752577220 */ /* 0x040fe20000410000 */
[----:B------:R-:W-:Y:S01]  /*2390*/  FMUL.FTZ R82, R82, R75 ;  /* 0x0000004b52527220 */ /* 0x000fe20000410000 */
[----:B------:R-:W-:-:S02]  /*23a0*/  F2FP.BF16.F32.PACK_AB R75, R91, R86 ;  /* 0x000000565b4b723e */ /* 0x000fc400000010ff */
[----:B------:R-:W-:Y:S01]  /*23b0*/  F2FP.BF16.F32.PACK_AB R74, R83, R74 ;  /* 0x0000004a534a723e */ /* 0x000fe200000010ff */
[----:B------:R-:W-:Y:S01]  /*23c0*/  FFMA.FTZ R86, R82, R23, R15 ;  /* 0x0000001752567223 */ /* 0x000fe2000001000f */
[----:B------:R-:W-:Y:S01]  /*23d0*/  FFMA.FTZ R87, R87, R22, R14 ;  /* 0x0000001657577223 */ /* 0x000fe2000001000e */
[----:B------:R-:W-:Y:S01]  /*23e0*/  FFMA.FTZ R82, R73, R20, R12 ;  /* 0x0000001449527223 */ /* 0x000fe2000001000c */
[----:B------:R-:W-:Y:S01]  /*23f0*/  FFMA.FTZ R83, R72, R21, R13 ;  /* 0x0000001548537223 */ /* 0x000fe2000001000d */
[----:B0-----:R-:W-:Y:S02]  /*2400*/  IMAD.WIDE.U32 R84, R81, 0x10, R84 ;  /* 0x0000001051547825 */ /* 0x001fe400078e0054 */
[----:B------:R-:W-:Y:S02]  /*2410*/  F2FP.BF16.F32.PACK_AB R73, R86, R87 ;  /* 0x000000575649723e */ /* 0x000fe400000010ff */
[----:B------:R-:W-:-:S05]  /*2420*/  F2FP.BF16.F32.PACK_AB R72, R83, R82 ;  /* 0x000000525348723e */ /* 0x000fca00000010ff */
[----:B------:R3:W-:Y:S02]  /*2430*/  STG.E.128 desc[UR8][R84.64], R72 ;  /* 0x0000004854007986 */ /* 0x0007e4000c101d08 */
.L_x_8167:
[----:B------:R-:W-:Y:S05]  /*2440*/  BSYNC.RECONVERGENT B0 ;  /* 0x0000000000007941 */ /* 0x000fea0003800200 */
.L_x_8166:
[----:B------:R-:W-:Y:S02]  /*2450*/  UIADD3 UR6, UPT, UPT, UR6, UR14, URZ ;  /* 0x0000000e06067290 */ /* 0x000fe4000fffe0ff */
[----:B------:R-:W-:Y:S02]  /*2460*/  UPLOP3.LUT UP2, UPT, UPT, UPT, UP2, 0x40, 0x4 ;  /* 0x000000000004789c */ /* 0x000fe40003f4e820 */
[----:B------:R-:W-:-:S09]  /*2470*/  UISETP.GE.AND UP1, UPT, UR6, UR15, UPT ;  /* 0x0000000f0600728c */ /* 0x000fd2000bf26270 */
[----:B------:R-:W-:Y:S05]  /*2480*/  BRA.U !UP1, `(.L_x_8168) ;  /* 0xffffffe109847547 */ /* 0x000fea000b83ffff */
[----:B------:R-:W-:Y:S05]  /*2490*/  EXIT ;  /* 0x000000000000794d */ /* 0x000fea0003800000 */
.L_x_8169:
        /* <DEDUP_REMOVED lines=14> */
.L_x_20795:


//--------------------- .text._ZN10layer_norm13ln_fwd_kernelINS_13Kernel_traitsIf13__nv_bfloat16fS2_fjLj3072ELj1ELj1ELj4ELj16ENS_18Kernel_traits_baseILj3072EfS2_fS2_fjLj128EEEEELb0ELb0ELb0ELb1EEEvNS_9FwdParamsE --------------------------
	.section	.text._ZN10layer_norm13ln_fwd_kernelINS_13Kernel_traitsIf13__nv_bfloat16fS2_fjLj3072ELj1ELj1ELj4ELj16ENS_18Kernel_traits_baseILj3072EfS2_fS2_fjLj128EEEEELb0ELb0ELb0ELb1EEEvNS_9FwdParamsE,"ax",@progbits
	.align	128
        .global         _ZN10layer_norm13ln_fwd_kernelINS_13Kernel_traitsIf13__nv_bfloat16fS2_fjLj3072ELj1ELj1ELj4ELj16ENS_18Kernel_traits_baseILj3072EfS2_fS2_fjLj128EEEEELb0ELb0ELb0ELb1EEEvNS_9FwdParamsE
        .type           _ZN10layer_norm13ln_fwd_kernelINS_13Kernel_traitsIf13__nv_bfloat16fS2_fjLj3072ELj1ELj1ELj4ELj16ENS_18Kernel_traits_baseILj3072EfS2_fS2_fjLj128EEEEELb0ELb0ELb0ELb1EEEvNS_9FwdParamsE,@function
        .size           _ZN10layer_norm13ln_fwd_kernelINS_13Kernel_traitsIf13__nv_bfloat16fS2_fjLj3072ELj1ELj1ELj4ELj16ENS_18Kernel_traits_baseILj3072EfS2_fS2_fjLj128EEEEELb0ELb0ELb0ELb1EEEvNS_9FwdParamsE,(.L_x_20796 - _ZN10layer_norm13ln_fwd_kernelINS_13Kernel_traitsIf13__nv_bfloat16fS2_fjLj3072ELj1ELj1ELj4ELj16ENS_18Kernel_traits_baseILj3072EfS2_fS2_fjLj128EEEEELb0ELb0ELb0ELb1EEEvNS_9FwdParamsE)
        .other          _ZN10layer_norm13ln_fwd_kernelINS_13Kernel_traitsIf13__nv_bfloat16fS2_fjLj3072ELj1ELj1ELj4ELj16ENS_18Kernel_traits_baseILj3072EfS2_fS2_fjLj128EEEEELb0ELb0ELb0ELb1EEEvNS_9FwdParamsE,@"STO_CUDA_ENTRY STV_DEFAULT"
_ZN10layer_norm13ln_fwd_kernelINS_13Kernel_traitsIf13__nv_bfloat16fS2_fjLj3072ELj1ELj1ELj4ELj16ENS_18Kernel_traits_baseILj3072EfS2_fS2_fjLj128EEEEELb0ELb0ELb0ELb1EEEvNS_9FwdParamsE:
.text._ZN10layer_norm13ln_fwd_kernelINS_13Kernel_traitsIf13__nv_bfloat16fS2_fjLj3072ELj1ELj1ELj4ELj16ENS_18Kernel_traits_baseILj3072EfS2_fS2_fjLj128EEEEELb0ELb0ELb0ELb1EEEvNS_9FwdParamsE:
[----:B------:R-:W-:Y:S01]  /*0000*/  LDC R1, c[0x0][0x37c] ;  /* 0x0000df00ff017b82 */ /* 0x000fe20000000800 */
[----:B------:R-:W0:Y:S01]  /*0010*/  LDCU.64 UR4, c[0x0][0x438] ;  /* 0x00008700ff0477ac */ /* 0x000e220008000a00 */
[----:B------:R-:W1:Y:S06]  /*0020*/  S2R R0, SR_TID.X ;  /* 0x0000000000007919 */ /* 0x000e6c0000002100 */
[----:B------:R-:W2:Y:S01]  /*0030*/  S2UR UR6, SR_CTAID.X ;  /* 0x00000000000679c3 */ /* 0x000ea20000002500 */
[----:B------:R-:W3:Y:S01]  /*0040*/  LDCU.64 UR8, c[0x0][0x358] ;  /* 0x00006b00ff0877ac */ /* 0x000ee20008000a00 */
[----:B0-----:R-:W-:-:S04]  /*0050*/  UISETP.NE.U32.AND UP0, UPT, UR4, URZ, UPT ;  /* 0x000000ff0400728c */ /* 0x001fc8000bf05070 */
[----:B------:R-:W-:Y:S01]  /*0060*/  UISETP.NE.AND.EX UP0, UPT, UR5, URZ, UPT, UP0 ;  /* 0x000000ff0500728c */ /* 0x000fe2000bf05300 */
[----:B-1----:R-:W-:-:S08]  /*0070*/  LOP3.LUT R2, R0, 0x1f, RZ, 0xc0, !PT ;  /* 0x0000001f00027812 */ /* 0x002fd000078ec0ff */
[----:B--23--:R-:W-:Y:S05]  /*0080*/  BRA.U !UP0, `(.L_x_8170) ;  /* 0x0000000108447547 */ /* 0x00cfea000b800000 */
        /* <DEDUP_REMOVED lines=17> */
.L_x_8170:
[----:B------:R-:W0:Y:S01]  /*01a0*/  LDC.64 R4, c[0x0][0x3d0] ;  /* 0x0000f400ff047b82 */ /* 0x000e220000000a00 */
        /* <DEDUP_REMOVED lines=10> */
[----:B------:R-:W-:Y:S01]  /*0250*/  CS2R R30, SRZ ;  /* 0x00000000001e7805 */ /* 0x000fe2000001ff00 */
[----:B0-----:R-:W-:-:S05]  /*0260*/  IMAD.WIDE.U32 R28, R0, 0x20, R4 ;  /* 0x00000020001c7825 */ /* 0x001fca00078e0004 */
[----:B------:R-:W5:Y:S04]  /*0270*/  LDG.E.128 R4, desc[UR8][R28.64] ;  /* 0x000000081c047981 */ /* 0x000f68000c1e1d00 */
[----:B------:R-:W5:Y:S04]  /*0280*/  LDG.E.128 R8, desc[UR8][R28.64+0x10] ;  /* 0x000010081c087981 */ /* 0x000f68000c1e1d00 */
[----:B------:R-:W5:Y:S04]  /*0290*/  LDG.E.128 R12, desc[UR8][R28.64+0x1000] ;  /* 0x001000081c0c7981 */ /* 0x000f68000c1e1d00 */
[----:B------:R-:W5:Y:S04]  /*02a0*/  LDG.E.128 R16, desc[UR8][R28.64+0x1010] ;  /* 0x001010081c107981 */ /* 0x000f68000c1e1d00 */
[----:B------:R-:W5:Y:S04]  /*02b0*/  LDG.E.128 R20, desc[UR8][R28.64+0x2000] ;  /* 0x002000081c147981 */ /* 0x000f68000c1e1d00 */
[----:B------:R0:W5:Y:S02]  /*02c0*/  LDG.E.128 R24, desc[UR8][R28.64+0x2010] ;  /* 0x002010081c187981 */ /* 0x000164000c1e1d00 */
[----:B0-----:R-:W-:-:S07]  /*02d0*/  CS2R R28, SRZ ;  /* 0x00000000001c7805 */ /* 0x001fce000001ff00 */
.L_x_8171:
[----:B------:R-:W1:Y:S02]  /*02e0*/  LDCU UR4, c[0x0][0x384] ;  /* 0x00007080ff0477ac */ /* 0x000e640008000800 */
[----:B-1----:R-:W-:-:S06]  /*02f0*/  UISETP.GE.AND UP0, UPT, UR6, UR4, UPT ;  /* 0x000000040600728c */ /* 0x002fcc000bf06270 */
[----:B------:R-:W-:-:S13]  /*0300*/  PLOP3.LUT P0, PT, PT, PT, UP0, 0x80, 0x8 ;  /* 0x000000000008781c */ /* 0x000fda0003f0f008 */
[----:B------:R-:W-:Y:S05]  /*0310*/  @P0 EXIT ;  /* 0x000000000000094d */ /* 0x000fea0003800000 */
[----:B------:R-:W1:Y:S01]  /*0320*/  LDCU.64 UR4, c[0x0][0x3e0] ;  /* 0x00007c00ff0477ac */ /* 0x000e620008000a00 */
[----:B------:R-:W-:Y:S01]  /*0330*/  LOP3.LUT R3, R0, 0x60, RZ, 0xc0, !PT ;  /* 0x0000006000037812 */ /* 0x000fe200078ec0ff */
[----:B------:R-:W2:Y:S03]  /*0340*/  LDCU UR7, c[0x0][0x388] ;  /* 0x00007100ff0777ac */ /* 0x000ea60008000800 */
[----:B------:R-:W-:Y:S01]  /*0350*/  LOP3.LUT R3, R3, 0x1f, R0, 0xf8, !PT ;  /* 0x0000001f03037812 */ /* 0x000fe200078ef800 */
[----:B------:R-:W3:Y:S01]  /*0360*/  LDCU.U8 UR13, c[0x0][0x410] ;  /* 0x00008200ff0d77ac */ /* 0x000ee20008000000 */
[----:B------:R-:W4:Y:S01]  /*0370*/  LDCU UR12, c[0x0][0x400] ;  /* 0x00008000ff0c77ac */ /* 0x000f220008000800 */
[----:B------:R-:W0:Y:S01]  /*0380*/  LDCU.64 UR10, c[0x0][0x3a0] ;  /* 0x00007400ff0a77ac */ /* 0x000e220008000a00 */
[----:B-1----:R-:W-:Y:S01]  /*0390*/  UISETP.NE.U32.AND UP0, UPT, UR4, URZ, UPT ;  /* 0x000000ff0400728c */ /* 0x002fe2000bf05070 */
[----:B------:R-:W1:Y:S03]  /*03a0*/  LDCU.64 UR14, c[0x0][0x380] ;  /* 0x00007000ff0e77ac */ /* 0x000e660008000a00 */
[----:B------:R-:W-:-:S02]  /*03b0*/  UISETP.NE.AND.EX UP0, UPT, UR5, URZ, UPT, UP0 ;  /* 0x000000ff0500728c */ /* 0x000fc4000bf05300 */
[----:B--23--:R-:W-:-:S11]  /*03c0*/  UPLOP3.LUT UP2, UPT, UPT, UPT, UPT, 0x40, 0x4 ;  /* 0x000000000004789c */ /* 0x00cfd60003f4e870 */
.L_x_8180:
[----:B--2---:R-:W2:Y:S01]  /*03d0*/  @UP0 LDCU.64 UR4, c[0x0][0x3e0] ;  /* 0x00007c00ff0407ac */ /* 0x004ea20008000a00 */
[----:B------:R-:W3:Y:S01]  /*03e0*/  LDC.64 R72, c[0x0][0x390] ;  /* 0x0000e400ff487b82 */ /* 0x000ee20000000a00 */
[----:B------:R-:W-:Y:S01]  /*03f0*/  PLOP3.LUT P0, PT, PT, PT, UP0, 0x80, 0x8 ;  /* 0x000000000008781c */ /* 0x000fe20003f0f008 */
[----:B--2---:R-:W-:-:S06]  /*0400*/  @UP0 UIMAD.WIDE UR4, UR6, 0x2, UR4 ;  /* 0x00000002060408a5 */ /* 0x004fcc000f8e0204 */
[----:B------:R-:W-:Y:S01]  /*0410*/  MOV R56, UR4 ;  /* 0x0000000400387c02 */ /* 0x000fe20008000f00 */
[----:B------:R-:W-:Y:S01]  /*0420*/  UIMAD UR4, UR6, UR7, URZ ;  /* 0x00000007060472a4 */ /* 0x000fe2000f8e02ff */
[----:B------:R-:W-:-:S03]  /*0430*/  MOV R57, UR5 ;  /* 0x0000000500397c02 */ /* 0x000fc60008000f00 */
[----:B------:R-:W-:Y:S02]  /*0440*/  USHF.R.S32.HI UR5, URZ, 0x1f, UR4 ;  /* 0x0000001fff057899 */ /* 0x000fe40008011404 */
[----:B------:R-:W2:Y:S02]  /*0450*/  @P0 LDG.E.U16 R56, desc[UR8][R56.64] ;  /* 0x0000000838380981 */ /* 0x000ea4000c1e1500 */
[----:B------:R-:W-:-:S06]  /*0460*/  ULEA.HI UR5, UR5, UR4, URZ, 0x3 ;  /* 0x0000000405057291 */ /* 0x000fcc000f8f18ff */
[----:B0-----:R-:W-:-:S04]  /*0470*/  MOV R52, UR5 ;  /* 0x0000000500347c02 */ /* 0x001fc80008000f00 */
[----:B------:R-:W-:-:S05]  /*0480*/  LEA.HI.SX32 R81, R52, R3, 0x1d ;  /* 0x0000000334517211 */ /* 0x000fca00078feaff */
[----:B---3--:R-:W-:-:S06]  /*0490*/  IMAD.WIDE.U32 R52, R81, 0x10, R72 ;  /* 0x0000001051347825 */ /* 0x008fcc00078e0048 */
[----:B-----5:R-:W5:Y:S01]  /*04a0*/  LDG.E.128 R52, desc[UR8][R52.64] ;  /* 0x0000000834347981 */ /* 0x020f62000c1e1d00 */
        /* <DEDUP_REMOVED lines=31> */
.L_x_8172:
        /* <DEDUP_REMOVED lines=20> */
.L_x_8173:
        /* <DEDUP_REMOVED lines=8> */
[----:B------:R-:W2:Y:S02]  /*0860*/  LDC.64 R74, c[0x0][0x3a0] ;  /* 0x0000e800ff4a7b82 */ /* 0x000ea40000000a00 */
[----:B--2---:R-:W-:-:S05]  /*0870*/  IMAD.WIDE.U32 R74, R80, 0x20, R74 ;  /* 0x00000020504a7825 */ /* 0x004fca00078e004a */
        /* <DEDUP_REMOVED lines=23> */
.L_x_8174:
        /* <DEDUP_REMOVED lines=20> */
.L_x_8175:
[----:B------:R-:W-:Y:S01]  /*0b30*/  IADD3 R82, PT, PT, R81, 0x100, RZ ;  /* 0x0000010051527810 */ /* 0x000fe20007ffe0ff */
[----:B------:R-:W-:-:S04]  /*0b40*/  IMAD.WIDE.U32 R74, R80, 0x20, R84 ;  /* 0x00000020504a7825 */ /* 0x000fc800078e0054 */
[----:B------:R-:W-:Y:S01]  /*0b50*/  IMAD.WIDE.U32 R68, R82, 0x10, R72 ;  /* 0x0000001052447825 */ /* 0x000fe200078e0048 */
        /* <DEDUP_REMOVED lines=29> */
.L_x_8176:
        /* <DEDUP_REMOVED lines=20> */
.L_x_8177:
        /* <DEDUP_REMOVED lines=106> */
.L_x_8179:
[----:B-1--4-:R-:W-:Y:S05]  /*1510*/  BSYNC.RECONVERGENT B0 ;  /* 0x0000000000007941 */ /* 0x012fea0003800200 */
.L_x_8178:
        /* <DEDUP_REMOVED lines=13> */
[----:B0-----:R-:W-:Y:S02]  /*15f0*/  I2FP.F32.S32 R85, R88 ;  /* 0x0000005800557245 */ /* 0x001fe40000201400 */
[----:B------:R-:W-:-:S04]  /*1600*/  @P1 IADD3 R71, PT, PT, R71, 0x20, RZ ;  /* 0x0000002047471810 */ /* 0x000fc80007ffe0ff */
[----:B------:R-:W-:Y:S02]  /*1610*/  @!P0 LEA R84, R2, R71, 0x3 ;  /* 0x0000004702548211 */ /* 0x000fe400078e18ff */
[-C--:B------:R-:W-:Y:S02]  /*1620*/  IADD3 R71, PT, PT, R88, R87.reuse, RZ ;  /* 0x0000005758477210 */ /* 0x080fe40007ffe0ff */
[----:B------:R-:W-:Y:S01]  /*1630*/  I2FP.F32.U32 R88, R87 ;  /* 0x0000005700587245 */ /* 0x000fe20000201000 */
[----:B------:R-:W-:Y:S01]  /*1640*/  @!P0 LDS.64 R68, [R84] ;  /* 0x0000000054448984 */ /* 0x000fe20000000a00 */
[----:B------:R-:W-:Y:S02]  /*1650*/  I2FP.F32.S32 R70, R71 ;  /* 0x0000004700467245 */ /* 0x000fe40000201400 */
[----:B------:R-:W-:Y:S01]  /*1660*/  ISETP.NE.AND P0, PT, RZ, UR13, PT ;  /* 0x0000000dff007c0c */ /* 0x000fe2000bf05270 */
[----:B------:R-:W0:Y:S01]  /*1670*/  SHFL.DOWN PT, R84, R71, 0x1, 0x1f ;  /* 0x08201f0047547f89 */ /* 0x000e2200000e0000 */
[----:B------:R-:W1:Y:S01]  /*1680*/  MUFU.RCP R83, R70 ;  /* 0x0000004600537308 */ /* 0x000e620000001000 */
[----:B0-----:R-:W-:-:S02]  /*1690*/  IADD3 R71, PT, PT, R71, R84, RZ ;  /* 0x0000005447477210 */ /* 0x001fc40007ffe0ff */
[----:B------:R-:W-:Y:S01]  /*16a0*/  I2FP.F32.S32 R84, R84 ;  /* 0x0000005400547245 */ /* 0x000fe20000201400 */
[----:B------:R-:W0:Y:S04]  /*16b0*/  SHFL.DOWN PT, R89, R68, 0x2, 0x1f ;  /* 0x08401f0044597f89 */ /* 0x000e2800000e0000 */
        /* <DEDUP_REMOVED lines=8> */
[----:B------:R-:W-:-:S04]  /*1740*/  FMUL.FTZ R88, R89, R88 ;  /* 0x0000005859587220 */ /* 0x000fc80000410000 */
        /* <DEDUP_REMOVED lines=8> */
[----:B------:R-:W-:Y:S01]  /*17d0*/  FMUL.FTZ R71, R68, R68 ;  /* 0x0000004444477220 */ /* 0x000fe20000410000 */
[----:B------:R-:W-:Y:S02]  /*17e0*/  MOV R87, UR6 ;  /* 0x0000000600577c02 */ /* 0x000fe40008000f00 */
[----:B-1----:R-:W-:Y:S01]  /*17f0*/  FMUL.FTZ R68, R69, R88 ;  /* 0x0000005845447220 */ /* 0x002fe20000410000 */
[----:B------:R-:W-:Y:S01]  /*1800*/  FMUL.FTZ R71, R70, R71 ;  /* 0x0000004746477220 */ /* 0x000fe20000410000 */
[----:B--2---:R-:W-:Y:S01]  /*1810*/  FADD.FTZ R86, R83, R86 ;  /* 0x0000005653567221 */ /* 0x004fe20000010000 */
[----:B------:R-:W0:Y:S02]  /*1820*/  LDC R70, c[0x0][0x448] ;  /* 0x00011200ff467b82 */ /* 0x000e240000000800 */
[----:B------:R-:W-:Y:S01]  /*1830*/  FMUL.FTZ R71, R71, R84 ;  /* 0x0000005447477220 */ /* 0x000fe20000410000 */
[----:B------:R-:W1:Y:S03]  /*1840*/  SHFL.IDX PT, R68, R68, RZ, 0x1f ;  /* 0x00001fff44447589 */ /* 0x000e6600000e0000 */
[----:B------:R-:W-:-:S02]  /*1850*/  FFMA.FTZ R71, R69, R71, R86 ;  /* 0x0000004745477223 */ /* 0x000fc40000010056 */
[----:B------:R-:W2:Y:S04]  /*1860*/  LDC.64 R84, c[0x0][0x428] ;  /* 0x00010a00ff547b82 */ /* 0x000ea80000000a00 */
[----:B------:R-:W0:Y:S01]  /*1870*/  SHFL.IDX PT, R71, R71, RZ, 0x1f ;  /* 0x00001fff47477589 */ /* 0x000e2200000e0000 */
[----:B-1----:R-:W-:-:S05]  /*1880*/  FMUL.FTZ R69, R68, R68 ;  /* 0x0000004444457220 */ /* 0x002fca0000410000 */
[----:B------:R-:W-:Y:S02]  /*1890*/  FSEL R83, R69, RZ, P0 ;  /* 0x000000ff45537208 */ /* 0x000fe40000000000 */
[----:B------:R-:W-:Y:S01]  /*18a0*/  FSEL R69, R68, RZ, !P0 ;  /* 0x000000ff44457208 */ /* 0x000fe20004000000 */
[----:B0-----:R-:W-:Y:S01]  /*18b0*/  FFMA.FTZ R70, R71, UR12, R70 ;  /* 0x0000000c47467c23 */ /* 0x001fe20008010046 */
[----:B------:R-:W-:-:S03]  /*18c0*/  ISETP.NE.AND P0, PT, R0, RZ, PT ;  /* 0x000000ff0000720c */ /* 0x000fc60003f05270 */
[C---:B------:R-:W-:Y:S01]  /*18d0*/  FADD.FTZ R54, -R69.reuse, R54 ;  /* 0x0000003645367221 */ /* 0x040fe20000010100 */
[----:B------:R-:W-:Y:S01]  /*18e0*/  FADD.FTZ R70, R70, R83 ;  /* 0x0000005346467221 */ /* 0x000fe20000010000 */
[C---:B------:R-:W-:Y:S01]  /*18f0*/  FADD.FTZ R55, -R69.reuse, R55 ;  /* 0x0000003745377221 */ /* 0x040fe20000010100 */
[C---:B------:R-:W-:Y:S01]  /*1900*/  FADD.FTZ R56, -R69.reuse, R56 ;  /* 0x0000003845387221 */ /* 0x040fe20000010100 */
[C---:B------:R-:W-:Y:S01]  /*1910*/  FADD.FTZ R57, -R69.reuse, R57 ;  /* 0x0000003945397221 */ /* 0x040fe20000010100 */
[----:B------:R0:W1:Y:S01]  /*1920*/  MUFU.RSQ R71, R70 ;  /* 0x0000004600477308 */ /* 0x0000620000001400 */
[C---:B------:R-:W-:Y:S01]  /*1930*/  FADD.FTZ R86, -R69.reuse, R59 ;  /* 0x0000003b45567221 */ /* 0x040fe20000010100 */
[C---:B------:R-:W-:Y:S01]  /*1940*/  FADD.FTZ R90, -R69.reuse, R64 ;  /* 0x00000040455a7221 */ /* 0x040fe20000010100 */
[----:B------:R-:W-:Y:S01]  /*1950*/  FADD.FTZ R92, -R69, R65 ;  /* 0x00000041455c7221 */ /* 0x000fe20000010100 */
[----:B--2---:R-:W-:-:S04]  /*1960*/  IMAD.WIDE.U32 R64, R81, 0x10, R84 ;  /* 0x0000001051407825 */ /* 0x004fc800078e0054 */
[C---:B------:R-:W-:Y:S01]  /*1970*/  FADD.FTZ R58, -R69.reuse, R58 ;  /* 0x0000003a453a7221 */ /* 0x040fe20000010100 */
[C---:B------:R-:W-:Y:S01]  /*1980*/  FADD.FTZ R52, -R69.reuse, R52 ;  /* 0x0000003445347221 */ /* 0x040fe20000010100 */
[----:B------:R-:W-:Y:S01]  /*1990*/  FADD.FTZ R53, -R69, R53 ;  /* 0x0000003545357221 */ /* 0x000fe20000010100 */
[----:B------:R-:W-:-:S04]  /*19a0*/  IMAD.WIDE.U32 R80, R80, 0x10, R84 ;  /* 0x0000001050507825 */ /* 0x000fc800078e0054 */
[C---:B0-----:R-:W-:Y:S01]  /*19b0*/  FADD.FTZ R70, -R69.reuse, R73 ;  /* 0x0000004945467221 */ /* 0x041fe20000010100 */
[C---:B------:R-:W-:Y:S01]  /*19c0*/  FADD.FTZ R62, -R69.reuse, R62 ;  /* 0x0000003e453e7221 */ /* 0x040fe20000010100 */
[----:B------:R-:W-:Y:S01]  /*19d0*/  FADD.FTZ R88, -R69, R63 ;  /* 0x0000003f45587221 */ /* 0x000fe20000010100 */
[----:B------:R-:W-:-:S04]  /*19e0*/  IMAD.WIDE.U32 R82, R82, 0x10, R84 ;  /* 0x0000001052527825 */ /* 0x000fc800078e0054 */
[C---:B------:R-:W-:Y:S01]  /*19f0*/  FADD.FTZ R63, -R69.reuse, R66 ;  /* 0x00000042453f7221 */ /* 0x040fe20000010100 */
[----:B------:R-:W0:Y:S01]  /*1a00*/  @!P0 LDC.64 R84, c[0x0][0x3c0] ;  /* 0x0000f000ff548b82 */ /* 0x000e220000000a00 */
        /* <DEDUP_REMOVED lines=8> */
[----:B------:R-:W-:Y:S01]  /*1a90*/  FFMA.FTZ R54, R54, R7, R31 ;  /* 0x0000000736367223 */ /* 0x000fe2000001001f */
[----:B------:R-:W-:Y:S01]  /*1aa0*/  FFMA.FTZ R55, R55, R8, R32 ;  /* 0x0000000837377223 */ /* 0x000fe20000010020 */
[----:B------:R-:W-:Y:S01]  /*1ab0*/  FFMA.FTZ R56, R56, R9, R33 ;  /* 0x0000000938387223 */ /* 0x000fe20000010021 */
[C---:B------:R-:W-:Y:S01]  /*1ac0*/  FMUL.FTZ R73, R71.reuse, R58 ;  /* 0x0000003a47497220 */ /* 0x040fe20000410000 */
[C---:B------:R-:W-:Y:S01]  /*1ad0*/  FMUL.FTZ R86, R71.reuse, R86 ;  /* 0x0000005647567220 */ /* 0x040fe20000410000 */
[----:B------:R-:W-:Y:S01]  /*1ae0*/  F2FP.BF16.F32.PACK_AB R57, R54, R57 ;  /* 0x000000393639723e */ /* 0x000fe200000010ff */
[C---:B------:R-:W-:Y:S01]  /*1af0*/  FMUL.FTZ R54, R71.reuse, R53 ;  /* 0x0000003547367220 */ /* 0x040fe20000410000 */
[----:B------:R-:W-:Y:S01]  /*1b00*/  F2FP.BF16.F32.PACK_AB R58, R56, R55 ;  /* 0x00000037383a723e */ /* 0x000fe200000010ff */
[----:B------:R-:W-:Y:S01]  /*1b10*/  FMUL.FTZ R55, R71, R52 ;  /* 0x0000003447377220 */ /* 0x000fe20000410000 */
[----:B------:R-:W-:Y:S01]  /*1b20*/  FFMA.FTZ R59, R73, R10, R34 ;  /* 0x0000000a493b7223 */ /* 0x000fe20000010022 */
[----:B------:R-:W1:Y:S01]  /*1b30*/  @!P0 LDC.64 R52, c[0x0][0x3c8] ;  /* 0x0000f200ff348b82 */ /* 0x000e620000000a00 */
[----:B------:R-:W-:Y:S01]  /*1b40*/  FFMA.FTZ R54, R54, R5, R29 ;  /* 0x0000000536367223 */ /* 0x000fe2000001001d */
[----:B------:R-:W-:Y:S01]  /*1b50*/  FFMA.FTZ R55, R55, R4, R28 ;  /* 0x0000000437377223 */ /* 0x000fe2000001001c */
[----:B------:R-:W-:Y:S01]  /*1b60*/  MOV R73, UR6 ;  /* 0x0000000600497c02 */ /* 0x000fe20008000f00 */
[----:B------:R-:W-:Y:S01]  /*1b70*/  FFMA.FTZ R86, R86, R11, R35 ;  /* 0x0000000b56567223 */ /* 0x000fe20000010023 */
[C---:B------:R-:W-:Y:S01]  /*1b80*/  FMUL.FTZ R63, R71.reuse, R63 ;  /* 0x0000003f473f7220 */ /* 0x040fe20000410000 */
[C---:B------:R-:W-:Y:S01]  /*1b90*/  FMUL.FTZ R88, R71.reuse, R88 ;  /* 0x0000005847587220 */ /* 0x040fe20000410000 */
[----:B------:R-:W-:Y:S01]  /*1ba0*/  F2FP.BF16.F32.PACK_AB R56, R54, R55 ;  /* 0x000000373638723e */ /* 0x000fe200000010ff */
[----:B------:R-:W-:Y:S01]  /*1bb0*/  FMUL.FTZ R55, R71, R62 ;  /* 0x0000003e47377220 */ /* 0x000fe20000410000 */
[----:B0-----:R-:W-:Y:S01]  /*1bc0*/  @!P0 IMAD.WIDE R84, R73, 0x4, R84 ;  /* 0x0000000449548825 */ /* 0x001fe200078e0254 */
[----:B------:R-:W-:-:S03]  /*1bd0*/  F2FP.BF16.F32.PACK_AB R59, R86, R59 ;  /* 0x0000003b563b723e */ /* 0x000fc600000010ff */
[C---:B------:R-:W-:Y:S01]  /*1be0*/  FMUL.FTZ R73, R71.reuse, R90 ;  /* 0x0000005a47497220 */ /* 0x040fe20000410000 */
[----:B------:R-:W-:Y:S01]  /*1bf0*/  FMUL.FTZ R92, R71, R92 ;  /* 0x0000005c475c7220 */ /* 0x000fe20000410000 */
[----:B------:R-:W-:Y:S01]  /*1c00*/  FFMA.FTZ R62, R55, R14, R38 ;  /* 0x0000000e373e7223 */ /* 0x000fe20000010026 */
        /* <DEDUP_REMOVED lines=11> */
[----:B------:R-:W-:Y:S01]  /*1cc0*/  FADD.FTZ R69, -R69, R75 ;  /* 0x0000004b45457221 */ /* 0x000fe20000010100 */
[----:B------:R-:W-:Y:S01]  /*1cd0*/  FFMA.FTZ R90, R86, R19, R43 ;  /* 0x00000013565a7223 */ /* 0x000fe2000001002b */
[----:B-1----:R-:W-:Y:S01]  /*1ce0*/  @!P0 IMAD.WIDE R86, R87, 0x4, R52 ;  /* 0x0000000457568825 */ /* 0x002fe200078e0234 */
[----:B------:R-:W-:-:S03]  /*1cf0*/  F2FP.BF16.F32.PACK_AB R53, R63, R62 ;  /* 0x0000003e3f35723e */ /* 0x000fc600000010ff */
        /* <DEDUP_REMOVED lines=36> */
.L_x_8181:
        /* <DEDUP_REMOVED lines=12> */
.L_x_20796:


//--------------------- .text._ZN10layer_norm13ln_fwd_kernelINS_13Kernel_traitsIf13__nv_bfloat16fS2_fjLj3072ELj1ELj1ELj4ELj16ENS_18Kernel_traits_baseILj3072EfS2_fS2_fjLj128EEEEELb0ELb0ELb1ELb0EEEvNS_9FwdParamsE --------------------------
	.section	.text._ZN10layer_norm13ln_fwd_kernelINS_13Kernel_traitsIf13__nv_bfloat16fS2_fjLj3072ELj1ELj1ELj4ELj16ENS_18Kernel_traits_baseILj3072EfS2_fS2_fjLj128EEEEELb0ELb0ELb1ELb0EEEvNS_9FwdParamsE,"ax",@progbits
	.align	128
        .global         _ZN10layer_norm13ln_fwd_kernelINS_13Kernel_traitsIf13__nv_bfloat16fS2_fjLj3072ELj1ELj1ELj4ELj16ENS_18Kernel_traits_baseILj3072EfS2_fS2_fjLj128EEEEELb0ELb0ELb1ELb0EEEvNS_9FwdParamsE
        .type           _ZN10layer_norm13ln_fwd_kernelINS_13Kernel_traitsIf13__nv_bfloat16fS2_fjLj3072ELj1ELj1ELj4ELj16ENS_18Kernel_traits_baseILj3072EfS2_fS2_fjLj128EEEEELb0ELb0ELb1ELb0EEEvNS_9FwdParamsE,@function
        .size           _ZN10layer_norm13ln_fwd_kernelINS_13Kernel_traitsIf13__nv_bfloat16fS2_fjLj3072ELj1ELj1ELj4ELj16ENS_18Kernel_traits_baseILj3072EfS2_fS2_fjLj128EEEEELb0ELb0ELb1ELb0EEEvNS_9FwdParamsE,(.L_x_20797 - _ZN10layer_norm13ln_fwd_kernelINS_13Kernel_traitsIf13__nv_bfloat16fS2_fjLj3072ELj1ELj1ELj4ELj16ENS_18Kernel_traits_baseILj3072EfS2_fS2_fjLj128EEEEELb0ELb0ELb1ELb0EEEvNS_9FwdParamsE)
        .other          _ZN10layer_norm13ln_fwd_kernelINS_13Kernel_traitsIf13__nv_bfloat16fS2_fjLj3072ELj1ELj1ELj4ELj16ENS_18Kernel_traits_baseILj3072EfS2_fS2_fjLj128EEEEELb0ELb0ELb1ELb0EEEvNS_9FwdParamsE,@"STO_CUDA_ENTRY STV_DEFAULT"
_ZN10layer_norm13ln_fwd_kernelINS_13Kernel_traitsIf13__nv_bfloat16fS2_fjLj3072ELj1ELj1ELj4ELj16ENS_18Kernel_traits_baseILj3072EfS2_fS2_fjLj128EEEEELb0ELb0ELb1ELb0EEEvNS_9FwdParamsE:
.text._ZN10layer_norm13ln_fwd_kernelINS_13Kernel_traitsIf13__nv_bfloat16fS2_fjLj3072ELj1ELj1ELj4ELj16ENS_18Kernel_traits_baseILj3072EfS2_fS2_fjLj128EEEEELb0ELb0ELb1ELb0EEEvNS_9FwdParamsE:
        /* <DEDUP_REMOVED lines=49> */
.L_x_8183:
        /* <DEDUP_REMOVED lines=9> */
[----:B------:R-:W-:-:S02]  /*03a0*/  @P1 IADD3 R29, PT, PT, R29, 0x80, RZ ;  /* 0x000000801d1d1810 */ /* 0x000fc40007ffe0ff */
[----:B------:R-:W-:Y:S02]  /*03b0*/  CS2R R34, SRZ ;  /* 0x0000000000227805 */ /* 0x000fe4000001ff00 */
[----:B------:R-:W-:Y:S02]  /*03c0*/  CS2R R32, SRZ ;  /* 0x0000000000207805 */ /* 0x000fe4000001ff00 */
[----:B------:R-:W-:Y:S01]  /*03d0*/  CS2R R30, SRZ ;  /* 0x00000000001e7805 */ /* 0x000fe2000001ff00 */
[----:B------:R-:W5:Y:S01]  /*03e0*/  @P1 LDG.E.128 R20, desc[UR12][R12.64] ;  /* 0x0000000c0c141981 */ /* 0x000f62000c1e1d00 */
[----:B-1----:R-:W-:-:S03]  /*03f0*/  @P0 IMAD.WIDE.U32 R16, R85, 0x20, R14 ;  /* 0x0000002055100825 */ /* 0x002fc600078e000e */
[----:B------:R0:W5:Y:S01]  /*0400*/  @P1 LDG.E.128 R24, desc[UR12][R12.64+0x10] ;  /* 0x0000100c0c181981 */ /* 0x000162000c1e1d00 */
[----:B------:R-:W-:Y:S02]  /*0410*/  @P2 CS2R R50, SRZ ;  /* 0x0000000000322805 */ /* 0x000fe4000001ff00 */
[----:B------:R-:W-:Y:S02]  /*0420*/  @P2 CS2R R48, SRZ ;  /* 0x0000000000302805 */ /* 0x000fe4000001ff00 */
[----:B------:R-:W-:Y:S01]  /*0430*/  @P2 CS2R R46, SRZ ;  /* 0x00000000002e2805 */ /* 0x000fe2000001ff00 */
[----:B------:R-:W5:Y:S01]  /*0440*/  @P0 LDG.E.128 R4, desc[UR12][R16.64] ;  /* 0x0000000c10040981 */ /* 0x000f62000c1e1d00 */
[----:B--2---:R-:W-:-:S03]  /*0450*/  @P2 IMAD.WIDE.U32 R14, R29, 0x20, R18 ;  /* 0x000000201d0e2825 */ /* 0x004fc600078e0012 */
[----:B------:R1:W5:Y:S01]  /*0460*/  @P0 LDG.E.128 R8, desc[UR12][R16.64+0x10] ;  /* 0x0000100c10080981 */ /* 0x000362000c1e1d00 */
[----:B------:R-:W-:Y:S02]  /*0470*/  CS2R R28, SRZ ;  /* 0x00000000001c7805 */ /* 0x000fe4000001ff00 */
[----:B------:R-:W-:Y:S02]  /*0480*/  CS2R R18, SRZ ;  /* 0x0000000000127805 */ /* 0x000fe4000001ff00 */
[----:B0-----:R-:W-:Y:S01]  /*0490*/  CS2R R12, SRZ ;  /* 0x00000000000c7805 */ /* 0x001fe2000001ff00 */
[----:B------:R-:W5:Y:S01]  /*04a0*/  @P2 LDG.E.128 R36, desc[UR12][R14.64] ;  /* 0x0000000c0e242981 */ /* 0x000f62000c1e1d00 */
[----:B------:R-:W-:-:S03]  /*04b0*/  @P2 CS2R R44, SRZ ;  /* 0x00000000002c2805 */ /* 0x000fc6000001ff00 */
[----:B------:R0:W5:Y:S01]  /*04c0*/  @P2 LDG.E.128 R40, desc[UR12][R14.64+0x10] ;  /* 0x0000100c0e282981 */ /* 0x000162000c1e1d00 */
[----:B-1----:R-:W-:Y:S02]  /*04d0*/  CS2R R16, SRZ ;  /* 0x0000000000107805 */ /* 0x002fe4000001ff00 */
[----:B0-----:R-:W-:-:S07]  /*04e0*/  CS2R R14, SRZ ;  /* 0x00000000000e7805 */ /* 0x001fce000001ff00 */
.L_x_8184:
[----:B------:R-:W-:Y:S05]  /*04f0*/  BSYNC.RECONVERGENT B0 ;  /* 0x0000000000007941 */ /* 0x000fea0003800200 */
.L_x_8182:
        /* <DEDUP_REMOVED lines=16> */
[-C--:B------:R-:W-:Y:S01]  /*0600*/  LEA R3, R3, R56.reuse, 0x3 ;  /* 0x0000003803037211 */ /* 0x080fe200078e18ff */
[----:B------:R-:W4:Y:S03]  /*0610*/  LDCU.128 UR8, c[0x0][0x3f0] ;  /* 0x00007e00ff0877ac */ /* 0x000f260008000c00 */
[----:B------:R-:W-:Y:S02]  /*0620*/  I2FP.F32.U32 R53, R3 ;  /* 0x0000000300357245 */ /* 0x000fe40000201000 */
[----:B------:R-:W-:Y:S01]  /*0630*/  VIMNMX R3, PT, PT, R52, 0x20, PT ;  /* 0x0000002034037848 */ /* 0x000fe20003fe0100 */
[----:B------:R-:W0:Y:S01]  /*0640*/  LDCU.64 UR16, c[0x0][0x380] ;  /* 0x00007000ff1077ac */ /* 0x000e220008000a00 */
[----:B------:R0:W0:Y:S02]  /*0650*/  MUFU.RCP R2, R53 ;  /* 0x0000003500027308 */ /* 0x0000240000001000 */
[----:B------:R-:W-:Y:S01]  /*0660*/  LEA R3, R3, R56, 0x3 ;  /* 0x0000003803037211 */ /* 0x000fe200078e18ff */
[----:B-1----:R-:W-:-:S11]  /*0670*/  UPLOP3.LUT UP1, UPT, UPT, UPT, UPT, 0x40, 0x4 ;  /* 0x000000000004789c */ /* 0x002fd60003f2e870 */
.L_x_8210:
[----:B----4-:R-:W-:-:S06]  /*0680*/  UIMAD.WIDE UR4, UR18, 0x4, UR8 ;  /* 0x00000004120478a5 */ /* 0x010fcc000f8e0208 */
[----:B0123--:R-:W-:Y:S02]  /*0690*/  MOV R80, UR4 ;  /* 0x0000000400507c02 */ /* 0x00ffe40008000f00 */
[----:B------:R-:W-:-:S05]  /*06a0*/  MOV R81, UR5 ;  /* 0x0000000500517c02 */ /* 0x000fca0008000f00 */
[----:B------:R1:W4:Y:S01]  /*06b0*/  LDG.E R80, desc[UR12][R80.64] ;  /* 0x0000000c50507981 */ /* 0x000322000c1e1900 */
[----:B------:R-:W-:-:S06]  /*06c0*/  UIMAD.WIDE UR4, UR18, 0x4, UR10 ;  /* 0x00000004120478a5 */ /* 0x000fcc000f8e020a */
[----:B------:R-:W-:Y:S02]  /*06d0*/  MOV R82, UR4 ;  /* 0x0000000400527c02 */ /* 0x000fe40008000f00 */
[----:B------:R-:W-:-:S05]  /*06e0*/  MOV R83, UR5 ;  /* 0x0000000500537c02 */ /* 0x000fca0008000f00 */
[----:B------:R-:W2:Y:S01]  /*06f0*/  LDG.E R82, desc[UR12][R82.64] ;  /* 0x0000000c52527981 */ /* 0x000ea2000c1e1900 */
[----:B------:R-:W-:Y:S01]  /*0700*/  UIMAD UR4, UR18, UR22, URZ ;  /* 0x00000016120472a4 */ /* 0x000fe2000f8e02ff */
[----:B------:R-:W-:Y:S01]  /*0710*/  ISETP.GE.U32.AND P0, PT, R84, 0x80, PT ;  /* 0x000000805400780c */ /* 0x000fe20003f06070 */
[----:B------:R-:W-:Y:S01]  /*0720*/  BSSY.RECONVERGENT B0, `(.L_x_8185) ;  /* 0x0000063000007945 */ /* 0x000fe20003800200 */
[----:B-1----:R-:W-:Y:S01]  /*0730*/  HFMA2 R81, -RZ, RZ, 0, 0 ;  /* 0x00000000ff517431 */ /* 0x002fe200000001ff */
        /* <DEDUP_REMOVED lines=18> */
[----:B0-----:R-:W0:Y:S02]  /*0860*/  LDC.64 R52, c[0x0][0x390] ;  /* 0x0000e400ff347b82 */ /* 0x001e240000000a00 */
[----:B0-----:R-:W-:-:S06]  /*0870*/  IMAD.WIDE.U32 R52, R81, 0x10, R52 ;  /* 0x0000001051347825 */ /* 0x001fcc00078e0034 */
[----:B------:R-:W5:Y:S02]  /*0880*/  LDG.E.128 R52, desc[UR12][R52.64] ;  /* 0x0000000c34347981 */ /* 0x000f64000c1e1d00 */
.L_x_8187:
[----:B------:R-:W-:Y:S05]  /*0890*/  BRA.U !UP0, `(.L_x_8188) ;  /* 0x0000000108887547 */ /* 0x000fea000b800000 */
[----:B------:R-:W1:Y:S02]  /*08a0*/  LDC.64 R82, c[0x0][0x3a0] ;  /* 0x0000e800ff527b82 */ /* 0x000e640000000a00 */
[----:B-1----:R-:W-:-:S05]  /*08b0*/  IMAD.WIDE.U32 R82, R80, 0x20, R82 ;  /* 0x0000002050527825 */ /* 0x002fca00078e0052 */
[----:B------:R-:W2:Y:S04]  /*08c0*/  LDG.E.128 R56, desc[UR12][R82.64] ;  /* 0x0000000c52387981 */ /* 0x000ea8000c1e1d00 */
[----:B------:R1:W3:Y:S01]  /*08d0*/  LDG.E.128 R60, desc[UR12][R82.64+0x10] ;  /* 0x0000100c523c7981 */ /* 0x0002e2000c1e1d00 */
[----:B------:R-:W-:-:S13]  /*08e0*/  ISETP.LT.AND P1, PT, RZ, UR21, PT ;  /* 0x00000015ff007c0c */ /* 0x000fda000bf21270 */
[----:B------:R-:W2:Y:S01]  /*08f0*/  @P1 LDC R86, c[0x0][0x40c] ;  /* 0x00010300ff561b82 */ /* 0x000ea20000000800 */
[----:B-----5:R-:W-:Y:S02]  /*0900*/  @P1 SHF.L.U32 R87, R52, 0x10, RZ ;  /* 0x0000001034571819 */ /* 0x020fe400000006ff */
[C---:B-1----:R-:W-:Y:S02]  /*0910*/  @P1 PRMT R82, R53.reuse, 0x7632, R82 ;  /* 0x0000763235521816 */ /* 0x042fe40000000052 */
[----:B------:R-:W-:Y:S02]  /*0920*/  @P1 SHF.L.U32 R83, R53, 0x10, RZ ;  /* 0x0000001035531819 */ /* 0x000fe400000006ff */
[----:B------:R-:W-:Y:S01]  /*0930*/  @P1 SHF.L.U32 R82, R82, 0x10, RZ ;  /* 0x0000001052521819 */ /* 0x000fe200000006ff */
[----:B------:R-:W1:Y:S01]  /*0940*/  @P1 LDC R88, c[0x0][0x40c] ;  /* 0x00010300ff581b82 */ /* 0x000e620000000800 */
[----:B--2---:R-:W-:Y:S01]  /*0950*/  @P1 FFMA.FTZ R56, R87, R86, R56 ;  /* 0x0000005657381223 */ /* 0x004fe20000010038 */
[----:B------:R-:W-:-:S06]  /*0960*/  @P1 PRMT R86, R52, 0x7632, R86 ;  /* 0x0000763234561816 */ /* 0x000fcc0000000056 */
[----:B------:R-:W2:Y:S01]  /*0970*/  @P1 LDC R87, c[0x0][0x40c] ;  /* 0x00010300ff571b82 */ /* 0x000ea20000000800 */
[----:B------:R-:W-:-:S05]  /*0980*/  @P1 SHF.L.U32 R86, R86, 0x10, RZ ;  /* 0x0000001056561819 */ /* 0x000fca00000006ff */
[----:B-1----:R-:W-:Y:S02]  /*0990*/  @P1 FFMA.FTZ R57, R86, R88, R57 ;  /* 0x0000005856391223 */ /* 0x002fe40000010039 */
[----:B------:R-:W1:Y:S01]  /*09a0*/  @P1 LDC R86, c[0x0][0x40c] ;  /* 0x00010300ff561b82 */ /* 0x000e620000000800 */
[----:B--2---:R-:W-:Y:S01]  /*09b0*/  @P1 FFMA.FTZ R58, R83, R87, R58 ;  /* 0x00000057533a1223 */ /* 0x004fe2000001003a */
[----:B------:R-:W-:-:S06]  /*09c0*/  @P1 SHF.L.U32 R83, R54, 0x10, RZ ;  /* 0x0000001036531819 */ /* 0x000fcc00000006ff */
[----:B------:R-:W3:Y:S01]  /*09d0*/  @P1 LDC R87, c[0x0][0x40c] ;  /* 0x00010300ff571b82 */ /* 0x000ee20000000800 */
[----:B-1----:R-:W-:Y:S01]  /*09e0*/  @P1 FFMA.FTZ R59, R82, R86, R59 ;  /* 0x00000056523b1223 */ /* 0x002fe2000001003b */
[----:B------:R-:W-:-:S06]  /*09f0*/  @P1 PRMT R82, R54, 0x7632, R82 ;  /* 0x0000763236521816 */ /* 0x000fcc0000000052 */
[----:B------:R-:W1:Y:S01]  /*0a00*/  @P1 LDC R86, c[0x0][0x40c] ;  /* 0x00010300ff561b82 */ /* 0x000e620000000800 */
[----:B------:R-:W-:Y:S01]  /*0a10*/  @P1 SHF.L.U32 R82, R82, 0x10, RZ ;  /* 0x0000001052521819 */ /* 0x000fe200000006ff */
[----:B---3--:R-:W-:Y:S01]  /*0a20*/  @P1 FFMA.FTZ R60, R83, R87, R60 ;  /* 0x00000057533c1223 */ /* 0x008fe2000001003c */
[----:B------:R-:W-:-:S05]  /*0a30*/  @P1 SHF.L.U32 R83, R55, 0x10, RZ ;  /* 0x0000001037531819 */ /* 0x000fca00000006ff */
[----:B------:R-:W2:Y:S01]  /*0a40*/  @P1 LDC R87, c[0x0][0x40c] ;  /* 0x00010300ff571b82 */ /* 0x000ea20000000800 */
[----:B-1----:R-:W-:Y:S01]  /*0a50*/  @P1 FFMA.FTZ R61, R82, R86, R61 ;  /* 0x00000056523d1223 */ /* 0x002fe2000001003d */
[----:B------:R-:W-:-:S06]  /*0a60*/  @P1 PRMT R82, R55, 0x7632, R82 ;  /* 0x0000763237521816 */ /* 0x000fcc0000000052 */
[----:B------:R-:W1:Y:S01]  /*0a70*/  @P1 LDC R86, c[0x0][0x40c] ;  /* 0x00010300ff561b82 */ /* 0x000e620000000800 */
[----:B------:R-:W-:Y:S01]  /*0a80*/  @P1 SHF.L.U32 R82, R82, 0x10, RZ ;  /* 0x0000001052521819 */ /* 0x000fe200000006ff */
[----:B--2---:R-:W-:-:S04]  /*0a90*/  @P1 FFMA.FTZ R62, R83, R87, R62 ;  /* 0x00000057533e1223 */ /* 0x004fc8000001003e */
[----:B-1----:R-:W-:Y:S01]  /*0aa0*/  @P1 FFMA.FTZ R63, R82, R86, R63 ;  /* 0x00000056523f1223 */ /* 0x002fe2000001003f */
[----:B------:R-:W-:Y:S06]  /*0ab0*/  BRA `(.L_x_8189) ;  /* 0x00000000008c7947 */ /* 0x000fec0003800000 */
.L_x_8188:
[----:B------:R-:W1:Y:S01]  /*0ac0*/  @UP2 LDCU UR4, c[0x0][0x40c] ;  /* 0x00008180ff0427ac */ /* 0x000e620008000800 */
[C---:B-----5:R-:W-:Y:S02]  /*0ad0*/  @P3 SHF.L.U32 R61, R52.reuse, 0x10, RZ ;  /* 0x00000010343d3819 */ /* 0x060fe400000006ff */
[----:B------:R-:W-:Y:S02]  /*0ae0*/  CS2R R56, SRZ ;  /* 0x0000000000387805 */ /* 0x000fe4000001ff00 */
[----:B------:R-:W-:Y:S01]  /*0af0*/  @P3 PRMT R60, R53, 0x7632, R60 ;  /* 0x00007632353c3816 */ /* 0x000fe2000000003c */
[----:B------:R-:W2:Y:S01]  /*0b00*/  @UP2 LDCU UR23, c[0x0][0x40c] ;  /* 0x00008180ff1727ac */ /* 0x000ea20008000800 */
[----:B------:R-:W-:Y:S01]  /*0b10*/  @P3 PRMT R58, R52, 0x7632, R58 ;  /* 0x00007632343a3816 */ /* 0x000fe2000000003a */
[----:B------:R-:W-:Y:S01]  /*0b20*/  HFMA2 R63, -RZ, RZ, 0, 0 ;  /* 0x00000000ff3f7431 */ /* 0x000fe200000001ff */
[----:B------:R-:W-:Y:S01]  /*0b30*/  @P3 SHF.L.U32 R60, R60, 0x10, RZ ;  /* 0x000000103c3c3819 */ /* 0x000fe200000006ff */
[----:B------:R-:W3:Y:S01]  /*0b40*/  @UP2 LDCU UR5, c[0x0][0x40c] ;  /* 0x00008180ff0527ac */ /* 0x000ee20008000800 */
[----:B------:R-:W-:-:S02]  /*0b50*/  MOV R59, RZ ;  /* 0x000000ff003b7202 */ /* 0x000fc40000000f00 */
[----:B------:R-:W-:Y:S01]  /*0b60*/  @P3 SHF.L.U32 R58, R58, 0x10, RZ ;  /* 0x000000103a3a3819 */ /* 0x000fe200000006ff */
[----:B------:R-:W4:Y:S01]  /*0b70*/  @UP2 LDCU UR7, c[0x0][0x40c] ;  /* 0x00008180ff0727ac */ /* 0x000f220008000800 */
[----:B------:R-:W-:Y:S02]  /*0b80*/  @P3 SHF.L.U32 R82, R53, 0x10, RZ ;  /* 0x0000001035523819 */ /* 0x000fe400000006ff */
[C---:B------:R-:W-:Y:S01]  /*0b90*/  @P3 PRMT R62, R55.reuse, 0x7632, R62 ;  /* 0x00007632373e3816 */ /* 0x040fe2000000003e */
[----:B------:R-:W0:Y:S01]  /*0ba0*/  @UP2 LDCU UR25, c[0x0][0x40c] ;  /* 0x00008180ff1927ac */ /* 0x000e220008000800 */
[----:B------:R-:W-:Y:S01]  /*0bb0*/  @P3 SHF.L.U32 R83, R55, 0x10, RZ ;  /* 0x0000001037533819 */ /* 0x000fe200000006ff */
[----:B-1----:R-:W-:Y:S01]  /*0bc0*/  @P3 FMUL.FTZ R56, R61, UR4 ;  /* 0x000000043d383c20 */ /* 0x002fe20008410000 */
[----:B------:R-:W-:Y:S01]  /*0bd0*/  @P3 SHF.L.U32 R62, R62, 0x10, RZ ;  /* 0x000000103e3e3819 */ /* 0x000fe200000006ff */
[----:B------:R-:W1:Y:S01]  /*0be0*/  @UP2 LDCU UR26, c[0x0][0x40c] ;  /* 0x00008180ff1a27ac */ /* 0x000e620008000800 */
[----:B------:R-:W-:Y:S01]  /*0bf0*/  MOV R61, RZ ;  /* 0x000000ff003d7202 */ /* 0x000fe20000000f00 */
[----:B--2---:R-:W-:Y:S01]  /*0c00*/  @P3 FMUL.FTZ R59, R60, UR23 ;  /* 0x000000173c3b3c20 */ /* 0x004fe20008410000 */
[----:B------:R-:W-:Y:S01]  /*0c10*/  @P3 PRMT R60, R54, 0x7632, R60 ;  /* 0x00007632363c3816 */ /* 0x000fe2000000003c */
[----:B------:R-:W2:Y:S01]  /*0c20*/  @UP2 LDCU UR24, c[0x0][0x40c] ;  /* 0x00008180ff1827ac */ /* 0x000ea20008000800 */
[----:B---3--:R-:W-:Y:S01]  /*0c30*/  @P3 FMUL.FTZ R57, R58, UR5 ;  /* 0x000000053a393c20 */ /* 0x008fe20008410000 */
[----:B------:R-:W-:Y:S01]  /*0c40*/  HFMA2 R58, -RZ, RZ, 0, 0 ;  /* 0x00000000ff3a7431 */ /* 0x000fe200000001ff */
[----:B------:R-:W3:Y:S01]  /*0c50*/  @UP2 LDCU UR4, c[0x0][0x40c] ;  /* 0x00008180ff0427ac */ /* 0x000ee20008000800 */
[----:B------:R-:W-:Y:S01]  /*0c60*/  @P3 SHF.L.U32 R60, R60, 0x10, RZ ;  /* 0x000000103c3c3819 */ /* 0x000fe200000006ff */
[----:B----4-:R-:W-:Y:S01]  /*0c70*/  @P3 FMUL.FTZ R58, R82, UR7 ;  /* 0x00000007523a3c20 */ /* 0x010fe20008410000 */
[----:B------:R-:W-:-:S03]  /*0c80*/  @P3 SHF.L.U32 R82, R54, 0x10, RZ ;  /* 0x0000001036523819 */ /* 0x000fc600000006ff */
[----:B0-----:R-:W-:Y:S01]  /*0c90*/  @P3 FMUL.FTZ R61, R60, UR25 ;  /* 0x000000193c3d3c20 */ /* 0x001fe20008410000 */
[----:B------:R-:W-:Y:S01]  /*0ca0*/  MOV R60, RZ ;  /* 0x000000ff003c7202 */ /* 0x000fe20000000f00 */
[----:B-1----:R-:W-:Y:S01]  /*0cb0*/  @P3 FMUL.FTZ R63, R62, UR26 ;  /* 0x0000001a3e3f3c20 */ /* 0x002fe20008410000 */
[----:B------:R-:W-:Y:S02]  /*0cc0*/  HFMA2 R62, -RZ, RZ, 0, 0 ;  /* 0x00000000ff3e7431 */ /* 0x000fe400000001ff */
[----:B--2---:R-:W-:Y:S01]  /*0cd0*/  @P3 FMUL.FTZ R60, R82, UR24 ;  /* 0x00000018523c3c20 */ /* 0x004fe20008410000 */
[----:B---3--:R-:W-:-:S07]  /*0ce0*/  @P3 FMUL.FTZ R62, R83, UR4 ;  /* 0x00000004533e3c20 */ /* 0x008fce0008410000 */
.L_x_8189:
[----:B------:R-:W1:Y:S01]  /*0cf0*/  LDC.64 R82, c[0x0][0x3a8] ;  /* 0x0000ea00ff527b82 */ /* 0x000e620000000a00 */
[----:B------:R-:W-:Y:S01]  /*0d00*/  IADD3 R81, PT, PT, R81, 0x80, RZ ;  /* 0x0000008051517810 */ /* 0x000fe20007ffe0ff */
[C---:B-1----:R-:W-:Y:S01]  /*0d10*/  IMAD.WIDE.U32 R82, R80.reuse, 0x20, R82 ;  /* 0x0000002050527825 */ /* 0x042fe200078e0052 */
[----:B------:R-:W-:-:S04]  /*0d20*/  IADD3 R80, PT, PT, R80, 0x80, RZ ;  /* 0x0000008050507810 */ /* 0x000fc80007ffe0ff */
[----:B------:R1:W-:Y:S04]  /*0d30*/  STG.E.128 desc[UR12][R82.64], R56 ;  /* 0x0000003852007986 */ /* 0x0003e8000c101d0c */
[----:B------:R1:W-:Y:S02]  /*0d40*/  STG.E.128 desc[UR12][R82.64+0x10], R60 ;  /* 0x0000103c52007986 */ /* 0x0003e4000c101d0c */
.L_x_8186:
[----:B0--3--:R-:W-:Y:S05]  /*0d50*/  BSYNC.RECONVERGENT B0 ;  /* 0x0000000000007941 */ /* 0x009fea0003800200 */
.L_x_8185:
        /* <DEDUP_REMOVED lines=9> */
.L_x_8192:
        /* <DEDUP_REMOVED lines=8> */
[C---:B0-----:R-:W-:Y:S02]  /*0e70*/  @P2 PRMT R82, R53.reuse, 0x7632, R82 ;  /* 0x0000763235522816 */ /* 0x041fe40000000052 */
[----:B------:R-:W-:Y:S02]  /*0e80*/  @P2 SHF.L.U32 R83, R53, 0x10, RZ ;  /* 0x0000001035532819 */ /* 0x000fe400000006ff */
[----:B------:R-:W-:Y:S01]  /*0e90*/  @P2 SHF.L.U32 R82, R82, 0x10, RZ ;  /* 0x0000001052522819 */ /* 0x000fe200000006ff */
[----:B------:R-:W0:Y:S01]  /*0ea0*/  @P2 LDC R88, c[0x0][0x40c] ;  /* 0x00010300ff582b82 */ /* 0x000e220000000800 */
[----:B--2---:R-:W-:Y:S01]  /*0eb0*/  @P2 FFMA.FTZ R64, R87, R86, R64 ;  /* 0x0000005657402223 */ /* 0x004fe20000010040 */
[----:B------:R-:W-:-:S06]  /*0ec0*/  @P2 PRMT R86, R52, 0x7632, R86 ;  /* 0x0000763234562816 */ /* 0x000fcc0000000056 */
[----:B------:R-:W1:Y:S01]  /*0ed0*/  @P2 LDC R87, c[0x0][0x40c] ;  /* 0x00010300ff572b82 */ /* 0x000e620000000800 */
[----:B------:R-:W-:-:S05]  /*0ee0*/  @P2 SHF.L.U32 R86, R86, 0x10, RZ ;  /* 0x0000001056562819 */ /* 0x000fca00000006ff */
[----:B0-----:R-:W-:Y:S02]  /*0ef0*/  @P2 FFMA.FTZ R65, R86, R88, R65 ;  /* 0x0000005856412223 */ /* 0x001fe40000010041 */
[----:B------:R-:W0:Y:S01]  /*0f00*/  @P2 LDC R86, c[0x0][0x40c] ;  /* 0x00010300ff562b82 */ /* 0x000e220000000800 */
[----:B-1----:R-:W-:Y:S01]  /*0f10*/  @P2 FFMA.FTZ R66, R83, R87, R66 ;  /* 0x0000005753422223 */ /* 0x002fe20000010042 */
[----:B------:R-:W-:-:S06]  /*0f20*/  @P2 SHF.L.U32 R83, R54, 0x10, RZ ;  /* 0x0000001036532819 */ /* 0x000fcc00000006ff */
[----:B------:R-:W3:Y:S01]  /*0f30*/  @P2 LDC R87, c[0x0][0x40c] ;  /* 0x00010300ff572b82 */ /* 0x000ee20000000800 */
[----:B0-----:R-:W-:Y:S01]  /*0f40*/  @P2 FFMA.FTZ R67, R82, R86, R67 ;  /* 0x0000005652432223 */ /* 0x001fe20000010043 */
[----:B------:R-:W-:-:S06]  /*0f50*/  @P2 PRMT R82, R54, 0x7632, R82 ;  /* 0x0000763236522816 */ /* 0x000fcc0000000052 */
[----:B------:R-:W0:Y:S01]  /*0f60*/  @P2 LDC R86, c[0x0][0x40c] ;  /* 0x00010300ff562b82 */ /* 0x000e220000000800 */
[----:B------:R-:W-:Y:S01]  /*0f70*/  @P2 SHF.L.U32 R82, R82, 0x10, RZ ;  /* 0x0000001052522819 */ /* 0x000fe200000006ff */
[----:B---3--:R-:W-:Y:S01]  /*0f80*/  @P2 FFMA.FTZ R68, R83, R87, R68 ;  /* 0x0000005753442223 */ /* 0x008fe20000010044 */
[----:B------:R-:W-:-:S05]  /*0f90*/  @P2 SHF.L.U32 R83, R55, 0x10, RZ ;  /* 0x0000001037532819 */ /* 0x000fca00000006ff */
[----:B------:R-:W1:Y:S01]  /*0fa0*/  @P2 LDC R87, c[0x0][0x40c] ;  /* 0x00010300ff572b82 */ /* 0x000e620000000800 */
[----:B0-----:R-:W-:Y:S01]  /*0fb0*/  @P2 FFMA.FTZ R69, R82, R86, R69 ;  /* 0x0000005652452223 */ /* 0x001fe20000010045 */
[----:B------:R-:W-:-:S06]  /*0fc0*/  @P2 PRMT R82, R55, 0x7632, R82 ;  /* 0x0000763237522816 */ /* 0x000fcc0000000052 */
[----:B------:R-:W0:Y:S01]  /*0fd0*/  @P2 LDC R86, c[0x0][0x40c] ;  /* 0x00010300ff562b82 */ /* 0x000e220000000800 */
[----:B------:R-:W-:Y:S01]  /*0fe0*/  @P2 SHF.L.U32 R82, R82, 0x10, RZ ;  /* 0x0000001052522819 */ /* 0x000fe200000006ff */
[----:B-1----:R-:W-:-:S04]  /*0ff0*/  @P2 FFMA.FTZ R70, R83, R87, R70 ;  /* 0x0000005753462223 */ /* 0x002fc80000010046 */
[----:B0-----:R-:W-:Y:S01]  /*1000*/  @P2 FFMA.FTZ R71, R82, R86, R71 ;  /* 0x0000005652472223 */ /* 0x001fe20000010047 */
[----:B------:R-:W-:Y:S06]  /*1010*/  BRA `(.L_x_8194) ;  /* 0x00000000008c7947 */ /* 0x000fec0003800000 */
.L_x_8193:
[----:B------:R-:W0:Y:S01]  /*1020*/  @UP2 LDCU UR4, c[0x0][0x40c] ;  /* 0x00008180ff0427ac */ /* 0x000e220008000800 */
        /* <DEDUP_REMOVED lines=11> */
[----:B-1----:R-:W-:Y:S02]  /*10e0*/  @P3 SHF.L.U32 R82, R53, 0x10, RZ ;  /* 0x0000001035523819 */ /* 0x002fe400000006ff */
[C---:B------:R-:W-:Y:S01]  /*10f0*/  @P3 PRMT R70, R55.reuse, 0x7632, R70 ;  /* 0x0000763237463816 */ /* 0x040fe20000000046 */
[----:B------:R-:W1:Y:S01]  /*1100*/  @UP2 LDCU UR25, c[0x0][0x40c] ;  /* 0x00008180ff1927ac */ /* 0x000e620008000800 */
[----:B------:R-:W-:Y:S01]  /*1110*/  @P3 SHF.L.U32 R83, R55, 0x10, RZ ;  /* 0x0000001037533819 */ /* 0x000fe200000006ff */
[----:B0-----:R-:W-:Y:S01]  /*1120*/  @P3 FMUL.FTZ R64, R69, UR4 ;  /* 0x0000000445403c20 */ /* 0x001fe20008410000 */
[----:B------:R-:W-:Y:S01]  /*1130*/  @P3 SHF.L.U32 R70, R70, 0x10, RZ ;  /* 0x0000001046463819 */ /* 0x000fe200000006ff */
[----:B------:R-:W0:Y:S01]  /*1140*/  @UP2 LDCU UR26, c[0x0][0x40c] ;  /* 0x00008180ff1a27ac */ /* 0x000e220008000800 */
        /* <DEDUP_REMOVED lines=10> */
[----:B-1----:R-:W-:Y:S01]  /*11f0*/  @P3 FMUL.FTZ R69, R68, UR25 ;  /* 0x0000001944453c20 */ /* 0x002fe20008410000 */
[----:B------:R-:W-:Y:S01]  /*1200*/  MOV R68, RZ ;  /* 0x000000ff00447202 */ /* 0x000fe20000000f00 */
[----:B0-----:R-:W-:Y:S01]  /*1210*/  @P3 FMUL.FTZ R71, R70, UR26 ;  /* 0x0000001a46473c20 */ /* 0x001fe20008410000 */
[----:B------:R-:W-:Y:S02]  /*1220*/  HFMA2 R70, -RZ, RZ, 0, 0 ;  /* 0x00000000ff467431 */ /* 0x000fe400000001ff */
[----:B--2---:R-:W-:Y:S01]  /*1230*/  @P3 FMUL.FTZ R68, R82, UR24 ;  /* 0x0000001852443c20 */ /* 0x004fe20008410000 */
[----:B---3--:R-:W-:-:S07]  /*1240*/  @P3 FMUL.FTZ R70, R83, UR4 ;  /* 0x0000000453463c20 */ /* 0x008fce0008410000 */
.L_x_8194:
[----:B------:R-:W0:Y:S01]  /*1250*/  LDC.64 R82, c[0x0][0x3a8] ;  /* 0x0000ea00ff527b82 */ /* 0x000e220000000a00 */
[----:B------:R-:W-:Y:S01]  /*1260*/  IADD3 R81, PT, PT, R81, 0x80, RZ ;  /* 0x0000008051517810 */ /* 0x000fe20007ffe0ff */
[C---:B0-----:R-:W-:Y:S01]  /*1270*/  IMAD.WIDE.U32 R82, R80.reuse, 0x20, R82 ;  /* 0x0000002050527825 */ /* 0x041fe200078e0052 */
[----:B------:R-:W-:-:S04]  /*1280*/  IADD3 R80, PT, PT, R80, 0x80, RZ ;  /* 0x0000008050507810 */ /* 0x000fc80007ffe0ff */
[----:B------:R0:W-:Y:S04]  /*1290*/  STG.E.128 desc[UR12][R82.64], R64 ;  /* 0x0000004052007986 */ /* 0x0001e8000c101d0c */
[----:B------:R0:W-:Y:S02]  /*12a0*/  STG.E.128 desc[UR12][R82.64+0x10], R68 ;  /* 0x0000104452007986 */ /* 0x0001e4000c101d0c */
.L_x_8191:
[----:B------:R-:W-:Y:S05]  /*12b0*/  BSYNC.RECONVERGENT B0 ;  /* 0x0000000000007941 */ /* 0x000fea0003800200 */
.L_x_8190:
        /* <DEDUP_REMOVED lines=9> */
.L_x_8197:
[----:B------:R-:W-:Y:S05]  /*1350*/  BRA.U !UP0, `(.L_x_8198) ;  /* 0x0000000108887547 */ /* 0x000fea000b800000 */
[----:B01----:R-:W0:Y:S02]  /*1360*/  LDC.64 R82, c[0x0][0x3a0] ;  /* 0x0000e800ff527b82 */ /* 0x003e240000000a00 */
[----:B0-----:R-:W-:-:S05]  /*1370*/  IMAD.WIDE.U32 R82, R80, 0x20, R82 ;  /* 0x0000002050527825 */ /* 0x001fca00078e0052 */
[----:B------:R-:W2:Y:S04]  /*1380*/  LDG.E.128 R72, desc[UR12][R82.64] ;  /* 0x0000000c52487981 */ /* 0x000ea8000c1e1d00 */
[----:B------:R0:W3:Y:S01]  /*1390*/  LDG.E.128 R76, desc[UR12][R82.64+0x10] ;  /* 0x0000100c524c7981 */ /* 0x0000e2000c1e1d00 */
[----:B------:R-:W-:-:S13]  /*13a0*/  ISETP.LT.AND P3, PT, RZ, UR21, PT ;  /* 0x00000015ff007c0c */ /* 0x000fda000bf61270 */
[----:B------:R-:W2:Y:S01]  /*13b0*/  @P3 LDC R86, c[0x0][0x40c] ;  /* 0x00010300ff563b82 */ /* 0x000ea20000000800 */
[----:B-----5:R-:W-:-:S07]  /*13c0*/  @P3 SHF.L.U32 R81, R52, 0x10, RZ ;  /* 0x0000001034513819 */ /* 0x020fce00000006ff */
[----:B------:R-:W1:Y:S08]  /*13d0*/  @P3 LDC R87, c[0x0][0x40c] ;  /* 0x00010300ff573b82 */ /* 0x000e700000000800 */
[----:B------:R-:W4:Y:S08]  /*13e0*/  @P3 LDC R88, c[0x0][0x40c] ;  /* 0x00010300ff583b82 */ /* 0x000f300000000800 */
[----:B0-----:R-:W0:Y:S01]  /*13f0*/  @P3 LDC R83, c[0x0][0x40c] ;  /* 0x00010300ff533b82 */ /* 0x001e220000000800 */
[----:B--2---:R-:W-:Y:S01]  /*1400*/  @P3 FFMA.FTZ R72, R81, R86, R72 ;  /* 0x0000005651483223 */ /* 0x004fe20000010048 */
[----:B------:R-:W-:-:S04]  /*1410*/  @P3 PRMT R81, R52, 0x7632, R81 ;  /* 0x0000763234513816 */ /* 0x000fc80000000051 */
[----:B------:R-:W-:Y:S02]  /*1420*/  @P3 SHF.L.U32 R86, R81, 0x10, RZ ;  /* 0x0000001051563819 */ /* 0x000fe400000006ff */
[----:B------:R-:W-:-:S03]  /*1430*/  @P3 SHF.L.U32 R81, R53, 0x10, RZ ;  /* 0x0000001035513819 */ /* 0x000fc600000006ff */
[----:B-1----:R-:W-:Y:S02]  /*1440*/  @P3 FFMA.FTZ R73, R86, R87, R73 ;  /* 0x0000005756493223 */ /* 0x002fe40000010049 */
[----:B----4-:R-:W-:Y:S01]  /*1450*/  @P3 FFMA.FTZ R74, R81, R88, R74 ;  /* 0x00000058514a3223 */ /* 0x010fe2000001004a */
[----:B------:R-:W3:Y:S01]  /*1460*/  @P3 LDC R86, c[0x0][0x40c] ;  /* 0x00010300ff563b82 */ /* 0x000ee20000000800 */
[----:B------:R-:W-:-:S04]  /*1470*/  @P3 PRMT R81, R53, 0x7632, R81 ;  /* 0x0000763235513816 */ /* 0x000fc80000000051 */
[----:B------:R-:W-:Y:S02]  /*1480*/  @P3 SHF.L.U32 R82, R81, 0x10, RZ ;  /* 0x0000001051523819 */ /* 0x000fe400000006ff */
[----:B------:R-:W-:-:S03]  /*1490*/  @P3 SHF.L.U32 R81, R54, 0x10, RZ ;  /* 0x0000001036513819 */ /* 0x000fc600000006ff */
[----:B0-----:R-:W-:Y:S02]  /*14a0*/  @P3 FFMA.FTZ R75, R82, R83, R75 ;  /* 0x00000053524b3223 */ /* 0x001fe4000001004b */
[----:B------:R-:W0:Y:S01]  /*14b0*/  @P3 LDC R83, c[0x0][0x40c] ;  /* 0x00010300ff533b82 */ /* 0x000e220000000800 */
[----:B---3--:R-:W-:Y:S01]  /*14c0*/  @P3 FFMA.FTZ R76, R81, R86, R76 ;  /* 0x00000056514c3223 */ /* 0x008fe2000001004c */
[----:B------:R-:W-:-:S06]  /*14d0*/  @P3 PRMT R81, R54, 0x7632, R81 ;  /* 0x0000763236513816 */ /* 0x000fcc0000000051 */
[----:B------:R-:W1:Y:S01]  /*14e0*/  @P3 LDC R86, c[0x0][0x40c] ;  /* 0x00010300ff563b82 */ /* 0x000e620000000800 */
[----:B------:R-:W-:Y:S02]  /*14f0*/  @P3 SHF.L.U32 R82, R81, 0x10, RZ ;  /* 0x0000001051523819 */ /* 0x000fe400000006ff */
[----:B------:R-:W-:-:S03]  /*1500*/  @P3 SHF.L.U32 R81, R55, 0x10, RZ ;  /* 0x0000001037513819 */ /* 0x000fc600000006ff */
[----:B0-----:R-:W-:Y:S02]  /*1510*/  @P3 FFMA.FTZ R77, R82, R83, R77 ;  /* 0x00000053524d3223 */ /* 0x001fe4000001004d */
[----:B------:R-:W0:Y:S01]  /*1520*/  @P3 LDC R83, c[0x0][0x40c] ;  /* 0x00010300ff533b82 */ /* 0x000e220000000800 */
[----:B-1----:R-:W-:Y:S01]  /*1530*/  @P3 FFMA.FTZ R78, R81, R86, R78 ;  /* 0x00000056514e3223 */ /* 0x002fe2000001004e */
[----:B------:R-:W-:-:S04]  /*1540*/  @P3 PRMT R81, R55, 0x7632, R81 ;  /* 0x0000763237513816 */ /* 0x000fc80000000051 */
[----:B------:R-:W-:-:S05]  /*1550*/  @P3 SHF.L.U32 R82, R81, 0x10, RZ ;  /* 0x0000001051523819 */ /* 0x000fca00000006ff */
[----:B0-----:R-:W-:Y:S01]  /*1560*/  @P3 FFMA.FTZ R79, R82, R83, R79 ;  /* 0x00000053524f3223 */ /* 0x001fe2000001004f */
[----:B------:R-:W-:Y:S06]  /*1570*/  BRA `(.L_x_8199) ;  /* 0x0000000000847947 */ /* 0x000fec0003800000 */
.L_x_8198:
[----:B------:R-:W2:Y:S01]  /*1580*/  @UP2 LDCU UR23, c[0x0][0x40c] ;  /* 0x00008180ff1727ac */ /* 0x000ea20008000800 */
[----:B-----5:R-:W-:Y:S02]  /*1590*/  @P3 PRMT R77, R53, 0x7632, R77 ;  /* 0x00007632354d3816 */ /* 0x020fe4000000004d */
[----:B------:R-:W-:Y:S02]  /*15a0*/  CS2R R74, SRZ ;  /* 0x00000000004a7805 */ /* 0x000fe4000001ff00 */
[----:B------:R-:W-:Y:S01]  /*15b0*/  @P3 PRMT R79, R54, 0x7632, R79 ;  /* 0x00007632364f3816 */ /* 0x000fe2000000004f */
[----:B------:R-:W3:Y:S01]  /*15c0*/  @UP2 LDCU UR4, c[0x0][0x40c] ;  /* 0x00008180ff0427ac */ /* 0x000ee20008000800 */
[----:B------:R-:W-:Y:S02]  /*15d0*/  @P3 SHF.L.U32 R78, R77, 0x10, RZ ;  /* 0x000000104d4e3819 */ /* 0x000fe400000006ff */
[----:B------:R-:W-:Y:S02]  /*15e0*/  CS2R R72, SRZ ;  /* 0x0000000000487805 */ /* 0x000fe4000001ff00 */
[C---:B------:R-:W-:Y:S01]  /*15f0*/  @P3 SHF.L.U32 R81, R52.reuse, 0x10, RZ ;  /* 0x0000001034513819 */ /* 0x040fe200000006ff */
[----:B------:R-:W4:Y:S01]  /*1600*/  @UP2 LDCU UR7, c[0x0][0x40c] ;  /* 0x00008180ff0727ac */ /* 0x000f220008000800 */
[----:B------:R-:W-:-:S02]  /*1610*/  @P3 PRMT R76, R52, 0x7632, R76 ;  /* 0x00007632344c3816 */ /* 0x000fc4000000004c */
[----:B01----:R-:W-:Y:S01]  /*1620*/  @P3 SHF.L.U32 R82, R53, 0x10, RZ ;  /* 0x0000001035523819 */ /* 0x003fe200000006ff */
[----:B------:R-:W0:Y:S01]  /*1630*/  @UP2 LDCU UR25, c[0x0][0x40c] ;  /* 0x00008180ff1927ac */ /* 0x000e220008000800 */
[----:B------:R-:W-:Y:S02]  /*1640*/  @P3 SHF.L.U32 R79, R79, 0x10, RZ ;  /* 0x000000104f4f3819 */ /* 0x000fe400000006ff */
[----:B------:R-:W-:Y:S01]  /*1650*/  @P3 SHF.L.U32 R76, R76, 0x10, RZ ;  /* 0x000000104c4c3819 */ /* 0x000fe200000006ff */
[----:B------:R-:W1:Y:S01]  /*1660*/  @UP2 LDCU UR5, c[0x0][0x40c] ;  /* 0x00008180ff0527ac */ /* 0x000e620008000800 */
[C---:B------:R-:W-:Y:S01]  /*1670*/  @P3 SHF.L.U32 R83, R55.reuse, 0x10, RZ ;  /* 0x0000001037533819 */ /* 0x040fe200000006ff */
[----:B--2---:R-:W-:Y:S01]  /*1680*/  @P3 FMUL.FTZ R75, R78, UR23 ;  /* 0x000000174e4b3c20 */ /* 0x004fe20008410000 */
[----:B------:R-:W-:Y:S01]  /*1690*/  @P3 PRMT R78, R55, 0x7632, R78 ;  /* 0x00007632374e3816 */ /* 0x000fe2000000004e */
[----:B------:R-:W2:Y:S01]  /*16a0*/  @UP2 LDCU UR24, c[0x0][0x40c] ;  /* 0x00008180ff1827ac */ /* 0x000ea20008000800 */
[----:B------:R-:W-:Y:S01]  /*16b0*/  MOV R77, RZ ;  /* 0x000000ff004d7202 */ /* 0x000fe20000000f00 */
[----:B---3--:R-:W-:Y:S01]  /*16c0*/  @P3 FMUL.FTZ R72, R81, UR4 ;  /* 0x0000000451483c20 */ /* 0x008fe20008410000 */
[----:B------:R-:W-:Y:S01]  /*16d0*/  @P3 SHF.L.U32 R81, R78, 0x10, RZ ;  /* 0x000000104e513819 */ /* 0x000fe200000006ff */
[----:B------:R-:W3:Y:S01]  /*16e0*/  @UP2 LDCU UR26, c[0x0][0x40c] ;  /* 0x00008180ff1a27ac */ /* 0x000ee20008000800 */
[----:B----4-:R-:W-:Y:S01]  /*16f0*/  @P3 FMUL.FTZ R74, R82, UR7 ;  /* 0x00000007524a3c20 */ /* 0x010fe20008410000 */
[----:B------:R-:W-:Y:S01]  /*1700*/  @P3 SHF.L.U32 R82, R54, 0x10, RZ ;  /* 0x0000001036523819 */ /* 0x000fe200000006ff */
[----:B------:R-:W4:Y:S01]  /*1710*/  @UP2 LDCU UR27, c[0x0][0x40c] ;  /* 0x00008180ff1b27ac */ /* 0x000f220008000800 */
[----:B0-----:R-:W-:Y:S01]  /*1720*/  @P3 FMUL.FTZ R77, R79, UR25 ;  /* 0x000000194f4d3c20 */ /* 0x001fe20008410000 */
[----:B------:R-:W-:Y:S01]  /*1730*/  CS2R R78, SRZ ;  /* 0x00000000004e7805 */ /* 0x000fe2000001ff00 */
[----:B-1----:R-:W-:Y:S01]  /*1740*/  @P3 FMUL.FTZ R73, R76, UR5 ;  /* 0x000000054c493c20 */ /* 0x002fe20008410000 */
[----:B------:R-:W-:-:S02]  /*1750*/  HFMA2 R76, -RZ, RZ, 0, 0 ;  /* 0x00000000ff4c7431 */ /* 0x000fc400000001ff */
[----:B--2---:R-:W-:Y:S01]  /*1760*/  @P3 FMUL.FTZ R76, R82, UR24 ;  /* 0x00000018524c3c20 */ /* 0x004fe20008410000 */
[----:B---3--:R-:W-:Y:S01]  /*1770*/  @P3 FMUL.FTZ R78, R83, UR26 ;  /* 0x0000001a534e3c20 */ /* 0x008fe20008410000 */
[----:B----4-:R-:W-:-:S07]  /*1780*/  @P3 FMUL.FTZ R79, R81, UR27 ;  /* 0x0000001b514f3c20 */ /* 0x010fce0008410000 */
.L_x_8199:
[----:B------:R-:W0:Y:S02]  /*1790*/  LDC.64 R82, c[0x0][0x3a8] ;  /* 0x0000ea00ff527b82 */ /* 0x000e240000000a00 */
[----:B0-----:R-:W-:-:S05]  /*17a0*/  IMAD.WIDE.U32 R80, R80, 0x20, R82 ;  /* 0x0000002050507825 */ /* 0x001fca00078e0052 */
[----:B------:R2:W-:Y:S04]  /*17b0*/  STG.E.128 desc[UR12][R80.64], R72 ;  /* 0x0000004850007986 */ /* 0x0005e8000c101d0c */
[----:B------:R2:W-:Y:S02]  /*17c0*/  STG.E.128 desc[UR12][R80.64+0x10], R76 ;  /* 0x0000104c50007986 */ /* 0x0005e4000c101d0c */
.L_x_8196:
[----:B------:R-:W-:Y:S05]  /*17d0*/  BSYNC.RECONVERGENT B0 ;  /* 0x0000000000007941 */ /* 0x000fea0003800200 */
.L_x_8195:
[----:B--2---:R-:W-:Y:S01]  /*17e0*/  FADD.FTZ R80, RZ, R56 ;  /* 0x00000038ff507221 */ /* 0x004fe20000010000 */
        /* <DEDUP_REMOVED lines=12> */
[----:B01----:R-:W-:-:S04]  /*18b0*/  FADD.FTZ R83, R65, R80 ;  /* 0x0000005041537221 */ /* 0x003fc80000010000 */
        /* <DEDUP_REMOVED lines=94> */
.L_x_8201:
[----:B------:R-:W-:Y:S05]  /*1ea0*/  BSYNC.RECONVERGENT B0 ;  /* 0x0000000000007941 */ /* 0x000fea0003800200 */
.L_x_8200:
        /* <DEDUP_REMOVED lines=13> */
.L_x_8203:
[----:B------:R-:W-:Y:S05]  /*1f80*/  BSYNC.RECONVERGENT B0 ;  /* 0x0000000000007941 */ /* 0x000fea0003800200 */
.L_x_8202:
[----:B------:R-:W1:Y:S01]  /*1f90*/  SHFL.DOWN PT, R82, R87, 0x2, 0x1f ;  /* 0x08401f0057527f89 */ /* 0x000e6200000e0000 */
[-C--:B------:R-:W-:Y:S01]  /*1fa0*/  I2FP.F32.S32 R89, R87.reuse ;  /* 0x0000005700597245 */ /* 0x080fe20000201400 */
[----:B------:R-:W-:Y:S01]  /*1fb0*/  UISETP.GE.AND UP0, UPT, UR6, 0x1, UPT ;  /* 0x000000010600788c */ /* 0x000fe2000bf06270 */
[----:B------:R-:W-:Y:S01]  /*1fc0*/  ISETP.NE.AND P4, PT, R0, RZ, PT ;  /* 0x000000ff0000720c */ /* 0x000fe20003f85270 */
[----:B0-----:R-:W0:Y:S01]  /*1fd0*/  SHFL.DOWN PT, R83, R80, 0x2, 0x1f ;  /* 0x08401f0050537f89 */ /* 0x001e2200000e0000 */
[----:B------:R-:W-:Y:S02]  /*1fe0*/  ISETP.NE.AND P3, PT, RZ, UR19, PT ;  /* 0x00000013ff007c0c */ /* 0x000fe4000bf65270 */
[----:B------:R-:W-:Y:S02]  /*1ff0*/  MOV R93, UR18 ;  /* 0x00000012005d7c02 */ /* 0x000fe40008000f00 */
        /* <DEDUP_REMOVED lines=87> */
.L_x_8206:
[----:B------:R-:W-:Y:S05]  /*2570*/  BSYNC.RECONVERGENT B0 ;  /* 0x0000000000007941 */ /* 0x000fea0003800200 */
.L_x_8205:
        /* <DEDUP_REMOVED lines=34> */
.L_x_8208:
[----:B------:R-:W-:Y:S05]  /*27a0*/  BSYNC.RECONVERGENT B0 ;  /* 0x0000000000007941 */ /* 0x000fea0003800200 */
.L_x_8207:
        /* <DEDUP_REMOVED lines=33> */
.L_x_8209:
[----:B------:R-:W-:Y:S05]  /*29c0*/  BSYNC.RECONVERGENT B0 ;  /* 0x0000000000007941 */ /* 0x000fea0003800200 */
.L_x_8204:
[----:B------:R-:W-:Y:S02]  /*29d0*/  UIADD3 UR18, UPT, UPT, UR18, UR16, URZ ;  /* 0x0000001012127290 */ /* 0x000fe4000fffe0ff */
[----:B------:R-:W-:Y:S02]  /*29e0*/  UPLOP3.LUT UP1, UPT, UPT, UPT, UP1, 0x40, 0x4 ;  /* 0x000000000004789c */ /* 0x000fe40003f2e810 */
[----:B------:R-:W-:-:S09]  /*29f0*/  UISETP.GE.AND UP0, UPT, UR18, UR17, UPT ;  /* 0x000000111200728c */ /* 0x000fd2000bf06270 */
[----:B------:R-:W-:Y:S05]  /*2a00*/  BRA.U !UP0, `(.L_x_8210) ;  /* 0xffffffdd081c7547 */ /* 0x000fea000b83ffff */
[----:B------:R-:W-:Y:S05]  /*2a10*/  EXIT ;  /* 0x000000000000794d */ /* 0x000fea0003800000 */
.L_x_8211:
        /* <DEDUP_REMOVED lines=14> */
.L_x_20797:


//--------------------- .text._ZN10layer_norm13ln_fwd_kernelINS_13Kernel_traitsIf13__nv_bfloat16fS2_fjLj3072ELj1ELj1ELj4ELj16ENS_18Kernel_traits_baseILj3072EfS2_fS2_fjLj128EEEEELb0ELb0ELb1ELb1EEEvNS_9FwdParamsE --------------------------
	.section	.text._ZN10layer_norm13ln_fwd_kernelINS_13Kernel_traitsIf13__nv_bfloat16fS2_fjLj3072ELj1ELj1ELj4ELj16ENS_18Kernel_traits_baseILj3072EfS2_fS2_fjLj128EEEEELb0ELb0ELb1ELb1EEEvNS_9FwdParamsE,"ax",@progbits
	.align	128
        .global         _ZN10layer_norm13ln_fwd_kernelINS_13Kernel_traitsIf13__nv_bfloat16fS2_fjLj3072ELj1ELj1ELj4ELj16ENS_18Kernel_traits_baseILj3072EfS2_fS2_fjLj128EEEEELb0ELb0ELb1ELb1EEEvNS_9FwdParamsE
        .type           _ZN10layer_norm13ln_fwd_kernelINS_13Kernel_traitsIf13__nv_bfloat16fS2_fjLj3072ELj1ELj1ELj4ELj16ENS_18Kernel_traits_baseILj3072EfS2_fS2_fjLj128EEEEELb0ELb0ELb1ELb1EEEvNS_9FwdParamsE,@function
        .size           _ZN10layer_norm13ln_fwd_kernelINS_13Kernel_traitsIf13__nv_bfloat16fS2_fjLj3072ELj1ELj1ELj4ELj16ENS_18Kernel_traits_baseILj3072EfS2_fS2_fjLj128EEEEELb0ELb0ELb1ELb1EEEvNS_9FwdParamsE,(.L_x_20798 - _ZN10layer_norm13ln_fwd_kernelINS_13Kernel_traitsIf13__nv_bfloat16fS2_fjLj3072ELj1ELj1ELj4ELj16ENS_18Kernel_traits_baseILj3072EfS2_fS2_fjLj128EEEEELb0ELb0ELb1ELb1EEEvNS_9FwdParamsE)
        .other          _ZN10layer_norm13ln_fwd_kernelINS_13Kernel_traitsIf13__nv_bfloat16fS2_fjLj3072ELj1ELj1ELj4ELj16ENS_18Kernel_traits_baseILj3072EfS2_fS2_fjLj128EEEEELb0ELb0ELb1ELb1EEEvNS_9FwdParamsE,@"STO_CUDA_ENTRY STV_DEFAULT"
_ZN10layer_norm13ln_fwd_kernelINS_13Kernel_traitsIf13__nv_bfloat16fS2_fjLj3072ELj1ELj1ELj4ELj16ENS_18Kernel_traits_baseILj3072EfS2_fS2_fjLj128EEEEELb0ELb0ELb1ELb1EEEvNS_9FwdParamsE:
.text._ZN10layer_norm13ln_fwd_kernelINS_13Kernel_traitsIf13__nv_bfloat16fS2_fjLj3072ELj1ELj1ELj4ELj16ENS_18Kernel_traits_baseILj3072EfS2_fS2_fjLj128EEEEELb0ELb0ELb1ELb1EEEvNS_9FwdParamsE:
        /* <DEDUP_REMOVED lines=25> */
.L_x_8212:
[----:B------:R-:W1:Y:S01]  /*0190*/  LDC.64 R4, c[0x0][0x3d0] ;  /* 0x0000f400ff047b82 */ /* 0x000e620000000a00 */
        /* <DEDUP_REMOVED lines=11> */
[----:B-1----:R-:W-:-:S05]  /*0250*/  IMAD.WIDE.U32 R28, R2, 0x20, R4 ;  /* 0x00000020021c7825 */ /* 0x002fca00078e0004 */
[----:B------:R-:W5:Y:S04]  /*0260*/  LDG.E.128 R4, desc[UR12][R28.64] ;  /* 0x0000000c1c047981 */ /* 0x000f68000c1e1d00 */
[----:B------:R-:W5:Y:S04]  /*0270*/  LDG.E.128 R8, desc[UR12][R28.64+0x10] ;  /* 0x0000100c1c087981 */ /* 0x000f68000c1e1d00 */
[----:B------:R-:W5:Y:S04]  /*0280*/  LDG.E.128 R12, desc[UR12][R28.64+0x1000] ;  /* 0x0010000c1c0c7981 */ /* 0x000f68000c1e1d00 */
[----:B------:R-:W5:Y:S04]  /*0290*/  LDG.E.128 R16, desc[UR12][R28.64+0x1010] ;  /* 0x0010100c1c107981 */ /* 0x000f68000c1e1d00 */
[----:B------:R-:W5:Y:S04]  /*02a0*/  LDG.E.128 R20, desc[UR12][R28.64+0x2000] ;  /* 0x0020000c1c147981 */ /* 0x000f68000c1e1d00 */
[----:B------:R0:W5:Y:S02]  /*02b0*/  LDG.E.128 R24, desc[UR12][R28.64+0x2010] ;  /* 0x0020100c1c187981 */ /* 0x000164000c1e1d00 */
[----:B0-----:R-:W-:-:S07]  /*02c0*/  CS2R R28, SRZ ;  /* 0x00000000001c7805 */ /* 0x001fce000001ff00 */
.L_x_8213:
        /* <DEDUP_REMOVED lines=11> */
.L_x_8227:
[----:B----4-:R-:W-:-:S06]  /*0380*/  UIMAD.WIDE UR4, UR7, 0x4, UR8 ;  /* 0x00000004070478a5 */ /* 0x010fcc000f8e0208 */
[----:B0-----:R-:W-:Y:S02]  /*0390*/  MOV R56, UR4 ;  /* 0x0000000400387c02 */ /* 0x001fe40008000f00 */
[----:B------:R-:W-:-:S05]  /*03a0*/  MOV R57, UR5 ;  /* 0x0000000500397c02 */ /* 0x000fca0008000f00 */
[----:B------:R-:W4:Y:S01]  /*03b0*/  LDG.E R56, desc[UR12][R56.64] ;  /* 0x0000000c38387981 */ /* 0x000f22000c1e1900 */
[----:B------:R-:W-:Y:S01]  /*03c0*/  UIMAD.WIDE UR18, UR7, 0x4, UR10 ;  /* 0x00000004071278a5 */ /* 0x000fe2000f8e020a */
[----:B-1----:R-:W-:-:S05]  /*03d0*/  HFMA2 R0, -RZ, RZ, 0, 0 ;  /* 0x00000000ff007431 */ /* 0x002fca00000001ff */
[----:B------:R-:W-:Y:S02]  /*03e0*/  MOV R58, UR18 ;  /* 0x00000012003a7c02 */ /* 0x000fe40008000f00 */
[----:B------:R-:W-:-:S05]  /*03f0*/  MOV R59, UR19 ;  /* 0x00000013003b7c02 */ /* 0x000fca0008000f00 */
[----:B------:R-:W2:Y:S01]  /*0400*/  LDG.E R58, desc[UR12][R58.64] ;  /* 0x0000000c3a3a7981 */ /* 0x000ea2000c1e1900 */
[----:B----4-:R-:W-:-:S13]  /*0410*/  R2UR UR25, R56 ;  /* 0x00000000381972ca */ /* 0x010fda00000e0000 */
[----:B------:R-:W-:-:S06]  /*0420*/  UISETP.GE.AND UP2, UPT, UR25, 0x1, UPT ;  /* 0x000000011900788c */ /* 0x000fcc000bf46270 */
[----:B------:R-:W-:-:S05]  /*0430*/  PLOP3.LUT P0, PT, PT, PT, UP2, 0x80, 0x8 ;  /* 0x000000000008781c */ /* 0x000fca0003f0f028 */
[----:B------:R-:W-:Y:S01]  /*0440*/  @UP2 UIADD3 UR4, UPT, UPT, UR25, -0x1, URZ ;  /* 0xffffffff19042890 */ /* 0x000fe2000fffe0ff */
[----:B------:R-:W4:Y:S03]  /*0450*/  @UP2 LDCU.64 UR22, c[0x0][0x390] ;  /* 0x00007200ff1627ac */ /* 0x000f260008000a00 */
[----:B0-----:R-:W-:-:S04]  /*0460*/  @UP2 UIMAD UR4, UR4, UR20, URZ ;  /* 0x00000014040422a4 */ /* 0x001fc8000f8e02ff */
[----:B------:R-:W-:-:S04]  /*0470*/  @UP2 USHF.R.S32.HI UR5, URZ, 0x1f, UR4 ;  /* 0x0000001fff052899 */ /* 0x000fc80008011404 */
[----:B------:R-:W-:-:S06]  /*0480*/  @UP2 ULEA.HI UR5, UR5, UR4, URZ, 0x3 ;  /* 0x0000000405052291 */ /* 0x000fcc000f8f18ff */
[----:B------:R-:W-:Y:S02]  /*0490*/  MOV R3, UR5 ;  /* 0x0000000500037c02 */ /* 0x000fe40008000f00 */
[----:B----4-:R-:W-:Y:S02]  /*04a0*/  MOV R56, UR22 ;  /* 0x0000001600387c02 */ /* 0x010fe40008000f00 */
[----:B------:R-:W-:Y:S02]  /*04b0*/  MOV R57, UR23 ;  /* 0x0000001700397c02 */ /* 0x000fe40008000f00 */
[----:B------:R-:W-:-:S05]  /*04c0*/  @P0 LEA.HI.SX32 R0, R3, R2, 0x1d ;  /* 0x0000000203000211 */ /* 0x000fca00078feaff */
[----:B------:R-:W-:-:S05]  /*04d0*/  @P0 IMAD.WIDE.U32 R56, R0, 0x10, R56 ;  /* 0x0000001000380825 */ /* 0x000fca00078e0038 */
[----:B-1----:R-:W4:Y:S01]  /*04e0*/  @P0 LDG.E.128 R52, desc[UR12][R56.64] ;  /* 0x0000000c38340981 */ /* 0x002f22000c1e1d00 */
        /* <DEDUP_REMOVED lines=8> */
[----:B----4-:R-:W-:Y:S02]  /*0570*/  PRMT R58, R55, 0x7632, R58 ;  /* 0x00007632373a7816 */ /* 0x010fe4000000003a */
[----:B------:R-:W-:Y:S02]  /*0580*/  PRMT R59, R54, 0x7632, R59 ;  /* 0x00007632363b7816 */ /* 0x000fe4000000003b */
[----:B------:R-:W-:Y:S02]  /*0590*/  PRMT R56, R53, 0x7632, R56 ;  /* 0x0000763235387816 */ /* 0x000fe40000000038 */
[----:B------:R-:W-:Y:S01]  /*05a0*/  PRMT R57, R52, 0x7632, R57 ;  /* 0x0000763234397816 */ /* 0x000fe20000000039 */
[----:B------:R-:W-:Y:S06]  /*05b0*/  BRA.U !UP0, `(.L_x_8214) ;  /* 0x0000000108887547 */ /* 0x000fec000b800000 */
[----:B------:R-:W0:Y:S02]  /*05c0*/  LDC.64 R56, c[0x0][0x3a0] ;  /* 0x0000e800ff387b82 */ /* 0x000e240000000a00 */
[----:B0-----:R-:W-:-:S05]  /*05d0*/  IMAD.WIDE.U32 R56, R3, 0x20, R56 ;  /* 0x0000002003387825 */ /* 0x001fca00078e0038 */
[----:B------:R-:W2:Y:S04]  /*05e0*/  LDG.E.128 R76, desc[UR12][R56.64] ;  /* 0x0000000c384c7981 */ /* 0x000ea8000c1e1d00 */
[----:B------:R0:W4:Y:S01]  /*05f0*/  LDG.E.128 R72, desc[UR12][R56.64+0x10] ;  /* 0x0000100c38487981 */ /* 0x000122000c1e1d00 */
[----:B------:R-:W-:-:S13]  /*0600*/  ISETP.LT.AND P1, PT, RZ, UR25, PT ;  /* 0x00000019ff007c0c */ /* 0x000fda000bf21270 */
[----:B------:R-:W2:Y:S01]  /*0610*/  @P1 LDC R60, c[0x0][0x40c] ;  /* 0x00010300ff3c1b82 */ /* 0x000ea20000000800 */
[C---:B------:R-:W-:Y:S02]  /*0620*/  @P1 PRMT R58, R52.reuse, 0x7632, R58 ;  /* 0x00007632343a1816 */ /* 0x040fe4000000003a */
[----:B------:R-:W-:Y:S02]  /*0630*/  @P1 SHF.L.U32 R59, R52, 0x10, RZ ;  /* 0x00000010343b1819 */ /* 0x000fe400000006ff */
[----:B------:R-:W-:Y:S02]  /*0640*/  @P1 SHF.L.U32 R58, R58, 0x10, RZ ;  /* 0x000000103a3a1819 */ /* 0x000fe400000006ff */
[C---:B0-----:R-:W-:Y:S01]  /*0650*/  @P1 PRMT R56, R53.reuse, 0x7632, R56 ;  /* 0x0000763235381816 */ /* 0x041fe20000000038 */
[----:B------:R-:W0:Y:S01]  /*0660*/  @P1 LDC R62, c[0x0][0x40c] ;  /* 0x00010300ff3e1b82 */ /* 0x000e220000000800 */
[----:B------:R-:W-:Y:S02]  /*0670*/  @P1 SHF.L.U32 R61, R53, 0x10, RZ ;  /* 0x00000010353d1819 */ /* 0x000fe400000006ff */
[----:B------:R-:W-:-:S02]  /*0680*/  @P1 SHF.L.U32 R57, R54, 0x10, RZ ;  /* 0x0000001036391819 */ /* 0x000fc400000006ff */
[----:B------:R-:W-:-:S03]  /*0690*/  @P1 SHF.L.U32 R56, R56, 0x10, RZ ;  /* 0x0000001038381819 */ /* 0x000fc600000006ff */
[----:B------:R-:W1:Y:S08]  /*06a0*/  @P1 LDC R63, c[0x0][0x40c] ;  /* 0x00010300ff3f1b82 */ /* 0x000e700000000800 */
[----:B------:R-:W3:Y:S08]  /*06b0*/  @P1 LDC R64, c[0x0][0x40c] ;  /* 0x00010300ff401b82 */ /* 0x000ef00000000800 */
[----:B------:R-:W4:Y:S08]  /*06c0*/  @P1 LDC R65, c[0x0][0x40c] ;  /* 0x00010300ff411b82 */ /* 0x000f300000000800 */
[----:B------:R-:W4:Y:S08]  /*06d0*/  @P1 LDC R66, c[0x0][0x40c] ;  /* 0x00010300ff421b82 */ /* 0x000f300000000800 */
[----:B------:R-:W4:Y:S08]  /*06e0*/  @P1 LDC R67, c[0x0][0x40c] ;  /* 0x00010300ff431b82 */ /* 0x000f300000000800 */
[----:B------:R-:W4:Y:S01]  /*06f0*/  @P1 LDC R68, c[0x0][0x40c] ;  /* 0x00010300ff441b82 */ /* 0x000f220000000800 */
[----:B--2---:R-:W-:Y:S01]  /*0700*/  @P1 FFMA.FTZ R76, R59, R60, R76 ;  /* 0x0000003c3b4c1223 */ /* 0x004fe2000001004c */
[----:B0-----:R-:W-:Y:S01]  /*0710*/  @P1 FFMA.FTZ R77, R58, R62, R77 ;  /* 0x0000003e3a4d1223 */ /* 0x001fe2000001004d */
[----:B------:R-:W-:Y:S01]  /*0720*/  @P1 PRMT R58, R54, 0x7632, R58 ;  /* 0x00007632363a1816 */ /* 0x000fe2000000003a */
[----:B-1----:R-:W-:Y:S01]  /*0730*/  @P1 FFMA.FTZ R78, R61, R63, R78 ;  /* 0x0000003f3d4e1223 */ /* 0x002fe2000001004e */
[C---:B------:R-:W-:Y:S01]  /*0740*/  @P1 PRMT R60, R55.reuse, 0x7632, R60 ;  /* 0x00007632373c1816 */ /* 0x040fe2000000003c */
[----:B---3--:R-:W-:Y:S01]  /*0750*/  @P1 FFMA.FTZ R79, R56, R64, R79 ;  /* 0x00000040384f1223 */ /* 0x008fe2000001004f */
[----:B------:R-:W-:Y:S01]  /*0760*/  @P1 SHF.L.U32 R59, R55, 0x10, RZ ;  /* 0x00000010373b1819 */ /* 0x000fe200000006ff */
[----:B----4-:R-:W-:Y:S01]  /*0770*/  @P1 FFMA.FTZ R72, R57, R65, R72 ;  /* 0x0000004139481223 */ /* 0x010fe20000010048 */
[----:B------:R-:W-:-:S02]  /*0780*/  @P1 SHF.L.U32 R58, R58, 0x10, RZ ;  /* 0x000000103a3a1819 */ /* 0x000fc400000006ff */
[----:B------:R-:W-:Y:S01]  /*0790*/  @P1 SHF.L.U32 R60, R60, 0x10, RZ ;  /* 0x000000103c3c1819 */ /* 0x000fe200000006ff */
[----:B------:R-:W-:Y:S02]  /*07a0*/  @P1 FFMA.FTZ R74, R59, R67, R74 ;  /* 0x000000433b4a1223 */ /* 0x000fe4000001004a */
[----:B------:R-:W-:Y:S02]  /*07b0*/  @P1 FFMA.FTZ R73, R58, R66, R73 ;  /* 0x000000423a491223 */ /* 0x000fe40000010049 */
[----:B------:R-:W-:Y:S01]  /*07c0*/  @P1 FFMA.FTZ R75, R60, R68, R75 ;  /* 0x000000443c4b1223 */ /* 0x000fe2000001004b */
[----:B------:R-:W-:Y:S06]  /*07d0*/  BRA `(.L_x_8215) ;  /* 0x0000000000707947 */ /* 0x000fec0003800000 */
.L_x_8214:
[----:B------:R-:W0:Y:S01]  /*07e0*/  @UP2 LDCU UR4, c[0x0][0x40c] ;  /* 0x00008180ff0427ac */ /* 0x000e220008000800 */
[----:B------:R-:W-:Y:S02]  /*07f0*/  @P0 SHF.L.U32 R57, R57, 0x10, RZ ;  /* 0x0000001039390819 */ /* 0x000fe400000006ff */
[----:B------:R-:W-:Y:S02]  /*0800*/  CS2R R76, SRZ ;  /* 0x00000000004c7805 */ /* 0x000fe4000001ff00 */
[----:B------:R-:W-:Y:S01]  /*0810*/  @P0 SHF.L.U32 R60, R52, 0x10, RZ ;  /* 0x00000010343c0819 */ /* 0x000fe200000006ff */
[----:B------:R-:W1:Y:S01]  /*0820*/  @UP2 LDCU UR5, c[0x0][0x40c] ;  /* 0x00008180ff0527ac */ /* 0x000e620008000800 */
[----:B------:R-:W-:Y:S02]  /*0830*/  @P0 SHF.L.U32 R61, R53, 0x10, RZ ;  /* 0x00000010353d0819 */ /* 0x000fe400000006ff */
[----:B------:R-:W-:Y:S02]  /*0840*/  CS2R R78, SRZ ;  /* 0x00000000004e7805 */ /* 0x000fe4000001ff00 */
[----:B------:R-:W-:Y:S01]  /*0850*/  @P0 SHF.L.U32 R56, R56, 0x10, RZ ;  /* 0x0000001038380819 */ /* 0x000fe200000006ff */
[----:B------:R-:W2:Y:S01]  /*0860*/  @UP2 LDCU UR18, c[0x0][0x40c] ;  /* 0x00008180ff1227ac */ /* 0x000ea20008000800 */
[----:B------:R-:W-:-:S02]  /*0870*/  @P0 SHF.L.U32 R59, R59, 0x10, RZ ;  /* 0x000000103b3b0819 */ /* 0x000fc400000006ff */
[----:B------:R-:W-:Y:S02]  /*0880*/  CS2R R72, SRZ ;  /* 0x0000000000487805 */ /* 0x000fe4000001ff00 */
[----:B------:R-:W-:Y:S01]  /*0890*/  @P0 SHF.L.U32 R58, R58, 0x10, RZ ;  /* 0x000000103a3a0819 */ /* 0x000fe200000006ff */
[----:B------:R-:W4:Y:S01]  /*08a0*/  @UP2 LDCU UR19, c[0x0][0x40c] ;  /* 0x00008180ff1327ac */ /* 0x000f220008000800 */
[----:B------:R-:W-:Y:S01]  /*08b0*/  CS2R R74, SRZ ;  /* 0x00000000004a7805 */ /* 0x000fe2000001ff00 */
[----:B------:R-:W3:Y:S01]  /*08c0*/  @UP2 LDCU UR22, c[0x0][0x40c] ;  /* 0x00008180ff1627ac */ /* 0x000ee20008000800 */
[----:B0-----:R-:W-:Y:S01]  /*08d0*/  @P0 FMUL.FTZ R76, R60, UR4 ;  /* 0x000000043c4c0c20 */ /* 0x001fe20008410000 */
[----:B------:R-:W-:Y:S01]  /*08e0*/  @P0 SHF.L.U32 R60, R55, 0x10, RZ ;  /* 0x00000010373c0819 */ /* 0x000fe200000006ff */
[----:B------:R-:W0:Y:S01]  /*08f0*/  @UP2 LDCU UR23, c[0x0][0x40c] ;  /* 0x00008180ff1727ac */ /* 0x000e220008000800 */
[----:B-1----:R-:W-:Y:S01]  /*0900*/  @P0 FMUL.FTZ R77, R57, UR5 ;  /* 0x00000005394d0c20 */ /* 0x002fe20008410000 */
[----:B------:R-:W-:Y:S01]  /*0910*/  @P0 SHF.L.U32 R57, R54, 0x10, RZ ;  /* 0x0000001036390819 */ /* 0x000fe200000006ff */
[----:B------:R-:W1:Y:S01]  /*0920*/  @UP2 LDCU UR26, c[0x0][0x40c] ;  /* 0x00008180ff1a27ac */ /* 0x000e620008000800 */
[----:B--2---:R-:W-:Y:S01]  /*0930*/  @P0 FMUL.FTZ R78, R61, UR18 ;  /* 0x000000123d4e0c20 */ /* 0x004fe20008410000 */
[----:B------:R-:W2:Y:S01]  /*0940*/  @UP2 LDCU UR27, c[0x0][0x40c] ;  /* 0x00008180ff1b27ac */ /* 0x000ea20008000800 */
[----:B----4-:R-:W-:Y:S01]  /*0950*/  @P0 FMUL.FTZ R79, R56, UR19 ;  /* 0x00000013384f0c20 */ /* 0x010fe20008410000 */
[----:B---3--:R-:W-:Y:S01]  /*0960*/  @P0 FMUL.FTZ R72, R57, UR22 ;  /* 0x0000001639480c20 */ /* 0x008fe20008410000 */
[----:B0-----:R-:W-:Y:S01]  /*0970*/  @P0 FMUL.FTZ R73, R59, UR23 ;  /* 0x000000173b490c20 */ /* 0x001fe20008410000 */
[----:B-1----:R-:W-:Y:S01]  /*0980*/  @P0 FMUL.FTZ R74, R60, UR26 ;  /* 0x0000001a3c4a0c20 */ /* 0x002fe20008410000 */
[----:B--2---:R-:W-:-:S07]  /*0990*/  @P0 FMUL.FTZ R75, R58, UR27 ;  /* 0x0000001b3a4b0c20 */ /* 0x004fce0008410000 */
.L_x_8215:
[----:B------:R-:W0:Y:S02]  /*09a0*/  LDC.64 R80, c[0x0][0x3a8] ;  /* 0x0000ea00ff507b82 */ /* 0x000e240000000a00 */
[----:B0-----:R-:W-:-:S05]  /*09b0*/  IMAD.WIDE.U32 R56, R3, 0x20, R80 ;  /* 0x0000002003387825 */ /* 0x001fca00078e0050 */
[----:B------:R0:W-:Y:S04]  /*09c0*/  STG.E.128 desc[UR12][R56.64], R76 ;  /* 0x0000004c38007986 */ /* 0x0001e8000c101d0c */
[----:B------:R0:W-:Y:S01]  /*09d0*/  STG.E.128 desc[UR12][R56.64+0x10], R72 ;  /* 0x0000104838007986 */ /* 0x0001e2000c101d0c */
[----:B------:R-:W-:Y:S05]  /*09e0*/  BRA.U !UP2, `(.L_x_8216) ;  /* 0x000000010a107547 */ /* 0x000fea000b800000 */
[----:B------:R-:W1:Y:S01]  /*09f0*/  LDC.64 R52, c[0x0][0x390] ;  /* 0x0000e400ff347b82 */ /* 0x000e620000000a00 */
[----:B------:R-:W-:-:S05]  /*0a00*/  IADD3 R55, PT, PT, R0, 0x80, RZ ;  /* 0x0000008000377810 */ /* 0x000fca0007ffe0ff */
[----:B-1----:R-:W-:-:S06]  /*0a10*/  IMAD.WIDE.U32 R52, R55, 0x10, R52 ;  /* 0x0000001037347825 */ /* 0x002fcc00078e0034 */
[----:B------:R-:W5:Y:S02]  /*0a20*/  LDG.E.128 R52, desc[UR12][R52.64] ;  /* 0x0000000c34347981 */ /* 0x000f64000c1e1d00 */
.L_x_8216:
[----:B------:R-:W-:Y:S05]  /*0a30*/  BRA.U !UP0, `(.L_x_8217) ;  /* 0x00000001088c7547 */ /* 0x000fea000b800000 */
[----:B------:R-:W1:Y:S01]  /*0a40*/  LDC.64 R58, c[0x0][0x3a0] ;  /* 0x0000e800ff3a7b82 */ /* 0x000e620000000a00 */
[----:B0-----:R-:W-:-:S05]  /*0a50*/  IADD3 R57, PT, PT, R3, 0x80, RZ ;  /* 0x0000008003397810 */ /* 0x001fca0007ffe0ff */
[----:B-1----:R-:W-:-:S05]  /*0a60*/  IMAD.WIDE.U32 R58, R57, 0x20, R58 ;  /* 0x00000020393a7825 */ /* 0x002fca00078e003a */
        /* <DEDUP_REMOVED lines=10> */
[----:B------:R-:W3:Y:S08]  /*0b10*/  @P1 LDC R57, c[0x0][0x40c] ;  /* 0x00010300ff391b82 */ /* 0x000ef00000000800 */
[----:B0-----:R-:W0:Y:S08]  /*0b20*/  @P1 LDC R59, c[0x0][0x40c] ;  /* 0x00010300ff3b1b82 */ /* 0x001e300000000800 */
[----:B------:R-:W0:Y:S01]  /*0b30*/  @P1 LDC R58, c[0x0][0x40c] ;  /* 0x00010300ff3a1b82 */ /* 0x000e220000000800 */
[----:B--2---:R-:W-:Y:S01]  /*0b40*/  @P1 FFMA.FTZ R61, R56, R70, R61 ;  /* 0x00000046383d1223 */ /* 0x004fe2000001003d */
[----:B-1----:R-:W-:-:S06]  /*0b50*/  @P1 FFMA.FTZ R60, R69, R68, R60 ;  /* 0x00000044453c1223 */ /* 0x002fcc000001003c */
[----:B------:R-:W1:Y:S01]  /*0b60*/  @P1 LDC R56, c[0x0][0x40c] ;  /* 0x00010300ff381b82 */ /* 0x000e620000000800 */
[C---:B------:R-:W-:Y:S02]  /*0b70*/  @P1 PRMT R68, R53.reuse, 0x7632, R68 ;  /* 0x0000763235441816 */ /* 0x040fe40000000044 */
[----:B------:R-:W-:Y:S02]  /*0b80*/  @P1 SHF.L.U32 R69, R53, 0x10, RZ ;  /* 0x0000001035451819 */ /* 0x000fe400000006ff */
[----:B------:R-:W-:-:S03]  /*0b90*/  @P1 SHF.L.U32 R68, R68, 0x10, RZ ;  /* 0x0000001044441819 */ /* 0x000fc600000006ff */
[----:B----4-:R-:W-:Y:S01]  /*0ba0*/  @P1 FFMA.FTZ R62, R69, R71, R62 ;  /* 0x00000047453e1223 */ /* 0x010fe2000001003e */
[----:B------:R-:W-:Y:S01]  /*0bb0*/  @P1 SHF.L.U32 R71, R54, 0x10, RZ ;  /* 0x0000001036471819 */ /* 0x000fe200000006ff */
[----:B------:R-:W-:Y:S01]  /*0bc0*/  @P1 FFMA.FTZ R63, R68, R82, R63 ;  /* 0x00000052443f1223 */ /* 0x000fe2000001003f */
[----:B------:R-:W-:Y:S02]  /*0bd0*/  @P1 PRMT R68, R54, 0x7632, R68 ;  /* 0x0000763236441816 */ /* 0x000fe40000000044 */
[----:B------:R-:W-:Y:S01]  /*0be0*/  @P1 PRMT R69, R55, 0x7632, R69 ;  /* 0x0000763237451816 */ /* 0x000fe20000000045 */
[----:B---3--:R-:W-:Y:S01]  /*0bf0*/  @P1 FFMA.FTZ R64, R71, R57, R64 ;  /* 0x0000003947401223 */ /* 0x008fe20000010040 */
[----:B------:R-:W-:Y:S02]  /*0c00*/  @P1 SHF.L.U32 R57, R55, 0x10, RZ ;  /* 0x0000001037391819 */ /* 0x000fe400000006ff */
[----:B------:R-:W-:Y:S02]  /*0c10*/  @P1 SHF.L.U32 R68, R68, 0x10, RZ ;  /* 0x0000001044441819 */ /* 0x000fe400000006ff */
[----:B------:R-:W-:Y:S01]  /*0c20*/  @P1 SHF.L.U32 R70, R69, 0x10, RZ ;  /* 0x0000001045461819 */ /* 0x000fe200000006ff */
[----:B0-----:R-:W-:-:S02]  /*0c30*/  @P1 FFMA.FTZ R66, R57, R59, R66 ;  /* 0x0000003b39421223 */ /* 0x001fc40000010042 */
[----:B-1----:R-:W-:Y:S02]  /*0c40*/  @P1 FFMA.FTZ R65, R68, R56, R65 ;  /* 0x0000003844411223 */ /* 0x002fe40000010041 */
[----:B------:R-:W-:Y:S01]  /*0c50*/  @P1 FFMA.FTZ R67, R70, R58, R67 ;  /* 0x0000003a46431223 */ /* 0x000fe20000010043 */
[----:B------:R-:W-:Y:S06]  /*0c60*/  BRA `(.L_x_8218) ;  /* 0x0000000000807947 */ /* 0x000fec0003800000 */
.L_x_8217:
        /* <DEDUP_REMOVED lines=9> */
[----:B------:R-:W-:-:S02]  /*0d00*/  @P0 PRMT R59, R55, 0x7632, R59 ;  /* 0x00007632373b0816 */ /* 0x000fc4000000003b */
[----:B------:R-:W-:Y:S02]  /*0d10*/  CS2R R66, SRZ ;  /* 0x0000000000427805 */ /* 0x000fe4000001ff00 */
[----:B------:R-:W-:Y:S01]  /*0d20*/  @P0 SHF.L.U32 R68, R55, 0x10, RZ ;  /* 0x0000001037440819 */ /* 0x000fe200000006ff */
        /* <DEDUP_REMOVED lines=15> */
[----:B------:R-:W-:-:S03]  /*0e20*/  @P0 SHF.L.U32 R58, R58, 0x10, RZ ;  /* 0x000000103a3a0819 */ /* 0x000fc600000006ff */
[----:B----4-:R-:W-:Y:S02]  /*0e30*/  @P0 FMUL.FTZ R63, R57, UR19 ;  /* 0x00000013393f0c20 */ /* 0x010fe40008410000 */
[----:B-1----:R-:W-:Y:S01]  /*0e40*/  @P0 FMUL.FTZ R65, R58, UR23 ;  /* 0x000000173a410c20 */ /* 0x002fe20008410000 */
[----:B0-----:R-:W-:Y:S01]  /*0e50*/  @P0 FMUL.FTZ R66, R68, UR26 ;  /* 0x0000001a44420c20 */ /* 0x001fe20008410000 */
[----:B--2---:R-:W-:-:S07]  /*0e60*/  @P0 FMUL.FTZ R67, R59, UR4 ;  /* 0x000000043b430c20 */ /* 0x004fce0008410000 */
.L_x_8218:
[----:B------:R-:W-:-:S05]  /*0e70*/  IADD3 R57, PT, PT, R3, 0x80, RZ ;  /* 0x0000008003397810 */ /* 0x000fca0007ffe0ff */
[----:B------:R-:W-:-:S05]  /*0e80*/  IMAD.WIDE.U32 R56, R57, 0x20, R80 ;  /* 0x0000002039387825 */ /* 0x000fca00078e0050 */
[----:B------:R0:W-:Y:S04]  /*0e90*/  STG.E.128 desc[UR12][R56.64], R60 ;  /* 0x0000003c38007986 */ /* 0x0001e8000c101d0c */
[----:B------:R0:W-:Y:S01]  /*0ea0*/  STG.E.128 desc[UR12][R56.64+0x10], R64 ;  /* 0x0000104038007986 */ /* 0x0001e2000c101d0c */
[----:B------:R-:W-:Y:S05]  /*0eb0*/  BRA.U !UP2, `(.L_x_8219) ;  /* 0x000000010a107547 */ /* 0x000fea000b800000 */
[----:B------:R-:W1:Y:S01]  /*0ec0*/  LDC.64 R52, c[0x0][0x390] ;  /* 0x0000e400ff347b82 */ /* 0x000e620000000a00 */
[----:B------:R-:W-:-:S05]  /*0ed0*/  IADD3 R55, PT, PT, R0, 0x100, RZ ;  /* 0x0000010000377810 */ /* 0x000fca0007ffe0ff */
[----:B-1----:R-:W-:-:S06]  /*0ee0*/  IMAD.WIDE.U32 R52, R55, 0x10, R52 ;  /* 0x0000001037347825 */ /* 0x002fcc00078e0034 */
[----:B------:R-:W5:Y:S02]  /*0ef0*/  LDG.E.128 R52, desc[UR12][R52.64] ;  /* 0x0000000c34347981 */ /* 0x000f64000c1e1d00 */
.L_x_8219:
[----:B------:R-:W-:Y:S01]  /*0f00*/  IADD3 R3, PT, PT, R3, 0x100, RZ ;  /* 0x0000010003037810 */ /* 0x000fe20007ffe0ff */
[----:B------:R-:W-:Y:S06]  /*0f10*/  BRA.U !UP0, `(.L_x_8220) ;  /* 0x0000000108887547 */ /* 0x000fec000b800000 */
[----:B------:R-:W1:Y:S02]  /*0f20*/  LDC.64 R82, c[0x0][0x3a0] ;  /* 0x0000e800ff527b82 */ /* 0x000e640000000a00 */
[----:B-1----:R-:W-:-:S05]  /*0f30*/  IMAD.WIDE.U32 R82, R3, 0x20, R82 ;  /* 0x0000002003527825 */ /* 0x002fca00078e0052 */
[----:B------:R-:W2:Y:S04]  /*0f40*/  LDG.E.128 R68, desc[UR12][R82.64] ;  /* 0x0000000c52447981 */ /* 0x000ea8000c1e1d00 */
[----:B0-----:R0:W3:Y:S01]  /*0f50*/  LDG.E.128 R56, desc[UR12][R82.64+0x10] ;  /* 0x0000100c52387981 */ /* 0x0010e2000c1e1d00 */
[----:B------:R-:W-:-:S13]  /*0f60*/  ISETP.LT.AND P0, PT, RZ, UR25, PT ;  /* 0x00000019ff007c0c */ /* 0x000fda000bf01270 */
[----:B------:R-:W2:Y:S01]  /*0f70*/  @P0 LDC R0, c[0x0][0x40c] ;  /* 0x00010300ff000b82 */ /* 0x000ea20000000800 */
[----:B-----5:R-:W-:Y:S02]  /*0f80*/  @P0 SHF.L.U32 R85, R52, 0x10, RZ ;  /* 0x0000001034550819 */ /* 0x020fe400000006ff */
[----:B0-----:R-:W-:-:S05]  /*0f90*/  @P0 SHF.L.U32 R83, R53, 0x10, RZ ;  /* 0x0000001035530819 */ /* 0x001fca00000006ff */
[----:B------:R-:W0:Y:S08]  /*0fa0*/  @P0 LDC R84, c[0x0][0x40c] ;  /* 0x00010300ff540b82 */ /* 0x000e300000000800 */
[----:B------:R-:W1:Y:S08]  /*0fb0*/  @P0 LDC R86, c[0x0][0x40c] ;  /* 0x00010300ff560b82 */ /* 0x000e700000000800 */
[----:B------:R-:W3:Y:S01]  /*0fc0*/  @P0 LDC R82, c[0x0][0x40c] ;  /* 0x00010300ff520b82 */ /* 0x000ee20000000800 */
[----:B--2---:R-:W-:Y:S01]  /*0fd0*/  @P0 FFMA.FTZ R68, R85, R0, R68 ;  /* 0x0000000055440223 */ /* 0x004fe20000010044 */
[----:B------:R-:W-:-:S06]  /*0fe0*/  @P0 PRMT R0, R52, 0x7632, R0 ;  /* 0x0000763234000816 */ /* 0x000fcc0000000000 */
[----:B------:R-:W2:Y:S01]  /*0ff0*/  @P0 LDC R85, c[0x0][0x40c] ;  /* 0x00010300ff550b82 */ /* 0x000ea20000000800 */
[----:B-1----:R-:W-:Y:S01]  /*1000*/  @P0 FFMA.FTZ R70, R83, R86, R70 ;  /* 0x0000005653460223 */ /* 0x002fe20000010046 */
[----:B------:R-:W-:Y:S02]  /*1010*/  @P0 SHF.L.U32 R83, R54, 0x10, RZ ;  /* 0x0000001036530819 */ /* 0x000fe400000006ff */
[----:B------:R-:W-:-:S03]  /*1020*/  @P0 SHF.L.U32 R0, R0, 0x10, RZ ;  /* 0x0000001000000819 */ /* 0x000fc600000006ff */
[----:B---3--:R-:W-:Y:S01]  /*1030*/  @P0 FFMA.FTZ R56, R83, R82, R56 ;  /* 0x0000005253380223 */ /* 0x008fe20000010038 */
[----:B------:R-:W-:Y:S01]  /*1040*/  @P0 SHF.L.U32 R83, R55, 0x10, RZ ;  /* 0x0000001037530819 */ /* 0x000fe200000006ff */
[----:B0-----:R-:W-:Y:S01]  /*1050*/  @P0 FFMA.FTZ R69, R0, R84, R69 ;  /* 0x0000005400450223 */ /* 0x001fe20000010045 */
[----:B------:R-:W-:Y:S01]  /*1060*/  @P0 PRMT R0, R53, 0x7632, R0 ;  /* 0x0000763235000816 */ /* 0x000fe20000000000 */
[----:B------:R-:W0:Y:S03]  /*1070*/  @P0 LDC R84, c[0x0][0x40c] ;  /* 0x00010300ff540b82 */ /* 0x000e260000000800 */
[----:B------:R-:W-:-:S05]  /*1080*/  @P0 SHF.L.U32 R0, R0, 0x10, RZ ;  /* 0x0000001000000819 */ /* 0x000fca00000006ff */
[----:B------:R-:W1:Y:S01]  /*1090*/  @P0 LDC R82, c[0x0][0x40c] ;  /* 0x00010300ff520b82 */ /* 0x000e620000000800 */
[----:B--2---:R-:W-:Y:S01]  /*10a0*/  @P0 FFMA.FTZ R71, R0, R85, R71 ;  /* 0x0000005500470223 */ /* 0x004fe20000010047 */
[----:B------:R-:W-:-:S06]  /*10b0*/  @P0 PRMT R0, R54, 0x7632, R0 ;  /* 0x0000763236000816 */ /* 0x000fcc0000000000 */
[----:B------:R-:W2:Y:S01]  /*10c0*/  @P0 LDC R85, c[0x0][0x40c] ;  /* 0x00010300ff550b82 */ /* 0x000ea20000000800 */
[----:B------:R-:W-:-:S05]  /*10d0*/  @P0 SHF.L.U32 R0, R0, 0x10, RZ ;  /* 0x0000001000000819 */ /* 0x000fca00000006ff */
[----:B0-----:R-:W-:Y:S01]  /*10e0*/  @P0 FFMA.FTZ R57, R0, R84, R57 ;  /* 0x0000005400390223 */ /* 0x001fe20000010039 */
[----:B------:R-:W-:-:S04]  /*10f0*/  @P0 PRMT R0, R55, 0x7632, R0 ;  /* 0x0000763237000816 */ /* 0x000fc80000000000 */
[----:B------:R-:W-:-:S05]  /*1100*/  @P0 SHF.L.U32 R0, R0, 0x10, RZ ;  /* 0x0000001000000819 */ /* 0x000fca00000006ff */
[----:B-1----:R-:W-:Y:S01]  /*1110*/  @P0 FFMA.FTZ R59, R0, R82, R59 ;  /* 0x00000052003b0223 */ /* 0x002fe2000001003b */
[----:B--2---:R-:W-:Y:S01]  /*1120*/  @P0 FFMA.FTZ R58, R83, R85, R58 ;  /* 0x00000055533a0223 */ /* 0x004fe2000001003a */
[----:B------:R-:W-:Y:S06]  /*1130*/  BRA `(.L_x_8221) ;  /* 0x0000000000847947 */ /* 0x000fec0003800000 */
.L_x_8220:
[----:B------:R-:W1:Y:S01]  /*1140*/  @UP2 LDCU UR4, c[0x0][0x40c] ;  /* 0x00008180ff0427ac */ /* 0x000e620008000800 */
[C---:B0----5:R-:W-:Y:S02]  /*1150*/  @P0 SHF.L.U32 R57, R52.reuse, 0x10, RZ ;  /* 0x0000001034390819 */ /* 0x061fe400000006ff */
[----:B------:R-:W-:Y:S02]  /*1160*/  CS2R R68, SRZ ;  /* 0x0000000000447805 */ /* 0x000fe4000001ff00 */
[----:B------:R-:W-:Y:S01]  /*1170*/  @P0 PRMT R0, R52, 0x7632, R0 ;  /* 0x0000763234000816 */ /* 0x000fe20000000000 */
[----:B------:R-:W0:Y:S01]  /*1180*/  @UP2 LDCU UR5, c[0x0][0x40c] ;  /* 0x00008180ff0527ac */ /* 0x000e220008000800 */
[----:B------:R-:W-:Y:S02]  /*1190*/  @P0 SHF.L.U32 R59, R54, 0x10, RZ ;  /* 0x00000010363b0819 */ /* 0x000fe400000006ff */
[----:B------:R-:W-:Y:S02]  /*11a0*/  CS2R R70, SRZ ;  /* 0x0000000000467805 */ /* 0x000fe4000001ff00 */
[----:B------:R-:W-:Y:S01]  /*11b0*/  @P0 SHF.L.U32 R0, R0, 0x10, RZ ;  /* 0x0000001000000819 */ /* 0x000fe200000006ff */
[----:B------:R-:W2:Y:S01]  /*11c0*/  @UP2 LDCU UR22, c[0x0][0x40c] ;  /* 0x00008180ff1627ac */ /* 0x000ea20008000800 */
[----:B------:R-:W-:-:S02]  /*11d0*/  MOV R56, RZ ;  /* 0x000000ff00387202 */ /* 0x000fc40000000f00 */
[----:B------:R-:W-:Y:S01]  /*11e0*/  @P0 PRMT R83, R55, 0x7632, R83 ;  /* 0x0000763237530816 */ /* 0x000fe20000000053 */
[----:B------:R-:W3:Y:S01]  /*11f0*/  @UP2 LDCU UR18, c[0x0][0x40c] ;  /* 0x00008180ff1227ac */ /* 0x000ee20008000800 */
[----:B------:R-:W-:Y:S02]  /*1200*/  @P0 SHF.L.U32 R58, R53, 0x10, RZ ;  /* 0x00000010353a0819 */ /* 0x000fe400000006ff */
[----:B------:R-:W-:Y:S01]  /*1210*/  @P0 SHF.L.U32 R84, R55, 0x10, RZ ;  /* 0x0000001037540819 */ /* 0x000fe200000006ff */
[----:B------:R-:W4:Y:S01]  /*1220*/  @UP2 LDCU UR19, c[0x0][0x40c] ;  /* 0x00008180ff1327ac */ /* 0x000f220008000800 */
[----:B------:R-:W-:Y:S01]  /*1230*/  @P0 SHF.L.U32 R83, R83, 0x10, RZ ;  /* 0x0000001053530819 */ /* 0x000fe200000006ff */
[----:B-1----:R-:W-:Y:S01]  /*1240*/  @P0 FMUL.FTZ R68, R57, UR4 ;  /* 0x0000000439440c20 */ /* 0x002fe20008410000 */
[----:B------:R-:W-:Y:S01]  /*1250*/  HFMA2 R57, -RZ, RZ, 0, 0 ;  /* 0x00000000ff397431 */ /* 0x000fe200000001ff */
[----:B------:R-:W1:Y:S01]  /*1260*/  @UP2 LDCU UR23, c[0x0][0x40c] ;  /* 0x00008180ff1727ac */ /* 0x000e620008000800 */
[----:B0-----:R-:W-:Y:S01]  /*1270*/  @P0 FMUL.FTZ R69, R0, UR5 ;  /* 0x0000000500450c20 */ /* 0x001fe20008410000 */
[----:B------:R-:W-:Y:S01]  /*1280*/  @P0 PRMT R0, R53, 0x7632, R0 ;  /* 0x0000763235000816 */ /* 0x000fe20000000000 */
[----:B------:R-:W0:Y:S01]  /*1290*/  @UP2 LDCU UR25, c[0x0][0x40c] ;  /* 0x00008180ff1927ac */ /* 0x000e220008000800 */
[----:B--2---:R-:W-:Y:S01]  /*12a0*/  @P0 FMUL.FTZ R56, R59, UR22 ;  /* 0x000000163b380c20 */ /* 0x004fe20008410000 */
[----:B------:R-:W-:Y:S01]  /*12b0*/  @P0 PRMT R59, R54, 0x7632, R59 ;  /* 0x00007632363b0816 */ /* 0x000fe2000000003b */
[----:B------:R-:W2:Y:S01]  /*12c0*/  @UP2 LDCU UR4, c[0x0][0x40c] ;  /* 0x00008180ff0427ac */ /* 0x000ea20008000800 */
[----:B------:R-:W-:Y:S01]  /*12d0*/  @P0 SHF.L.U32 R0, R0, 0x10, RZ ;  /* 0x0000001000000819 */ /* 0x000fe200000006ff */
[----:B---3--:R-:W-:Y:S01]  /*12e0*/  @P0 FMUL.FTZ R70, R58, UR18 ;  /* 0x000000123a460c20 */ /* 0x008fe20008410000 */
[----:B------:R-:W-:-:S02]  /*12f0*/  @P0 SHF.L.U32 R82, R59, 0x10, RZ ;  /* 0x000000103b520819 */ /* 0x000fc400000006ff */
[----:B------:R-:W-:Y:S01]  /*1300*/  CS2R R58, SRZ ;  /* 0x00000000003a7805 */ /* 0x000fe2000001ff00 */
[----:B----4-:R-:W-:Y:S02]  /*1310*/  @P0 FMUL.FTZ R71, R0, UR19 ;  /* 0x0000001300470c20 */ /* 0x010fe40008410000 */
[----:B-1----:R-:W-:Y:S01]  /*1320*/  @P0 FMUL.FTZ R57, R82, UR23 ;  /* 0x0000001752390c20 */ /* 0x002fe20008410000 */
[----:B0-----:R-:W-:Y:S01]  /*1330*/  @P0 FMUL.FTZ R58, R84, UR25 ;  /* 0x00000019543a0c20 */ /* 0x001fe20008410000 */
[----:B--2---:R-:W-:-:S07]  /*1340*/  @P0 FMUL.FTZ R59, R83, UR4 ;  /* 0x00000004533b0c20 */ /* 0x004fce0008410000 */
.L_x_8221:
        /* <DEDUP_REMOVED lines=108> */
.L_x_8223:
[----:B------:R-:W-:Y:S05]  /*1a10*/  BSYNC.RECONVERGENT B0 ;  /* 0x0000000000007941 */ /* 0x000fea0003800200 */
.L_x_8222:
[----:B------:R-:W-:Y:S01]  /*1a20*/  BAR.SYNC.DEFER_BLOCKING 0x0 ;  /* 0x0000000000007b1d */ /* 0x000fe20000010000 */
[----:B------:R-:W-:Y:S02]  /*1a30*/  MOV R85, RZ ;  /* 0x000000ff00557202 */ /* 0x000fe40000000f00 */
[----:B------:R-:W-:-:S03]  /*1a40*/  CS2R R80, SRZ ;  /* 0x0000000000507805 */ /* 0x000fc6000001ff00 */
[----:B------:R-:W-:Y:S04]  /*1a50*/  BSSY.RECONVERGENT B0, `(.L_x_8224) ;  /* 0x000000a000007945 */ /* 0x000fe80003800200 */
[----:B------:R-:W-:Y:S05]  /*1a60*/  @P1 BRA `(.L_x_8225) ;  /* 0x0000000000201947 */ /* 0x000fea0003800000 */
[----:B------:R-:W1:Y:S01]  /*1a70*/  S2UR UR5, SR_CgaCtaId ;  /* 0x00000000000579c3 */ /* 0x000e620000008800 */
[----:B------:R-:W-:Y:S01]  /*1a80*/  UMOV UR4, 0x400 ;  /* 0x0000040000047882 */ /* 0x000fe20000000000 */
[----:B0-----:R-:W-:Y:S01]  /*1a90*/  SHF.L.U32 R0, R2, 0x3, RZ ;  /* 0x0000000302007819 */ /* 0x001fe200000006ff */
[----:B------:R-:W-:-:S03]  /*1aa0*/  HFMA2 R85, -RZ, RZ, 0, 4.57763671875e-05 ;  /* 0x00000300ff557431 */ /* 0x000fc600000001ff */
[----:B------:R-:W-:Y:S01]  /*1ab0*/  LOP3.LUT R0, R0, 0xf8, RZ, 0xc0, !PT ;  /* 0x000000f800007812 */ /* 0x000fe200078ec0ff */
[----:B-1----:R-:W-:-:S04]  /*1ac0*/  ULEA UR4, UR5, UR4, 0x18 ;  /* 0x0000000405047291 */ /* 0x002fc8000f8ec0ff */
[----:B------:R-:W-:-:S09]  /*1ad0*/  @UP1 UIADD3 UR4, UPT, UPT, UR4, 0x20, URZ ;  /* 0x0000002004041890 */ /* 0x000fd2000fffe0ff */
[----:B------:R1:W2:Y:S03]  /*1ae0*/  LDS.64 R80, [R0+UR4] ;  /* 0x0000000400507984 */ /* 0x0002a60008000a00 */
.L_x_8225:
[----:B------:R-:W-:Y:S05]  /*1af0*/  BSYNC.RECONVERGENT B0 ;  /* 0x0000000000007941 */ /* 0x000fea0003800200 */
.L_x_8224:
[----:B0-----:R-:W1:Y:S01]  /*1b00*/  SHFL.DOWN PT, R82, R85, 0x2, 0x1f ;  /* 0x08401f0055527f89 */ /* 0x001e6200000e0000 */
[----:B------:R-:W-:Y:S01]  /*1b10*/  I2FP.F32.U32 R87, R85 ;  /* 0x0000005500577245 */ /* 0x000fe20000201000 */
[----:B------:R-:W-:Y:S01]  /*1b20*/  UISETP.GE.AND UP0, UPT, UR6, 0x1, UPT ;  /* 0x000000010600788c */ /* 0x000fe2000bf06270 */
[----:B------:R-:W-:Y:S01]  /*1b30*/  ISETP.NE.AND P1, PT, R2, RZ, PT ;  /* 0x000000ff0200720c */ /* 0x000fe20003f25270 */
[----:B--2---:R-:W0:Y:S01]  /*1b40*/  SHFL.DOWN PT, R86, R80, 0x2, 0x1f ;  /* 0x08401f0050567f89 */ /* 0x004e2200000e0000 */
        /* <DEDUP_REMOVED lines=27> */
[----:B-1----:R-:W-:Y:S01]  /*1d00*/  FADD.FTZ R3, R81, R82 ;  /* 0x0000005251037221 */ /* 0x002fe20000010000 */
[----:B--2---:R-:W-:Y:S01]  /*1d10*/  FMUL.FTZ R86, R84, R83 ;  /* 0x0000005354567220 */ /* 0x004fe20000410000 */
[----:B------:R-:W0:Y:S01]  /*1d20*/  @!P1 LDC.64 R80, c[0x0][0x3c8] ;  /* 0x0000f200ff509b82 */ /* 0x000e220000000a00 */
[----:B------:R-:W-:-:S04]  /*1d30*/  FMUL.FTZ R0, R0, R85 ;  /* 0x0000005500007220 */ /* 0x000fc80000410000 */
[----:B------:R-:W-:Y:S02]  /*1d40*/  FFMA.FTZ R85, R84, R0, R3 ;  /* 0x0000000054557223 */ /* 0x000fe40000010003 */
[----:B------:R-:W1:Y:S01]  /*1d50*/  SHFL.IDX PT, R3, R86, RZ, 0x1f ;  /* 0x00001fff56037589 */ /* 0x000e6200000e0000 */
[----:B------:R-:W2:Y:S03]  /*1d60*/  LDC R0, c[0x0][0x448] ;  /* 0x00011200ff007b82 */ /* 0x000ea60000000800 */
[----:B------:R-:W2:Y:S05]  /*1d70*/  SHFL.IDX PT, R85, R85, RZ, 0x1f ;  /* 0x00001fff55557589 */ /* 0x000eaa00000e0000 */
[----:B------:R-:W3:Y:S01]  /*1d80*/  @!P1 LDC.64 R82, c[0x0][0x3c0] ;  /* 0x0000f000ff529b82 */ /* 0x000ee20000000a00 */
[----:B-1----:R-:W-:Y:S01]  /*1d90*/  FMUL.FTZ R84, R3, R3 ;  /* 0x0000000303547220 */ /* 0x002fe20000410000 */
[----:B--2---:R-:W-:-:S04]  /*1da0*/  FFMA.FTZ R0, R85, UR24, R0 ;  /* 0x0000001855007c23 */ /* 0x004fc80008010000 */
[----:B------:R-:W-:Y:S02]  /*1db0*/  FSEL R87, R84, RZ, P0 ;  /* 0x000000ff54577208 */ /* 0x000fe40000000000 */
        /* <DEDUP_REMOVED lines=10> */
[----:B------:R-:W-:-:S04]  /*1e60*/  UIADD3 UR4, UPT, UPT, UR6, -0x1, URZ ;  /* 0xffffffff06047890 */ /* 0x000fc8000fffe0ff */
[----:B------:R-:W-:Y:S01]  /*1e70*/  UIMAD UR4, UR4, UR20, URZ ;  /* 0x00000014040472a4 */ /* 0x000fe2000f8e02ff */
[C---:B------:R-:W-:Y:S01]  /*1e80*/  FADD.FTZ R89, -R80.reuse, R62 ;  /* 0x0000003e50597221 */ /* 0x040fe20000010100 */
[C---:B------:R-:W-:Y:S01]  /*1e90*/  FADD.FTZ R93, -R80.reuse, R66 ;  /* 0x00000042505d7221 */ /* 0x040fe20000010100 */
[C---:B------:R-:W-:Y:S01]  /*1ea0*/  FADD.FTZ R62, -R80.reuse, R56 ;  /* 0x00000038503e7221 */ /* 0x040fe20000010100 */
[C---:B------:R-:W-:Y:S01]  /*1eb0*/  FADD.FTZ R66, -R80.reuse, R57 ;  /* 0x0000003950427221 */ /* 0x040fe20000010100 */
[----:B------:R-:W-:Y:S01]  /*1ec0*/  USHF.R.S32.HI UR5, URZ, 0x1f, UR4 ;  /* 0x0000001fff057899 */ /* 0x000fe20008011404 */
[----:B------:R-:W0:Y:S01]  /*1ed0*/  LDC.64 R56, c[0x0][0x428] ;  /* 0x00010a00ff387b82 */ /* 0x000e220000000a00 */
[C---:B------:R-:W-:Y:S01]  /*1ee0*/  FADD.FTZ R67, -R80.reuse, R67 ;  /* 0x0000004350437221 */ /* 0x040fe20000010100 */
[C---:B------:R-:W-:Y:S01]  /*1ef0*/  FADD.FTZ R83, -R80.reuse, R72 ;  /* 0x0000004850537221 */ /* 0x040fe20000010100 */
[----:B------:R-:W-:Y:S01]  /*1f00*/  ULEA.HI UR5, UR5, UR4, URZ, 0x3 ;  /* 0x0000000405057291 */ /* 0x000fe2000f8f18ff */
[----:B------:R-:W-:Y:S01]  /*1f10*/  FADD.FTZ R73, -R80, R73 ;  /* 0x0000004950497221 */ /* 0x000fe20000010100 */
[----:B------:R-:W-:Y:S01]  /*1f20*/  FMUL.FTZ R86, R0, R67 ;  /* 0x0000004300567220 */ /* 0x000fe20000410000 */
[C---:B------:R-:W-:Y:S01]  /*1f30*/  FADD.FTZ R77, -R80.reuse, R77 ;  /* 0x0000004d504d7221 */ /* 0x040fe20000010100 */
[C---:B------:R-:W-:Y:S01]  /*1f40*/  FADD.FTZ R81, -R80.reuse, R78 ;  /* 0x0000004e50517221 */ /* 0x040fe20000010100 */
[C---:B------:R-:W-:Y:S01]  /*1f50*/  FADD.FTZ R61, -R80.reuse, R61 ;  /* 0x0000003d503d7221 */ /* 0x040fe20000010100 */
[----:B------:R-:W-:Y:S01]  /*1f60*/  MOV R67, UR5 ;  /* 0x0000000500437c02 */ /* 0x000fe20008000f00 */
[C---:B------:R-:W-:Y:S01]  /*1f70*/  FADD.FTZ R58, -R80.reuse, R58 ;  /* 0x0000003a503a7221 */ /* 0x040fe20000010100 */
[C---:B------:R-:W-:Y:S01]  /*1f80*/  FADD.FTZ R69, -R80.reuse, R69 ;  /* 0x0000004550457221 */ /* 0x040fe20000010100 */
[----:B------:R-:W-:Y:S01]  /*1f90*/  FADD.FTZ R71, -R80, R71 ;  /* 0x0000004750477221 */ /* 0x000fe20000010100 */
[C---:B------:R-:W-:Y:S01]  /*1fa0*/  FMUL.FTZ R83, R0.reuse, R83 ;  /* 0x0000005300537220 */ /* 0x040fe20000410000 */
[----:B------:R-:W-:Y:S01]  /*1fb0*/  FMUL.FTZ R78, R0, R73 ;  /* 0x00000049004e7220 */ /* 0x000fe20000410000 */
[C---:B------:R-:W-:Y:S01]  /*1fc0*/  FADD.FTZ R87, -R80.reuse, R60 ;  /* 0x0000003c50577221 */ /* 0x040fe20000010100 */
[----:B------:R-:W-:Y:S01]  /*1fd0*/  LEA.HI.SX32 R67, R67, R2, 0x1d ;  /* 0x0000000243437211 */ /* 0x000fe200078feaff */
[----:B------:R-:W-:Y:S01]  /*1fe0*/  FADD.FTZ R63, -R80, R63 ;  /* 0x0000003f503f7221 */ /* 0x000fe20000010100 */
[----:B------:R-:W-:Y:S01]  /*1ff0*/  FMUL.FTZ R60, R0, R77 ;  /* 0x0000004d003c7220 */ /* 0x000fe20000410000 */
[----:B------:R-:W-:Y:S01]  /*2000*/  FADD.FTZ R3, -R80, R76 ;  /* 0x0000004c50037221 */ /* 0x000fe20000010100 */
[C---:B------:R-:W-:Y:S01]  /*2010*/  FMUL.FTZ R72, R0.reuse, R61 ;  /* 0x0000003d00487220 */ /* 0x040fe20000410000 */
[----:B------:R-:W-:Y:S01]  /*2020*/  FMUL.FTZ R77, R0, R58 ;  /* 0x0000003a004d7220 */ /* 0x000fe20000410000 */
[----:B------:R-:W-:Y:S01]  /*2030*/  FADD.FTZ R65, -R80, R65 ;  /* 0x0000004150417221 */ /* 0x000fe20000010100 */
[C---:B------:R-:W-:Y:S01]  /*2040*/  FMUL.FTZ R76, R0.reuse, R69 ;  /* 0x00000045004c7220 */ /* 0x040fe20000410000 */
[----:B------:R-:W-:Y:S01]  /*2050*/  FMUL.FTZ R82, R0, R71 ;  /* 0x0000004700527220 */ /* 0x000fe20000410000 */
[----:B------:R-:W-:Y:S01]  /*2060*/  FFMA.FTZ R58, R83, R8, R32 ;  /* 0x00000008533a7223 */ /* 0x000fe20000010020 */
[----:B------:R-:W-:Y:S01]  /*2070*/  FFMA.FTZ R61, R78, R9, R33 ;  /* 0x000000094e3d7223 */ /* 0x000fe20000010021 */
[C---:B------:R-:W-:Y:S01]  /*2080*/  FADD.FTZ R85, -R80.reuse, R74 ;  /* 0x0000004a50557221 */ /* 0x040fe20000010100 */
[C---:B------:R-:W-:Y:S01]  /*2090*/  FADD.FTZ R68, -R80.reuse, R68 ;  /* 0x0000004450447221 */ /* 0x040fe20000010100 */
[----:B------:R-:W-:Y:S01]  /*20a0*/  FADD.FTZ R70, -R80, R70 ;  /* 0x0000004650467221 */ /* 0x000fe20000010100 */
[C---:B------:R-:W-:Y:S01]  /*20b0*/  IADD3 R69, PT, PT, R67.reuse, 0x80, RZ ;  /* 0x0000008043457810 */ /* 0x040fe20007ffe0ff */
[C---:B------:R-:W-:Y:S01]  /*20c0*/  FMUL.FTZ R89, R0.reuse, R89 ;  /* 0x0000005900597220 */ /* 0x040fe20000410000 */
[----:B------:R-:W-:Y:S01]  /*20d0*/  IADD3 R71, PT, PT, R67, 0x100, RZ ;  /* 0x0000010043477810 */ /* 0x000fe20007ffe0ff */
[----:B------:R-:W-:Y:S01]  /*20e0*/  FMUL.FTZ R74, R0, R63 ;  /* 0x0000003f004a7220 */ /* 0x000fe20000410000 */
[C---:B------:R-:W-:Y:S01]  /*20f0*/  FADD.FTZ R79, -R80.reuse, R79 ;  /* 0x0000004f504f7221 */ /* 0x040fe20000010100 */
[C---:B------:R-:W-:Y:S01]  /*2100*/  FADD.FTZ R75, -R80.reuse, R75 ;  /* 0x0000004b504b7221 */ /* 0x040fe20000010100 */
[C---:B------:R-:W-:Y:S01]  /*2110*/  FADD.FTZ R91, -R80.reuse, R64 ;  /* 0x00000040505b7221 */ /* 0x040fe20000010100 */
[----:B------:R-:W-:Y:S01]  /*2120*/  FADD.FTZ R59, -R80, R59 ;  /* 0x0000003b503b7221 */ /* 0x000fe20000010100 */
[C---:B------:R-:W-:Y:S01]  /*2130*/  FMUL.FTZ R3, R0.reuse, R3 ;  /* 0x0000000300037220 */ /* 0x040fe20000410000 */
[C---:B------:R-:W-:Y:S01]  /*2140*/  FMUL.FTZ R80, R0.reuse, R65 ;  /* 0x0000004100507220 */ /* 0x040fe20000410000 */
[C---:B------:R-:W-:Y:S01]  /*2150*/  FMUL.FTZ R65, R0.reuse, R68 ;  /* 0x0000004400417220 */ /* 0x040fe20000410000 */
[C---:B------:R-:W-:Y:S01]  /*2160*/  FMUL.FTZ R73, R0.reuse, R70 ;  /* 0x0000004600497220 */ /* 0x040fe20000410000 */
[----:B------:R-:W-:Y:S01]  /*2170*/  FMUL.FTZ R88, R0, R66 ;  /* 0x0000004200587220 */ /* 0x000fe20000410000 */
[----:B------:R-:W-:Y:S01]  /*2180*/  F2FP.BF16.F32.PACK_AB R58, R61, R58 ;  /* 0x0000003a3d3a723e */ /* 0x000fe200000010ff */
[----:B0-----:R-:W-:-:S04]  /*2190*/  IMAD.WIDE.U32 R66, R67, 0x10, R56 ;  /* 0x0000001043427825 */ /* 0x001fc800078e0038 */
[----:B------:R-:W-:Y:S01]  /*21a0*/  FFMA.FTZ R61, R89, R14, R38 ;  /* 0x0000000e593d7223 */ /* 0x000fe20000010026 */
[----:B------:R-:W-:Y:S01]  /*21b0*/  FFMA.FTZ R74, R74, R15, R39 ;  /* 0x0000000f4a4a7223 */ /* 0x000fe20000010027 */
[----:B------:R-:W-:Y:S01]  /*21c0*/  FMUL.FTZ R84, R0, R75 ;  /* 0x0000004b00547220 */ /* 0x000fe20000410000 */
[----:B------:R-:W-:-:S04]  /*21d0*/  IMAD.WIDE.U32 R68, R69, 0x10, R56 ;  /* 0x0000001045447825 */ /* 0x000fc800078e0038 */
[----:B------:R-:W-:Y:S01]  /*21e0*/  FFMA.FTZ R3, R3, R4, R28 ;  /* 0x0000000403037223 */ /* 0x000fe2000001001c */
[C---:B------:R-:W-:Y:S01]  /*21f0*/  FMUL.FTZ R81, R0.reuse, R81 ;  /* 0x0000005100517220 */ /* 0x040fe20000410000 */
[----:B------:R-:W-:Y:S01]  /*2200*/  FMUL.FTZ R64, R0, R79 ;  /* 0x0000004f00407220 */ /* 0x000fe20000410000 */
[----:B------:R-:W-:-:S04]  /*2210*/  IMAD.WIDE.U32 R70, R71, 0x10, R56 ;  /* 0x0000001047467825 */ /* 0x000fc800078e0038 */
[----:B------:R-:W-:Y:S01]  /*2220*/  FFMA.FTZ R56, R60, R5, R29 ;  /* 0x000000053c387223 */ /* 0x000fe2000001001d */
        /* <DEDUP_REMOVED lines=38> */
.L_x_8226:
[----:B------:R-:W-:Y:S02]  /*2490*/  UIADD3 UR7, UPT, UPT, UR7, UR16, URZ ;  /* 0x0000001007077290 */ /* 0x000fe4000fffe0ff */
[----:B------:R-:W-:Y:S02]  /*24a0*/  UPLOP3.LUT UP1, UPT, UPT, UPT, UP1, 0x40, 0x4 ;  /* 0x000000000004789c */ /* 0x000fe40003f2e810 */
[----:B------:R-:W-:-:S09]  /*24b0*/  UISETP.GE.AND UP0, UPT, UR7, UR17, UPT ;  /* 0x000000110700728c */ /* 0x000fd2000bf06270 */
[----:B------:R-:W-:Y:S05]  /*24c0*/  BRA.U !UP0, `(.L_x_8227) ;  /* 0xffffffdd08ac7547 */ /* 0x000fea000b83ffff */
[----:B------:R-:W-:Y:S05]  /*24d0*/  EXIT ;  /* 0x000000000000794d */ /* 0x000fea0003800000 */
.L_x_8228:
        /* <DEDUP_REMOVED lines=10> */
.L_x_20798:


//--------------------- .text._ZN10layer_norm13ln_fwd_kernelINS_13Kernel_traitsIf13__nv_bfloat16fS2_fjLj3072ELj1ELj1ELj4ELj16ENS_18Kernel_traits_baseILj3072EfS2_fS2_fjLj128EEEEELb0ELb1ELb0ELb0EEEvNS_9FwdParamsE --------------------------
	.section	.text._ZN10layer_norm13ln_fwd_kernelINS_13Kernel_traitsIf13__nv_bfloat16fS2_fjLj3072ELj1ELj1ELj4ELj16ENS_18Kernel_traits_baseILj3072EfS2_fS2_fjLj128EEEEELb0ELb1ELb0ELb0EEEvNS_9FwdParamsE,"ax",@progbits
	.align	128
        .global         _ZN10layer_norm13ln_fwd_kernelINS_13Kernel_traitsIf13__nv_bfloat16fS2_fjLj3072ELj1ELj1ELj4ELj16ENS_18Kernel_traits_baseILj3072EfS2_fS2_fjLj128EEEEELb0ELb1ELb0ELb0EEEvNS_9FwdParamsE
        .type           _ZN10layer_norm13ln_fwd_kernelINS_13Kernel_traitsIf13__nv_bfloat16fS2_fjLj3072ELj1ELj1ELj4ELj16ENS_18Kernel_traits_baseILj3072EfS2_fS2_fjLj128EEEEELb0ELb1ELb0ELb0EEEvNS_9FwdParamsE,@function
        .size           _ZN10layer_norm13ln_fwd_kernelINS_13Kernel_traitsIf13__nv_bfloat16fS2_fjLj3072ELj1ELj1ELj4ELj16ENS_18Kernel_traits_baseILj3072EfS2_fS2_fjLj128EEEEELb0ELb1ELb0ELb0EEEvNS_9FwdParamsE,(.L_x_20799 - _ZN10layer_norm13ln_fwd_kernelINS_13Kernel_traitsIf13__nv_bfloat16fS2_fjLj3072ELj1ELj1ELj4ELj16ENS_18Kernel_traits_baseILj3072EfS2_fS2_fjLj128EEEEELb0ELb1ELb0ELb0EEEvNS_9FwdParamsE)
        .other          _ZN10layer_norm13ln_fwd_kernelINS_13Kernel_traitsIf13__nv_bfloat16fS2_fjLj3072ELj1ELj1ELj4ELj16ENS_18Kernel_traits_baseILj3072EfS2_fS2_fjLj128EEEEELb0ELb1ELb0ELb0EEEvNS_9FwdParamsE,@"STO_CUDA_ENTRY STV_DEFAULT"
_ZN10layer_norm13ln_fwd_kernelINS_13Kernel_traitsIf13__nv_bfloat16fS2_fjLj3072ELj1ELj1ELj4ELj16ENS_18Kernel_traits_baseILj3072EfS2_fS2_fjLj128EEEEELb0ELb1ELb0ELb0EEEvNS_9FwdParamsE:
.text._ZN10layer_norm13ln_fwd_kernelINS_13Kernel_traitsIf13__nv_bfloat16fS2_fjLj3072ELj1ELj1ELj4ELj16ENS_18Kernel_traits_baseILj3072EfS2_fS2_fjLj128EEEEELb0ELb1ELb0ELb0EEEvNS_9FwdParamsE:
[----:B------:R-:W-:Y:S01]  /*0000*/  LDC R1, c[0x0][0x37c] ;  /* 0x0000df00ff017b82 */ /* 0x000fe20000000800 */
[----:B------:R-:W0:Y:S01]  /*0010*/  S2R R114, SR_TID.X ;  /* 0x0000000000727919 */ /* 0x000e220000002100 */
[----:B------:R-:W1:Y:S06]  /*0020*/  LDCU UR5, c[0x0][0x388] ;  /* 0x00007100ff0577ac */ /* 0x000e6c0008000800 */
[----:B------:R-:W2:Y:S01]  /*0030*/  S2UR UR6, SR_CTAID.X ;  /* 0x00000000000679c3 */ /* 0x000ea20000002500 */
[----:B------:R-:W-:Y:S01]  /*0040*/  BSSY.RECONVERGENT B0, `(.L_x_8229) ;  /* 0x0000064000007945 */ /* 0x000fe20003800200 */
[----:B------:R-:W3:Y:S01]  /*0050*/  LDCU.64 UR10, c[0x0][0x438] ;  /* 0x00008700ff0a77ac */ /* 0x000ee20008000a00 */
[----:B------:R-:W4:Y:S01]  /*0060*/  LDCU.64 UR8, c[0x0][0x358] ;  /* 0x00006b00ff0877ac */ /* 0x000f220008000a00 */
[----:B-1----:R-:W-:-:S02]  /*0070*/  USHF.R.S32.HI UR4, URZ, 0x1f, UR5 ;  /* 0x0000001fff047899 */ /* 0x002fc40008011405 */
[----:B---3--:R-:W-:Y:S02]  /*0080*/  UISETP.NE.U32.AND UP0, UPT, UR10, URZ, UPT ;  /* 0x000000ff0a00728c */ /* 0x008fe4000bf05070 */
[----:B------:R-:W-:Y:S02]  /*0090*/  ULEA.HI UR4, UR4, UR5, URZ, 0x3 ;  /* 0x0000000504047291 */ /* 0x000fe4000f8f18ff */
[----:B------:R-:W-:-:S04]  /*00a0*/  UISETP.NE.AND.EX UP0, UPT, UR11, URZ, UPT, UP0 ;  /* 0x000000ff0b00728c */ /* 0x000fc8000bf05300 */
[----:B------:R-:W-:Y:S02]  /*00b0*/  MOV R0, UR4 ;  /* 0x0000000400007c02 */ /* 0x000fe40008000f00 */
[----:B0-----:R-:W-:-:S04]  /*00c0*/  LOP3.LUT R3, R114, 0x60, RZ, 0xc0, !PT ;  /* 0x0000006072037812 */ /* 0x001fc800078ec0ff */
[----:B------:R-:W-:-:S04]  /*00d0*/  LOP3.LUT R17, R3, 0x1f, R114, 0xf8, !PT ;  /* 0x0000001f03117812 */ /* 0x000fc800078ef872 */
[----:B------:R-:W-:-:S04]  /*00e0*/  LOP3.LUT R113, R17, 0x7f, RZ, 0x3c, !PT ;  /* 0x0000007f11717812 */ /* 0x000fc800078e3cff */
[----:B------:R-:W-:Y:S02]  /*00f0*/  LEA.HI.SX32 R113, R0, R113, 0x1d ;  /* 0x0000007100717211 */ /* 0x000fe400078feaff */
[----:B------:R-:W-:Y:S01]  /*0100*/  LOP3.LUT R0, R114, 0x1f, RZ, 0xc0, !PT ;  /* 0x0000001f72007812 */ /* 0x000fe200078ec0ff */
        /* <DEDUP_REMOVED lines=45> */
.L_x_8230:
        /* <DEDUP_REMOVED lines=9> */
[----:B0-----:R-:W-:Y:S01]  /*0470*/  @P1 IMAD.WIDE.U32 R40, R67, 0x20, R40 ;  /* 0x0000002043281825 */ /* 0x001fe200078e0028 */
[----:B------:R-:W-:-:S02]  /*0480*/  @P2 CS2R R14, SRZ ;  /* 0x00000000000e2805 */ /* 0x000fc4000001ff00 */
[----:B------:R-:W-:Y:S02]  /*0490*/  @P2 CS2R R12, SRZ ;  /* 0x00000000000c2805 */ /* 0x000fe4000001ff00 */
[----:B------:R-:W-:Y:S01]  /*04a0*/  @P2 CS2R R18, SRZ ;  /* 0x0000000000122805 */ /* 0x000fe2000001ff00 */
[----:B------:R-:W5:Y:S01]  /*04b0*/  @P1 LDG.E.128 R48, desc[UR8][R40.64] ;  /* 0x0000000828301981 */ /* 0x000f62000c1e1d00 */
[----:B------:R-:W0:Y:S01]  /*04c0*/  @P2 LDC.64 R62, c[0x0][0x3d0] ;  /* 0x0000f400ff3e2b82 */ /* 0x000e220000000a00 */
[C---:B-1----:R-:W-:Y:S01]  /*04d0*/  @P1 IMAD.WIDE.U32 R60, R67.reuse, 0x20, R60 ;  /* 0x00000020433c1825 */ /* 0x042fe200078e003c */
[----:B------:R-:W-:Y:S01]  /*04e0*/  @P1 IADD3 R67, PT, PT, R67, 0x80, RZ ;  /* 0x0000008043431810 */ /* 0x000fe20007ffe0ff */
[----:B------:R1:W5:Y:S04]  /*04f0*/  @P1 LDG.E.128 R44, desc[UR8][R40.64+0x10] ;  /* 0x00001008282c1981 */ /* 0x000368000c1e1d00 */
[----:B------:R-:W5:Y:S01]  /*0500*/  @P1 LDG.E.128 R32, desc[UR8][R60.64] ;  /* 0x000000083c201981 */ /* 0x000f62000c1e1d00 */
[----:B------:R-:W4:Y:S01]  /*0510*/  @P2 LDC.64 R64, c[0x0][0x3e8] ;  /* 0x0000fa00ff402b82 */ /* 0x000f220000000a00 */
[----:B--2---:R-:W-:-:S02]  /*0520*/  @P0 IMAD.WIDE.U32 R36, R17, 0x20, R36 ;  /* 0x0000002011240825 */ /* 0x004fc400078e0024 */
[----:B------:R2:W5:Y:S02]  /*0530*/  @P1 LDG.E.128 R28, desc[UR8][R60.64+0x10] ;  /* 0x000010083c1c1981 */ /* 0x000564000c1e1d00 */
[----:B---3--:R-:W-:Y:S02]  /*0540*/  @P0 IMAD.WIDE.U32 R42, R17, 0x20, R38 ;  /* 0x00000020112a0825 */ /* 0x008fe400078e0026 */
[----:B------:R-:W5:Y:S01]  /*0550*/  @P0 LDG.E.128 R72, desc[UR8][R36.64] ;  /* 0x0000000824480981 */ /* 0x000f62000c1e1d00 */
[----:B------:R-:W-:Y:S01]  /*0560*/  CS2R R38, SRZ ;  /* 0x0000000000267805 */ /* 0x000fe2000001ff00 */
[C---:B0-----:R-:W-:Y:S02]  /*0570*/  @P2 IMAD.WIDE.U32 R62, R67.reuse, 0x20, R62 ;  /* 0x00000020433e2825 */ /* 0x041fe400078e003e */
[----:B------:R0:W5:Y:S01]  /*0580*/  @P0 LDG.E.128 R68, desc[UR8][R36.64+0x10] ;  /* 0x0000100824440981 */ /* 0x000162000c1e1d00 */
[----:B-1----:R-:W-:Y:S01]  /*0590*/  CS2R R40, SRZ ;  /* 0x0000000000287805 */ /* 0x002fe2000001ff00 */
[----:B----4-:R-:W-:-:S02]  /*05a0*/  @P2 IMAD.WIDE.U32 R64, R67, 0x20, R64 ;  /* 0x0000002043402825 */ /* 0x010fc400078e0040 */
[----:B------:R-:W5:Y:S01]  /*05b0*/  @P0 LDG.E.128 R56, desc[UR8][R42.64] ;  /* 0x000000082a380981 */ /* 0x000f62000c1e1d00 */
[----:B--2---:R-:W-:Y:S02]  /*05c0*/  CS2R R60, SRZ ;  /* 0x00000000003c7805 */ /* 0x004fe4000001ff00 */
[----:B0-----:R-:W-:Y:S02]  /*05d0*/  CS2R R36, SRZ ;  /* 0x0000000000247805 */ /* 0x001fe4000001ff00 */
[----:B------:R-:W-:Y:S01]  /*05e0*/  CS2R R66, SRZ ;  /* 0x0000000000427805 */ /* 0x000fe2000001ff00 */
[----:B------:R0:W5:Y:S01]  /*05f0*/  @P0 LDG.E.128 R52, desc[UR8][R42.64+0x10] ;  /* 0x000010082a340981 */ /* 0x000162000c1e1d00 */
[----:B------:R-:W-:-:S03]  /*0600*/  @P2 CS2R R16, SRZ ;  /* 0x0000000000102805 */ /* 0x000fc6000001ff00 */
[----:B------:R-:W5:Y:S04]  /*0610*/  @P2 LDG.E.128 R24, desc[UR8][R62.64] ;  /* 0x000000083e182981 */ /* 0x000f68000c1e1d00 */
[----:B------:R1:W5:Y:S01]  /*0620*/  @P2 LDG.E.128 R20, desc[UR8][R62.64+0x10] ;  /* 0x000010083e142981 */ /* 0x000362000c1e1d00 */
[----:B0-----:R-:W-:-:S03]  /*0630*/  CS2R R42, SRZ ;  /* 0x00000000002a7805 */ /* 0x001fc6000001ff00 */
[----:B------:R-:W5:Y:S04]  /*0640*/  @P2 LDG.E.128 R8, desc[UR8][R64.64] ;  /* 0x0000000840082981 */ /* 0x000f68000c1e1d00 */
[----:B------:R0:W5:Y:S01]  /*0650*/  @P2 LDG.E.128 R4, desc[UR8][R64.64+0x10] ;  /* 0x0000100840042981 */ /* 0x000162000c1e1d00 */
[----:B-1----:R-:W-:Y:S02]  /*0660*/  CS2R R62, SRZ ;  /* 0x00000000003e7805 */ /* 0x002fe4000001ff00 */
[----:B0-----:R-:W-:-:S07]  /*0670*/  CS2R R64, SRZ ;  /* 0x0000000000407805 */ /* 0x001fce000001ff00 */
.L_x_8231:
[----:B------:R-:W-:Y:S05]  /*0680*/  BSYNC.RECONVERGENT B0 ;  /* 0x0000000000007941 */ /* 0x000fea0003800200 */
.L_x_8229:
        /* <DEDUP_REMOVED lines=22> */
[----:B------:R0:W0:Y:S02]  /*07f0*/  MUFU.RCP R112, R2 ;  /* 0x0000000200707308 */ /* 0x0000240000001000 */
[----:B------:R-:W-:Y:S01]  /*0800*/  VIMNMX R0, PT, PT, R0, 0x20, PT ;  /* 0x0000002000007848 */ /* 0x000fe20003fe0100 */
[----:B------:R-:W0:Y:S03]  /*0810*/  LDCU.64 UR16, c[0x0][0x380] ;  /* 0x00007000ff1077ac */ /* 0x000e260008000a00 */
[----:B------:R-:W-:Y:S01]  /*0820*/  LEA R3, R0, UR5, 0x3 ;  /* 0x0000000500037c11 */ /* 0x000fe2000f8e18ff */
[----:B------:R-:W-:-:S02]  /*0830*/  UISETP.NE.AND.EX UP0, UPT, UR11, URZ, UPT, UP0 ;  /* 0x000000ff0b00728c */ /* 0x000fc4000bf05300 */
[----:B--23--:R-:W-:-:S11]  /*0840*/  UPLOP3.LUT UP2, UPT, UPT, UPT, UPT, 0x40, 0x4 ;  /* 0x000000000004789c */ /* 0x00cfd60003f4e870 */
.L_x_8252:
[----:B--2---:R-:W2:Y:S01]  /*0850*/  @UP0 LDCU.64 UR4, c[0x0][0x3e0] ;  /* 0x00007c00ff0407ac */ /* 0x004ea20008000a00 */
[----:B------:R-:W-:Y:S01]  /*0860*/  PLOP3.LUT P0, PT, PT, PT, UP0, 0x80, 0x8 ;  /* 0x000000000008781c */ /* 0x000fe20003f0f008 */
[----:B--2---:R-:W-:-:S06]  /*0870*/  @UP0 UIMAD.WIDE UR4, UR6, 0x2, UR4 ;  /* 0x00000002060408a5 */ /* 0x004fcc000f8e0204 */
[----:B01-3--:R-:W-:Y:S02]  /*0880*/  MOV R108, UR4 ;  /* 0x00000004006c7c02 */ /* 0x00bfe40008000f00 */
[----:B------:R-:W-:-:S05]  /*0890*/  MOV R109, UR5 ;  /* 0x00000005006d7c02 */ /* 0x000fca0008000f00 */
[----:B------:R-:W2:Y:S01]  /*08a0*/  @P0 LDG.E.U16 R108, desc[UR8][R108.64] ;  /* 0x000000086c6c0981 */ /* 0x000ea2000c1e1500 */
[----:B------:R-:W-:Y:S01]  /*08b0*/  UIMAD UR4, UR6, UR18, URZ ;  /* 0x00000012060472a4 */ /* 0x000fe2000f8e02ff */
[----:B------:R-:W-:Y:S01]  /*08c0*/  ISETP.GE.U32.AND P2, PT, R113, 0x80, PT ;  /* 0x000000807100780c */ /* 0x000fe20003f46070 */
[----:B------:R-:W-:Y:S01]  /*08d0*/  BSSY.RECONVERGENT B0, `(.L_x_8232) ;  /* 0x0000054000007945 */ /* 0x000fe20003800200 */
[----:B------:R-:W-:Y:S01]  /*08e0*/  LOP3.LUT R111, R114, 0x60, RZ, 0xc0, !PT ;  /* 0x00000060726f7812 */ /* 0x000fe200078ec0ff */
[----:B------:R-:W-:-:S03]  /*08f0*/  USHF.R.S32.HI UR5, URZ, 0x1f, UR4 ;  /* 0x0000001fff057899 */ /* 0x000fc60008011404 */
[----:B------:R-:W-:Y:S01]  /*0900*/  LOP3.LUT R111, R111, 0x1f, R114, 0xf8, !PT ;  /* 0x0000001f6f6f7812 */ /* 0x000fe200078ef872 */
[----:B------:R-:W-:-:S03]  /*0910*/  ULEA.HI UR5, UR5, UR4, URZ, 0x3 ;  /* 0x0000000405057291 */ /* 0x000fc6000f8f18ff */
[----:B------:R-:W-:-:S03]  /*0920*/  UMOV UR4, 0x3f800000 ;  /* 0x3f80000000047882 */ /* 0x000fc60000000000 */
[----:B0-----:R-:W-:-:S04]  /*0930*/  MOV R2, UR5 ;  /* 0x0000000500027c02 */ /* 0x001fc80008000f00 */
        /* <DEDUP_REMOVED lines=17> */
[----:B------:R-:W-:Y:S02]  /*0a50*/  PRMT R90, R85, 0x7632, R90 ;  /* 0x00007632555a7816 */ /* 0x000fe4000000005a */
[----:B------:R-:W-:-:S02]  /*0a60*/  PRMT R108, R86, 0x7632, R108 ;  /* 0x00007632566c7816 */ /* 0x000fc4000000006c */
[----:B------:R-:W-:Y:S02]  /*0a70*/  PRMT R109, R87, 0x7632, R109 ;  /* 0x00007632576d7816 */ /* 0x000fe4000000006d */
[----:B------:R-:W-:Y:S01]  /*0a80*/  SHF.L.U32 R91, R85, 0x10, RZ ;  /* 0x00000010555b7819 */ /* 0x000fe200000006ff */
[----:B------:R-:W-:Y:S01]  /*0a90*/  FMUL.FTZ R85, R84, UR4 ;  /* 0x0000000454557c20 */ /* 0x000fe20008410000 */
[----:B------:R-:W-:Y:S02]  /*0aa0*/  SHF.L.U32 R86, R86, 0x10, RZ ;  /* 0x0000001056567819 */ /* 0x000fe400000006ff */
[----:B------:R-:W-:Y:S01]  /*0ab0*/  SHF.L.U32 R90, R90, 0x10, RZ ;  /* 0x000000105a5a7819 */ /* 0x000fe200000006ff */
[----:B------:R-:W-:Y:S01]  /*0ac0*/  FMUL.FTZ R91, R91, UR4 ;  /* 0x000000045b5b7c20 */ /* 0x000fe20008410000 */
[----:B------:R-:W-:Y:S01]  /*0ad0*/  SHF.L.U32 R87, R87, 0x10, RZ ;  /* 0x0000001057577819 */ /* 0x000fe200000006ff */
[----:B0-----:R-:W-:Y:S01]  /*0ae0*/  FMUL.FTZ R89, R86, UR4 ;  /* 0x0000000456597c20 */ /* 0x001fe20008410000 */
[----:B------:R-:W-:Y:S01]  /*0af0*/  SHF.L.U32 R0, R0, 0x10, RZ ;  /* 0x0000001000007819 */ /* 0x000fe200000006ff */
[----:B------:R-:W-:Y:S01]  /*0b00*/  FMUL.FTZ R90, R90, UR4 ;  /* 0x000000045a5a7c20 */ /* 0x000fe20008410000 */
[----:B------:R-:W-:-:S02]  /*0b10*/  SHF.L.U32 R108, R108, 0x10, RZ ;  /* 0x000000106c6c7819 */ /* 0x000fc400000006ff */
[----:B------:R-:W-:Y:S01]  /*0b20*/  SHF.L.U32 R84, R109, 0x10, RZ ;  /* 0x000000106d547819 */ /* 0x000fe200000006ff */
[----:B------:R-:W-:Y:S01]  /*0b30*/  FMUL.FTZ R109, R87, UR4 ;  /* 0x00000004576d7c20 */ /* 0x000fe20008410000 */
[----:B------:R-:W-:Y:S01]  /*0b40*/  FMUL.FTZ R0, R0, UR4 ;  /* 0x0000000400007c20 */ /* 0x000fe20008410000 */
[----:B------:R-:W-:Y:S02]  /*0b50*/  FMUL.FTZ R108, R108, UR4 ;  /* 0x000000046c6c7c20 */ /* 0x000fe40008410000 */
[----:B------:R-:W-:Y:S01]  /*0b60*/  FMUL.FTZ R110, R84, UR4 ;  /* 0x00000004546e7c20 */ /* 0x000fe20008410000 */
[----:B--2---:R-:W-:Y:S01]  /*0b70*/  FFMA.FTZ R84, R85, R56, R76 ;  /* 0x0000003855547223 */ /* 0x004fe2000001004c */
[----:B------:R-:W-:Y:S01]  /*0b80*/  FFMA.FTZ R86, R91, R58, R78 ;  /* 0x0000003a5b567223 */ /* 0x000fe2000001004e */
[----:B------:R-:W-:Y:S01]  /*0b90*/  FFMA.FTZ R87, R90, R59, R79 ;  /* 0x0000003b5a577223 */ /* 0x000fe2000001004f */
[----:B------:R-:W-:Y:S01]  /*0ba0*/  FFMA.FTZ R85, R0, R57, R77 ;  /* 0x0000003900557223 */ /* 0x000fe2000001004d */
[----:B---3--:R-:W-:Y:S01]  /*0bb0*/  FFMA.FTZ R88, R89, R52, R80 ;  /* 0x0000003459587223 */ /* 0x008fe20000010050 */
[----:B------:R-:W-:Y:S01]  /*0bc0*/  FFMA.FTZ R89, R108, R53, R81 ;  /* 0x000000356c597223 */ /* 0x000fe20000010051 */
[----:B------:R-:W-:Y:S01]  /*0bd0*/  FFMA.FTZ R90, R109, R54, R82 ;  /* 0x000000366d5a7223 */ /* 0x000fe20000010052 */
[----:B------:R-:W-:Y:S01]  /*0be0*/  FFMA.FTZ R91, R110, R55, R83 ;  /* 0x000000376e5b7223 */ /* 0x000fe20000010053 */
[----:B------:R-:W-:Y:S06]  /*0bf0*/  BRA `(.L_x_8235) ;  /* 0x0000000000707947 */ /* 0x000fec0003800000 */
.L_x_8234:
[C---:B-----5:R-:W-:Y:S02]  /*0c00*/  PRMT R0, R84.reuse, 0x7632, R0 ;  /* 0x0000763254007816 */ /* 0x060fe40000000000 */
[----:B------:R-:W-:Y:S02]  /*0c10*/  SHF.L.U32 R84, R84, 0x10, RZ ;  /* 0x0000001054547819 */ /* 0x000fe400000006ff */
[----:B------:R-:W-:Y:S02]  /*0c20*/  PRMT R88, R85, 0x7632, R88 ;  /* 0x0000763255587816 */ /* 0x000fe40000000058 */
[----:B------:R-:W-:Y:S02]  /*0c30*/  PRMT R90, R86, 0x7632, R90 ;  /* 0x00007632565a7816 */ /* 0x000fe4000000005a */
[----:B------:R-:W-:Y:S02]  /*0c40*/  PRMT R91, R87, 0x7632, R91 ;  /* 0x00007632575b7816 */ /* 0x000fe4000000005b */
[----:B------:R-:W-:Y:S01]  /*0c50*/  SHF.L.U32 R89, R85, 0x10, RZ ;  /* 0x0000001055597819 */ /* 0x000fe200000006ff */
[----:B------:R-:W-:Y:S01]  /*0c60*/  FMUL.FTZ R85, R84, UR4 ;  /* 0x0000000454557c20 */ /* 0x000fe20008410000 */
[----:B------:R-:W-:-:S02]  /*0c70*/  SHF.L.U32 R86, R86, 0x10, RZ ;  /* 0x0000001056567819 */ /* 0x000fc400000006ff */
        /* <DEDUP_REMOVED lines=19> */
[----:B------:R-:W-:-:S07]  /*0db0*/  FMUL.FTZ R91, R116, R55 ;  /* 0x00000037745b7220 */ /* 0x000fce0000410000 */
.L_x_8235:
[----:B------:R-:W0:Y:S01]  /*0dc0*/  LDC.64 R108, c[0x0][0x3a8] ;  /* 0x0000ea00ff6c7b82 */ /* 0x000e220000000a00 */
[C---:B------:R-:W-:Y:S01]  /*0dd0*/  IADD3 R0, PT, PT, R2.reuse, 0x80, RZ ;  /* 0x0000008002007810 */ /* 0x040fe20007ffe0ff */
[----:B0-----:R-:W-:-:S05]  /*0de0*/  IMAD.WIDE.U32 R108, R2, 0x20, R108 ;  /* 0x00000020026c7825 */ /* 0x001fca00078e006c */
[----:B------:R0:W-:Y:S04]  /*0df0*/  STG.E.128 desc[UR8][R108.64], R84 ;  /* 0x000000546c007986 */ /* 0x0001e8000c101d08 */
[----:B------:R0:W-:Y:S02]  /*0e00*/  STG.E.128 desc[UR8][R108.64+0x10], R88 ;  /* 0x000010586c007986 */ /* 0x0001e4000c101d08 */
.L_x_8233:
[----:B-1--4-:R-:W-:Y:S05]  /*0e10*/  BSYNC.RECONVERGENT B0 ;  /* 0x0000000000007941 */ /* 0x012fea0003800200 */
.L_x_8232:
        /* <DEDUP_REMOVED lines=13> */
[C---:B-1---5:R-:W-:Y:S02]  /*0ef0*/  PRMT R96, R92.reuse, 0x7632, R96 ;  /* 0x000076325c607816 */ /* 0x062fe40000000060 */
[----:B------:R-:W-:Y:S02]  /*0f00*/  SHF.L.U32 R92, R92, 0x10, RZ ;  /* 0x000000105c5c7819 */ /* 0x000fe400000006ff */
[----:B------:R-:W-:Y:S02]  /*0f10*/  PRMT R97, R93, 0x7632, R97 ;  /* 0x000076325d617816 */ /* 0x000fe40000000061 */
[----:B------:R-:W-:Y:S02]  /*0f20*/  PRMT R99, R94, 0x7632, R99 ;  /* 0x000076325e637816 */ /* 0x000fe40000000063 */
[----:B0-----:R-:W-:Y:S02]  /*0f30*/  PRMT R108, R95, 0x7632, R108 ;  /* 0x000076325f6c7816 */ /* 0x001fe4000000006c */
        /* <DEDUP_REMOVED lines=12> */
[----:B------:R-:W-:Y:S01]  /*1000*/  FMUL.FTZ R108, R96, UR4 ;  /* 0x00000004606c7c20 */ /* 0x000fe20008410000 */
[----:B------:R-:W-:Y:S01]  /*1010*/  FMUL.FTZ R110, R97, UR4 ;  /* 0x00000004616e7c20 */ /* 0x000fe20008410000 */
[----:B------:R-:W-:Y:S01]  /*1020*/  FMUL.FTZ R116, R99, UR4 ;  /* 0x0000000463747c20 */ /* 0x000fe20008410000 */
[----:B------:R-:W-:Y:S01]  /*1030*/  FFMA.FTZ R96, R109, R28, R80 ;  /* 0x0000001c6d607223 */ /* 0x000fe20000010050 */
[----:B------:R-:W-:Y:S01]  /*1040*/  FMUL.FTZ R118, R92, UR4 ;  /* 0x000000045c767c20 */ /* 0x000fe20008410000 */
[----:B------:R-:W-:Y:S01]  /*1050*/  FFMA.FTZ R92, R93, R32, R76 ;  /* 0x000000205d5c7223 */ /* 0x000fe2000001004c */
[----:B------:R-:W-:Y:S01]  /*1060*/  FFMA.FTZ R98, R111, R30, R82 ;  /* 0x0000001e6f627223 */ /* 0x000fe20000010052 */
[----:B------:R-:W-:Y:S01]  /*1070*/  FFMA.FTZ R93, R108, R33, R77 ;  /* 0x000000216c5d7223 */ /* 0x000fe2000001004d */
[----:B------:R-:W-:Y:S01]  /*1080*/  FFMA.FTZ R95, R110, R35, R79 ;  /* 0x000000236e5f7223 */ /* 0x000fe2000001004f */
[----:B------:R-:W-:Y:S01]  /*1090*/  FFMA.FTZ R97, R116, R29, R81 ;  /* 0x0000001d74617223 */ /* 0x000fe20000010051 */
[----:B------:R-:W-:Y:S01]  /*10a0*/  FFMA.FTZ R99, R118, R31, R83 ;  /* 0x0000001f76637223 */ /* 0x000fe20000010053 */
[----:B------:R-:W-:Y:S06]  /*10b0*/  BRA `(.L_x_8239) ;  /* 0x0000000000707947 */ /* 0x000fec0003800000 */
.L_x_8238:
        /* <DEDUP_REMOVED lines=28> */
.L_x_8239:
[----:B------:R-:W0:Y:S02]  /*1280*/  LDC.64 R108, c[0x0][0x3a8] ;  /* 0x0000ea00ff6c7b82 */ /* 0x000e240000000a00 */
[C---:B0-----:R-:W-:Y:S01]  /*1290*/  IMAD.WIDE.U32 R108, R0.reuse, 0x20, R108 ;  /* 0x00000020006c7825 */ /* 0x041fe200078e006c */
[----:B------:R-:W-:-:S04]  /*12a0*/  IADD3 R0, PT, PT, R0, 0x80, RZ ;  /* 0x0000008000007810 */ /* 0x000fc80007ffe0ff */
[----:B------:R1:W-:Y:S04]  /*12b0*/  STG.E.128 desc[UR8][R108.64], R92 ;  /* 0x0000005c6c007986 */ /* 0x0003e8000c101d08 */
[----:B------:R1:W-:Y:S02]  /*12c0*/  STG.E.128 desc[UR8][R108.64+0x10], R96 ;  /* 0x000010606c007986 */ /* 0x0003e4000c101d08 */
.L_x_8237:
[----:B------:R-:W-:Y:S05]  /*12d0*/  BSYNC.RECONVERGENT B0 ;  /* 0x0000000000007941 */ /* 0x000fea0003800200 */
.L_x_8236:
        /* <DEDUP_REMOVED lines=13> */
[C---:B--2--5:R-:W-:Y:S02]  /*13b0*/  PRMT R104, R100.reuse, 0x7632, R104 ;  /* 0x0000763264687816 */ /* 0x064fe40000000068 */
[----:B------:R-:W-:Y:S02]  /*13c0*/  SHF.L.U32 R100, R100, 0x10, RZ ;  /* 0x0000001064647819 */ /* 0x000fe400000006ff */
[----:B------:R-:W-:Y:S02]  /*13d0*/  PRMT R105, R101, 0x7632, R105 ;  /* 0x0000763265697816 */ /* 0x000fe40000000069 */
[----:B------:R-:W-:Y:S02]  /*13e0*/  PRMT R107, R102, 0x7632, R107 ;  /* 0x00007632666b7816 */ /* 0x000fe4000000006b */
[----:B01----:R-:W-:Y:S02]  /*13f0*/  PRMT R108, R103, 0x7632, R108 ;  /* 0x00007632676c7816 */ /* 0x003fe4000000006c */
        /* <DEDUP_REMOVED lines=24> */
.L_x_8242:
        /* <DEDUP_REMOVED lines=28> */
.L_x_8243:
[----:B------:R-:W0:Y:S02]  /*1740*/  LDC.64 R108, c[0x0][0x3a8] ;  /* 0x0000ea00ff6c7b82 */ /* 0x000e240000000a00 */
[----:B0-----:R-:W-:-:S05]  /*1750*/  IMAD.WIDE.U32 R108, R0, 0x20, R108 ;  /* 0x00000020006c7825 */ /* 0x001fca00078e006c */
[----:B------:R2:W-:Y:S04]  /*1760*/  STG.E.128 desc[UR8][R108.64], R100 ;  /* 0x000000646c007986 */ /* 0x0005e8000c101d08 */
[----:B------:R2:W-:Y:S02]  /*1770*/  STG.E.128 desc[UR8][R108.64+0x10], R104 ;  /* 0x000010686c007986 */ /* 0x0005e4000c101d08 */
.L_x_8241:
[----:B------:R-:W-:Y:S05]  /*1780*/  BSYNC.RECONVERGENT B0 ;  /* 0x0000000000007941 */ /* 0x000fea0003800200 */
.L_x_8240:
[----:B------:R-:W-:Y:S01]  /*1790*/  FADD.FTZ R0, RZ, R84 ;  /* 0x00000054ff007221 */ /* 0x000fe20000010000 */
[C---:B------:R-:W-:Y:S01]  /*17a0*/  ISETP.GT.U32.AND P4, PT, R113.reuse, 0xff, PT ;  /* 0x000000ff7100780c */ /* 0x040fe20003f84070 */
[----:B------:R-:W-:Y:S01]  /*17b0*/  BSSY.RECONVERGENT B0, `(.L_x_8244) ;  /* 0x0000074000007945 */ /* 0x000fe20003800200 */
[----:B------:R-:W-:Y:S01]  /*17c0*/  ISETP.GT.U32.AND P0, PT, R113, 0x17f, PT ;  /* 0x0000017f7100780c */ /* 0x000fe20003f04070 */
[----:B012---:R-:W-:Y:S01]  /*17d0*/  FADD.FTZ R109, R85, R0 ;  /* 0x00000000556d7221 */ /* 0x007fe20000010000 */
        /* <DEDUP_REMOVED lines=70> */
[----:B------:R-:W-:Y:S01]  /*1c40*/  FADD.FTZ R108, R101, -R110 ;  /* 0x8000006e656c7221 */ /* 0x000fe20000010000 */
[----:B------:R-:W-:Y:S02]  /*1c50*/  PLOP3.LUT P4, PT, PT, PT, PT, 0x8, 0x80 ;  /* 0x000000000080781c */ /* 0x000fe40003f8e170 */
        /* <DEDUP_REMOVED lines=25> */
[----:B0-----:R-:W-:-:S05]  /*1df0*/  FADD.FTZ R108, R109, R108 ;  /* 0x0000006c6d6c7221 */ /* 0x001fca0000010000 */
[----:B------:R-:W0:Y:S02]  /*1e00*/  SHFL.BFLY PT, R111, R108, 0x4, 0x1f ;  /* 0x0c801f006c6f7f89 */ /* 0x000e2400000e0000 */
[----:B0-----:R-:W-:Y:S01]  /*1e10*/  FADD.FTZ R111, R108, R111 ;  /* 0x0000006f6c6f7221 */ /* 0x001fe20000010000 */
[----:B------:R-:W-:-:S04]  /*1e20*/  CS2R R108, SRZ ;  /* 0x00000000006c7805 */ /* 0x000fc8000001ff00 */
        /* <DEDUP_REMOVED lines=12> */
.L_x_8245:
[----:B------:R-:W-:Y:S05]  /*1ef0*/  BSYNC.RECONVERGENT B0 ;  /* 0x0000000000007941 */ /* 0x000fea0003800200 */
.L_x_8244:
[----:B------:R-:W-:Y:S01]  /*1f00*/  BAR.SYNC.DEFER_BLOCKING 0x0 ;  /* 0x0000000000007b1d */ /* 0x000fe20000010000 */
[----:B0-----:R-:W-:Y:S01]  /*1f10*/  HFMA2 R111, -RZ, RZ, 0, 0 ;  /* 0x00000000ff6f7431 */ /* 0x001fe200000001ff */
[----:B------:R-:W-:Y:S02]  /*1f20*/  @!P0 MOV R111, R3 ;  /* 0x00000003006f8202 */ /* 0x000fe40000000f00 */
[----:B------:R-:W-:Y:S02]  /*1f30*/  ISETP.NE.AND P4, PT, R114, RZ, PT ;  /* 0x000000ff7200720c */ /* 0x000fe40003f85270 */
[----:B------:R-:W-:Y:S01]  /*1f40*/  I2FP.F32.S32 R120, R111 ;  /* 0x0000006f00787245 */ /* 0x000fe20000201400 */
[----:B------:R-:W-:Y:S01]  /*1f50*/  BSSY.RECONVERGENT B0, `(.L_x_8246) ;  /* 0x0000055000007945 */ /* 0x000fe20003800200 */
[----:B------:R-:W0:Y:S04]  /*1f60*/  SHFL.DOWN PT, R0, R111, 0x2, 0x1f ;  /* 0x08401f006f007f89 */ /* 0x000e2800000e0000 */
[----:B------:R-:W1:Y:S01]  /*1f70*/  @!P0 LDS.64 R108, [R117] ;  /* 0x00000000756c8984 */ /* 0x000e620000000a00 */
[----:B------:R-:W-:-:S02]  /*1f80*/  ISETP.NE.AND P0, PT, RZ, UR14, PT ;  /* 0x0000000eff007c0c */ /* 0x000fc4000bf05270 */
[----:B0-----:R-:W-:Y:S02]  /*1f90*/  I2FP.F32.S32 R115, R0 ;  /* 0x0000000000737245 */ /* 0x001fe40000201400 */
[----:B------:R-:W-:-:S05]  /*1fa0*/  IADD3 R0, PT, PT, R0, R111, RZ ;  /* 0x0000006f00007210 */ /* 0x000fca0007ffe0ff */
[----:B------:R-:W-:Y:S04]  /*1fb0*/  SHFL.DOWN PT, R111, R0, 0x1, 0x1f ;  /* 0x08201f00006f7f89 */ /* 0x000fe800000e0000 */
[----:B-1----:R-:W0:Y:S04]  /*1fc0*/  SHFL.DOWN PT, R110, R108, 0x2, 0x1f ;  /* 0x08401f006c6e7f89 */ /* 0x002e2800000e0000 */
[----:B------:R-:W1:Y:S01]  /*1fd0*/  SHFL.DOWN PT, R116, R109, 0x2, 0x1f ;  /* 0x08401f006d747f89 */ /* 0x000e6200000e0000 */
[C---:B0-----:R-:W-:Y:S01]  /*1fe0*/  FMUL.FTZ R121, R110.reuse, R115 ;  /* 0x000000736e797220 */ /* 0x041fe20000410000 */
[----:B------:R-:W-:Y:S01]  /*1ff0*/  FADD.FTZ R119, -R110, R108 ;  /* 0x0000006c6e777221 */ /* 0x000fe20000010100 */
[----:B------:R-:W-:-:S02]  /*2000*/  I2FP.F32.S32 R110, R0 ;  /* 0x00000000006e7245 */ /* 0x000fc40000201400 */
[----:B------:R-:W-:Y:S01]  /*2010*/  FFMA.FTZ R121, R120, R108, R121 ;  /* 0x0000006c78797223 */ /* 0x000fe20000010079 */
[----:B------:R-:W-:Y:S01]  /*2020*/  FMUL.FTZ R119, R119, R119 ;  /* 0x0000007777777220 */ /* 0x000fe20000410000 */
[----:B------:R-:W0:Y:S03]  /*2030*/  MUFU.RCP R118, R110 ;  /* 0x0000006e00767308 */ /* 0x000e260000001000 */
[----:B------:R-:W-:-:S04]  /*2040*/  FMUL.FTZ R120, R119, R120 ;  /* 0x0000007877787220 */ /* 0x000fc80000410000 */
[----:B------:R-:W-:Y:S01]  /*2050*/  FMUL.FTZ R120, R120, R115 ;  /* 0x0000007378787220 */ /* 0x000fe20000410000 */
[----:B-1----:R-:W-:Y:S01]  /*2060*/  FADD.FTZ R115, R116, R109 ;  /* 0x0000006d74737221 */ /* 0x002fe20000010000 */
[-C--:B------:R-:W-:Y:S02]  /*2070*/  IADD3 R116, PT, PT, R0, R111.reuse, RZ ;  /* 0x0000006f00747210 */ /* 0x080fe40007ffe0ff */
[----:B------:R-:W-:Y:S01]  /*2080*/  I2FP.F32.S32 R111, R111 ;  /* 0x0000006f006f7245 */ /* 0x000fe20000201400 */
[C---:B0-----:R-:W-:Y:S01]  /*2090*/  FMUL.FTZ R117, R118.reuse, R121 ;  /* 0x0000007976757220 */ /* 0x041fe20000410000 */
[----:B------:R-:W-:Y:S01]  /*20a0*/  FFMA.FTZ R115, R118, R120, R115 ;  /* 0x0000007876737223 */ /* 0x000fe20000010073 */
[----:B------:R-:W-:-:S03]  /*20b0*/  I2FP.F32.S32 R118, R116 ;  /* 0x0000007400767245 */ /* 0x000fc60000201400 */
[----:B------:R-:W0:Y:S01]  /*20c0*/  SHFL.DOWN PT, R108, R117, 0x1, 0x1f ;  /* 0x08201f00756c7f89 */ /* 0x000e2200000e0000 */
[----:B------:R-:W1:Y:S03]  /*20d0*/  MUFU.RCP R0, R118 ;  /* 0x0000007600007308 */ /* 0x000e660000001000 */
[----:B------:R-:W2:Y:S01]  /*20e0*/  SHFL.DOWN PT, R116, R115, 0x1, 0x1f ;  /* 0x08201f0073747f89 */ /* 0x000ea200000e0000 */
[----:B0-----:R-:W-:Y:S01]  /*20f0*/  FADD.FTZ R109, R117, -R108 ;  /* 0x8000006c756d7221 */ /* 0x001fe20000010000 */
[----:B------:R-:W-:Y:S02]  /*2100*/  FMUL.FTZ R119, R108, R111 ;  /* 0x0000006f6c777220 */ /* 0x000fe40000410000 */
[----:B------:R-:W0:Y:S01]  /*2110*/  LDC R108, c[0x0][0x448] ;  /* 0x00011200ff6c7b82 */ /* 0x000e220000000800 */
[----:B------:R-:W-:Y:S01]  /*2120*/  FMUL.FTZ R109, R109, R109 ;  /* 0x0000006d6d6d7220 */ /* 0x000fe20000410000 */
[----:B------:R-:W-:-:S03]  /*2130*/  FFMA.FTZ R119, R110, R117, R119 ;  /* 0x000000756e777223 */ /* 0x000fc60000010077 */
[----:B------:R-:W-:Y:S01]  /*2140*/  FMUL.FTZ R109, R110, R109 ;  /* 0x0000006d6e6d7220 */ /* 0x000fe20000410000 */
[----:B-1----:R-:W-:-:S03]  /*2150*/  FMUL.FTZ R110, R0, R119 ;  /* 0x00000077006e7220 */ /* 0x002fc60000410000 */
[----:B------:R-:W-:Y:S01]  /*2160*/  FMUL.FTZ R111, R109, R111 ;  /* 0x0000006f6d6f7220 */ /* 0x000fe20000410000 */
[----:B--2---:R-:W-:Y:S02]  /*2170*/  FADD.FTZ R109, R115, R116 ;  /* 0x00000074736d7221 */ /* 0x004fe40000010000 */
[----:B------:R-:W1:Y:S01]  /*2180*/  SHFL.IDX PT, R110, R110, RZ, 0x1f ;  /* 0x00001fff6e6e7589 */ /* 0x000e6200000e0000 */
[----:B------:R-:W2:Y:S01]  /*2190*/  @!P4 LDC.64 R116, c[0x0][0x3c0] ;  /* 0x0000f000ff74cb82 */ /* 0x000ea20000000a00 */
[----:B------:R-:W-:-:S06]  /*21a0*/  FFMA.FTZ R111, R0, R111, R109 ;  /* 0x0000006f006f7223 */ /* 0x000fcc000001006d */
[----:B------:R-:W0:Y:S01]  /*21b0*/  SHFL.IDX PT, R111, R111, RZ, 0x1f ;  /* 0x00001fff6f6f7589 */ /* 0x000e2200000e0000 */
[----:B-1----:R-:W-:-:S05]  /*21c0*/  FMUL.FTZ R0, R110, R110 ;  /* 0x0000006e6e007220 */ /* 0x002fca0000410000 */
[----:B------:R-:W-:Y:S01]  /*21d0*/  FSEL R115, R0, RZ, P0 ;  /* 0x000000ff00737208 */ /* 0x000fe20000000000 */
[----:B0-----:R-:W-:Y:S01]  /*21e0*/  FFMA.FTZ R0, R111, UR15, R108 ;  /* 0x0000000f6f007c23 */ /* 0x001fe2000801006c */
[----:B------:R-:W-:Y:S01]  /*21f0*/  MOV R111, UR6 ;  /* 0x00000006006f7c02 */ /* 0x000fe20008000f00 */
[----:B------:R-:W0:Y:S02]  /*2200*/  @!P4 LDC.64 R108, c[0x0][0x3c8] ;  /* 0x0000f200ff6ccb82 */ /* 0x000e240000000a00 */
        /* <DEDUP_REMOVED lines=19> */
[--C-:B------:R-:W-:Y:S01]  /*2340*/  FADD.FTZ R123, R91, -R115.reuse ;  /* 0x800000735b7b7221 */ /* 0x100fe20000010000 */
[C---:B------:R-:W-:Y:S01]  /*2350*/  FMUL.FTZ R111, R0.reuse, R111 ;  /* 0x0000006f006f7220 */ /* 0x040fe20000410000 */
        /* <DEDUP_REMOVED lines=20> */
.L_x_8247:
[----:B------:R-:W-:Y:S05]  /*24a0*/  BSYNC.RECONVERGENT B0 ;  /* 0x0000000000007941 */ /* 0x000fea0003800200 */
.L_x_8246:
        /* <DEDUP_REMOVED lines=34> */
.L_x_8249:
[----:B------:R-:W-:Y:S05]  /*26d0*/  BSYNC.RECONVERGENT B0 ;  /* 0x0000000000007941 */ /* 0x000fea0003800200 */
.L_x_8248:
[----:B------:R-:W-:Y:S04]  /*26e0*/  BSSY.RECONVERGENT B0, `(.L_x_8250) ;  /* 0x0000021000007945 */ /* 0x000fe80003800200 */
[----:B------:R-:W-:Y:S05]  /*26f0*/  @!P3 BRA `(.L_x_8251) ;  /* 0x00000000007cb947 */ /* 0x000fea0003800000 */
[--C-:B012---:R-:W-:Y:S01]  /*2700*/  FADD.FTZ R117, R106, -R115.reuse ;  /* 0x800000736a757221 */ /* 0x107fe20000010000 */
[--C-:B------:R-:W-:Y:S01]  /*2710*/  FADD.FTZ R108, R107, -R115.reuse ;  /* 0x800000736b6c7221 */ /* 0x100fe20000010000 */
[--C-:B------:R-:W-:Y:S01]  /*2720*/  FADD.FTZ R123, R100, -R115.reuse ;  /* 0x80000073647b7221 */ /* 0x100fe20000010000 */
[--C-:B------:R-:W-:Y:S01]  /*2730*/  FADD.FTZ R119, R103, -R115.reuse ;  /* 0x8000007367777221 */ /* 0x100fe20000010000 */
[C---:B------:R-:W-:Y:S01]  /*2740*/  FMUL.FTZ R110, R0.reuse, R117 ;  /* 0x00000075006e7220 */ /* 0x040fe20000410000 */
[----:B------:R-:W-:Y:S01]  /*2750*/  FMUL.FTZ R120, R0, R108 ;  /* 0x0000006c00787220 */ /* 0x000fe20000410000 */
[----:B------:R-:W0:Y:S01]  /*2760*/  LDC.64 R116, c[0x0][0x428] ;  /* 0x00010a00ff747b82 */ /* 0x000e220000000a00 */
[--C-:B------:R-:W-:Y:S01]  /*2770*/  FADD.FTZ R125, R101, -R115.reuse ;  /* 0x80000073657d7221 */ /* 0x100fe20000010000 */
[--C-:B------:R-:W-:Y:S01]  /*2780*/  FADD.FTZ R121, R102, -R115.reuse ;  /* 0x8000007366797221 */ /* 0x100fe20000010000 */
[--C-:B------:R-:W-:Y:S01]  /*2790*/  FADD.FTZ R109, R104, -R115.reuse ;  /* 0x80000073686d7221 */ /* 0x100fe20000010000 */
[----:B------:R-:W-:Y:S01]  /*27a0*/  FADD.FTZ R111, R105, -R115 ;  /* 0x80000073696f7221 */ /* 0x000fe20000010000 */
[----:B------:R-:W-:Y:S01]  /*27b0*/  FMUL.FTZ R115, R0, R123 ;  /* 0x0000007b00737220 */ /* 0x000fe20000410000 */
[----:B-----5:R-:W-:Y:S01]  /*27c0*/  FFMA.FTZ R118, R110, R22, R14 ;  /* 0x000000166e767223 */ /* 0x020fe2000001000e */
[----:B------:R-:W-:Y:S01]  /*27d0*/  FFMA.FTZ R123, R120, R23, R15 ;  /* 0x00000017787b7223 */ /* 0x000fe2000001000f */
        /* <DEDUP_REMOVED lines=11> */
[----:B------:R-:W-:-:S03]  /*2890*/  FFMA.FTZ R108, R108, R25, R17 ;  /* 0x000000196c6c7223 */ /* 0x000fc60000010011 */
[----:B------:R-:W-:Y:S02]  /*28a0*/  F2FP.BF16.F32.PACK_AB R110, R118, R119 ;  /* 0x00000077766e723e */ /* 0x000fe400000010ff */
[----:B------:R-:W-:Y:S01]  /*28b0*/  F2FP.BF16.F32.PACK_AB R109, R0, R109 ;  /* 0x0000006d006d723e */ /* 0x000fe200000010ff */
[----:B0-----:R-:W-:Y:S01]  /*28c0*/  IMAD.WIDE.U32 R116, R2, 0x10, R116 ;  /* 0x0000001002747825 */ /* 0x001fe200078e0074 */
[----:B------:R-:W-:-:S05]  /*28d0*/  F2FP.BF16.F32.PACK_AB R108, R108, R115 ;  /* 0x000000736c6c723e */ /* 0x000fca00000010ff */
[----:B------:R3:W-:Y:S02]  /*28e0*/  STG.E.128 desc[UR8][R116.64], R108 ;  /* 0x0000006c74007986 */ /* 0x0007e4000c101d08 */
.L_x_8251:
[----:B------:R-:W-:Y:S05]  /*28f0*/  BSYNC.RECONVERGENT B0 ;  /* 0x0000000000007941 */ /* 0x000fea0003800200 */
.L_x_8250:
[----:B------:R-:W-:Y:S02]  /*2900*/  UIADD3 UR6, UPT, UPT, UR6, UR16, URZ ;  /* 0x0000001006067290 */ /* 0x000fe4000fffe0ff */
[----:B------:R-:W-:Y:S02]  /*2910*/  UPLOP3.LUT UP2, UPT, UPT, UPT, UP2, 0x40, 0x4 ;  /* 0x000000000004789c */ /* 0x000fe40003f4e820 */
[----:B------:R-:W-:-:S09]  /*2920*/  UISETP.GE.AND UP1, UPT, UR6, UR17, UPT ;  /* 0x000000110600728c */ /* 0x000fd2000bf26270 */
[----:B------:R-:W-:Y:S05]  /*2930*/  BRA.U !UP1, `(.L_x_8252) ;  /* 0xffffffdd09c47547 */ /* 0x000fea000b83ffff */
[----:B------:R-:W-:Y:S05]  /*2940*/  EXIT ;  /* 0x000000000000794d */ /* 0x000fea0003800000 */
.L_x_8253:
        /* <DEDUP_REMOVED lines=11> */
.L_x_20799:


//--------------------- .text._ZN10layer_norm13ln_fwd_kernelINS_13Kernel_traitsIf13__nv_bfloat16fS2_fjLj3072ELj1ELj1ELj4ELj16ENS_18Kernel_traits_baseILj3072EfS2_fS2_fjLj128EEEEELb0ELb1ELb0ELb1EEEvNS_9FwdParamsE --------------------------
	.section	.text._ZN10layer_norm13ln_fwd_kernelINS_13Kernel_traitsIf13__nv_bfloat16fS2_fjLj3072ELj1ELj1ELj4ELj16ENS_18Kernel_traits_baseILj3072EfS2_fS2_fjLj128EEEEELb0ELb1ELb0ELb1EEEvNS_9FwdParamsE,"ax",@progbits
	.align	128
        .global         _ZN10layer_norm13ln_fwd_kernelINS_13Kernel_traitsIf13__nv_bfloat16fS2_fjLj3072ELj1ELj1ELj4ELj16ENS_18Kernel_traits_baseILj3072EfS2_fS2_fjLj128EEEEELb0ELb1ELb0ELb1EEEvNS_9FwdParamsE
        .type           _ZN10layer_norm13ln_fwd_kernelINS_13Kernel_traitsIf13__nv_bfloat16fS2_fjLj3072ELj1ELj1ELj4ELj16ENS_18Kernel_traits_baseILj3072EfS2_fS2_fjLj128EEEEELb0ELb1ELb0ELb1EEEvNS_9FwdParamsE,@function
        .size           _ZN10layer_norm13ln_fwd_kernelINS_13Kernel_traitsIf13__nv_bfloat16fS2_fjLj3072ELj1ELj1ELj4ELj16ENS_18Kernel_traits_baseILj3072EfS2_fS2_fjLj128EEEEELb0ELb1ELb0ELb1EEEvNS_9FwdParamsE,(.L_x_20800 - _ZN10layer_norm13ln_fwd_kernelINS_13Kernel_traitsIf13__nv_bfloat16fS2_fjLj3072ELj1ELj1ELj4ELj16ENS_18Kernel_traits_baseILj3072EfS2_fS2_fjLj128EEEEELb0ELb1ELb0ELb1EEEvNS_9FwdParamsE)
        .other          _ZN10layer_norm13ln_fwd_kernelINS_13Kernel_traitsIf13__nv_bfloat16fS2_fjLj3072ELj1ELj1ELj4ELj16ENS_18Kernel_traits_baseILj3072EfS2_fS2_fjLj128EEEEELb0ELb1ELb0ELb1EEEvNS_9FwdParamsE,@"STO_CUDA_ENTRY STV_DEFAULT"
_ZN10layer_norm13ln_fwd_kernelINS_13Kernel_traitsIf13__nv_bfloat16fS2_fjLj3072ELj1ELj1ELj4ELj16ENS_18Kernel_traits_baseILj3072EfS2_fS2_fjLj128EEEEELb0ELb1ELb0ELb1EEEvNS_9FwdParamsE:
.text._ZN10layer_norm13ln_fwd_kernelINS_13Kernel_traitsIf13__nv_bfloat16fS2_fjLj3072ELj1ELj1ELj4ELj16ENS_18Kernel_traits_baseILj3072EfS2_fS2_fjLj128EEEEELb0ELb1ELb0ELb1EEEvNS_9FwdParamsE:
        /* <DEDUP_REMOVED lines=35> */
.L_x_8254:
[----:B------:R-:W0:Y:S08]  /*0230*/  LDC.64 R6, c[0x0][0x3d0] ;  /* 0x0000f400ff067b82 */ /* 0x000e300000000a00 */
[----:B------:R-:W1:Y:S01]  /*0240*/  LDC.64 R8, c[0x0][0x3e8] ;  /* 0x0000fa00ff087b82 */ /* 0x000e620000000a00 */
[----:B0-----:R-:W-:-:S05]  /*0250*/  IMAD.WIDE.U32 R6, R0, 0x20, R6 ;  /* 0x0000002000067825 */ /* 0x001fca00078e0006 */
[----:B------:R-:W5:Y:S01]  /*0260*/  LDG.E.128 R76, desc[UR6][R6.64] ;  /* 0x00000006064c7981 */ /* 0x000f62000c1e1d00 */
[----:B-1----:R-:W-:-:S03]  /*0270*/  IMAD.WIDE.U32 R40, R0, 0x20, R8 ;  /* 0x0000002000287825 */ /* 0x002fc600078e0008 */
[----:B------:R-:W5:Y:S04]  /*0280*/  LDG.E.128 R72, desc[UR6][R6.64+0x10] ;  /* 0x0000100606487981 */ /* 0x000f68000c1e1d00 */
[----:B------:R-:W5:Y:S04]  /*0290*/  LDG.E.128 R68, desc[UR6][R6.64+0x1000] ;  /* 0x0010000606447981 */ /* 0x000f68000c1e1d00 */
[----:B------:R-:W5:Y:S04]  /*02a0*/  LDG.E.128 R64, desc[UR6][R6.64+0x1010] ;  /* 0x0010100606407981 */ /* 0x000f68000c1e1d00 */
[----:B------:R-:W5:Y:S04]  /*02b0*/  LDG.E.128 R60, desc[UR6][R6.64+0x2000] ;  /* 0x00200006063c7981 */ /* 0x000f68000c1e1d00 */
[----:B------:R-:W5:Y:S01]  /*02c0*/  LDG.E.128 R56, desc[UR6][R6.64+0x2010] ;  /* 0x0020100606387981 */ /* 0x000f62000c1e1d00 */
[----:B------:R-:W-:-:S02]  /*02d0*/  CS2R R34, SRZ ;  /* 0x0000000000227805 */ /* 0x000fc4000001ff00 */
[----:B------:R-:W-:Y:S02]  /*02e0*/  CS2R R32, SRZ ;  /* 0x0000000000207805 */ /* 0x000fe4000001ff00 */
[----:B------:R-:W-:Y:S01]  /*02f0*/  CS2R R38, SRZ ;  /* 0x0000000000267805 */ /* 0x000fe2000001ff00 */
[----:B------:R-:W5:Y:S01]  /*0300*/  LDG.E.128 R28, desc[UR6][R40.64] ;  /* 0x00000006281c7981 */ /* 0x000f62000c1e1d00 */
[----:B------:R-:W-:Y:S02]  /*0310*/  CS2R R36, SRZ ;  /* 0x0000000000247805 */ /* 0x000fe4000001ff00 */
[----:B------:R-:W-:Y:S02]  /*0320*/  CS2R R42, SRZ ;  /* 0x00000000002a7805 */ /* 0x000fe4000001ff00 */
[----:B------:R-:W-:Y:S01]  /*0330*/  CS2R R46, SRZ ;  /* 0x00000000002e7805 */ /* 0x000fe2000001ff00 */
[----:B------:R-:W5:Y:S01]  /*0340*/  LDG.E.128 R24, desc[UR6][R40.64+0x10] ;  /* 0x0000100628187981 */ /* 0x000f62000c1e1d00 */
[----:B------:R-:W-:-:S02]  /*0350*/  CS2R R44, SRZ ;  /* 0x00000000002c7805 */ /* 0x000fc4000001ff00 */
[----:B------:R-:W-:Y:S02]  /*0360*/  CS2R R50, SRZ ;  /* 0x0000000000327805 */ /* 0x000fe4000001ff00 */
[----:B------:R-:W-:Y:S01]  /*0370*/  CS2R R48, SRZ ;  /* 0x0000000000307805 */ /* 0x000fe2000001ff00 */
[----:B------:R-:W5:Y:S01]  /*0380*/  LDG.E.128 R20, desc[UR6][R40.64+0x1000] ;  /* 0x0010000628147981 */ /* 0x000f62000c1e1d00 */
[----:B------:R-:W-:Y:S02]  /*0390*/  CS2R R54, SRZ ;  /* 0x0000000000367805 */ /* 0x000fe4000001ff00 */
[----:B------:R-:W-:Y:S01]  /*03a0*/  CS2R R52, SRZ ;  /* 0x0000000000347805 */ /* 0x000fe2000001ff00 */
[----:B------:R-:W5:Y:S04]  /*03b0*/  LDG.E.128 R16, desc[UR6][R40.64+0x1010] ;  /* 0x0010100628107981 */ /* 0x000f68000c1e1d00 */
[----:B------:R-:W5:Y:S04]  /*03c0*/  LDG.E.128 R12, desc[UR6][R40.64+0x2000] ;  /* 0x00200006280c7981 */ /* 0x000f68000c1e1d00 */
[----:B------:R0:W5:Y:S02]  /*03d0*/  LDG.E.128 R8, desc[UR6][R40.64+0x2010] ;  /* 0x0020100628087981 */ /* 0x000164000c1e1d00 */
[----:B0-----:R-:W-:-:S07]  /*03e0*/  CS2R R40, SRZ ;  /* 0x0000000000287805 */ /* 0x001fce000001ff00 */
.L_x_8255:
[----:B------:R-:W1:Y:S02]  /*03f0*/  LDCU UR4, c[0x0][0x384] ;  /* 0x00007080ff0477ac */ /* 0x000e640008000800 */
[----:B-1----:R-:W-:-:S13]  /*0400*/  ISETP.GE.AND P0, PT, R4, UR4, PT ;  /* 0x0000000404007c0c */ /* 0x002fda000bf06270 */
[----:B------:R-:W-:Y:S05]  /*0410*/  @P0 EXIT ;  /* 0x000000000000094d */ /* 0x000fea0003800000 */
[----:B0-----:R-:W0:Y:S01]  /*0420*/  LDC.64 R6, c[0x0][0x3e0] ;  /* 0x0000f800ff067b82 */ /* 0x001e220000000a00 */
[----:B------:R-:W-:Y:S01]  /*0430*/  LOP3.LUT R3, R0, 0x60, RZ, 0xc0, !PT ;  /* 0x0000006000037812 */ /* 0x000fe200078ec0ff */
[----:B------:R-:W1:Y:S03]  /*0440*/  LDCU UR10, c[0x0][0x388] ;  /* 0x00007100ff0a77ac */ /* 0x000e660008000800 */
[----:B------:R-:W-:Y:S01]  /*0450*/  LOP3.LUT R3, R3, 0x1f, R0, 0xf8, !PT ;  /* 0x0000001f03037812 */ /* 0x000fe200078ef800 */
[----:B------:R-:W2:Y:S01]  /*0460*/  LDCU.U8 UR12, c[0x0][0x410] ;  /* 0x00008200ff0c77ac */ /* 0x000ea20008000000 */
[----:B------:R-:W3:Y:S01]  /*0470*/  LDCU UR11, c[0x0][0x400] ;  /* 0x00008000ff0b77ac */ /* 0x000ee20008000800 */
[----:B------:R-:W4:Y:S01]  /*0480*/  LDCU.64 UR8, c[0x0][0x3a0] ;  /* 0x00007400ff0877ac */ /* 0x000f220008000a00 */
[----:B------:R-:W-:Y:S01]  /*0490*/  UPLOP3.LUT UP0, UPT, UPT, UPT, UPT, 0x40, 0x4 ;  /* 0x000000000004789c */ /* 0x000fe20003f0e870 */
[----:B0-----:R-:W-:-:S04]  /*04a0*/  ISETP.NE.U32.AND P0, PT, R6, RZ, PT ;  /* 0x000000ff0600720c */ /* 0x001fc80003f05070 */
[----:B-1234-:R-:W-:-:S13]  /*04b0*/  ISETP.NE.AND.EX P0, PT, R7, RZ, PT, P0 ;  /* 0x000000ff0700720c */ /* 0x01efda0003f05300 */
.L_x_8264:
        /* <DEDUP_REMOVED lines=19> */
[C---:B-----5:R-:W-:Y:S02]  /*05f0*/  PRMT R92, R88.reuse, 0x7632, R92 ;  /* 0x00007632585c7816 */ /* 0x060fe4000000005c */
[----:B------:R-:W-:Y:S02]  /*0600*/  SHF.L.U32 R93, R88, 0x10, RZ ;  /* 0x00000010585d7819 */ /* 0x000fe400000006ff */
[----:B------:R-:W-:Y:S02]  /*0610*/  PRMT R88, R89, 0x7632, R88 ;  /* 0x0000763259587816 */ /* 0x000fe40000000058 */
[C---:B------:R-:W-:Y:S01]  /*0620*/  PRMT R94, R90.reuse, 0x7632, R94 ;  /* 0x000076325a5e7816 */ /* 0x040fe2000000005e */
[----:B------:R-:W-:Y:S01]  /*0630*/  FMUL.FTZ R93, R93, R108 ;  /* 0x0000006c5d5d7220 */ /* 0x000fe20000410000 */
[----:B------:R-:W-:-:S02]  /*0640*/  SHF.L.U32 R97, R90, 0x10, RZ ;  /* 0x000000105a617819 */ /* 0x000fc400000006ff */
[C---:B------:R-:W-:Y:S02]  /*0650*/  PRMT R90, R91.reuse, 0x7632, R90 ;  /* 0x000076325b5a7816 */ /* 0x040fe4000000005a */
[----:B------:R-:W-:Y:S01]  /*0660*/  SHF.L.U32 R99, R91, 0x10, RZ ;  /* 0x000000105b637819 */ /* 0x000fe200000006ff */
[-C--:B------:R-:W-:Y:S01]  /*0670*/  FMUL.FTZ R97, R97, R108.reuse ;  /* 0x0000006c61617220 */ /* 0x080fe20000410000 */
[----:B------:R-:W-:Y:S02]  /*0680*/  SHF.L.U32 R95, R89, 0x10, RZ ;  /* 0x00000010595f7819 */ /* 0x000fe400000006ff */
[----:B0-----:R-:W-:Y:S01]  /*0690*/  SHF.L.U32 R7, R88, 0x10, RZ ;  /* 0x0000001058077819 */ /* 0x001fe200000006ff */
        /* <DEDUP_REMOVED lines=18> */
.L_x_8256:
        /* <DEDUP_REMOVED lines=27> */
[----:B------:R-:W-:-:S07]  /*0970*/  FMUL.FTZ R95, R100, R27 ;  /* 0x0000001b645f7220 */ /* 0x000fce0000410000 */
.L_x_8257:
        /* <DEDUP_REMOVED lines=12> */
[C---:B-----5:R-:W-:Y:S02]  /*0a40*/  PRMT R7, R96.reuse, 0x7632, R7 ;  /* 0x0000763260077816 */ /* 0x060fe40000000007 */
[----:B0-----:R-:W-:Y:S02]  /*0a50*/  SHF.L.U32 R101, R96, 0x10, RZ ;  /* 0x0000001060657819 */ /* 0x001fe400000006ff */
        /* <DEDUP_REMOVED lines=16> */
[----:B------:R-:W-:Y:S01]  /*0b60*/  FFMA.FTZ R96, R101, R20, R80 ;  /* 0x0000001465607223 */ /* 0x000fe20000010050 */
[----:B------:R-:W-:Y:S01]  /*0b70*/  FMUL.FTZ R114, R107, R108 ;  /* 0x0000006c6b727220 */ /* 0x000fe20000410000 */
        /* <DEDUP_REMOVED lines=8> */
[----:B------:R-:W-:Y:S06]  /*0c00*/  BRA `(.L_x_8259) ;  /* 0x0000000000707947 */ /* 0x000fec0003800000 */
.L_x_8258:
        /* <DEDUP_REMOVED lines=28> */
.L_x_8259:
[----:B------:R-:W0:Y:S01]  /*0dd0*/  @P1 LDC.64 R114, c[0x0][0x3a0] ;  /* 0x0000e800ff721b82 */ /* 0x000e220000000a00 */
[----:B------:R-:W-:Y:S01]  /*0de0*/  IADD3 R7, PT, PT, R5, 0x100, RZ ;  /* 0x0000010005077810 */ /* 0x000fe20007ffe0ff */
[----:B------:R-:W-:-:S04]  /*0df0*/  IMAD.WIDE.U32 R110, R6, 0x20, R112 ;  /* 0x00000020066e7825 */ /* 0x000fc800078e0070 */
[C---:B------:R-:W-:Y:S01]  /*0e00*/  IMAD.WIDE.U32 R104, R7.reuse, 0x10, R104 ;  /* 0x0000001007687825 */ /* 0x040fe200078e0068 */
[----:B------:R1:W-:Y:S04]  /*0e10*/  STG.E.128 desc[UR6][R110.64], R96 ;  /* 0x000000606e007986 */ /* 0x0003e8000c101d06 */
[----:B------:R1:W-:Y:S04]  /*0e20*/  STG.E.128 desc[UR6][R110.64+0x10], R100 ;  /* 0x000010646e007986 */ /* 0x0003e8000c101d06 */
[----:B------:R-:W5:Y:S01]  /*0e30*/  LDG.E.128 R104, desc[UR6][R104.64] ;  /* 0x0000000668687981 */ /* 0x000f62000c1e1d00 */
[----:B0-----:R-:W-:-:S05]  /*0e40*/  @P1 IMAD.WIDE.U32 R114, R7, 0x20, R114 ;  /* 0x0000002007721825 */ /* 0x001fca00078e0072 */
[----:B------:R1:W5:Y:S04]  /*0e50*/  @P1 LDG.E.128 R80, desc[UR6][R114.64] ;  /* 0x0000000672501981 */ /* 0x000368000c1e1d00 */
[----:B------:R1:W5:Y:S01]  /*0e60*/  @P1 LDG.E.128 R84, desc[UR6][R114.64+0x10] ;  /* 0x0000100672541981 */ /* 0x000362000c1e1d00 */
[----:B------:R-:W-:Y:S05]  /*0e70*/  @!P1 BRA `(.L_x_8260) ;  /* 0x0000000000749947 */ /* 0x000fea0003800000 */
[C---:B-----5:R-:W-:Y:S02]  /*0e80*/  PRMT R109, R104.reuse, 0x7632, R109 ;  /* 0x00007632686d7816 */ /* 0x060fe4000000006d */
[----:B-1----:R-:W-:Y:S02]  /*0e90*/  SHF.L.U32 R111, R104, 0x10, RZ ;  /* 0x00000010686f7819 */ /* 0x002fe400000006ff */
        /* <DEDUP_REMOVED lines=27> */
.L_x_8260:
        /* <DEDUP_REMOVED lines=28> */
.L_x_8261:
        /* <DEDUP_REMOVED lines=106> */
.L_x_8263:
[----:B------:R-:W-:Y:S05]  /*18b0*/  BSYNC.RECONVERGENT B0 ;  /* 0x0000000000007941 */ /* 0x000fea0003800200 */
.L_x_8262:
        /* <DEDUP_REMOVED lines=9> */
[----:B------:R-:W-:-:S04]  /*1950*/  @!P1 MOV R116, 0x300 ;  /* 0x0000030000749802 */ /* 0x000fc80000000f00 */
[----:B------:R-:W-:Y:S01]  /*1960*/  I2FP.F32.U32 R122, R116 ;  /* 0x00000074007a7245 */ /* 0x000fe20000201000 */
[----:B------:R-:W1:Y:S01]  /*1970*/  SHFL.DOWN PT, R119, R116, 0x2, 0x1f ;  /* 0x08401f0074777f89 */ /* 0x000e6200000e0000 */
[----:B0-----:R-:W-:Y:S02]  /*1980*/  @!P1 LEA R115, R113, R112, 0x18 ;  /* 0x0000007071739211 */ /* 0x001fe400078ec0ff */
[----:B------:R-:W-:Y:S02]  /*1990*/  CS2R R112, SRZ ;  /* 0x0000000000707805 */ /* 0x000fe4000001ff00 */
[----:B------:R-:W-:-:S04]  /*19a0*/  @P2 IADD3 R115, PT, PT, R115, 0x20, RZ ;  /* 0x0000002073732810 */ /* 0x000fc80007ffe0ff */
[----:B------:R-:W-:Y:S02]  /*19b0*/  @!P1 LEA R120, R2, R115, 0x3 ;  /* 0x0000007302789211 */ /* 0x000fe400078e18ff */
[----:B-1----:R-:W-:Y:S02]  /*19c0*/  IADD3 R115, PT, PT, R119, R116, RZ ;  /* 0x0000007477737210 */ /* 0x002fe40007ffe0ff */
[----:B------:R-:W-:Y:S01]  /*19d0*/  I2FP.F32.S32 R119, R119 ;  /* 0x0000007700777245 */ /* 0x000fe20000201400 */
[----:B------:R-:W0:Y:S01]  /*19e0*/  @!P1 LDS.64 R112, [R120] ;  /* 0x0000000078709984 */ /* 0x000e220000000a00 */
[----:B------:R-:W-:Y:S02]  /*19f0*/  I2FP.F32.S32 R114, R115 ;  /* 0x0000007300727245 */ /* 0x000fe40000201400 */
[----:B------:R-:W-:Y:S01]  /*1a00*/  ISETP.NE.AND P1, PT, RZ, UR12, PT ;  /* 0x0000000cff007c0c */ /* 0x000fe2000bf25270 */
[----:B------:R-:W-:Y:S01]  /*1a10*/  SHFL.DOWN PT, R116, R115, 0x1, 0x1f ;  /* 0x08201f0073747f89 */ /* 0x000fe200000e0000 */
[----:B------:R-:W1:Y:S03]  /*1a20*/  MUFU.RCP R117, R114 ;  /* 0x0000007200757308 */ /* 0x000e660000001000 */
[----:B0-----:R-:W0:Y:S04]  /*1a30*/  SHFL.DOWN PT, R121, R112, 0x2, 0x1f ;  /* 0x08401f0070797f89 */ /* 0x001e2800000e0000 */
[----:B------:R-:W2:Y:S01]  /*1a40*/  SHFL.DOWN PT, R118, R113, 0x2, 0x1f ;  /* 0x08401f0071767f89 */ /* 0x000ea200000e0000 */
[C---:B0-----:R-:W-:Y:S01]  /*1a50*/  FMUL.FTZ R123, R121.reuse, R119 ;  /* 0x00000077797b7220 */ /* 0x041fe20000410000 */
[----:B------:R-:W-:-:S03]  /*1a60*/  FADD.FTZ R121, -R121, R112 ;  /* 0x0000007079797221 */ /* 0x000fc60000010100 */
[----:B------:R-:W-:Y:S01]  /*1a70*/  FFMA.FTZ R120, R122, R112, R123 ;  /* 0x000000707a787223 */ /* 0x000fe2000001007b */
[----:B------:R-:W-:Y:S01]  /*1a80*/  FMUL.FTZ R121, R121, R121 ;  /* 0x0000007979797220 */ /* 0x000fe20000410000 */
[----:B--2---:R-:W-:Y:S01]  /*1a90*/  FADD.FTZ R118, R118, R113 ;  /* 0x0000007176767221 */ /* 0x004fe20000010000 */
[----:B------:R-:W-:Y:S02]  /*1aa0*/  IADD3 R113, PT, PT, R115, R116, RZ ;  /* 0x0000007473717210 */ /* 0x000fe40007ffe0ff */
[----:B------:R-:W-:Y:S01]  /*1ab0*/  FMUL.FTZ R122, R121, R122 ;  /* 0x0000007a797a7220 */ /* 0x000fe20000410000 */
[C---:B-1----:R-:W-:Y:S01]  /*1ac0*/  FMUL.FTZ R121, R117.reuse, R120 ;  /* 0x0000007875797220 */ /* 0x042fe20000410000 */
[----:B------:R-:W-:Y:S02]  /*1ad0*/  I2FP.F32.S32 R113, R113 ;  /* 0x0000007100717245 */ /* 0x000fe40000201400 */
[----:B------:R-:W-:Y:S01]  /*1ae0*/  FMUL.FTZ R122, R122, R119 ;  /* 0x000000777a7a7220 */ /* 0x000fe20000410000 */
[----:B------:R-:W-:Y:S01]  /*1af0*/  I2FP.F32.S32 R116, R116 ;  /* 0x0000007400747245 */ /* 0x000fe20000201400 */
[----:B------:R-:W0:Y:S02]  /*1b00*/  SHFL.DOWN PT, R112, R121, 0x1, 0x1f ;  /* 0x08201f0079707f89 */ /* 0x000e2400000e0000 */
[----:B------:R-:W-:Y:S01]  /*1b10*/  FFMA.FTZ R117, R117, R122, R118 ;  /* 0x0000007a75757223 */ /* 0x000fe20000010076 */
[----:B------:R-:W1:Y:S04]  /*1b20*/  MUFU.RCP R113, R113 ;  /* 0x0000007100717308 */ /* 0x000e680000001000 */
[----:B------:R-:W2:Y:S01]  /*1b30*/  SHFL.DOWN PT, R118, R117, 0x1, 0x1f ;  /* 0x08201f0075767f89 */ /* 0x000ea200000e0000 */
[----:B0-----:R-:W-:Y:S01]  /*1b40*/  FADD.FTZ R115, R121, -R112 ;  /* 0x8000007079737221 */ /* 0x001fe20000010000 */
[----:B------:R-:W-:-:S03]  /*1b50*/  FMUL.FTZ R119, R112, R116 ;  /* 0x0000007470777220 */ /* 0x000fc60000410000 */
[----:B------:R-:W-:Y:S01]  /*1b60*/  FMUL.FTZ R115, R115, R115 ;  /* 0x0000007373737220 */ /* 0x000fe20000410000 */
[----:B--2---:R-:W-:-:S03]  /*1b70*/  FADD.FTZ R118, R117, R118 ;  /* 0x0000007675767221 */ /* 0x004fc60000010000 */
[C---:B------:R-:W-:Y:S01]  /*1b80*/  FMUL.FTZ R115, R114.reuse, R115 ;  /* 0x0000007372737220 */ /* 0x040fe20000410000 */
[----:B------:R-:W-:-:S03]  /*1b90*/  FFMA.FTZ R114, R114, R121, R119 ;  /* 0x0000007972727223 */ /* 0x000fc60000010077 */
[----:B------:R-:W-:Y:S01]  /*1ba0*/  FMUL.FTZ R115, R115, R116 ;  /* 0x0000007473737220 */ /* 0x000fe20000410000 */
[C---:B-1----:R-:W-:Y:S02]  /*1bb0*/  FMUL.FTZ R112, R113.reuse, R114 ;  /* 0x0000007271707220 */ /* 0x042fe40000410000 */
[----:B------:R-:W0:Y:S01]  /*1bc0*/  LDC R114, c[0x0][0x448] ;  /* 0x00011200ff727b82 */ /* 0x000e220000000800 */
[----:B------:R-:W-:-:S03]  /*1bd0*/  FFMA.FTZ R115, R113, R115, R118 ;  /* 0x0000007371737223 */ /* 0x000fc60000010076 */
[----:B------:R-:W1:Y:S04]  /*1be0*/  SHFL.IDX PT, R112, R112, RZ, 0x1f ;  /* 0x00001fff70707589 */ /* 0x000e6800000e0000 */
[----:B------:R-:W0:Y:S01]  /*1bf0*/  SHFL.IDX PT, R115, R115, RZ, 0x1f ;  /* 0x00001fff73737589 */ /* 0x000e2200000e0000 */
[----:B-1----:R-:W-:Y:S01]  /*1c00*/  FMUL.FTZ R113, R112, R112 ;  /* 0x0000007070717220 */ /* 0x002fe20000410000 */
[----:B0-----:R-:W-:-:S04]  /*1c10*/  FFMA.FTZ R114, R115, UR11, R114 ;  /* 0x0000000b73727c23 */ /* 0x001fc80008010072 */
[----:B------:R-:W-:Y:S02]  /*1c20*/  FSEL R117, R113, RZ, P1 ;  /* 0x000000ff71757208 */ /* 0x000fe40000800000 */
[----:B------:R-:W-:Y:S02]  /*1c30*/  FSEL R113, R112, RZ, !P1 ;  /* 0x000000ff70717208 */ /* 0x000fe40004800000 */
[----:B------:R-:W-:Y:S01]  /*1c40*/  ISETP.NE.AND P1, PT, R0, RZ, PT ;  /* 0x000000ff0000720c */ /* 0x000fe20003f25270 */
[----:B------:R-:W-:Y:S02]  /*1c50*/  FADD.FTZ R117, R114, R117 ;  /* 0x0000007572757221 */ /* 0x000fe40000010000 */
[C---:B------:R-:W-:Y:S01]  /*1c60*/  FADD.FTZ R118, -R113.reuse, R94 ;  /* 0x0000005e71767221 */ /* 0x040fe20000010100 */
[C---:B------:R-:W-:Y:S01]  /*1c70*/  FADD.FTZ R120, -R113.reuse, R95 ;  /* 0x0000005f71787221 */ /* 0x040fe20000010100 */
[----:B------:R-:W0:Y:S01]  /*1c80*/  MUFU.RSQ R115, R117 ;  /* 0x0000007500737308 */ /* 0x000e220000001400 */
        /* <DEDUP_REMOVED lines=18> */
[----:B------:R-:W-:Y:S01]  /*1db0*/  FMUL.FTZ R116, R115, R116 ;  /* 0x0000007473747220 */ /* 0x000fe20000410000 */
        /* <DEDUP_REMOVED lines=8> */
[----:B-1----:R-:W-:-:S04]  /*1e40*/  IMAD.WIDE.U32 R110, R5, 0x10, R94 ;  /* 0x00000010056e7825 */ /* 0x002fc800078e005e */
        /* <DEDUP_REMOVED lines=8> */
[----:B------:R-:W-:Y:S01]  /*1ed0*/  IMAD.WIDE.U32 R6, R7, 0x10, R94 ;  /* 0x0000001007067825 */ /* 0x000fe200078e005e */
[----:B------:R-:W-:-:S03]  /*1ee0*/  F2FP.BF16.F32.PACK_AB R94, R92, R101 ;  /* 0x000000655c5e723e */ /* 0x000fc600000010ff */
[C---:B------:R-:W-:Y:S01]  /*1ef0*/  FMUL.FTZ R92, R115.reuse, R103 ;  /* 0x00000067735c7220 */ /* 0x040fe20000410000 */
[----:B------:R-:W-:Y:S01]  /*1f00*/  FFMA.FTZ R88, R88, R77, R53 ;  /* 0x0000004d58587223 */ /* 0x000fe20000010035 */
[C---:B------:R-:W-:Y:S01]  /*1f10*/  FMUL.FTZ R89, R115.reuse, R90 ;  /* 0x0000005a73597220 */ /* 0x040fe20000410000 */
[C---:B------:R-:W-:Y:S01]  /*1f20*/  FMUL.FTZ R90, R115.reuse, R91 ;  /* 0x0000005b735a7220 */ /* 0x040fe20000410000 */
[----:B------:R-:W-:Y:S01]  /*1f30*/  FFMA.FTZ R118, R92, R67, R43 ;  /* 0x000000435c767223 */ /* 0x000fe2000001002b */
[----:B------:R-:W-:Y:S01]  /*1f40*/  F2FP.BF16.F32.PACK_AB R95, R120, R105 ;  /* 0x00000069785f723e */ /* 0x000fe200000010ff */
[C---:B------:R-:W-:Y:S01]  /*1f50*/  FMUL.FTZ R91, R115.reuse, R122 ;  /* 0x0000007a735b7220 */ /* 0x040fe20000410000 */
[----:B------:R-:W-:Y:S01]  /*1f60*/  F2FP.BF16.F32.PACK_AB R92, R88, R5 ;  /* 0x00000005585c723e */ /* 0x000fe200000010ff */
[C---:B------:R-:W-:Y:S01]  /*1f70*/  FMUL.FTZ R93, R115.reuse, R93 ;  /* 0x0000005d735d7220 */ /* 0x040fe20000410000 */
[----:B------:R-:W0:Y:S01]  /*1f80*/  @!P1 LDC.64 R120, c[0x0][0x3c0] ;  /* 0x0000f000ff789b82 */ /* 0x000e220000000a00 */
[C---:B------:R-:W-:Y:S01]  /*1f90*/  FMUL.FTZ R5, R115.reuse, R96 ;  /* 0x0000006073057220 */ /* 0x040fe20000410000 */
[----:B------:R-:W-:Y:S01]  /*1fa0*/  FMUL.FTZ R88, R115, R97 ;  /* 0x0000006173587220 */ /* 0x000fe20000410000 */
[----:B------:R-:W-:Y:S01]  /*1fb0*/  FFMA.FTZ R89, R89, R78, R54 ;  /* 0x0000004e59597223 */ /* 0x000fe20000010036 */
[----:B------:R-:W-:Y:S01]  /*1fc0*/  FFMA.FTZ R90, R90, R79, R55 ;  /* 0x0000004f5a5a7223 */ /* 0x000fe20000010037 */
[----:B------:R-:W-:Y:S01]  /*1fd0*/  FFMA.FTZ R101, R91, R64, R40 ;  /* 0x000000405b657223 */ /* 0x000fe20000010028 */
[----:B------:R-:W-:Y:S01]  /*1fe0*/  FFMA.FTZ R91, R93, R66, R42 ;  /* 0x000000425d5b7223 */ /* 0x000fe2000001002a */
[C---:B------:R-:W-:Y:S01]  /*1ff0*/  FMUL.FTZ R124, R115.reuse, R124 ;  /* 0x0000007c737c7220 */ /* 0x040fe20000410000 */
[----:B------:R-:W1:Y:S01]  /*2000*/  @!P1 LDC.64 R96, c[0x0][0x3c8] ;  /* 0x0000f200ff609b82 */ /* 0x000e620000000a00 */
[----:B------:R-:W-:Y:S01]  /*2010*/  F2FP.BF16.F32.PACK_AB R93, R90, R89 ;  /* 0x000000595a5d723e */ /* 0x000fe200000010ff */
[C---:B------:R-:W-:Y:S01]  /*2020*/  FMUL.FTZ R89, R115.reuse, R98 ;  /* 0x0000006273597220 */ /* 0x040fe20000410000 */
[----:B------:R-:W-:Y:S01]  /*2030*/  F2FP.BF16.F32.PACK_AB R91, R118, R91 ;  /* 0x0000005b765b723e */ /* 0x000fe200000010ff */
[C---:B------:R-:W-:Y:S01]  /*2040*/  FMUL.FTZ R99, R115.reuse, R99 ;  /* 0x0000006373637220 */ /* 0x040fe20000410000 */
[----:B------:R-:W-:Y:S01]  /*2050*/  FMUL.FTZ R98, R115, R113 ;  /* 0x0000007173627220 */ /* 0x000fe20000410000 */
[----:B------:R-:W-:Y:S01]  /*2060*/  FFMA.FTZ R5, R5, R68, R44 ;  /* 0x0000004405057223 */ /* 0x000fe2000001002c */
[----:B------:R-:W-:Y:S01]  /*2070*/  FFMA.FTZ R88, R88, R69, R45 ;  /* 0x0000004558587223 */ /* 0x000fe2000001002d */
[----:B------:R-:W2:Y:S01]  /*2080*/  LDC.64 R118, c[0x0][0x380] ;  /* 0x0000e000ff767b82 */ /* 0x000ea20000000a00 */
[----:B------:R-:W-:Y:S01]  /*2090*/  FFMA.FTZ R124, R124, R65, R41 ;  /* 0x000000417c7c7223 */ /* 0x000fe20000010029 */
[----:B------:R-:W-:Y:S01]  /*20a0*/  FFMA.FTZ R99, R99, R58, R34 ;  /* 0x0000003a63637223 */ /* 0x000fe20000010022 */
[----:B------:R-:W-:Y:S01]  /*20b0*/  FFMA.FTZ R98, R98, R59, R35 ;  /* 0x0000003b62627223 */ /* 0x000fe20000010023 */
[----:B------:R-:W-:Y:S01]  /*20c0*/  F2FP.BF16.F32.PACK_AB R88, R88, R5 ;  /* 0x000000055858723e */ /* 0x000fe200000010ff */
[C---:B------:R-:W-:Y:S01]  /*20d0*/  FMUL.FTZ R5, R115.reuse, R104 ;  /* 0x0000006873057220 */ /* 0x040fe20000410000 */
[C---:B------:R-:W-:Y:S01]  /*20e0*/  FMUL.FTZ R105, R115.reuse, R108 ;  /* 0x0000006c73697220 */ /* 0x040fe20000410000 */
[C---:B------:R-:W-:Y:S01]  /*20f0*/  FMUL.FTZ R104, R115.reuse, R109 ;  /* 0x0000006d73687220 */ /* 0x040fe20000410000 */
[----:B------:R-:W-:Y:S01]  /*2100*/  F2FP.BF16.F32.PACK_AB R90, R124, R101 ;  /* 0x000000657c5a723e */ /* 0x000fe200000010ff */
[C---:B------:R-:W-:Y:S01]  /*2110*/  FMUL.FTZ R114, R115.reuse, R114 ;  /* 0x0000007273727220 */ /* 0x040fe20000410000 */
[C---:B------:R-:W-:Y:S01]  /*2120*/  FMUL.FTZ R102, R115.reuse, R102 ;  /* 0x0000006673667220 */ /* 0x040fe20000410000 */
[----:B------:R-:W-:Y:S01]  /*2130*/  F2FP.BF16.F32.PACK_AB R99, R98, R99 ;  /* 0x000000636263723e */ /* 0x000fe200000010ff */
        /* <DEDUP_REMOVED lines=25> */
.L_x_8265:
        /* <DEDUP_REMOVED lines=11> */
.L_x_20800:


//--------------------- .text._ZN10layer_norm13ln_fwd_kernelINS_13Kernel_traitsIf13__nv_bfloat16fS2_fjLj3072ELj1ELj1ELj4ELj16ENS_18Kernel_traits_baseILj3072EfS2_fS2_fjLj128EEEEELb0ELb1ELb1ELb0EEEvNS_9FwdParamsE --------------------------
	.section	.text._ZN10layer_norm13ln_fwd_kernelINS_13Kernel_traitsIf13__nv_bfloat16fS2_fjLj3072ELj1ELj1ELj4ELj16ENS_18Kernel_traits_baseILj3072EfS2_fS2_fjLj128EEEEELb0ELb1ELb1ELb0EEEvNS_9FwdParamsE,"ax",@progbits
	.align	128
        .global         _ZN10layer_norm13ln_fwd_kernelINS_13Kernel_traitsIf13__nv_bfloat16fS2_fjLj3072ELj1ELj1ELj4ELj16ENS_18Kernel_traits_baseILj3072EfS2_fS2_fjLj128EEEEELb0ELb1ELb1ELb0EEEvNS_9FwdParamsE
        .type           _ZN10layer_norm13ln_fwd_kernelINS_13Kernel_traitsIf13__nv_bfloat16fS2_fjLj3072ELj1ELj1ELj4ELj16ENS_18Kernel_traits_baseILj3072EfS2_fS2_fjLj128EEEEELb0ELb1ELb1ELb0EEEvNS_9FwdParamsE,@function
        .size           _ZN10layer_norm13ln_fwd_kernelINS_13Kernel_traitsIf13__nv_bfloat16fS2_fjLj3072ELj1ELj1ELj4ELj16ENS_18Kernel_traits_baseILj3072EfS2_fS2_fjLj128EEEEELb0ELb1ELb1ELb0EEEvNS_9FwdParamsE,(.L_x_20801 - _ZN10layer_norm13ln_fwd_kernelINS_13Kernel_traitsIf13__nv_bfloat16fS2_fjLj3072ELj1ELj1ELj4ELj16ENS_18Kernel_traits_baseILj3072EfS2_fS2_fjLj128EEEEELb0ELb1ELb1ELb0EEEvNS_9FwdParamsE)
        .other          _ZN10layer_norm13ln_fwd_kernelINS_13Kernel_traitsIf13__nv_bfloat16fS2_fjLj3072ELj1ELj1ELj4ELj16ENS_18Kernel_traits_baseILj3072EfS2_fS2_fjLj128EEEEELb0ELb1ELb1ELb0EEEvNS_9FwdParamsE,@"STO_CUDA_ENTRY STV_DEFAULT"
_ZN10layer_norm13ln_fwd_kernelINS_13Kernel_traitsIf13__nv_bfloat16fS2_fjLj3072ELj1ELj1ELj4ELj16ENS_18Kernel_traits_baseILj3072EfS2_fS2_fjLj128EEEEELb0ELb1ELb1ELb0EEEvNS_9FwdParamsE:
.text._ZN10layer_norm13ln_fwd_kernelINS_13Kernel_traitsIf13__nv_bfloat16fS2_fjLj3072ELj1ELj1ELj4ELj16ENS_18Kernel_traits_baseILj3072EfS2_fS2_fjLj128EEEEELb0ELb1ELb1ELb0EEEvNS_9FwdParamsE:
        /* <DEDUP_REMOVED lines=45> */
[----:B------:R-:W-:Y:S02]  /*02d0*/  ISETP.GE.U32.AND P0, PT, R0, 0x180, PT ;  /* 0x000001800000780c */ /* 0x000fe40003f06070 */
[----:B------:R-:W-:-:S11]  /*02e0*/  @P1 IADD3 R76, PT, PT, R76, 0x80, RZ ;  /* 0x000000804c4c1810 */ /* 0x000fd60007ffe0ff */
[----:B0-----:R-:W-:Y:S05]  /*02f0*/  @!P0 BRA `(.L_x_8268) ;  /* 0x0000000000d88947 */ /* 0x001fea0003800000 */
[----:B------:R-:W0:Y:S08]  /*0300*/  LDC.64 R78, c[0x0][0x3d0] ;  /* 0x0000f400ff4e7b82 */ /* 0x000e300000000a00 */
[----:B------:R-:W1:Y:S08]  /*0310*/  LDC.64 R80, c[0x0][0x438] ;  /* 0x00010e00ff507b82 */ /* 0x000e700000000a00 */
[----:B------:R-:W2:Y:S01]  /*0320*/  LDC.64 R52, c[0x0][0x3e8] ;  /* 0x0000fa00ff347b82 */ /* 0x000ea20000000a00 */
[----:B0-----:R-:W-:-:S05]  /*0330*/  IMAD.WIDE.U32 R78, R76, 0x20, R78 ;  /* 0x000000204c4e7825 */ /* 0x001fca00078e004e */
[----:B------:R0:W5:Y:S01]  /*0340*/  LDG.E.128 R56, desc[UR12][R78.64+0x10] ;  /* 0x0000100c4e387981 */ /* 0x000162000c1e1d00 */
[----:B-1----:R-:W-:-:S05]  /*0350*/  IMAD.WIDE.U32 R80, R76, 0x20, R80 ;  /* 0x000000204c507825 */ /* 0x002fca00078e0050 */
[----:B------:R0:W5:Y:S01]  /*0360*/  LD.E.128 R60, desc[UR12][R80.64] ;  /* 0x0000000c503c7980 */ /* 0x000162000c101d00 */
[----:B--2---:R-:W-:-:S03]  /*0370*/  IMAD.WIDE.U32 R76, R76, 0x20, R52 ;  /* 0x000000204c4c7825 */ /* 0x004fc600078e0034 */
[----:B------:R0:W5:Y:S04]  /*0380*/  LD.E.128 R64, desc[UR12][R80.64+0x10] ;  /* 0x0000100c50407980 */ /* 0x000168000c101d00 */
[----:B------:R0:W5:Y:S04]  /*0390*/  LDG.E.128 R52, desc[UR12][R78.64] ;  /* 0x0000000c4e347981 */ /* 0x000168000c1e1d00 */
[----:B------:R0:W5:Y:S04]  /*03a0*/  LDG.E.128 R68, desc[UR12][R76.64] ;  /* 0x0000000c4c447981 */ /* 0x000168000c1e1d00 */
[----:B------:R0:W5:Y:S01]  /*03b0*/  LDG.E.128 R72, desc[UR12][R76.64+0x10] ;  /* 0x0000100c4c487981 */ /* 0x000162000c1e1d00 */
[----:B------:R-:W-:Y:S05]  /*03c0*/  BRA `(.L_x_8268) ;  /* 0x0000000000a47947 */ /* 0x000fea0003800000 */
.L_x_8267:
[C---:B------:R-:W-:Y:S02]  /*03d0*/  ISETP.GE.U32.AND P0, PT, R0.reuse, 0x80, PT ;  /* 0x000000800000780c */ /* 0x040fe40003f06070 */
[C---:B------:R-:W-:Y:S02]  /*03e0*/  ISETP.GE.U32.AND P1, PT, R0.reuse, 0x100, PT ;  /* 0x000001000000780c */ /* 0x040fe40003f26070 */
[----:B------:R-:W-:-:S09]  /*03f0*/  ISETP.GE.U32.AND P2, PT, R0, 0x180, PT ;  /* 0x000001800000780c */ /* 0x000fd20003f46070 */
[----:B------:R-:W0:Y:S08]  /*0400*/  @P0 LDC.64 R12, c[0x0][0x3d0] ;  /* 0x0000f400ff0c0b82 */ /* 0x000e300000000a00 */
[----:B------:R-:W1:Y:S08]  /*0410*/  @P0 LDC.64 R16, c[0x0][0x3e8] ;  /* 0x0000fa00ff100b82 */ /* 0x000e700000000a00 */
[----:B------:R-:W2:Y:S08]  /*0420*/  @P1 LDC.64 R18, c[0x0][0x3d0] ;  /* 0x0000f400ff121b82 */ /* 0x000eb00000000a00 */
[----:B------:R-:W3:Y:S01]  /*0430*/  @P1 LDC.64 R36, c[0x0][0x3e8] ;  /* 0x0000fa00ff241b82 */ /* 0x000ee20000000a00 */
[----:B0-----:R-:W-:Y:S01]  /*0440*/  @P0 IMAD.WIDE.U32 R14, R76, 0x20, R12 ;  /* 0x000000204c0e0825 */ /* 0x001fe200078e000c */
[----:B------:R-:W-:-:S02]  /*0450*/  CS2R R42, SRZ ;  /* 0x00000000002a7805 */ /* 0x000fc4000001ff00 */
[----:B------:R-:W-:Y:S02]  /*0460*/  @P2 CS2R R66, SRZ ;  /* 0x0000000000422805 */ /* 0x000fe4000001ff00 */
[----:B------:R-:W-:Y:S02]  /*0470*/  @P2 CS2R R64, SRZ ;  /* 0x0000000000402805 */ /* 0x000fe4000001ff00 */
[----:B------:R-:W-:Y:S01]  /*0480*/  @P2 CS2R R62, SRZ ;  /* 0x00000000003e2805 */ /* 0x000fe2000001ff00 */
[----:B------:R-:W5:Y:S01]  /*0490*/  @P0 LDG.E.128 R4, desc[UR12][R14.64] ;  /* 0x0000000c0e040981 */ /* 0x000f62000c1e1d00 */
[----:B------:R-:W0:Y:S01]  /*04a0*/  @P2 LDC.64 R38, c[0x0][0x3d0] ;  /* 0x0000f400ff262b82 */ /* 0x000e220000000a00 */
[C---:B-1----:R-:W-:Y:S01]  /*04b0*/  @P0 IMAD.WIDE.U32 R16, R76.reuse, 0x20, R16 ;  /* 0x000000204c100825 */ /* 0x042fe200078e0010 */
[----:B------:R-:W-:Y:S01]  /*04c0*/  @P0 LOP3.LUT R76, R76, 0x80, RZ, 0xfc, !PT ;  /* 0x000000804c4c0812 */ /* 0x000fe200078efcff */
[----:B------:R1:W5:Y:S01]  /*04d0*/  @P0 LDG.E.128 R8, desc[UR12][R14.64+0x10] ;  /* 0x0000100c0e080981 */ /* 0x000362000c1e1d00 */
[----:B------:R-:W-:-:S03]  /*04e0*/  @P2 CS2R R60, SRZ ;  /* 0x00000000003c2805 */ /* 0x000fc6000001ff00 */
[----:B------:R-:W5:Y:S01]  /*04f0*/  @P0 LDG.E.128 R20, desc[UR12][R16.64] ;  /* 0x0000000c10140981 */ /* 0x000f62000c1e1d00 */
[----:B------:R-:W4:Y:S01]  /*0500*/  @P2 LDC.64 R40, c[0x0][0x3e8] ;  /* 0x0000fa00ff282b82 */ /* 0x000f220000000a00 */
[C---:B--2---:R-:W-:Y:S02]  /*0510*/  @P1 IMAD.WIDE.U32 R18, R76.reuse, 0x20, R18 ;  /* 0x000000204c121825 */ /* 0x044fe400078e0012 */
[----:B------:R2:W5:Y:S02]  /*0520*/  @P0 LDG.E.128 R24, desc[UR12][R16.64+0x10] ;  /* 0x0000100c10180981 */ /* 0x000564000c1e1d00 */
[C---:B---3--:R-:W-:Y:S01]  /*0530*/  @P1 IMAD.WIDE.U32 R36, R76.reuse, 0x20, R36 ;  /* 0x000000204c241825 */ /* 0x048fe200078e0024 */
[----:B------:R-:W-:Y:S01]  /*0540*/  @P1 IADD3 R76, PT, PT, R76, 0x80, RZ ;  /* 0x000000804c4c1810 */ /* 0x000fe20007ffe0ff */
[----:B------:R-:W5:Y:S01]  /*0550*/  @P1 LDG.E.128 R28, desc[UR12][R18.64] ;  /* 0x0000000c121c1981 */ /* 0x000f62000c1e1d00 */
[----:B-1----:R-:W-:Y:S02]  /*0560*/  CS2R R14, SRZ ;  /* 0x00000000000e7805 */ /* 0x002fe4000001ff00 */
[----:B--2---:R-:W-:Y:S01]  /*0570*/  CS2R R16, SRZ ;  /* 0x0000000000107805 */ /* 0x004fe2000001ff00 */
[----:B------:R-:W5:Y:S01]  /*0580*/  @P1 LDG.E.128 R32, desc[UR12][R18.64+0x10] ;  /* 0x0000100c12201981 */ /* 0x000f62000c1e1d00 */
[----:B0-----:R-:W-:-:S03]  /*0590*/  @P2 IMAD.WIDE.U32 R12, R76, 0x20, R38 ;  /* 0x000000204c0c2825 */ /* 0x001fc600078e0026 */
[----:B------:R-:W5:Y:S04]  /*05a0*/  @P1 LDG.E.128 R44, desc[UR12][R36.64] ;  /* 0x0000000c242c1981 */ /* 0x000f68000c1e1d00 */
[----:B------:R0:W5:Y:S01]  /*05b0*/  @P1 LDG.E.128 R48, desc[UR12][R36.64+0x10] ;  /* 0x0000100c24301981 */ /* 0x000162000c1e1d00 */
[----:B----4-:R-:W-:Y:S01]  /*05c0*/  @P2 IMAD.WIDE.U32 R76, R76, 0x20, R40 ;  /* 0x000000204c4c2825 */ /* 0x010fe200078e0028 */
[----:B------:R-:W-:Y:S02]  /*05d0*/  CS2R R38, SRZ ;  /* 0x0000000000267805 */ /* 0x000fe4000001ff00 */
[----:B------:R-:W5:Y:S04]  /*05e0*/  @P2 LDG.E.128 R52, desc[UR12][R12.64] ;  /* 0x0000000c0c342981 */ /* 0x000f68000c1e1d00 */
[----:B------:R-:W5:Y:S04]  /*05f0*/  @P2 LDG.E.128 R68, desc[UR12][R76.64] ;  /* 0x0000000c4c442981 */ /* 0x000f68000c1e1d00 */
[----:B------:R-:W5:Y:S01]  /*0600*/  @P2 LDG.E.128 R72, desc[UR12][R76.64+0x10] ;  /* 0x0000100c4c482981 */ /* 0x000f62000c1e1d00 */
[----:B------:R-:W-:-:S02]  /*0610*/  CS2R R40, SRZ ;  /* 0x0000000000287805 */ /* 0x000fc4000001ff00 */
[----:B0-----:R-:W-:Y:S02]  /*0620*/  CS2R R36, SRZ ;  /* 0x0000000000247805 */ /* 0x001fe4000001ff00 */
[----:B------:R-:W-:Y:S01]  /*0630*/  CS2R R18, SRZ ;  /* 0x0000000000127805 */ /* 0x000fe2000001ff00 */
[----:B------:R0:W5:Y:S02]  /*0640*/  @P2 LDG.E.128 R56, desc[UR12][R12.64+0x10] ;  /* 0x0000100c0c382981 */ /* 0x000164000c1e1d00 */
[----:B0-----:R-:W-:-:S07]  /*0650*/  CS2R R12, SRZ ;  /* 0x00000000000c7805 */ /* 0x001fce000001ff00 */
.L_x_8268:
[----:B------:R-:W-:Y:S05]  /*0660*/  BSYNC.RECONVERGENT B0 ;  /* 0x0000000000007941 */ /* 0x000fea0003800200 */
.L_x_8266:
        /* <DEDUP_REMOVED lines=9> */
[----:B------:R-:W2:Y:S03]  /*0700*/  LDCU UR22, c[0x0][0x388] ;  /* 0x00007100ff1677ac */ /* 0x000ea60008000800 */
[----:B------:R-:W-:Y:S01]  /*0710*/  VIADDMNMX R2, R2, UR6, RZ, !PT ;  /* 0x0000000602027c46 */ /* 0x000fe2000f8001ff */
[----:B------:R-:W-:Y:S01]  /*0720*/  ULOP3.LUT UR5, UR5, 0xffffff00, URZ, 0xc0, !UPT ;  /* 0xffffff0005057892 */ /* 0x000fe2000f8ec0ff */
[----:B0-----:R-:W-:Y:S01]  /*0730*/  MOV R76, UR6 ;  /* 0x00000006004c7c02 */ /* 0x001fe20008000f00 */
[----:B------:R-:W0:Y:S01]  /*0740*/  LDCU.U8 UR19, c[0x0][0x410] ;  /* 0x00008200ff1377ac */ /* 0x000e220008000000 */
[----:B------:R-:W-:-:S03]  /*0750*/  VIMNMX R2, PT, PT, R2, 0x20, PT ;  /* 0x0000002002027848 */ /* 0x000fc60003fe0100 */
[----:B------:R-:W-:Y:S01]  /*0760*/  IMAD R3, R3, -0x20, R76 ;  /* 0xffffffe003037824 */ /* 0x000fe200078e024c */
[----:B------:R-:W-:Y:S01]  /*0770*/  LEA R2, R2, UR5, 0x3 ;  /* 0x0000000502027c11 */ /* 0x000fe2000f8e18ff */
[----:B------:R-:W3:Y:S03]  /*0780*/  LDCU UR20, c[0x0][0x400] ;  /* 0x00008000ff1477ac */ /* 0x000ee60008000800 */
[----:B------:R-:W-:Y:S01]  /*0790*/  I2FP.F32.U32 R2, R2 ;  /* 0x0000000200027245 */ /* 0x000fe20000201000 */
[----:B------:R-:W4:Y:S01]  /*07a0*/  LDCU.64 UR14, c[0x0][0x3a0] ;  /* 0x00007400ff0e77ac */ /* 0x000f220008000a00 */
[----:B------:R-:W-:Y:S01]  /*07b0*/  VIMNMX R3, PT, PT, RZ, R3, !PT ;  /* 0x00000003ff037248 */ /* 0x000fe20007fe0100 */
[----:B------:R-:W0:Y:S03]  /*07c0*/  LDCU.128 UR8, c[0x0][0x3f0] ;  /* 0x00007e00ff0877ac */ /* 0x000e260008000c00 */
[----:B------:R-:W0:Y:S01]  /*07d0*/  MUFU.RCP R2, R2 ;  /* 0x0000000200027308 */ /* 0x000e220000001000 */
[----:B------:R-:W-:Y:S01]  /*07e0*/  VIMNMX R3, PT, PT, R3, 0x20, PT ;  /* 0x0000002003037848 */ /* 0x000fe20003fe0100 */
[----:B------:R-:W0:Y:S03]  /*07f0*/  LDCU.64 UR16, c[0x0][0x380] ;  /* 0x00007000ff1077ac */ /* 0x000e260008000a00 */
[----:B------:R-:W-:Y:S01]  /*0800*/  LEA R3, R3, UR5, 0x3 ;  /* 0x0000000503037c11 */ /* 0x000fe2000f8e18ff */
[----:B-12---:R-:W-:-:S11]  /*0810*/  UPLOP3.LUT UP1, UPT, UPT, UPT, UPT, 0x40, 0x4 ;  /* 0x000000000004789c */ /* 0x006fd60003f2e870 */
.L_x_8292:
[----:B0-----:R-:W-:-:S06]  /*0820*/  UIMAD.WIDE UR4, UR18, 0x4, UR8 ;  /* 0x00000004120478a5 */ /* 0x001fcc000f8e0208 */
[----:B-12---:R-:W-:Y:S02]  /*0830*/  MOV R112, UR4 ;  /* 0x0000000400707c02 */ /* 0x006fe40008000f00 */
[----:B------:R-:W-:-:S05]  /*0840*/  MOV R113, UR5 ;  /* 0x0000000500717c02 */ /* 0x000fca0008000f00 */
[----:B------:R0:W2:Y:S01]  /*0850*/  LDG.E R112, desc[UR12][R112.64] ;  /* 0x0000000c70707981 */ /* 0x0000a2000c1e1900 */
[----:B------:R-:W-:-:S06]  /*0860*/  UIMAD.WIDE UR4, UR18, 0x4, UR10 ;  /* 0x00000004120478a5 */ /* 0x000fcc000f8e020a */
[----:B------:R-:W-:Y:S02]  /*0870*/  MOV R114, UR4 ;  /* 0x0000000400727c02 */ /* 0x000fe40008000f00 */
[----:B------:R-:W-:-:S05]  /*0880*/  MOV R115, UR5 ;  /* 0x0000000500737c02 */ /* 0x000fca0008000f00 */
[----:B------:R-:W3:Y:S01]  /*0890*/  LDG.E R114, desc[UR12][R114.64] ;  /* 0x0000000c72727981 */ /* 0x000ee2000c1e1900 */
[----:B------:R-:W-:Y:S01]  /*08a0*/  UIMAD UR4, UR18, UR22, URZ ;  /* 0x00000016120472a4 */ /* 0x000fe2000f8e02ff */
[----:B------:R-:W-:Y:S01]  /*08b0*/  ISETP.GE.U32.AND P2, PT, R0, 0x80, PT ;  /* 0x000000800000780c */ /* 0x000fe20003f46070 */
[----:B------:R-:W-:Y:S01]  /*08c0*/  BSSY.RECONVERGENT B0, `(.L_x_8269) ;  /* 0x000007d000007945 */ /* 0x000fe20003800200 */
[----:B------:R-:W1:Y:S01]  /*08d0*/  S2R R116, SR_TID.X ;  /* 0x0000000000747919 */ /* 0x000e620000002100 */
        /* <DEDUP_REMOVED lines=13> */
[-C--:B-1----:R-:W-:Y:S02]  /*09b0*/  LEA.HI.SX32 R112, R115, R116.reuse, 0x1d ;  /* 0x0000007473707211 */ /* 0x082fe400078feaff */
        /* <DEDUP_REMOVED lines=8> */
.L_x_8271:
        /* <DEDUP_REMOVED lines=9> */
[----:B------:R-:W-:-:S03]  /*0ad0*/  @P0 SHF.L.U32 R94, R93, 0x10, RZ ;  /* 0x000000105d5e0819 */ /* 0x000fc600000006ff */
[----:B------:R-:W4:Y:S08]  /*0ae0*/  @P0 LDC R114, c[0x0][0x40c] ;  /* 0x00010300ff720b82 */ /* 0x000f300000000800 */
[----:B------:R-:W0:Y:S08]  /*0af0*/  @P0 LDC R115, c[0x0][0x40c] ;  /* 0x00010300ff730b82 */ /* 0x000e300000000800 */
[----:B------:R-:W2:Y:S01]  /*0b00*/  @P0 LDC R92, c[0x0][0x40c] ;  /* 0x00010300ff5c0b82 */ /* 0x000ea20000000800 */
[----:B-1----:R-:W-:Y:S01]  /*0b10*/  @P0 FMUL.FTZ R93, R90, R95 ;  /* 0x0000005f5a5d0220 */ /* 0x002fe20000410000 */
[----:B------:R-:W-:-:S06]  /*0b20*/  @P0 SHF.L.U32 R95, R77, 0x10, RZ ;  /* 0x000000104d5f0819 */ /* 0x000fcc00000006ff */
[----:B------:R-:W1:Y:S01]  /*0b30*/  @P0 LDC R91, c[0x0][0x40c] ;  /* 0x00010300ff5b0b82 */ /* 0x000e620000000800 */
[----:B----4-:R-:W-:Y:S01]  /*0b40*/  @P0 FMUL.FTZ R95, R95, R114 ;  /* 0x000000725f5f0220 */ /* 0x010fe20000410000 */
[----:B------:R-:W-:-:S06]  /*0b50*/  @P0 SHF.L.U32 R114, R78, 0x10, RZ ;  /* 0x000000104e720819 */ /* 0x000fcc00000006ff */
[----:B------:R-:W4:Y:S01]  /*0b60*/  @P0 LDC R118, c[0x0][0x40c] ;  /* 0x00010300ff760b82 */ /* 0x000f220000000800 */
[----:B0-----:R-:W-:Y:S01]  /*0b70*/  @P0 FMUL.FTZ R94, R94, R115 ;  /* 0x000000735e5e0220 */ /* 0x001fe20000410000 */
[----:B--2---:R-:W-:Y:S01]  /*0b80*/  MOV R90, R82 ;  /* 0x00000052005a7202 */ /* 0x004fe20000000f00 */
[----:B------:R-:W-:Y:S01]  /*0b90*/  @P0 FFMA.FTZ R90, R95, R22, R82 ;  /* 0x000000165f5a0223 */ /* 0x000fe20000010052 */
[----:B------:R-:W-:Y:S01]  /*0ba0*/  @!P0 MOV R88, R80 ;  /* 0x0000005000588202 */ /* 0x000fe20000000f00 */
[----:B------:R-:W-:-:S03]  /*0bb0*/  @P0 FFMA.FTZ R88, R93, R20, R80 ;  /* 0x000000145d580223 */ /* 0x000fc60000010050 */
[----:B------:R-:W0:Y:S01]  /*0bc0*/  @P0 LDC R95, c[0x0][0x40c] ;  /* 0x00010300ff5f0b82 */ /* 0x000e220000000800 */
[----:B------:R-:W-:Y:S02]  /*0bd0*/  @P0 PRMT R93, R77, 0x7632, R93 ;  /* 0x000076324d5d0816 */ /* 0x000fe4000000005d */
[----:B------:R-:W-:Y:S01]  /*0be0*/  MOV R89, R81 ;  /* 0x0000005100597202 */ /* 0x000fe20000000f00 */
[----:B------:R-:W-:Y:S01]  /*0bf0*/  @P0 FFMA.FTZ R89, R94, R21, R81 ;  /* 0x000000155e590223 */ /* 0x000fe20000010051 */
[----:B------:R-:W-:-:S05]  /*0c00*/  @P0 SHF.L.U32 R93, R93, 0x10, RZ ;  /* 0x000000105d5d0819 */ /* 0x000fca00000006ff */
[----:B------:R-:W-:Y:S01]  /*0c10*/  @P0 FMUL.FTZ R94, R93, R92 ;  /* 0x0000005c5d5e0220 */ /* 0x000fe20000410000 */
[----:B-1----:R-:W-:Y:S01]  /*0c20*/  @P0 FMUL.FTZ R93, R114, R91 ;  /* 0x0000005b725d0220 */ /* 0x002fe20000410000 */
[----:B---3--:R-:W-:Y:S02]  /*0c30*/  MOV R92, R84 ;  /* 0x00000054005c7202 */ /* 0x008fe40000000f00 */
[----:B------:R-:W-:Y:S01]  /*0c40*/  MOV R91, R83 ;  /* 0x00000053005b7202 */ /* 0x000fe20000000f00 */
[----:B------:R-:W-:Y:S01]  /*0c50*/  @P0 FFMA.FTZ R92, R93, R24, R84 ;  /* 0x000000185d5c0223 */ /* 0x000fe20000010054 */
[----:B------:R-:W-:Y:S01]  /*0c60*/  @P0 PRMT R93, R78, 0x7632, R93 ;  /* 0x000076324e5d0816 */ /* 0x000fe2000000005d */
[----:B------:R-:W-:Y:S01]  /*0c70*/  @P0 FFMA.FTZ R91, R94, R23, R83 ;  /* 0x000000175e5b0223 */ /* 0x000fe20000010053 */
[----:B------:R-:W-:Y:S02]  /*0c80*/  @P0 SHF.L.U32 R94, R79, 0x10, RZ ;  /* 0x000000104f5e0819 */ /* 0x000fe400000006ff */
[----:B------:R-:W-:-:S03]  /*0c90*/  @P0 SHF.L.U32 R93, R93, 0x10, RZ ;  /* 0x000000105d5d0819 */ /* 0x000fc600000006ff */
[----:B0-----:R-:W-:Y:S02]  /*0ca0*/  @P0 FMUL.FTZ R95, R94, R95 ;  /* 0x0000005f5e5f0220 */ /* 0x001fe40000410000 */
[----:B----4-:R-:W-:Y:S01]  /*0cb0*/  @P0 FMUL.FTZ R114, R93, R118 ;  /* 0x000000765d720220 */ /* 0x010fe20000410000 */
[----:B------:R-:W-:Y:S02]  /*0cc0*/  MOV R94, R86 ;  /* 0x00000056005e7202 */ /* 0x000fe40000000f00 */
[----:B------:R-:W-:Y:S01]  /*0cd0*/  MOV R93, R85 ;  /* 0x00000055005d7202 */ /* 0x000fe20000000f00 */
[----:B------:R-:W-:Y:S01]  /*0ce0*/  @P0 FFMA.FTZ R94, R95, R26, R86 ;  /* 0x0000001a5f5e0223 */ /* 0x000fe20000010056 */
[----:B------:R-:W-:Y:S01]  /*0cf0*/  @P0 FFMA.FTZ R93, R114, R25, R85 ;  /* 0x00000019725d0223 */ /* 0x000fe20000010055 */
[----:B------:R-:W-:Y:S01]  /*0d00*/  MOV R95, R87 ;  /* 0x00000057005f7202 */ /* 0x000fe20000000f00 */
[----:B------:R-:W-:Y:S06]  /*0d10*/  @!P0 BRA `(.L_x_8273) ;  /* 0x0000000000c48947 */ /* 0x000fec0003800000 */
[----:B------:R-:W-:-:S04]  /*0d20*/  PRMT R95, R79, 0x7632, R95 ;  /* 0x000076324f5f7816 */ /* 0x000fc8000000005f */
[----:B------:R-:W-:-:S05]  /*0d30*/  SHF.L.U32 R95, R95, 0x10, RZ ;  /* 0x000000105f5f7819 */ /* 0x000fca00000006ff */
[----:B------:R-:W-:-:S04]  /*0d40*/  FMUL.FTZ R114, R95, UR23 ;  /* 0x000000175f727c20 */ /* 0x000fc80008410000 */
[----:B------:R-:W-:Y:S01]  /*0d50*/  FFMA.FTZ R95, R114, R27, R87 ;  /* 0x0000001b725f7223 */ /* 0x000fe20000010057 */
[----:B------:R-:W-:Y:S06]  /*0d60*/  BRA `(.L_x_8273) ;  /* 0x0000000000b07947 */ /* 0x000fec0003800000 */
.L_x_8272:
[----:B------:R-:W0:Y:S01]  /*0d70*/  @UP2 LDCU UR5, c[0x0][0x40c] ;  /* 0x00008180ff0527ac */ /* 0x000e220008000800 */
[----:B-----5:R-:W-:Y:S01]  /*0d80*/  @P1 SHF.L.U32 R91, R77, 0x10, RZ ;  /* 0x000000104d5b1819 */ /* 0x020fe200000006ff */
[----:B------:R-:W-:Y:S01]  /*0d90*/  HFMA2 R88, -RZ, RZ, 0, 0 ;  /* 0x00000000ff587431 */ /* 0x000fe200000001ff */
[----:B------:R-:W-:Y:S01]  /*0da0*/  @P1 SHF.L.U32 R89, R76, 0x10, RZ ;  /* 0x000000104c591819 */ /* 0x000fe200000006ff */
[----:B------:R-:W1:Y:S01]  /*0db0*/  @UP2 LDCU UR4, c[0x0][0x40c] ;  /* 0x00008180ff0427ac */ /* 0x000e620008000800 */
[----:B------:R-:W-:Y:S01]  /*0dc0*/  MOV R90, RZ ;  /* 0x000000ff005a7202 */ /* 0x000fe20000000f00 */
[----:B------:R-:W-:Y:S01]  /*0dd0*/  HFMA2 R92, -RZ, RZ, 0, 0 ;  /* 0x00000000ff5c7431 */ /* 0x000fe200000001ff */
[C---:B------:R-:W-:Y:S01]  /*0de0*/  @P1 SHF.L.U32 R93, R79.reuse, 0x10, RZ ;  /* 0x000000104f5d1819 */ /* 0x040fe200000006ff */
[----:B------:R-:W2:Y:S01]  /*0df0*/  @UP2 LDCU UR7, c[0x0][0x40c] ;  /* 0x00008180ff0727ac */ /* 0x000ea20008000800 */
[----:B------:R-:W-:Y:S02]  /*0e00*/  MOV R94, RZ ;  /* 0x000000ff005e7202 */ /* 0x000fe40000000f00 */
[----:B------:R-:W-:Y:S01]  /*0e10*/  @P1 PRMT R95, R79, 0x7632, R95 ;  /* 0x000076324f5f1816 */ /* 0x000fe2000000005f */
[----:B------:R-:W3:Y:S03]  /*0e20*/  @UP2 LDCU UR24, c[0x0][0x40c] ;  /* 0x00008180ff1827ac */ /* 0x000ee60008000800 */
[----:B------:R-:W-:Y:S01]  /*0e30*/  @P1 SHF.L.U32 R95, R95, 0x10, RZ ;  /* 0x000000105f5f1819 */ /* 0x000fe200000006ff */
[----:B0-----:R-:W-:Y:S01]  /*0e40*/  @P1 FMUL.FTZ R91, R91, UR5 ;  /* 0x000000055b5b1c20 */ /* 0x001fe20008410000 */
[----:B------:R-:W0:Y:S01]  /*0e50*/  @UP2 LDCU UR5, c[0x0][0x40c] ;  /* 0x00008180ff0527ac */ /* 0x000e220008000800 */
[----:B-1----:R-:W-:Y:S01]  /*0e60*/  @P1 FMUL.FTZ R89, R89, UR4 ;  /* 0x0000000459591c20 */ /* 0x002fe20008410000 */
[----:B------:R-:W1:Y:S01]  /*0e70*/  @UP2 LDCU UR4, c[0x0][0x40c] ;  /* 0x00008180ff0427ac */ /* 0x000e620008000800 */
[----:B------:R-:W-:Y:S01]  /*0e80*/  @P1 FMUL.FTZ R90, R91, R22 ;  /* 0x000000165b5a1220 */ /* 0x000fe20000410000 */
[----:B------:R-:W-:Y:S01]  /*0e90*/  @P1 SHF.L.U32 R91, R78, 0x10, RZ ;  /* 0x000000104e5b1819 */ /* 0x000fe200000006ff */
[----:B------:R-:W-:Y:S01]  /*0ea0*/  @P1 FMUL.FTZ R88, R89, R20 ;  /* 0x0000001459581220 */ /* 0x000fe20000410000 */
[----:B------:R-:W-:-:S03]  /*0eb0*/  @P1 PRMT R89, R76, 0x7632, R89 ;  /* 0x000076324c591816 */ /* 0x000fc60000000059 */
[----:B--2---:R-:W-:Y:S01]  /*0ec0*/  @P1 FMUL.FTZ R91, R91, UR7 ;  /* 0x000000075b5b1c20 */ /* 0x004fe20008410000 */
[----:B---3--:R-:W-:Y:S01]  /*0ed0*/  @P1 FMUL.FTZ R93, R93, UR24 ;  /* 0x000000185d5d1c20 */ /* 0x008fe20008410000 */
[----:B------:R-:W2:Y:S02]  /*0ee0*/  @UP2 LDCU UR7, c[0x0][0x40c] ;  /* 0x00008180ff0727ac */ /* 0x000ea40008000800 */
[----:B------:R-:W-:Y:S01]  /*0ef0*/  @P1 FMUL.FTZ R92, R91, R24 ;  /* 0x000000185b5c1220 */ /* 0x000fe20000410000 */
[----:B------:R-:W-:Y:S01]  /*0f00*/  @P1 SHF.L.U32 R91, R89, 0x10, RZ ;  /* 0x00000010595b1819 */ /* 0x000fe200000006ff */
[----:B------:R-:W-:Y:S01]  /*0f10*/  @P1 FMUL.FTZ R94, R93, R26 ;  /* 0x0000001a5d5e1220 */ /* 0x000fe20000410000 */
[----:B------:R-:W-:Y:S01]  /*0f20*/  @P1 PRMT R93, R77, 0x7632, R93 ;  /* 0x000076324d5d1816 */ /* 0x000fe2000000005d */
[----:B------:R-:W-:Y:S02]  /*0f30*/  HFMA2 R89, -RZ, RZ, 0, 0 ;  /* 0x00000000ff597431 */ /* 0x000fe400000001ff */
[----:B-1----:R-:W-:Y:S01]  /*0f40*/  @P1 FMUL.FTZ R114, R91, UR4 ;  /* 0x000000045b721c20 */ /* 0x002fe20008410000 */
[----:B------:R-:W-:Y:S01]  /*0f50*/  @P1 SHF.L.U32 R93, R93, 0x10, RZ ;  /* 0x000000105d5d1819 */ /* 0x000fe200000006ff */
[----:B------:R-:W1:Y:S01]  /*0f60*/  @UP2 LDCU UR4, c[0x0][0x40c] ;  /* 0x00008180ff0427ac */ /* 0x000e620008000800 */
[----:B------:R-:W-:Y:S01]  /*0f70*/  MOV R91, RZ ;  /* 0x000000ff005b7202 */ /* 0x000fe20000000f00 */
[----:B------:R-:W-:-:S02]  /*0f80*/  @P1 FMUL.FTZ R89, R114, R21 ;  /* 0x0000001572591220 */ /* 0x000fc40000410000 */
[----:B0-----:R-:W-:Y:S01]  /*0f90*/  @P1 FMUL.FTZ R114, R93, UR5 ;  /* 0x000000055d721c20 */ /* 0x001fe20008410000 */
[----:B------:R-:W-:-:S03]  /*0fa0*/  @P1 PRMT R93, R78, 0x7632, R93 ;  /* 0x000076324e5d1816 */ /* 0x000fc6000000005d */
[----:B------:R-:W-:Y:S01]  /*0fb0*/  @P1 FMUL.FTZ R91, R114, R23 ;  /* 0x00000017725b1220 */ /* 0x000fe20000410000 */
[----:B------:R-:W-:-:S05]  /*0fc0*/  @P1 SHF.L.U32 R93, R93, 0x10, RZ ;  /* 0x000000105d5d1819 */ /* 0x000fca00000006ff */
[----:B--2---:R-:W-:Y:S01]  /*0fd0*/  @P1 FMUL.FTZ R114, R93, UR7 ;  /* 0x000000075d721c20 */ /* 0x004fe20008410000 */
[----:B------:R-:W-:-:S03]  /*0fe0*/  HFMA2 R93, -RZ, RZ, 0, 0 ;  /* 0x00000000ff5d7431 */ /* 0x000fc600000001ff */
[----:B------:R-:W-:Y:S01]  /*0ff0*/  @P1 FMUL.FTZ R93, R114, R25 ;  /* 0x00000019725d1220 */ /* 0x000fe20000410000 */
[----:B-1----:R-:W-:Y:S01]  /*1000*/  @P1 FMUL.FTZ R114, R95, UR4 ;  /* 0x000000045f721c20 */ /* 0x002fe20008410000 */
[----:B------:R-:W-:-:S03]  /*1010*/  MOV R95, RZ ;  /* 0x000000ff005f7202 */ /* 0x000fc60000000f00 */
[----:B------:R-:W-:-:S07]  /*1020*/  @P1 FMUL.FTZ R95, R114, R27 ;  /* 0x0000001b725f1220 */ /* 0x000fce0000410000 */
.L_x_8273:
[----:B------:R-:W0:Y:S01]  /*1030*/  LDC.64 R114, c[0x0][0x3a8] ;  /* 0x0000ea00ff727b82 */ /* 0x000e220000000a00 */
[----:B------:R-:W-:Y:S01]  /*1040*/  IADD3 R113, PT, PT, R113, 0x80, RZ ;  /* 0x0000008071717810 */ /* 0x000fe20007ffe0ff */
[C---:B0-----:R-:W-:Y:S01]  /*1050*/  IMAD.WIDE.U32 R114, R112.reuse, 0x20, R114 ;  /* 0x0000002070727825 */ /* 0x041fe200078e0072 */
[----:B------:R-:W-:-:S04]  /*1060*/  IADD3 R112, PT, PT, R112, 0x80, RZ ;  /* 0x0000008070707810 */ /* 0x000fc80007ffe0ff */
[----:B------:R0:W-:Y:S04]  /*1070*/  STG.E.128 desc[UR12][R114.64], R88 ;  /* 0x0000005872007986 */ /* 0x0001e8000c101d0c */
[----:B------:R0:W-:Y:S02]  /*1080*/  STG.E.128 desc[UR12][R114.64+0x10], R92 ;  /* 0x0000105c72007986 */ /* 0x0001e4000c101d0c */
.L_x_8270:
[----:B----4-:R-:W-:Y:S05]  /*1090*/  BSYNC.RECONVERGENT B0 ;  /* 0x0000000000007941 */ /* 0x010fea0003800200 */
.L_x_8269:
        /* <DEDUP_REMOVED lines=15> */
[----:B0-----:R-:W0:Y:S01]  /*1190*/  @P0 LDC R114, c[0x0][0x40c] ;  /* 0x00010300ff720b82 */ /* 0x001e220000000800 */
[----:B-----5:R-:W-:Y:S02]  /*11a0*/  @P0 SHF.L.U32 R103, R77, 0x10, RZ ;  /* 0x000000104d670819 */ /* 0x020fe400000006ff */
[C---:B-1----:R-:W-:Y:S02]  /*11b0*/  @P0 SHF.L.U32 R98, R76.reuse, 0x10, RZ ;  /* 0x000000104c620819 */ /* 0x042fe400000006ff */
[----:B------:R-:W-:-:S03]  /*11c0*/  @P0 PRMT R96, R76, 0x7632, R96 ;  /* 0x000076324c600816 */ /* 0x000fc60000000060 */
[----:B------:R-:W1:Y:S01]  /*11d0*/  @P0 LDC R101, c[0x0][0x40c] ;  /* 0x00010300ff650b82 */ /* 0x000e620000000800 */
[----:B------:R-:W-:Y:S02]  /*11e0*/  @P0 SHF.L.U32 R97, R96, 0x10, RZ ;  /* 0x0000001060610819 */ /* 0x000fe400000006ff */
[----:B------:R-:W-:-:S05]  /*11f0*/  MOV R96, R80 ;  /* 0x0000005000607202 */ /* 0x000fca0000000f00 */
[----:B------:R-:W2:Y:S08]  /*1200*/  @P0 LDC R102, c[0x0][0x40c] ;  /* 0x00010300ff660b82 */ /* 0x000eb00000000800 */
[----:B------:R-:W3:Y:S01]  /*1210*/  @P0 LDC R100, c[0x0][0x40c] ;  /* 0x00010300ff640b82 */ /* 0x000ee20000000800 */
[----:B0-----:R-:W-:Y:S01]  /*1220*/  @P0 FMUL.FTZ R103, R103, R114 ;  /* 0x0000007267670220 */ /* 0x001fe20000410000 */
[----:B------:R-:W-:-:S06]  /*1230*/  @P0 SHF.L.U32 R114, R78, 0x10, RZ ;  /* 0x000000104e720819 */ /* 0x000fcc00000006ff */
[----:B------:R-:W0:Y:S01]  /*1240*/  @P0 LDC R99, c[0x0][0x40c] ;  /* 0x00010300ff630b82 */ /* 0x000e220000000800 */
[----:B-1----:R-:W-:Y:S01]  /*1250*/  @P0 FMUL.FTZ R101, R98, R101 ;  /* 0x0000006562650220 */ /* 0x002fe20000410000 */
[----:B------:R-:W-:Y:S01]  /*1260*/  MOV R98, R82 ;  /* 0x0000005200627202 */ /* 0x000fe20000000f00 */
[----:B------:R-:W-:Y:S02]  /*1270*/  @P0 FFMA.FTZ R98, R103, R46, R82 ;  /* 0x0000002e67620223 */ /* 0x000fe40000010052 */
[----:B------:R-:W-:Y:S01]  /*1280*/  @P0 FFMA.FTZ R96, R101, R44, R80 ;  /* 0x0000002c65600223 */ /* 0x000fe20000010050 */
[----:B------:R-:W-:Y:S02]  /*1290*/  @P0 PRMT R101, R77, 0x7632, R101 ;  /* 0x000076324d650816 */ /* 0x000fe40000000065 */
[----:B------:R-:W1:Y:S01]  /*12a0*/  @P0 LDC R103, c[0x0][0x40c] ;  /* 0x00010300ff670b82 */ /* 0x000e620000000800 */
[----:B--2---:R-:W-:Y:S01]  /*12b0*/  @P0 FMUL.FTZ R102, R97, R102 ;  /* 0x0000006661660220 */ /* 0x004fe20000410000 */
[----:B------:R-:W-:-:S02]  /*12c0*/  @P0 SHF.L.U32 R101, R101, 0x10, RZ ;  /* 0x0000001065650819 */ /* 0x000fc400000006ff */
[----:B------:R-:W-:Y:S01]  /*12d0*/  MOV R97, R81 ;  /* 0x0000005100617202 */ /* 0x000fe20000000f00 */
[----:B------:R-:W-:-:S03]  /*12e0*/  @P0 FFMA.FTZ R97, R102, R45, R81 ;  /* 0x0000002d66610223 */ /* 0x000fc60000010051 */
[----:B------:R-:W2:Y:S01]  /*12f0*/  @P0 LDC R118, c[0x0][0x40c] ;  /* 0x00010300ff760b82 */ /* 0x000ea20000000800 */
[----:B---3--:R-:W-:Y:S01]  /*1300*/  @P0 FMUL.FTZ R102, R101, R100 ;  /* 0x0000006465660220 */ /* 0x008fe20000410000 */
[----:B------:R-:W-:Y:S01]  /*1310*/  MOV R100, R84 ;  /* 0x0000005400647202 */ /* 0x000fe20000000f00 */
[----:B0-----:R-:W-:Y:S01]  /*1320*/  @P0 FMUL.FTZ R101, R114, R99 ;  /* 0x0000006372650220 */ /* 0x001fe20000410000 */
[----:B------:R-:W-:Y:S01]  /*1330*/  MOV R99, R83 ;  /* 0x0000005300637202 */ /* 0x000fe20000000f00 */
[----:B------:R-:W-:Y:S01]  /*1340*/  @P0 FFMA.FTZ R99, R102, R47, R83 ;  /* 0x0000002f66630223 */ /* 0x000fe20000010053 */
[----:B------:R-:W-:Y:S01]  /*1350*/  @P0 SHF.L.U32 R102, R79, 0x10, RZ ;  /* 0x000000104f660819 */ /* 0x000fe200000006ff */
[----:B------:R-:W-:Y:S01]  /*1360*/  @P0 FFMA.FTZ R100, R101, R48, R84 ;  /* 0x0000003065640223 */ /* 0x000fe20000010054 */
[----:B------:R-:W-:-:S03]  /*1370*/  @P0 PRMT R101, R78, 0x7632, R101 ;  /* 0x000076324e650816 */ /* 0x000fc60000000065 */
[----:B-1----:R-:W-:Y:S01]  /*1380*/  @P0 FMUL.FTZ R103, R102, R103 ;  /* 0x0000006766670220 */ /* 0x002fe20000410000 */
[----:B------:R-:W-:Y:S02]  /*1390*/  @P0 SHF.L.U32 R101, R101, 0x10, RZ ;  /* 0x0000001065650819 */ /* 0x000fe400000006ff */
[----:B------:R-:W-:Y:S01]  /*13a0*/  MOV R102, R86 ;  /* 0x0000005600667202 */ /* 0x000fe20000000f00 */
[----:B------:R-:W-:Y:S01]  /*13b0*/  @P0 FFMA.FTZ R102, R103, R50, R86 ;  /* 0x0000003267660223 */ /* 0x000fe20000010056 */
[----:B------:R-:W-:Y:S01]  /*13c0*/  MOV R103, R87 ;  /* 0x0000005700677202 */ /* 0x000fe20000000f00 */
[----:B--2---:R-:W-:Y:S01]  /*13d0*/  @P0 FMUL.FTZ R114, R101, R118 ;  /* 0x0000007665720220 */ /* 0x004fe20000410000 */
[----:B------:R-:W-:-:S03]  /*13e0*/  MOV R101, R85 ;  /* 0x0000005500657202 */ /* 0x000fc60000000f00 */
[----:B------:R-:W-:Y:S01]  /*13f0*/  @P0 FFMA.FTZ R101, R114, R49, R85 ;  /* 0x0000003172650223 */ /* 0x000fe20000010055 */
[----:B------:R-:W-:Y:S06]  /*1400*/  @!P0 BRA `(.L_x_8277) ;  /* 0x0000000000c48947 */ /* 0x000fec0003800000 */
[----:B------:R-:W-:-:S04]  /*1410*/  PRMT R103, R79, 0x7632, R103 ;  /* 0x000076324f677816 */ /* 0x000fc80000000067 */
[----:B------:R-:W-:-:S05]  /*1420*/  SHF.L.U32 R103, R103, 0x10, RZ ;  /* 0x0000001067677819 */ /* 0x000fca00000006ff */
[----:B------:R-:W-:-:S04]  /*1430*/  FMUL.FTZ R114, R103, UR23 ;  /* 0x0000001767727c20 */ /* 0x000fc80008410000 */
[----:B------:R-:W-:Y:S01]  /*1440*/  FFMA.FTZ R103, R114, R51, R87 ;  /* 0x0000003372677223 */ /* 0x000fe20000010057 */
[----:B------:R-:W-:Y:S06]  /*1450*/  BRA `(.L_x_8277) ;  /* 0x0000000000b07947 */ /* 0x000fec0003800000 */
.L_x_8276:
[----:B------:R-:W2:Y:S01]  /*1460*/  @UP2 LDCU UR5, c[0x0][0x40c] ;  /* 0x00008180ff0527ac */ /* 0x000ea20008000800 */
[----:B-1---5:R-:W-:Y:S02]  /*1470*/  @P1 SHF.L.U32 R99, R77, 0x10, RZ ;  /* 0x000000104d631819 */ /* 0x022fe400000006ff */
[----:B------:R-:W-:Y:S01]  /*1480*/  @P1 SHF.L.U32 R97, R76, 0x10, RZ ;  /* 0x000000104c611819 */ /* 0x000fe200000006ff */
[----:B------:R-:W1:Y:S01]  /*1490*/  @UP2 LDCU UR4, c[0x0][0x40c] ;  /* 0x00008180ff0427ac */ /* 0x000e620008000800 */
[----:B------:R-:W-:Y:S02]  /*14a0*/  MOV R98, RZ ;  /* 0x000000ff00627202 */ /* 0x000fe40000000f00 */
[----:B------:R-:W-:Y:S01]  /*14b0*/  @P1 SHF.L.U32 R101, R79, 0x10, RZ ;  /* 0x000000104f651819 */ /* 0x000fe200000006ff */
[----:B------:R-:W3:Y:S01]  /*14c0*/  @UP2 LDCU UR7, c[0x0][0x40c] ;  /* 0x00008180ff0727ac */ /* 0x000ee20008000800 */
[----:B------:R-:W-:Y:S02]  /*14d0*/  MOV R96, RZ ;  /* 0x000000ff00607202 */ /* 0x000fe40000000f00 */
[----:B------:R-:W-:Y:S01]  /*14e0*/  MOV R100, RZ ;  /* 0x000000ff00647202 */ /* 0x000fe20000000f00 */
[----:B------:R-:W4:Y:S01]  /*14f0*/  @UP2 LDCU UR24, c[0x0][0x40c] ;  /* 0x00008180ff1827ac */ /* 0x000f220008000800 */
[----:B------:R-:W-:-:S02]  /*1500*/  MOV R102, RZ ;  /* 0x000000ff00667202 */ /* 0x000fc40000000f00 */
[----:B------:R-:W-:Y:S01]  /*1510*/  @P1 PRMT R103, R79, 0x7632, R103 ;  /* 0x000076324f671816 */ /* 0x000fe20000000067 */
[----:B--2---:R-:W-:Y:S01]  /*1520*/  @P1 FMUL.FTZ R99, R99, UR5 ;  /* 0x0000000563631c20 */ /* 0x004fe20008410000 */
[----:B------:R-:W2:Y:S02]  /*1530*/  @UP2 LDCU UR5, c[0x0][0x40c] ;  /* 0x00008180ff0527ac */ /* 0x000ea40008000800 */
[----:B------:R-:W-:Y:S01]  /*1540*/  @P1 SHF.L.U32 R103, R103, 0x10, RZ ;  /* 0x0000001067671819 */ /* 0x000fe200000006ff */
[----:B-1----:R-:W-:Y:S01]  /*1550*/  @P1 FMUL.FTZ R97, R97, UR4 ;  /* 0x0000000461611c20 */ /* 0x002fe20008410000 */
[----:B------:R-:W0:Y:S01]  /*1560*/  @UP2 LDCU UR4, c[0x0][0x40c] ;  /* 0x00008180ff0427ac */ /* 0x000e220008000800 */
[----:B------:R-:W-:Y:S01]  /*1570*/  @P1 FMUL.FTZ R98, R99, R46 ;  /* 0x0000002e63621220 */ /* 0x000fe20000410000 */
[----:B------:R-:W-:Y:S01]  /*1580*/  @P1 SHF.L.U32 R99, R78, 0x10, RZ ;  /* 0x000000104e631819 */ /* 0x000fe200000006ff */
[----:B------:R-:W-:Y:S01]  /*1590*/  @P1 FMUL.FTZ R96, R97, R44 ;  /* 0x0000002c61601220 */ /* 0x000fe20000410000 */
[----:B------:R-:W-:-:S03]  /*15a0*/  @P1 PRMT R97, R76, 0x7632, R97 ;  /* 0x000076324c611816 */ /* 0x000fc60000000061 */
[----:B---3--:R-:W-:Y:S01]  /*15b0*/  @P1 FMUL.FTZ R99, R99, UR7 ;  /* 0x0000000763631c20 */ /* 0x008fe20008410000 */
[----:B----4-:R-:W-:Y:S01]  /*15c0*/  @P1 FMUL.FTZ R101, R101, UR24 ;  /* 0x0000001865651c20 */ /* 0x010fe20008410000 */
[----:B------:R-:W1:Y:S02]  /*15d0*/  @UP2 LDCU UR7, c[0x0][0x40c] ;  /* 0x00008180ff0727ac */ /* 0x000e640008000800 */
[----:B------:R-:W-:Y:S01]  /*15e0*/  @P1 FMUL.FTZ R100, R99, R48 ;  /* 0x0000003063641220 */ /* 0x000fe20000410000 */
[----:B------:R-:W-:Y:S01]  /*15f0*/  @P1 SHF.L.U32 R99, R97, 0x10, RZ ;  /* 0x0000001061631819 */ /* 0x000fe200000006ff */
[----:B------:R-:W-:Y:S01]  /*1600*/  @P1 FMUL.FTZ R102, R101, R50 ;  /* 0x0000003265661220 */ /* 0x000fe20000410000 */
[----:B------:R-:W-:Y:S02]  /*1610*/  @P1 PRMT R101, R77, 0x7632, R101 ;  /* 0x000076324d651816 */ /* 0x000fe40000000065 */
[----:B------:R-:W-:Y:S01]  /*1620*/  MOV R97, RZ ;  /* 0x000000ff00617202 */ /* 0x000fe20000000f00 */
[----:B0-----:R-:W-:Y:S01]  /*1630*/  @P1 FMUL.FTZ R114, R99, UR4 ;  /* 0x0000000463721c20 */ /* 0x001fe20008410000 */
[----:B------:R-:W-:Y:S01]  /*1640*/  @P1 SHF.L.U32 R101, R101, 0x10, RZ ;  /* 0x0000001065651819 */ /* 0x000fe200000006ff */
[----:B------:R-:W0:Y:S01]  /*1650*/  @UP2 LDCU UR4, c[0x0][0x40c] ;  /* 0x00008180ff0427ac */ /* 0x000e220008000800 */
[----:B------:R-:W-:Y:S01]  /*1660*/  MOV R99, RZ ;  /* 0x000000ff00637202 */ /* 0x000fe20000000f00 */
[----:B------:R-:W-:-:S02]  /*1670*/  @P1 FMUL.FTZ R97, R114, R45 ;  /* 0x0000002d72611220 */ /* 0x000fc40000410000 */
[----:B--2---:R-:W-:Y:S01]  /*1680*/  @P1 FMUL.FTZ R114, R101, UR5 ;  /* 0x0000000565721c20 */ /* 0x004fe20008410000 */
[----:B------:R-:W-:-:S03]  /*1690*/  @P1 PRMT R101, R78, 0x7632, R101 ;  /* 0x000076324e651816 */ /* 0x000fc60000000065 */
[----:B------:R-:W-:Y:S01]  /*16a0*/  @P1 FMUL.FTZ R99, R114, R47 ;  /* 0x0000002f72631220 */ /* 0x000fe20000410000 */
[----:B------:R-:W-:-:S05]  /*16b0*/  @P1 SHF.L.U32 R101, R101, 0x10, RZ ;  /* 0x0000001065651819 */ /* 0x000fca00000006ff */
[----:B-1----:R-:W-:Y:S01]  /*16c0*/  @P1 FMUL.FTZ R114, R101, UR7 ;  /* 0x0000000765721c20 */ /* 0x002fe20008410000 */
[----:B------:R-:W-:-:S03]  /*16d0*/  MOV R101, RZ ;  /* 0x000000ff00657202 */ /* 0x000fc60000000f00 */
[----:B------:R-:W-:Y:S01]  /*16e0*/  @P1 FMUL.FTZ R101, R114, R49 ;  /* 0x0000003172651220 */ /* 0x000fe20000410000 */
[----:B0-----:R-:W-:Y:S01]  /*16f0*/  @P1 FMUL.FTZ R114, R103, UR4 ;  /* 0x0000000467721c20 */ /* 0x001fe20008410000 */
[----:B------:R-:W-:-:S03]  /*1700*/  MOV R103, RZ ;  /* 0x000000ff00677202 */ /* 0x000fc60000000f00 */
[----:B------:R-:W-:-:S07]  /*1710*/  @P1 FMUL.FTZ R103, R114, R51 ;  /* 0x0000003372671220 */ /* 0x000fce0000410000 */
.L_x_8277:
[----:B------:R-:W0:Y:S01]  /*1720*/  LDC.64 R114, c[0x0][0x3a8] ;  /* 0x0000ea00ff727b82 */ /* 0x000e220000000a00 */
[----:B------:R-:W-:Y:S01]  /*1730*/  IADD3 R113, PT, PT, R113, 0x80, RZ ;  /* 0x0000008071717810 */ /* 0x000fe20007ffe0ff */
[C---:B0-----:R-:W-:Y:S01]  /*1740*/  IMAD.WIDE.U32 R114, R112.reuse, 0x20, R114 ;  /* 0x0000002070727825 */ /* 0x041fe200078e0072 */
[----:B------:R-:W-:-:S04]  /*1750*/  IADD3 R112, PT, PT, R112, 0x80, RZ ;  /* 0x0000008070707810 */ /* 0x000fc80007ffe0ff */
[----:B------:R1:W-:Y:S04]  /*1760*/  STG.E.128 desc[UR12][R114.64], R96 ;  /* 0x0000006072007986 */ /* 0x0003e8000c101d0c */
[----:B------:R1:W-:Y:S02]  /*1770*/  STG.E.128 desc[UR12][R114.64+0x10], R100 ;  /* 0x0000106472007986 */ /* 0x0003e4000c101d0c */
.L_x_8275:
[----:B------:R-:W-:Y:S05]  /*1780*/  BSYNC.RECONVERGENT B0 ;  /* 0x0000000000007941 */ /* 0x000fea0003800200 */
.L_x_8274:
        /* <DEDUP_REMOVED lines=15> */
[----:B------:R-:W3:Y:S01]  /*1880*/  @P0 LDC R111, c[0x0][0x40c] ;  /* 0x00010300ff6f0b82 */ /* 0x000ee20000000800 */
[----:B-----5:R-:W-:Y:S02]  /*1890*/  @P0 SHF.L.U32 R110, R77, 0x10, RZ ;  /* 0x000000104d6e0819 */ /* 0x020fe400000006ff */
[C---:B--2---:R-:W-:Y:S02]  /*18a0*/  @P0 SHF.L.U32 R106, R76.reuse, 0x10, RZ ;  /* 0x000000104c6a0819 */ /* 0x044fe400000006ff */
[----:B------:R-:W-:Y:S02]  /*18b0*/  @P0 PRMT R104, R76, 0x7632, R104 ;  /* 0x000076324c680816 */ /* 0x000fe40000000068 */
[----:B------:R-:W-:Y:S01]  /*18c0*/  @P0 SHF.L.U32 R113, R79, 0x10, RZ ;  /* 0x000000104f710819 */ /* 0x000fe200000006ff */
[----:B------:R-:W2:Y:S01]  /*18d0*/  @P0 LDC R107, c[0x0][0x40c] ;  /* 0x00010300ff6b0b82 */ /* 0x000ea20000000800 */
[----:B------:R-:W-:Y:S02]  /*18e0*/  @P0 SHF.L.U32 R105, R104, 0x10, RZ ;  /* 0x0000001068690819 */ /* 0x000fe400000006ff */
[----:B------:R-:W-:-:S05]  /*18f0*/  MOV R104, R80 ;  /* 0x0000005000687202 */ /* 0x000fca0000000f00 */
[----:B------:R-:W4:Y:S08]  /*1900*/  @P0 LDC R108, c[0x0][0x40c] ;  /* 0x00010300ff6c0b82 */ /* 0x000f300000000800 */
[----:B01----:R-:W0:Y:S01]  /*1910*/  @P0 LDC R114, c[0x0][0x40c] ;  /* 0x00010300ff720b82 */ /* 0x003e220000000800 */
[----:B---3--:R-:W-:-:S07]  /*1920*/  @P0 FMUL.FTZ R111, R110, R111 ;  /* 0x0000006f6e6f0220 */ /* 0x008fce0000410000 */
[----:B------:R-:W1:Y:S01]  /*1930*/  @P0 LDC R118, c[0x0][0x40c] ;  /* 0x00010300ff760b82 */ /* 0x000e620000000800 */
[----:B--2---:R-:W-:Y:S01]  /*1940*/  @P0 FMUL.FTZ R109, R106, R107 ;  /* 0x0000006b6a6d0220 */ /* 0x004fe20000410000 */
[----:B------:R-:W-:-:S03]  /*1950*/  @P0 PRMT R107, R77, 0x7632, R107 ;  /* 0x000076324d6b0816 */ /* 0x000fc6000000006b */
[----:B------:R-:W-:Y:S01]  /*1960*/  @P0 FFMA.FTZ R104, R109, R68, R80 ;  /* 0x000000446d680223 */ /* 0x000fe20000010050 */
[----:B------:R-:W-:Y:S02]  /*1970*/  @P0 SHF.L.U32 R107, R107, 0x10, RZ ;  /* 0x000000106b6b0819 */ /* 0x000fe400000006ff */
[----:B------:R-:W2:Y:S01]  /*1980*/  @P0 LDC R110, c[0x0][0x40c] ;  /* 0x00010300ff6e0b82 */ /* 0x000ea20000000800 */
[----:B----4-:R-:W-:Y:S01]  /*1990*/  @P0 FMUL.FTZ R106, R105, R108 ;  /* 0x0000006c696a0220 */ /* 0x010fe20000410000 */
[----:B------:R-:W-:Y:S02]  /*19a0*/  @P0 SHF.L.U32 R109, R78, 0x10, RZ ;  /* 0x000000104e6d0819 */ /* 0x000fe400000006ff */
[----:B------:R-:W-:Y:S01]  /*19b0*/  MOV R105, R81 ;  /* 0x0000005100697202 */ /* 0x000fe20000000f00 */
[----:B------:R-:W-:Y:S01]  /*19c0*/  @P0 FFMA.FTZ R105, R106, R69, R81 ;  /* 0x000000456a690223 */ /* 0x000fe20000010051 */
[----:B------:R-:W-:Y:S01]  /*19d0*/  MOV R106, R82 ;  /* 0x00000052006a7202 */ /* 0x000fe20000000f00 */
[----:B------:R-:W-:Y:S01]  /*19e0*/  @P0 FFMA.FTZ R106, R111, R70, R82 ;  /* 0x000000466f6a0223 */ /* 0x000fe20000010052 */
[----:B------:R-:W3:Y:S01]  /*19f0*/  @P0 LDC R120, c[0x0][0x40c] ;  /* 0x00010300ff780b82 */ /* 0x000ee20000000800 */
[----:B0-----:R-:W-:Y:S01]  /*1a00*/  @P0 FMUL.FTZ R108, R107, R114 ;  /* 0x000000726b6c0220 */ /* 0x001fe20000410000 */
[----:B------:R-:W-:-:S03]  /*1a10*/  MOV R107, R83 ;  /* 0x00000053006b7202 */ /* 0x000fc60000000f00 */
[----:B------:R-:W-:Y:S01]  /*1a20*/  @P0 FFMA.FTZ R107, R108, R71, R83 ;  /* 0x000000476c6b0223 */ /* 0x000fe20000010053 */
[----:B------:R-:W-:Y:S01]  /*1a30*/  @P0 PRMT R108, R78, 0x7632, R108 ;  /* 0x000076324e6c0816 */ /* 0x000fe2000000006c */
[----:B-1----:R-:W-:-:S03]  /*1a40*/  @P0 FMUL.FTZ R111, R109, R118 ;  /* 0x000000766d6f0220 */ /* 0x002fc60000410000 */
[----:B------:R-:W-:Y:S02]  /*1a50*/  @P0 SHF.L.U32 R109, R108, 0x10, RZ ;  /* 0x000000106c6d0819 */ /* 0x000fe400000006ff */
[----:B------:R-:W-:Y:S01]  /*1a60*/  MOV R108, R84 ;  /* 0x00000054006c7202 */ /* 0x000fe20000000f00 */
[----:B------:R-:W-:Y:S01]  /*1a70*/  @P0 FFMA.FTZ R108, R111, R72, R84 ;  /* 0x000000486f6c0223 */ /* 0x000fe20000010054 */
[----:B------:R-:W-:Y:S01]  /*1a80*/  MOV R111, R87 ;  /* 0x00000057006f7202 */ /* 0x000fe20000000f00 */
[----:B--2---:R-:W-:Y:S01]  /*1a90*/  @P0 FMUL.FTZ R114, R109, R110 ;  /* 0x0000006e6d720220 */ /* 0x004fe20000410000 */
[----:B------:R-:W-:Y:S02]  /*1aa0*/  MOV R109, R85 ;  /* 0x00000055006d7202 */ /* 0x000fe40000000f00 */
[----:B------:R-:W-:Y:S01]  /*1ab0*/  MOV R110, R86 ;  /* 0x00000056006e7202 */ /* 0x000fe20000000f00 */
[----:B------:R-:W-:Y:S01]  /*1ac0*/  @P0 FFMA.FTZ R109, R114, R73, R85 ;  /* 0x00000049726d0223 */ /* 0x000fe20000010055 */
[----:B---3--:R-:W-:-:S04]  /*1ad0*/  @P0 FMUL.FTZ R113, R113, R120 ;  /* 0x0000007871710220 */ /* 0x008fc80000410000 */
[----:B------:R-:W-:Y:S01]  /*1ae0*/  @P0 FFMA.FTZ R110, R113, R74, R86 ;  /* 0x0000004a716e0223 */ /* 0x000fe20000010056 */
[----:B------:R-:W-:Y:S06]  /*1af0*/  @!P0 BRA `(.L_x_8281) ;  /* 0x0000000000c48947 */ /* 0x000fec0003800000 */
[----:B------:R-:W-:-:S04]  /*1b00*/  PRMT R111, R79, 0x7632, R111 ;  /* 0x000076324f6f7816 */ /* 0x000fc8000000006f */
[----:B------:R-:W-:-:S05]  /*1b10*/  SHF.L.U32 R111, R111, 0x10, RZ ;  /* 0x000000106f6f7819 */ /* 0x000fca00000006ff */
[----:B------:R-:W-:-:S04]  /*1b20*/  FMUL.FTZ R114, R111, UR23 ;  /* 0x000000176f727c20 */ /* 0x000fc80008410000 */
[----:B------:R-:W-:Y:S01]  /*1b30*/  FFMA.FTZ R111, R114, R75, R87 ;  /* 0x0000004b726f7223 */ /* 0x000fe20000010057 */
[----:B------:R-:W-:Y:S06]  /*1b40*/  BRA `(.L_x_8281) ;  /* 0x0000000000b07947 */ /* 0x000fec0003800000 */
.L_x_8280:
[----:B------:R-:W3:Y:S01]  /*1b50*/  @UP2 LDCU UR4, c[0x0][0x40c] ;  /* 0x00008180ff0427ac */ /* 0x000ee20008000800 */
[----:B--2--5:R-:W-:Y:S01]  /*1b60*/  @P1 SHF.L.U32 R105, R76, 0x10, RZ ;  /* 0x000000104c691819 */ /* 0x024fe200000006ff */
[----:B------:R-:W-:Y:S01]  /*1b70*/  HFMA2 R104, -RZ, RZ, 0, 0 ;  /* 0x00000000ff687431 */ /* 0x000fe200000001ff */
[----:B------:R-:W-:Y:S01]  /*1b80*/  @P1 SHF.L.U32 R107, R77, 0x10, RZ ;  /* 0x000000104d6b1819 */ /* 0x000fe200000006ff */
[----:B------:R-:W2:Y:S01]  /*1b90*/  @UP2 LDCU UR7, c[0x0][0x40c] ;  /* 0x00008180ff0727ac */ /* 0x000ea20008000800 */
[----:B------:R-:W-:Y:S01]  /*1ba0*/  @P1 SHF.L.U32 R109, R78, 0x10, RZ ;  /* 0x000000104e6d1819 */ /* 0x000fe200000006ff */
[----:B------:R-:W-:Y:S01]  /*1bb0*/  HFMA2 R108, -RZ, RZ, 0, 0 ;  /* 0x00000000ff6c7431 */ /* 0x000fe200000001ff */
[----:B------:R-:W-:Y:S01]  /*1bc0*/  MOV R106, RZ ;  /* 0x000000ff006a7202 */ /* 0x000fe20000000f00 */
[----:B------:R-:W4:Y:S01]  /*1bd0*/  @UP2 LDCU UR24, c[0x0][0x40c] ;  /* 0x00008180ff1827ac */ /* 0x000f220008000800 */
[C---:B------:R-:W-:Y:S02]  /*1be0*/  @P1 SHF.L.U32 R111, R79.reuse, 0x10, RZ ;  /* 0x000000104f6f1819 */ /* 0x040fe400000006ff */
[----:B------:R-:W-:Y:S01]  /*1bf0*/  @P1 PRMT R113, R79, 0x7632, R113 ;  /* 0x000076324f711816 */ /* 0x000fe20000000071 */
[----:B------:R-:W0:Y:S01]  /*1c00*/  @UP2 LDCU UR5, c[0x0][0x40c] ;  /* 0x00008180ff0527ac */ /* 0x000e220008000800 */
[----:B------:R-:W-:-:S02]  /*1c10*/  MOV R110, RZ ;  /* 0x000000ff006e7202 */ /* 0x000fc40000000f00 */
[----:B------:R-:W-:Y:S01]  /*1c20*/  @P1 SHF.L.U32 R113, R113, 0x10, RZ ;  /* 0x0000001071711819 */ /* 0x000fe200000006ff */
[----:B------:R-:W0:Y:S01]  /*1c30*/  @UP2 LDCU UR25, c[0x0][0x40c] ;  /* 0x00008180ff1927ac */ /* 0x000e220008000800 */
[----:B---3--:R-:W-:Y:S01]  /*1c40*/  @P1 FMUL.FTZ R105, R105, UR4 ;  /* 0x0000000469691c20 */ /* 0x008fe20008410000 */
[----:B------:R-:W3:Y:S01]  /*1c50*/  @UP2 LDCU UR4, c[0x0][0x40c] ;  /* 0x00008180ff0427ac */ /* 0x000ee20008000800 */
[----:B--2---:R-:W-:Y:S02]  /*1c60*/  @P1 FMUL.FTZ R107, R107, UR7 ;  /* 0x000000076b6b1c20 */ /* 0x004fe40008410000 */
[----:B------:R-:W-:Y:S01]  /*1c70*/  @P1 FMUL.FTZ R104, R105, R68 ;  /* 0x0000004469681220 */ /* 0x000fe20000410000 */
[----:B------:R-:W-:Y:S01]  /*1c80*/  @P1 PRMT R105, R76, 0x7632, R105 ;  /* 0x000076324c691816 */ /* 0x000fe20000000069 */
[----:B------:R-:W2:Y:S01]  /*1c90*/  @UP2 LDCU UR7, c[0x0][0x40c] ;  /* 0x00008180ff0727ac */ /* 0x000ea20008000800 */
[----:B----4-:R-:W-:Y:S01]  /*1ca0*/  @P1 FMUL.FTZ R109, R109, UR24 ;  /* 0x000000186d6d1c20 */ /* 0x010fe20008410000 */
[----:B------:R-:W-:Y:S01]  /*1cb0*/  @P1 FMUL.FTZ R106, R107, R70 ;  /* 0x000000466b6a1220 */ /* 0x000fe20000410000 */
[----:B------:R-:W-:Y:S01]  /*1cc0*/  @P1 SHF.L.U32 R107, R105, 0x10, RZ ;  /* 0x00000010696b1819 */ /* 0x000fe200000006ff */
[----:B------:R-:W4:Y:S01]  /*1cd0*/  @UP2 LDCU UR24, c[0x0][0x40c] ;  /* 0x00008180ff1827ac */ /* 0x000f220008000800 */
[----:B------:R-:W-:Y:S01]  /*1ce0*/  @P1 FMUL.FTZ R108, R109, R72 ;  /* 0x000000486d6c1220 */ /* 0x000fe20000410000 */
[----:B------:R-:W-:Y:S01]  /*1cf0*/  @P1 PRMT R109, R77, 0x7632, R109 ;  /* 0x000076324d6d1816 */ /* 0x000fe2000000006d */
[----:B------:R-:W-:-:S02]  /*1d00*/  HFMA2 R105, -RZ, RZ, 0, 0 ;  /* 0x00000000ff697431 */ /* 0x000fc400000001ff */
[----:B01----:R-:W-:Y:S01]  /*1d10*/  @P1 FMUL.FTZ R114, R107, UR5 ;  /* 0x000000056b721c20 */ /* 0x003fe20008410000 */
[----:B------:R-:W-:Y:S01]  /*1d20*/  @P1 FMUL.FTZ R111, R111, UR25 ;  /* 0x000000196f6f1c20 */ /* 0x000fe20008410000 */
[----:B------:R-:W-:Y:S02]  /*1d30*/  @P1 SHF.L.U32 R109, R109, 0x10, RZ ;  /* 0x000000106d6d1819 */ /* 0x000fe400000006ff */
[----:B------:R-:W-:Y:S01]  /*1d40*/  @P1 PRMT R107, R78, 0x7632, R107 ;  /* 0x000076324e6b1816 */ /* 0x000fe2000000006b */
[----:B------:R-:W-:Y:S01]  /*1d50*/  @P1 FMUL.FTZ R110, R111, R74 ;  /* 0x0000004a6f6e1220 */ /* 0x000fe20000410000 */
[----:B------:R-:W-:Y:S01]  /*1d60*/  @P1 FMUL.FTZ R105, R114, R69 ;  /* 0x0000004572691220 */ /* 0x000fe20000410000 */
[----:B---3--:R-:W-:Y:S01]  /*1d70*/  @P1 FMUL.FTZ R114, R109, UR4 ;  /* 0x000000046d721c20 */ /* 0x008fe20008410000 */
[----:B------:R-:W-:Y:S01]  /*1d80*/  @P1 SHF.L.U32 R111, R107, 0x10, RZ ;  /* 0x000000106b6f1819 */ /* 0x000fe200000006ff */
[----:B------:R-:W-:Y:S01]  /*1d90*/  HFMA2 R109, -RZ, RZ, 0, 0 ;  /* 0x00000000ff6d7431 */ /* 0x000fe200000001ff */
[----:B------:R-:W-:Y:S01]  /*1da0*/  MOV R107, RZ ;  /* 0x000000ff006b7202 */ /* 0x000fe20000000f00 */
[----:B------:R-:W-:-:S02]  /*1db0*/  @P1 FMUL.FTZ R107, R114, R71 ;  /* 0x00000047726b1220 */ /* 0x000fc40000410000 */
[----:B--2---:R-:W-:Y:S01]  /*1dc0*/  @P1 FMUL.FTZ R114, R111, UR7 ;  /* 0x000000076f721c20 */ /* 0x004fe20008410000 */
[----:B----4-:R-:W-:Y:S01]  /*1dd0*/  @P1 FMUL.FTZ R118, R113, UR24 ;  /* 0x0000001871761c20 */ /* 0x010fe20008410000 */
[----:B------:R-:W-:Y:S02]  /*1de0*/  MOV R111, RZ ;  /* 0x000000ff006f7202 */ /* 0x000fe40000000f00 */
[----:B------:R-:W-:Y:S01]  /*1df0*/  @P1 FMUL.FTZ R109, R114, R73 ;  /* 0x00000049726d1220 */ /* 0x000fe20000410000 */
[----:B------:R-:W-:-:S07]  /*1e00*/  @P1 FMUL.FTZ R111, R118, R75 ;  /* 0x0000004b766f1220 */ /* 0x000fce0000410000 */
.L_x_8281:
[----:B------:R-:W0:Y:S02]  /*1e10*/  LDC.64 R114, c[0x0][0x3a8] ;  /* 0x0000ea00ff727b82 */ /* 0x000e240000000a00 */
[----:B0-----:R-:W-:-:S05]  /*1e20*/  IMAD.WIDE.U32 R112, R112, 0x20, R114 ;  /* 0x0000002070707825 */ /* 0x001fca00078e0072 */
[----:B------:R2:W-:Y:S04]  /*1e30*/  STG.E.128 desc[UR12][R112.64], R104 ;  /* 0x0000006870007986 */ /* 0x0005e8000c101d0c */
[----:B------:R2:W-:Y:S02]  /*1e40*/  STG.E.128 desc[UR12][R112.64+0x10], R108 ;  /* 0x0000106c70007986 */ /* 0x0005e4000c101d0c */
.L_x_8279:
[----:B------:R-:W-:Y:S05]  /*1e50*/  BSYNC.RECONVERGENT B0 ;  /* 0x0000000000007941 */ /* 0x000fea0003800200 */
.L_x_8278:
        /* <DEDUP_REMOVED lines=108> */
.L_x_8283:
[----:B------:R-:W-:Y:S05]  /*2520*/  BSYNC.RECONVERGENT B0 ;  /* 0x0000000000007941 */ /* 0x000fea0003800200 */
.L_x_8282:
        /* <DEDUP_REMOVED lines=13> */
.L_x_8285:
[----:B------:R-:W-:Y:S05]  /*2600*/  BSYNC.RECONVERGENT B0 ;  /* 0x0000000000007941 */ /* 0x000fea0003800200 */
.L_x_8284:
[----:B------:R-:W1:Y:S01]  /*2610*/  SHFL.DOWN PT, R114, R119, 0x2, 0x1f ;  /* 0x08401f0077727f89 */ /* 0x000e6200000e0000 */
[----:B------:R-:W-:Y:S01]  /*2620*/  I2FP.F32.S32 R122, R119 ;  /* 0x00000077007a7245 */ /* 0x000fe20000201400 */
[----:B------:R-:W-:Y:S01]  /*2630*/  UISETP.GE.AND UP0, UPT, UR6, 0x1, UPT ;  /* 0x000000010600788c */ /* 0x000fe2000bf06270 */
[----:B------:R-:W-:Y:S01]  /*2640*/  ISETP.NE.AND P0, PT, R116, RZ, PT ;  /* 0x000000ff7400720c */ /* 0x000fe20003f05270 */
[----:B0-----:R-:W0:Y:S01]  /*2650*/  SHFL.DOWN PT, R115, R112, 0x2, 0x1f ;  /* 0x08401f0070737f89 */ /* 0x001e2200000e0000 */
[----:B------:R-:W-:-:S03]  /*2660*/  ISETP.NE.AND P1, PT, RZ, UR19, PT ;  /* 0x00000013ff007c0c */ /* 0x000fc6000bf25270 */
[----:B------:R-:W2:Y:S01]  /*2670*/  SHFL.DOWN PT, R120, R113, 0x2, 0x1f ;  /* 0x08401f0071787f89 */ /* 0x000ea200000e0000 */
[----:B-1----:R-:W-:Y:S02]  /*2680*/  I2FP.F32.S32 R117, R114 ;  /* 0x0000007200757245 */ /* 0x002fe40000201400 */
[----:B------:R-:W-:Y:S01]  /*2690*/  IADD3 R114, PT, PT, R114, R119, RZ ;  /* 0x0000007772727210 */ /* 0x000fe20007ffe0ff */
[C---:B0-----:R-:W-:Y:S02]  /*26a0*/  FADD.FTZ R121, -R115.reuse, R112 ;  /* 0x0000007073797221 */ /* 0x041fe40000010100 */
[----:B------:R-:W-:Y:S01]  /*26b0*/  FMUL.FTZ R123, R115, R117 ;  /* 0x00000075737b7220 */ /* 0x000fe20000410000 */
[----:B------:R-:W-:Y:S01]  /*26c0*/  I2FP.F32.S32 R115, R114 ;  /* 0x0000007200737245 */ /* 0x000fe20000201400 */
[----:B------:R-:W0:Y:S01]  /*26d0*/  SHFL.DOWN PT, R119, R114, 0x1, 0x1f ;  /* 0x08201f0072777f89 */ /* 0x000e2200000e0000 */
[----:B------:R-:W-:Y:S01]  /*26e0*/  FMUL.FTZ R121, R121, R121 ;  /* 0x0000007979797220 */ /* 0x000fe20000410000 */
[----:B------:R-:W-:Y:S01]  /*26f0*/  FFMA.FTZ R123, R122, R112, R123 ;  /* 0x000000707a7b7223 */ /* 0x000fe2000001007b */
[----:B------:R-:W1:Y:S02]  /*2700*/  MUFU.RCP R118, R115 ;  /* 0x0000007300767308 */ /* 0x000e640000001000 */
[----:B------:R-:W-:Y:S01]  /*2710*/  FMUL.FTZ R122, R121, R122 ;  /* 0x0000007a797a7220 */ /* 0x000fe20000410000 */
[----:B--2---:R-:W-:-:S03]  /*2720*/  FADD.FTZ R121, R120, R113 ;  /* 0x0000007178797221 */ /* 0x004fc60000010000 */
[----:B------:R-:W-:Y:S01]  /*2730*/  FMUL.FTZ R122, R122, R117 ;  /* 0x000000757a7a7220 */ /* 0x000fe20000410000 */
[----:B-1----:R-:W-:-:S03]  /*2740*/  FMUL.FTZ R112, R118, R123 ;  /* 0x0000007b76707220 */ /* 0x002fc60000410000 */
[----:B------:R-:W-:Y:S01]  /*2750*/  FFMA.FTZ R118, R118, R122, R121 ;  /* 0x0000007a76767223 */ /* 0x000fe20000010079 */
[----:B------:R-:W-:Y:S02]  /*2760*/  MOV R123, UR18 ;  /* 0x00000012007b7c02 */ /* 0x000fe40008000f00 */
[-C--:B0-----:R-:W-:Y:S01]  /*2770*/  IADD3 R120, PT, PT, R114, R119.reuse, RZ ;  /* 0x0000007772787210 */ /* 0x081fe20007ffe0ff */
[----:B------:R-:W0:Y:S01]  /*2780*/  SHFL.DOWN PT, R117, R112, 0x1, 0x1f ;  /* 0x08201f0070757f89 */ /* 0x000e2200000e0000 */
[----:B------:R-:W-:Y:S02]  /*2790*/  I2FP.F32.S32 R119, R119 ;  /* 0x0000007700777245 */ /* 0x000fe40000201400 */
[----:B------:R-:W-:Y:S01]  /*27a0*/  I2FP.F32.S32 R113, R120 ;  /* 0x0000007800717245 */ /* 0x000fe20000201400 */
[----:B------:R-:W1:Y:S05]  /*27b0*/  SHFL.DOWN PT, R121, R118, 0x1, 0x1f ;  /* 0x08201f0076797f89 */ /* 0x000e6a00000e0000 */
[----:B------:R-:W2:Y:S01]  /*27c0*/  MUFU.RCP R113, R113 ;  /* 0x0000007100717308 */ /* 0x000ea20000001000 */
[----:B0-----:R-:W-:Y:S01]  /*27d0*/  FADD.FTZ R114, R112, -R117 ;  /* 0x8000007570727221 */ /* 0x001fe20000010000 */
[----:B------:R-:W-:-:S02]  /*27e0*/  FMUL.FTZ R120, R117, R119 ;  /* 0x0000007775787220 */ /* 0x000fc40000410000 */
[----:B------:R-:W0:Y:S01]  /*27f0*/  LDC R117, c[0x0][0x448] ;  /* 0x00011200ff757b82 */ /* 0x000e220000000800 */
[----:B------:R-:W-:Y:S01]  /*2800*/  FMUL.FTZ R114, R114, R114 ;  /* 0x0000007272727220 */ /* 0x000fe20000410000 */
[C---:B------:R-:W-:Y:S01]  /*2810*/  FFMA.FTZ R120, R115.reuse, R112, R120 ;  /* 0x0000007073787223 */ /* 0x040fe20000010078 */
[----:B-1----:R-:W-:Y:S01]  /*2820*/  FADD.FTZ R112, R118, R121 ;  /* 0x0000007976707221 */ /* 0x002fe20000010000 */
[----:B------:R-:W-:Y:S01]  /*2830*/  MOV R121, UR18 ;  /* 0x0000001200797c02 */ /* 0x000fe20008000f00 */
[----:B------:R-:W-:-:S04]  /*2840*/  FMUL.FTZ R114, R115, R114 ;  /* 0x0000007273727220 */ /* 0x000fc80000410000 */
[----:B------:R-:W-:Y:S01]  /*2850*/  FMUL.FTZ R114, R114, R119 ;  /* 0x0000007772727220 */ /* 0x000fe20000410000 */
[----:B--2---:R-:W-:-:S03]  /*2860*/  FMUL.FTZ R119, R113, R120 ;  /* 0x0000007871777220 */ /* 0x004fc60000410000 */
[----:B------:R-:W-:Y:S02]  /*2870*/  FFMA.FTZ R118, R113, R114, R112 ;  /* 0x0000007271767223 */ /* 0x000fe40000010070 */
[----:B------:R-:W1:Y:S01]  /*2880*/  @!P0 LDC.64 R114, c[0x0][0x3c0] ;  /* 0x0000f000ff728b82 */ /* 0x000e620000000a00 */
[----:B------:R-:W2:Y:S04]  /*2890*/  SHFL.IDX PT, R119, R119, RZ, 0x1f ;  /* 0x00001fff77777589 */ /* 0x000ea800000e0000 */
[----:B------:R-:W0:Y:S01]  /*28a0*/  SHFL.IDX PT, R118, R118, RZ, 0x1f ;  /* 0x00001fff76767589 */ /* 0x000e2200000e0000 */
[----:B-1----:R-:W-:-:S04]  /*28b0*/  @!P0 IMAD.WIDE R114, R121, 0x4, R114 ;  /* 0x0000000479728825 */ /* 0x002fc800078e0272 */
[----:B--2---:R-:W-:Y:S01]  /*28c0*/  FMUL.FTZ R112, R119, R119 ;  /* 0x0000007777707220 */ /* 0x004fe20000410000 */
[----:B0-----:R-:W-:-:S04]  /*28d0*/  FFMA.FTZ R117, R118, UR20, R117 ;  /* 0x0000001476757c23 */ /* 0x001fc80008010075 */
        /* <DEDUP_REMOVED lines=49> */
.L_x_8288:
[----:B------:R-:W-:Y:S05]  /*2bf0*/  BSYNC.RECONVERGENT B0 ;  /* 0x0000000000007941 */ /* 0x000fea0003800200 */
.L_x_8287:
[----:B------:R-:W-:Y:S04]  /*2c00*/  BSSY.RECONVERGENT B0, `(.L_x_8289) ;  /* 0x0000022000007945 */ /* 0x000fe80003800200 */
[----:B------:R-:W-:Y:S05]  /*2c10*/  @!P3 BRA `(.L_x_8290) ;  /* 0x000000000080b947 */ /* 0x000fea0003800000 */
[--C-:B0-----:R-:W-:Y:S01]  /*2c20*/  FADD.FTZ R112, R96, -R120.reuse ;  /* 0x8000007860707221 */ /* 0x101fe20000010000 */
        /* <DEDUP_REMOVED lines=31> */
.L_x_8290:
[----:B------:R-:W-:Y:S05]  /*2e20*/  BSYNC.RECONVERGENT B0 ;  /* 0x0000000000007941 */ /* 0x000fea0003800200 */
.L_x_8289:
[----:B------:R-:W-:Y:S04]  /*2e30*/  BSSY.RECONVERGENT B0, `(.L_x_8286) ;  /* 0x0000021000007945 */ /* 0x000fe80003800200 */
[----:B------:R-:W-:Y:S05]  /*2e40*/  @!P4 BRA `(.L_x_8291) ;  /* 0x00000000007cc947 */ /* 0x000fea0003800000 */
[--C-:B01----:R-:W-:Y:S01]  /*2e50*/  FADD.FTZ R119, R111, -R120.reuse ;  /* 0x800000786f777221 */ /* 0x103fe20000010000 */
[--C-:B------:R-:W-:Y:S01]  /*2e60*/  FADD.FTZ R113, R110, -R120.reuse ;  /* 0x800000786e717221 */ /* 0x100fe20000010000 */
[--C-:B------:R-:W-:Y:S01]  /*2e70*/  FADD.FTZ R112, R104, -R120.reuse ;  /* 0x8000007868707221 */ /* 0x100fe20000010000 */
[--C-:B------:R-:W-:Y:S01]  /*2e80*/  FADD.FTZ R124, R105, -R120.reuse ;  /* 0x80000078697c7221 */ /* 0x100fe20000010000 */
[--C-:B------:R-:W-:Y:S01]  /*2e90*/  FADD.FTZ R118, R108, -R120.reuse ;  /* 0x800000786c767221 */ /* 0x100fe20000010000 */
[C---:B------:R-:W-:Y:S01]  /*2ea0*/  FMUL.FTZ R119, R117.reuse, R119 ;  /* 0x0000007775777220 */ /* 0x040fe20000410000 */
[C---:B------:R-:W-:Y:S01]  /*2eb0*/  FMUL.FTZ R115, R117.reuse, R113 ;  /* 0x0000007175737220 */ /* 0x040fe20000410000 */
[C---:B------:R-:W-:Y:S01]  /*2ec0*/  FMUL.FTZ R113, R117.reuse, R112 ;  /* 0x0000007075717220 */ /* 0x040fe20000410000 */
[----:B------:R-:W-:Y:S01]  /*2ed0*/  FMUL.FTZ R112, R117, R124 ;  /* 0x0000007c75707220 */ /* 0x000fe20000410000 */
[----:B-----5:R-:W-:Y:S01]  /*2ee0*/  FFMA.FTZ R124, R119, R59, R67 ;  /* 0x0000003b777c7223 */ /* 0x020fe20000010043 */
[----:B------:R-:W-:Y:S01]  /*2ef0*/  FMUL.FTZ R123, R117, R118 ;  /* 0x00000076757b7220 */ /* 0x000fe20000410000 */
[--C-:B------:R-:W-:Y:S01]  /*2f00*/  FADD.FTZ R122, R106, -R120.reuse ;  /* 0x800000786a7a7221 */ /* 0x100fe20000010000 */
[----:B------:R-:W0:Y:S01]  /*2f10*/  LDC.64 R118, c[0x0][0x428] ;  /* 0x00010a00ff767b82 */ /* 0x000e220000000a00 */
[--C-:B------:R-:W-:Y:S01]  /*2f20*/  FADD.FTZ R114, R107, -R120.reuse ;  /* 0x800000786b727221 */ /* 0x100fe20000010000 */
[----:B------:R-:W-:Y:S01]  /*2f30*/  FADD.FTZ R120, R109, -R120 ;  /* 0x800000786d787221 */ /* 0x000fe20000010000 */
        /* <DEDUP_REMOVED lines=14> */
[----:B0-----:R-:W-:-:S05]  /*3020*/  IMAD.WIDE.U32 R118, R116, 0x10, R118 ;  /* 0x0000001074767825 */ /* 0x001fca00078e0076 */
[----:B------:R2:W-:Y:S02]  /*3030*/  STG.E.128 desc[UR12][R118.64], R112 ;  /* 0x0000007076007986 */ /* 0x0005e4000c101d0c */
.L_x_8291:
[----:B------:R-:W-:Y:S05]  /*3040*/  BSYNC.RECONVERGENT B0 ;  /* 0x0000000000007941 */ /* 0x000fea0003800200 */
.L_x_8286:
[----:B------:R-:W-:Y:S02]  /*3050*/  UIADD3 UR18, UPT, UPT, UR18, UR16, URZ ;  /* 0x0000001012127290 */ /* 0x000fe4000fffe0ff */
[----:B------:R-:W-:Y:S02]  /*3060*/  UPLOP3.LUT UP1, UPT, UPT, UPT, UP1, 0x40, 0x4 ;  /* 0x000000000004789c */ /* 0x000fe40003f2e810 */
[----:B------:R-:W-:-:S09]  /*3070*/  UISETP.GE.AND UP0, UPT, UR18, UR17, UPT ;  /* 0x000000111200728c */ /* 0x000fd2000bf06270 */
[----:B------:R-:W-:Y:S05]  /*3080*/  BRA.U !UP0, `(.L_x_8292) ;  /* 0xffffffd508e47547 */ /* 0x000fea000b83ffff */
[----:B------:R-:W-:Y:S05]  /*3090*/  EXIT ;  /* 0x000000000000794d */ /* 0x000fea0003800000 */
.L_x_8293:
        /* <DEDUP_REMOVED lines=14> */
.L_x_20801:


//--------------------- .text._ZN10layer_norm13ln_fwd_kernelINS_13Kernel_traitsIf13__nv_bfloat16fS2_fjLj3072ELj1ELj1ELj4ELj16ENS_18Kernel_traits_baseILj3072EfS2_fS2_fjLj128EEEEELb0ELb1ELb1ELb1EEEvNS_9FwdParamsE --------------------------
	.section	.text._ZN10layer_norm13ln_fwd_kernelINS_13Kernel_traitsIf13__nv_bfloat16fS2_fjLj3072ELj1ELj1ELj4ELj16ENS_18Kernel_traits_baseILj3072EfS2_fS2_fjLj128EEEEELb0ELb1ELb1ELb1EEEvNS_9FwdParamsE,"ax",@progbits
	.align	128
        .global         _ZN10layer_norm13ln_fwd_kernelINS_13Kernel_traitsIf13__nv_bfloat16fS2_fjLj3072ELj1ELj1ELj4ELj16ENS_18Kernel_traits_baseILj3072EfS2_fS2_fjLj128EEEEELb0ELb1ELb1ELb1EEEvNS_9FwdParamsE
        .type           _ZN10layer_norm13ln_fwd_kernelINS_13Kernel_traitsIf13__nv_bfloat16fS2_fjLj3072ELj1ELj1ELj4ELj16ENS_18Kernel_traits_baseILj3072EfS2_fS2_fjLj128EEEEELb0ELb1ELb1ELb1EEEvNS_9FwdParamsE,@function
        .size           _ZN10layer_norm13ln_fwd_kernelINS_13Kernel_traitsIf13__nv_bfloat16fS2_fjLj3072ELj1ELj1ELj4ELj16ENS_18Kernel_traits_baseILj3072EfS2_fS2_fjLj128EEEEELb0ELb1ELb1ELb1EEEvNS_9FwdParamsE,(.L_x_20802 - _ZN10layer_norm13ln_fwd_kernelINS_13Kernel_traitsIf13__nv_bfloat16fS2_fjLj3072ELj1ELj1ELj4ELj16ENS_18Kernel_traits_baseILj3072EfS2_fS2_fjLj128EEEEELb0ELb1ELb1ELb1EEEvNS_9FwdParamsE)
        .other          _ZN10layer_norm13ln_fwd_kernelINS_13Kernel_traitsIf13__nv_bfloat16fS2_fjLj3072ELj1ELj1ELj4ELj16ENS_18Kernel_traits_baseILj3072EfS2_fS2_fjLj128EEEEELb0ELb1ELb1ELb1EEEvNS_9FwdParamsE,@"STO_CUDA_ENTRY STV_DEFAULT"
_ZN10layer_norm13ln_fwd_kernelINS_13Kernel_traitsIf13__nv_bfloat16fS2_fjLj3072ELj1ELj1ELj4ELj16ENS_18Kernel_traits_baseILj3072EfS2_fS2_fjLj128EEEEELb0ELb1ELb1ELb1EEEvNS_9FwdParamsE:
.text._ZN10layer_norm13ln_fwd_kernelINS_13Kernel_traitsIf13__nv_bfloat16fS2_fjLj3072ELj1ELj1ELj4ELj16ENS_18Kernel_traits_baseILj3072EfS2_fS2_fjLj128EEEEELb0ELb1ELb1ELb1EEEvNS_9FwdParamsE:
        /* <DEDUP_REMOVED lines=33> */
.L_x_8294:
[----:B------:R-:W1:Y:S08]  /*0210*/  LDC.64 R4, c[0x0][0x3d0] ;  /* 0x0000f400ff047b82 */ /* 0x000e700000000a00 */
[----:B------:R-:W0:Y:S01]  /*0220*/  LDC.64 R6, c[0x0][0x3e8] ;  /* 0x0000fa00ff067b82 */ /* 0x000e220000000a00 */
        /* <DEDUP_REMOVED lines=9> */
[----:B------:R-:W-:Y:S01]  /*02c0*/  CS2R R32, SRZ ;  /* 0x0000000000207805 */ /* 0x000fe2000001ff00 */
[----:B-1----:R-:W-:-:S05]  /*02d0*/  IMAD.WIDE.U32 R28, R2, 0x20, R4 ;  /* 0x00000020021c7825 */ /* 0x002fca00078e0004 */
[----:B------:R-:W5:Y:S01]  /*02e0*/  LDG.E.128 R8, desc[UR12][R28.64+0x10] ;  /* 0x0000100c1c087981 */ /* 0x000f62000c1e1d00 */
[----:B0-----:R-:W-:-:S03]  /*02f0*/  IMAD.WIDE.U32 R30, R2, 0x20, R6 ;  /* 0x00000020021e7825 */ /* 0x001fc600078e0006 */
[----:B------:R-:W5:Y:S04]  /*0300*/  LDG.E.128 R12, desc[UR12][R28.64+0x1000] ;  /* 0x0010000c1c0c7981 */ /* 0x000f68000c1e1d00 */
[----:B------:R-:W5:Y:S04]  /*0310*/  LDG.E.128 R4, desc[UR12][R28.64] ;  /* 0x0000000c1c047981 */ /* 0x000f68000c1e1d00 */
[----:B------:R-:W5:Y:S04]  /*0320*/  LDG.E.128 R16, desc[UR12][R28.64+0x1010] ;  /* 0x0010100c1c107981 */ /* 0x000f68000c1e1d00 */
[----:B------:R-:W5:Y:S04]  /*0330*/  LDG.E.128 R20, desc[UR12][R28.64+0x2000] ;  /* 0x0020000c1c147981 */ /* 0x000f68000c1e1d00 */
[----:B------:R0:W5:Y:S04]  /*0340*/  LDG.E.128 R24, desc[UR12][R28.64+0x2010] ;  /* 0x0020100c1c187981 */ /* 0x000168000c1e1d00 */
[----:B------:R-:W5:Y:S04]  /*0350*/  LDG.E.128 R52, desc[UR12][R30.64] ;  /* 0x0000000c1e347981 */ /* 0x000f68000c1e1d00 */
[----:B------:R-:W5:Y:S01]  /*0360*/  LDG.E.128 R56, desc[UR12][R30.64+0x10] ;  /* 0x0000100c1e387981 */ /* 0x000f62000c1e1d00 */
[----:B0-----:R-:W-:-:S03]  /*0370*/  CS2R R28, SRZ ;  /* 0x00000000001c7805 */ /* 0x001fc6000001ff00 */
[----:B------:R-:W5:Y:S04]  /*0380*/  LDG.E.128 R60, desc[UR12][R30.64+0x1000] ;  /* 0x0010000c1e3c7981 */ /* 0x000f68000c1e1d00 */
[----:B------:R-:W5:Y:S04]  /*0390*/  LDG.E.128 R64, desc[UR12][R30.64+0x1010] ;  /* 0x0010100c1e407981 */ /* 0x000f68000c1e1d00 */
[----:B------:R-:W5:Y:S04]  /*03a0*/  LDG.E.128 R68, desc[UR12][R30.64+0x2000] ;  /* 0x0020000c1e447981 */ /* 0x000f68000c1e1d00 */
[----:B------:R0:W5:Y:S02]  /*03b0*/  LDG.E.128 R72, desc[UR12][R30.64+0x2010] ;  /* 0x0020100c1e487981 */ /* 0x000164000c1e1d00 */
[----:B0-----:R-:W-:-:S07]  /*03c0*/  CS2R R30, SRZ ;  /* 0x00000000001e7805 */ /* 0x001fce000001ff00 */
.L_x_8295:
[----:B------:R-:W0:Y:S02]  /*03d0*/  LDCU UR4, c[0x0][0x384] ;  /* 0x00007080ff0477ac */ /* 0x000e240008000800 */
[----:B0-----:R-:W-:-:S06]  /*03e0*/  UISETP.GE.AND UP0, UPT, UR7, UR4, UPT ;  /* 0x000000040700728c */ /* 0x001fcc000bf06270 */
[----:B------:R-:W-:-:S13]  /*03f0*/  PLOP3.LUT P0, PT, PT, PT, UP0, 0x80, 0x8 ;  /* 0x000000000008781c */ /* 0x000fda0003f0f008 */
[----:B------:R-:W-:Y:S05]  /*0400*/  @P0 EXIT ;  /* 0x000000000000094d */ /* 0x000fea0003800000 */
[----:B------:R-:W0:Y:S01]  /*0410*/  LDCU UR26, c[0x0][0x40c] ;  /* 0x00008180ff1a77ac */ /* 0x000e220008000800 */
[----:B------:R-:W2:Y:S01]  /*0420*/  LDCU UR20, c[0x0][0x388] ;  /* 0x00007100ff1477ac */ /* 0x000ea20008000800 */
[----:B------:R-:W3:Y:S01]  /*0430*/  LDCU.U8 UR21, c[0x0][0x410] ;  /* 0x00008200ff1577ac */ /* 0x000ee20008000000 */
[----:B------:R-:W4:Y:S01]  /*0440*/  LDCU UR24, c[0x0][0x400] ;  /* 0x00008000ff1877ac */ /* 0x000f220008000800 */
[----:B------:R-:W0:Y:S01]  /*0450*/  LDCU.128 UR8, c[0x0][0x3f0] ;  /* 0x00007e00ff0877ac */ /* 0x000e220008000c00 */
[----:B------:R-:W0:Y:S01]  /*0460*/  LDCU.64 UR14, c[0x0][0x3a0] ;  /* 0x00007400ff0e77ac */ /* 0x000e220008000a00 */
[----:B------:R-:W0:Y:S01]  /*0470*/  LDCU.64 UR16, c[0x0][0x380] ;  /* 0x00007000ff1077ac */ /* 0x000e220008000a00 */
[----:B------:R-:W-:-:S11]  /*0480*/  UPLOP3.LUT UP0, UPT, UPT, UPT, UPT, 0x40, 0x4 ;  /* 0x000000000004789c */ /* 0x000fd60003f0e870 */
.L_x_8307:
[----:B0-----:R-:W-:-:S06]  /*0490*/  UIMAD.WIDE UR4, UR7, 0x4, UR8 ;  /* 0x00000004070478a5 */ /* 0x001fcc000f8e0208 */
[----:B-1----:R-:W-:Y:S02]  /*04a0*/  MOV R88, UR4 ;  /* 0x0000000400587c02 */ /* 0x002fe40008000f00 */
[----:B------:R-:W-:-:S05]  /*04b0*/  MOV R89, UR5 ;  /* 0x0000000500597c02 */ /* 0x000fca0008000f00 */
[----:B------:R0:W2:Y:S01]  /*04c0*/  LDG.E R88, desc[UR12][R88.64] ;  /* 0x0000000c58587981 */ /* 0x0000a2000c1e1900 */
[----:B------:R-:W-:Y:S01]  /*04d0*/  UIMAD.WIDE UR18, UR7, 0x4, UR10 ;  /* 0x00000004071278a5 */ /* 0x000fe2000f8e020a */
[----:B------:R-:W-:Y:S01]  /*04e0*/  HFMA2 R0, -RZ, RZ, 0, 0 ;  /* 0x00000000ff007431 */ /* 0x000fe200000001ff */
[----:B------:R-:W-:-:S04]  /*04f0*/  MOV R91, 0x10 ;  /* 0x00000010005b7802 */ /* 0x000fc80000000f00 */
[----:B0-----:R-:W-:Y:S02]  /*0500*/  MOV R89, UR19 ;  /* 0x0000001300597c02 */ /* 0x001fe40008000f00 */
        /* <DEDUP_REMOVED lines=13> */
[----:B-1----:R-:W3:Y:S01]  /*05e0*/  @P1 LDG.E.128 R76, desc[UR12][R90.64] ;  /* 0x0000000c5a4c1981 */ /* 0x002ee2000c1e1d00 */
        /* <DEDUP_REMOVED lines=18> */
[----:B------:R-:W0:Y:S01]  /*0710*/  @P2 LDC R96, c[0x0][0x40c] ;  /* 0x00010300ff602b82 */ /* 0x000e220000000800 */
[----:B------:R-:W-:Y:S02]  /*0720*/  @P2 SHF.L.U32 R93, R93, 0x10, RZ ;  /* 0x000000105d5d2819 */ /* 0x000fe400000006ff */
[----:B------:R-:W-:Y:S02]  /*0730*/  @P2 SHF.L.U32 R94, R76, 0x10, RZ ;  /* 0x000000104c5e2819 */ /* 0x000fe400000006ff */
[----:B------:R-:W-:Y:S02]  /*0740*/  @P2 SHF.L.U32 R89, R89, 0x10, RZ ;  /* 0x0000001059592819 */ /* 0x000fe400000006ff */
[----:B------:R-:W-:Y:S01]  /*0750*/  @P2 SHF.L.U32 R95, R77, 0x10, RZ ;  /* 0x000000104d5f2819 */ /* 0x000fe200000006ff */
[----:B------:R-:W1:Y:S01]  /*0760*/  @P2 LDC R97, c[0x0][0x40c] ;  /* 0x00010300ff612b82 */ /* 0x000e620000000800 */
[----:B------:R-:W-:-:S07]  /*0770*/  @P2 SHF.L.U32 R92, R92, 0x10, RZ ;  /* 0x000000105c5c2819 */ /* 0x000fce00000006ff */
[----:B------:R-:W4:Y:S08]  /*0780*/  @P2 LDC R102, c[0x0][0x40c] ;  /* 0x00010300ff662b82 */ /* 0x000f300000000800 */
[----:B------:R-:W4:Y:S01]  /*0790*/  @P2 LDC R98, c[0x0][0x40c] ;  /* 0x00010300ff622b82 */ /* 0x000f220000000800 */
[----:B0-----:R-:W-:Y:S01]  /*07a0*/  @P2 FMUL.FTZ R90, R93, R96 ;  /* 0x000000605d5a2220 */ /* 0x001fe20000410000 */
[----:B------:R-:W-:-:S02]  /*07b0*/  @P2 SHF.L.U32 R93, R78, 0x10, RZ ;  /* 0x000000104e5d2819 */ /* 0x000fc400000006ff */
[----:B------:R-:W-:-:S04]  /*07c0*/  @P2 SHF.L.U32 R96, R79, 0x10, RZ ;  /* 0x000000104f602819 */ /* 0x000fc800000006ff */
[----:B------:R-:W0:Y:S01]  /*07d0*/  @P2 LDC R99, c[0x0][0x40c] ;  /* 0x00010300ff632b82 */ /* 0x000e220000000800 */
[----:B-1----:R-:W-:-:S07]  /*07e0*/  @P2 FMUL.FTZ R91, R94, R97 ;  /* 0x000000615e5b2220 */ /* 0x002fce0000410000 */
[----:B------:R-:W1:Y:S01]  /*07f0*/  @P2 LDC R100, c[0x0][0x40c] ;  /* 0x00010300ff642b82 */ /* 0x000e620000000800 */
[----:B----4-:R-:W-:-:S07]  /*0800*/  @P2 FMUL.FTZ R94, R89, R102 ;  /* 0x00000066595e2220 */ /* 0x010fce0000410000 */
[----:B------:R-:W4:Y:S01]  /*0810*/  @P2 LDC R101, c[0x0][0x40c] ;  /* 0x00010300ff652b82 */ /* 0x000f220000000800 */
[----:B------:R-:W-:Y:S01]  /*0820*/  @P2 FMUL.FTZ R95, R95, R98 ;  /* 0x000000625f5f2220 */ /* 0x000fe20000410000 */
[----:B0-----:R-:W-:Y:S01]  /*0830*/  @P2 FMUL.FTZ R92, R92, R99 ;  /* 0x000000635c5c2220 */ /* 0x001fe20000410000 */
[----:B-1----:R-:W-:Y:S01]  /*0840*/  @P2 FMUL.FTZ R93, R93, R100 ;  /* 0x000000645d5d2220 */ /* 0x002fe20000410000 */
[----:B----4-:R-:W-:Y:S01]  /*0850*/  @P2 FMUL.FTZ R89, R96, R101 ;  /* 0x0000006560592220 */ /* 0x010fe20000410000 */
[----:B--2---:R-:W-:Y:S01]  /*0860*/  @!P2 MOV R108, R80 ;  /* 0x00000050006ca202 */ /* 0x004fe20000000f00 */
[----:B-----5:R-:W-:Y:S01]  /*0870*/  @P2 FFMA.FTZ R108, R91, R52, R80 ;  /* 0x000000345b6c2223 */ /* 0x020fe20000010050 */
[----:B------:R-:W-:Y:S01]  /*0880*/  MOV R109, R81 ;  /* 0x00000051006d7202 */ /* 0x000fe20000000f00 */
        /* <DEDUP_REMOVED lines=11> */
[----:B------:R-:W-:Y:S01]  /*0940*/  MOV R107, R87 ;  /* 0x00000057006b7202 */ /* 0x000fe20000000f00 */
[----:B------:R-:W-:Y:S06]  /*0950*/  @!P2 BRA `(.L_x_8297) ;  /* 0x0000000000a0a947 */ /* 0x000fec0003800000 */
[----:B------:R-:W-:-:S05]  /*0960*/  SHF.L.U32 R88, R88, 0x10, RZ ;  /* 0x0000001058587819 */ /* 0x000fca00000006ff */
[----:B------:R-:W-:-:S04]  /*0970*/  FMUL.FTZ R88, R88, UR26 ;  /* 0x0000001a58587c20 */ /* 0x000fc80008410000 */
[----:B------:R-:W-:Y:S01]  /*0980*/  FFMA.FTZ R107, R88, R59, R87 ;  /* 0x0000003b586b7223 */ /* 0x000fe20000010057 */
[----:B------:R-:W-:Y:S06]  /*0990*/  BRA `(.L_x_8297) ;  /* 0x0000000000907947 */ /* 0x000fec0003800000 */
.L_x_8296:
        /* <DEDUP_REMOVED lines=9> */
[----:B------:R-:W-:-:S02]  /*0a30*/  CS2R R104, SRZ ;  /* 0x0000000000687805 */ /* 0x000fc4000001ff00 */
[----:B------:R-:W-:Y:S01]  /*0a40*/  CS2R R106, SRZ ;  /* 0x00000000006a7805 */ /* 0x000fe2000001ff00 */
[----:B------:R-:W3:Y:S01]  /*0a50*/  @UP1 LDCU UR19, c[0x0][0x40c] ;  /* 0x00008180ff1317ac */ /* 0x000ee20008000800 */
[----:B------:R-:W4:Y:S01]  /*0a60*/  @UP1 LDCU UR22, c[0x0][0x40c] ;  /* 0x00008180ff1617ac */ /* 0x000f220008000800 */
[----:B0-----:R-:W-:Y:S01]  /*0a70*/  @P1 FMUL.FTZ R91, R90, UR4 ;  /* 0x000000045a5b1c20 */ /* 0x001fe20008410000 */
[----:B------:R-:W0:Y:S01]  /*0a80*/  @UP1 LDCU UR23, c[0x0][0x40c] ;  /* 0x00008180ff1717ac */ /* 0x000e220008000800 */
[----:B-1----:R-:W-:Y:S02]  /*0a90*/  @P1 FMUL.FTZ R90, R93, UR5 ;  /* 0x000000055d5a1c20 */ /* 0x002fe40008410000 */
[----:B-----5:R-:W-:Y:S01]  /*0aa0*/  @P1 FMUL.FTZ R108, R91, R52 ;  /* 0x000000345b6c1220 */ /* 0x020fe20000410000 */
[----:B------:R-:W1:Y:S01]  /*0ab0*/  @UP1 LDCU UR27, c[0x0][0x40c] ;  /* 0x00008180ff1b17ac */ /* 0x000e620008000800 */
[----:B------:R-:W-:Y:S01]  /*0ac0*/  @P1 SHF.L.U32 R91, R79, 0x10, RZ ;  /* 0x000000104f5b1819 */ /* 0x000fe200000006ff */
[----:B--2---:R-:W-:Y:S01]  /*0ad0*/  @P1 FMUL.FTZ R93, R92, UR18 ;  /* 0x000000125c5d1c20 */ /* 0x004fe20008410000 */
[----:B------:R-:W-:Y:S01]  /*0ae0*/  @P1 FMUL.FTZ R109, R90, R53 ;  /* 0x000000355a6d1220 */ /* 0x000fe20000410000 */
[----:B------:R-:W2:Y:S01]  /*0af0*/  @UP1 LDCU UR28, c[0x0][0x40c] ;  /* 0x00008180ff1c17ac */ /* 0x000ea20008000800 */
[----:B------:R-:W-:Y:S01]  /*0b00*/  @P1 SHF.L.U32 R92, R88, 0x10, RZ ;  /* 0x00000010585c1819 */ /* 0x000fe200000006ff */
[----:B---3--:R-:W-:Y:S01]  /*0b10*/  @P1 FMUL.FTZ R94, R94, UR19 ;  /* 0x000000135e5e1c20 */ /* 0x008fe20008410000 */
[----:B------:R-:W-:Y:S01]  /*0b20*/  @P1 SHF.L.U32 R90, R89, 0x10, RZ ;  /* 0x00000010595a1819 */ /* 0x000fe200000006ff */
[----:B------:R-:W-:Y:S01]  /*0b30*/  @P1 FMUL.FTZ R110, R93, R54 ;  /* 0x000000365d6e1220 */ /* 0x000fe20000410000 */
[----:B------:R-:W-:Y:S01]  /*0b40*/  @P1 SHF.L.U32 R88, R78, 0x10, RZ ;  /* 0x000000104e581819 */ /* 0x000fe200000006ff */
[----:B------:R-:W-:-:S04]  /*0b50*/  @P1 FMUL.FTZ R111, R94, R55 ;  /* 0x000000375e6f1220 */ /* 0x000fc80000410000 */
[----:B----4-:R-:W-:Y:S01]  /*0b60*/  @P1 FMUL.FTZ R89, R88, UR22 ;  /* 0x0000001658591c20 */ /* 0x010fe20008410000 */
[----:B0-----:R-:W-:Y:S01]  /*0b70*/  @P1 FMUL.FTZ R90, R90, UR23 ;  /* 0x000000175a5a1c20 */ /* 0x001fe20008410000 */
[----:B-1----:R-:W-:Y:S02]  /*0b80*/  @P1 FMUL.FTZ R91, R91, UR27 ;  /* 0x0000001b5b5b1c20 */ /* 0x002fe40008410000 */
[----:B------:R-:W-:Y:S01]  /*0b90*/  @P1 FMUL.FTZ R104, R89, R56 ;  /* 0x0000003859681220 */ /* 0x000fe20000410000 */
[----:B------:R-:W-:Y:S01]  /*0ba0*/  @P1 FMUL.FTZ R105, R90, R57 ;  /* 0x000000395a691220 */ /* 0x000fe20000410000 */
[----:B--2---:R-:W-:Y:S01]  /*0bb0*/  @P1 FMUL.FTZ R92, R92, UR28 ;  /* 0x0000001c5c5c1c20 */ /* 0x004fe20008410000 */
[----:B------:R-:W-:-:S03]  /*0bc0*/  @P1 FMUL.FTZ R106, R91, R58 ;  /* 0x0000003a5b6a1220 */ /* 0x000fc60000410000 */
[----:B------:R-:W-:-:S07]  /*0bd0*/  @P1 FMUL.FTZ R107, R92, R59 ;  /* 0x0000003b5c6b1220 */ /* 0x000fce0000410000 */
.L_x_8297:
        /* <DEDUP_REMOVED lines=15> */
[----:B------:R-:W-:Y:S02]  /*0cd0*/  ISETP.LT.AND P2, PT, RZ, UR25, PT ;  /* 0x00000019ff007c0c */ /* 0x000fe4000bf41270 */
[----:B-----5:R-:W-:-:S11]  /*0ce0*/  MOV R98, R86 ;  /* 0x0000005600627202 */ /* 0x020fd60000000f00 */
[----:B0-----:R-:W0:Y:S01]  /*0cf0*/  @P2 LDC R91, c[0x0][0x40c] ;  /* 0x00010300ff5b2b82 */ /* 0x001e220000000800 */
[C---:B------:R-:W-:Y:S02]  /*0d00*/  @P2 SHF.L.U32 R90, R76.reuse, 0x10, RZ ;  /* 0x000000104c5a2819 */ /* 0x040fe400000006ff */
[----:B------:R-:W-:Y:S02]  /*0d10*/  @P2 PRMT R89, R77, 0x7632, R89 ;  /* 0x000076324d592816 */ /* 0x000fe40000000059 */
[----:B------:R-:W-:Y:S02]  /*0d20*/  @P2 PRMT R88, R76, 0x7632, R88 ;  /* 0x000076324c582816 */ /* 0x000fe40000000058 */
[----:B------:R-:W-:Y:S01]  /*0d30*/  @P2 SHF.L.U32 R89, R89, 0x10, RZ ;  /* 0x0000001059592819 */ /* 0x000fe200000006ff */
[----:B------:R-:W1:Y:S01]  /*0d40*/  @P2 LDC R94, c[0x0][0x40c] ;  /* 0x00010300ff5e2b82 */ /* 0x000e620000000800 */
[----:B------:R-:W-:Y:S02]  /*0d50*/  @P2 SHF.L.U32 R92, R77, 0x10, RZ ;  /* 0x000000104d5c2819 */ /* 0x000fe400000006ff */
[----:B------:R-:W-:-:S05]  /*0d60*/  @P2 SHF.L.U32 R88, R88, 0x10, RZ ;  /* 0x0000001058582819 */ /* 0x000fca00000006ff */
[----:B------:R-:W2:Y:S08]  /*0d70*/  @P2 LDC R97, c[0x0][0x40c] ;  /* 0x00010300ff612b82 */ /* 0x000eb00000000800 */
[----:B------:R-:W3:Y:S01]  /*0d80*/  @P2 LDC R93, c[0x0][0x40c] ;  /* 0x00010300ff5d2b82 */ /* 0x000ee20000000800 */
[----:B0-----:R-:W-:Y:S01]  /*0d90*/  @P2 FMUL.FTZ R95, R90, R91 ;  /* 0x0000005b5a5f2220 */ /* 0x001fe20000410000 */
[----:B------:R-:W-:-:S04]  /*0da0*/  @P2 PRMT R91, R78, 0x7632, R91 ;  /* 0x000076324e5b2816 */ /* 0x000fc8000000005b */
[----:B------:R-:W-:Y:S02]  /*0db0*/  @P2 SHF.L.U32 R91, R91, 0x10, RZ ;  /* 0x000000105b5b2819 */ /* 0x000fe400000006ff */
[----:B------:R-:W0:Y:S01]  /*0dc0*/  @P2 LDC R96, c[0x0][0x40c] ;  /* 0x00010300ff602b82 */ /* 0x000e220000000800 */
[----:B-1----:R-:W-:Y:S01]  /*0dd0*/  @P2 FMUL.FTZ R90, R89, R94 ;  /* 0x0000005e595a2220 */ /* 0x002fe20000410000 */
[----:B------:R-:W-:Y:S02]  /*0de0*/  @P2 SHF.L.U32 R89, R78, 0x10, RZ ;  /* 0x000000104e592819 */ /* 0x000fe400000006ff */
[----:B------:R-:W-:-:S04]  /*0df0*/  @P2 SHF.L.U32 R94, R79, 0x10, RZ ;  /* 0x000000104f5e2819 */ /* 0x000fc800000006ff */
[----:B------:R-:W1:Y:S01]  /*0e00*/  @P2 LDC R100, c[0x0][0x40c] ;  /* 0x00010300ff642b82 */ /* 0x000e620000000800 */
[----:B--2---:R-:W-:Y:S01]  /*0e10*/  @P2 FMUL.FTZ R99, R92, R97 ;  /* 0x000000615c632220 */ /* 0x004fe20000410000 */
[----:B------:R-:W-:Y:S01]  /*0e20*/  MOV R92, R80 ;  /* 0x00000050005c7202 */ /* 0x000fe20000000f00 */
[----:B------:R-:W-:Y:S01]  /*0e30*/  @P2 FFMA.FTZ R92, R95, R60, R80 ;  /* 0x0000003c5f5c2223 */ /* 0x000fe20000010050 */
[----:B------:R-:W-:Y:S01]  /*0e40*/  MOV R95, R83 ;  /* 0x00000053005f7202 */ /* 0x000fe20000000f00 */
[----:B------:R-:W-:Y:S01]  /*0e50*/  @P2 FFMA.FTZ R95, R90, R63, R83 ;  /* 0x0000003f5a5f2223 */ /* 0x000fe20000010053 */
[----:B------:R-:W-:Y:S02]  /*0e60*/  MOV R97, R85 ;  /* 0x0000005500617202 */ /* 0x000fe40000000f00 */
[----:B------:R-:W2:Y:S01]  /*0e70*/  @P2 LDC R101, c[0x0][0x40c] ;  /* 0x00010300ff652b82 */ /* 0x000ea20000000800 */
[----:B---3--:R-:W-:Y:S01]  /*0e80*/  @P2 FMUL.FTZ R88, R88, R93 ;  /* 0x0000005d58582220 */ /* 0x008fe20000410000 */
[----:B------:R-:W-:-:S03]  /*0e90*/  MOV R93, R81 ;  /* 0x00000051005d7202 */ /* 0x000fc60000000f00 */
[----:B------:R-:W-:Y:S01]  /*0ea0*/  @P2 FFMA.FTZ R93, R88, R61, R81 ;  /* 0x0000003d585d2223 */ /* 0x000fe20000010051 */
[----:B0-----:R-:W-:Y:S01]  /*0eb0*/  @P2 FMUL.FTZ R89, R89, R96 ;  /* 0x0000006059592220 */ /* 0x001fe20000410000 */
[----:B------:R-:W-:-:S03]  /*0ec0*/  MOV R96, R84 ;  /* 0x0000005400607202 */ /* 0x000fc60000000f00 */
[----:B------:R-:W-:Y:S01]  /*0ed0*/  @P2 FFMA.FTZ R96, R89, R64, R84 ;  /* 0x0000004059602223 */ /* 0x000fe20000010054 */
[----:B-1----:R-:W-:-:S04]  /*0ee0*/  @P2 FMUL.FTZ R100, R91, R100 ;  /* 0x000000645b642220 */ /* 0x002fc80000410000 */
[----:B------:R-:W-:Y:S01]  /*0ef0*/  @P2 FFMA.FTZ R97, R100, R65, R85 ;  /* 0x0000004164612223 */ /* 0x000fe20000010055 */
[----:B--2---:R-:W-:Y:S01]  /*0f00*/  @P2 FMUL.FTZ R101, R94, R101 ;  /* 0x000000655e652220 */ /* 0x004fe20000410000 */
[----:B------:R-:W-:Y:S01]  /*0f10*/  MOV R94, R82 ;  /* 0x00000052005e7202 */ /* 0x000fe20000000f00 */
[----:B------:R-:W-:Y:S01]  /*0f20*/  @P2 FFMA.FTZ R94, R99, R62, R82 ;  /* 0x0000003e635e2223 */ /* 0x000fe20000010052 */
[----:B------:R-:W-:Y:S01]  /*0f30*/  MOV R99, R87 ;  /* 0x0000005700637202 */ /* 0x000fe20000000f00 */
[----:B------:R-:W-:Y:S01]  /*0f40*/  @P2 FFMA.FTZ R98, R101, R66, R86 ;  /* 0x0000004265622223 */ /* 0x000fe20000010056 */
[----:B------:R-:W-:Y:S06]  /*0f50*/  @!P2 BRA `(.L_x_8299) ;  /* 0x0000000000bca947 */ /* 0x000fec0003800000 */
[----:B------:R-:W-:-:S04]  /*0f60*/  PRMT R88, R79, 0x7632, R88 ;  /* 0x000076324f587816 */ /* 0x000fc80000000058 */
[----:B------:R-:W-:-:S05]  /*0f70*/  SHF.L.U32 R88, R88, 0x10, RZ ;  /* 0x0000001058587819 */ /* 0x000fca00000006ff */
[----:B------:R-:W-:-:S04]  /*0f80*/  FMUL.FTZ R88, R88, UR26 ;  /* 0x0000001a58587c20 */ /* 0x000fc80008410000 */
[----:B------:R-:W-:Y:S01]  /*0f90*/  FFMA.FTZ R99, R88, R67, R87 ;  /* 0x0000004358637223 */ /* 0x000fe20000010057 */
[----:B------:R-:W-:Y:S06]  /*0fa0*/  BRA `(.L_x_8299) ;  /* 0x0000000000a87947 */ /* 0x000fec0003800000 */
.L_x_8298:
[----:B------:R-:W1:Y:S01]  /*0fb0*/  @UP1 LDCU UR4, c[0x0][0x40c] ;  /* 0x00008180ff0417ac */ /* 0x000e620008000800 */
[----:B0----5:R-:W-:Y:S02]  /*0fc0*/  @P1 SHF.L.U32 R88, R76, 0x10, RZ ;  /* 0x000000104c581819 */ /* 0x021fe400000006ff */
[----:B------:R-:W-:Y:S02]  /*0fd0*/  CS2R R94, SRZ ;  /* 0x00000000005e7805 */ /* 0x000fe4000001ff00 */
[----:B------:R-:W-:Y:S01]  /*0fe0*/  MOV R92, RZ ;  /* 0x000000ff005c7202 */ /* 0x000fe20000000f00 */
[----:B------:R-:W0:Y:S01]  /*0ff0*/  @UP1 LDCU UR18, c[0x0][0x40c] ;  /* 0x00008180ff1217ac */ /* 0x000e220008000800 */
[----:B------:R-:W-:Y:S02]  /*1000*/  @P1 SHF.L.U32 R90, R78, 0x10, RZ ;  /* 0x000000104e5a1819 */ /* 0x000fe400000006ff */
[----:B------:R-:W-:Y:S02]  /*1010*/  CS2R R96, SRZ ;  /* 0x0000000000607805 */ /* 0x000fe4000001ff00 */
[C---:B------:R-:W-:Y:S01]  /*1020*/  @P1 PRMT R99, R79.reuse, 0x7632, R99 ;  /* 0x000076324f631816 */ /* 0x040fe20000000063 */
[----:B------:R-:W2:Y:S01]  /*1030*/  @UP1 LDCU UR19, c[0x0][0x40c] ;  /* 0x00008180ff1317ac */ /* 0x000ea20008000800 */
[----:B------:R-:W-:-:S02]  /*1040*/  @P1 SHF.L.U32 R93, R79, 0x10, RZ ;  /* 0x000000104f5d1819 */ /* 0x000fc400000006ff */
[----:B------:R-:W-:Y:S01]  /*1050*/  @P1 SHF.L.U32 R101, R99, 0x10, RZ ;  /* 0x0000001063651819 */ /* 0x000fe200000006ff */
[----:B------:R-:W3:Y:S01]  /*1060*/  @UP1 LDCU UR23, c[0x0][0x40c] ;  /* 0x00008180ff1717ac */ /* 0x000ee20008000800 */
[----:B------:R-:W-:Y:S02]  /*1070*/  MOV R98, RZ ;  /* 0x000000ff00627202 */ /* 0x000fe40000000f00 */
[----:B------:R-:W-:Y:S01]  /*1080*/  MOV R99, RZ ;  /* 0x000000ff00637202 */ /* 0x000fe20000000f00 */
[----:B------:R-:W4:Y:S01]  /*1090*/  @UP1 LDCU UR5, c[0x0][0x40c] ;  /* 0x00008180ff0517ac */ /* 0x000f220008000800 */
[----:B-1----:R-:W-:Y:S01]  /*10a0*/  @P1 FMUL.FTZ R89, R88, UR4 ;  /* 0x0000000458591c20 */ /* 0x002fe20008410000 */
[----:B------:R-:W-:Y:S01]  /*10b0*/  @P1 SHF.L.U32 R88, R77, 0x10, RZ ;  /* 0x000000104d581819 */ /* 0x000fe200000006ff */
[----:B------:R-:W1:Y:S02]  /*10c0*/  @UP1 LDCU UR4, c[0x0][0x40c] ;  /* 0x00008180ff0417ac */ /* 0x000e640008000800 */
[----:B------:R-:W-:-:S02]  /*10d0*/  @P1 FMUL.FTZ R92, R89, R60 ;  /* 0x0000003c595c1220 */ /* 0x000fc40000410000 */
[----:B0-----:R-:W-:Y:S01]  /*10e0*/  @P1 FMUL.FTZ R89, R88, UR18 ;  /* 0x0000001258591c20 */ /* 0x001fe20008410000 */
[----:B------:R-:W0:Y:S01]  /*10f0*/  @UP1 LDCU UR22, c[0x0][0x40c] ;  /* 0x00008180ff1617ac */ /* 0x000e220008000800 */
[----:B--2---:R-:W-:Y:S01]  /*1100*/  @P1 FMUL.FTZ R91, R90, UR19 ;  /* 0x000000135a5b1c20 */ /* 0x004fe20008410000 */
[----:B------:R-:W-:Y:S01]  /*1110*/  @P1 PRMT R88, R76, 0x7632, R88 ;  /* 0x000076324c581816 */ /* 0x000fe20000000058 */
[----:B------:R-:W-:Y:S01]  /*1120*/  @P1 FMUL.FTZ R94, R89, R62 ;  /* 0x0000003e595e1220 */ /* 0x000fe20000410000 */
[----:B------:R-:W2:Y:S01]  /*1130*/  @UP1 LDCU UR18, c[0x0][0x40c] ;  /* 0x00008180ff1217ac */ /* 0x000ea20008000800 */
[----:B------:R-:W-:Y:S01]  /*1140*/  @P1 PRMT R89, R77, 0x7632, R89 ;  /* 0x000076324d591816 */ /* 0x000fe20000000059 */
[----:B------:R-:W-:Y:S01]  /*1150*/  @P1 FMUL.FTZ R96, R91, R64 ;  /* 0x000000405b601220 */ /* 0x000fe20000410000 */
[----:B------:R-:W-:Y:S01]  /*1160*/  @P1 PRMT R90, R78, 0x7632, R90 ;  /* 0x000076324e5a1816 */ /* 0x000fe2000000005a */
[----:B---3--:R-:W-:Y:S01]  /*1170*/  @P1 FMUL.FTZ R93, R93, UR23 ;  /* 0x000000175d5d1c20 */ /* 0x008fe20008410000 */
[----:B------:R-:W-:-:S02]  /*1180*/  @P1 SHF.L.U32 R88, R88, 0x10, RZ ;  /* 0x0000001058581819 */ /* 0x000fc400000006ff */
[----:B------:R-:W-:Y:S01]  /*1190*/  @P1 SHF.L.U32 R89, R89, 0x10, RZ ;  /* 0x0000001059591819 */ /* 0x000fe200000006ff */
[----:B------:R-:W-:Y:S01]  /*11a0*/  @P1 FMUL.FTZ R98, R93, R66 ;  /* 0x000000425d621220 */ /* 0x000fe20000410000 */
[----:B------:R-:W-:Y:S01]  /*11b0*/  @P1 SHF.L.U32 R91, R90, 0x10, RZ ;  /* 0x000000105a5b1819 */ /* 0x000fe200000006ff */
[----:B----4-:R-:W-:Y:S01]  /*11c0*/  @P1 FMUL.FTZ R88, R88, UR5 ;  /* 0x0000000558581c20 */ /* 0x010fe20008410000 */
[----:B------:R-:W-:Y:S01]  /*11d0*/  MOV R93, RZ ;  /* 0x000000ff005d7202 */ /* 0x000fe20000000f00 */
[----:B-1----:R-:W-:Y:S02]  /*11e0*/  @P1 FMUL.FTZ R90, R89, UR4 ;  /* 0x00000004595a1c20 */ /* 0x002fe40008410000 */
[----:B0-----:R-:W-:Y:S01]  /*11f0*/  @P1 FMUL.FTZ R100, R91, UR22 ;  /* 0x000000165b641c20 */ /* 0x001fe20008410000 */
[----:B------:R-:W-:Y:S01]  /*1200*/  @P1 FMUL.FTZ R93, R88, R61 ;  /* 0x0000003d585d1220 */ /* 0x000fe20000410000 */
[----:B------:R-:W-:Y:S01]  /*1210*/  @P1 FMUL.FTZ R95, R90, R63 ;  /* 0x0000003f5a5f1220 */ /* 0x000fe20000410000 */
[----:B--2---:R-:W-:Y:S01]  /*1220*/  @P1 FMUL.FTZ R102, R101, UR18 ;  /* 0x0000001265661c20 */ /* 0x004fe20008410000 */
[----:B------:R-:W-:-:S03]  /*1230*/  @P1 FMUL.FTZ R97, R100, R65 ;  /* 0x0000004164611220 */ /* 0x000fc60000410000 */
[----:B------:R-:W-:-:S07]  /*1240*/  @P1 FMUL.FTZ R99, R102, R67 ;  /* 0x0000004366631220 */ /* 0x000fce0000410000 */
.L_x_8299:
        /* <DEDUP_REMOVED lines=17> */
[C---:B-----5:R-:W-:Y:S02]  /*1360*/  @P0 SHF.L.U32 R89, R76.reuse, 0x10, RZ ;  /* 0x000000104c590819 */ /* 0x060fe400000006ff */
[----:B------:R-:W-:Y:S02]  /*1370*/  @P0 PRMT R88, R76, 0x7632, R88 ;  /* 0x000076324c580816 */ /* 0x000fe40000000058 */
[C---:B------:R-:W-:Y:S02]  /*1380*/  @P0 PRMT R91, R77.reuse, 0x7632, R91 ;  /* 0x000076324d5b0816 */ /* 0x040fe4000000005b */
[----:B------:R-:W-:Y:S01]  /*1390*/  @P0 SHF.L.U32 R100, R77, 0x10, RZ ;  /* 0x000000104d640819 */ /* 0x000fe200000006ff */
[----:B------:R-:W1:Y:S01]  /*13a0*/  @P0 LDC R103, c[0x0][0x40c] ;  /* 0x00010300ff670b82 */ /* 0x000e620000000800 */
[----:B------:R-:W-:-:S07]  /*13b0*/  @P0 SHF.L.U32 R91, R91, 0x10, RZ ;  /* 0x000000105b5b0819 */ /* 0x000fce00000006ff */
[----:B------:R-:W2:Y:S08]  /*13c0*/  @P0 LDC R114, c[0x0][0x40c] ;  /* 0x00010300ff720b82 */ /* 0x000eb00000000800 */
[----:B------:R-:W3:Y:S01]  /*13d0*/  @P0 LDC R101, c[0x0][0x40c] ;  /* 0x00010300ff650b82 */ /* 0x000ee20000000800 */
[----:B0-----:R-:W-:Y:S01]  /*13e0*/  @P0 FMUL.FTZ R89, R89, R90 ;  /* 0x0000005a59590220 */ /* 0x001fe20000410000 */
[----:B------:R-:W-:-:S06]  /*13f0*/  @P0 SHF.L.U32 R90, R88, 0x10, RZ ;  /* 0x00000010585a0819 */ /* 0x000fcc00000006ff */
[----:B------:R-:W0:Y:S01]  /*1400*/  @P0 LDC R0, c[0x0][0x40c] ;  /* 0x00010300ff000b82 */ /* 0x000e220000000800 */
[----:B-1----:R-:W-:Y:S01]  /*1410*/  @P0 FMUL.FTZ R115, R100, R103 ;  /* 0x0000006764730220 */ /* 0x002fe20000410000 */
[----:B------:R-:W-:Y:S02]  /*1420*/  @P0 PRMT R100, R78, 0x7632, R100 ;  /* 0x000076324e640816 */ /* 0x000fe40000000064 */
[----:B------:R-:W-:-:S04]  /*1430*/  MOV R103, R83 ;  /* 0x0000005300677202 */ /* 0x000fc80000000f00 */
[----:B------:R-:W1:Y:S01]  /*1440*/  @P0 LDC R102, c[0x0][0x40c] ;  /* 0x00010300ff660b82 */ /* 0x000e620000000800 */
[----:B--2---:R-:W-:Y:S01]  /*1450*/  @P0 FMUL.FTZ R114, R91, R114 ;  /* 0x000000725b720220 */ /* 0x004fe20000410000 */
[----:B------:R-:W-:Y:S02]  /*1460*/  @P0 SHF.L.U32 R91, R100, 0x10, RZ ;  /* 0x00000010645b0819 */ /* 0x000fe400000006ff */
[----:B------:R-:W-:Y:S01]  /*1470*/  MOV R100, R80 ;  /* 0x0000005000647202 */ /* 0x000fe20000000f00 */
[----:B------:R-:W-:Y:S01]  /*1480*/  @P0 FFMA.FTZ R100, R89, R68, R80 ;  /* 0x0000004459640223 */ /* 0x000fe20000010050 */
[----:B------:R-:W-:Y:S01]  /*1490*/  @P0 SHF.L.U32 R89, R79, 0x10, RZ ;  /* 0x000000104f590819 */ /* 0x000fe200000006ff */
[----:B------:R-:W-:Y:S01]  /*14a0*/  @P0 FFMA.FTZ R103, R114, R71, R83 ;  /* 0x0000004772670223 */ /* 0x000fe20000010053 */
[----:B------:R-:W2:Y:S01]  /*14b0*/  @P0 LDC R88, c[0x0][0x40c] ;  /* 0x00010300ff580b82 */ /* 0x000ea20000000800 */
[----:B---3--:R-:W-:Y:S01]  /*14c0*/  @P0 FMUL.FTZ R90, R90, R101 ;  /* 0x000000655a5a0220 */ /* 0x008fe20000410000 */
[----:B------:R-:W-:Y:S01]  /*14d0*/  @P0 SHF.L.U32 R101, R78, 0x10, RZ ;  /* 0x000000104e650819 */ /* 0x000fe200000006ff */
[----:B0-----:R-:W-:-:S04]  /*14e0*/  @P0 FMUL.FTZ R0, R91, R0 ;  /* 0x000000005b000220 */ /* 0x001fc80000410000 */
[----:B-1----:R-:W-:Y:S01]  /*14f0*/  @P0 FMUL.FTZ R117, R101, R102 ;  /* 0x0000006665750220 */ /* 0x002fe20000410000 */
[----:B------:R-:W-:Y:S01]  /*1500*/  MOV R101, R81 ;  /* 0x0000005100657202 */ /* 0x000fe20000000f00 */
[----:B------:R-:W-:Y:S01]  /*1510*/  @P0 FFMA.FTZ R101, R90, R69, R81 ;  /* 0x000000455a650223 */ /* 0x000fe20000010051 */
[----:B------:R-:W-:Y:S02]  /*1520*/  MOV R90, R86 ;  /* 0x00000056005a7202 */ /* 0x000fe40000000f00 */
[----:B------:R-:W-:Y:S01]  /*1530*/  MOV R102, R82 ;  /* 0x0000005200667202 */ /* 0x000fe20000000f00 */
[----:B------:R-:W-:Y:S01]  /*1540*/  @P0 FFMA.FTZ R102, R115, R70, R82 ;  /* 0x0000004673660223 */ /* 0x000fe20000010052 */
[----:B--2---:R-:W-:Y:S01]  /*1550*/  @P0 FMUL.FTZ R91, R89, R88 ;  /* 0x00000058595b0220 */ /* 0x004fe20000410000 */
[----:B------:R-:W-:Y:S01]  /*1560*/  MOV R88, R84 ;  /* 0x0000005400587202 */ /* 0x000fe20000000f00 */
[----:B------:R-:W-:Y:S01]  /*1570*/  @P0 FFMA.FTZ R88, R117, R72, R84 ;  /* 0x0000004875580223 */ /* 0x000fe20000010054 */
        /* <DEDUP_REMOVED lines=10> */
.L_x_8300:
[----:B------:R-:W0:Y:S01]  /*1620*/  @UP1 LDCU UR18, c[0x0][0x40c] ;  /* 0x00008180ff1217ac */ /* 0x000e220008000800 */
[----:B--2--5:R-:W-:Y:S01]  /*1630*/  @P1 SHF.L.U32 R88, R77, 0x10, RZ ;  /* 0x000000104d581819 */ /* 0x024fe200000006ff */
[----:B------:R-:W-:Y:S01]  /*1640*/  HFMA2 R100, -RZ, RZ, 0, 0 ;  /* 0x00000000ff647431 */ /* 0x000fe200000001ff */
[----:B------:R-:W-:Y:S01]  /*1650*/  @P1 SHF.L.U32 R0, R76, 0x10, RZ ;  /* 0x000000104c001819 */ /* 0x000fe200000006ff */
[----:B------:R-:W1:Y:S01]  /*1660*/  @UP1 LDCU UR4, c[0x0][0x40c] ;  /* 0x00008180ff0417ac */ /* 0x000e620008000800 */
[----:B------:R-:W-:Y:S02]  /*1670*/  MOV R102, RZ ;  /* 0x000000ff00667202 */ /* 0x000fe40000000f00 */
[C---:B------:R-:W-:Y:S01]  /*1680*/  @P1 SHF.L.U32 R101, R79.reuse, 0x10, RZ ;  /* 0x000000104f651819 */ /* 0x040fe200000006ff */
[----:B------:R-:W2:Y:S01]  /*1690*/  @UP1 LDCU UR22, c[0x0][0x40c] ;  /* 0x00008180ff1617ac */ /* 0x000ea20008000800 */
[----:B------:R-:W-:Y:S02]  /*16a0*/  @P1 PRMT R114, R79, 0x7632, R114 ;  /* 0x000076324f721816 */ /* 0x000fe40000000072 */
[----:B------:R-:W-:Y:S01]  /*16b0*/  MOV R90, RZ ;  /* 0x000000ff005a7202 */ /* 0x000fe20000000f00 */
[----:B------:R-:W3:Y:S01]  /*16c0*/  @UP1 LDCU UR5, c[0x0][0x40c] ;  /* 0x00008180ff0517ac */ /* 0x000ee20008000800 */
[----:B------:R-:W-:Y:S01]  /*16d0*/  @P1 SHF.L.U32 R114, R114, 0x10, RZ ;  /* 0x0000001072721819 */ /* 0x000fe200000006ff */
[----:B------:R-:W4:Y:S01]  /*16e0*/  @UP1 LDCU UR23, c[0x0][0x40c] ;  /* 0x00008180ff1717ac */ /* 0x000f220008000800 */
[----:B0-----:R-:W-:Y:S01]  /*16f0*/  @P1 FMUL.FTZ R91, R88, UR18 ;  /* 0x00000012585b1c20 */ /* 0x001fe20008410000 */
[----:B------:R-:W-:Y:S01]  /*1700*/  HFMA2 R88, -RZ, RZ, 0, 0 ;  /* 0x00000000ff587431 */ /* 0x000fe200000001ff */
[----:B------:R-:W0:Y:S01]  /*1710*/  @UP1 LDCU UR19, c[0x0][0x40c] ;  /* 0x00008180ff1317ac */ /* 0x000e220008000800 */
        /* <DEDUP_REMOVED lines=8> */
[----:B------:R-:W-:Y:S01]  /*17a0*/  @P1 PRMT R89, R77, 0x7632, R89 ;  /* 0x000076324d591816 */ /* 0x000fe20000000059 */
[----:B--2---:R-:W-:-:S02]  /*17b0*/  @P1 FMUL.FTZ R91, R91, UR22 ;  /* 0x000000165b5b1c20 */ /* 0x004fc40008410000 */
[----:B---3--:R-:W-:Y:S01]  /*17c0*/  @P1 FMUL.FTZ R0, R0, UR5 ;  /* 0x0000000500001c20 */ /* 0x008fe20008410000 */
[----:B------:R-:W-:Y:S01]  /*17d0*/  @P1 SHF.L.U32 R89, R89, 0x10, RZ ;  /* 0x0000001059591819 */ /* 0x000fe200000006ff */
[----:B------:R-:W-:Y:S01]  /*17e0*/  @P1 FMUL.FTZ R88, R91, R72 ;  /* 0x000000485b581220 */ /* 0x000fe20000410000 */
[----:B------:R-:W-:Y:S01]  /*17f0*/  @P1 PRMT R91, R78, 0x7632, R91 ;  /* 0x000076324e5b1816 */ /* 0x000fe2000000005b */
[----:B----4-:R-:W-:Y:S01]  /*1800*/  @P1 FMUL.FTZ R103, R101, UR23 ;  /* 0x0000001765671c20 */ /* 0x010fe20008410000 */
[----:B------:R-:W-:Y:S02]  /*1810*/  HFMA2 R101, -RZ, RZ, 0, 0 ;  /* 0x00000000ff657431 */ /* 0x000fe400000001ff */
[----:B------:R-:W-:Y:S01]  /*1820*/  @P1 FMUL.FTZ R101, R0, R69 ;  /* 0x0000004500651220 */ /* 0x000fe20000410000 */
[----:B0-----:R-:W-:Y:S01]  /*1830*/  @P1 FMUL.FTZ R0, R89, UR19 ;  /* 0x0000001359001c20 */ /* 0x001fe20008410000 */
[----:B------:R-:W-:Y:S01]  /*1840*/  @P1 SHF.L.U32 R91, R91, 0x10, RZ ;  /* 0x000000105b5b1819 */ /* 0x000fe200000006ff */
[----:B------:R-:W-:Y:S01]  /*1850*/  @P1 FMUL.FTZ R90, R103, R74 ;  /* 0x0000004a675a1220 */ /* 0x000fe20000410000 */
[----:B------:R-:W-:Y:S01]  /*1860*/  MOV R103, RZ ;  /* 0x000000ff00677202 */ /* 0x000fe20000000f00 */
[----:B------:R-:W-:Y:S01]  /*1870*/  @P1 FMUL.FTZ R103, R0, R71 ;  /* 0x0000004700671220 */ /* 0x000fe20000410000 */
[----:B------:R-:W-:-:S02]  /*1880*/  HFMA2 R89, -RZ, RZ, 0, 0 ;  /* 0x00000000ff597431 */ /* 0x000fc400000001ff */
[----:B-1----:R-:W-:Y:S01]  /*1890*/  @P1 FMUL.FTZ R0, R91, UR4 ;  /* 0x000000045b001c20 */ /* 0x002fe20008410000 */
[----:B------:R-:W-:Y:S01]  /*18a0*/  @P1 FMUL.FTZ R114, R114, UR18 ;  /* 0x0000001272721c20 */ /* 0x000fe20008410000 */
[----:B------:R-:W-:Y:S02]  /*18b0*/  MOV R91, RZ ;  /* 0x000000ff005b7202 */ /* 0x000fe40000000f00 */
[----:B------:R-:W-:Y:S01]  /*18c0*/  @P1 FMUL.FTZ R89, R0, R73 ;  /* 0x0000004900591220 */ /* 0x000fe20000410000 */
[----:B------:R-:W-:-:S07]  /*18d0*/  @P1 FMUL.FTZ R91, R114, R75 ;  /* 0x0000004b725b1220 */ /* 0x000fce0000410000 */
.L_x_8301:
        /* <DEDUP_REMOVED lines=108> */
.L_x_8303:
[----:B------:R-:W-:Y:S05]  /*1fa0*/  BSYNC.RECONVERGENT B0 ;  /* 0x0000000000007941 */ /* 0x000fea0003800200 */
.L_x_8302:
[----:B------:R-:W-:Y:S01]  /*1fb0*/  BAR.SYNC.DEFER_BLOCKING 0x0 ;  /* 0x0000000000007b1d */ /* 0x000fe20000010000 */
[----:B0-----:R-:W-:Y:S01]  /*1fc0*/  HFMA2 R115, -RZ, RZ, 0, 0 ;  /* 0x00000000ff737431 */ /* 0x001fe200000001ff */
[----:B------:R-:W-:-:S04]  /*1fd0*/  CS2R R112, SRZ ;  /* 0x0000000000707805 */ /* 0x000fc8000001ff00 */
        /* <DEDUP_REMOVED lines=9> */
[----:B------:R0:W1:Y:S03]  /*2070*/  LDS.64 R112, [R0+UR4] ;  /* 0x0000000400707984 */ /* 0x0000660008000a00 */
.L_x_8305:
[----:B------:R-:W-:Y:S05]  /*2080*/  BSYNC.RECONVERGENT B0 ;  /* 0x0000000000007941 */ /* 0x000fea0003800200 */
.L_x_8304:
[----:B0-----:R-:W0:Y:S01]  /*2090*/  SHFL.DOWN PT, R0, R115, 0x2, 0x1f ;  /* 0x08401f0073007f89 */ /* 0x001e2200000e0000 */
[-C--:B------:R-:W-:Y:S01]  /*20a0*/  I2FP.F32.U32 R119, R115.reuse ;  /* 0x0000007300777245 */ /* 0x080fe20000201000 */
[----:B------:R-:W-:Y:S01]  /*20b0*/  UISETP.GE.AND UP1, UPT, UR6, 0x1, UPT ;  /* 0x000000010600788c */ /* 0x000fe2000bf26270 */
[----:B------:R-:W-:Y:S01]  /*20c0*/  ISETP.NE.AND P1, PT, R2, RZ, PT ;  /* 0x000000ff0200720c */ /* 0x000fe20003f25270 */
[----:B-1----:R-:W1:Y:S01]  /*20d0*/  SHFL.DOWN PT, R3, R112, 0x2, 0x1f ;  /* 0x08401f0070037f89 */ /* 0x002e6200000e0000 */
[----:B------:R-:W-:Y:S02]  /*20e0*/  ISETP.NE.AND P0, PT, RZ, UR21, PT ;  /* 0x00000015ff007c0c */ /* 0x000fe4000bf05270 */
[----:B0-----:R-:W-:Y:S02]  /*20f0*/  I2FP.F32.S32 R114, R0 ;  /* 0x0000000000727245 */ /* 0x001fe40000201400 */
[----:B------:R-:W-:Y:S01]  /*2100*/  IADD3 R0, PT, PT, R0, R115, RZ ;  /* 0x0000007300007210 */ /* 0x000fe20007ffe0ff */
[----:B-1----:R-:W-:-:S02]  /*2110*/  FADD.FTZ R117, -R3, R112 ;  /* 0x0000007003757221 */ /* 0x002fc40000010100 */
        /* <DEDUP_REMOVED lines=12> */
[----:B------:R-:W-:-:S03]  /*21e0*/  IADD3 R116, PT, PT, R0, R115, RZ ;  /* 0x0000007300747210 */ /* 0x000fc60007ffe0ff */
[----:B------:R-:W-:Y:S01]  /*21f0*/  FFMA.FTZ R114, R118, R114, R119 ;  /* 0x0000007276727223 */ /* 0x000fe20000010077 */
[----:B------:R-:W-:Y:S02]  /*2200*/  I2FP.F32.S32 R116, R116 ;  /* 0x0000007400747245 */ /* 0x000fe40000201400 */
[----:B------:R-:W-:Y:S02]  /*2210*/  I2FP.F32.S32 R119, R115 ;  /* 0x0000007300777245 */ /* 0x000fe40000201400 */
[----:B------:R-:W1:Y:S01]  /*2220*/  SHFL.DOWN PT, R113, R114, 0x1, 0x1f ;  /* 0x08201f0072717f89 */ /* 0x000e6200000e0000 */
[----:B------:R2:W3:Y:S01]  /*2230*/  MUFU.RCP R0, R116 ;  /* 0x0000007400007308 */ /* 0x0004e20000001000 */
[----:B0-----:R-:W-:Y:S01]  /*2240*/  FADD.FTZ R115, R112, -R117 ;  /* 0x8000007570737221 */ /* 0x001fe20000010000 */
[----:B------:R-:W-:Y:S02]  /*2250*/  FMUL.FTZ R120, R117, R119 ;  /* 0x0000007775787220 */ /* 0x000fe40000410000 */
[----:B--2---:R-:W0:Y:S01]  /*2260*/  @!P1 LDC.64 R116, c[0x0][0x3c0] ;  /* 0x0000f000ff749b82 */ /* 0x004e220000000a00 */
[----:B------:R-:W-:Y:S01]  /*2270*/  FMUL.FTZ R118, R115, R115 ;  /* 0x0000007373767220 */ /* 0x000fe20000410000 */
[----:B------:R-:W-:-:S03]  /*2280*/  FFMA.FTZ R115, R3, R112, R120 ;  /* 0x0000007003737223 */ /* 0x000fc60000010078 */
[----:B------:R-:W-:Y:S01]  /*2290*/  FMUL.FTZ R118, R3, R118 ;  /* 0x0000007603767220 */ /* 0x000fe20000410000 */
[----:B---3--:R-:W-:Y:S01]  /*22a0*/  FMUL.FTZ R112, R0, R115 ;  /* 0x0000007300707220 */ /* 0x008fe20000410000 */
[----:B-1----:R-:W-:Y:S02]  /*22b0*/  FADD.FTZ R113, R114, R113 ;  /* 0x0000007172717221 */ /* 0x002fe40000010000 */
[----:B------:R-:W-:Y:S01]  /*22c0*/  FMUL.FTZ R118, R118, R119 ;  /* 0x0000007776767220 */ /* 0x000fe20000410000 */
[----:B------:R-:W1:Y:S02]  /*22d0*/  LDC R114, c[0x0][0x448] ;  /* 0x00011200ff727b82 */ /* 0x000e640000000800 */
[----:B------:R-:W2:Y:S01]  /*22e0*/  SHFL.IDX PT, R112, R112, RZ, 0x1f ;  /* 0x00001fff70707589 */ /* 0x000ea200000e0000 */
[----:B------:R-:W-:-:S06]  /*22f0*/  FFMA.FTZ R113, R0, R118, R113 ;  /* 0x0000007600717223 */ /* 0x000fcc0000010071 */
[----:B------:R-:W1:Y:S01]  /*2300*/  SHFL.IDX PT, R113, R113, RZ, 0x1f ;  /* 0x00001fff71717589 */ /* 0x000e6200000e0000 */
[----:B--2---:R-:W-:-:S05]  /*2310*/  FMUL.FTZ R0, R112, R112 ;  /* 0x0000007070007220 */ /* 0x004fca0000410000 */
[----:B------:R-:W-:Y:S01]  /*2320*/  FSEL R3, R0, RZ, P0 ;  /* 0x000000ff00037208 */ /* 0x000fe20000000000 */
[----:B-1----:R-:W-:Y:S01]  /*2330*/  FFMA.FTZ R0, R113, UR24, R114 ;  /* 0x0000001871007c23 */ /* 0x002fe20008010072 */
[----:B------:R-:W-:Y:S01]  /*2340*/  MOV R113, UR7 ;  /* 0x0000000700717c02 */ /* 0x000fe20008000f00 */
        /* <DEDUP_REMOVED lines=10> */
[----:B------:R-:W-:-:S04]  /*23f0*/  UIADD3 UR4, UPT, UPT, UR6, -0x1, URZ ;  /* 0xffffffff06047890 */ /* 0x000fc8000fffe0ff */
[C---:B------:R-:W-:Y:S01]  /*2400*/  FADD.FTZ R121, -R112.reuse, R94 ;  /* 0x0000005e70797221 */ /* 0x040fe20000010100 */
        /* <DEDUP_REMOVED lines=18> */
[----:B------:R-:W-:Y:S01]  /*2530*/  MOV R99, UR5 ;  /* 0x0000000500637c02 */ /* 0x000fe20008000f00 */
[C---:B------:R-:W-:Y:S01]  /*2540*/  FADD.FTZ R123, -R112.reuse, R96 ;  /* 0x00000060707b7221 */ /* 0x040fe20000010100 */
[----:B------:R-:W-:Y:S01]  /*2550*/  FADD.FTZ R95, -R112, R95 ;  /* 0x0000005f705f7221 */ /* 0x000fe20000010100 */
[----:B------:R-:W-:Y:S01]  /*2560*/  FMUL.FTZ R96, R0, R109 ;  /* 0x0000006d00607220 */ /* 0x000fe20000410000 */
[C---:B------:R-:W-:Y:S01]  /*2570*/  FADD.FTZ R107, -R112.reuse, R107 ;  /* 0x0000006b706b7221 */ /* 0x040fe20000010100 */
[C---:B------:R-:W-:Y:S01]  /*2580*/  FADD.FTZ R119, -R112.reuse, R92 ;  /* 0x0000005c70777221 */ /* 0x040fe20000010100 */
[C---:B------:R-:W-:Y:S01]  /*2590*/  FADD.FTZ R97, -R112.reuse, R97 ;  /* 0x0000006170617221 */ /* 0x040fe20000010100 */
[----:B------:R-:W-:Y:S01]  /*25a0*/  FADD.FTZ R103, -R112, R103 ;  /* 0x0000006770677221 */ /* 0x000fe20000010100 */
[C---:B------:R-:W-:Y:S01]  /*25b0*/  FMUL.FTZ R104, R0.reuse, R93 ;  /* 0x0000005d00687220 */ /* 0x040fe20000410000 */
[----:B------:R-:W-:Y:S01]  /*25c0*/  FMUL.FTZ R109, R0, R90 ;  /* 0x0000005a006d7220 */ /* 0x000fe20000410000 */
[----:B------:R-:W-:Y:S01]  /*25d0*/  FADD.FTZ R92, -R112, R100 ;  /* 0x00000064705c7221 */ /* 0x000fe20000010100 */
[----:B------:R-:W-:Y:S01]  /*25e0*/  LEA.HI.SX32 R99, R99, R2, 0x1d ;  /* 0x0000000263637211 */ /* 0x000fe200078feaff */
[----:B------:R-:W-:Y:S01]  /*25f0*/  FFMA.FTZ R90, R115, R8, R32 ;  /* 0x00000008735a7223 */ /* 0x000fe20000010020 */
[----:B------:R-:W-:Y:S01]  /*2600*/  FFMA.FTZ R93, R106, R9, R33 ;  /* 0x000000096a5d7223 */ /* 0x000fe20000010021 */
[C---:B------:R-:W-:Y:S01]  /*2610*/  FADD.FTZ R3, -R112.reuse, R108 ;  /* 0x0000006c70037221 */ /* 0x040fe20000010100 */
        /* <DEDUP_REMOVED lines=8> */
[C---:B------:R-:W-:Y:S01]  /*26a0*/  FMUL.FTZ R112, R0.reuse, R103 ;  /* 0x0000006700707220 */ /* 0x040fe20000410000 */
[C---:B------:R-:W-:Y:S01]  /*26b0*/  FMUL.FTZ R97, R0.reuse, R92 ;  /* 0x0000005c00617220 */ /* 0x040fe20000410000 */
[C---:B------:R-:W-:Y:S01]  /*26c0*/  IADD3 R103, PT, PT, R99.reuse, 0x80, RZ ;  /* 0x0000008063677810 */ /* 0x040fe20007ffe0ff */
[C---:B------:R-:W-:Y:S01]  /*26d0*/  FMUL.FTZ R92, R0.reuse, R101 ;  /* 0x00000065005c7220 */ /* 0x040fe20000410000 */
[----:B------:R-:W-:Y:S01]  /*26e0*/  IADD3 R107, PT, PT, R99, 0x100, RZ ;  /* 0x00000100636b7810 */ /* 0x000fe20007ffe0ff */
        /* <DEDUP_REMOVED lines=13> */
[----:B------:R-:W-:Y:S01]  /*27c0*/  FMUL.FTZ R0, R0, R91 ;  /* 0x0000005b00007220 */ /* 0x000fe20000410000 */
[----:B0-----:R-:W-:-:S04]  /*27d0*/  IMAD.WIDE.U32 R98, R99, 0x10, R88 ;  /* 0x0000001063627825 */ /* 0x001fc800078e0058 */
[----:B------:R-:W-:Y:S01]  /*27e0*/  FFMA.FTZ R91, R117, R10, R34 ;  /* 0x0000000a755b7223 */ /* 0x000fe20000010022 */
[----:B------:R-:W-:Y:S01]  /*27f0*/  FFMA.FTZ R114, R114, R11, R35 ;  /* 0x0000000b72727223 */ /* 0x000fe20000010023 */
[----:B------:R-:W-:Y:S01]  /*2800*/  FFMA.FTZ R3, R3, R4, R28 ;  /* 0x0000000403037223 */ /* 0x000fe2000001001c */
[----:B------:R-:W-:-:S04]  /*2810*/  IMAD.WIDE.U32 R102, R103, 0x10, R88 ;  /* 0x0000001067667825 */ /* 0x000fc800078e0058 */
[----:B------:R-:W-:Y:S01]  /*2820*/  FFMA.FTZ R100, R100, R7, R31 ;  /* 0x0000000764647223 */ /* 0x000fe2000001001f */
[----:B------:R-:W-:Y:S01]  /*2830*/  FFMA.FTZ R94, R123, R16, R40 ;  /* 0x000000107b5e7223 */ /* 0x000fe20000010028 */
[----:B------:R-:W-:Y:S01]  /*2840*/  FFMA.FTZ R111, R110, R17, R41 ;  /* 0x000000116e6f7223 */ /* 0x000fe20000010029 */
[----:B------:R-:W-:-:S04]  /*2850*/  IMAD.WIDE.U32 R106, R107, 0x10, R88 ;  /* 0x000000106b6a7825 */ /* 0x000fc800078e0058 */
        /* <DEDUP_REMOVED lines=28> */
.L_x_8306:
[----:B------:R-:W-:Y:S02]  /*2a20*/  UIADD3 UR7, UPT, UPT, UR7, UR16, URZ ;  /* 0x0000001007077290 */ /* 0x000fe4000fffe0ff */
[----:B------:R-:W-:Y:S02]  /*2a30*/  UPLOP3.LUT UP0, UPT, UPT, UPT, UP0, 0x40, 0x4 ;  /* 0x000000000004789c */ /* 0x000fe40003f0e800 */
[----:B------:R-:W-:-:S09]  /*2a40*/  UISETP.GE.AND UP1, UPT, UR7, UR17, UPT ;  /* 0x000000110700728c */ /* 0x000fd2000bf26270 */
[----:B------:R-:W-:Y:S05]  /*2a50*/  BRA.U !UP1, `(.L_x_8307) ;  /* 0xffffffd9098c7547 */ /* 0x000fea000b83ffff */
[----:B------:R-:W-:Y:S05]  /*2a60*/  EXIT ;  /* 0x000000000000794d */ /* 0x000fea0003800000 */
.L_x_8308:
        /* <DEDUP_REMOVED lines=9> */
.L_x_20802:


//--------------------- .text._ZN10layer_norm13ln_fwd_kernelINS_13Kernel_traitsIf13__nv_bfloat16fS2_fjLj3072ELj1ELj1ELj4ELj16ENS_18Kernel_traits_baseILj3072EfS2_fS2_fjLj128EEEEELb1ELb0ELb0ELb0EEEvNS_9FwdParamsE --------------------------
	.section	.text._ZN10layer_norm13ln_fwd_kernelINS_13Kernel_traitsIf13__nv_bfloat16fS2_fjLj3072ELj1ELj1ELj4ELj16ENS_18Kernel_traits_baseILj3072EfS2_fS2_fjLj128EEEEELb1ELb0ELb0ELb0EEEvNS_9FwdParamsE,"ax",@progbits
	.align	128
        .global         _ZN10layer_norm13ln_fwd_kernelINS_13Kernel_traitsIf13__nv_bfloat16fS2_fjLj3072ELj1ELj1ELj4ELj16ENS_18Kernel_traits_baseILj3072EfS2_fS2_fjLj128EEEEELb1ELb0ELb0ELb0EEEvNS_9FwdParamsE
        .type           _ZN10layer_norm13ln_fwd_kernelINS_13Kernel_traitsIf13__nv_bfloat16fS2_fjLj3072ELj1ELj1ELj4ELj16ENS_18Kernel_traits_baseILj3072EfS2_fS2_fjLj128EEEEELb1ELb0ELb0ELb0EEEvNS_9FwdParamsE,@function
        .size           _ZN10layer_norm13ln_fwd_kernelINS_13Kernel_traitsIf13__nv_bfloat16fS2_fjLj3072ELj1ELj1ELj4ELj16ENS_18Kernel_traits_baseILj3072EfS2_fS2_fjLj128EEEEELb1ELb0ELb0ELb0EEEvNS_9FwdParamsE,(.L_x_20803 - _ZN10layer_norm13ln_fwd_kernelINS_13Kernel_traitsIf13__nv_bfloat16fS2_fjLj3072ELj1ELj1ELj4ELj16ENS_18Kernel_traits_baseILj3072EfS2_fS2_fjLj128EEEEELb1ELb0ELb0ELb0EEEvNS_9FwdParamsE)
        .other          _ZN10layer_norm13ln_fwd_kernelINS_13Kernel_traitsIf13__nv_bfloat16fS2_fjLj3072ELj1ELj1ELj4ELj16ENS_18Kernel_traits_baseILj3072EfS2_fS2_fjLj128EEEEELb1ELb0ELb0ELb0EEEvNS_9FwdParamsE,@"STO_CUDA_ENTRY STV_DEFAULT"
_ZN10layer_norm13ln_fwd_kernelINS_13Kernel_traitsIf13__nv_bfloat16fS2_fjLj3072ELj1ELj1ELj4ELj16ENS_18Kernel_traits_baseILj3072EfS2_fS2_fjLj128EEEEELb1ELb0ELb0ELb0EEEvNS_9FwdParamsE:
.text._ZN10layer_norm13ln_fwd_kernelINS_13Kernel_traitsIf13__nv_bfloat16fS2_fjLj3072ELj1ELj1ELj4ELj16ENS_18Kernel_traits_baseILj3072EfS2_fS2_fjLj128EEEEELb1ELb0ELb0ELb0EEEvNS_9FwdParamsE:
[----:B------:R-:W-:Y:S01]  /*0000*/  LDC R1, c[0x0][0x37c] ;  /* 0x0000df00ff017b82 */ /* 0x000fe20000000800 */
[----:B------:R-:W0:Y:S07]  /*0010*/  LDCU.U8 UR4, c[0x0][0x464] ;  /* 0x00008c80ff0477ac */ /* 0x000e2e0008000000 */
[----:B------:R-:W1:Y:S01]  /*0020*/  LDC R8, c[0x0][0x458] ;  /* 0x00011600ff087b82 */ /* 0x000e620000000800 */
[----:B------:R-:W1:Y:S01]  /*0030*/  LDCU.64 UR6, c[0x0][0x358] ;  /* 0x00006b00ff0677ac */ /* 0x000e620008000a00 */
[----:B------:R-:W2:Y:S06]  /*0040*/  LDCU.64 UR8, c[0x0][0x450] ;  /* 0x00008a00ff0877ac */ /* 0x000eac0008000a00 */
[----:B------:R-:W1:Y:S01]  /*0050*/  LDC R9, c[0x0][0x45c] ;  /* 0x00011700ff097b82 */ /* 0x000e620000000800 */
[----:B------:R-:W3:Y:S07]  /*0060*/  S2R R0, SR_TID.X ;  /* 0x0000000000007919 */ /* 0x000eee0000002100 */
[----:B------:R-:W4:Y:S01]  /*0070*/  LDC R11, c[0x0][0x388] ;  /* 0x0000e200ff0b7b82 */ /* 0x000f220000000800 */
[----:B0-----:R-:W-:Y:S01]  /*0080*/  ISETP.NE.AND P0, PT, RZ, UR4, PT ;  /* 0x00000004ff007c0c */ /* 0x001fe2000bf05270 */
[----:B------:R-:W0:Y:S01]  /*0090*/  LDCU.64 UR4, c[0x0][0x438] ;  /* 0x00008700ff0477ac */ /* 0x000e220008000a00 */
[----:B--2---:R-:W-:-:S02]  /*00a0*/  IMAD.U32 R2, RZ, RZ, UR8 ;  /* 0x00000008ff027e24 */ /* 0x004fc4000f8e00ff */
[----:B------:R-:W-:-:S09]  /*00b0*/  IMAD.U32 R3, RZ, RZ, UR9 ;  /* 0x00000009ff037e24 */ /* 0x000fd2000f8e00ff */
[----:B------:R-:W2:Y:S01]  /*00c0*/  @P0 LDC R7, c[0x0][0x460] ;  /* 0x00011800ff070b82 */ /* 0x000ea20000000800 */
[----:B-1----:R-:W2:Y:S04]  /*00d0*/  @P0 LDG.E.64 R4, desc[UR6][R8.64] ;  /* 0x0000000608040981 */ /* 0x002ea8000c1e1b00 */
[----:B------:R-:W5:Y:S03]  /*00e0*/  @P0 LDG.E.64 R2, desc[UR6][R2.64] ;  /* 0x0000000602020981 */ /* 0x000f66000c1e1b00 */
[----:B------:R-:W3:Y:S08]  /*00f0*/  S2UR UR10, SR_CTAID.X ;  /* 0x00000000000a79c3 */ /* 0x000ef00000002500 */
[----:B------:R-:W3:Y:S01]  /*0100*/  LDC R13, c[0x0][0x360] ;  /* 0x0000d800ff0d7b82 */ /* 0x000ee20000000800 */
[----:B0-----:R-:W-:Y:S01]  /*0110*/  UISETP.NE.U32.AND UP0, UPT, UR4, URZ, UPT ;  /* 0x000000ff0400728c */ /* 0x001fe2000bf05070 */
[----:B----4-:R-:W-:-:S03]  /*0120*/  SHF.R.S32.HI R6, RZ, 0x1f, R11 ;  /* 0x0000001fff067819 */ /* 0x010fc6000001140b */
[----:B------:R-:W-:Y:S01]  /*0130*/  UISETP.NE.AND.EX UP0, UPT, UR5, URZ, UPT, UP0 ;  /* 0x000000ff0500728c */ /* 0x000fe2000bf05300 */
[----:B------:R-:W-:Y:S01]  /*0140*/  LEA.HI R6, R6, R11, RZ, 0x3 ;  /* 0x0000000b06067211 */ /* 0x000fe200078f18ff */
[----:B------:R-:W-:Y:S01]  /*0150*/  BSSY.RECONVERGENT B0, `(.L_x_8309) ;  /* 0x000005c000007945 */ /* 0x000fe20003800200 */
[----:B---3--:R-:W-:Y:S01]  /*0160*/  IMAD R13, R13, UR10, R0 ;  /* 0x0000000a0d0d7c24 */ /* 0x008fe2000f8e0200 */
[----:B--2---:R-:W-:-:S04]  /*0170*/  @P0 IADD3 R8, P1, PT, R4, R7, RZ ;  /* 0x0000000704080210 */ /* 0x004fc80007f3e0ff */
[----:B------:R-:W-:Y:S02]  /*0180*/  @P0 IADD3.X R9, PT, PT, RZ, R5, RZ, P1, !PT ;  /* 0x00000005ff090210 */ /* 0x000fe40000ffe4ff */
[----:B------:R-:W-:Y:S02]  /*0190*/  LOP3.LUT R5, R0, 0x60, RZ, 0xc0, !PT ;  /* 0x0000006000057812 */ /* 0x000fe400078ec0ff */
[----:B-----5:R-:W-:Y:S02]  /*01a0*/  @P0 R2UR UR8, R2 ;  /* 0x00000000020802ca */ /* 0x020fe400000e0000 */
[----:B------:R-:W-:Y:S02]  /*01b0*/  @P0 R2UR UR9, R3 ;  /* 0x00000000030902ca */ /* 0x000fe400000e0000 */
[----:B------:R-:W-:-:S04]  /*01c0*/  LOP3.LUT R7, R5, 0x1f, R0, 0xf8, !PT ;  /* 0x0000001f05077812 */ /* 0x000fc800078ef800 */
[----:B------:R-:W-:Y:S02]  /*01d0*/  LOP3.LUT R3, R7, 0x7f, RZ, 0x3c, !PT ;  /* 0x0000007f07037812 */ /* 0x000fe400078e3cff */
[----:B------:R-:W-:Y:S02]  /*01e0*/  LOP3.LUT R4, R0, 0x1f, RZ, 0xc0, !PT ;  /* 0x0000001f00047812 */ /* 0x000fe400078ec0ff */
[----:B------:R-:W-:Y:S02]  /*01f0*/  LEA.HI.SX32 R2, R6, R3, 0x1d ;  /* 0x0000000306027211 */ /* 0x000fe400078feaff */
[--C-:B------:R-:W-:Y:S02]  /*0200*/  SHF.R.U64 R11, R8, 0x2, R9.reuse ;  /* 0x00000002080b7819 */ /* 0x100fe40000001209 */
[----:B------:R-:W-:Y:S01]  /*0210*/  SHF.R.U32.HI R3, RZ, 0x2, R9 ;  /* 0x00000002ff037819 */ /* 0x000fe20000011609 */
[----:B------:R-:W-:Y:S02]  /*0220*/  UIADD3 UR18, UPT, UPT, UR8, -0x61c88647, URZ ;  /* 0x9e3779b908127890 */ /* 0x000fe4000fffe0ff */
        /* <DEDUP_REMOVED lines=49> */
.L_x_8310:
        /* <DEDUP_REMOVED lines=29> */
.L_x_8311:
[----:B------:R-:W-:Y:S05]  /*0710*/  BSYNC.RECONVERGENT B0 ;  /* 0x0000000000007941 */ /* 0x000fea0003800200 */
.L_x_8309:
[----:B------:R-:W1:Y:S02]  /*0720*/  LDCU UR4, c[0x0][0x384] ;  /* 0x00007080ff0477ac */ /* 0x000e640008000800 */
[----:B-1----:R-:W-:-:S06]  /*0730*/  UISETP.GE.AND UP0, UPT, UR10, UR4, UPT ;  /* 0x000000040a00728c */ /* 0x002fcc000bf06270 */
[----:B------:R-:W-:-:S13]  /*0740*/  PLOP3.LUT P0, PT, PT, PT, UP0, 0x80, 0x8 ;  /* 0x000000000008781c */ /* 0x000fda0003f0f008 */
[----:B------:R-:W-:Y:S05]  /*0750*/  @P0 EXIT ;  /* 0x000000000000094d */ /* 0x000fea0003800000 */
[----:B------:R-:W-:Y:S01]  /*0760*/  IMAD.HI.U32 R10, R13, -0x326172a9, RZ ;  /* 0xcd9e8d570d0a7827 */ /* 0x000fe200078e00ff */
[----:B0-----:R-:W-:Y:S01]  /*0770*/  SHF.R.S32.HI R16, RZ, 0x3, R6 ;  /* 0x00000003ff107819 */ /* 0x001fe20000011406 */
[----:B------:R-:W0:Y:S01]  /*0780*/  LDCU.64 UR4, c[0x0][0x3e0] ;  /* 0x00007c00ff0477ac */ /* 0x000e220008000a00 */
[----:B------:R-:W-:Y:S01]  /*0790*/  LOP3.LUT R8, R8, 0x3, RZ, 0xc0, !PT ;  /* 0x0000000308087812 */ /* 0x000fe200078ec0ff */
[----:B------:R-:W-:Y:S01]  /*07a0*/  IMAD.HI.U32 R7, R11, -0x2daee0ad, RZ ;  /* 0xd2511f530b077827 */ /* 0x000fe200078e00ff */
[----:B------:R-:W-:Y:S01]  /*07b0*/  LOP3.LUT R10, R3, UR8, R10, 0x96, !PT ;  /* 0x00000008030a7c12 */ /* 0x000fe2000f8e960a */
[----:B------:R-:W1:Y:S02]  /*07c0*/  LDCU UR36, c[0x0][0x388] ;  /* 0x00007100ff2477ac */ /* 0x000e640008000800 */
[----:B------:R-:W-:Y:S01]  /*07d0*/  IMAD R15, R11, -0x2daee0ad, RZ ;  /* 0xd2511f530b0f7824 */ /* 0x000fe200078e02ff */
[----:B------:R-:W-:Y:S01]  /*07e0*/  LOP3.LUT R7, R7, UR9, RZ, 0x3c, !PT ;  /* 0x0000000907077c12 */ /* 0x000fe2000f8e3cff */
[C---:B------:R-:W-:Y:S01]  /*07f0*/  IMAD.HI.U32 R14, R10.reuse, -0x2daee0ad, RZ ;  /* 0xd2511f530a0e7827 */ /* 0x040fe200078e00ff */
        /* <DEDUP_REMOVED lines=39> */
[----:B------:R-:W-:-:S04]  /*0a70*/  LOP3.LUT R7, R12, UR28, R7, 0x96, !PT ;  /* 0x0000001c0c077c12 */ /* 0x000fc8000f8e9607 */
[----:B------:R-:W-:Y:S01]  /*0a80*/  LOP3.LUT R10, R15, UR29, R10, 0x96, !PT ;  /* 0x0000001d0f0a7c12 */ /* 0x000fe2000f8e960a */
[----:B------:R-:W-:Y:S02]  /*0a90*/  IMAD R15, R9, -0x2daee0ad, RZ ;  /* 0xd2511f53090f7824 */ /* 0x000fe400078e02ff */
[----:B------:R-:W-:-:S04]  /*0aa0*/  IMAD.HI.U32 R12, R7, -0x2daee0ad, RZ ;  /* 0xd2511f53070c7827 */ /* 0x000fc800078e00ff */
[----:B------:R-:W-:Y:S01]  /*0ab0*/  IMAD R9, R14, -0x326172a9, RZ ;  /* 0xcd9e8d570e097824 */ /* 0x000fe200078e02ff */
[----:B------:R-:W-:Y:S01]  /*0ac0*/  LOP3.LUT R12, R15, UR31, R12, 0x96, !PT ;  /* 0x0000001f0f0c7c12 */ /* 0x000fe2000f8e960c */
[----:B------:R-:W-:Y:S01]  /*0ad0*/  IMAD.HI.U32 R6, R10, -0x326172a9, RZ ;  /* 0xcd9e8d570a067827 */ /* 0x000fe200078e00ff */
[C---:B------:R-:W-:Y:S02]  /*0ae0*/  LOP3.LUT R15, R16.reuse, 0x7f, RZ, 0xc0, !PT ;  /* 0x0000007f100f7812 */ /* 0x040fe400078ec0ff */
[----:B------:R-:W-:Y:S01]  /*0af0*/  SHF.L.U32 R16, R16, 0x1, RZ ;  /* 0x0000000110107819 */ /* 0x000fe200000006ff */
[----:B------:R-:W-:Y:S01]  /*0b00*/  IMAD R10, R10, -0x326172a9, RZ ;  /* 0xcd9e8d570a0a7824 */ /* 0x000fe200078e02ff */
[----:B------:R-:W-:Y:S01]  /*0b10*/  LOP3.LUT R6, R9, UR30, R6, 0x96, !PT ;  /* 0x0000001e09067c12 */ /* 0x000fe2000f8e9606 */
[----:B------:R-:W-:Y:S01]  /*0b20*/  IMAD.HI.U32 R9, R12, -0x326172a9, RZ ;  /* 0xcd9e8d570c097827 */ /* 0x000fe200078e00ff */
[----:B------:R-:W-:Y:S02]  /*0b30*/  VIADDMNMX R17, R15, -R5, RZ, !PT ;  /* 0x800000050f117246 */ /* 0x000fe400078001ff */
[----:B------:R-:W-:Y:S01]  /*0b40*/  LOP3.LUT R16, R16, 0xffffff00, RZ, 0xc0, !PT ;  /* 0xffffff0010107812 */ /* 0x000fe200078ec0ff */
[----:B------:R-:W-:Y:S01]  /*0b50*/  IMAD R4, R4, -0x20, R15 ;  /* 0xffffffe004047824 */ /* 0x000fe200078e020f */
[----:B------:R-:W-:Y:S01]  /*0b60*/  LOP3.LUT R10, R10, UR32, R9, 0x96, !PT ;  /* 0x000000200a0a7c12 */ /* 0x000fe2000f8e9609 */
[----:B------:R-:W-:Y:S01]  /*0b70*/  IMAD R14, R7, -0x2daee0ad, RZ ;  /* 0xd2511f53070e7824 */ /* 0x000fe200078e02ff */
[----:B------:R-:W-:Y:S01]  /*0b80*/  VIMNMX R17, PT, PT, R17, 0x20, PT ;  /* 0x0000002011117848 */ /* 0x000fe20003fe0100 */
[----:B------:R-:W-:Y:S01]  /*0b90*/  IMAD.HI.U32 R5, R6, -0x2daee0ad, RZ ;  /* 0xd2511f5306057827 */ /* 0x000fe200078e00ff */
[----:B------:R-:W-:-:S03]  /*0ba0*/  VIMNMX R4, PT, PT, RZ, R4, !PT ;  /* 0x00000004ff047248 */ /* 0x000fc60007fe0100 */
[----:B------:R-:W-:Y:S01]  /*0bb0*/  IMAD R7, R6, -0x2daee0ad, RZ ;  /* 0xd2511f5306077824 */ /* 0x000fe200078e02ff */
[----:B------:R-:W-:Y:S01]  /*0bc0*/  LOP3.LUT R14, R14, UR33, R5, 0x96, !PT ;  /* 0x000000210e0e7c12 */ /* 0x000fe2000f8e9605 */
[----:B------:R-:W-:Y:S01]  /*0bd0*/  IMAD.HI.U32 R6, R10, -0x2daee0ad, RZ ;  /* 0xd2511f530a067827 */ /* 0x000fe200078e00ff */
[----:B------:R-:W-:-:S03]  /*0be0*/  VIMNMX R5, PT, PT, R4, 0x20, PT ;  /* 0x0000002004057848 */ /* 0x000fc60003fe0100 */
[--C-:B------:R-:W-:Y:S02]  /*0bf0*/  IMAD R17, R17, 0x8, R16.reuse ;  /* 0x0000000811117824 */ /* 0x100fe400078e0210 */
[----:B------:R-:W-:Y:S01]  /*0c00*/  IMAD R4, R5, 0x8, R16 ;  /* 0x0000000805047824 */ /* 0x000fe200078e0210 */
[----:B------:R-:W-:Y:S01]  /*0c10*/  LOP3.LUT R5, R7, UR35, R6, 0x96, !PT ;  /* 0x0000002307057c12 */ /* 0x000fe2000f8e9606 */
[----:B------:R-:W-:Y:S01]  /*0c20*/  IMAD R12, R12, -0x326172a9, RZ ;  /* 0xcd9e8d570c0c7824 */ /* 0x000fe200078e02ff */
[----:B------:R-:W-:Y:S01]  /*0c30*/  I2FP.F32.U32 R7, R17 ;  /* 0x0000001100077245 */ /* 0x000fe20000201000 */
[----:B------:R-:W-:-:S04]  /*0c40*/  IMAD.HI.U32 R9, R14, -0x326172a9, RZ ;  /* 0xcd9e8d570e097827 */ /* 0x000fc800078e00ff */
[----:B------:R-:W-:Y:S01]  /*0c50*/  IMAD R10, R10, -0x2daee0ad, RZ ;  /* 0xd2511f530a0a7824 */ /* 0x000fe200078e02ff */
[----:B------:R-:W0:Y:S01]  /*0c60*/  MUFU.RCP R7, R7 ;  /* 0x0000000700077308 */ /* 0x000e220000001000 */
[----:B------:R-:W-:Y:S01]  /*0c70*/  LOP3.LUT R6, R12, UR34, R9, 0x96, !PT ;  /* 0x000000220c067c12 */ /* 0x000fe2000f8e9609 */
[----:B------:R-:W-:Y:S02]  /*0c80*/  HFMA2 R9, -RZ, RZ, 0, 0 ;  /* 0x00000000ff097431 */ /* 0x000fe400000001ff */
[----:B-1234-:R-:W-:-:S07]  /*0c90*/  IMAD R12, R14, -0x326172a9, RZ ;  /* 0xcd9e8d570e0c7824 */ /* 0x01efce00078e02ff */
.L_x_8569:
[----:B-1----:R-:W1:Y:S01]  /*0ca0*/  @UP0 LDCU.64 UR4, c[0x0][0x3e0] ;  /* 0x00007c00ff0407ac */ /* 0x002e620008000a00 */
[----:B------:R-:W-:Y:S01]  /*0cb0*/  PLOP3.LUT P0, PT, PT, PT, UP0, 0x80, 0x8 ;  /* 0x000000000008781c */ /* 0x000fe20003f0f008 */
[----:B-1----:R-:W-:-:S06]  /*0cc0*/  @UP0 UIMAD.WIDE UR4, UR10, 0x2, UR4 ;  /* 0x000000020a0408a5 */ /* 0x002fcc000f8e0204 */
[----:B0-23--:R-:W-:Y:S02]  /*0cd0*/  IMAD.U32 R84, RZ, RZ, UR4 ;  /* 0x00000004ff547e24 */ /* 0x00dfe4000f8e00ff */
        /* <DEDUP_REMOVED lines=16> */
[----:B------:R-:W1:Y:S02]  /*0de0*/  LDC.64 R84, c[0x0][0x390] ;  /* 0x0000e400ff547b82 */ /* 0x000e640000000a00 */
[----:B-1----:R-:W-:-:S06]  /*0df0*/  IMAD.WIDE.U32 R84, R14, 0x10, R84 ;  /* 0x000000100e547825 */ /* 0x002fcc00078e0054 */
[----:B------:R-:W5:Y:S01]  /*0e00*/  LDG.E.128 R84, desc[UR6][R84.64] ;  /* 0x0000000654547981 */ /* 0x000f62000c1e1d00 */
[----:B0-----:R-:W-:-:S04]  /*0e10*/  UISETP.NE.U32.AND UP1, UPT, UR12, URZ, UPT ;  /* 0x000000ff0c00728c */ /* 0x001fc8000bf25070 */
        /* <DEDUP_REMOVED lines=13> */
[----:B------:R-:W-:-:S04]  /*0ef0*/  VIADDMNMX.U32 R15, R8, 0xfffffffe, R15, PT ;  /* 0xfffffffe080f7846 */ /* 0x000fc8000380000f */
[----:B------:R-:W-:-:S04]  /*0f00*/  SHF.L.U32 R15, R15, 0x2, RZ ;  /* 0x000000020f0f7819 */ /* 0x000fc800000006ff */
[----:B------:R-:W0:Y:S02]  /*0f10*/  LDC R94, c[0x2][R15] ;  /* 0x008000000f5e7b82 */ /* 0x000e240000000800 */
[----:B0-----:R-:W-:-:S04]  /*0f20*/  SHF.R.S32.HI R95, RZ, 0x1f, R94 ;  /* 0x0000001fff5f7819 */ /* 0x001fc8000001145e */
.L_x_20635:
[----:B------:R-:W-:Y:S05]  /*0f30*/  BRX R94 -0xf40                                         (*"BRANCH_TARGETS .L_x_20636,.L_x_20637,.L_x_20638"*) ;  /* 0xfffffff05e307949 */ /* 0x000fea000383ffff */
.L_x_20638:
[----:B------:R-:W-:Y:S01]  /*0f40*/  VIADD R98, R8, 0x1 ;  /* 0x0000000108627836 */ /* 0x000fe20000000000 */
[----:B------:R-:W-:Y:S01]  /*0f50*/  MOV R93, R6 ;  /* 0x00000006005d7202 */ /* 0x000fe20000000f00 */
[----:B------:R-:W-:Y:S01]  /*0f60*/  IMAD.MOV.U32 R94, RZ, RZ, R10 ;  /* 0x000000ffff5e7224 */ /* 0x000fe200078e000a */
[----:B------:R-:W-:Y:S06]  /*0f70*/  BRA `(.L_x_8316) ;  /* 0x0000000000f47947 */ /* 0x000fec0003800000 */
.L_x_20636:
[----:B------:R-:W-:Y:S01]  /*0f80*/  IMAD.MOV.U32 R94, RZ, RZ, R10 ;  /* 0x000000ffff5e7224 */ /* 0x000fe200078e000a */
[----:B------:R-:W-:Y:S01]  /*0f90*/  MOV R93, R5 ;  /* 0x00000005005d7202 */ /* 0x000fe20000000f00 */
[----:B------:R-:W-:Y:S01]  /*0fa0*/  IMAD.MOV.U32 R98, RZ, RZ, 0x3 ;  /* 0x00000003ff627424 */ /* 0x000fe200078e00ff */
[----:B------:R-:W-:Y:S06]  /*0fb0*/  BRA `(.L_x_8316) ;  /* 0x0000000000e47947 */ /* 0x000fec0003800000 */
.L_x_20637:
        /* <DEDUP_REMOVED lines=13> */
.L_x_8318:
[----:B------:R-:W-:Y:S05]  /*1090*/  BSYNC.RECONVERGENT B2 ;  /* 0x0000000000027941 */ /* 0x000fea0003800200 */
.L_x_8317:
        /* <DEDUP_REMOVED lines=42> */
[----:B------:R-:W-:-:S07]  /*1340*/  IMAD.MOV.U32 R98, RZ, RZ, RZ ;  /* 0x000000ffff627224 */ /* 0x000fce00078e00ff */
.L_x_8316:
[----:B------:R-:W-:Y:S05]  /*1350*/  BSYNC.RECONVERGENT B1 ;  /* 0x0000000000017941 */ /* 0x000fea0003800200 */
.L_x_8315:
        /* <DEDUP_REMOVED lines=12> */
[----:B-1----:R-:W-:Y:S02]  /*1420*/  FSETP.GTU.FTZ.AND P0, PT, R8, R15, PT ;  /* 0x0000000f0800720b */ /* 0x002fe40003f1c000 */
        /* <DEDUP_REMOVED lines=14> */
.L_x_8321:
        /* <DEDUP_REMOVED lines=13> */
.L_x_8323:
[----:B------:R-:W-:Y:S05]  /*15e0*/  BSYNC.RECONVERGENT B2 ;  /* 0x0000000000027941 */ /* 0x000fea0003800200 */
.L_x_8322:
        /* <DEDUP_REMOVED lines=43> */
.L_x_8320:
[----:B------:R-:W-:Y:S05]  /*18a0*/  BSYNC.RECONVERGENT B1 ;  /* 0x0000000000017941 */ /* 0x000fea0003800200 */
.L_x_8319:
        /* <DEDUP_REMOVED lines=22> */
.L_x_8326:
        /* <DEDUP_REMOVED lines=13> */
.L_x_8328:
[----:B------:R-:W-:Y:S05]  /*1ae0*/  BSYNC.RECONVERGENT B2 ;  /* 0x0000000000027941 */ /* 0x000fea0003800200 */
.L_x_8327:
        /* <DEDUP_REMOVED lines=43> */
.L_x_8325:
[----:B------:R-:W-:Y:S05]  /*1da0*/  BSYNC.RECONVERGENT B1 ;  /* 0x0000000000017941 */ /* 0x000fea0003800200 */
.L_x_8324:
        /* <DEDUP_REMOVED lines=23> */
.L_x_8331:
        /* <DEDUP_REMOVED lines=13> */
.L_x_8333:
[----:B------:R-:W-:Y:S05]  /*1ff0*/  BSYNC.RECONVERGENT B2 ;  /* 0x0000000000027941 */ /* 0x000fea0003800200 */
.L_x_8332:
        /* <DEDUP_REMOVED lines=43> */
.L_x_8330:
[----:B------:R-:W-:Y:S05]  /*22b0*/  BSYNC.RECONVERGENT B1 ;  /* 0x0000000000017941 */ /* 0x000fea0003800200 */
.L_x_8329:
        /* <DEDUP_REMOVED lines=22> */
.L_x_8336:
        /* <DEDUP_REMOVED lines=13> */
.L_x_8338:
[----:B------:R-:W-:Y:S05]  /*24f0*/  BSYNC.RECONVERGENT B2 ;  /* 0x0000000000027941 */ /* 0x000fea0003800200 */
.L_x_8337:
        /* <DEDUP_REMOVED lines=43> */
.L_x_8335:
[----:B------:R-:W-:Y:S05]  /*27b0*/  BSYNC.RECONVERGENT B1 ;  /* 0x0000000000017941 */ /* 0x000fea0003800200 */
.L_x_8334:
        /* <DEDUP_REMOVED lines=23> */
.L_x_8341:
        /* <DEDUP_REMOVED lines=13> */
.L_x_8343:
[----:B------:R-:W-:Y:S05]  /*2a00*/  BSYNC.RECONVERGENT B2 ;  /* 0x0000000000027941 */ /* 0x000fea0003800200 */
.L_x_8342:
        /* <DEDUP_REMOVED lines=43> */
.L_x_8340:
[----:B------:R-:W-:Y:S05]  /*2cc0*/  BSYNC.RECONVERGENT B1 ;  /* 0x0000000000017941 */ /* 0x000fea0003800200 */
.L_x_8339:
[----:B------:R-:W-:Y:S01]  /*2cd0*/  I2FP.F32.U32 R8, R8 ;  /* 0x0000000800087245 */ /* 0x000fe20000201000 */
[----:B------:R-:W-:Y:S01]  /*2ce0*/  IMAD.U32 R86, R86, 0x10000, RZ ;  /* 0x0001000056567824 */ /* 0x000fe200078e00ff */
[----:B------:R-:W-:Y:S01]  /*2cf0*/  ISETP.NE.AND P5, PT, R97, 0x1, PT ;  /* 0x000000016100780c */ /* 0x000fe20003fa5270 */
[----:B------:R-:W-:Y:S01]  /*2d00*/  BSSY.RECONVERGENT B1, `(.L_x_8344) ;  /* 0x000004c000017945 */ /* 0x000fe20003800200 */
[----:B------:R-:W-:Y:S01]  /*2d10*/  MOV R84, R12 ;  /* 0x0000000c00547202 */ /* 0x000fe20000000f00 */
        /* <DEDUP_REMOVED lines=17> */
.L_x_8346:
        /* <DEDUP_REMOVED lines=13> */
.L_x_8348:
[----:B------:R-:W-:Y:S05]  /*2f00*/  BSYNC.RECONVERGENT B2 ;  /* 0x0000000000027941 */ /* 0x000fea0003800200 */
.L_x_8347:
        /* <DEDUP_REMOVED lines=43> */
.L_x_8345:
[----:B------:R-:W-:Y:S05]  /*31c0*/  BSYNC.RECONVERGENT B1 ;  /* 0x0000000000017941 */ /* 0x000fea0003800200 */
.L_x_8344:
        /* <DEDUP_REMOVED lines=9> */
[----:B------:R-:W-:Y:S01]  /*3260*/  FSETP.GTU.FTZ.AND P5, PT, R8, R15, PT ;  /* 0x0000000f0800720b */ /* 0x000fe20003fbc000 */
[----:B------:R-:W-:-:S03]  /*3270*/  IMAD.MOV.U32 R8, RZ, RZ, 0x2 ;  /* 0x00000002ff087424 */ /* 0x000fc600078e00ff */
        /* <DEDUP_REMOVED lines=12> */
.L_x_8351:
        /* <DEDUP_REMOVED lines=15> */
.L_x_8353:
[----:B------:R-:W-:Y:S05]  /*3430*/  BSYNC.RECONVERGENT B2 ;  /* 0x0000000000027941 */ /* 0x000fea0003800200 */
.L_x_8352:
        /* <DEDUP_REMOVED lines=43> */
.L_x_8350:
[----:B------:R-:W-:Y:S05]  /*36f0*/  BSYNC.RECONVERGENT B1 ;  /* 0x0000000000017941 */ /* 0x000fea0003800200 */
.L_x_8349:
        /* <DEDUP_REMOVED lines=10> */
.L_x_8314:
        /* <DEDUP_REMOVED lines=16> */
.L_x_8357:
        /* <DEDUP_REMOVED lines=13> */
.L_x_8359:
[----:B------:R-:W-:Y:S05]  /*3970*/  BSYNC.RECONVERGENT B2 ;  /* 0x0000000000027941 */ /* 0x000fea0003800200 */
.L_x_8358:
        /* <DEDUP_REMOVED lines=41> */
[----:B------:R-:W-:-:S07]  /*3c10*/  IMAD.MOV.U32 R16, RZ, RZ, R10 ;  /* 0x000000ffff107224 */ /* 0x000fce00078e000a */
.L_x_8356:
[----:B------:R-:W-:Y:S05]  /*3c20*/  BSYNC.RECONVERGENT B1 ;  /* 0x0000000000017941 */ /* 0x000fea0003800200 */
.L_x_8355:
        /* <DEDUP_REMOVED lines=10> */
[----:B------:R-:W-:Y:S01]  /*3cd0*/  IMAD.MOV.U32 R89, RZ, RZ, 0x2 ;  /* 0x00000002ff597424 */ /* 0x000fe200078e00ff */
[----:B------:R-:W-:-:S02]  /*3ce0*/  MOV R8, R12 ;  /* 0x0000000c00087202 */ /* 0x000fc40000000f00 */
        /* <DEDUP_REMOVED lines=12> */
.L_x_8362:
        /* <DEDUP_REMOVED lines=13> */
.L_x_8364:
[----:B------:R-:W-:Y:S05]  /*3e80*/  BSYNC.RECONVERGENT B2 ;  /* 0x0000000000027941 */ /* 0x000fea0003800200 */
.L_x_8363:
        /* <DEDUP_REMOVED lines=43> */
.L_x_8361:
[----:B------:R-:W-:Y:S05]  /*4140*/  BSYNC.RECONVERGENT B1 ;  /* 0x0000000000017941 */ /* 0x000fea0003800200 */
.L_x_8360:
[----:B------:R-:W-:Y:S01]  /*4150*/  ISETP.NE.AND P1, PT, R89, 0x1, PT ;  /* 0x000000015900780c */ /* 0x000fe20003f25270 */
[----:B------:R-:W-:Y:S01]  /*4160*/  IMAD.U32 R84, R84, 0x10000, RZ ;  /* 0x0001000054547824 */ /* 0x000fe200078e00ff */
[----:B------:R-:W-:Y:S01]  /*4170*/  I2FP.F32.U32 R17, R8 ;  /* 0x0000000800117245 */ /* 0x000fe20000201000 */
[----:B------:R-:W-:Y:S01]  /*4180*/  BSSY.RECONVERGENT B1, `(.L_x_8365) ;  /* 0x0000049000017945 */ /* 0x000fe20003800200 */
[----:B------:R-:W-:Y:S02]  /*4190*/  IMAD.MOV.U32 R88, RZ, RZ, 0x2 ;  /* 0x00000002ff587424 */ /* 0x000fe400078e00ff */
[----:B------:R-:W-:Y:S01]  /*41a0*/  FMUL.FTZ R84, R84, UR4 ;  /* 0x0000000454547c20 */ /* 0x000fe20008410000 */
[----:B------:R-:W-:Y:S01]  /*41b0*/  MOV R8, R12 ;  /* 0x0000000c00087202 */ /* 0x000fe20000000f00 */
[----:B------:R-:W-:-:S05]  /*41c0*/  FFMA.FTZ R17, R17, R16, 1.1641532182693481445e-10 ;  /* 0x2f00000011117423 */ /* 0x000fca0000010010 */
[----:B------:R-:W-:Y:S01]  /*41d0*/  FSETP.LE.FTZ.AND P0, PT, R17, R10, PT ;  /* 0x0000000a1100720b */ /* 0x000fe20003f13000 */
[----:B------:R-:W-:Y:S01]  /*41e0*/  FMUL.FTZ R17, R84, R15 ;  /* 0x0000000f54117220 */ /* 0x000fe20000410000 */
        /* <DEDUP_REMOVED lines=9> */
.L_x_8367:
        /* <DEDUP_REMOVED lines=13> */
.L_x_8369:
[----:B------:R-:W-:Y:S05]  /*4350*/  BSYNC.RECONVERGENT B2 ;  /* 0x0000000000027941 */ /* 0x000fea0003800200 */
.L_x_8368:
        /* <DEDUP_REMOVED lines=43> */
.L_x_8366:
[----:B------:R-:W-:Y:S05]  /*4610*/  BSYNC.RECONVERGENT B1 ;  /* 0x0000000000017941 */ /* 0x000fea0003800200 */
.L_x_8365:
[----:B------:R-:W-:Y:S01]  /*4620*/  ISETP.NE.AND P2, PT, R88, 0x1, PT ;  /* 0x000000015800780c */ /* 0x000fe20003f45270 */
[----:B------:R-:W-:Y:S01]  /*4630*/  BSSY.RECONVERGENT B1, `(.L_x_8370) ;  /* 0x000004c000017945 */ /* 0x000fe20003800200 */
[----:B------:R-:W-:Y:S01]  /*4640*/  I2FP.F32.U32 R89, R8 ;  /* 0x0000000800597245 */ /* 0x000fe20000201000 */
[C---:B------:R-:W-:Y:S01]  /*4650*/  IMAD.U32 R8, R85.reuse, 0x10000, RZ ;  /* 0x0001000055087824 */ /* 0x040fe200078e00ff */
[----:B------:R-:W-:Y:S01]  /*4660*/  PRMT R85, R85, 0x7632, R85 ;  /* 0x0000763255557816 */ /* 0x000fe20000000055 */
[----:B------:R-:W-:Y:S02]  /*4670*/  IMAD.MOV.U32 R90, RZ, RZ, 0x2 ;  /* 0x00000002ff5a7424 */ /* 0x000fe400078e00ff */
[----:B------:R-:W-:Y:S01]  /*4680*/  FFMA.FTZ R89, R89, R16, 1.1641532182693481445e-10 ;  /* 0x2f00000059597423 */ /* 0x000fe20000010010 */
[----:B------:R-:W-:Y:S01]  /*4690*/  FMUL.FTZ R18, R8, UR4 ;  /* 0x0000000408127c20 */ /* 0x000fe20008410000 */
[----:B------:R-:W-:-:S03]  /*46a0*/  MOV R8, R12 ;  /* 0x0000000c00087202 */ /* 0x000fc60000000f00 */
        /* <DEDUP_REMOVED lines=11> */
.L_x_8372:
        /* <DEDUP_REMOVED lines=13> */
.L_x_8374:
[----:B------:R-:W-:Y:S05]  /*4830*/  BSYNC.RECONVERGENT B2 ;  /* 0x0000000000027941 */ /* 0x000fea0003800200 */
.L_x_8373:
        /* <DEDUP_REMOVED lines=43> */
.L_x_8371:
[----:B------:R-:W-:Y:S05]  /*4af0*/  BSYNC.RECONVERGENT B1 ;  /* 0x0000000000017941 */ /* 0x000fea0003800200 */
.L_x_8370:
[----:B------:R-:W-:Y:S01]  /*4b00*/  ISETP.NE.AND P3, PT, R90, 0x1, PT ;  /* 0x000000015a00780c */ /* 0x000fe20003f65270 */
[----:B------:R-:W-:Y:S01]  /*4b10*/  IMAD.U32 R85, R85, 0x10000, RZ ;  /* 0x0001000055557824 */ /* 0x000fe200078e00ff */
[----:B------:R-:W-:Y:S01]  /*4b20*/  I2FP.F32.U32 R89, R8 ;  /* 0x0000000800597245 */ /* 0x000fe20000201000 */
[----:B------:R-:W-:Y:S01]  /*4b30*/  BSSY.RECONVERGENT B1, `(.L_x_8375) ;  /* 0x0000049000017945 */ /* 0x000fe20003800200 */
[----:B------:R-:W-:Y:S01]  /*4b40*/  MOV R8, R12 ;  /* 0x0000000c00087202 */ /* 0x000fe20000000f00 */
[----:B------:R-:W-:Y:S02]  /*4b50*/  FMUL.FTZ R84, R85, UR4 ;  /* 0x0000000455547c20 */ /* 0x000fe40008410000 */
[----:B------:R-:W-:Y:S02]  /*4b60*/  FFMA.FTZ R89, R89, R16, 1.1641532182693481445e-10 ;  /* 0x2f00000059597423 */ /* 0x000fe40000010010 */
[----:B------:R-:W-:-:S03]  /*4b70*/  FMUL.FTZ R84, R84, R15 ;  /* 0x0000000f54547220 */ /* 0x000fc60000410000 */
[----:B------:R-:W-:Y:S01]  /*4b80*/  FSETP.LE.FTZ.AND P2, PT, R89, R10, PT ;  /* 0x0000000a5900720b */ /* 0x000fe20003f53000 */
[----:B------:R-:W-:Y:S01]  /*4b90*/  IMAD.MOV.U32 R89, RZ, RZ, 0x2 ;  /* 0x00000002ff597424 */ /* 0x000fe200078e00ff */
        /* <DEDUP_REMOVED lines=9> */
.L_x_8377:
        /* <DEDUP_REMOVED lines=13> */
.L_x_8379:
[----:B------:R-:W-:Y:S05]  /*4d00*/  BSYNC.RECONVERGENT B2 ;  /* 0x0000000000027941 */ /* 0x000fea0003800200 */
.L_x_8378:
        /* <DEDUP_REMOVED lines=43> */
.L_x_8376:
[----:B------:R-:W-:Y:S05]  /*4fc0*/  BSYNC.RECONVERGENT B1 ;  /* 0x0000000000017941 */ /* 0x000fea0003800200 */
.L_x_8375:
        /* <DEDUP_REMOVED lines=20> */
.L_x_8382:
        /* <DEDUP_REMOVED lines=13> */
.L_x_8384:
[----:B------:R-:W-:Y:S05]  /*51e0*/  BSYNC.RECONVERGENT B2 ;  /* 0x0000000000027941 */ /* 0x000fea0003800200 */
.L_x_8383:
        /* <DEDUP_REMOVED lines=43> */
.L_x_8381:
[----:B------:R-:W-:Y:S05]  /*54a0*/  BSYNC.RECONVERGENT B1 ;  /* 0x0000000000017941 */ /* 0x000fea0003800200 */
.L_x_8380:
[----:B------:R-:W-:Y:S01]  /*54b0*/  ISETP.NE.AND P5, PT, R90, 0x1, PT ;  /* 0x000000015a00780c */ /* 0x000fe20003fa5270 */
[----:B------:R-:W-:Y:S01]  /*54c0*/  IMAD.U32 R86, R86, 0x10000, RZ ;  /* 0x0001000056567824 */ /* 0x000fe200078e00ff */
[----:B------:R-:W-:Y:S01]  /*54d0*/  I2FP.F32.U32 R85, R8 ;  /* 0x0000000800557245 */ /* 0x000fe20000201000 */
[----:B------:R-:W-:Y:S01]  /*54e0*/  BSSY.RECONVERGENT B1, `(.L_x_8385) ;  /* 0x0000049000017945 */ /* 0x000fe20003800200 */
[----:B------:R-:W-:Y:S02]  /*54f0*/  IMAD.MOV.U32 R91, RZ, RZ, 0x2 ;  /* 0x00000002ff5b7424 */ /* 0x000fe400078e00ff */
[----:B------:R-:W-:Y:S01]  /*5500*/  FMUL.FTZ R86, R86, UR4 ;  /* 0x0000000456567c20 */ /* 0x000fe20008410000 */
[----:B------:R-:W-:Y:S01]  /*5510*/  MOV R8, R12 ;  /* 0x0000000c00087202 */ /* 0x000fe20000000f00 */
[----:B------:R-:W-:Y:S02]  /*5520*/  FFMA.FTZ R85, R85, R16, 1.1641532182693481445e-10 ;  /* 0x2f00000055557423 */ /* 0x000fe40000010010 */
        /* <DEDUP_REMOVED lines=11> */
.L_x_8387:
        /* <DEDUP_REMOVED lines=13> */
.L_x_8389:
[----:B------:R-:W-:Y:S05]  /*56b0*/  BSYNC.RECONVERGENT B2 ;  /* 0x0000000000027941 */ /* 0x000fea0003800200 */
.L_x_8388:
        /* <DEDUP_REMOVED lines=43> */
.L_x_8386:
[----:B------:R-:W-:Y:S05]  /*5970*/  BSYNC.RECONVERGENT B1 ;  /* 0x0000000000017941 */ /* 0x000fea0003800200 */
.L_x_8385:
[----:B------:R-:W-:Y:S01]  /*5980*/  ISETP.NE.AND P6, PT, R91, 0x1, PT ;  /* 0x000000015b00780c */ /* 0x000fe20003fc5270 */
[----:B------:R-:W-:Y:S01]  /*5990*/  BSSY.RECONVERGENT B1, `(.L_x_8390) ;  /* 0x000004e000017945 */ /* 0x000fe20003800200 */
[----:B------:R-:W-:Y:S01]  /*59a0*/  I2FP.F32.U32 R85, R8 ;  /* 0x0000000800557245 */ /* 0x000fe20000201000 */
[C---:B------:R-:W-:Y:S01]  /*59b0*/  IMAD.U32 R8, R87.reuse, 0x10000, RZ ;  /* 0x0001000057087824 */ /* 0x040fe200078e00ff */
[----:B------:R-:W-:Y:S02]  /*59c0*/  PRMT R87, R87, 0x7632, R87 ;  /* 0x0000763257577816 */ /* 0x000fe40000000057 */
[----:B------:R-:W-:Y:S01]  /*59d0*/  MOV R86, R12 ;  /* 0x0000000c00567202 */ /* 0x000fe20000000f00 */
[----:B------:R-:W-:Y:S01]  /*59e0*/  FFMA.FTZ R85, R85, R16, 1.1641532182693481445e-10 ;  /* 0x2f00000055557423 */ /* 0x000fe20000010010 */
[----:B------:R-:W-:Y:S01]  /*59f0*/  FMUL.FTZ R90, R8, UR4 ;  /* 0x00000004085a7c20 */ /* 0x000fe20008410000 */
[----:B------:R-:W-:-:S03]  /*5a00*/  IMAD.MOV.U32 R8, RZ, RZ, 0x2 ;  /* 0x00000002ff087424 */ /* 0x000fc600078e00ff */
[----:B------:R-:W-:Y:S01]  /*5a10*/  FMUL.FTZ R90, R90, R15 ;  /* 0x0000000f5a5a7220 */ /* 0x000fe20000410000 */
        /* <DEDUP_REMOVED lines=10> */
.L_x_8392:
        /* <DEDUP_REMOVED lines=15> */
.L_x_8394:
[----:B------:R-:W-:Y:S05]  /*5bb0*/  BSYNC.RECONVERGENT B2 ;  /* 0x0000000000027941 */ /* 0x000fea0003800200 */
.L_x_8393:
        /* <DEDUP_REMOVED lines=43> */
.L_x_8391:
[----:B------:R-:W-:Y:S05]  /*5e70*/  BSYNC.RECONVERGENT B1 ;  /* 0x0000000000017941 */ /* 0x000fea0003800200 */
.L_x_8390:
        /* <DEDUP_REMOVED lines=16> */
.L_x_8354:
        /* <DEDUP_REMOVED lines=13> */
[----:B------:R-:W-:Y:S01]  /*6050*/  LOP3.LUT R97, R97, R96, RZ, 0xfc, !PT ;  /* 0x0000006061617212 */ /* 0x000fe200078efcff */
[----:B0-----:R-:W-:Y:S01]  /*6060*/  IMAD.WIDE.U32 R86, R14, 0x20, R86 ;  /* 0x000000200e567825 */ /* 0x001fe200078e0056 */
[----:B------:R-:W-:-:S02]  /*6070*/  LOP3.LUT R96, R10, R15, RZ, 0xfc, !PT ;  /* 0x0000000f0a607212 */ /* 0x000fc400078efcff */
[C---:B------:R-:W-:Y:S01]  /*6080*/  IADD3 R15, PT, PT, R14.reuse, 0x80, RZ ;  /* 0x000000800e0f7810 */ /* 0x040fe20007ffe0ff */
[----:B------:R-:W-:Y:S01]  /*6090*/  IMAD.MOV.U32 R10, RZ, RZ, R94 ;  /* 0x000000ffff0a7224 */ /* 0x000fe200078e005e */
[----:B------:R2:W-:Y:S01]  /*60a0*/  STG.E.128 desc[UR6][R86.64], R16 ;  /* 0x0000001056007986 */ /* 0x0005e2000c101d06 */
[----:B-1----:R-:W-:-:S03]  /*60b0*/  IMAD.WIDE.U32 R84, R14, 0x8, R84 ;  /* 0x000000080e547825 */ /* 0x002fc600078e0054 */
[----:B------:R2:W-:Y:S04]  /*60c0*/  STG.E.128 desc[UR6][R86.64+0x10], R88 ;  /* 0x0000105856007986 */ /* 0x0005e8000c101d06 */
[----:B------:R2:W-:Y:S02]  /*60d0*/  STG.E.64 desc[UR6][R84.64], R96 ;  /* 0x0000006054007986 */ /* 0x0005e4000c101b06 */
.L_x_8313:
[----:B0-----:R-:W-:Y:S05]  /*60e0*/  BSYNC.RECONVERGENT B0 ;  /* 0x0000000000007941 */ /* 0x001fea0003800200 */
.L_x_8312:
[----:B------:R-:W-:Y:S01]  /*60f0*/  ISETP.GE.U32.AND P0, PT, R2, 0x100, PT ;  /* 0x000001000200780c */ /* 0x000fe20003f06070 */
[----:B------:R-:W-:Y:S03]  /*6100*/  BSSY.RECONVERGENT B0, `(.L_x_8395) ;  /* 0x000052f000007945 */ /* 0x000fe60003800200 */
[----:B------:R-:W-:-:S09]  /*6110*/  P2R R93, PR, RZ, 0x1 ;  /* 0x00000001ff5d7803 */ /* 0x000fd20000000000 */
[----:B------:R-:W-:Y:S05]  /*6120*/  @!P0 BRA `(.L_x_8396) ;  /* 0x0000005000b08947 */ /* 0x000fea0003800000 */
[----:B------:R-:W0:Y:S02]  /*6130*/  LDC.64 R72, c[0x0][0x390] ;  /* 0x0000e400ff487b82 */ /* 0x000e240000000a00 */
[----:B0-----:R-:W-:-:S06]  /*6140*/  IMAD.WIDE.U32 R72, R15, 0x10, R72 ;  /* 0x000000100f487825 */ /* 0x001fcc00078e0048 */
[----:B------:R-:W5:Y:S01]  /*6150*/  LDG.E.128 R72, desc[UR6][R72.64] ;  /* 0x0000000648487981 */ /* 0x000f62000c1e1d00 */
[----:B------:R-:W-:-:S04]  /*6160*/  UISETP.NE.U32.AND UP1, UPT, UR12, URZ, UPT ;  /* 0x000000ff0c00728c */ /* 0x000fc8000bf25070 */
[----:B------:R-:W-:-:S09]  /*6170*/  UISETP.NE.AND.EX UP1, UPT, UR13, URZ, UPT, UP1 ;  /* 0x000000ff0d00728c */ /* 0x000fd2000bf25310 */
[----:B------:R-:W-:Y:S05]  /*6180*/  BRA.U !UP1, `(.L_x_8397) ;  /* 0x0000002909487547 */ /* 0x000fea000b800000 */
[----:B--2---:R-:W0:Y:S02]  /*6190*/  LDC.64 R96, c[0x0][0x3a0] ;  /* 0x0000e800ff607b82 */ /* 0x004e240000000a00 */
        /* <DEDUP_REMOVED lines=19> */
.L_x_8400:
        /* <DEDUP_REMOVED lines=13> */
.L_x_8402:
[----:B------:R-:W-:Y:S05]  /*63a0*/  BSYNC.RECONVERGENT B2 ;  /* 0x0000000000027941 */ /* 0x000fea0003800200 */
.L_x_8401:
        /* <DEDUP_REMOVED lines=43> */
.L_x_8399:
[----:B------:R-:W-:Y:S05]  /*6660*/  BSYNC.RECONVERGENT B1 ;  /* 0x0000000000017941 */ /* 0x000fea0003800200 */
.L_x_8398:
        /* <DEDUP_REMOVED lines=27> */
.L_x_8405:
        /* <DEDUP_REMOVED lines=13> */
.L_x_8407:
[----:B------:R-:W-:Y:S05]  /*68f0*/  BSYNC.RECONVERGENT B2 ;  /* 0x0000000000027941 */ /* 0x000fea0003800200 */
.L_x_8406:
        /* <DEDUP_REMOVED lines=43> */
.L_x_8404:
[----:B------:R-:W-:Y:S05]  /*6bb0*/  BSYNC.RECONVERGENT B1 ;  /* 0x0000000000017941 */ /* 0x000fea0003800200 */
.L_x_8403:
        /* <DEDUP_REMOVED lines=22> */
.L_x_8410:
        /* <DEDUP_REMOVED lines=13> */
.L_x_8412:
[----:B------:R-:W-:Y:S05]  /*6df0*/  BSYNC.RECONVERGENT B2 ;  /* 0x0000000000027941 */ /* 0x000fea0003800200 */
.L_x_8411:
        /* <DEDUP_REMOVED lines=43> */
.L_x_8409:
[----:B------:R-:W-:Y:S05]  /*70b0*/  BSYNC.RECONVERGENT B1 ;  /* 0x0000000000017941 */ /* 0x000fea0003800200 */
.L_x_8408:
        /* <DEDUP_REMOVED lines=23> */
.L_x_8415:
        /* <DEDUP_REMOVED lines=13> */
.L_x_8417:
[----:B------:R-:W-:Y:S05]  /*7300*/  BSYNC.RECONVERGENT B2 ;  /* 0x0000000000027941 */ /* 0x000fea0003800200 */
.L_x_8416:
        /* <DEDUP_REMOVED lines=43> */
.L_x_8414:
[----:B------:R-:W-:Y:S05]  /*75c0*/  BSYNC.RECONVERGENT B1 ;  /* 0x0000000000017941 */ /* 0x000fea0003800200 */
.L_x_8413:
        /* <DEDUP_REMOVED lines=22> */
.L_x_8420:
        /* <DEDUP_REMOVED lines=13> */
.L_x_8422:
[----:B------:R-:W-:Y:S05]  /*7800*/  BSYNC.RECONVERGENT B2 ;  /* 0x0000000000027941 */ /* 0x000fea0003800200 */
.L_x_8421:
        /* <DEDUP_REMOVED lines=43> */
.L_x_8419:
[----:B------:R-:W-:Y:S05]  /*7ac0*/  BSYNC.RECONVERGENT B1 ;  /* 0x0000000000017941 */ /* 0x000fea0003800200 */
.L_x_8418:
        /* <DEDUP_REMOVED lines=23> */
.L_x_8425:
        /* <DEDUP_REMOVED lines=13> */
.L_x_8427:
[----:B------:R-:W-:Y:S05]  /*7d10*/  BSYNC.RECONVERGENT B2 ;  /* 0x0000000000027941 */ /* 0x000fea0003800200 */
.L_x_8426:
        /* <DEDUP_REMOVED lines=43> */
.L_x_8424:
[----:B------:R-:W-:Y:S05]  /*7fd0*/  BSYNC.RECONVERGENT B1 ;  /* 0x0000000000017941 */ /* 0x000fea0003800200 */
.L_x_8423:
        /* <DEDUP_REMOVED lines=22> */
.L_x_8430:
        /* <DEDUP_REMOVED lines=13> */
.L_x_8432:
[----:B------:R-:W-:Y:S05]  /*8210*/  BSYNC.RECONVERGENT B2 ;  /* 0x0000000000027941 */ /* 0x000fea0003800200 */
.L_x_8431:
        /* <DEDUP_REMOVED lines=43> */
.L_x_8429:
[----:B------:R-:W-:Y:S05]  /*84d0*/  BSYNC.RECONVERGENT B1 ;  /* 0x0000000000017941 */ /* 0x000fea0003800200 */
.L_x_8428:
        /* <DEDUP_REMOVED lines=23> */
.L_x_8435:
        /* <DEDUP_REMOVED lines=15> */
.L_x_8437:
[----:B------:R-:W-:Y:S05]  /*8740*/  BSYNC.RECONVERGENT B2 ;  /* 0x0000000000027941 */ /* 0x000fea0003800200 */
.L_x_8436:
        /* <DEDUP_REMOVED lines=43> */
.L_x_8434:
[----:B------:R-:W-:Y:S05]  /*8a00*/  BSYNC.RECONVERGENT B1 ;  /* 0x0000000000017941 */ /* 0x000fea0003800200 */
.L_x_8433:
        /* <DEDUP_REMOVED lines=10> */
.L_x_8397:
        /* <DEDUP_REMOVED lines=16> */
.L_x_8441:
        /* <DEDUP_REMOVED lines=13> */
.L_x_8443:
[----:B------:R-:W-:Y:S05]  /*8c80*/  BSYNC.RECONVERGENT B2 ;  /* 0x0000000000027941 */ /* 0x000fea0003800200 */
.L_x_8442:
[----:B------:R-:W-:Y:S01]  /*8c90*/  IMAD.WIDE.U32 R70, R13, -0x326172a9, RZ ;  /* 0xcd9e8d570d467825 */ /* 0x000fe200078e00ff */
[----:B--2---:R-:W-:-:S04]  /*8ca0*/  LOP3.LUT R86, R9, UR9, R69, 0x96, !PT ;  /* 0x0000000909567c12 */ /* 0x004fc8000f8e9645 */
        /* <DEDUP_REMOVED lines=39> */
[----:B------:R-:W-:-:S07]  /*8f20*/  IMAD.MOV.U32 R68, RZ, RZ, R10 ;  /* 0x000000ffff447224 */ /* 0x000fce00078e000a */
.L_x_8440:
[----:B------:R-:W-:Y:S05]  /*8f30*/  BSYNC.RECONVERGENT B1 ;  /* 0x0000000000017941 */ /* 0x000fea0003800200 */
.L_x_8439:
[----:B--2---:R-:W0:Y:S01]  /*8f40*/  LDC R85, c[0x0][0x404] ;  /* 0x00010100ff557b82 */ /* 0x004e220000000800 */
        /* <DEDUP_REMOVED lines=23> */
.L_x_8446:
        /* <DEDUP_REMOVED lines=13> */
.L_x_8448:
[----:B------:R-:W-:Y:S05]  /*9190*/  BSYNC.RECONVERGENT B2 ;  /* 0x0000000000027941 */ /* 0x000fea0003800200 */
.L_x_8447:
        /* <DEDUP_REMOVED lines=43> */
.L_x_8445:
[----:B------:R-:W-:Y:S05]  /*9450*/  BSYNC.RECONVERGENT B1 ;  /* 0x0000000000017941 */ /* 0x000fea0003800200 */
.L_x_8444:
        /* <DEDUP_REMOVED lines=19> */
.L_x_8451:
        /* <DEDUP_REMOVED lines=13> */
.L_x_8453:
[----:B------:R-:W-:Y:S05]  /*9660*/  BSYNC.RECONVERGENT B2 ;  /* 0x0000000000027941 */ /* 0x000fea0003800200 */
.L_x_8452:
        /* <DEDUP_REMOVED lines=43> */
.L_x_8450:
[----:B------:R-:W-:Y:S05]  /*9920*/  BSYNC.RECONVERGENT B1 ;  /* 0x0000000000017941 */ /* 0x000fea0003800200 */
.L_x_8449:
        /* <DEDUP_REMOVED lines=20> */
.L_x_8456:
        /* <DEDUP_REMOVED lines=13> */
.L_x_8458:
[----:B------:R-:W-:Y:S05]  /*9b40*/  BSYNC.RECONVERGENT B2 ;  /* 0x0000000000027941 */ /* 0x000fea0003800200 */
.L_x_8457:
        /* <DEDUP_REMOVED lines=43> */
.L_x_8455:
[----:B------:R-:W-:Y:S05]  /*9e00*/  BSYNC.RECONVERGENT B1 ;  /* 0x0000000000017941 */ /* 0x000fea0003800200 */
.L_x_8454:
        /* <DEDUP_REMOVED lines=19> */
.L_x_8461:
        /* <DEDUP_REMOVED lines=13> */
.L_x_8463:
[----:B------:R-:W-:Y:S05]  /*a010*/  BSYNC.RECONVERGENT B2 ;  /* 0x0000000000027941 */ /* 0x000fea0003800200 */
.L_x_8462:
        /* <DEDUP_REMOVED lines=43> */
.L_x_8460:
[----:B------:R-:W-:Y:S05]  /*a2d0*/  BSYNC.RECONVERGENT B1 ;  /* 0x0000000000017941 */ /* 0x000fea0003800200 */
.L_x_8459:
        /* <DEDUP_REMOVED lines=20> */
.L_x_8466:
        /* <DEDUP_REMOVED lines=13> */
.L_x_8468:
[----:B------:R-:W-:Y:S05]  /*a4f0*/  BSYNC.RECONVERGENT B2 ;  /* 0x0000000000027941 */ /* 0x000fea0003800200 */
.L_x_8467:
        /* <DEDUP_REMOVED lines=43> */
.L_x_8465:
[----:B------:R-:W-:Y:S05]  /*a7b0*/  BSYNC.RECONVERGENT B1 ;  /* 0x0000000000017941 */ /* 0x000fea0003800200 */
.L_x_8464:
[----:B------:R-:W-:Y:S01]  /*a7c0*/  ISETP.NE.AND P5, PT, R70, 0x1, PT ;  /* 0x000000014600780c */ /* 0x000fe20003fa5270 */
[----:B------:R-:W-:Y:S01]  /*a7d0*/  IMAD.U32 R74, R74, 0x10000, RZ ;  /* 0x000100004a4a7824 */ /* 0x000fe200078e00ff */
[----:B------:R-:W-:Y:S01]  /*a7e0*/  I2FP.F32.U32 R69, R8 ;  /* 0x0000000800457245 */ /* 0x000fe20000201000 */
[----:B------:R-:W-:Y:S01]  /*a7f0*/  BSSY.RECONVERGENT B1, `(.L_x_8469) ;  /* 0x0000049000017945 */ /* 0x000fe20003800200 */
[----:B------:R-:W-:Y:S01]  /*a800*/  IMAD.MOV.U32 R72, RZ, RZ, 0x2 ;  /* 0x00000002ff487424 */ /* 0x000fe200078e00ff */
[----:B------:R-:W-:Y:S02]  /*a810*/  MOV R68, R12 ;  /* 0x0000000c00447202 */ /* 0x000fe40000000f00 */
[----:B------:R-:W-:Y:S01]  /*a820*/  FFMA.FTZ R8, R69, R98, 1.1641532182693481445e-10 ;  /* 0x2f00000045087423 */ /* 0x000fe20000010062 */
[----:B------:R-:W-:-:S04]  /*a830*/  FMUL.FTZ R69, R74, UR4 ;  /* 0x000000044a457c20 */ /* 0x000fc80008410000 */
        /* <DEDUP_REMOVED lines=11> */
.L_x_8471:
        /* <DEDUP_REMOVED lines=13> */
.L_x_8473:
[----:B------:R-:W-:Y:S05]  /*a9c0*/  BSYNC.RECONVERGENT B2 ;  /* 0x0000000000027941 */ /* 0x000fea0003800200 */
.L_x_8472:
        /* <DEDUP_REMOVED lines=43> */
.L_x_8470:
[----:B------:R-:W-:Y:S05]  /*ac80*/  BSYNC.RECONVERGENT B1 ;  /* 0x0000000000017941 */ /* 0x000fea0003800200 */
.L_x_8469:
        /* <DEDUP_REMOVED lines=20> */
.L_x_8476:
        /* <DEDUP_REMOVED lines=15> */
.L_x_8478:
[----:B------:R-:W-:Y:S05]  /*aec0*/  BSYNC.RECONVERGENT B2 ;  /* 0x0000000000027941 */ /* 0x000fea0003800200 */
.L_x_8477:
        /* <DEDUP_REMOVED lines=42> */
[----:B------:R-:W-:-:S07]  /*b170*/  LOP3.LUT R5, R68, UR35, R71, 0x96, !PT ;  /* 0x0000002344057c12 */ /* 0x000fce000f8e9647 */
.L_x_8475:
[----:B------:R-:W-:Y:S05]  /*b180*/  BSYNC.RECONVERGENT B1 ;  /* 0x0000000000017941 */ /* 0x000fea0003800200 */
.L_x_8474:
        /* <DEDUP_REMOVED lines=16> */
.L_x_8438:
        /* <DEDUP_REMOVED lines=20> */
[----:B------:R-:W-:-:S03]  /*b3d0*/  IADD3 R15, PT, PT, R15, 0x80, RZ ;  /* 0x000000800f0f7810 */ /* 0x000fc60007ffe0ff */
[----:B------:R0:W-:Y:S04]  /*b3e0*/  STG.E.64 desc[UR6][R84.64], R96 ;  /* 0x0000006054007986 */ /* 0x0001e8000c101b06 */
.L_x_8396:
[----:B------:R-:W-:Y:S05]  /*b3f0*/  BSYNC.RECONVERGENT B0 ;  /* 0x0000000000007941 */ /* 0x000fea0003800200 */
.L_x_8395:
[----:B------:R-:W-:Y:S01]  /*b400*/  ISETP.GE.U32.AND P0, PT, R2, 0x180, PT ;  /* 0x000001800200780c */ /* 0x000fe20003f06070 */
[----:B------:R-:W-:Y:S03]  /*b410*/  BSSY.RECONVERGENT B0, `(.L_x_8479) ;  /* 0x000052f000007945 */ /* 0x000fe60003800200 */
[----:B0-2---:R-:W-:-:S09]  /*b420*/  P2R R97, PR, RZ, 0x1 ;  /* 0x00000001ff617803 */ /* 0x005fd20000000000 */
        /* <DEDUP_REMOVED lines=27> */
.L_x_8484:
        /* <DEDUP_REMOVED lines=13> */
.L_x_8486:
[----:B------:R-:W-:Y:S05]  /*b6b0*/  BSYNC.RECONVERGENT B2 ;  /* 0x0000000000027941 */ /* 0x000fea0003800200 */
.L_x_8485:
        /* <DEDUP_REMOVED lines=43> */
.L_x_8483:
[----:B------:R-:W-:Y:S05]  /*b970*/  BSYNC.RECONVERGENT B1 ;  /* 0x0000000000017941 */ /* 0x000fea0003800200 */
.L_x_8482:
        /* <DEDUP_REMOVED lines=27> */
.L_x_8489:
        /* <DEDUP_REMOVED lines=13> */
.L_x_8491:
[----:B------:R-:W-:Y:S05]  /*bc00*/  BSYNC.RECONVERGENT B2 ;  /* 0x0000000000027941 */ /* 0x000fea0003800200 */
.L_x_8490:
        /* <DEDUP_REMOVED lines=43> */
.L_x_8488:
[----:B------:R-:W-:Y:S05]  /*bec0*/  BSYNC.RECONVERGENT B1 ;  /* 0x0000000000017941 */ /* 0x000fea0003800200 */
.L_x_8487:
        /* <DEDUP_REMOVED lines=22> */
.L_x_8494:
        /* <DEDUP_REMOVED lines=13> */
.L_x_8496:
[----:B------:R-:W-:Y:S05]  /*c100*/  BSYNC.RECONVERGENT B2 ;  /* 0x0000000000027941 */ /* 0x000fea0003800200 */
.L_x_8495:
        /* <DEDUP_REMOVED lines=43> */
.L_x_8493:
[----:B------:R-:W-:Y:S05]  /*c3c0*/  BSYNC.RECONVERGENT B1 ;  /* 0x0000000000017941 */ /* 0x000fea0003800200 */
.L_x_8492:
[----:B------:R-:W-:Y:S01]  /*c3d0*/  I2FP.F32.U32 R8, R8 ;  /* 0x0000000800087245 */ /* 0x000fe20000201000 */
[C---:B------:R-:W-:Y:S01]  /*c3e0*/  IMAD.U32 R80, R81.reuse, 0x10000, RZ ;  /* 0x0001000051507824 */ /* 0x040fe200078e00ff */
        /* <DEDUP_REMOVED lines=21> */
.L_x_8499:
        /* <DEDUP_REMOVED lines=13> */
.L_x_8501:
[----:B------:R-:W-:Y:S05]  /*c610*/  BSYNC.RECONVERGENT B2 ;  /* 0x0000000000027941 */ /* 0x000fea0003800200 */
.L_x_8500:
        /* <DEDUP_REMOVED lines=43> */
.L_x_8498:
[----:B------:R-:W-:Y:S05]  /*c8d0*/  BSYNC.RECONVERGENT B1 ;  /* 0x0000000000017941 */ /* 0x000fea0003800200 */
.L_x_8497:
        /* <DEDUP_REMOVED lines=22> */
.L_x_8504:
        /* <DEDUP_REMOVED lines=13> */
.L_x_8506:
[----:B------:R-:W-:Y:S05]  /*cb10*/  BSYNC.RECONVERGENT B2 ;  /* 0x0000000000027941 */ /* 0x000fea0003800200 */
.L_x_8505:
        /* <DEDUP_REMOVED lines=43> */
.L_x_8503:
[----:B------:R-:W-:Y:S05]  /*cdd0*/  BSYNC.RECONVERGENT B1 ;  /* 0x0000000000017941 */ /* 0x000fea0003800200 */
.L_x_8502:
        /* <DEDUP_REMOVED lines=23> */
.L_x_8509:
        /* <DEDUP_REMOVED lines=13> */
.L_x_8511:
[----:B------:R-:W-:Y:S05]  /*d020*/  BSYNC.RECONVERGENT B2 ;  /* 0x0000000000027941 */ /* 0x000fea0003800200 */
.L_x_8510:
        /* <DEDUP_REMOVED lines=43> */
.L_x_8508:
[----:B------:R-:W-:Y:S05]  /*d2e0*/  BSYNC.RECONVERGENT B1 ;  /* 0x0000000000017941 */ /* 0x000fea0003800200 */
.L_x_8507:
[----:B------:R-:W-:Y:S01]  /*d2f0*/  I2FP.F32.U32 R8, R8 ;  /* 0x0000000800087245 */ /* 0x000fe20000201000 */
[----:B------:R-:W-:Y:S01]  /*d300*/  BSSY.RECONVERGENT B1, `(.L_x_8512) ;  /* 0x000004e000017945 */ /* 0x000fe20003800200 */
[----:B------:R-:W-:Y:S01]  /*d310*/  SHF.L.U32 R82, R82, 0x10, RZ ;  /* 0x0000001052527819 */ /* 0x000fe200000006ff */
[----:B------:R-:W-:Y:S01]  /*d320*/  IMAD.MOV.U32 R98, RZ, RZ, 0x2 ;  /* 0x00000002ff627424 */ /* 0x000fe200078e00ff */
[----:B------:R-:W-:Y:S01]  /*d330*/  ISETP.NE.AND P5, PT, R94, 0x1, PT ;  /* 0x000000015e00780c */ /* 0x000fe20003fa5270 */
[----:B------:R-:W-:Y:S02]  /*d340*/  FFMA.FTZ R81, R8, R107, 1.1641532182693481445e-10 ;  /* 0x2f00000008517423 */ /* 0x000fe4000001006b */
[----:B------:R-:W-:Y:S01]  /*d350*/  FMUL.FTZ R95, R82, UR4 ;  /* 0x00000004525f7c20 */ /* 0x000fe20008410000 */
[----:B------:R-:W-:Y:S02]  /*d360*/  MOV R82, R12 ;  /* 0x0000000c00527202 */ /* 0x000fe40000000f00 */
[----:B------:R-:W-:Y:S01]  /*d370*/  FSETP.GTU.FTZ.AND P4, PT, R81, R106, PT ;  /* 0x0000006a5100720b */ /* 0x000fe20003f9c000 */
[----:B------:R-:W-:-:S05]  /*d380*/  FMUL.FTZ R95, R95, R10 ;  /* 0x0000000a5f5f7220 */ /* 0x000fca0000410000 */
        /* <DEDUP_REMOVED lines=12> */
.L_x_8514:
        /* <DEDUP_REMOVED lines=13> */
.L_x_8516:
[----:B------:R-:W-:Y:S05]  /*d520*/  BSYNC.RECONVERGENT B2 ;  /* 0x0000000000027941 */ /* 0x000fea0003800200 */
.L_x_8515:
        /* <DEDUP_REMOVED lines=43> */
.L_x_8513:
[----:B------:R-:W-:Y:S05]  /*d7e0*/  BSYNC.RECONVERGENT B1 ;  /* 0x0000000000017941 */ /* 0x000fea0003800200 */
.L_x_8512:
[----:B------:R-:W-:Y:S01]  /*d7f0*/  I2FP.F32.U32 R8, R82 ;  /* 0x0000005200087245 */ /* 0x000fe20000201000 */
[----:B------:R-:W-:Y:S01]  /*d800*/  BSSY.RECONVERGENT B1, `(.L_x_8517) ;  /* 0x0000051000017945 */ /* 0x000fe20003800200 */
[C---:B------:R-:W-:Y:S02]  /*d810*/  SHF.L.U32 R82, R83.reuse, 0x10, RZ ;  /* 0x0000001053527819 */ /* 0x040fe400000006ff */
[----:B------:R-:W-:Y:S01]  /*d820*/  ISETP.NE.AND P6, PT, R98, 0x1, PT ;  /* 0x000000016200780c */ /* 0x000fe20003fc5270 */
[----:B------:R-:W-:Y:S01]  /*d830*/  FFMA.FTZ R85, R8, R107, 1.1641532182693481445e-10 ;  /* 0x2f00000008557423 */ /* 0x000fe2000001006b */
[----:B------:R-:W-:Y:S01]  /*d840*/  PRMT R83, R83, 0x7632, R83 ;  /* 0x0000763253537816 */ /* 0x000fe20000000053 */
        /* <DEDUP_REMOVED lines=17> */
.L_x_8519:
        /* <DEDUP_REMOVED lines=15> */
.L_x_8521:
[----:B------:R-:W-:Y:S05]  /*da50*/  BSYNC.RECONVERGENT B2 ;  /* 0x0000000000027941 */ /* 0x000fea0003800200 */
.L_x_8520:
        /* <DEDUP_REMOVED lines=43> */
.L_x_8518:
[----:B------:R-:W-:Y:S05]  /*dd10*/  BSYNC.RECONVERGENT B1 ;  /* 0x0000000000017941 */ /* 0x000fea0003800200 */
.L_x_8517:
[----:B------:R-:W-:Y:S02]  /*dd20*/  I2FP.F32.U32 R84, R84 ;  /* 0x0000005400547245 */ /* 0x000fe40000201000 */
[----:B------:R-:W-:-:S03]  /*dd30*/  SHF.L.U32 R83, R83, 0x10, RZ ;  /* 0x0000001053537819 */ /* 0x000fc600000006ff */
[----:B------:R-:W-:Y:S02]  /*dd40*/  FFMA.FTZ R107, R84, R107, 1.1641532182693481445e-10 ;  /* 0x2f000000546b7423 */ /* 0x000fe4000001006b */
[----:B------:R-:W-:-:S03]  /*dd50*/  FMUL.FTZ R83, R83, UR4 ;  /* 0x0000000453537c20 */ /* 0x000fc60008410000 */
[----:B------:R-:W-:Y:S01]  /*dd60*/  FSETP.GTU.FTZ.AND P6, PT, R107, R106, PT ;  /* 0x0000006a6b00720b */ /* 0x000fe20003fdc000 */
[----:B------:R-:W-:-:S05]  /*dd70*/  FMUL.FTZ R83, R83, R10 ;  /* 0x0000000a53537220 */ /* 0x000fca0000410000 */
[----:B------:R-:W-:Y:S02]  /*dd80*/  FSEL R10, R83, RZ, !P6 ;  /* 0x000000ff530a7208 */ /* 0x000fe40007000000 */
[----:B------:R-:W-:-:S03]  /*dd90*/  PLOP3.LUT P6, PT, P6, PT, PT, 0x8, 0x80 ;  /* 0x000000000080781c */ /* 0x000fc600037ce170 */
[----:B------:R-:W-:Y:S01]  /*dda0*/  FADD.FTZ R83, R87, R10 ;  /* 0x0000000a57537221 */ /* 0x000fe20000010000 */
[----:B------:R-:W-:Y:S09]  /*ddb0*/  BRA `(.L_x_8522) ;  /* 0x0000002400fc7947 */ /* 0x000ff20003800000 */
.L_x_8481:
        /* <DEDUP_REMOVED lines=16> */
.L_x_8525:
        /* <DEDUP_REMOVED lines=13> */
.L_x_8527:
[----:B------:R-:W-:Y:S05]  /*df90*/  BSYNC.RECONVERGENT B2 ;  /* 0x0000000000027941 */ /* 0x000fea0003800200 */
.L_x_8526:
        /* <DEDUP_REMOVED lines=43> */
.L_x_8524:
[----:B------:R-:W-:Y:S05]  /*e250*/  BSYNC.RECONVERGENT B1 ;  /* 0x0000000000017941 */ /* 0x000fea0003800200 */
.L_x_8523:
[----:B------:R-:W0:Y:S01]  /*e260*/  LDC R10, c[0x0][0x404] ;  /* 0x00010100ff0a7b82 */ /* 0x000e220000000800 */
[----:B------:R-:W-:Y:S01]  /*e270*/  ISETP.NE.AND P0, PT, R78, 0x1, PT ;  /* 0x000000014e00780c */ /* 0x000fe20003f05270 */
[----:B------:R-:W-:Y:S01]  /*e280*/  IMAD.MOV.U32 R98, RZ, RZ, 0x2f800000 ;  /* 0x2f800000ff627424 */ /* 0x000fe200078e00ff */
[----:B------:R-:W-:Y:S01]  /*e290*/  I2FP.F32.U32 R77, R76 ;  /* 0x0000004c004d7245 */ /* 0x000fe20000201000 */
[----:B------:R-:W-:Y:S01]  /*e2a0*/  BSSY.RECONVERGENT B1, `(.L_x_8528) ;  /* 0x000004d000017945 */ /* 0x000fe20003800200 */
[C---:B-----5:R-:W-:Y:S01]  /*e2b0*/  SHF.L.U32 R8, R80.reuse, 0x10, RZ ;  /* 0x0000001050087819 */ /* 0x060fe200000006ff */
[----:B------:R-:W-:Y:S01]  /*e2c0*/  IMAD.MOV.U32 R76, RZ, RZ, 0x2 ;  /* 0x00000002ff4c7424 */ /* 0x000fe200078e00ff */
[----:B------:R-:W-:Y:S01]  /*e2d0*/  PRMT R80, R80, 0x7632, R80 ;  /* 0x0000763250507816 */ /* 0x000fe20000000050 */
[----:B------:R-:W1:Y:S01]  /*e2e0*/  LDC R86, c[0x0][0x408] ;  /* 0x00010200ff567b82 */ /* 0x000e620000000800 */
[----:B------:R-:W-:Y:S01]  /*e2f0*/  FFMA.FTZ R77, R77, R98, 1.1641532182693481445e-10 ;  /* 0x2f0000004d4d7423 */ /* 0x000fe20000010062 */
[----:B------:R-:W-:Y:S01]  /*e300*/  FMUL.FTZ R99, R8, UR4 ;  /* 0x0000000408637c20 */ /* 0x000fe20008410000 */
[----:B------:R-:W-:-:S03]  /*e310*/  MOV R8, R12 ;  /* 0x0000000c00087202 */ /* 0x000fc60000000f00 */
        /* <DEDUP_REMOVED lines=12> */
.L_x_8530:
        /* <DEDUP_REMOVED lines=13> */
.L_x_8532:
[----:B------:R-:W-:Y:S05]  /*e4b0*/  BSYNC.RECONVERGENT B2 ;  /* 0x0000000000027941 */ /* 0x000fea0003800200 */
.L_x_8531:
        /* <DEDUP_REMOVED lines=43> */
.L_x_8529:
[----:B------:R-:W-:Y:S05]  /*e770*/  BSYNC.RECONVERGENT B1 ;  /* 0x0000000000017941 */ /* 0x000fea0003800200 */
.L_x_8528:
[----:B------:R-:W-:Y:S01]  /*e780*/  I2FP.F32.U32 R77, R8 ;  /* 0x00000008004d7245 */ /* 0x000fe20000201000 */
[----:B------:R-:W-:Y:S01]  /*e790*/  BSSY.RECONVERGENT B1, `(.L_x_8533) ;  /* 0x000004b000017945 */ /* 0x000fe20003800200 */
[----:B------:R-:W-:Y:S01]  /*e7a0*/  ISETP.NE.AND P1, PT, R76, 0x1, PT ;  /* 0x000000014c00780c */ /* 0x000fe20003f25270 */
[----:B------:R-:W-:Y:S01]  /*e7b0*/  IMAD.MOV.U32 R78, RZ, RZ, 0x2 ;  /* 0x00000002ff4e7424 */ /* 0x000fe200078e00ff */
[----:B------:R-:W-:Y:S01]  /*e7c0*/  SHF.L.U32 R80, R80, 0x10, RZ ;  /* 0x0000001050507819 */ /* 0x000fe200000006ff */
[----:B------:R-:W-:Y:S01]  /*e7d0*/  FFMA.FTZ R77, R77, R98, 1.1641532182693481445e-10 ;  /* 0x2f0000004d4d7423 */ /* 0x000fe20000010062 */
[----:B------:R-:W-:-:S04]  /*e7e0*/  MOV R8, R12 ;  /* 0x0000000c00087202 */ /* 0x000fc80000000f00 */
[----:B------:R-:W-:Y:S01]  /*e7f0*/  FSETP.LE.FTZ.AND P0, PT, R77, R10, PT ;  /* 0x0000000a4d00720b */ /* 0x000fe20003f13000 */
[----:B------:R-:W-:-:S04]  /*e800*/  FMUL.FTZ R77, R80, UR4 ;  /* 0x00000004504d7c20 */ /* 0x000fc80008410000 */
[----:B------:R-:W-:Y:S01]  /*e810*/  FMUL.FTZ R80, R77, R86 ;  /* 0x000000564d507220 */ /* 0x000fe20000410000 */
        /* <DEDUP_REMOVED lines=9> */
.L_x_8535:
        /* <DEDUP_REMOVED lines=13> */
.L_x_8537:
[----:B------:R-:W-:Y:S05]  /*e980*/  BSYNC.RECONVERGENT B2 ;  /* 0x0000000000027941 */ /* 0x000fea0003800200 */
.L_x_8536:
        /* <DEDUP_REMOVED lines=43> */
.L_x_8534:
[----:B------:R-:W-:Y:S05]  /*ec40*/  BSYNC.RECONVERGENT B1 ;  /* 0x0000000000017941 */ /* 0x000fea0003800200 */
.L_x_8533:
[----:B------:R-:W-:Y:S01]  /*ec50*/  ISETP.NE.AND P2, PT, R78, 0x1, PT ;  /* 0x000000014e00780c */ /* 0x000fe20003f45270 */
[----:B------:R-:W-:Y:S01]  /*ec60*/  BSSY.RECONVERGENT B1, `(.L_x_8538) ;  /* 0x000004c000017945 */ /* 0x000fe20003800200 */
[----:B------:R-:W-:Y:S01]  /*ec70*/  I2FP.F32.U32 R77, R8 ;  /* 0x00000008004d7245 */ /* 0x000fe20000201000 */
[----:B------:R-:W-:Y:S01]  /*ec80*/  IMAD.MOV.U32 R76, RZ, RZ, 0x2 ;  /* 0x00000002ff4c7424 */ /* 0x000fe200078e00ff */
[C---:B------:R-:W-:Y:S02]  /*ec90*/  SHF.L.U32 R8, R81.reuse, 0x10, RZ ;  /* 0x0000001051087819 */ /* 0x040fe400000006ff */
[----:B------:R-:W-:Y:S01]  /*eca0*/  PRMT R81, R81, 0x7632, R81 ;  /* 0x0000763251517816 */ /* 0x000fe20000000051 */
[----:B------:R-:W-:Y:S02]  /*ecb0*/  FFMA.FTZ R77, R77, R98, 1.1641532182693481445e-10 ;  /* 0x2f0000004d4d7423 */ /* 0x000fe40000010062 */
        /* <DEDUP_REMOVED lines=13> */
.L_x_8540:
        /* <DEDUP_REMOVED lines=13> */
.L_x_8542:
[----:B------:R-:W-:Y:S05]  /*ee60*/  BSYNC.RECONVERGENT B2 ;  /* 0x0000000000027941 */ /* 0x000fea0003800200 */
.L_x_8541:
        /* <DEDUP_REMOVED lines=43> */
.L_x_8539:
[----:B------:R-:W-:Y:S05]  /*f120*/  BSYNC.RECONVERGENT B1 ;  /* 0x0000000000017941 */ /* 0x000fea0003800200 */
.L_x_8538:
        /* <DEDUP_REMOVED lines=19> */
.L_x_8545:
        /* <DEDUP_REMOVED lines=13> */
.L_x_8547:
[----:B------:R-:W-:Y:S05]  /*f330*/  BSYNC.RECONVERGENT B2 ;  /* 0x0000000000027941 */ /* 0x000fea0003800200 */
.L_x_8546:
        /* <DEDUP_REMOVED lines=43> */
.L_x_8544:
[----:B------:R-:W-:Y:S05]  /*f5f0*/  BSYNC.RECONVERGENT B1 ;  /* 0x0000000000017941 */ /* 0x000fea0003800200 */
.L_x_8543:
        /* <DEDUP_REMOVED lines=20> */
.L_x_8550:
        /* <DEDUP_REMOVED lines=13> */
.L_x_8552:
[----:B------:R-:W-:Y:S05]  /*f810*/  BSYNC.RECONVERGENT B2 ;  /* 0x0000000000027941 */ /* 0x000fea0003800200 */
.L_x_8551:
        /* <DEDUP_REMOVED lines=43> */
.L_x_8549:
[----:B------:R-:W-:Y:S05]  /*fad0*/  BSYNC.RECONVERGENT B1 ;  /* 0x0000000000017941 */ /* 0x000fea0003800200 */
.L_x_8548:
        /* <DEDUP_REMOVED lines=19> */
.L_x_8555:
        /* <DEDUP_REMOVED lines=13> */
.L_x_8557:
[----:B------:R-:W-:Y:S05]  /*fce0*/  BSYNC.RECONVERGENT B2 ;  /* 0x0000000000027941 */ /* 0x000fea0003800200 */
.L_x_8556:
        /* <DEDUP_REMOVED lines=43> */
.L_x_8554:
[----:B------:R-:W-:Y:S05]  /*ffa0*/  BSYNC.RECONVERGENT B1 ;  /* 0x0000000000017941 */ /* 0x000fea0003800200 */
.L_x_8553:
        /* <DEDUP_REMOVED lines=20> */
.L_x_8560:
        /* <DEDUP_REMOVED lines=15> */
.L_x_8562:
[----:B------:R-:W-:Y:S05]  /*101e0*/  BSYNC.RECONVERGENT B2 ;  /* 0x0000000000027941 */ /* 0x000fea0003800200 */
.L_x_8561:
        /* <DEDUP_REMOVED lines=43> */
.L_x_8559:
[----:B------:R-:W-:Y:S05]  /*104a0*/  BSYNC.RECONVERGENT B1 ;  /* 0x0000000000017941 */ /* 0x000fea0003800200 */
.L_x_8558:
        /* <DEDUP_REMOVED lines=16> */
.L_x_8522:
        /* <DEDUP_REMOVED lines=19> */
[----:B------:R0:W-:Y:S04]  /*106e0*/  STG.E.128 desc[UR6][R86.64+0x10], R80 ;  /* 0x0000105056007986 */ /* 0x0001e8000c101d06 */
[----:B------:R0:W-:Y:S02]  /*106f0*/  STG.E.64 desc[UR6][R84.64], R94 ;  /* 0x0000005e54007986 */ /* 0x0001e4000c101b06 */
.L_x_8480:
[----:B------:R-:W-:Y:S05]  /*10700*/  BSYNC.RECONVERGENT B0 ;  /* 0x0000000000007941 */ /* 0x000fea0003800200 */
.L_x_8479:
[----:B0-----:R-:W-:Y:S01]  /*10710*/  FADD.FTZ R84, RZ, R16 ;  /* 0x00000010ff547221 */ /* 0x001fe20000010000 */
        /* <DEDUP_REMOVED lines=50> */
[--C-:B------:R-:W-:Y:S01]  /*10a40*/  FADD.FTZ R85, R69, -R84.reuse ;  /* 0x8000005445557221 */ /* 0x100fe20000010000 */
[--C-:B------:R-:W-:Y:S01]  /*10a50*/  FADD.FTZ R87, R70, -R84.reuse ;  /* 0x8000005446577221 */ /* 0x100fe20000010000 */
[----:B------:R-:W-:Y:S01]  /*10a60*/  FFMA.FTZ R15, R94, R94, R15 ;  /* 0x0000005e5e0f7223 */ /* 0x000fe2000001000f */
[----:B------:R-:W-:-:S03]  /*10a70*/  FADD.FTZ R94, R88, -R84 ;  /* 0x80000054585e7221 */ /* 0x000fc60000010000 */
[----:B------:R-:W-:-:S04]  /*10a80*/  FFMA.FTZ R15, R96, R96, R15 ;  /* 0x00000060600f7223 */ /* 0x000fc8000001000f */
        /* <DEDUP_REMOVED lines=43> */
[----:B------:R-:W0:Y:S03]  /*10d40*/  SHFL.BFLY PT, R85, R86, 0x2, 0x1f ;  /* 0x0c401f0056557f89 */ /* 0x000e2600000e0000 */
[----:B------:R-:W-:Y:S01]  /*10d50*/  @!P0 LOP3.LUT R15, R15, 0x18, RZ, 0xc0, !PT ;  /* 0x000000180f0f8812 */ /* 0x000fe200078ec0ff */
[----:B0-----:R-:W-:-:S05]  /*10d60*/  FADD.FTZ R85, R86, R85 ;  /* 0x0000005556557221 */ /* 0x001fca0000010000 */
[----:B------:R-:W0:Y:S02]  /*10d70*/  SHFL.BFLY PT, R92, R85, 0x4, 0x1f ;  /* 0x0c801f00555c7f89 */ /* 0x000e2400000e0000 */
[----:B0-----:R-:W-:-:S05]  /*10d80*/  FADD.FTZ R92, R85, R92 ;  /* 0x0000005c555c7221 */ /* 0x001fca0000010000 */
[----:B------:R-:W0:Y:S02]  /*10d90*/  SHFL.BFLY PT, R87, R92, 0x8, 0x1f ;  /* 0x0d001f005c577f89 */ /* 0x000e2400000e0000 */
[----:B0-----:R-:W-:Y:S01]  /*10da0*/  FADD.FTZ R94, R92, R87 ;  /* 0x000000575c5e7221 */ /* 0x001fe20000010000 */
[----:B------:R-:W-:-:S04]  /*10db0*/  @!P1 SHF.L.U32 R92, R0, 0x3, RZ ;  /* 0x00000003005c9819 */ /* 0x000fc800000006ff */
[----:B------:R-:W0:Y:S02]  /*10dc0*/  SHFL.BFLY PT, R87, R94, 0x10, 0x1f ;  /* 0x0e001f005e577f89 */ /* 0x000e2400000e0000 */
[----:B0-----:R-:W-:Y:S01]  /*10dd0*/  FADD.FTZ R85, R94, R87 ;  /* 0x000000575e557221 */ /* 0x001fe20000010000 */
[----:B------:R-:W-:Y:S02]  /*10de0*/  CS2R R86, SRZ ;  /* 0x0000000000567805 */ /* 0x000fe4000001ff00 */
        /* <DEDUP_REMOVED lines=27> */
[----:B------:R-:W-:Y:S01]  /*10fa0*/  FMUL.FTZ R99, R99, R15 ;  /* 0x0000000f63637220 */ /* 0x000fe20000410000 */
[----:B------:R-:W0:Y:S03]  /*10fb0*/  LDC R94, c[0x0][0x448] ;  /* 0x00011200ff5e7b82 */ /* 0x000e260000000800 */
[----:B------:R-:W1:Y:S01]  /*10fc0*/  SHFL.DOWN PT, R86, R85, 0x1, 0x1f ;  /* 0x08201f0055567f89 */ /* 0x000e6200000e0000 */
[----:B------:R-:W-:-:S04]  /*10fd0*/  FMUL.FTZ R99, R99, R84 ;  /* 0x0000005463637220 */ /* 0x000fc80000410000 */
[----:B------:R-:W-:Y:S01]  /*10fe0*/  FFMA.FTZ R96, R101, R99, R96 ;  /* 0x0000006365607223 */ /* 0x000fe20000010060 */
[----:B------:R-:W-:-:S04]  /*10ff0*/  MOV R101, UR10 ;  /* 0x0000000a00657c02 */ /* 0x000fc80008000f00 */
[----:B------:R-:W2:Y:S01]  /*11000*/  SHFL.DOWN PT, R15, R96, 0x1, 0x1f ;  /* 0x08201f00600f7f89 */ /* 0x000ea200000e0000 */
[----:B-1----:R-:W-:Y:S01]  /*11010*/  FADD.FTZ R84, R85, -R86 ;  /* 0x8000005655547221 */ /* 0x002fe20000010000 */
[----:B------:R-:W-:-:S03]  /*11020*/  FMUL.FTZ R99, R86, R95 ;  /* 0x0000005f56637220 */ /* 0x000fc60000410000 */
[----:B------:R-:W-:Y:S01]  /*11030*/  FMUL.FTZ R87, R84, R84 ;  /* 0x0000005454577220 */ /* 0x000fe20000410000 */
[C---:B------:R-:W-:Y:S02]  /*11040*/  FFMA.FTZ R99, R100.reuse, R85, R99 ;  /* 0x0000005564637223 */ /* 0x040fe40000010063 */
[----:B------:R-:W1:Y:S01]  /*11050*/  @!P1 LDC.64 R84, c[0x0][0x3c8] ;  /* 0x0000f200ff549b82 */ /* 0x000e620000000a00 */
[----:B------:R-:W-:Y:S01]  /*11060*/  FMUL.FTZ R87, R100, R87 ;  /* 0x0000005764577220 */ /* 0x000fe20000410000 */
[----:B---3--:R-:W-:Y:S01]  /*11070*/  FMUL.FTZ R99, R98, R99 ;  /* 0x0000006362637220 */ /* 0x008fe20000410000 */
[----:B--2---:R-:W-:Y:S02]  /*11080*/  FADD.FTZ R15, R96, R15 ;  /* 0x0000000f600f7221 */ /* 0x004fe40000010000 */
[----:B------:R-:W-:-:S03]  /*11090*/  FMUL.FTZ R87, R87, R95 ;  /* 0x0000005f57577220 */ /* 0x000fc60000410000 */
[----:B------:R-:W2:Y:S01]  /*110a0*/  SHFL.IDX PT, R99, R99, RZ, 0x1f ;  /* 0x00001fff63637589 */ /* 0x000ea200000e0000 */
[----:B------:R-:W-:Y:S02]  /*110b0*/  FFMA.FTZ R98, R98, R87, R15 ;  /* 0x0000005762627223 */ /* 0x000fe4000001000f */
[----:B------:R-:W3:Y:S03]  /*110c0*/  @!P1 LDC.64 R86, c[0x0][0x3c0] ;  /* 0x0000f000ff569b82 */ /* 0x000ee60000000a00 */
[----:B------:R-:W0:Y:S01]  /*110d0*/  SHFL.IDX PT, R95, R98, RZ, 0x1f ;  /* 0x00001fff625f7589 */ /* 0x000e2200000e0000 */
[----:B-1----:R-:W-:-:S04]  /*110e0*/  @!P1 IMAD.WIDE R84, R101, 0x4, R84 ;  /* 0x0000000465549825 */ /* 0x002fc800078e0254 */
[----:B--2---:R-:W-:-:S05]  /*110f0*/  FMUL.FTZ R15, R99, R99 ;  /* 0x00000063630f7220 */ /* 0x004fca0000410000 */
[----:B------:R-:W-:Y:S01]  /*11100*/  FSEL R92, R15, RZ, P0 ;  /* 0x000000ff0f5c7208 */ /* 0x000fe20000000000 */
[----:B0-----:R-:W-:Y:S01]  /*11110*/  FFMA.FTZ R15, R95, UR15, R94 ;  /* 0x0000000f5f0f7c23 */ /* 0x001fe2000801005e */
[----:B------:R-:W-:-:S03]  /*11120*/  IMAD.U32 R95, RZ, RZ, UR10 ;  /* 0x0000000aff5f7e24 */ /* 0x000fc6000f8e00ff */
[----:B------:R-:W-:Y:S01]  /*11130*/  FADD.FTZ R15, R15, R92 ;  /* 0x0000005c0f0f7221 */ /* 0x000fe20000010000 */
[----:B---3--:R-:W-:Y:S01]  /*11140*/  @!P1 IMAD.WIDE R86, R95, 0x4, R86 ;  /* 0x000000045f569825 */ /* 0x008fe200078e0256 */
[----:B------:R-:W-:-:S04]  /*11150*/  FSEL R92, R99, RZ, !P0 ;  /* 0x000000ff635c7208 */ /* 0x000fc80004000000 */
[----:B------:R-:W0:Y:S01]  /*11160*/  MUFU.RSQ R15, R15 ;  /* 0x0000000f000f7308 */ /* 0x000e220000001400 */
        /* <DEDUP_REMOVED lines=35> */
.L_x_8564:
[----:B------:R-:W-:Y:S05]  /*113a0*/  BSYNC.RECONVERGENT B0 ;  /* 0x0000000000007941 */ /* 0x000fea0003800200 */
.L_x_8563:
        /* <DEDUP_REMOVED lines=35> */
.L_x_8566:
[----:B------:R-:W-:Y:S05]  /*115e0*/  BSYNC.RECONVERGENT B0 ;  /* 0x0000000000007941 */ /* 0x000fea0003800200 */
.L_x_8565:
        /* <DEDUP_REMOVED lines=34> */
.L_x_8568:
[----:B------:R-:W-:Y:S05]  /*11810*/  BSYNC.RECONVERGENT B0 ;  /* 0x0000000000007941 */ /* 0x000fea0003800200 */
.L_x_8567:
[----:B------:R-:W-:Y:S02]  /*11820*/  UIADD3 UR10, UPT, UPT, UR10, UR16, URZ ;  /* 0x000000100a0a7290 */ /* 0x000fe4000fffe0ff */
[----:B------:R-:W-:Y:S02]  /*11830*/  UPLOP3.LUT UP2, UPT, UPT, UPT, UP2, 0x40, 0x4 ;  /* 0x000000000004789c */ /* 0x000fe40003f4e820 */
[----:B------:R-:W-:-:S09]  /*11840*/  UISETP.GE.AND UP1, UPT, UR10, UR17, UPT ;  /* 0x000000110a00728c */ /* 0x000fd2000bf26270 */
[----:B------:R-:W-:Y:S05]  /*11850*/  BRA.U !UP1, `(.L_x_8569) ;  /* 0xfffffef509107547 */ /* 0x000fea000b83ffff */
[----:B------:R-:W-:Y:S05]  /*11860*/  EXIT ;  /* 0x000000000000794d */ /* 0x000fea0003800000 */
.L_x_8570:
        /* <DEDUP_REMOVED lines=9> */
.L_x_20803:


//--------------------- .text._ZN10layer_norm13ln_fwd_kernelINS_13Kernel_traitsIf13__nv_bfloat16fS2_fjLj3072ELj1ELj1ELj4ELj16ENS_18Kernel_traits_baseILj3072EfS2_fS2_fjLj128EEEEELb1ELb0ELb0ELb1EEEvNS_9FwdParamsE --------------------------
	.section	.text._ZN10layer_norm13ln_fwd_kernelINS_13Kernel_traitsIf13__nv_bfloat16fS2_fjLj3072ELj1ELj1ELj4ELj16ENS_18Kernel_traits_baseILj3072EfS2_fS2_fjLj128EEEEELb1ELb0ELb0ELb1EEEvNS_9FwdParamsE,"ax",@progbits
	.align	128
        .global         _ZN10layer_norm13ln_fwd_kernelINS_13Kernel_traitsIf13__nv_bfloat16fS2_fjLj3072ELj1ELj1ELj4ELj16ENS_18Kernel_traits_baseILj3072EfS2_fS2_fjLj128EEEEELb1ELb0ELb0ELb1EEEvNS_9FwdParamsE
        .type           _ZN10layer_norm13ln_fwd_kernelINS_13Kernel_traitsIf13__nv_bfloat16fS2_fjLj3072ELj1ELj1ELj4ELj16ENS_18Kernel_traits_baseILj3072EfS2_fS2_fjLj128EEEEELb1ELb0ELb0ELb1EEEvNS_9FwdParamsE,@function
        .size           _ZN10layer_norm13ln_fwd_kernelINS_13Kernel_traitsIf13__nv_bfloat16fS2_fjLj3072ELj1ELj1ELj4ELj16ENS_18Kernel_traits_baseILj3072EfS2_fS2_fjLj128EEEEELb1ELb0ELb0ELb1EEEvNS_9FwdParamsE,(.L_x_20804 - _ZN10layer_norm13ln_fwd_kernelINS_13Kernel_traitsIf13__nv_bfloat16fS2_fjLj3072ELj1ELj1ELj4ELj16ENS_18Kernel_traits_baseILj3072EfS2_fS2_fjLj128EEEEELb1ELb0ELb0ELb1EEEvNS_9FwdParamsE)
        .other          _ZN10layer_norm13ln_fwd_kernelINS_13Kernel_traitsIf13__nv_bfloat16fS2_fjLj3072ELj1ELj1ELj4ELj16ENS_18Kernel_traits_baseILj3072EfS2_fS2_fjLj128EEEEELb1ELb0ELb0ELb1EEEvNS_9FwdParamsE,@"STO_CUDA_ENTRY STV_DEFAULT"
_ZN10layer_norm13ln_fwd_kernelINS_13Kernel_traitsIf13__nv_bfloat16fS2_fjLj3072ELj1ELj1ELj4ELj16ENS_18Kernel_traits_baseILj3072EfS2_fS2_fjLj128EEEEELb1ELb0ELb0ELb1EEEvNS_9FwdParamsE:
.text._ZN10layer_norm13ln_fwd_kernelINS_13Kernel_traitsIf13__nv_bfloat16fS2_fjLj3072ELj1ELj1ELj4ELj16ENS_18Kernel_traits_baseILj3072EfS2_fS2_fjLj128EEEEELb1ELb0ELb0ELb1EEEvNS_9FwdParamsE:
        /* <DEDUP_REMOVED lines=8> */
[----:B--2---:R-:W-:-:S02]  /*0080*/  IMAD.U32 R2, RZ, RZ, UR10 ;  /* 0x0000000aff027e24 */ /* 0x004fc4000f8e00ff */
[----:B------:R-:W-:-:S09]  /*0090*/  IMAD.U32 R3, RZ, RZ, UR11 ;  /* 0x0000000bff037e24 */ /* 0x000fd2000f8e00ff */
[----:B---3--:R-:W2:Y:S01]  /*00a0*/  @P1 LDG.E.64 R2, desc[UR8][R2.64] ;  /* 0x0000000802021981 */ /* 0x008ea2000c1e1b00 */
[----:B------:R-:W3:Y:S01]  /*00b0*/  S2R R88, SR_TID.X ;  /* 0x0000000000587919 */ /* 0x000ee20000002100 */
[----:B------:R-:W4:Y:S02]  /*00c0*/  S2UR UR16, SR_CTAID.X ;  /* 0x00000000001079c3 */ /* 0x000f240000002500 */
[----:B-1----:R-:W2:Y:S01]  /*00d0*/  @P1 LDG.E.64 R52, desc[UR8][R72.64] ;  /* 0x0000000848341981 */ /* 0x002ea2000c1e1b00 */
[----:B0-----:R-:W-:Y:S01]  /*00e0*/  ISETP.NE.U32.AND P0, PT, RZ, UR4, PT ;  /* 0x00000004ff007c0c */ /* 0x001fe2000bf05070 */
[----:B------:R-:W4:Y:S03]  /*00f0*/  LDCU UR4, c[0x0][0x384] ;  /* 0x00007080ff0477ac */ /* 0x000f260008000800 */
[----:B------:R-:W-:Y:S01]  /*0100*/  ISETP.NE.AND.EX P0, PT, RZ, UR5, PT, P0 ;  /* 0x00000005ff007c0c */ /* 0x000fe2000bf05300 */
[----:B------:R-:W0:-:S12]  /*0110*/  @P1 LDC R59, c[0x0][0x460] ;  /* 0x00011800ff3b1b82 */ /* 0x000e180000000800 */
[----:B------:R-:W3:Y:S08]  /*0120*/  @P0 LDC.64 R54, c[0x0][0x3d0] ;  /* 0x0000f400ff360b82 */ /* 0x000ef00000000a00 */
[----:B------:R-:W1:Y:S08]  /*0130*/  @P0 LDC.64 R56, c[0x0][0x438] ;  /* 0x00010e00ff380b82 */ /* 0x000e700000000a00 */
[----:B------:R-:W0:Y:S01]  /*0140*/  LDC R87, c[0x0][0x360] ;  /* 0x0000d800ff577b82 */ /* 0x000e220000000800 */
[----:B----4-:R-:W-:Y:S01]  /*0150*/  UISETP.GE.AND UP0, UPT, UR16, UR4, UPT ;  /* 0x000000041000728c */ /* 0x010fe2000bf06270 */
[----:B---3--:R-:W-:-:S05]  /*0160*/  @P0 IMAD.WIDE.U32 R54, R88, 0x20, R54 ;  /* 0x0000002058360825 */ /* 0x008fca00078e0036 */
[----:B------:R-:W-:Y:S01]  /*0170*/  PLOP3.LUT P3, PT, PT, PT, UP0, 0x80, 0x8 ;  /* 0x000000000008781c */ /* 0x000fe20003f6f008 */
[----:B------:R3:W5:Y:S01]  /*0180*/  @P0 LDG.E.128 R4, desc[UR8][R54.64] ;  /* 0x0000000836040981 */ /* 0x000762000c1e1d00 */
[----:B-1----:R-:W-:-:S03]  /*0190*/  @P0 IMAD.WIDE.U32 R56, R88, 0x20, R56 ;  /* 0x0000002058380825 */ /* 0x002fc600078e0038 */
[----:B------:R3:W5:Y:S04]  /*01a0*/  @P0 LDG.E.128 R8, desc[UR8][R54.64+0x10] ;  /* 0x0000100836080981 */ /* 0x000768000c1e1d00 */
[----:B------:R3:W5:Y:S01]  /*01b0*/  @P0 LDG.E.128 R12, desc[UR8][R54.64+0x1000] ;  /* 0x00100008360c0981 */ /* 0x000762000c1e1d00 */
[----:B0-----:R-:W-:-:S03]  /*01c0*/  IMAD R87, R87, UR16, R88 ;  /* 0x0000001057577c24 */ /* 0x001fc6000f8e0258 */
        /* <DEDUP_REMOVED lines=9> */
[----:B--2---:R-:W-:-:S02]  /*0260*/  @P1 R2UR UR10, R2 ;  /* 0x00000000020a12ca */ /* 0x004fc400000e0000 */
[----:B------:R-:W-:Y:S02]  /*0270*/  @P1 R2UR UR11, R3 ;  /* 0x00000000030b12ca */ /* 0x000fe400000e0000 */
[----:B------:R-:W-:-:S04]  /*0280*/  @P1 IADD3 R72, P2, PT, R52, R59, RZ ;  /* 0x0000003b34481210 */ /* 0x000fc80007f5e0ff */
[----:B------:R-:W-:-:S05]  /*0290*/  @P1 IADD3.X R73, PT, PT, RZ, R53, RZ, P2, !PT ;  /* 0x00000035ff491210 */ /* 0x000fca00017fe4ff */
[----:B------:R-:W-:Y:S02]  /*02a0*/  UIADD3 UR20, UPT, UPT, UR10, -0x61c88647, URZ ;  /* 0x9e3779b90a147890 */ /* 0x000fe4000fffe0ff */
[----:B------:R-:W-:Y:S02]  /*02b0*/  UIADD3 UR21, UPT, UPT, UR11, -0x4498517b, URZ ;  /* 0xbb67ae850b157890 */ /* 0x000fe4000fffe0ff */
[----:B------:R-:W-:Y:S02]  /*02c0*/  UIADD3 UR22, UPT, UPT, UR10, 0x3c6ef372, URZ ;  /* 0x3c6ef3720a167890 */ /* 0x000fe4000fffe0ff */
[----:B------:R-:W-:Y:S02]  /*02d0*/  UIADD3 UR23, UPT, UPT, UR11, 0x76cf5d0a, URZ ;  /* 0x76cf5d0a0b177890 */ /* 0x000fe4000fffe0ff */
[----:B------:R-:W-:Y:S01]  /*02e0*/  UIADD3 UR24, UPT, UPT, UR10, -0x255992d5, URZ ;  /* 0xdaa66d2b0a187890 */ /* 0x000fe2000fffe0ff */
[----:B------:R-:W-:Y:S01]  /*02f0*/  SHF.R.U64 R92, R72, 0x2, R73 ;  /* 0x00000002485c7819 */ /* 0x000fe20000001249 */
[----:B---3--:R-:W-:Y:S10]  /*0300*/  @P0 BRA `(.L_x_8571) ;  /* 0x0000000000500947 */ /* 0x008ff40003800000 */
        /* <DEDUP_REMOVED lines=20> */
.L_x_8571:
[----:B------:R-:W-:Y:S05]  /*0450*/  @P3 EXIT ;  /* 0x000000000000394d */ /* 0x000fea0003800000 */
[----:B------:R-:W-:Y:S01]  /*0460*/  IMAD.HI.U32 R3, R87, -0x326172a9, RZ ;  /* 0xcd9e8d5757037827 */ /* 0x000fe200078e00ff */
[----:B------:R-:W-:Y:S01]  /*0470*/  SHF.R.U32.HI R86, RZ, 0x2, R73 ;  /* 0x00000002ff567819 */ /* 0x000fe20000011649 */
[----:B------:R-:W-:Y:S01]  /*0480*/  UIADD3 UR25, UPT, UPT, UR11, 0x32370b8f, URZ ;  /* 0x32370b8f0b197890 */ /* 0x000fe2000fffe0ff */
[----:B------:R-:W-:Y:S01]  /*0490*/  LOP3.LUT R72, R72, 0x3, RZ, 0xc0, !PT ;  /* 0x0000000348487812 */ /* 0x000fe200078ec0ff */
[----:B------:R-:W-:Y:S01]  /*04a0*/  IMAD.HI.U32 R0, R92, -0x2daee0ad, RZ ;  /* 0xd2511f535c007827 */ /* 0x000fe200078e00ff */
[----:B------:R-:W-:Y:S01]  /*04b0*/  LOP3.LUT R3, R86, UR10, R3, 0x96, !PT ;  /* 0x0000000a56037c12 */ /* 0x000fe2000f8e9603 */
[----:B------:R-:W-:Y:S02]  /*04c0*/  UIADD3 UR26, UPT, UPT, UR10, 0x78dde6e4, URZ ;  /* 0x78dde6e40a1a7890 */ /* 0x000fe4000fffe0ff */
[----:B------:R-:W-:Y:S01]  /*04d0*/  IMAD R55, R92, -0x2daee0ad, RZ ;  /* 0xd2511f535c377824 */ /* 0x000fe200078e02ff */
[----:B------:R-:W-:Y:S01]  /*04e0*/  LOP3.LUT R0, R0, UR11, RZ, 0x3c, !PT ;  /* 0x0000000b00007c12 */ /* 0x000fe2000f8e3cff */
[----:B------:R-:W-:Y:S01]  /*04f0*/  IMAD.HI.U32 R52, R3, -0x2daee0ad, RZ ;  /* 0xd2511f5303347827 */ /* 0x000fe200078e00ff */
[----:B------:R-:W-:-:S02]  /*0500*/  UIADD3 UR27, UPT, UPT, UR11, -0x126145ec, URZ ;  /* 0xed9eba140b1b7890 */ /* 0x000fc4000fffe0ff */
[----:B------:R-:W-:Y:S01]  /*0510*/  UIADD3 UR28, UPT, UPT, UR10, 0x1715609d, URZ ;  /* 0x1715609d0a1c7890 */ /* 0x000fe2000fffe0ff */
[----:B------:R-:W-:Y:S01]  /*0520*/  IMAD R53, R87, -0x326172a9, RZ ;  /* 0xcd9e8d5757357824 */ /* 0x000fe200078e02ff */
[----:B------:R-:W-:Y:S01]  /*0530*/  LOP3.LUT R52, R55, UR21, R52, 0x96, !PT ;  /* 0x0000001537347c12 */ /* 0x000fe2000f8e9634 */
[C---:B------:R-:W-:Y:S01]  /*0540*/  IMAD.HI.U32 R2, R0.reuse, -0x326172a9, RZ ;  /* 0xcd9e8d5700027827 */ /* 0x040fe200078e00ff */
[----:B------:R-:W-:Y:S02]  /*0550*/  UIADD3 UR29, UPT, UPT, UR11, -0x56f99767, URZ ;  /* 0xa90668990b1d7890 */ /* 0x000fe4000fffe0ff */
[----:B------:R-:W-:Y:S01]  /*0560*/  UIADD3 UR30, UPT, UPT, UR10, -0x4ab325aa, URZ ;  /* 0xb54cda560a1e7890 */ /* 0x000fe2000fffe0ff */
[----:B------:R-:W-:Y:S01]  /*0570*/  IMAD R54, R3, -0x2daee0ad, RZ ;  /* 0xd2511f5303367824 */ /* 0x000fe200078e02ff */
[----:B------:R-:W-:Y:S01]  /*0580*/  LOP3.LUT R2, R53, UR20, R2, 0x96, !PT ;  /* 0x0000001435027c12 */ /* 0x000fe2000f8e9602 */
[----:B------:R-:W-:Y:S01]  /*0590*/  IMAD R53, R0, -0x326172a9, RZ ;  /* 0xcd9e8d5700357824 */ /* 0x000fe200078e02ff */
[----:B------:R-:W-:Y:S01]  /*05a0*/  UIADD3 UR31, UPT, UPT, UR11, 0x646e171e, URZ ;  /* 0x646e171e0b1f7890 */ /* 0x000fe2000fffe0ff */
[----:B------:R-:W-:Y:S01]  /*05b0*/  IMAD.HI.U32 R0, R52, -0x326172a9, RZ ;  /* 0xcd9e8d5734007827 */ /* 0x000fe200078e00ff */
[----:B------:R-:W-:-:S02]  /*05c0*/  UIADD3 UR32, UPT, UPT, UR10, 0x5384540f, URZ ;  /* 0x5384540f0a207890 */ /* 0x000fc4000fffe0ff */
[----:B------:R-:W-:Y:S01]  /*05d0*/  UIADD3 UR33, UPT, UPT, UR11, 0x1fd5c5a3, URZ ;  /* 0x1fd5c5a30b217890 */ /* 0x000fe2000fffe0ff */
[C---:B------:R-:W-:Y:S01]  /*05e0*/  IMAD.HI.U32 R3, R2.reuse, -0x2daee0ad, RZ ;  /* 0xd2511f5302037827 */ /* 0x040fe200078e00ff */
[----:B------:R-:W-:Y:S01]  /*05f0*/  LOP3.LUT R0, R53, UR22, R0, 0x96, !PT ;  /* 0x0000001635007c12 */ /* 0x000fe2000f8e9600 */
[----:B------:R-:W0:Y:S02]  /*0600*/  LDCU.64 UR4, c[0x0][0x3e0] ;  /* 0x00007c00ff0477ac */ /* 0x000e240008000a00 */
        /* <DEDUP_REMOVED lines=12> */
[----:B------:R-:W-:Y:S01]  /*06d0*/  IMAD R53, R0, -0x2daee0ad, RZ ;  /* 0xd2511f5300357824 */ /* 0x000fe200078e02ff */
[----:B------:R-:W1:Y:S01]  /*06e0*/  LDCU UR6, c[0x0][0x404] ;  /* 0x00008080ff0677ac */ /* 0x000e620008000800 */
[----:B------:R-:W-:Y:S01]  /*06f0*/  IMAD.HI.U32 R3, R54, -0x326172a9, RZ ;  /* 0xcd9e8d5736037827 */ /* 0x000fe200078e00ff */
[----:B0-----:R-:W-:-:S03]  /*0700*/  UISETP.NE.U32.AND UP0, UPT, UR4, URZ, UPT ;  /* 0x000000ff0400728c */ /* 0x001fc6000bf05070 */
[----:B------:R-:W-:Y:S01]  /*0710*/  IMAD.HI.U32 R0, R2, -0x2daee0ad, RZ ;  /* 0xd2511f5302007827 */ /* 0x000fe200078e00ff */
[----:B------:R-:W-:Y:S01]  /*0720*/  LOP3.LUT R3, R52, UR26, R3, 0x96, !PT ;  /* 0x0000001a34037c12 */ /* 0x000fe2000f8e9603 */
[----:B------:R-:W0:Y:S02]  /*0730*/  LDCU UR7, c[0x0][0x408] ;  /* 0x00008100ff0777ac */ /* 0x000e240008000800 */
[----:B------:R-:W-:Y:S01]  /*0740*/  IMAD R55, R2, -0x2daee0ad, RZ ;  /* 0xd2511f5302377824 */ /* 0x000fe200078e02ff */
[----:B------:R-:W-:Y:S01]  /*0750*/  LOP3.LUT R0, R53, UR27, R0, 0x96, !PT ;  /* 0x0000001b35007c12 */ /* 0x000fe2000f8e9600 */
[----:B------:R-:W-:Y:S01]  /*0760*/  IMAD.HI.U32 R52, R3, -0x2daee0ad, RZ ;  /* 0xd2511f5303347827 */ /* 0x000fe200078e00ff */
[----:B------:R-:W2:Y:S03]  /*0770*/  LDCU UR18, c[0x0][0x388] ;  /* 0x00007100ff1277ac */ /* 0x000ea60008000800 */
[----:B------:R-:W-:Y:S01]  /*0780*/  IMAD R53, R54, -0x326172a9, RZ ;  /* 0xcd9e8d5736357824 */ /* 0x000fe200078e02ff */
[----:B------:R-:W-:Y:S01]  /*0790*/  LOP3.LUT R52, R55, UR29, R52, 0x96, !PT ;  /* 0x0000001d37347c12 */ /* 0x000fe2000f8e9634 */
[C---:B------:R-:W-:Y:S01]  /*07a0*/  IMAD.HI.U32 R2, R0.reuse, -0x326172a9, RZ ;  /* 0xcd9e8d5700027827 */ /* 0x040fe200078e00ff */
[----:B------:R-:W3:Y:S03]  /*07b0*/  LDCU.U8 UR38, c[0x0][0x410] ;  /* 0x00008200ff2677ac */ /* 0x000ee60008000000 */
[----:B------:R-:W-:Y:S01]  /*07c0*/  IMAD R54, R3, -0x2daee0ad, RZ ;  /* 0xd2511f5303367824 */ /* 0x000fe200078e02ff */
[----:B------:R-:W-:Y:S01]  /*07d0*/  LOP3.LUT R2, R53, UR28, R2, 0x96, !PT ;  /* 0x0000001c35027c12 */ /* 0x000fe2000f8e9602 */
[----:B------:R-:W-:Y:S01]  /*07e0*/  IMAD R53, R0, -0x326172a9, RZ ;  /* 0xcd9e8d5700357824 */ /* 0x000fe200078e02ff */
[----:B------:R-:W4:Y:S01]  /*07f0*/  LDCU UR19, c[0x0][0x400] ;  /* 0x00008000ff1377ac */ /* 0x000f220008000800 */
[----:B------:R-:W-:Y:S01]  /*0800*/  IMAD.HI.U32 R0, R52, -0x326172a9, RZ ;  /* 0xcd9e8d5734007827 */ /* 0x000fe200078e00ff */
[----:B------:R-:W0:Y:S03]  /*0810*/  LDCU.64 UR12, c[0x0][0x3a0] ;  /* 0x00007400ff0c77ac */ /* 0x000e260008000a00 */
[C---:B------:R-:W-:Y:S01]  /*0820*/  IMAD.HI.U32 R3, R2.reuse, -0x2daee0ad, RZ ;  /* 0xd2511f5302037827 */ /* 0x040fe200078e00ff */
[----:B------:R-:W-:Y:S01]  /*0830*/  LOP3.LUT R0, R53, UR30, R0, 0x96, !PT ;  /* 0x0000001e35007c12 */ /* 0x000fe2000f8e9600 */
[----:B------:R-:W0:Y:S02]  /*0840*/  LDCU.64 UR14, c[0x0][0x380] ;  /* 0x00007000ff0e77ac */ /* 0x000e240008000a00 */
[----:B------:R-:W-:Y:S01]  /*0850*/  IMAD R55, R2, -0x2daee0ad, RZ ;  /* 0xd2511f5302377824 */ /* 0x000fe200078e02ff */
[----:B------:R-:W-:Y:S01]  /*0860*/  LOP3.LUT R3, R54, UR31, R3, 0x96, !PT ;  /* 0x0000001f36037c12 */ /* 0x000fe2000f8e9603 */
[----:B------:R-:W-:Y:S01]  /*0870*/  IMAD.HI.U32 R54, R0, -0x2daee0ad, RZ ;  /* 0xd2511f5300367827 */ /* 0x000fe200078e00ff */
[----:B------:R-:W-:-:S02]  /*0880*/  UISETP.NE.AND.EX UP0, UPT, UR5, URZ, UPT, UP0 ;  /* 0x000000ff0500728c */ /* 0x000fc4000bf05300 */
[----:B------:R-:W-:Y:S01]  /*0890*/  UPLOP3.LUT UP2, UPT, UPT, UPT, UPT, 0x40, 0x4 ;  /* 0x000000000004789c */ /* 0x000fe20003f4e870 */
        /* <DEDUP_REMOVED lines=19> */
.L_x_8721:
        /* <DEDUP_REMOVED lines=36> */
.L_x_20639:
[----:B------:R-:W-:Y:S05]  /*0c10*/  BRX R2 -0xc20                                          (*"BRANCH_TARGETS .L_x_20640,.L_x_20641,.L_x_20642"*) ;  /* 0xfffffff002f87949 */ /* 0x000fea000383ffff */
.L_x_20642:
[----:B------:R-:W-:Y:S01]  /*0c20*/  VIADD R64, R72, 0x1 ;  /* 0x0000000148407836 */ /* 0x000fe20000000000 */
[----:B------:R-:W-:Y:S01]  /*0c30*/  MOV R76, R90 ;  /* 0x0000005a004c7202 */ /* 0x000fe20000000f00 */
[----:B------:R-:W-:Y:S01]  /*0c40*/  IMAD.MOV.U32 R65, RZ, RZ, R84 ;  /* 0x000000ffff417224 */ /* 0x000fe200078e0054 */
[----:B------:R-:W-:Y:S06]  /*0c50*/  BRA `(.L_x_8573) ;  /* 0x0000000000e87947 */ /* 0x000fec0003800000 */
.L_x_20640:
[----:B------:R-:W-:Y:S02]  /*0c60*/  HFMA2 R64, -RZ, RZ, 0, 1.78813934326171875e-07 ;  /* 0x00000003ff407431 */ /* 0x000fe400000001ff */
[----:B------:R-:W-:Y:S02]  /*0c70*/  IMAD.MOV.U32 R76, RZ, RZ, R90 ;  /* 0x000000ffff4c7224 */ /* 0x000fe400078e005a */
[----:B------:R-:W-:Y:S01]  /*0c80*/  IMAD.MOV.U32 R65, RZ, RZ, R85 ;  /* 0x000000ffff417224 */ /* 0x000fe200078e0055 */
[----:B------:R-:W-:Y:S06]  /*0c90*/  BRA `(.L_x_8573) ;  /* 0x0000000000d87947 */ /* 0x000fec0003800000 */
.L_x_20641:
        /* <DEDUP_REMOVED lines=12> */
.L_x_8574:
        /* <DEDUP_REMOVED lines=42> */
.L_x_8573:
        /* <DEDUP_REMOVED lines=11> */
[----:B------:R-:W-:Y:S01]  /*10b0*/  FSEL R3, R2, RZ, !P0 ;  /* 0x000000ff02037208 */ /* 0x000fe20004000000 */
[----:B------:R-:W-:Y:S01]  /*10c0*/  IMAD.MOV.U32 R2, RZ, RZ, R82 ;  /* 0x000000ffff027224 */ /* 0x000fe200078e0052 */
        /* <DEDUP_REMOVED lines=12> */
.L_x_8576:
        /* <DEDUP_REMOVED lines=12> */
.L_x_8577:
        /* <DEDUP_REMOVED lines=43> */
.L_x_8575:
        /* <DEDUP_REMOVED lines=21> */
.L_x_8579:
        /* <DEDUP_REMOVED lines=12> */
.L_x_8580:
        /* <DEDUP_REMOVED lines=43> */
.L_x_8578:
        /* <DEDUP_REMOVED lines=22> */
.L_x_8582:
        /* <DEDUP_REMOVED lines=12> */
.L_x_8583:
        /* <DEDUP_REMOVED lines=43> */
.L_x_8581:
[----:B------:R-:W-:Y:S02]  /*1e90*/  I2FP.F32.U32 R3, R2 ;  /* 0x0000000200037245 */ /* 0x000fe40000201000 */
[----:B------:R-:W-:Y:S02]  /*1ea0*/  SHF.L.U32 R57, R57, 0x10, RZ ;  /* 0x0000001039397819 */ /* 0x000fe400000006ff */
[----:B------:R-:W-:Y:S01]  /*1eb0*/  ISETP.NE.AND P3, PT, R64, 0x1, PT ;  /* 0x000000014000780c */ /* 0x000fe20003f65270 */
[----:B------:R-:W-:Y:S02]  /*1ec0*/  FFMA.FTZ R3, R3, R0, 1.1641532182693481445e-10 ;  /* 0x2f00000003037423 */ /* 0x000fe40000010000 */
[----:B------:R-:W-:-:S03]  /*1ed0*/  FMUL.FTZ R57, R57, UR17 ;  /* 0x0000001139397c20 */ /* 0x000fc60008410000 */
[----:B------:R-:W-:Y:S01]  /*1ee0*/  FSETP.GTU.FTZ.AND P2, PT, R3, UR4, PT ;  /* 0x0000000403007c0b */ /* 0x000fe2000bf5c000 */
[----:B------:R-:W-:-:S05]  /*1ef0*/  FMUL.FTZ R57, R57, UR5 ;  /* 0x0000000539397c20 */ /* 0x000fca0008410000 */
[----:B------:R-:W-:Y:S01]  /*1f00*/  FSEL R2, R57, RZ, !P2 ;  /* 0x000000ff39027208 */ /* 0x000fe20005000000 */
[----:B------:R-:W-:Y:S01]  /*1f10*/  IMAD.MOV.U32 R57, RZ, RZ, 0x2 ;  /* 0x00000002ff397424 */ /* 0x000fe200078e00ff */
        /* <DEDUP_REMOVED lines=12> */
.L_x_8585:
        /* <DEDUP_REMOVED lines=12> */
.L_x_8586:
        /* <DEDUP_REMOVED lines=43> */
.L_x_8584:
[----:B------:R-:W-:Y:S02]  /*2350*/  I2FP.F32.U32 R3, R2 ;  /* 0x0000000200037245 */ /* 0x000fe40000201000 */
[C---:B------:R-:W-:Y:S02]  /*2360*/  SHF.L.U32 R2, R58.reuse, 0x10, RZ ;  /* 0x000000103a027819 */ /* 0x040fe400000006ff */
        /* <DEDUP_REMOVED lines=20> */
.L_x_8588:
        /* <DEDUP_REMOVED lines=12> */
.L_x_8589:
        /* <DEDUP_REMOVED lines=43> */
.L_x_8587:
        /* <DEDUP_REMOVED lines=21> */
.L_x_8591:
        /* <DEDUP_REMOVED lines=12> */
.L_x_8592:
        /* <DEDUP_REMOVED lines=43> */
.L_x_8590:
        /* <DEDUP_REMOVED lines=22> */
.L_x_8594:
        /* <DEDUP_REMOVED lines=14> */
.L_x_8595:
        /* <DEDUP_REMOVED lines=43> */
.L_x_8593:
        /* <DEDUP_REMOVED lines=10> */
.L_x_8572:
        /* <DEDUP_REMOVED lines=15> */
.L_x_8598:
        /* <DEDUP_REMOVED lines=12> */
.L_x_8599:
        /* <DEDUP_REMOVED lines=42> */
.L_x_8597:
[----:B------:R-:W-:Y:S01]  /*36c0*/  ISETP.NE.AND P0, PT, R53, 0x1, PT ;  /* 0x000000013500780c */ /* 0x000fe20003f05270 */
[----:B------:R-:W-:Y:S01]  /*36d0*/  UMOV UR4, UR6 ;  /* 0x0000000600047c82 */ /* 0x000fe20008000000 */
[----:B------:R-:W-:Y:S01]  /*36e0*/  I2FP.F32.U32 R3, R2 ;  /* 0x0000000200037245 */ /* 0x000fe20000201000 */
[C---:B-----5:R-:W-:Y:S01]  /*36f0*/  IMAD.U32 R2, R56.reuse, 0x10000, RZ ;  /* 0x0001000038027824 */ /* 0x060fe200078e00ff */
[----:B------:R-:W-:Y:S01]  /*3700*/  UMOV UR5, UR7 ;  /* 0x0000000700057c82 */ /* 0x000fe20008000000 */
[----:B------:R-:W-:Y:S01]  /*3710*/  HFMA2 R54, -RZ, RZ, 0, 1.1920928955078125e-07 ;  /* 0x00000002ff367431 */ /* 0x000fe200000001ff */
[----:B------:R-:W-:Y:S01]  /*3720*/  PRMT R56, R56, 0x7632, R56 ;  /* 0x0000763238387816 */ /* 0x000fe20000000038 */
[----:B------:R-:W-:Y:S01]  /*3730*/  FFMA.FTZ R3, R3, R0, 1.1641532182693481445e-10 ;  /* 0x2f00000003037423 */ /* 0x000fe20000010000 */
[----:B------:R-:W-:Y:S01]  /*3740*/  FMUL.FTZ R52, R2, UR17 ;  /* 0x0000001102347c20 */ /* 0x000fe20008410000 */
[----:B------:R-:W-:-:S03]  /*3750*/  IMAD.MOV.U32 R2, RZ, RZ, R82 ;  /* 0x000000ffff027224 */ /* 0x000fc600078e0052 */
[----:B------:R-:W-:Y:S01]  /*3760*/  FSETP.LE.FTZ.AND P1, PT, R3, UR4, PT ;  /* 0x0000000403007c0b */ /* 0x000fe2000bf33000 */
[----:B------:R-:W-:-:S03]  /*3770*/  FMUL.FTZ R52, R52, UR5 ;  /* 0x0000000534347c20 */ /* 0x000fc60008410000 */
        /* <DEDUP_REMOVED lines=10> */
.L_x_8601:
        /* <DEDUP_REMOVED lines=12> */
.L_x_8602:
        /* <DEDUP_REMOVED lines=43> */
.L_x_8600:
        /* <DEDUP_REMOVED lines=18> */
.L_x_8604:
        /* <DEDUP_REMOVED lines=12> */
.L_x_8605:
        /* <DEDUP_REMOVED lines=43> */
.L_x_8603:
        /* <DEDUP_REMOVED lines=19> */
.L_x_8607:
        /* <DEDUP_REMOVED lines=12> */
.L_x_8608:
        /* <DEDUP_REMOVED lines=43> */
.L_x_8606:
[----:B------:R-:W-:Y:S01]  /*44c0*/  ISETP.NE.AND P3, PT, R56, 0x1, PT ;  /* 0x000000013800780c */ /* 0x000fe20003f65270 */
[----:B------:R-:W-:Y:S01]  /*44d0*/  IMAD.U32 R57, R57, 0x10000, RZ ;  /* 0x0001000039397824 */ /* 0x000fe200078e00ff */
[----:B------:R-:W-:Y:S01]  /*44e0*/  I2FP.F32.U32 R3, R2 ;  /* 0x0000000200037245 */ /* 0x000fe20000201000 */
[----:B------:R-:W-:Y:S02]  /*44f0*/  IMAD.MOV.U32 R2, RZ, RZ, R82 ;  /* 0x000000ffff027224 */ /* 0x000fe400078e0052 */
[----:B------:R-:W-:Y:S01]  /*4500*/  FMUL.FTZ R55, R57, UR17 ;  /* 0x0000001139377c20 */ /* 0x000fe20008410000 */
[----:B------:R-:W-:Y:S01]  /*4510*/  MOV R57, 0x2 ;  /* 0x0000000200397802 */ /* 0x000fe20000000f00 */
        /* <DEDUP_REMOVED lines=12> */
.L_x_8610:
        /* <DEDUP_REMOVED lines=12> */
.L_x_8611:
        /* <DEDUP_REMOVED lines=43> */
.L_x_8609:
        /* <DEDUP_REMOVED lines=19> */
.L_x_8613:
        /* <DEDUP_REMOVED lines=12> */
.L_x_8614:
        /* <DEDUP_REMOVED lines=43> */
.L_x_8612:
        /* <DEDUP_REMOVED lines=18> */
.L_x_8616:
        /* <DEDUP_REMOVED lines=12> */
.L_x_8617:
        /* <DEDUP_REMOVED lines=43> */
.L_x_8615:
        /* <DEDUP_REMOVED lines=19> */
.L_x_8619:
        /* <DEDUP_REMOVED lines=14> */
.L_x_8620:
        /* <DEDUP_REMOVED lines=43> */
.L_x_8618:
        /* <DEDUP_REMOVED lines=16> */
.L_x_8596:
[----:B------:R-:W0:Y:S01]  /*5840*/  LDC.64 R2, c[0x0][0x3a8] ;  /* 0x0000ea00ff027b82 */ /* 0x000e220000000a00 */
[----:B------:R-:W-:Y:S02]  /*5850*/  SEL R63, RZ, 0x1000000, !P6 ;  /* 0x01000000ff3f7807 */ /* 0x000fe40007000000 */
[----:B------:R-:W-:Y:S02]  /*5860*/  SEL R64, RZ, 0x10000, !P5 ;  /* 0x00010000ff407807 */ /* 0x000fe40006800000 */
[----:B------:R-:W-:Y:S02]  /*5870*/  SEL R69, RZ, 0x100, !P4 ;  /* 0x00000100ff457807 */ /* 0x000fe40006000000 */
[----:B------:R-:W-:Y:S01]  /*5880*/  ISETP.NE.AND P6, PT, R70, RZ, PT ;  /* 0x000000ff4600720c */ /* 0x000fe20003fc5270 */
        /* <DEDUP_REMOVED lines=38> */
.L_x_8623:
[----:B------:R-:W-:-:S04]  /*5af0*/  VIADD R92, R92, 0x1 ;  /* 0x000000015c5c7836 */ /* 0x000fc80000000000 */
        /* <DEDUP_REMOVED lines=11> */
.L_x_8624:
        /* <DEDUP_REMOVED lines=42> */
.L_x_8622:
[----:B0-----:R-:W-:Y:S01]  /*5e50*/  I2FP.F32.U32 R73, R79 ;  /* 0x0000004f00497245 */ /* 0x001fe20000201000 */
[----:B-----5:R-:W-:Y:S01]  /*5e60*/  IMAD.U32 R72, R64, 0x10000, RZ ;  /* 0x0001000040487824 */ /* 0x020fe200078e00ff */
        /* <DEDUP_REMOVED lines=21> */
.L_x_8626:
        /* <DEDUP_REMOVED lines=12> */
.L_x_8627:
        /* <DEDUP_REMOVED lines=43> */
.L_x_8625:
        /* <DEDUP_REMOVED lines=21> */
.L_x_8629:
        /* <DEDUP_REMOVED lines=12> */
.L_x_8630:
        /* <DEDUP_REMOVED lines=43> */
.L_x_8628:
        /* <DEDUP_REMOVED lines=22> */
.L_x_8632:
        /* <DEDUP_REMOVED lines=12> */
.L_x_8633:
        /* <DEDUP_REMOVED lines=43> */
.L_x_8631:
        /* <DEDUP_REMOVED lines=21> */
.L_x_8635:
        /* <DEDUP_REMOVED lines=12> */
.L_x_8636:
        /* <DEDUP_REMOVED lines=43> */
.L_x_8634:
[----:B------:R-:W-:Y:S01]  /*7180*/  I2FP.F32.U32 R65, R64 ;  /* 0x0000004000417245 */ /* 0x000fe20000201000 */
[----:B------:R-:W-:Y:S01]  /*7190*/  IMAD.U32 R64, R66, 0x10000, RZ ;  /* 0x0001000042407824 */ /* 0x000fe200078e00ff */
[----:B------:R-:W-:Y:S02]  /*71a0*/  ISETP.NE.AND P4, PT, R72, 0x1, PT ;  /* 0x000000014800780c */ /* 0x000fe40003f85270 */
[----:B------:R-:W-:Y:S01]  /*71b0*/  PRMT R66, R66, 0x7632, R66 ;  /* 0x0000763242427816 */ /* 0x000fe20000000042 */
[----:B------:R-:W-:Y:S01]  /*71c0*/  FFMA.FTZ R65, R65, R0, 1.1641532182693481445e-10 ;  /* 0x2f00000041417423 */ /* 0x000fe20000010000 */
[----:B------:R-:W-:-:S04]  /*71d0*/  FMUL.FTZ R64, R64, UR17 ;  /* 0x0000001140407c20 */ /* 0x000fc80008410000 */
[----:B------:R-:W-:Y:S01]  /*71e0*/  FMUL.FTZ R64, R64, UR5 ;  /* 0x0000000540407c20 */ /* 0x000fe20008410000 */
[----:B------:R-:W-:-:S04]  /*71f0*/  FSETP.GTU.FTZ.AND P3, PT, R65, UR4, PT ;  /* 0x0000000441007c0b */ /* 0x000fc8000bf7c000 */
[----:B------:R-:W-:Y:S02]  /*7200*/  FSEL R65, R64, RZ, !P3 ;  /* 0x000000ff40417208 */ /* 0x000fe40005800000 */
[----:B------:R-:W-:-:S03]  /*7210*/  PLOP3.LUT P3, PT, P3, PT, PT, 0x8, 0x80 ;  /* 0x000000000080781c */ /* 0x000fc60001f6e170 */
[----:B------:R-:W-:Y:S01]  /*7220*/  FADD.FTZ R64, R68, R65 ;  /* 0x0000004144407221 */ /* 0x000fe20000010000 */
        /* <DEDUP_REMOVED lines=11> */
.L_x_8638:
        /* <DEDUP_REMOVED lines=12> */
.L_x_8639:
        /* <DEDUP_REMOVED lines=43> */
.L_x_8637:
        /* <DEDUP_REMOVED lines=21> */
.L_x_8641:
        /* <DEDUP_REMOVED lines=12> */
.L_x_8642:
        /* <DEDUP_REMOVED lines=43> */
.L_x_8640:
[----:B------:R-:W-:Y:S01]  /*7b10*/  I2FP.F32.U32 R69, R66 ;  /* 0x0000004200457245 */ /* 0x000fe20000201000 */
[C---:B------:R-:W-:Y:S01]  /*7b20*/  IMAD.U32 R66, R67.reuse, 0x10000, RZ ;  /* 0x0001000043427824 */ /* 0x040fe200078e00ff */
[----:B------:R-:W-:Y:S01]  /*7b30*/  ISETP.NE.AND P6, PT, R72, 0x1, PT ;  /* 0x000000014800780c */ /* 0x000fe20003fc5270 */
[----:B------:R-:W-:Y:S01]  /*7b40*/  HFMA2 R95, -RZ, RZ, 0, 1.1920928955078125e-07 ;  /* 0x00000002ff5f7431 */ /* 0x000fe200000001ff */
[----:B------:R-:W-:Y:S01]  /*7b50*/  PRMT R67, R67, 0x7632, R67 ;  /* 0x0000763243437816 */ /* 0x000fe20000000043 */
        /* <DEDUP_REMOVED lines=17> */
.L_x_8644:
        /* <DEDUP_REMOVED lines=14> */
.L_x_8645:
        /* <DEDUP_REMOVED lines=43> */
.L_x_8643:
[----:B------:R-:W-:Y:S01]  /*8000*/  I2FP.F32.U32 R69, R68 ;  /* 0x0000004400457245 */ /* 0x000fe20000201000 */
[----:B------:R-:W-:-:S04]  /*8010*/  IMAD.U32 R67, R67, 0x10000, RZ ;  /* 0x0001000043437824 */ /* 0x000fc800078e00ff */
[----:B------:R-:W-:Y:S01]  /*8020*/  FFMA.FTZ R69, R69, R0, 1.1641532182693481445e-10 ;  /* 0x2f00000045457423 */ /* 0x000fe20000010000 */
[----:B------:R-:W-:-:S04]  /*8030*/  FMUL.FTZ R67, R67, UR17 ;  /* 0x0000001143437c20 */ /* 0x000fc80008410000 */
[----:B------:R-:W-:Y:S01]  /*8040*/  FMUL.FTZ R67, R67, UR5 ;  /* 0x0000000543437c20 */ /* 0x000fe20008410000 */
[----:B------:R-:W-:-:S04]  /*8050*/  FSETP.GTU.FTZ.AND P6, PT, R69, UR4, PT ;  /* 0x0000000445007c0b */ /* 0x000fc8000bfdc000 */
[----:B------:R-:W-:Y:S02]  /*8060*/  FSEL R68, R67, RZ, !P6 ;  /* 0x000000ff43447208 */ /* 0x000fe40007000000 */
[----:B------:R-:W-:-:S03]  /*8070*/  PLOP3.LUT P6, PT, P6, PT, PT, 0x8, 0x80 ;  /* 0x000000000080781c */ /* 0x000fc600037ce170 */
[----:B------:R-:W-:Y:S01]  /*8080*/  FADD.FTZ R67, R71, R68 ;  /* 0x0000004447437221 */ /* 0x000fe20000010000 */
[----:B------:R-:W-:Y:S09]  /*8090*/  BRA `(.L_x_8646) ;  /* 0x00000024006c7947 */ /* 0x000ff20003800000 */
.L_x_8621:
        /* <DEDUP_REMOVED lines=15> */
.L_x_8648:
        /* <DEDUP_REMOVED lines=12> */
.L_x_8649:
        /* <DEDUP_REMOVED lines=42> */
.L_x_8647:
[----:B------:R-:W-:Y:S01]  /*84f0*/  ISETP.NE.AND P0, PT, R62, 0x1, PT ;  /* 0x000000013e00780c */ /* 0x000fe20003f05270 */
[----:B------:R-:W-:Y:S01]  /*8500*/  IMAD.MOV.U32 R63, RZ, RZ, 0x2 ;  /* 0x00000002ff3f7424 */ /* 0x000fe200078e00ff */
[----:B------:R-:W-:Y:S01]  /*8510*/  I2FP.F32.U32 R61, R60 ;  /* 0x0000003c003d7245 */ /* 0x000fe20000201000 */
[C---:B-----5:R-:W-:Y:S01]  /*8520*/  IMAD.U32 R60, R64.reuse, 0x10000, RZ ;  /* 0x00010000403c7824 */ /* 0x060fe200078e00ff */
[----:B------:R-:W-:-:S03]  /*8530*/  PRMT R64, R64, 0x7632, R64 ;  /* 0x0000763240407816 */ /* 0x000fc60000000040 */
[----:B------:R-:W-:Y:S01]  /*8540*/  FFMA.FTZ R61, R61, R0, 1.1641532182693481445e-10 ;  /* 0x2f0000003d3d7423 */ /* 0x000fe20000010000 */
[----:B------:R-:W-:-:S04]  /*8550*/  FMUL.FTZ R60, R60, UR17 ;  /* 0x000000113c3c7c20 */ /* 0x000fc80008410000 */
[----:B------:R-:W-:Y:S01]  /*8560*/  FSETP.LE.FTZ.AND P1, PT, R61, UR4, PT ;  /* 0x000000043d007c0b */ /* 0x000fe2000bf33000 */
[----:B------:R-:W-:Y:S01]  /*8570*/  FMUL.FTZ R60, R60, UR5 ;  /* 0x000000053c3c7c20 */ /* 0x000fe20008410000 */
[----:B------:R-:W-:Y:S02]  /*8580*/  MOV R61, R82 ;  /* 0x00000052003d7202 */ /* 0x000fe40000000f00 */
        /* <DEDUP_REMOVED lines=10> */
.L_x_8651:
        /* <DEDUP_REMOVED lines=12> */
.L_x_8652:
        /* <DEDUP_REMOVED lines=43> */
.L_x_8650:
[----:B------:R-:W-:Y:S01]  /*89a0*/  I2FP.F32.U32 R61, R61 ;  /* 0x0000003d003d7245 */ /* 0x000fe20000201000 */
[----:B------:R-:W-:Y:S01]  /*89b0*/  IMAD.U32 R64, R64, 0x10000, RZ ;  /* 0x0001000040407824 */ /* 0x000fe200078e00ff */
[----:B------:R-:W-:Y:S02]  /*89c0*/  ISETP.NE.AND P1, PT, R63, 0x1, PT ;  /* 0x000000013f00780c */ /* 0x000fe40003f25270 */
[----:B------:R-:W-:Y:S01]  /*89d0*/  MOV R62, R82 ;  /* 0x00000052003e7202 */ /* 0x000fe20000000f00 */
[----:B------:R-:W-:-:S05]  /*89e0*/  FFMA.FTZ R61, R61, R0, 1.1641532182693481445e-10 ;  /* 0x2f0000003d3d7423 */ /* 0x000fca0000010000 */
[----:B------:R-:W-:Y:S01]  /*89f0*/  FSETP.LE.FTZ.AND P0, PT, R61, UR4, PT ;  /* 0x000000043d007c0b */ /* 0x000fe2000bf13000 */
[----:B------:R-:W-:Y:S01]  /*8a00*/  FMUL.FTZ R61, R64, UR17 ;  /* 0x00000011403d7c20 */ /* 0x000fe20008410000 */
[----:B------:R-:W-:-:S03]  /*8a10*/  IMAD.MOV.U32 R64, RZ, RZ, 0x2 ;  /* 0x00000002ff407424 */ /* 0x000fc600078e00ff */
[----:B------:R-:W-:Y:S01]  /*8a20*/  FMUL.FTZ R61, R61, UR5 ;  /* 0x000000053d3d7c20 */ /* 0x000fe20008410000 */
        /* <DEDUP_REMOVED lines=9> */
.L_x_8654:
        /* <DEDUP_REMOVED lines=12> */
.L_x_8655:
        /* <DEDUP_REMOVED lines=43> */
.L_x_8653:
[----:B------:R-:W-:Y:S01]  /*8e30*/  ISETP.NE.AND P2, PT, R64, 0x1, PT ;  /* 0x000000014000780c */ /* 0x000fe20003f45270 */
[----:B------:R-:W-:Y:S01]  /*8e40*/  IMAD.MOV.U32 R68, RZ, RZ, 0x2 ;  /* 0x00000002ff447424 */ /* 0x000fe200078e00ff */
[----:B------:R-:W-:Y:S01]  /*8e50*/  I2FP.F32.U32 R63, R62 ;  /* 0x0000003e003f7245 */ /* 0x000fe20000201000 */
[C---:B------:R-:W-:Y:S01]  /*8e60*/  IMAD.U32 R62, R65.reuse, 0x10000, RZ ;  /* 0x00010000413e7824 */ /* 0x040fe200078e00ff */
[----:B------:R-:W-:-:S03]  /*8e70*/  PRMT R65, R65, 0x7632, R65 ;  /* 0x0000763241417816 */ /* 0x000fc60000000041 */
[----:B------:R-:W-:Y:S01]  /*8e80*/  FFMA.FTZ R63, R63, R0, 1.1641532182693481445e-10 ;  /* 0x2f0000003f3f7423 */ /* 0x000fe20000010000 */
[----:B------:R-:W-:-:S04]  /*8e90*/  FMUL.FTZ R62, R62, UR17 ;  /* 0x000000113e3e7c20 */ /* 0x000fc80008410000 */
[----:B------:R-:W-:Y:S01]  /*8ea0*/  FSETP.LE.FTZ.AND P1, PT, R63, UR4, PT ;  /* 0x000000043f007c0b */ /* 0x000fe2000bf33000 */
[----:B------:R-:W-:Y:S01]  /*8eb0*/  FMUL.FTZ R62, R62, UR5 ;  /* 0x000000053e3e7c20 */ /* 0x000fe20008410000 */
        /* <DEDUP_REMOVED lines=10> */
.L_x_8657:
        /* <DEDUP_REMOVED lines=12> */
.L_x_8658:
        /* <DEDUP_REMOVED lines=43> */
.L_x_8656:
[----:B------:R-:W-:Y:S01]  /*92d0*/  I2FP.F32.U32 R63, R63 ;  /* 0x0000003f003f7245 */ /* 0x000fe20000201000 */
[----:B------:R-:W-:Y:S01]  /*92e0*/  IMAD.U32 R65, R65, 0x10000, RZ ;  /* 0x0001000041417824 */ /* 0x000fe200078e00ff */
[----:B------:R-:W-:Y:S01]  /*92f0*/  ISETP.NE.AND P3, PT, R68, 0x1, PT ;  /* 0x000000014400780c */ /* 0x000fe20003f65270 */
[----:B------:R-:W-:Y:S01]  /*9300*/  IMAD.MOV.U32 R69, RZ, RZ, 0x2 ;  /* 0x00000002ff457424 */ /* 0x000fe200078e00ff */
[----:B------:R-:W-:Y:S01]  /*9310*/  MOV R64, R82 ;  /* 0x0000005200407202 */ /* 0x000fe20000000f00 */
[----:B------:R-:W-:-:S05]  /*9320*/  FFMA.FTZ R63, R63, R0, 1.1641532182693481445e-10 ;  /* 0x2f0000003f3f7423 */ /* 0x000fca0000010000 */
[----:B------:R-:W-:Y:S01]  /*9330*/  FSETP.LE.FTZ.AND P2, PT, R63, UR4, PT ;  /* 0x000000043f007c0b */ /* 0x000fe2000bf53000 */
[----:B------:R-:W-:-:S04]  /*9340*/  FMUL.FTZ R63, R65, UR17 ;  /* 0x00000011413f7c20 */ /* 0x000fc80008410000 */
        /* <DEDUP_REMOVED lines=10> */
.L_x_8660:
        /* <DEDUP_REMOVED lines=12> */
.L_x_8661:
        /* <DEDUP_REMOVED lines=43> */
.L_x_8659:
        /* <DEDUP_REMOVED lines=19> */
.L_x_8663:
        /* <DEDUP_REMOVED lines=12> */
.L_x_8664:
        /* <DEDUP_REMOVED lines=43> */
.L_x_8662:
[----:B------:R-:W-:Y:S01]  /*9c00*/  I2FP.F32.U32 R65, R65 ;  /* 0x0000004100417245 */ /* 0x000fe20000201000 */
[----:B------:R-:W-:Y:S01]  /*9c10*/  IMAD.U32 R66, R66, 0x10000, RZ ;  /* 0x0001000042427824 */ /* 0x000fe200078e00ff */
[----:B------:R-:W-:Y:S01]  /*9c20*/  ISETP.NE.AND P5, PT, R68, 0x1, PT ;  /* 0x000000014400780c */ /* 0x000fe20003fa5270 */
[----:B------:R-:W-:Y:S02]  /*9c30*/  IMAD.MOV.U32 R70, RZ, RZ, 0x2 ;  /* 0x00000002ff467424 */ /* 0x000fe400078e00ff */
[----:B------:R-:W-:-:S05]  /*9c40*/  FFMA.FTZ R65, R65, R0, 1.1641532182693481445e-10 ;  /* 0x2f00000041417423 */ /* 0x000fca0000010000 */
[----:B------:R-:W-:Y:S01]  /*9c50*/  FSETP.LE.FTZ.AND P4, PT, R65, UR4, PT ;  /* 0x0000000441007c0b */ /* 0x000fe2000bf93000 */
[----:B------:R-:W-:Y:S01]  /*9c60*/  FMUL.FTZ R65, R66, UR17 ;  /* 0x0000001142417c20 */ /* 0x000fe20008410000 */
[----:B------:R-:W-:-:S03]  /*9c70*/  MOV R66, R82 ;  /* 0x0000005200427202 */ /* 0x000fc60000000f00 */
        /* <DEDUP_REMOVED lines=10> */
.L_x_8666:
        /* <DEDUP_REMOVED lines=12> */
.L_x_8667:
        /* <DEDUP_REMOVED lines=43> */
.L_x_8665:
[----:B------:R-:W-:Y:S01]  /*a090*/  ISETP.NE.AND P6, PT, R70, 0x1, PT ;  /* 0x000000014600780c */ /* 0x000fe20003fc5270 */
[----:B------:R-:W-:Y:S01]  /*a0a0*/  IMAD.MOV.U32 R95, RZ, RZ, 0x2 ;  /* 0x00000002ff5f7424 */ /* 0x000fe200078e00ff */
[----:B------:R-:W-:Y:S01]  /*a0b0*/  I2FP.F32.U32 R69, R66 ;  /* 0x0000004200457245 */ /* 0x000fe20000201000 */
[C---:B------:R-:W-:Y:S01]  /*a0c0*/  IMAD.U32 R66, R67.reuse, 0x10000, RZ ;  /* 0x0001000043427824 */ /* 0x040fe200078e00ff */
[----:B------:R-:W-:Y:S02]  /*a0d0*/  PRMT R67, R67, 0x7632, R67 ;  /* 0x0000763243437816 */ /* 0x000fe40000000043 */
[----:B------:R-:W-:Y:S01]  /*a0e0*/  MOV R68, R82 ;  /* 0x0000005200447202 */ /* 0x000fe20000000f00 */
[----:B------:R-:W-:Y:S01]  /*a0f0*/  FFMA.FTZ R69, R69, R0, 1.1641532182693481445e-10 ;  /* 0x2f00000045457423 */ /* 0x000fe20000010000 */
[----:B------:R-:W-:-:S04]  /*a100*/  FMUL.FTZ R66, R66, UR17 ;  /* 0x0000001142427c20 */ /* 0x000fc80008410000 */
[----:B------:R-:W-:Y:S01]  /*a110*/  FSETP.LE.FTZ.AND P5, PT, R69, UR4, PT ;  /* 0x0000000445007c0b */ /* 0x000fe2000bfb3000 */
[----:B------:R-:W-:Y:S01]  /*a120*/  FMUL.FTZ R66, R66, UR5 ;  /* 0x0000000542427c20 */ /* 0x000fe20008410000 */
        /* <DEDUP_REMOVED lines=9> */
.L_x_8669:
        /* <DEDUP_REMOVED lines=14> */
.L_x_8670:
        /* <DEDUP_REMOVED lines=43> */
.L_x_8668:
        /* <DEDUP_REMOVED lines=16> */
.L_x_8646:
[----:B------:R-:W-:Y:S01]  /*a650*/  SEL R71, RZ, 0x1000000, !P6 ;  /* 0x01000000ff477807 */ /* 0x000fe20007000000 */
[----:B------:R-:W-:Y:S01]  /*a660*/  VIADD R93, R89, 0x100 ;  /* 0x00000100595d7836 */ /* 0x000fe20000000000 */
[----:B------:R-:W-:Y:S02]  /*a670*/  SEL R72, RZ, 0x10000, !P5 ;  /* 0x00010000ff487807 */ /* 0x000fe40006800000 */
[----:B------:R-:W-:Y:S01]  /*a680*/  SEL R77, RZ, 0x100, !P4 ;  /* 0x00000100ff4d7807 */ /* 0x000fe20006000000 */
[----:B------:R-:W-:Y:S01]  /*a690*/  IMAD.WIDE.U32 R74, R93, 0x10, R74 ;  /* 0x000000105d4a7825 */ /* 0x000fe200078e004a */
[----:B------:R-:W-:Y:S02]  /*a6a0*/  ISETP.NE.AND P6, PT, R90, RZ, PT ;  /* 0x000000ff5a00720c */ /* 0x000fe40003fc5270 */
[----:B------:R-:W-:Y:S02]  /*a6b0*/  SEL R68, RZ, 0x1000000, !P2 ;  /* 0x01000000ff447807 */ /* 0x000fe40005000000 */
[----:B------:R-:W-:-:S02]  /*a6c0*/  SEL R69, RZ, 0x10000, !P1 ;  /* 0x00010000ff457807 */ /* 0x000fc40004800000 */
[----:B------:R-:W-:Y:S02]  /*a6d0*/  SEL R70, RZ, 0x100, !P0 ;  /* 0x00000100ff467807 */ /* 0x000fe40004000000 */
[----:B------:R-:W-:Y:S02]  /*a6e0*/  LOP3.LUT R77, R77, R71, R72, 0xfe, !PT ;  /* 0x000000474d4d7212 */ /* 0x000fe400078efe48 */
[----:B------:R-:W-:Y:S02]  /*a6f0*/  SEL R76, RZ, 0x1, !P3 ;  /* 0x00000001ff4c7807 */ /* 0x000fe40005800000 */
[----:B------:R-:W-:Y:S01]  /*a700*/  LOP3.LUT R70, R70, R68, R69, 0xfe, !PT ;  /* 0x0000004446467212 */ /* 0x000fe200078efe45 */
[----:B------:R-:W-:Y:S01]  /*a710*/  IMAD.WIDE.U32 R68, R91, 0x20, R2 ;  /* 0x000000205b447825 */ /* 0x000fe200078e0002 */
[----:B------:R-:W-:Y:S02]  /*a720*/  SEL R71, RZ, 0x1, !P6 ;  /* 0x00000001ff477807 */ /* 0x000fe40007000000 */
[----:B------:R-:W-:-:S02]  /*a730*/  LOP3.LUT R77, R77, R76, RZ, 0xfc, !PT ;  /* 0x0000004c4d4d7212 */ /* 0x000fc400078efcff */
[----:B------:R-:W-:Y:S01]  /*a740*/  LOP3.LUT R76, R70, R71, RZ, 0xfc, !PT ;  /* 0x00000047464c7212 */ /* 0x000fe200078efcff */
[----:B------:R-:W-:Y:S01]  /*a750*/  IMAD.WIDE.U32 R70, R91, 0x8, R80 ;  /* 0x000000085b467825 */ /* 0x000fe200078e0050 */
[----:B------:R0:W-:Y:S04]  /*a760*/  STG.E.128 desc[UR8][R68.64], R60 ;  /* 0x0000003c44007986 */ /* 0x0001e8000c101d08 */
[----:B------:R0:W-:Y:S04]  /*a770*/  STG.E.128 desc[UR8][R68.64+0x10], R64 ;  /* 0x0000104044007986 */ /* 0x0001e8000c101d08 */
[----:B------:R0:W-:Y:S04]  /*a780*/  STG.E.64 desc[UR8][R70.64], R76 ;  /* 0x0000004c46007986 */ /* 0x0001e8000c101b08 */
[----:B------:R-:W5:Y:S01]  /*a790*/  LDG.E.128 R72, desc[UR8][R74.64] ;  /* 0x000000084a487981 */ /* 0x000f62000c1e1d00 */
[----:B------:R-:W-:Y:S05]  /*a7a0*/  BRA.U !UP1, `(.L_x_8671) ;  /* 0x0000002509bc7547 */ /* 0x000fea000b800000 */
[----:B------:R-:W1:Y:S01]  /*a7b0*/  LDC.64 R96, c[0x0][0x3a0] ;  /* 0x0000e800ff607b82 */ /* 0x000e620000000a00 */
[----:B------:R-:W-:Y:S01]  /*a7c0*/  ISETP.NE.AND P0, PT, R95, 0x1, PT ;  /* 0x000000015f00780c */ /* 0x000fe20003f05270 */
[----:B------:R-:W-:Y:S01]  /*a7d0*/  IMAD.MOV.U32 R99, RZ, RZ, R82 ;  /* 0x000000ffff637224 */ /* 0x000fe200078e0052 */
[----:B------:R-:W-:Y:S01]  /*a7e0*/  MOV R98, 0x2 ;  /* 0x0000000200627802 */ /* 0x000fe20000000f00 */
        /* <DEDUP_REMOVED lines=15> */
.L_x_8673:
        /* <DEDUP_REMOVED lines=12> */
.L_x_8674:
[----:B0-----:R-:W-:Y:S01]  /*a9a0*/  IMAD.WIDE.U32 R96, R87, -0x326172a9, RZ ;  /* 0xcd9e8d5757607825 */ /* 0x001fe200078e00ff */
        /* <DEDUP_REMOVED lines=42> */
.L_x_8672:
[----:B------:R-:W-:Y:S01]  /*ac50*/  I2FP.F32.U32 R95, R99 ;  /* 0x00000063005f7245 */ /* 0x000fe20000201000 */
[----:B-----5:R-:W-:Y:S01]  /*ac60*/  IMAD.U32 R94, R72, 0x10000, RZ ;  /* 0x00010000485e7824 */ /* 0x020fe200078e00ff */
[----:B------:R-:W-:Y:S01]  /*ac70*/  ISETP.NE.AND P1, PT, R98, 0x1, PT ;  /* 0x000000016200780c */ /* 0x000fe20003f25270 */
[----:B0-----:R-:W-:Y:S01]  /*ac80*/  HFMA2 R97, -RZ, RZ, 0, 1.1920928955078125e-07 ;  /* 0x00000002ff617431 */ /* 0x001fe200000001ff */
        /* <DEDUP_REMOVED lines=19> */
.L_x_8676:
        /* <DEDUP_REMOVED lines=12> */
.L_x_8677:
        /* <DEDUP_REMOVED lines=43> */
.L_x_8675:
        /* <DEDUP_REMOVED lines=21> */
.L_x_8679:
        /* <DEDUP_REMOVED lines=12> */
.L_x_8680:
        /* <DEDUP_REMOVED lines=43> */
.L_x_8678:
        /* <DEDUP_REMOVED lines=22> */
.L_x_8682:
        /* <DEDUP_REMOVED lines=12> */
.L_x_8683:
        /* <DEDUP_REMOVED lines=43> */
.L_x_8681:
        /* <DEDUP_REMOVED lines=21> */
.L_x_8685:
        /* <DEDUP_REMOVED lines=12> */
.L_x_8686:
        /* <DEDUP_REMOVED lines=43> */
.L_x_8684:
        /* <DEDUP_REMOVED lines=22> */
.L_x_8688:
        /* <DEDUP_REMOVED lines=12> */
.L_x_8689:
        /* <DEDUP_REMOVED lines=43> */
.L_x_8687:
        /* <DEDUP_REMOVED lines=21> */
.L_x_8691:
        /* <DEDUP_REMOVED lines=12> */
.L_x_8692:
        /* <DEDUP_REMOVED lines=43> */
.L_x_8690:
[----:B------:R-:W-:Y:S02]  /*c910*/  I2FP.F32.U32 R73, R72 ;  /* 0x0000004800497245 */ /* 0x000fe40000201000 */
        /* <DEDUP_REMOVED lines=8> */
[----:B------:R-:W-:Y:S01]  /*c9a0*/  IMAD.MOV.U32 R72, RZ, RZ, 0x2 ;  /* 0x00000002ff487424 */ /* 0x000fe200078e00ff */
        /* <DEDUP_REMOVED lines=12> */
.L_x_8694:
        /* <DEDUP_REMOVED lines=14> */
.L_x_8695:
        /* <DEDUP_REMOVED lines=43> */
.L_x_8693:
        /* <DEDUP_REMOVED lines=10> */
.L_x_8671:
        /* <DEDUP_REMOVED lines=15> */
.L_x_8698:
        /* <DEDUP_REMOVED lines=12> */
.L_x_8699:
        /* <DEDUP_REMOVED lines=43> */
.L_x_8697:
[----:B------:R-:W-:Y:S02]  /*d300*/  ISETP.NE.AND P0, PT, R70, 0x1, PT ;  /* 0x000000014600780c */ /* 0x000fe40003f05270 */
[----:B------:R-:W-:Y:S01]  /*d310*/  I2FP.F32.U32 R69, R68 ;  /* 0x0000004400457245 */ /* 0x000fe20000201000 */
[C---:B-----5:R-:W-:Y:S01]  /*d320*/  IMAD.U32 R68, R72.reuse, 0x10000, RZ ;  /* 0x0001000048447824 */ /* 0x060fe200078e00ff */
[----:B------:R-:W-:Y:S02]  /*d330*/  PRMT R72, R72, 0x7632, R72 ;  /* 0x0000763248487816 */ /* 0x000fe40000000048 */
[----:B------:R-:W-:Y:S01]  /*d340*/  MOV R71, 0x2 ;  /* 0x0000000200477802 */ /* 0x000fe20000000f00 */
[----:B------:R-:W-:Y:S01]  /*d350*/  FFMA.FTZ R69, R69, R0, 1.1641532182693481445e-10 ;  /* 0x2f00000045457423 */ /* 0x000fe20000010000 */
[----:B------:R-:W-:-:S04]  /*d360*/  FMUL.FTZ R68, R68, UR17 ;  /* 0x0000001144447c20 */ /* 0x000fc80008410000 */
[----:B------:R-:W-:Y:S01]  /*d370*/  FSETP.LE.FTZ.AND P1, PT, R69, UR4, PT ;  /* 0x0000000445007c0b */ /* 0x000fe2000bf33000 */
[----:B------:R-:W-:Y:S01]  /*d380*/  FMUL.FTZ R68, R68, UR5 ;  /* 0x0000000544447c20 */ /* 0x000fe20008410000 */
[----:B------:R-:W-:Y:S02]  /*d390*/  IMAD.MOV.U32 R69, RZ, RZ, R82 ;  /* 0x000000ffff457224 */ /* 0x000fe400078e0052 */
        /* <DEDUP_REMOVED lines=10> */
.L_x_8701:
        /* <DEDUP_REMOVED lines=12> */
.L_x_8702:
        /* <DEDUP_REMOVED lines=43> */
.L_x_8700:
[----:B------:R-:W-:Y:S01]  /*d7b0*/  I2FP.F32.U32 R69, R69 ;  /* 0x0000004500457245 */ /* 0x000fe20000201000 */
[----:B------:R-:W-:Y:S01]  /*d7c0*/  IMAD.U32 R72, R72, 0x10000, RZ ;  /* 0x0001000048487824 */ /* 0x000fe200078e00ff */
[----:B------:R-:W-:Y:S01]  /*d7d0*/  ISETP.NE.AND P1, PT, R71, 0x1, PT ;  /* 0x000000014700780c */ /* 0x000fe20003f25270 */
[----:B------:R-:W-:Y:S02]  /*d7e0*/  IMAD.MOV.U32 R70, RZ, RZ, R82 ;  /* 0x000000ffff467224 */ /* 0x000fe400078e0052 */
[----:B------:R-:W-:-:S05]  /*d7f0*/  FFMA.FTZ R69, R69, R0, 1.1641532182693481445e-10 ;  /* 0x2f00000045457423 */ /* 0x000fca0000010000 */
[----:B------:R-:W-:Y:S01]  /*d800*/  FSETP.LE.FTZ.AND P0, PT, R69, UR4, PT ;  /* 0x0000000445007c0b */ /* 0x000fe2000bf13000 */
[----:B------:R-:W-:Y:S01]  /*d810*/  FMUL.FTZ R69, R72, UR17 ;  /* 0x0000001148457c20 */ /* 0x000fe20008410000 */
[----:B------:R-:W-:-:S03]  /*d820*/  MOV R72, 0x2 ;  /* 0x0000000200487802 */ /* 0x000fc60000000f00 */
[----:B------:R-:W-:Y:S01]  /*d830*/  FMUL.FTZ R69, R69, UR5 ;  /* 0x0000000545457c20 */ /* 0x000fe20008410000 */
        /* <DEDUP_REMOVED lines=9> */
.L_x_8704:
        /* <DEDUP_REMOVED lines=12> */
.L_x_8705:
        /* <DEDUP_REMOVED lines=43> */
.L_x_8703:
[----:B------:R-:W-:Y:S02]  /*dc40*/  ISETP.NE.AND P2, PT, R72, 0x1, PT ;  /* 0x000000014800780c */ /* 0x000fe40003f45270 */
[----:B------:R-:W-:Y:S01]  /*dc50*/  I2FP.F32.U32 R71, R70 ;  /* 0x0000004600477245 */ /* 0x000fe20000201000 */
[C---:B------:R-:W-:Y:S01]  /*dc60*/  IMAD.U32 R70, R73.reuse, 0x10000, RZ ;  /* 0x0001000049467824 */ /* 0x040fe200078e00ff */
[----:B------:R-:W-:Y:S02]  /*dc70*/  PRMT R73, R73, 0x7632, R73 ;  /* 0x0000763249497816 */ /* 0x000fe40000000049 */
[----:B------:R-:W-:Y:S01]  /*dc80*/  MOV R76, 0x2 ;  /* 0x00000002004c7802 */ /* 0x000fe20000000f00 */
[----:B------:R-:W-:Y:S01]  /*dc90*/  FFMA.FTZ R71, R71, R0, 1.1641532182693481445e-10 ;  /* 0x2f00000047477423 */ /* 0x000fe20000010000 */
[----:B------:R-:W-:-:S04]  /*dca0*/  FMUL.FTZ R70, R70, UR17 ;  /* 0x0000001146467c20 */ /* 0x000fc80008410000 */
[----:B------:R-:W-:Y:S01]  /*dcb0*/  FSETP.LE.FTZ.AND P1, PT, R71, UR4, PT ;  /* 0x0000000447007c0b */ /* 0x000fe2000bf33000 */
[----:B------:R-:W-:Y:S01]  /*dcc0*/  FMUL.FTZ R70, R70, UR5 ;  /* 0x0000000546467c20 */ /* 0x000fe20008410000 */
        /* <DEDUP_REMOVED lines=10> */
.L_x_8707:
        /* <DEDUP_REMOVED lines=12> */
.L_x_8708:
        /* <DEDUP_REMOVED lines=43> */
.L_x_8706:
[----:B------:R-:W-:Y:S01]  /*e0e0*/  I2FP.F32.U32 R71, R71 ;  /* 0x0000004700477245 */ /* 0x000fe20000201000 */
[----:B------:R-:W-:Y:S01]  /*e0f0*/  IMAD.U32 R73, R73, 0x10000, RZ ;  /* 0x0001000049497824 */ /* 0x000fe200078e00ff */
[----:B------:R-:W-:Y:S01]  /*e100*/  ISETP.NE.AND P3, PT, R76, 0x1, PT ;  /* 0x000000014c00780c */ /* 0x000fe20003f65270 */
[----:B------:R-:W-:Y:S01]  /*e110*/  IMAD.MOV.U32 R72, RZ, RZ, R82 ;  /* 0x000000ffff487224 */ /* 0x000fe200078e0052 */
[----:B------:R-:W-:Y:S01]  /*e120*/  MOV R77, 0x2 ;  /* 0x00000002004d7802 */ /* 0x000fe20000000f00 */
        /* <DEDUP_REMOVED lines=13> */
.L_x_8710:
        /* <DEDUP_REMOVED lines=12> */
.L_x_8711:
        /* <DEDUP_REMOVED lines=41> */
[----:B------:R-:W-:Y:S01]  /*e550*/  MOV R72, R90 ;  /* 0x0000005a00487202 */ /* 0x000fe20000000f00 */
[----:B------:R-:W-:-:S07]  /*e560*/  IMAD.MOV.U32 R90, RZ, RZ, R78 ;  /* 0x000000ffff5a7224 */ /* 0x000fce00078e004e */
.L_x_8709:
        /* <DEDUP_REMOVED lines=19> */
.L_x_8713:
        /* <DEDUP_REMOVED lines=12> */
.L_x_8714:
        /* <DEDUP_REMOVED lines=43> */
.L_x_8712:
        /* <DEDUP_REMOVED lines=18> */
.L_x_8716:
        /* <DEDUP_REMOVED lines=12> */
.L_x_8717:
        /* <DEDUP_REMOVED lines=43> */
.L_x_8715:
[----:B------:R-:W-:Y:S02]  /*eea0*/  ISETP.NE.AND P6, PT, R79, 0x1, PT ;  /* 0x000000014f00780c */ /* 0x000fe40003fc5270 */
[----:B------:R-:W-:Y:S01]  /*eeb0*/  I2FP.F32.U32 R73, R72 ;  /* 0x0000004800497245 */ /* 0x000fe20000201000 */
[C---:B------:R-:W-:Y:S01]  /*eec0*/  IMAD.U32 R72, R75.reuse, 0x10000, RZ ;  /* 0x000100004b487824 */ /* 0x040fe200078e00ff */
[----:B------:R-:W-:-:S03]  /*eed0*/  PRMT R75, R75, 0x7632, R75 ;  /* 0x000076324b4b7816 */ /* 0x000fc6000000004b */
[----:B------:R-:W-:Y:S01]  /*eee0*/  FFMA.FTZ R73, R73, R0, 1.1641532182693481445e-10 ;  /* 0x2f00000049497423 */ /* 0x000fe20000010000 */
[----:B------:R-:W-:Y:S01]  /*eef0*/  FMUL.FTZ R78, R72, UR17 ;  /* 0x00000011484e7c20 */ /* 0x000fe20008410000 */
[----:B------:R-:W-:-:S03]  /*ef00*/  MOV R72, 0x2 ;  /* 0x0000000200487802 */ /* 0x000fc60000000f00 */
        /* <DEDUP_REMOVED lines=12> */
.L_x_8719:
        /* <DEDUP_REMOVED lines=14> */
.L_x_8720:
        /* <DEDUP_REMOVED lines=43> */
.L_x_8718:
        /* <DEDUP_REMOVED lines=16> */
.L_x_8696:
        /* <DEDUP_REMOVED lines=10> */
[----:B------:R-:W-:Y:S01]  /*f500*/  SEL R99, RZ, 0x10000, !P5 ;  /* 0x00010000ff637807 */ /* 0x000fe20006800000 */
[----:B------:R-:W-:Y:S01]  /*f510*/  STG.E.128 desc[UR8][R2.64], R68 ;  /* 0x0000004402007986 */ /* 0x000fe2000c101d08 */
[----:B------:R-:W-:Y:S01]  /*f520*/  FADD.FTZ R75, R0, R55 ;  /* 0x00000037004b7221 */ /* 0x000fe20000010000 */
[----:B------:R-:W-:Y:S01]  /*f530*/  IMAD.WIDE.U32 R80, R93, 0x8, R80 ;  /* 0x000000085d507825 */ /* 0x000fe200078e0050 */
[----:B------:R-:W-:Y:S01]  /*f540*/  LOP3.LUT R100, R100, R73, R99, 0xfe, !PT ;  /* 0x0000004964647212 */ /* 0x000fe200078efe63 */
[----:B------:R1:W-:Y:S02]  /*f550*/  STG.E.128 desc[UR8][R2.64+0x10], R76 ;  /* 0x0000104c02007986 */ /* 0x0003e4000c101d08 */
[----:B------:R-:W-:-:S04]  /*f560*/  FADD.FTZ R0, R75, R56 ;  /* 0x000000384b007221 */ /* 0x000fc80000010000 */
[----:B------:R-:W-:-:S04]  /*f570*/  FADD.FTZ R75, R0, R57 ;  /* 0x00000039004b7221 */ /* 0x000fc80000010000 */
[----:B------:R-:W-:Y:S01]  /*f580*/  FADD.FTZ R0, R75, R58 ;  /* 0x0000003a4b007221 */ /* 0x000fe20000010000 */
[----:B0-----:R-:W-:-:S03]  /*f590*/  ULEA UR4, UR5, UR4, 0x18 ;  /* 0x0000000405047291 */ /* 0x001fc6000f8ec0ff */
[----:B------:R-:W-:Y:S01]  /*f5a0*/  FADD.FTZ R75, R0, R59 ;  /* 0x0000003b004b7221 */ /* 0x000fe20000010000 */
[----:B------:R-:W-:-:S03]  /*f5b0*/  @UP2 UIADD3 UR4, UPT, UPT, UR4, 0x20, URZ ;  /* 0x0000002004042890 */ /* 0x000fc6000fffe0ff */
[----:B------:R-:W-:Y:S01]  /*f5c0*/  FADD.FTZ R0, R75, R60 ;  /* 0x0000003c4b007221 */ /* 0x000fe20000010000 */
[----:B-1----:R-:W-:Y:S01]  /*f5d0*/  SEL R3, RZ, 0x1, !P6 ;  /* 0x00000001ff037807 */ /* 0x002fe20007000000 */
        /* <DEDUP_REMOVED lines=81> */
[----:B------:R-:W-:Y:S02]  /*faf0*/  ISETP.GT.U32.AND P0, PT, R0, 0x3, PT ;  /* 0x000000030000780c */ /* 0x000fe40003f04070 */
[----:B------:R-:W0:Y:S11]  /*fb00*/  SHFL.BFLY PT, R95, R94, 0x4, 0x1f ;  /* 0x0c801f005e5f7f89 */ /* 0x000e3600000e0000 */
[----:B------:R-:W-:Y:S01]  /*fb10*/  @!P0 SHF.L.U32 R73, R88, 0x3, RZ ;  /* 0x0000000358498819 */ /* 0x000fe200000006ff */
[----:B0-----:R-:W-:Y:S01]  /*fb20*/  FADD.FTZ R95, R94, R95 ;  /* 0x0000005f5e5f7221 */ /* 0x001fe20000010000 */
[----:B------:R-:W-:-:S02]  /*fb30*/  SEL R94, RZ, 0x10000, !P1 ;  /* 0x00010000ff5e7807 */ /* 0x000fc40004800000 */
[----:B------:R-:W-:Y:S02]  /*fb40*/  ISETP.NE.AND P1, PT, RZ, UR38, PT ;  /* 0x00000026ff007c0c */ /* 0x000fe4000bf25270 */
[----:B------:R-:W0:Y:S01]  /*fb50*/  SHFL.BFLY PT, R96, R95, 0x8, 0x1f ;  /* 0x0d001f005f607f89 */ /* 0x000e2200000e0000 */
[----:B------:R-:W-:-:S04]  /*fb60*/  LOP3.LUT R0, R75, R98, R94, 0xfe, !PT ;  /* 0x000000624b007212 */ /* 0x000fc800078efe5e */
[----:B------:R-:W-:Y:S02]  /*fb70*/  LOP3.LUT R94, R0, R3, RZ, 0xfc, !PT ;  /* 0x00000003005e7212 */ /* 0x000fe400078efcff */
[----:B------:R-:W-:Y:S02]  /*fb80*/  CS2R R2, SRZ ;  /* 0x0000000000027805 */ /* 0x000fe4000001ff00 */
[----:B------:R-:W-:-:S04]  /*fb90*/  @!P4 SHF.R.U32.HI R0, RZ, 0x2, R88 ;  /* 0x00000002ff00c819 */ /* 0x000fc80000011658 */
[----:B------:R-:W-:Y:S01]  /*fba0*/  @!P4 LOP3.LUT R0, R0, 0x18, RZ, 0xc0, !PT ;  /* 0x000000180000c812 */ /* 0x000fe200078ec0ff */
[----:B0-----:R-:W-:Y:S01]  /*fbb0*/  FADD.FTZ R96, R95, R96 ;  /* 0x000000605f607221 */ /* 0x001fe20000010000 */
[----:B------:R-:W-:-:S04]  /*fbc0*/  SEL R95, RZ, 0x1, !P3 ;  /* 0x00000001ff5f7807 */ /* 0x000fc80005800000 */
[----:B------:R-:W0:Y:S01]  /*fbd0*/  SHFL.BFLY PT, R97, R96, 0x10, 0x1f ;  /* 0x0e001f0060617f89 */ /* 0x000e2200000e0000 */
[----:B------:R-:W-:-:S05]  /*fbe0*/  LOP3.LUT R95, R100, R95, RZ, 0xfc, !PT ;  /* 0x0000005f645f7212 */ /* 0x000fca00078efcff */
[----:B------:R-:W-:Y:S01]  /*fbf0*/  STG.E.64 desc[UR8][R80.64], R94 ;  /* 0x0000005e50007986 */ /* 0x000fe2000c101b08 */
[----:B0-----:R-:W-:Y:S01]  /*fc00*/  FADD.FTZ R75, R96, R97 ;  /* 0x00000061604b7221 */ /* 0x001fe20000010000 */
[----:B------:R-:W-:Y:S01]  /*fc10*/  @!P0 LOP3.LUT R96, R73, 0xf8, RZ, 0xc0, !PT ;  /* 0x000000f849608812 */ /* 0x000fe200078ec0ff */
[----:B------:R-:W-:Y:S01]  /*fc20*/  IMAD.MOV.U32 R73, RZ, RZ, RZ ;  /* 0x000000ffff497224 */ /* 0x000fe200078e00ff */
[----:B------:R-:W-:Y:S02]  /*fc30*/  @!P0 MOV R73, 0x300 ;  /* 0x0000030000498802 */ /* 0x000fe40000000f00 */
[----:B------:R0:W-:Y:S01]  /*fc40*/  @!P4 STS.64 [R0+UR4], R74 ;  /* 0x0000004a0000c988 */ /* 0x0001e20008000a04 */
[----:B------:R-:W-:Y:S06]  /*fc50*/  BAR.SYNC.DEFER_BLOCKING 0x0 ;  /* 0x0000000000007b1d */ /* 0x000fec0000010000 */
[----:B------:R-:W1:Y:S01]  /*fc60*/  SHFL.DOWN PT, R98, R73, 0x2, 0x1f ;  /* 0x08401f0049627f89 */ /* 0x000e6200000e0000 */
[----:B0-----:R-:W-:-:S03]  /*fc70*/  I2FP.F32.U32 R0, R73 ;  /* 0x0000004900007245 */ /* 0x001fc60000201000 */
        /* <DEDUP_REMOVED lines=32> */
[----:B------:R-:W0:Y:S02]  /*fe80*/  LDC R3, c[0x0][0x448] ;  /* 0x00011200ff037b82 */ /* 0x000e240000000800 */
[----:B------:R-:W1:Y:S01]  /*fe90*/  SHFL.IDX PT, R0, R0, RZ, 0x1f ;  /* 0x00001fff00007589 */ /* 0x000e6200000e0000 */
[----:B------:R-:W-:-:S06]  /*fea0*/  FFMA.FTZ R2, R99, R75, R2 ;  /* 0x0000004b63027223 */ /* 0x000fcc0000010002 */
[----:B------:R-:W0:Y:S01]  /*feb0*/  SHFL.IDX PT, R2, R2, RZ, 0x1f ;  /* 0x00001fff02027589 */ /* 0x000e2200000e0000 */
[C---:B-1----:R-:W-:Y:S01]  /*fec0*/  FSEL R110, R0.reuse, RZ, !P1 ;  /* 0x000000ff006e7208 */ /* 0x042fe20004800000 */
[----:B------:R-:W-:-:S04]  /*fed0*/  FMUL.FTZ R81, R0, R0 ;  /* 0x0000000000517220 */ /* 0x000fc80000410000 */
[----:B------:R-:W-:Y:S01]  /*fee0*/  FADD.FTZ R75, -R110, R54 ;  /* 0x000000366e4b7221 */ /* 0x000fe20000010100 */
[----:B------:R-:W-:Y:S01]  /*fef0*/  FSEL R81, R81, RZ, P1 ;  /* 0x000000ff51517208 */ /* 0x000fe20000800000 */
[----:B0-----:R-:W-:Y:S01]  /*ff00*/  FFMA.FTZ R54, R2, UR19, R3 ;  /* 0x0000001302367c23 */ /* 0x001fe20008010003 */
[C---:B------:R-:W-:Y:S01]  /*ff10*/  FADD.FTZ R73, -R110.reuse, R52 ;  /* 0x000000346e497221 */ /* 0x040fe20000010100 */
[----:B------:R-:W0:Y:S01]  /*ff20*/  @!P0 LDC.64 R2, c[0x0][0x3c8] ;  /* 0x0000f200ff028b82 */ /* 0x000e220000000a00 */
[----:B------:R-:W-:Y:S01]  /*ff30*/  FADD.FTZ R74, -R110, R53 ;  /* 0x000000356e4a7221 */ /* 0x000fe20000010100 */
[----:B------:R-:W-:Y:S01]  /*ff40*/  FADD.FTZ R81, R54, R81 ;  /* 0x0000005136517221 */ /* 0x000fe20000010000 */
[C---:B------:R-:W-:Y:S01]  /*ff50*/  FADD.FTZ R80, -R110.reuse, R55 ;  /* 0x000000376e507221 */ /* 0x040fe20000010100 */
[C---:B------:R-:W-:Y:S01]  /*ff60*/  FADD.FTZ R116, -R110.reuse, R57 ;  /* 0x000000396e747221 */ /* 0x040fe20000010100 */
[----:B------:R-:W-:Y:S01]  /*ff70*/  MOV R57, UR16 ;  /* 0x0000001000397c02 */ /* 0x000fe20008000f00 */
[C---:B------:R-:W-:Y:S01]  /*ff80*/  FADD.FTZ R118, -R110.reuse, R58 ;  /* 0x0000003a6e767221 */ /* 0x040fe20000010100 */
[C---:B------:R-:W-:Y:S01]  /*ff90*/  FADD.FTZ R120, -R110.reuse, R59 ;  /* 0x0000003b6e787221 */ /* 0x040fe20000010100 */
[----:B------:R-:W1:Y:S01]  /*ffa0*/  MUFU.RSQ R81, R81 ;  /* 0x0000005100517308 */ /* 0x000e620000001400 */
[----:B------:R-:W2:Y:S01]  /*ffb0*/  @!P0 LDC.64 R52, c[0x0][0x3c0] ;  /* 0x0000f000ff348b82 */ /* 0x000ea20000000a00 */
[C---:B------:R-:W-:Y:S01]  /*ffc0*/  FADD.FTZ R58, -R110.reuse, R62 ;  /* 0x0000003e6e3a7221 */ /* 0x040fe20000010100 */
[C---:B------:R-:W-:Y:S01]  /*ffd0*/  FADD.FTZ R98, -R110.reuse, R63 ;  /* 0x0000003f6e627221 */ /* 0x040fe20000010100 */
[C---:B------:R-:W-:Y:S01]  /*ffe0*/  FADD.FTZ R106, -R110.reuse, R65 ;  /* 0x000000416e6a7221 */ /* 0x040fe20000010100 */
[----:B------:R-:W-:Y:S01]  /*fff0*/  FADD.FTZ R102, -R110, R64 ;  /* 0x000000406e667221 */ /* 0x000fe20000010100 */
[----:B------:R-:W-:-:S02]  /*10000*/  IMAD.U32 R65, RZ, RZ, UR16 ;  /* 0x00000010ff417e24 */ /* 0x000fc4000f8e00ff */
        /* <DEDUP_REMOVED lines=8> */
[----:B------:R-:W-:Y:S01]  /*10090*/  FADD.FTZ R56, -R110, R61 ;  /* 0x0000003d6e387221 */ /* 0x000fe20000010100 */
[----:B0-----:R-:W-:-:S04]  /*100a0*/  @!P0 IMAD.WIDE R2, R57, 0x4, R2 ;  /* 0x0000000439028825 */ /* 0x001fc800078e0202 */
[----:B------:R-:W-:Y:S01]  /*100b0*/  FADD.FTZ R60, -R110, R60 ;  /* 0x0000003c6e3c7221 */ /* 0x000fe20000010100 */
[C---:B-1----:R-:W-:Y:S01]  /*100c0*/  FMUL.FTZ R57, R81.reuse, R118 ;  /* 0x0000007651397220 */ /* 0x042fe20000410000 */
[C---:B------:R-:W-:Y:S01]  /*100d0*/  FMUL.FTZ R120, R81.reuse, R120 ;  /* 0x0000007851787220 */ /* 0x040fe20000410000 */
[C---:B------:R-:W-:Y:S01]  /*100e0*/  FMUL.FTZ R73, R81.reuse, R73 ;  /* 0x0000004951497220 */ /* 0x040fe20000410000 */
[----:B------:R-:W-:Y:S01]  /*100f0*/  FMUL.FTZ R74, R81, R74 ;  /* 0x0000004a514a7220 */ /* 0x000fe20000410000 */
[----:B------:R-:W-:Y:S01]  /*10100*/  FFMA.FTZ R57, R57, R10, R34 ;  /* 0x0000000a39397223 */ /* 0x000fe20000010022 */
[----:B------:R-:W-:Y:S01]  /*10110*/  FFMA.FTZ R120, R120, R11, R35 ;  /* 0x0000000b78787223 */ /* 0x000fe20000010023 */
[C---:B------:R-:W-:Y:S01]  /*10120*/  FMUL.FTZ R59, R81.reuse, R58 ;  /* 0x0000003a513b7220 */ /* 0x040fe20000410000 */
[----:B------:R-:W-:Y:S01]  /*10130*/  FMUL.FTZ R98, R81, R98 ;  /* 0x0000006251627220 */ /* 0x000fe20000410000 */
[----:B--2---:R-:W-:-:S04]  /*10140*/  @!P0 IMAD.WIDE R64, R65, 0x4, R52 ;  /* 0x0000000441408825 */ /* 0x004fc800078e0234 */
[C---:B------:R-:W-:Y:S01]  /*10150*/  FMUL.FTZ R63, R81.reuse, R102 ;  /* 0x00000066513f7220 */ /* 0x040fe20000410000 */
[C---:B------:R-:W-:Y:S01]  /*10160*/  FMUL.FTZ R53, R81.reuse, R114 ;  /* 0x0000007251357220 */ /* 0x040fe20000410000 */
[C---:B------:R-:W-:Y:S01]  /*10170*/  FMUL.FTZ R116, R81.reuse, R116 ;  /* 0x0000007451747220 */ /* 0x040fe20000410000 */
[----:B------:R-:W-:Y:S01]  /*10180*/  FMUL.FTZ R106, R81, R106 ;  /* 0x0000006a516a7220 */ /* 0x000fe20000410000 */
[----:B------:R-:W-:Y:S01]  /*10190*/  FFMA.FTZ R52, R73, R4, R28 ;  /* 0x0000000449347223 */ /* 0x000fe2000001001c */
[----:B------:R-:W-:Y:S01]  /*101a0*/  FFMA.FTZ R61, R59, R14, R38 ;  /* 0x0000000e3b3d7223 */ /* 0x000fe20000010026 */
[----:B---3--:R-:W-:-:S04]  /*101b0*/  IMAD.WIDE.U32 R66, R89, 0x10, R54 ;  /* 0x0000001059427825 */ /* 0x008fc800078e0036 */
[----:B------:R-:W-:Y:S01]  /*101c0*/  FFMA.FTZ R98, R98, R15, R39 ;  /* 0x0000000f62627223 */ /* 0x000fe20000010027 */
[----:B------:R-:W-:Y:S01]  /*101d0*/  FFMA.FTZ R58, R63, R16, R40 ;  /* 0x000000103f3a7223 */ /* 0x000fe20000010028 */
[----:B------:R-:W-:Y:S01]  /*101e0*/  FFMA.FTZ R53, R53, R8, R32 ;  /* 0x0000000835357223 */ /* 0x000fe20000010020 */
[----:B------:R-:W-:-:S04]  /*101f0*/  IMAD.WIDE.U32 R68, R91, 0x10, R54 ;  /* 0x000000105b447825 */ /* 0x000fc800078e0036 */
[----:B------:R-:W-:Y:S01]  /*10200*/  FFMA.FTZ R116, R116, R9, R33 ;  /* 0x0000000974747223 */ /* 0x000fe20000010021 */
[----:B------:R-:W-:Y:S01]  /*10210*/  FFMA.FTZ R63, R106, R17, R41 ;  /* 0x000000116a3f7223 */ /* 0x000fe20000010029 */
[----:B------:R-:W-:Y:S01]  /*10220*/  FADD.FTZ R104, -R110, R77 ;  /* 0x0000004d6e687221 */ /* 0x000fe20000010100 */
[----:B------:R-:W-:Y:S01]  /*10230*/  IMAD.WIDE.U32 R70, R93, 0x10, R54 ;  /* 0x000000105d467825 */ /* 0x000fe200078e0036 */
[----:B------:R-:W-:-:S03]  /*10240*/  F2FP.BF16.F32.PACK_AB R55, R120, R57 ;  /* 0x000000397837723e */ /* 0x000fc600000010ff */
[----:B------:R-:W-:Y:S01]  /*10250*/  FFMA.FTZ R57, R74, R5, R29 ;  /* 0x000000054a397223 */ /* 0x000fe2000001001d */
[C---:B------:R-:W-:Y:S01]  /*10260*/  FMUL.FTZ R75, R81.reuse, R75 ;  /* 0x0000004b514b7220 */ /* 0x040fe20000410000 */
[----:B------:R-:W-:Y:S01]  /*10270*/  FMUL.FTZ R77, R81, R108 ;  /* 0x0000006c514d7220 */ /* 0x000fe20000410000 */
[C---:B------:R-:W-:Y:S01]  /*10280*/  FADD.FTZ R76, -R110.reuse, R76 ;  /* 0x0000004c6e4c7221 */ /* 0x040fe20000010100 */
[C---:B------:R-:W-:Y:S01]  /*10290*/  FADD.FTZ R78, -R110.reuse, R78 ;  /* 0x0000004e6e4e7221 */ /* 0x040fe20000010100 */
[----:B------:R-:W-:Y:S01]  /*102a0*/  F2FP.BF16.F32.PACK_AB R52, R57, R52 ;  /* 0x000000343934723e */ /* 0x000fe200000010ff */
[----:B------:R-:W-:Y:S01]  /*102b0*/  FADD.FTZ R110, -R110, R79 ;  /* 0x0000004f6e6e7221 */ /* 0x000fe20000010100 */
[----:B------:R-:W-:Y:S01]  /*102c0*/  F2FP.BF16.F32.PACK_AB R57, R98, R61 ;  /* 0x0000003d6239723e */ /* 0x000fe200000010ff */
[C---:B------:R-:W-:Y:S01]  /*102d0*/  FMUL.FTZ R61, R81.reuse, R60 ;  /* 0x0000003c513d7220 */ /* 0x040fe20000410000 */
[----:B------:R-:W-:Y:S01]  /*102e0*/  F2FP.BF16.F32.PACK_AB R54, R116, R53 ;  /* 0x000000357436723e */ /* 0x000fe200000010ff */
[----:B------:R-:W-:Y:S01]  /*102f0*/  FMUL.FTZ R60, R81, R56 ;  /* 0x00000038513c7220 */ /* 0x000fe20000410000 */
[----:B------:R-:W-:Y:S01]  /*10300*/  F2FP.BF16.F32.PACK_AB R58, R63, R58 ;  /* 0x0000003a3f3a723e */ /* 0x000fe200000010ff */
[----:B------:R-:W-:Y:S01]  /*10310*/  FMUL.FTZ R80, R81, R80 ;  /* 0x0000005051507220 */ /* 0x000fe20000410000 */
[----:B------:R-:W-:Y:S01]  /*10320*/  FFMA.FTZ R53, R75, R6, R30 ;  /* 0x000000064b357223 */ /* 0x000fe2000001001e */
        /* <DEDUP_REMOVED lines=32> */
[----:B------:R-:W-:-:S02]  /*10530*/  F2FP.BF16.F32.PACK_AB R61, R75, R74 ;  /* 0x0000004a4b3d723e */ /* 0x000fc400000010ff */
[----:B------:R-:W-:Y:S01]  /*10540*/  F2FP.BF16.F32.PACK_AB R60, R73, R60 ;  /* 0x0000003c493c723e */ /* 0x000fe200000010ff */
[----:B------:R0:W-:Y:S04]  /*10550*/  STG.E.128 desc[UR8][R68.64], R56 ;  /* 0x0000003844007986 */ /* 0x0001e8000c101d08 */
[----:B------:R0:W-:Y:S01]  /*10560*/  STG.E.128 desc[UR8][R70.64], R60 ;  /* 0x0000003c46007986 */ /* 0x0001e2000c101d08 */
[----:B------:R-:W-:Y:S05]  /*10570*/  BRA.U !UP1, `(.L_x_8721) ;  /* 0xffffff0509147547 */ /* 0x000fea000b83ffff */
[----:B------:R-:W-:Y:S05]  /*10580*/  EXIT ;  /* 0x000000000000794d */ /* 0x000fea0003800000 */
.L_x_8722:
        /* <DEDUP_REMOVED lines=15> */
.L_x_20804:


//--------------------- .text._ZN10layer_norm13ln_fwd_kernelINS_13Kernel_traitsIf13__nv_bfloat16fS2_fjLj3072ELj1ELj1ELj4ELj16ENS_18Kernel_traits_baseILj3072EfS2_fS2_fjLj128EEEEELb1ELb0ELb1ELb0EEEvNS_9FwdParamsE --------------------------
	.section	.text._ZN10layer_norm13ln_fwd_kernelINS_13Kernel_traitsIf13__nv_bfloat16fS2_fjLj3072ELj1ELj1ELj4ELj16ENS_18Kernel_traits_baseILj3072EfS2_fS2_fjLj128EEEEELb1ELb0ELb1ELb0EEEvNS_9FwdParamsE,"ax",@progbits
	.align	128
        .global         _ZN10layer_norm13ln_fwd_kernelINS_13Kernel_traitsIf13__nv_bfloat16fS2_fjLj3072ELj1ELj1ELj4ELj16ENS_18Kernel_traits_baseILj3072EfS2_fS2_fjLj128EEEEELb1ELb0ELb1ELb0EEEvNS_9FwdParamsE
        .type           _ZN10layer_norm13ln_fwd_kernelINS_13Kernel_traitsIf13__nv_bfloat16fS2_fjLj3072ELj1ELj1ELj4ELj16ENS_18Kernel_traits_baseILj3072EfS2_fS2_fjLj128EEEEELb1ELb0ELb1ELb0EEEvNS_9FwdParamsE,@function
        .size           _ZN10layer_norm13ln_fwd_kernelINS_13Kernel_traitsIf13__nv_bfloat16fS2_fjLj3072ELj1ELj1ELj4ELj16ENS_18Kernel_traits_baseILj3072EfS2_fS2_fjLj128EEEEELb1ELb0ELb1ELb0EEEvNS_9FwdParamsE,(.L_x_20805 - _ZN10layer_norm13ln_fwd_kernelINS_13Kernel_traitsIf13__nv_bfloat16fS2_fjLj3072ELj1ELj1ELj4ELj16ENS_18Kernel_traits_baseILj3072EfS2_fS2_fjLj128EEEEELb1ELb0ELb1ELb0EEEvNS_9FwdParamsE)
        .other          _ZN10layer_norm13ln_fwd_kernelINS_13Kernel_traitsIf13__nv_bfloat16fS2_fjLj3072ELj1ELj1ELj4ELj16ENS_18Kernel_traits_baseILj3072EfS2_fS2_fjLj128EEEEELb1ELb0ELb1ELb0EEEvNS_9FwdParamsE,@"STO_CUDA_ENTRY STV_DEFAULT"
_ZN10layer_norm13ln_fwd_kernelINS_13Kernel_traitsIf13__nv_bfloat16fS2_fjLj3072ELj1ELj1ELj4ELj16ENS_18Kernel_traits_baseILj3072EfS2_fS2_fjLj128EEEEELb1ELb0ELb1ELb0EEEvNS_9FwdParamsE:
.text._ZN10layer_norm13ln_fwd_kernelINS_13Kernel_traitsIf13__nv_bfloat16fS2_fjLj3072ELj1ELj1ELj4ELj16ENS_18Kernel_traits_baseILj3072EfS2_fS2_fjLj128EEEEELb1ELb0ELb1ELb0EEEvNS_9FwdParamsE:
        /* <DEDUP_REMOVED lines=24> */
[--C-:B------:R-:W-:Y:S01]  /*0180*/  LOP3.LUT R61, R3, 0x1f, R8.reuse, 0xf8, !PT ;  /* 0x0000001f033d7812 */ /* 0x100fe200078ef808 */
[----:B0-----:R-:W-:Y:S01]  /*0190*/  IMAD R100, R15, UR23, R8 ;  /* 0x000000170f647c24 */ /* 0x001fe2000f8e0208 */
[----:B--2---:R-:W-:Y:S02]  /*01a0*/  @P0 R2UR UR14, R4 ;  /* 0x00000000040e02ca */ /* 0x004fe400000e0000 */
[----:B------:R-:W-:Y:S02]  /*01b0*/  @P0 R2UR UR15, R5 ;  /* 0x00000000050f02ca */ /* 0x000fe400000e0000 */
[----:B-1----:R-:W-:Y:S02]  /*01c0*/  @P0 IADD3 R2, P1, PT, R6, R11, RZ ;  /* 0x0000000b06020210 */ /* 0x002fe40007f3e0ff */
[----:B------:R-:W-:Y:S02]  /*01d0*/  LOP3.LUT R6, R61, 0x7f, RZ, 0x3c, !PT ;  /* 0x0000007f3d067812 */ /* 0x000fe400078e3cff */
[----:B------:R-:W-:Y:S01]  /*01e0*/  SHF.R.S32.HI R5, RZ, 0x3, R0 ;  /* 0x00000003ff057819 */ /* 0x000fe20000011400 */
[----:B------:R-:W-:Y:S01]  /*01f0*/  @P0 IMAD.X R9, RZ, RZ, R7, P1 ;  /* 0x000000ffff090224 */ /* 0x000fe200008e0607 */
[----:B------:R-:W-:-:S03]  /*0200*/  LOP3.LUT R4, R8, 0x1f, RZ, 0xc0, !PT ;  /* 0x0000001f08047812 */ /* 0x000fc600078ec0ff */
[----:B------:R-:W-:Y:S01]  /*0210*/  IMAD.IADD R0, R5, 0x1, R6 ;  /* 0x0000000105007824 */ /* 0x000fe200078e0206 */
[--C-:B------:R-:W-:Y:S01]  /*0220*/  SHF.R.U64 R99, R2, 0x2, R9.reuse ;  /* 0x0000000202637819 */ /* 0x100fe20000001209 */
[----:B------:R-:W-:Y:S01]  /*0230*/  UIADD3 UR22, UPT, UPT, UR14, -0x61c88647, URZ ;  /* 0x9e3779b90e167890 */ /* 0x000fe2000fffe0ff */
[----:B------:R-:W-:Y:S01]  /*0240*/  SHF.R.U32.HI R98, RZ, 0x2, R9 ;  /* 0x00000002ff627819 */ /* 0x000fe20000011609 */
[----:B------:R-:W-:Y:S02]  /*0250*/  UIADD3 UR5, UPT, UPT, UR15, -0x4498517b, URZ ;  /* 0xbb67ae850f057890 */ /* 0x000fe4000fffe0ff */
[----:B------:R-:W-:Y:S02]  /*0260*/  UIADD3 UR6, UPT, UPT, UR14, 0x3c6ef372, URZ ;  /* 0x3c6ef3720e067890 */ /* 0x000fe4000fffe0ff */
        /* <DEDUP_REMOVED lines=47> */
.L_x_8724:
        /* <DEDUP_REMOVED lines=29> */
.L_x_8725:
[----:B------:R-:W-:Y:S05]  /*0730*/  BSYNC.RECONVERGENT B0 ;  /* 0x0000000000007941 */ /* 0x000fea0003800200 */
.L_x_8723:
        /* <DEDUP_REMOVED lines=26> */
[----:B------:R-:W-:-:S02]  /*08e0*/  UPLOP3.LUT UP1, UPT, UPT, UPT, UPT, 0x40, 0x4 ;  /* 0x000000000004789c */ /* 0x000fc40003f2e870 */
        /* <DEDUP_REMOVED lines=36> */
[----:B------:R-:W-:Y:S01]  /*0b30*/  IMAD R4, R4, -0x20, R11 ;  /* 0xffffffe004047824 */ /* 0x000fe200078e020b */
[----:B------:R-:W-:Y:S01]  /*0b40*/  LOP3.LUT R96, R5, 0xffffff00, RZ, 0xc0, !PT ;  /* 0xffffff0005607812 */ /* 0x000fe200078ec0ff */
[----:B------:R-:W-:Y:S01]  /*0b50*/  IMAD.HI.U32 R3, R8, -0x2daee0ad, RZ ;  /* 0xd2511f5308037827 */ /* 0x000fe200078e00ff */
[----:B------:R-:W-:Y:S02]  /*0b60*/  VIMNMX R9, PT, PT, R9, 0x20, PT ;  /* 0x0000002009097848 */ /* 0x000fe40003fe0100 */
[----:B------:R-:W-:Y:S01]  /*0b70*/  VIMNMX R4, PT, PT, RZ, R4, !PT ;  /* 0x00000004ff047248 */ /* 0x000fe20007fe0100 */
[----:B------:R-:W-:Y:S01]  /*0b80*/  IMAD R60, R7, -0x326172a9, RZ ;  /* 0xcd9e8d57073c7824 */ /* 0x000fe200078e02ff */
[----:B------:R-:W-:Y:S01]  /*0b90*/  LEA R9, R9, R96, 0x3 ;  /* 0x0000006009097211 */ /* 0x000fe200078e18ff */
[----:B------:R-:W-:Y:S01]  /*0ba0*/  IMAD.HI.U32 R7, R10, -0x326172a9, RZ ;  /* 0xcd9e8d570a077827 */ /* 0x000fe200078e00ff */
[----:B------:R-:W-:-:S02]  /*0bb0*/  LOP3.LUT R6, R6, UR33, R3, 0x96, !PT ;  /* 0x0000002106067c12 */ /* 0x000fc4000f8e9603 */
[----:B------:R-:W-:Y:S01]  /*0bc0*/  I2FP.F32.U32 R9, R9 ;  /* 0x0000000900097245 */ /* 0x000fe20000201000 */
[----:B------:R-:W-:Y:S01]  /*0bd0*/  IMAD R5, R10, -0x326172a9, RZ ;  /* 0xcd9e8d570a057824 */ /* 0x000fe200078e02ff */
[----:B------:R-:W-:Y:S01]  /*0be0*/  LOP3.LUT R7, R60, UR32, R7, 0x96, !PT ;  /* 0x000000203c077c12 */ /* 0x000fe2000f8e9607 */
[----:B------:R-:W-:Y:S01]  /*0bf0*/  IMAD.HI.U32 R94, R6, -0x326172a9, RZ ;  /* 0xcd9e8d57065e7827 */ /* 0x000fe200078e00ff */
[----:B------:R0:W0:Y:S01]  /*0c00*/  MUFU.RCP R97, R9 ;  /* 0x0000000900617308 */ /* 0x0000220000001000 */
[----:B------:R-:W-:Y:S02]  /*0c10*/  VIMNMX R3, PT, PT, R4, 0x20, PT ;  /* 0x0000002004037848 */ /* 0x000fe40003fe0100 */
[----:B------:R-:W-:Y:S01]  /*0c20*/  IMAD R8, R8, -0x2daee0ad, RZ ;  /* 0xd2511f5308087824 */ /* 0x000fe200078e02ff */
[----:B------:R-:W-:Y:S01]  /*0c30*/  LOP3.LUT R94, R5, UR34, R94, 0x96, !PT ;  /* 0x00000022055e7c12 */ /* 0x000fe2000f8e965e */
[----:B------:R-:W-:-:S04]  /*0c40*/  IMAD.HI.U32 R95, R7, -0x2daee0ad, RZ ;  /* 0xd2511f53075f7827 */ /* 0x000fc800078e00ff */
[----:B------:R-:W-:Y:S01]  /*0c50*/  IMAD R96, R3, 0x8, R96 ;  /* 0x0000000803607824 */ /* 0x000fe200078e0260 */
[----:B------:R-:W-:Y:S01]  /*0c60*/  LOP3.LUT R95, R8, UR8, R95, 0x96, !PT ;  /* 0x00000008085f7c12 */ /* 0x000fe2000f8e965f */
[----:B------:R-:W-:Y:S01]  /*0c70*/  IMAD.MOV.U32 R3, RZ, RZ, RZ ;  /* 0x000000ffff037224 */ /* 0x000fe200078e00ff */
[----:B------:R-:W0:Y:S01]  /*0c80*/  LDCU.128 UR8, c[0x0][0x3f0] ;  /* 0x00007e00ff0877ac */ /* 0x000e220008000c00 */
[----:B------:R-:W-:Y:S02]  /*0c90*/  IMAD R4, R7, -0x2daee0ad, RZ ;  /* 0xd2511f5307047824 */ /* 0x000fe400078e02ff */
[----:B-1234-:R-:W-:-:S07]  /*0ca0*/  IMAD R6, R6, -0x326172a9, RZ ;  /* 0xcd9e8d5706067824 */ /* 0x01efce00078e02ff */
.L_x_9035:
[----:B0-----:R-:W-:-:S06]  /*0cb0*/  UIMAD.WIDE UR4, UR23, 0x4, UR8 ;  /* 0x00000004170478a5 */ /* 0x001fcc000f8e0208 */
[----:B-12---:R-:W-:Y:S01]  /*0cc0*/  MOV R90, UR4 ;  /* 0x00000004005a7c02 */ /* 0x006fe20008000f00 */
        /* <DEDUP_REMOVED lines=32> */
.L_x_8728:
[----:B------:R-:W-:Y:S05]  /*0ed0*/  BRA.U !UP0, `(.L_x_8729) ;  /* 0x0000002d08b47547 */ /* 0x000fea000b800000 */
[----:B------:R-:W0:Y:S02]  /*0ee0*/  LDC.64 R102, c[0x0][0x3a0] ;  /* 0x0000e800ff667b82 */ /* 0x000e240000000a00 */
        /* <DEDUP_REMOVED lines=23> */
.L_x_8733:
        /* <DEDUP_REMOVED lines=13> */
.L_x_8735:
[----:B------:R-:W-:Y:S05]  /*1130*/  BSYNC.RECONVERGENT B2 ;  /* 0x0000000000027941 */ /* 0x000fea0003800200 */
.L_x_8734:
        /* <DEDUP_REMOVED lines=29> */
[----:B------:R-:W-:Y:S01]  /*1310*/  UIADD3 UR5, UPT, UPT, UR14, -0x4ab325aa, URZ ;  /* 0xb54cda560e057890 */ /* 0x000fe2000fffe0ff */
        /* <DEDUP_REMOVED lines=18> */
.L_x_8732:
[----:B------:R-:W-:Y:S05]  /*1440*/  BSYNC.RECONVERGENT B1 ;  /* 0x0000000000017941 */ /* 0x000fea0003800200 */
.L_x_8731:
        /* <DEDUP_REMOVED lines=10> */
.L_x_8730:
        /* <DEDUP_REMOVED lines=19> */
.L_x_8739:
        /* <DEDUP_REMOVED lines=13> */
.L_x_8741:
[----:B------:R-:W-:Y:S05]  /*16f0*/  BSYNC.RECONVERGENT B2 ;  /* 0x0000000000027941 */ /* 0x000fea0003800200 */
.L_x_8740:
        /* <DEDUP_REMOVED lines=47> */
.L_x_8738:
[----:B------:R-:W-:Y:S05]  /*19f0*/  BSYNC.RECONVERGENT B1 ;  /* 0x0000000000017941 */ /* 0x000fea0003800200 */
.L_x_8737:
        /* <DEDUP_REMOVED lines=11> */
.L_x_8736:
[----:B------:R-:W-:Y:S02]  /*1ab0*/  @!P1 IMAD.MOV.U32 R91, RZ, RZ, R4 ;  /* 0x000000ffff5b9224 */ /* 0x000fe400078e0004 */
        /* <DEDUP_REMOVED lines=18> */
.L_x_8745:
        /* <DEDUP_REMOVED lines=13> */
.L_x_8747:
[----:B------:R-:W-:Y:S05]  /*1cb0*/  BSYNC.RECONVERGENT B2 ;  /* 0x0000000000027941 */ /* 0x000fea0003800200 */
.L_x_8746:
        /* <DEDUP_REMOVED lines=49> */
.L_x_8744:
[----:B------:R-:W-:Y:S05]  /*1fd0*/  BSYNC.RECONVERGENT B1 ;  /* 0x0000000000017941 */ /* 0x000fea0003800200 */
.L_x_8743:
[----:B------:R-:W-:Y:S01]  /*1fe0*/  I2FP.F32.U32 R4, R8 ;  /* 0x0000000800047245 */ /* 0x000fe20000201000 */
[----:B------:R-:W-:Y:S01]  /*1ff0*/  IMAD.MOV.U32 R101, RZ, RZ, 0x2f800000 ;  /* 0x2f800000ff657424 */ /* 0x000fe200078e00ff */
[----:B-----5:R-:W-:-:S03]  /*2000*/  SHF.L.U32 R8, R61, 0x10, RZ ;  /* 0x000000103d087819 */ /* 0x020fc600000006ff */
[----:B------:R-:W-:Y:S02]  /*2010*/  FFMA.FTZ R4, R4, R101, 1.1641532182693481445e-10 ;  /* 0x2f00000004047423 */ /* 0x000fe40000010065 */
[----:B------:R-:W-:-:S03]  /*2020*/  FMUL.FTZ R8, R8, UR17 ;  /* 0x0000001108087c20 */ /* 0x000fc60008410000 */
[----:B------:R-:W-:Y:S01]  /*2030*/  FSETP.GTU.FTZ.AND P2, PT, R4, UR35, PT ;  /* 0x0000002304007c0b */ /* 0x000fe2000bf5c000 */
[----:B------:R-:W-:-:S05]  /*2040*/  FMUL.FTZ R8, R8, UR16 ;  /* 0x0000001008087c20 */ /* 0x000fca0008410000 */
[----:B------:R-:W-:Y:S02]  /*2050*/  FSEL R101, R8, RZ, !P2 ;  /* 0x000000ff08657208 */ /* 0x000fe40005000000 */
[----:B------:R-:W-:-:S03]  /*2060*/  SEL R8, RZ, 0x1, P2 ;  /* 0x00000001ff087807 */ /* 0x000fc60001000000 */
[----:B------:R-:W-:-:S07]  /*2070*/  FADD.FTZ R66, R66, R101 ;  /* 0x0000006542427221 */ /* 0x000fce0000010000 */
.L_x_8742:
        /* <DEDUP_REMOVED lines=19> */
.L_x_8751:
        /* <DEDUP_REMOVED lines=13> */
.L_x_8753:
[----:B------:R-:W-:Y:S05]  /*2280*/  BSYNC.RECONVERGENT B2 ;  /* 0x0000000000027941 */ /* 0x000fea0003800200 */
.L_x_8752:
        /* <DEDUP_REMOVED lines=48> */
.L_x_8750:
[----:B------:R-:W-:Y:S05]  /*2590*/  BSYNC.RECONVERGENT B1 ;  /* 0x0000000000017941 */ /* 0x000fea0003800200 */
.L_x_8749:
        /* <DEDUP_REMOVED lines=11> */
.L_x_8748:
        /* <DEDUP_REMOVED lines=19> */
.L_x_8757:
        /* <DEDUP_REMOVED lines=13> */
.L_x_8759:
[----:B------:R-:W-:Y:S05]  /*2850*/  BSYNC.RECONVERGENT B2 ;  /* 0x0000000000027941 */ /* 0x000fea0003800200 */
.L_x_8758:
        /* <DEDUP_REMOVED lines=49> */
.L_x_8756:
[----:B------:R-:W-:Y:S05]  /*2b70*/  BSYNC.RECONVERGENT B1 ;  /* 0x0000000000017941 */ /* 0x000fea0003800200 */
.L_x_8755:
[----:B------:R-:W-:Y:S01]  /*2b80*/  I2FP.F32.U32 R4, R10 ;  /* 0x0000000a00047245 */ /* 0x000fe20000201000 */
[----:B------:R-:W-:Y:S02]  /*2b90*/  IMAD.MOV.U32 R101, RZ, RZ, 0x2f800000 ;  /* 0x2f800000ff657424 */ /* 0x000fe400078e00ff */
[----:B-----5:R-:W-:Y:S02]  /*2ba0*/  IMAD.U32 R10, R62, 0x10000, RZ ;  /* 0x000100003e0a7824 */ /* 0x020fe400078e00ff */
[----:B------:R-:W-:Y:S02]  /*2bb0*/  FFMA.FTZ R4, R4, R101, 1.1641532182693481445e-10 ;  /* 0x2f00000004047423 */ /* 0x000fe40000010065 */
[----:B------:R-:W-:-:S03]  /*2bc0*/  FMUL.FTZ R10, R10, UR17 ;  /* 0x000000110a0a7c20 */ /* 0x000fc60008410000 */
[----:B------:R-:W-:Y:S01]  /*2bd0*/  FSETP.GTU.FTZ.AND P2, PT, R4, UR35, PT ;  /* 0x0000002304007c0b */ /* 0x000fe2000bf5c000 */
[----:B------:R-:W-:-:S05]  /*2be0*/  FMUL.FTZ R10, R10, UR16 ;  /* 0x000000100a0a7c20 */ /* 0x000fca0008410000 */
[----:B------:R-:W-:Y:S02]  /*2bf0*/  FSEL R101, R10, RZ, !P2 ;  /* 0x000000ff0a657208 */ /* 0x000fe40005000000 */
[----:B------:R-:W-:-:S03]  /*2c00*/  SEL R10, RZ, 0x1, P2 ;  /* 0x00000001ff0a7807 */ /* 0x000fc60001000000 */
[----:B------:R-:W-:-:S07]  /*2c10*/  FADD.FTZ R68, R68, R101 ;  /* 0x0000006544447221 */ /* 0x000fce0000010000 */
.L_x_8754:
        /* <DEDUP_REMOVED lines=19> */
.L_x_8763:
        /* <DEDUP_REMOVED lines=13> */
.L_x_8765:
[----:B------:R-:W-:Y:S05]  /*2e20*/  BSYNC.RECONVERGENT B2 ;  /* 0x0000000000027941 */ /* 0x000fea0003800200 */
.L_x_8764:
[----:B------:R-:W-:Y:S01]  /*2e30*/  IMAD.WIDE.U32 R94, R100, -0x326172a9, RZ ;  /* 0xcd9e8d57645e7825 */ /* 0x000fe200078e00ff */
[----:B------:R-:W-:Y:S01]  /*2e40*/  LOP3.LUT R104, R3, UR15, R103, 0x96, !PT ;  /* 0x0000000f03687c12 */ /* 0x000fe2000f8e9667 */
[----:B------:R-:W-:Y:S02]  /*2e50*/  UIADD3 UR5, UPT, UPT, UR15, -0x4498517b, URZ ;  /* 0xbb67ae850f057890 */ /* 0x000fe4000fffe0ff */
        /* <DEDUP_REMOVED lines=45> */
.L_x_8762:
[----:B------:R-:W-:Y:S05]  /*3130*/  BSYNC.RECONVERGENT B1 ;  /* 0x0000000000017941 */ /* 0x000fea0003800200 */
.L_x_8761:
        /* <DEDUP_REMOVED lines=11> */
.L_x_8760:
        /* <DEDUP_REMOVED lines=19> */
.L_x_8769:
        /* <DEDUP_REMOVED lines=13> */
.L_x_8771:
[----:B------:R-:W-:Y:S05]  /*33f0*/  BSYNC.RECONVERGENT B2 ;  /* 0x0000000000027941 */ /* 0x000fea0003800200 */
.L_x_8770:
        /* <DEDUP_REMOVED lines=49> */
.L_x_8768:
[----:B------:R-:W-:Y:S05]  /*3710*/  BSYNC.RECONVERGENT B1 ;  /* 0x0000000000017941 */ /* 0x000fea0003800200 */
.L_x_8767:
        /* <DEDUP_REMOVED lines=10> */
.L_x_8766:
        /* <DEDUP_REMOVED lines=19> */
.L_x_8775:
        /* <DEDUP_REMOVED lines=13> */
.L_x_8777:
[----:B------:R-:W-:Y:S05]  /*39c0*/  BSYNC.RECONVERGENT B2 ;  /* 0x0000000000027941 */ /* 0x000fea0003800200 */
.L_x_8776:
        /* <DEDUP_REMOVED lines=49> */
.L_x_8774:
[----:B------:R-:W-:Y:S05]  /*3ce0*/  BSYNC.RECONVERGENT B1 ;  /* 0x0000000000017941 */ /* 0x000fea0003800200 */
.L_x_8773:
        /* <DEDUP_REMOVED lines=10> */
[----:B------:R-:W-:Y:S01]  /*3d90*/  FADD.FTZ R71, R71, R4 ;  /* 0x0000000447477221 */ /* 0x000fe20000010000 */
[----:B------:R-:W-:Y:S06]  /*3da0*/  BRA `(.L_x_8772) ;  /* 0x0000002c00087947 */ /* 0x000fec0003800000 */
.L_x_8729:
        /* <DEDUP_REMOVED lines=24> */
.L_x_8781:
        /* <DEDUP_REMOVED lines=13> */
.L_x_8783:
[----:B------:R-:W-:Y:S05]  /*4000*/  BSYNC.RECONVERGENT B2 ;  /* 0x0000000000027941 */ /* 0x000fea0003800200 */
.L_x_8782:
[----:B------:R-:W-:Y:S01]  /*4010*/  IMAD.WIDE.U32 R68, R100, -0x326172a9, RZ ;  /* 0xcd9e8d5764447825 */ /* 0x000fe200078e00ff */
[----:B------:R-:W-:Y:S01]  /*4020*/  LOP3.LUT R64, R3, UR15, R67, 0x96, !PT ;  /* 0x0000000f03407c12 */ /* 0x000fe2000f8e9643 */
[----:B------:R-:W-:Y:S02]  /*4030*/  UIADD3 UR5, UPT, UPT, UR15, -0x4498517b, URZ ;  /* 0xbb67ae850f057890 */ /* 0x000fe4000fffe0ff */
        /* <DEDUP_REMOVED lines=42> */
[----:B------:R-:W-:-:S07]  /*42e0*/  LOP3.LUT R95, R91, R64, R103, 0x96, !PT ;  /* 0x000000405b5f7212 */ /* 0x000fce00078e9667 */
.L_x_8780:
[----:B------:R-:W-:Y:S05]  /*42f0*/  BSYNC.RECONVERGENT B1 ;  /* 0x0000000000017941 */ /* 0x000fea0003800200 */
.L_x_8779:
        /* <DEDUP_REMOVED lines=9> */
.L_x_8778:
        /* <DEDUP_REMOVED lines=16> */
.L_x_8787:
        /* <DEDUP_REMOVED lines=13> */
.L_x_8789:
[----:B------:R-:W-:Y:S05]  /*4560*/  BSYNC.RECONVERGENT B2 ;  /* 0x0000000000027941 */ /* 0x000fea0003800200 */
.L_x_8788:
        /* <DEDUP_REMOVED lines=45> */
[----:B------:R-:W-:-:S07]  /*4840*/  LOP3.LUT R95, R91, R66, R69, 0x96, !PT ;  /* 0x000000425b5f7212 */ /* 0x000fce00078e9645 */
.L_x_8786:
[----:B------:R-:W-:Y:S05]  /*4850*/  BSYNC.RECONVERGENT B1 ;  /* 0x0000000000017941 */ /* 0x000fea0003800200 */
.L_x_8785:
        /* <DEDUP_REMOVED lines=10> */
.L_x_8784:
        /* <DEDUP_REMOVED lines=16> */
.L_x_8793:
        /* <DEDUP_REMOVED lines=13> */
.L_x_8795:
[----:B------:R-:W-:Y:S05]  /*4ad0*/  BSYNC.RECONVERGENT B2 ;  /* 0x0000000000027941 */ /* 0x000fea0003800200 */
.L_x_8794:
        /* <DEDUP_REMOVED lines=45> */
[----:B------:R-:W-:Y:S01]  /*4db0*/  LOP3.LUT R95, R91, R66, R69, 0x96, !PT ;  /* 0x000000425b5f7212 */ /* 0x000fe200078e9645 */
[----:B------:R-:W-:-:S07]  /*4dc0*/  IMAD.MOV.U32 R102, RZ, RZ, R68 ;  /* 0x000000ffff667224 */ /* 0x000fce00078e0044 */
.L_x_8792:
[----:B------:R-:W-:Y:S05]  /*4dd0*/  BSYNC.RECONVERGENT B1 ;  /* 0x0000000000017941 */ /* 0x000fea0003800200 */
.L_x_8791:
        /* <DEDUP_REMOVED lines=9> */
.L_x_8790:
        /* <DEDUP_REMOVED lines=16> */
.L_x_8799:
        /* <DEDUP_REMOVED lines=13> */
.L_x_8801:
[----:B------:R-:W-:Y:S05]  /*5040*/  BSYNC.RECONVERGENT B2 ;  /* 0x0000000000027941 */ /* 0x000fea0003800200 */
.L_x_8800:
        /* <DEDUP_REMOVED lines=47> */
.L_x_8798:
[----:B------:R-:W-:Y:S05]  /*5340*/  BSYNC.RECONVERGENT B1 ;  /* 0x0000000000017941 */ /* 0x000fea0003800200 */
.L_x_8797:
        /* <DEDUP_REMOVED lines=10> */
.L_x_8796:
        /* <DEDUP_REMOVED lines=16> */
.L_x_8805:
        /* <DEDUP_REMOVED lines=13> */
.L_x_8807:
[----:B------:R-:W-:Y:S05]  /*55c0*/  BSYNC.RECONVERGENT B2 ;  /* 0x0000000000027941 */ /* 0x000fea0003800200 */
.L_x_8806:
        /* <DEDUP_REMOVED lines=47> */
.L_x_8804:
[----:B------:R-:W-:Y:S05]  /*58c0*/  BSYNC.RECONVERGENT B1 ;  /* 0x0000000000017941 */ /* 0x000fea0003800200 */
.L_x_8803:
        /* <DEDUP_REMOVED lines=9> */
.L_x_8802:
        /* <DEDUP_REMOVED lines=16> */
.L_x_8811:
        /* <DEDUP_REMOVED lines=13> */
.L_x_8813:
[----:B------:R-:W-:Y:S05]  /*5b30*/  BSYNC.RECONVERGENT B2 ;  /* 0x0000000000027941 */ /* 0x000fea0003800200 */
.L_x_8812:
        /* <DEDUP_REMOVED lines=47> */
.L_x_8810:
[----:B------:R-:W-:Y:S05]  /*5e30*/  BSYNC.RECONVERGENT B1 ;  /* 0x0000000000017941 */ /* 0x000fea0003800200 */
.L_x_8809:
        /* <DEDUP_REMOVED lines=10> */
.L_x_8808:
        /* <DEDUP_REMOVED lines=16> */
.L_x_8817:
        /* <DEDUP_REMOVED lines=13> */
.L_x_8819:
[----:B------:R-:W-:Y:S05]  /*60b0*/  BSYNC.RECONVERGENT B2 ;  /* 0x0000000000027941 */ /* 0x000fea0003800200 */
.L_x_8818:
[----:B------:R-:W-:Y:S01]  /*60c0*/  IMAD.WIDE.U32 R94, R100, -0x326172a9, RZ ;  /* 0xcd9e8d57645e7825 */ /* 0x000fe200078e00ff */
[----:B------:R-:W-:Y:S01]  /*60d0*/  LOP3.LUT R104, R3, UR15, R71, 0x96, !PT ;  /* 0x0000000f03687c12 */ /* 0x000fe2000f8e9647 */
[----:B------:R-:W-:Y:S02]  /*60e0*/  UIADD3 UR5, UPT, UPT, UR15, -0x4498517b, URZ ;  /* 0xbb67ae850f057890 */ /* 0x000fe4000fffe0ff */
        /* <DEDUP_REMOVED lines=41> */
[----:B------:R-:W-:Y:S02]  /*6380*/  LOP3.LUT R95, R91, R70, R105, 0x96, !PT ;  /* 0x000000465b5f7212 */ /* 0x000fe400078e9669 */
[----:B------:R-:W-:Y:S01]  /*6390*/  MOV R70, R102 ;  /* 0x0000006600467202 */ /* 0x000fe20000000f00 */
[----:B------:R-:W-:-:S07]  /*63a0*/  IMAD.MOV.U32 R102, RZ, RZ, R104 ;  /* 0x000000ffff667224 */ /* 0x000fce00078e0068 */
.L_x_8816:
[----:B------:R-:W-:Y:S05]  /*63b0*/  BSYNC.RECONVERGENT B1 ;  /* 0x0000000000017941 */ /* 0x000fea0003800200 */
.L_x_8815:
        /* <DEDUP_REMOVED lines=9> */
.L_x_8814:
        /* <DEDUP_REMOVED lines=16> */
.L_x_8822:
        /* <DEDUP_REMOVED lines=13> */
.L_x_8824:
[----:B------:R-:W-:Y:S05]  /*6620*/  BSYNC.RECONVERGENT B2 ;  /* 0x0000000000027941 */ /* 0x000fea0003800200 */
.L_x_8823:
        /* <DEDUP_REMOVED lines=47> */
.L_x_8821:
[----:B------:R-:W-:Y:S05]  /*6920*/  BSYNC.RECONVERGENT B1 ;  /* 0x0000000000017941 */ /* 0x000fea0003800200 */
.L_x_8820:
        /* <DEDUP_REMOVED lines=10> */
.L_x_8772:
[----:B------:R-:W0:Y:S01]  /*69d0*/  LDC.64 R104, c[0x0][0x3a8] ;  /* 0x0000ea00ff687b82 */ /* 0x000e220000000a00 */
[----:B------:R-:W-:Y:S02]  /*69e0*/  IMAD.MOV.U32 R4, RZ, RZ, R102 ;  /* 0x000000ffff047224 */ /* 0x000fe400078e0066 */
[----:B0-----:R-:W-:-:S05]  /*69f0*/  IMAD.WIDE.U32 R104, R90, 0x20, R104 ;  /* 0x000000205a687825 */ /* 0x001fca00078e0068 */
[----:B-----5:R0:W-:Y:S04]  /*6a00*/  STG.E.128 desc[UR12][R104.64], R64 ;  /* 0x0000004068007986 */ /* 0x0201e8000c101d0c */
[----:B------:R0:W-:Y:S01]  /*6a10*/  STG.E.128 desc[UR12][R104.64+0x10], R68 ;  /* 0x0000104468007986 */ /* 0x0001e2000c101d0c */
[----:B------:R-:W-:Y:S05]  /*6a20*/  BRA.U !UP2, `(.L_x_8825) ;  /* 0x000000010a507547 */ /* 0x000fea000b800000 */
[----:B------:R-:W-:Y:S01]  /*6a30*/  SHF.L.U32 R101, R92, 0x10, RZ ;  /* 0x000000105c657819 */ /* 0x000fe200000006ff */
[----:B------:R-:W1:Y:S01]  /*6a40*/  LDC.64 R102, c[0x0][0x3b0] ;  /* 0x0000ec00ff667b82 */ /* 0x000e620000000a00 */
[----:B------:R-:W-:Y:S02]  /*6a50*/  LOP3.LUT R91, R93, 0xffff, RZ, 0xc0, !PT ;  /* 0x0000ffff5d5b7812 */ /* 0x000fe400078ec0ff */
[----:B------:R-:W-:Y:S02]  /*6a60*/  LOP3.LUT R110, R101, 0xff0000, RZ, 0xc0, !PT ;  /* 0x00ff0000656e7812 */ /* 0x000fe400078ec0ff */
[----:B------:R-:W-:Y:S02]  /*6a70*/  PRMT R101, R11, 0x7104, RZ ;  /* 0x000071040b657816 */ /* 0x000fe400000000ff */
[----:B------:R-:W-:Y:S02]  /*6a80*/  PRMT R110, R110, 0x4210, R91 ;  /* 0x000042106e6e7816 */ /* 0x000fe4000000005b */
[----:B------:R-:W-:-:S02]  /*6a90*/  LOP3.LUT R108, R9, 0xff, RZ, 0xc0, !PT ;  /* 0x000000ff096c7812 */ /* 0x000fc400078ec0ff */
[----:B------:R-:W-:Y:S02]  /*6aa0*/  LOP3.LUT R106, R8, 0xff, RZ, 0xc0, !PT ;  /* 0x000000ff086a7812 */ /* 0x000fe400078ec0ff */
[----:B0-----:R-:W-:Y:S01]  /*6ab0*/  LOP3.LUT R104, R7, 0xff, RZ, 0xc0, !PT ;  /* 0x000000ff07687812 */ /* 0x001fe200078ec0ff */
[----:B------:R-:W-:Y:S01]  /*6ac0*/  IMAD.WIDE.U32 R108, R108, 0x1000000, RZ ;  /* 0x010000006c6c7825 */ /* 0x000fe200078e00ff */
[----:B------:R-:W-:-:S03]  /*6ad0*/  LOP3.LUT R91, R110, 0xff00, R101, 0xf8, !PT ;  /* 0x0000ff006e5b7812 */ /* 0x000fc600078ef865 */
[----:B------:R-:W-:Y:S01]  /*6ae0*/  IMAD.WIDE.U32 R106, R106, 0x10000, RZ ;  /* 0x000100006a6a7825 */ /* 0x000fe200078e00ff */
[----:B------:R-:W-:-:S03]  /*6af0*/  LOP3.LUT R91, R91, 0xff, R10, 0xf8, !PT ;  /* 0x000000ff5b5b7812 */ /* 0x000fc600078ef80a */
[----:B------:R-:W-:Y:S01]  /*6b00*/  IMAD.WIDE.U32 R104, R104, 0x100, RZ ;  /* 0x0000010068687825 */ /* 0x000fe200078e00ff */
[----:B------:R-:W-:-:S03]  /*6b10*/  LOP3.LUT R107, R107, R91, R109, 0xfe, !PT ;  /* 0x0000005b6b6b7212 */ /* 0x000fc600078efe6d */
[----:B-1----:R-:W-:Y:S01]  /*6b20*/  IMAD.WIDE.U32 R102, R89, 0x8, R102 ;  /* 0x0000000859667825 */ /* 0x002fe200078e0066 */
[----:B------:R-:W-:Y:S02]  /*6b30*/  LOP3.LUT R104, R104, R108, R106, 0xfe, !PT ;  /* 0x0000006c68687212 */ /* 0x000fe400078efe6a */
[----:B------:R-:W-:Y:S02]  /*6b40*/  LOP3.LUT R105, R107, R105, RZ, 0xfc, !PT ;  /* 0x000000696b697212 */ /* 0x000fe400078efcff */
[----:B------:R-:W-:-:S05]  /*6b50*/  LOP3.LUT R104, R104, 0xff, R5, 0xf8, !PT ;  /* 0x000000ff68687812 */ /* 0x000fca00078ef805 */
[----:B------:R1:W-:Y:S02]  /*6b60*/  STG.E.64 desc[UR12][R102.64], R104 ;  /* 0x0000006866007986 */ /* 0x0003e4000c101b0c */
.L_x_8825:
[----:B------:R-:W-:Y:S02]  /*6b70*/  VIADD R90, R90, 0x80 ;  /* 0x000000805a5a7836 */ /* 0x000fe40000000000 */
[----:B------:R-:W-:-:S07]  /*6b80*/  VIADD R89, R89, 0x80 ;  /* 0x0000008059597836 */ /* 0x000fce0000000000 */
.L_x_8727:
[----:B------:R-:W-:Y:S05]  /*6b90*/  BSYNC.RECONVERGENT B0 ;  /* 0x0000000000007941 */ /* 0x000fea0003800200 */
.L_x_8726:
        /* <DEDUP_REMOVED lines=9> */
.L_x_8828:
[----:B------:R-:W-:Y:S05]  /*6c30*/  BRA.U !UP0, `(.L_x_8829) ;  /* 0x0000002d08b47547 */ /* 0x000fea000b800000 */
[----:B------:R-:W1:Y:S02]  /*6c40*/  LDC.64 R72, c[0x0][0x3a0] ;  /* 0x0000e800ff487b82 */ /* 0x000e640000000a00 */
[----:B-1----:R-:W-:-:S05]  /*6c50*/  IMAD.WIDE.U32 R102, R90, 0x20, R72 ;  /* 0x000000205a667825 */ /* 0x002fca00078e0048 */
[----:B------:R1:W5:Y:S04]  /*6c60*/  LDG.E.128 R72, desc[UR12][R102.64] ;  /* 0x0000000c66487981 */ /* 0x000368000c1e1d00 */
[----:B------:R1:W5:Y:S01]  /*6c70*/  LDG.E.128 R76, desc[UR12][R102.64+0x10] ;  /* 0x0000100c664c7981 */ /* 0x000362000c1e1d00 */
[----:B------:R-:W-:-:S13]  /*6c80*/  ISETP.LT.AND P2, PT, RZ, UR39, PT ;  /* 0x00000027ff007c0c */ /* 0x000fda000bf41270 */
[----:B------:R-:W-:Y:S01]  /*6c90*/  @!P2 MOV R91, R2 ;  /* 0x00000002005ba202 */ /* 0x000fe20000000f00 */
[----:B------:R-:W-:Y:S01]  /*6ca0*/  @!P2 IMAD.MOV.U32 R106, RZ, RZ, R4 ;  /* 0x000000ffff6aa224 */ /* 0x000fe200078e0004 */
[----:B-1----:R-:W-:Y:S06]  /*6cb0*/  @!P2 BRA `(.L_x_8830) ;  /* 0x000000040064a947 */ /* 0x002fec0003800000 */
        /* <DEDUP_REMOVED lines=16> */
.L_x_8833:
[----:B------:R-:W-:Y:S01]  /*6dc0*/  VIADD R99, R99, 0x1 ;  /* 0x0000000163637836 */ /* 0x000fe20000000000 */
[----:B------:R-:W-:Y:S03]  /*6dd0*/  BSSY.RECONVERGENT B2, `(.L_x_8834) ;  /* 0x000000c000027945 */ /* 0x000fe60003800200 */
        /* <DEDUP_REMOVED lines=11> */
.L_x_8835:
[----:B------:R-:W-:Y:S05]  /*6e90*/  BSYNC.RECONVERGENT B2 ;  /* 0x0000000000027941 */ /* 0x000fea0003800200 */
.L_x_8834:
        /* <DEDUP_REMOVED lines=48> */
.L_x_8832:
[----:B------:R-:W-:Y:S05]  /*71a0*/  BSYNC.RECONVERGENT B1 ;  /* 0x0000000000017941 */ /* 0x000fea0003800200 */
.L_x_8831:
        /* <DEDUP_REMOVED lines=10> */
.L_x_8830:
[----:B------:R-:W-:Y:S01]  /*7250*/  @!P2 IMAD.MOV.U32 R4, RZ, RZ, R91 ;  /* 0x000000ffff04a224 */ /* 0x000fe200078e005b */
[----:B0-----:R-:W-:Y:S01]  /*7260*/  @!P2 MOV R104, R106 ;  /* 0x0000006a0068a202 */ /* 0x001fe20000000f00 */
        /* <DEDUP_REMOVED lines=17> */
.L_x_8839:
        /* <DEDUP_REMOVED lines=13> */
.L_x_8841:
[----:B------:R-:W-:Y:S05]  /*7450*/  BSYNC.RECONVERGENT B2 ;  /* 0x0000000000027941 */ /* 0x000fea0003800200 */
.L_x_8840:
        /* <DEDUP_REMOVED lines=47> */
.L_x_8838:
[----:B------:R-:W-:Y:S05]  /*7750*/  BSYNC.RECONVERGENT B1 ;  /* 0x0000000000017941 */ /* 0x000fea0003800200 */
.L_x_8837:
        /* <DEDUP_REMOVED lines=11> */
.L_x_8836:
        /* <DEDUP_REMOVED lines=19> */
.L_x_8845:
        /* <DEDUP_REMOVED lines=13> */
.L_x_8847:
[----:B------:R-:W-:Y:S05]  /*7a10*/  BSYNC.RECONVERGENT B2 ;  /* 0x0000000000027941 */ /* 0x000fea0003800200 */
.L_x_8846:
        /* <DEDUP_REMOVED lines=49> */
.L_x_8844:
[----:B------:R-:W-:Y:S05]  /*7d30*/  BSYNC.RECONVERGENT B1 ;  /* 0x0000000000017941 */ /* 0x000fea0003800200 */
.L_x_8843:
        /* <DEDUP_REMOVED lines=10> */
.L_x_8842:
        /* <DEDUP_REMOVED lines=19> */
.L_x_8851:
        /* <DEDUP_REMOVED lines=13> */
.L_x_8853:
[----:B------:R-:W-:Y:S05]  /*7fe0*/  BSYNC.RECONVERGENT B2 ;  /* 0x0000000000027941 */ /* 0x000fea0003800200 */
.L_x_8852:
        /* <DEDUP_REMOVED lines=48> */
.L_x_8850:
[----:B------:R-:W-:Y:S05]  /*82f0*/  BSYNC.RECONVERGENT B1 ;  /* 0x0000000000017941 */ /* 0x000fea0003800200 */
.L_x_8849:
        /* <DEDUP_REMOVED lines=10> */
[----:B------:R-:W-:-:S07]  /*83a0*/  FADD.FTZ R75, R75, R2 ;  /* 0x000000024b4b7221 */ /* 0x000fce0000010000 */
.L_x_8848:
        /* <DEDUP_REMOVED lines=19> */
.L_x_8857:
        /* <DEDUP_REMOVED lines=13> */
.L_x_8859:
[----:B------:R-:W-:Y:S05]  /*85b0*/  BSYNC.RECONVERGENT B2 ;  /* 0x0000000000027941 */ /* 0x000fea0003800200 */
.L_x_8858:
        /* <DEDUP_REMOVED lines=49> */
.L_x_8856:
[----:B------:R-:W-:Y:S05]  /*88d0*/  BSYNC.RECONVERGENT B1 ;  /* 0x0000000000017941 */ /* 0x000fea0003800200 */
.L_x_8855:
        /* <DEDUP_REMOVED lines=10> */
.L_x_8854:
        /* <DEDUP_REMOVED lines=19> */
.L_x_8863:
        /* <DEDUP_REMOVED lines=13> */
.L_x_8865:
[----:B------:R-:W-:Y:S05]  /*8b80*/  BSYNC.RECONVERGENT B2 ;  /* 0x0000000000027941 */ /* 0x000fea0003800200 */
.L_x_8864:
        /* <DEDUP_REMOVED lines=48> */
.L_x_8862:
[----:B------:R-:W-:Y:S05]  /*8e90*/  BSYNC.RECONVERGENT B1 ;  /* 0x0000000000017941 */ /* 0x000fea0003800200 */
.L_x_8861:
        /* <DEDUP_REMOVED lines=11> */
.L_x_8860:
        /* <DEDUP_REMOVED lines=19> */
.L_x_8869:
        /* <DEDUP_REMOVED lines=13> */
.L_x_8871:
[----:B------:R-:W-:Y:S05]  /*9150*/  BSYNC.RECONVERGENT B2 ;  /* 0x0000000000027941 */ /* 0x000fea0003800200 */
.L_x_8870:
        /* <DEDUP_REMOVED lines=49> */
.L_x_8868:
[----:B------:R-:W-:Y:S05]  /*9470*/  BSYNC.RECONVERGENT B1 ;  /* 0x0000000000017941 */ /* 0x000fea0003800200 */
.L_x_8867:
        /* <DEDUP_REMOVED lines=10> */
.L_x_8866:
        /* <DEDUP_REMOVED lines=19> */
.L_x_8875:
        /* <DEDUP_REMOVED lines=13> */
.L_x_8877:
[----:B------:R-:W-:Y:S05]  /*9720*/  BSYNC.RECONVERGENT B2 ;  /* 0x0000000000027941 */ /* 0x000fea0003800200 */
.L_x_8876:
        /* <DEDUP_REMOVED lines=49> */
.L_x_8874:
[----:B------:R-:W-:Y:S05]  /*9a40*/  BSYNC.RECONVERGENT B1 ;  /* 0x0000000000017941 */ /* 0x000fea0003800200 */
.L_x_8873:
        /* <DEDUP_REMOVED lines=12> */
.L_x_8829:
[----:B------:R-:W-:Y:S01]  /*9b10*/  IMAD.U32 R91, RZ, RZ, UR15 ;  /* 0x0000000fff5b7e24 */ /* 0x000fe2000f8e00ff */
[----:B------:R-:W-:Y:S01]  /*9b20*/  MOV R74, R2 ;  /* 0x00000002004a7202 */ /* 0x000fe20000000f00 */
[----:B------:R-:W-:Y:S02]  /*9b30*/  IMAD.U32 R101, RZ, RZ, UR14 ;  /* 0x0000000eff657e24 */ /* 0x000fe4000f8e00ff */
[----:B-1----:R-:W-:Y:S01]  /*9b40*/  IMAD.MOV.U32 R102, RZ, RZ, R4 ;  /* 0x000000ffff667224 */ /* 0x002fe200078e0004 */
        /* <DEDUP_REMOVED lines=20> */
.L_x_8881:
        /* <DEDUP_REMOVED lines=13> */
.L_x_8883:
[----:B------:R-:W-:Y:S05]  /*9d60*/  BSYNC.RECONVERGENT B2 ;  /* 0x0000000000027941 */ /* 0x000fea0003800200 */
.L_x_8882:
        /* <DEDUP_REMOVED lines=45> */
[----:B------:R-:W-:-:S07]  /*a040*/  LOP3.LUT R95, R91, R72, R103, 0x96, !PT ;  /* 0x000000485b5f7212 */ /* 0x000fce00078e9667 */
.L_x_8880:
[----:B------:R-:W-:Y:S05]  /*a050*/  BSYNC.RECONVERGENT B1 ;  /* 0x0000000000017941 */ /* 0x000fea0003800200 */
.L_x_8879:
        /* <DEDUP_REMOVED lines=9> */
.L_x_8878:
        /* <DEDUP_REMOVED lines=16> */
.L_x_8887:
        /* <DEDUP_REMOVED lines=13> */
.L_x_8889:
[----:B------:R-:W-:Y:S05]  /*a2c0*/  BSYNC.RECONVERGENT B2 ;  /* 0x0000000000027941 */ /* 0x000fea0003800200 */
.L_x_8888:
        /* <DEDUP_REMOVED lines=44> */
[----:B------:R-:W-:Y:S02]  /*a590*/  LOP3.LUT R95, R91, R74, R77, 0x96, !PT ;  /* 0x0000004a5b5f7212 */ /* 0x000fe400078e964d */
[----:B------:R-:W-:-:S07]  /*a5a0*/  MOV R102, R76 ;  /* 0x0000004c00667202 */ /* 0x000fce0000000f00 */
.L_x_8886:
[----:B------:R-:W-:Y:S05]  /*a5b0*/  BSYNC.RECONVERGENT B1 ;  /* 0x0000000000017941 */ /* 0x000fea0003800200 */
.L_x_8885:
        /* <DEDUP_REMOVED lines=10> */
.L_x_8884:
        /* <DEDUP_REMOVED lines=16> */
.L_x_8893:
        /* <DEDUP_REMOVED lines=13> */
.L_x_8895:
[----:B------:R-:W-:Y:S05]  /*a830*/  BSYNC.RECONVERGENT B2 ;  /* 0x0000000000027941 */ /* 0x000fea0003800200 */
.L_x_8894:
        /* <DEDUP_REMOVED lines=46> */
[----:B------:R-:W-:-:S07]  /*ab20*/  MOV R102, R76 ;  /* 0x0000004c00667202 */ /* 0x000fce0000000f00 */
.L_x_8892:
[----:B------:R-:W-:Y:S05]  /*ab30*/  BSYNC.RECONVERGENT B1 ;  /* 0x0000000000017941 */ /* 0x000fea0003800200 */
.L_x_8891:
        /* <DEDUP_REMOVED lines=9> */
.L_x_8890:
        /* <DEDUP_REMOVED lines=16> */
.L_x_8899:
        /* <DEDUP_REMOVED lines=13> */
.L_x_8901:
[----:B------:R-:W-:Y:S05]  /*ada0*/  BSYNC.RECONVERGENT B2 ;  /* 0x0000000000027941 */ /* 0x000fea0003800200 */
.L_x_8900:
[----:B0-----:R-:W-:Y:S01]  /*adb0*/  IMAD.WIDE.U32 R104, R100, -0x326172a9, RZ ;  /* 0xcd9e8d5764687825 */ /* 0x001fe200078e00ff */
        /* <DEDUP_REMOVED lines=46> */
.L_x_8898:
[----:B------:R-:W-:Y:S05]  /*b0a0*/  BSYNC.RECONVERGENT B1 ;  /* 0x0000000000017941 */ /* 0x000fea0003800200 */
.L_x_8897:
[----:B------:R-:W-:Y:S01]  /*b0b0*/  I2FP.F32.U32 R4, R9 ;  /* 0x0000000900047245 */ /* 0x000fe20000201000 */
[----:B------:R-:W-:Y:S01]  /*b0c0*/  IMAD.MOV.U32 R75, RZ, RZ, 0x2f800000 ;  /* 0x2f800000ff4b7424 */ /* 0x000fe200078e00ff */
[----:B-----5:R-:W-:-:S03]  /*b0d0*/  PRMT R9, R61, 0x7632, R9 ;  /* 0x000076323d097816 */ /* 0x020fc60000000009 */
[----:B------:R-:W-:Y:S01]  /*b0e0*/  FFMA.FTZ R4, R4, R75, 1.1641532182693481445e-10 ;  /* 0x2f00000004047423 */ /* 0x000fe2000001004b */
[----:B------:R-:W-:-:S04]  /*b0f0*/  SHF.L.U32 R9, R9, 0x10, RZ ;  /* 0x0000001009097819 */ /* 0x000fc800000006ff */
[----:B------:R-:W-:Y:S01]  /*b100*/  FSETP.GTU.FTZ.AND P2, PT, R4, UR35, PT ;  /* 0x0000002304007c0b */ /* 0x000fe2000bf5c000 */
[----:B------:R-:W-:-:S04]  /*b110*/  FMUL.FTZ R9, R9, UR17 ;  /* 0x0000001109097c20 */ /* 0x000fc80008410000 */
[----:B------:R-:W-:Y:S01]  /*b120*/  FMUL.FTZ R75, R9, UR16 ;  /* 0x00000010094b7c20 */ /* 0x000fe20008410000 */
[----:B------:R-:W-:-:S04]  /*b130*/  SEL R9, RZ, 0x1, P2 ;  /* 0x00000001ff097807 */ /* 0x000fc80001000000 */
[----:B------:R-:W-:-:S07]  /*b140*/  FSEL R75, R75, RZ, !P2 ;  /* 0x000000ff4b4b7208 */ /* 0x000fce0005000000 */
.L_x_8896:
        /* <DEDUP_REMOVED lines=16> */
.L_x_8905:
        /* <DEDUP_REMOVED lines=13> */
.L_x_8907:
[----:B------:R-:W-:Y:S05]  /*b320*/  BSYNC.RECONVERGENT B2 ;  /* 0x0000000000027941 */ /* 0x000fea0003800200 */
.L_x_8906:
[----:B0-----:R-:W-:Y:S01]  /*b330*/  IMAD.WIDE.U32 R104, R100, -0x326172a9, RZ ;  /* 0xcd9e8d5764687825 */ /* 0x001fe200078e00ff */
[----:B------:R-:W-:Y:S01]  /*b340*/  LOP3.LUT R76, R3, UR15, R95, 0x96, !PT ;  /* 0x0000000f034c7c12 */ /* 0x000fe2000f8e965f */
[----:B------:R-:W-:Y:S02]  /*b350*/  UIADD3 UR5, UPT, UPT, UR15, -0x4498517b, URZ ;  /* 0xbb67ae850f057890 */ /* 0x000fe4000fffe0ff */
[----:B------:R-:W-:Y:S01]  /*b360*/  HFMA2 R4, -RZ, RZ, 0, 0 ;  /* 0x00000000ff047431 */ /* 0x000fe200000001ff */
[----:B------:R-:W-:Y:S02]  /*b370*/  MOV R10, R102 ;  /* 0x00000066000a7202 */ /* 0x000fe40000000f00 */
        /* <DEDUP_REMOVED lines=42> */
.L_x_8904:
[----:B------:R-:W-:Y:S05]  /*b620*/  BSYNC.RECONVERGENT B1 ;  /* 0x0000000000017941 */ /* 0x000fea0003800200 */
.L_x_8903:
        /* <DEDUP_REMOVED lines=9> */
.L_x_8902:
        /* <DEDUP_REMOVED lines=16> */
.L_x_8911:
        /* <DEDUP_REMOVED lines=13> */
.L_x_8913:
[----:B------:R-:W-:Y:S05]  /*b890*/  BSYNC.RECONVERGENT B2 ;  /* 0x0000000000027941 */ /* 0x000fea0003800200 */
.L_x_8912:
[----:B------:R-:W-:Y:S01]  /*b8a0*/  IMAD.WIDE.U32 R94, R100, -0x326172a9, RZ ;  /* 0xcd9e8d57645e7825 */ /* 0x000fe200078e00ff */
[----:B0-----:R-:W-:Y:S01]  /*b8b0*/  LOP3.LUT R104, R3, UR15, R79, 0x96, !PT ;  /* 0x0000000f03687c12 */ /* 0x001fe2000f8e964f */
        /* <DEDUP_REMOVED lines=43> */
[----:B------:R-:W-:Y:S02]  /*bb70*/  LOP3.LUT R95, R91, R78, R105, 0x96, !PT ;  /* 0x0000004e5b5f7212 */ /* 0x000fe400078e9669 */
[----:B------:R-:W-:-:S07]  /*bb80*/  MOV R102, R104 ;  /* 0x0000006800667202 */ /* 0x000fce0000000f00 */
.L_x_8910:
[----:B------:R-:W-:Y:S05]  /*bb90*/  BSYNC.RECONVERGENT B1 ;  /* 0x0000000000017941 */ /* 0x000fea0003800200 */
.L_x_8909:
        /* <DEDUP_REMOVED lines=10> */
.L_x_8908:
        /* <DEDUP_REMOVED lines=16> */
.L_x_8917:
        /* <DEDUP_REMOVED lines=13> */
.L_x_8919:
[----:B------:R-:W-:Y:S05]  /*be10*/  BSYNC.RECONVERGENT B2 ;  /* 0x0000000000027941 */ /* 0x000fea0003800200 */
.L_x_8918:
[----:B------:R-:W-:Y:S01]  /*be20*/  IMAD.WIDE.U32 R94, R100, -0x326172a9, RZ ;  /* 0xcd9e8d57645e7825 */ /* 0x000fe200078e00ff */
[----:B0-----:R-:W-:Y:S01]  /*be30*/  LOP3.LUT R104, R3, UR15, R79, 0x96, !PT ;  /* 0x0000000f03687c12 */ /* 0x001fe2000f8e964f */
[----:B------:R-:W-:Y:S02]  /*be40*/  UIADD3 UR5, UPT, UPT, UR15, -0x4498517b, URZ ;  /* 0xbb67ae850f057890 */ /* 0x000fe4000fffe0ff */
[----:B------:R-:W-:Y:S01]  /*be50*/  HFMA2 R4, -RZ, RZ, 0, 0 ;  /* 0x00000000ff047431 */ /* 0x000fe200000001ff */
        /* <DEDUP_REMOVED lines=43> */
.L_x_8916:
[----:B------:R-:W-:Y:S05]  /*c110*/  BSYNC.RECONVERGENT B1 ;  /* 0x0000000000017941 */ /* 0x000fea0003800200 */
.L_x_8915:
        /* <DEDUP_REMOVED lines=9> */
.L_x_8914:
        /* <DEDUP_REMOVED lines=16> */
.L_x_8922:
        /* <DEDUP_REMOVED lines=13> */
.L_x_8924:
[----:B------:R-:W-:Y:S05]  /*c380*/  BSYNC.RECONVERGENT B2 ;  /* 0x0000000000027941 */ /* 0x000fea0003800200 */
.L_x_8923:
        /* <DEDUP_REMOVED lines=47> */
.L_x_8921:
[----:B------:R-:W-:Y:S05]  /*c680*/  BSYNC.RECONVERGENT B1 ;  /* 0x0000000000017941 */ /* 0x000fea0003800200 */
.L_x_8920:
        /* <DEDUP_REMOVED lines=10> */
.L_x_8872:
[----:B0-----:R-:W0:Y:S01]  /*c730*/  LDC.64 R104, c[0x0][0x3a8] ;  /* 0x0000ea00ff687b82 */ /* 0x001e220000000a00 */
[----:B------:R-:W-:Y:S01]  /*c740*/  MOV R4, R102 ;  /* 0x0000006600047202 */ /* 0x000fe20000000f00 */
[----:B0-----:R-:W-:-:S05]  /*c750*/  IMAD.WIDE.U32 R104, R90, 0x20, R104 ;  /* 0x000000205a687825 */ /* 0x001fca00078e0068 */
[----:B-----5:R0:W-:Y:S04]  /*c760*/  STG.E.128 desc[UR12][R104.64], R72 ;  /* 0x0000004868007986 */ /* 0x0201e8000c101d0c */
[----:B------:R0:W-:Y:S01]  /*c770*/  STG.E.128 desc[UR12][R104.64+0x10], R76 ;  /* 0x0000104c68007986 */ /* 0x0001e2000c101d0c */
[----:B------:R-:W-:Y:S05]  /*c780*/  BRA.U !UP2, `(.L_x_8925) ;  /* 0x000000010a507547 */ /* 0x000fea000b800000 */
[----:B------:R-:W-:Y:S01]  /*c790*/  IMAD.U32 R101, R92, 0x10000, RZ ;  /* 0x000100005c657824 */ /* 0x000fe200078e00ff */
[----:B------:R-:W1:Y:S01]  /*c7a0*/  LDC.64 R102, c[0x0][0x3b0] ;  /* 0x0000ec00ff667b82 */ /* 0x000e620000000a00 */
[----:B------:R-:W-:Y:S02]  /*c7b0*/  LOP3.LUT R91, R93, 0xffff, RZ, 0xc0, !PT ;  /* 0x0000ffff5d5b7812 */ /* 0x000fe400078ec0ff */
[----:B------:R-:W-:Y:S02]  /*c7c0*/  PRMT R106, R11, 0x7104, RZ ;  /* 0x000071040b6a7816 */ /* 0x000fe400000000ff */
[----:B0-----:R-:W-:Y:S02]  /*c7d0*/  LOP3.LUT R104, R101, 0xff0000, RZ, 0xc0, !PT ;  /* 0x00ff000065687812 */ /* 0x001fe400078ec0ff */
        /* <DEDUP_REMOVED lines=10> */
[----:B-1----:R-:W-:Y:S01]  /*c880*/  IMAD.WIDE.U32 R102, R89, 0x8, R102 ;  /* 0x0000000859667825 */ /* 0x002fe200078e0066 */
[----:B------:R-:W-:Y:S02]  /*c890*/  LOP3.LUT R104, R104, R108, R106, 0xfe, !PT ;  /* 0x0000006c68687212 */ /* 0x000fe400078efe6a */
[----:B------:R-:W-:Y:S02]  /*c8a0*/  LOP3.LUT R105, R91, R105, RZ, 0xfc, !PT ;  /* 0x000000695b697212 */ /* 0x000fe400078efcff */
[----:B------:R-:W-:-:S05]  /*c8b0*/  LOP3.LUT R104, R104, 0xff, R5, 0xf8, !PT ;  /* 0x000000ff68687812 */ /* 0x000fca00078ef805 */
[----:B------:R1:W-:Y:S02]  /*c8c0*/  STG.E.64 desc[UR12][R102.64], R104 ;  /* 0x0000006866007986 */ /* 0x0003e4000c101b0c */
.L_x_8925:
[----:B------:R-:W-:Y:S01]  /*c8d0*/  IADD3 R90, PT, PT, R90, 0x80, RZ ;  /* 0x000000805a5a7810 */ /* 0x000fe20007ffe0ff */
[----:B------:R-:W-:-:S07]  /*c8e0*/  VIADD R89, R89, 0x80 ;  /* 0x0000008059597836 */ /* 0x000fce0000000000 */
.L_x_8827:
[----:B------:R-:W-:Y:S05]  /*c8f0*/  BSYNC.RECONVERGENT B0 ;  /* 0x0000000000007941 */ /* 0x000fea0003800200 */
.L_x_8826:
        /* <DEDUP_REMOVED lines=9> */
.L_x_8928:
[----:B------:R-:W-:Y:S05]  /*c990*/  BRA.U !UP0, `(.L_x_8929) ;  /* 0x0000002d08b07547 */ /* 0x000fea000b800000 */
[----:B-1----:R-:W1:Y:S02]  /*c9a0*/  LDC.64 R102, c[0x0][0x3a0] ;  /* 0x0000e800ff667b82 */ /* 0x002e640000000a00 */
        /* <DEDUP_REMOVED lines=23> */
.L_x_8933:
[----:B------:R-:W-:Y:S01]  /*cb20*/  VIADD R99, R99, 0x1 ;  /* 0x0000000163637836 */ /* 0x000fe20000000000 */
[----:B------:R-:W-:Y:S03]  /*cb30*/  BSSY.RECONVERGENT B2, `(.L_x_8934) ;  /* 0x000000c000027945 */ /* 0x000fe60003800200 */
[C---:B0-----:R-:W-:Y:S01]  /*cb40*/  IMAD.WIDE.U32 R104, R99.reuse, -0x2daee0ad, RZ ;  /* 0xd2511f5363687825 */ /* 0x041fe200078e00ff */
        /* <DEDUP_REMOVED lines=10> */
.L_x_8935:
[----:B------:R-:W-:Y:S05]  /*cbf0*/  BSYNC.RECONVERGENT B2 ;  /* 0x0000000000027941 */ /* 0x000fea0003800200 */
.L_x_8934:
        /* <DEDUP_REMOVED lines=48> */
.L_x_8932:
[----:B------:R-:W-:Y:S05]  /*cf00*/  BSYNC.RECONVERGENT B1 ;  /* 0x0000000000017941 */ /* 0x000fea0003800200 */
.L_x_8931:
        /* <DEDUP_REMOVED lines=10> */
.L_x_8930:
        /* <DEDUP_REMOVED lines=19> */
.L_x_8939:
        /* <DEDUP_REMOVED lines=13> */
.L_x_8941:
[----:B------:R-:W-:Y:S05]  /*d1b0*/  BSYNC.RECONVERGENT B2 ;  /* 0x0000000000027941 */ /* 0x000fea0003800200 */
.L_x_8940:
        /* <DEDUP_REMOVED lines=47> */
.L_x_8938:
[----:B------:R-:W-:Y:S05]  /*d4b0*/  BSYNC.RECONVERGENT B1 ;  /* 0x0000000000017941 */ /* 0x000fea0003800200 */
.L_x_8937:
        /* <DEDUP_REMOVED lines=11> */
.L_x_8936:
        /* <DEDUP_REMOVED lines=19> */
.L_x_8945:
        /* <DEDUP_REMOVED lines=13> */
.L_x_8947:
[----:B------:R-:W-:Y:S05]  /*d770*/  BSYNC.RECONVERGENT B2 ;  /* 0x0000000000027941 */ /* 0x000fea0003800200 */
.L_x_8946:
        /* <DEDUP_REMOVED lines=49> */
.L_x_8944:
[----:B------:R-:W-:Y:S05]  /*da90*/  BSYNC.RECONVERGENT B1 ;  /* 0x0000000000017941 */ /* 0x000fea0003800200 */
.L_x_8943:
        /* <DEDUP_REMOVED lines=10> */
.L_x_8942:
        /* <DEDUP_REMOVED lines=19> */
.L_x_8951:
        /* <DEDUP_REMOVED lines=13> */
.L_x_8953:
[----:B------:R-:W-:Y:S05]  /*dd40*/  BSYNC.RECONVERGENT B2 ;  /* 0x0000000000027941 */ /* 0x000fea0003800200 */
.L_x_8952:
        /* <DEDUP_REMOVED lines=48> */
.L_x_8950:
[----:B------:R-:W-:Y:S05]  /*e050*/  BSYNC.RECONVERGENT B1 ;  /* 0x0000000000017941 */ /* 0x000fea0003800200 */
.L_x_8949:
        /* <DEDUP_REMOVED lines=11> */
.L_x_8948:
        /* <DEDUP_REMOVED lines=19> */
.L_x_8957:
        /* <DEDUP_REMOVED lines=13> */
.L_x_8959:
[----:B------:R-:W-:Y:S05]  /*e310*/  BSYNC.RECONVERGENT B2 ;  /* 0x0000000000027941 */ /* 0x000fea0003800200 */
.L_x_8958:
        /* <DEDUP_REMOVED lines=49> */
.L_x_8956:
[----:B------:R-:W-:Y:S05]  /*e630*/  BSYNC.RECONVERGENT B1 ;  /* 0x0000000000017941 */ /* 0x000fea0003800200 */
.L_x_8955:
        /* <DEDUP_REMOVED lines=10> */
.L_x_8954:
        /* <DEDUP_REMOVED lines=19> */
.L_x_8963:
        /* <DEDUP_REMOVED lines=13> */
.L_x_8965:
[----:B------:R-:W-:Y:S05]  /*e8e0*/  BSYNC.RECONVERGENT B2 ;  /* 0x0000000000027941 */ /* 0x000fea0003800200 */
.L_x_8964:
        /* <DEDUP_REMOVED lines=48> */
.L_x_8962:
[----:B------:R-:W-:Y:S05]  /*ebf0*/  BSYNC.RECONVERGENT B1 ;  /* 0x0000000000017941 */ /* 0x000fea0003800200 */
.L_x_8961:
        /* <DEDUP_REMOVED lines=11> */
.L_x_8960:
        /* <DEDUP_REMOVED lines=19> */
.L_x_8969:
        /* <DEDUP_REMOVED lines=13> */
.L_x_8971:
[----:B------:R-:W-:Y:S05]  /*eeb0*/  BSYNC.RECONVERGENT B2 ;  /* 0x0000000000027941 */ /* 0x000fea0003800200 */
.L_x_8970:
        /* <DEDUP_REMOVED lines=48> */
.L_x_8968:
[----:B------:R-:W-:Y:S05]  /*f1c0*/  BSYNC.RECONVERGENT B1 ;  /* 0x0000000000017941 */ /* 0x000fea0003800200 */
.L_x_8967:
        /* <DEDUP_REMOVED lines=10> */
.L_x_8966:
        /* <DEDUP_REMOVED lines=19> */
.L_x_8975:
        /* <DEDUP_REMOVED lines=13> */
.L_x_8977:
[----:B------:R-:W-:Y:S05]  /*f470*/  BSYNC.RECONVERGENT B2 ;  /* 0x0000000000027941 */ /* 0x000fea0003800200 */
.L_x_8976:
        /* <DEDUP_REMOVED lines=49> */
.L_x_8974:
[----:B------:R-:W-:Y:S05]  /*f790*/  BSYNC.RECONVERGENT B1 ;  /* 0x0000000000017941 */ /* 0x000fea0003800200 */
.L_x_8973:
        /* <DEDUP_REMOVED lines=12> */
.L_x_8929:
[----:B------:R-:W-:Y:S01]  /*f860*/  MOV R91, UR15 ;  /* 0x0000000f005b7c02 */ /* 0x000fe20008000f00 */
[----:B------:R-:W-:Y:S02]  /*f870*/  IMAD.U32 R101, RZ, RZ, UR14 ;  /* 0x0000000eff657e24 */ /* 0x000fe4000f8e00ff */
[----:B------:R-:W-:Y:S01]  /*f880*/  HFMA2 R80, -RZ, RZ, 0, 0 ;  /* 0x00000000ff507431 */ /* 0x000fe200000001ff */
[----:B------:R-:W-:Y:S01]  /*f890*/  MOV R82, R2 ;  /* 0x0000000200527202 */ /* 0x000fe20000000f00 */
[----:B-1----:R-:W-:Y:S02]  /*f8a0*/  IMAD.MOV.U32 R102, RZ, RZ, R4 ;  /* 0x000000ffff667224 */ /* 0x002fe400078e0004 */
        /* <DEDUP_REMOVED lines=19> */
.L_x_8981:
        /* <DEDUP_REMOVED lines=13> */
.L_x_8983:
[----:B------:R-:W-:Y:S05]  /*fab0*/  BSYNC.RECONVERGENT B2 ;  /* 0x0000000000027941 */ /* 0x000fea0003800200 */
.L_x_8982:
[----:B------:R-:W-:Y:S01]  /*fac0*/  IMAD.WIDE.U32 R84, R100, -0x326172a9, RZ ;  /* 0xcd9e8d5764547825 */ /* 0x000fe200078e00ff */
[----:B------:R-:W-:Y:S01]  /*fad0*/  LOP3.LUT R80, R3, UR15, R83, 0x96, !PT ;  /* 0x0000000f03507c12 */ /* 0x000fe2000f8e9653 */
[----:B------:R-:W-:Y:S01]  /*fae0*/  UIADD3 UR5, UPT, UPT, UR15, -0x4498517b, URZ ;  /* 0xbb67ae850f057890 */ /* 0x000fe2000fffe0ff */
        /* <DEDUP_REMOVED lines=42> */
[----:B------:R-:W-:-:S07]  /*fd90*/  IMAD.MOV.U32 R82, RZ, RZ, RZ ;  /* 0x000000ffff527224 */ /* 0x000fce00078e00ff */
.L_x_8980:
[----:B------:R-:W-:Y:S05]  /*fda0*/  BSYNC.RECONVERGENT B1 ;  /* 0x0000000000017941 */ /* 0x000fea0003800200 */
.L_x_8979:
        /* <DEDUP_REMOVED lines=9> */
.L_x_8978:
        /* <DEDUP_REMOVED lines=16> */
.L_x_8987:
        /* <DEDUP_REMOVED lines=13> */
.L_x_8989:
[----:B------:R-:W-:Y:S05]  /*10010*/  BSYNC.RECONVERGENT B2 ;  /* 0x0000000000027941 */ /* 0x000fea0003800200 */
.L_x_8988:
        /* <DEDUP_REMOVED lines=46> */
.L_x_8986:
[----:B------:R-:W-:Y:S05]  /*10300*/  BSYNC.RECONVERGENT B1 ;  /* 0x0000000000017941 */ /* 0x000fea0003800200 */
.L_x_8985:
        /* <DEDUP_REMOVED lines=10> */
.L_x_8984:
        /* <DEDUP_REMOVED lines=16> */
.L_x_8993:
        /* <DEDUP_REMOVED lines=13> */
.L_x_8995:
[----:B------:R-:W-:Y:S05]  /*10580*/  BSYNC.RECONVERGENT B2 ;  /* 0x0000000000027941 */ /* 0x000fea0003800200 */
.L_x_8994:
        /* <DEDUP_REMOVED lines=47> */
.L_x_8992:
[----:B------:R-:W-:Y:S05]  /*10880*/  BSYNC.RECONVERGENT B1 ;  /* 0x0000000000017941 */ /* 0x000fea0003800200 */
.L_x_8991:
        /* <DEDUP_REMOVED lines=9> */
.L_x_8990:
        /* <DEDUP_REMOVED lines=16> */
.L_x_8999:
        /* <DEDUP_REMOVED lines=13> */
.L_x_9001:
[----:B------:R-:W-:Y:S05]  /*10af0*/  BSYNC.RECONVERGENT B2 ;  /* 0x0000000000027941 */ /* 0x000fea0003800200 */
.L_x_9000:
        /* <DEDUP_REMOVED lines=47> */
.L_x_8998:
[----:B------:R-:W-:Y:S05]  /*10df0*/  BSYNC.RECONVERGENT B1 ;  /* 0x0000000000017941 */ /* 0x000fea0003800200 */
.L_x_8997:
        /* <DEDUP_REMOVED lines=10> */
.L_x_8996:
        /* <DEDUP_REMOVED lines=16> */
.L_x_9005:
        /* <DEDUP_REMOVED lines=13> */
.L_x_9007:
[----:B------:R-:W-:Y:S05]  /*11070*/  BSYNC.RECONVERGENT B2 ;  /* 0x0000000000027941 */ /* 0x000fea0003800200 */
.L_x_9006:
        /* <DEDUP_REMOVED lines=47> */
.L_x_9004:
[----:B------:R-:W-:Y:S05]  /*11370*/  BSYNC.RECONVERGENT B1 ;  /* 0x0000000000017941 */ /* 0x000fea0003800200 */
.L_x_9003:
        /* <DEDUP_REMOVED lines=9> */
.L_x_9002:
        /* <DEDUP_REMOVED lines=16> */
.L_x_9011:
        /* <DEDUP_REMOVED lines=13> */
.L_x_9013:
[----:B------:R-:W-:Y:S05]  /*115e0*/  BSYNC.RECONVERGENT B2 ;  /* 0x0000000000027941 */ /* 0x000fea0003800200 */
.L_x_9012:
        /* <DEDUP_REMOVED lines=47> */
.L_x_9010:
[----:B------:R-:W-:Y:S05]  /*118e0*/  BSYNC.RECONVERGENT B1 ;  /* 0x0000000000017941 */ /* 0x000fea0003800200 */
.L_x_9009:
        /* <DEDUP_REMOVED lines=10> */
.L_x_9008:
        /* <DEDUP_REMOVED lines=16> */
.L_x_9017:
        /* <DEDUP_REMOVED lines=13> */
.L_x_9019:
[----:B------:R-:W-:Y:S05]  /*11b60*/  BSYNC.RECONVERGENT B2 ;  /* 0x0000000000027941 */ /* 0x000fea0003800200 */
.L_x_9018:
[----:B------:R-:W-:Y:S01]  /*11b70*/  IMAD.WIDE.U32 R94, R100, -0x326172a9, RZ ;  /* 0xcd9e8d57645e7825 */ /* 0x000fe200078e00ff */
[----:B0-----:R-:W-:Y:S01]  /*11b80*/  LOP3.LUT R104, R3, UR15, R87, 0x96, !PT ;  /* 0x0000000f03687c12 */ /* 0x001fe2000f8e9657 */
        /* <DEDUP_REMOVED lines=45> */
.L_x_9016:
[----:B------:R-:W-:Y:S05]  /*11e60*/  BSYNC.RECONVERGENT B1 ;  /* 0x0000000000017941 */ /* 0x000fea0003800200 */
.L_x_9015:
        /* <DEDUP_REMOVED lines=9> */
.L_x_9014:
        /* <DEDUP_REMOVED lines=20> */
.L_x_9022:
        /* <DEDUP_REMOVED lines=13> */
.L_x_9024:
[----:B------:R-:W-:Y:S05]  /*12110*/  BSYNC.RECONVERGENT B2 ;  /* 0x0000000000027941 */ /* 0x000fea0003800200 */
.L_x_9023:
        /* <DEDUP_REMOVED lines=46> */
[----:B------:R-:W-:-:S07]  /*12400*/  LOP3.LUT R95, R91, R104, R107, 0x96, !PT ;  /* 0x000000685b5f7212 */ /* 0x000fce00078e966b */
.L_x_9021:
[----:B------:R-:W-:Y:S05]  /*12410*/  BSYNC.RECONVERGENT B1 ;  /* 0x0000000000017941 */ /* 0x000fea0003800200 */
.L_x_9020:
        /* <DEDUP_REMOVED lines=10> */
.L_x_8972:
[----:B------:R-:W1:Y:S02]  /*124c0*/  LDC.64 R102, c[0x0][0x3a8] ;  /* 0x0000ea00ff667b82 */ /* 0x000e640000000a00 */
[----:B-1----:R-:W-:-:S05]  /*124d0*/  IMAD.WIDE.U32 R90, R90, 0x20, R102 ;  /* 0x000000205a5a7825 */ /* 0x002fca00078e0066 */
[----:B-----5:R2:W-:Y:S04]  /*124e0*/  STG.E.128 desc[UR12][R90.64], R80 ;  /* 0x000000505a007986 */ /* 0x0205e8000c101d0c */
[----:B------:R2:W-:Y:S01]  /*124f0*/  STG.E.128 desc[UR12][R90.64+0x10], R84 ;  /* 0x000010545a007986 */ /* 0x0005e2000c101d0c */
[----:B------:R-:W-:Y:S05]  /*12500*/  BRA.U !UP2, `(.L_x_8927) ;  /* 0x000000010a507547 */ /* 0x000fea000b800000 */
[----:B------:R-:W-:Y:S01]  /*12510*/  SHF.L.U32 R102, R92, 0x10, RZ ;  /* 0x000000105c667819 */ /* 0x000fe200000006ff */
[----:B--2---:R-:W1:Y:S01]  /*12520*/  LDC.64 R90, c[0x0][0x3b0] ;  /* 0x0000ec00ff5a7b82 */ /* 0x004e620000000a00 */
[----:B------:R-:W-:Y:S02]  /*12530*/  LOP3.LUT R101, R93, 0xffff, RZ, 0xc0, !PT ;  /* 0x0000ffff5d657812 */ /* 0x000fe400078ec0ff */
[----:B------:R-:W-:Y:S02]  /*12540*/  LOP3.LUT R102, R102, 0xff0000, RZ, 0xc0, !PT ;  /* 0x00ff000066667812 */ /* 0x000fe400078ec0ff */
[----:B0-----:R-:W-:Y:S02]  /*12550*/  PRMT R104, R11, 0x7104, RZ ;  /* 0x000071040b687816 */ /* 0x001fe400000000ff */
        /* <DEDUP_REMOVED lines=15> */
.L_x_8927:
[----:B------:R-:W-:Y:S05]  /*12650*/  BSYNC.RECONVERGENT B0 ;  /* 0x0000000000007941 */ /* 0x000fea0003800200 */
.L_x_8926:
[----:B--23--:R-:W-:Y:S01]  /*12660*/  FADD.FTZ R90, RZ, R64 ;  /* 0x00000040ff5a7221 */ /* 0x00cfe20000010000 */
[C---:B------:R-:W-:Y:S01]  /*12670*/  ISETP.GT.U32.AND P4, PT, R0.reuse, 0xff, PT ;  /* 0x000000ff0000780c */ /* 0x040fe20003f84070 */
[----:B------:R-:W-:Y:S01]  /*12680*/  BSSY.RECONVERGENT B0, `(.L_x_9025) ;  /* 0x000006c000007945 */ /* 0x000fe20003800200 */
[----:B------:R-:W-:Y:S01]  /*12690*/  ISETP.GT.U32.AND P3, PT, R0, 0x17f, PT ;  /* 0x0000017f0000780c */ /* 0x000fe20003f64070 */
[----:B------:R-:W-:Y:S01]  /*126a0*/  FADD.FTZ R89, R65, R90 ;  /* 0x0000005a41597221 */ /* 0x000fe20000010000 */
[----:B01----:R-:W-:-:S03]  /*126b0*/  IMAD.MOV.U32 R105, RZ, RZ, RZ ;  /* 0x000000ffff697224 */ /* 0x003fc600078e00ff */
        /* <DEDUP_REMOVED lines=93> */
[----:B------:R-:W0:Y:S01]  /*12c90*/  SHFL.BFLY PT, R106, R103, 0x10, 0x1f ;  /* 0x0e001f00676a7f89 */ /* 0x000e2200000e0000 */
[----:B------:R-:W-:Y:S01]  /*12ca0*/  ISETP.GT.U32.AND P4, PT, R91, 0x3, PT ;  /* 0x000000035b00780c */ /* 0x000fe20003f84070 */
[----:B0-----:R-:W-:Y:S01]  /*12cb0*/  FADD.FTZ R91, R103, R106 ;  /* 0x0000006a675b7221 */ /* 0x001fe20000010000 */
[----:B------:R-:W-:Y:S11]  /*12cc0*/  @P3 BRA `(.L_x_9026) ;  /* 0x00000000001c3947 */ /* 0x000ff60003800000 */
[----:B------:R-:W0:Y:S01]  /*12cd0*/  S2UR UR6, SR_CgaCtaId ;  /* 0x00000000000679c3 */ /* 0x000e220000008800 */
[----:B------:R-:W-:Y:S01]  /*12ce0*/  UMOV UR5, 0x400 ;  /* 0x0000040000057882 */ /* 0x000fe20000000000 */
[----:B------:R-:W-:-:S04]  /*12cf0*/  SHF.R.U32.HI R89, RZ, 0x2, R88 ;  /* 0x00000002ff597819 */ /* 0x000fc80000011658 */
[----:B------:R-:W-:Y:S01]  /*12d00*/  LOP3.LUT R89, R89, 0x18, RZ, 0xc0, !PT ;  /* 0x0000001859597812 */ /* 0x000fe200078ec0ff */
[----:B0-----:R-:W-:-:S04]  /*12d10*/  ULEA UR5, UR6, UR5, 0x18 ;  /* 0x0000000506057291 */ /* 0x001fc8000f8ec0ff */
[----:B------:R-:W-:-:S09]  /*12d20*/  @UP1 UIADD3 UR5, UPT, UPT, UR5, 0x20, URZ ;  /* 0x0000002005051890 */ /* 0x000fd2000fffe0ff */
[----:B------:R0:W-:Y:S03]  /*12d30*/  STS.64 [R89+UR5], R90 ;  /* 0x0000005a59007988 */ /* 0x0001e60008000a05 */
.L_x_9026:
[----:B------:R-:W-:Y:S05]  /*12d40*/  BSYNC.RECONVERGENT B0 ;  /* 0x0000000000007941 */ /* 0x000fea0003800200 */
.L_x_9025:
        /* <DEDUP_REMOVED lines=11> */
[----:B------:R0:W1:Y:S03]  /*12e00*/  LDS.64 R90, [R89+UR5] ;  /* 0x00000005595a7984 */ /* 0x0000660008000a00 */
.L_x_9028:
[----:B------:R-:W-:Y:S05]  /*12e10*/  BSYNC.RECONVERGENT B0 ;  /* 0x0000000000007941 */ /* 0x000fea0003800200 */
.L_x_9027:
[----:B------:R-:W2:Y:S01]  /*12e20*/  SHFL.DOWN PT, R102, R105, 0x2, 0x1f ;  /* 0x08401f0069667f89 */ /* 0x000ea200000e0000 */
[----:B------:R-:W-:Y:S01]  /*12e30*/  ISETP.NE.AND P3, PT, R88, RZ, PT ;  /* 0x000000ff5800720c */ /* 0x000fe20003f65270 */
[----:B------:R-:W-:Y:S01]  /*12e40*/  IMAD.U32 R109, RZ, RZ, UR23 ;  /* 0x00000017ff6d7e24 */ /* 0x000fe2000f8e00ff */
[----:B------:R-:W-:Y:S01]  /*12e50*/  ISETP.NE.AND P4, PT, RZ, UR37, PT ;  /* 0x00000025ff007c0c */ /* 0x000fe2000bf85270 */
[----:B-1----:R-:W1:Y:S01]  /*12e60*/  SHFL.DOWN PT, R101, R90, 0x2, 0x1f ;  /* 0x08401f005a657f89 */ /* 0x002e6200000e0000 */
[----:B------:R-:W-:-:S03]  /*12e70*/  UISETP.GE.AND UP0, UPT, UR4, 0x1, UPT ;  /* 0x000000010400788c */ /* 0x000fc6000bf06270 */
[----:B------:R-:W3:Y:S01]  /*12e80*/  SHFL.DOWN PT, R104, R91, 0x2, 0x1f ;  /* 0x08401f005b687f89 */ /* 0x000ee200000e0000 */
[----:B--2---:R-:W-:Y:S02]  /*12e90*/  IADD3 R103, PT, PT, R102, R105, RZ ;  /* 0x0000006966677210 */ /* 0x004fe40007ffe0ff */
[----:B------:R-:W-:Y:S02]  /*12ea0*/  I2FP.F32.S32 R108, R102 ;  /* 0x00000066006c7245 */ /* 0x000fe40000201400 */
[----:B0-----:R-:W-:Y:S01]  /*12eb0*/  I2FP.F32.S32 R89, R103 ;  /* 0x0000006700597245 */ /* 0x001fe20000201400 */
[----:B------:R-:W0:Y:S01]  /*12ec0*/  SHFL.DOWN PT, R110, R103, 0x1, 0x1f ;  /* 0x08201f00676e7f89 */ /* 0x000e2200000e0000 */
[----:B------:R-:W-:Y:S01]  /*12ed0*/  I2FP.F32.S32 R102, R105 ;  /* 0x0000006900667245 */ /* 0x000fe20000201400 */
[C---:B-1----:R-:W-:Y:S01]  /*12ee0*/  FMUL.FTZ R107, R101.reuse, R108 ;  /* 0x0000006c656b7220 */ /* 0x042fe20000410000 */
[----:B------:R-:W1:Y:S01]  /*12ef0*/  MUFU.RCP R106, R89 ;  /* 0x00000059006a7308 */ /* 0x000e620000001000 */
[----:B------:R-:W-:Y:S01]  /*12f00*/  FADD.FTZ R101, -R101, R90 ;  /* 0x0000005a65657221 */ /* 0x000fe20000010100 */
[----:B---3--:R-:W-:Y:S01]  /*12f10*/  FADD.FTZ R91, R104, R91 ;  /* 0x0000005b685b7221 */ /* 0x008fe20000010000 */
[----:B------:R-:W-:-:S02]  /*12f20*/  FFMA.FTZ R107, R102, R90, R107 ;  /* 0x0000005a666b7223 */ /* 0x000fc4000001006b */
[----:B------:R-:W-:-:S04]  /*12f30*/  FMUL.FTZ R101, R101, R101 ;  /* 0x0000006565657220 */ /* 0x000fc80000410000 */
[----:B------:R-:W-:-:S04]  /*12f40*/  FMUL.FTZ R101, R101, R102 ;  /* 0x0000006665657220 */ /* 0x000fc80000410000 */
[----:B------:R-:W-:Y:S01]  /*12f50*/  FMUL.FTZ R101, R101, R108 ;  /* 0x0000006c65657220 */ /* 0x000fe20000410000 */
[----:B-1----:R-:W-:-:S03]  /*12f60*/  FMUL.FTZ R90, R106, R107 ;  /* 0x0000006b6a5a7220 */ /* 0x002fc60000410000 */
[----:B------:R-:W-:Y:S01]  /*12f70*/  FFMA.FTZ R91, R106, R101, R91 ;  /* 0x000000656a5b7223 */ /* 0x000fe2000001005b */
[----:B------:R-:W-:Y:S01]  /*12f80*/  MOV R107, UR23 ;  /* 0x00000017006b7c02 */ /* 0x000fe20008000f00 */
        /* <DEDUP_REMOVED lines=9> */
[----:B------:R-:W-:Y:S01]  /*13020*/  FFMA.FTZ R106, R89, R90, R106 ;  /* 0x0000005a596a7223 */ /* 0x000fe2000001006a */
[----:B-1----:R-:W-:Y:S01]  /*13030*/  FADD.FTZ R102, R91, R102 ;  /* 0x000000665b667221 */ /* 0x002fe20000010000 */
[----:B------:R-:W0:Y:S01]  /*13040*/  LDC R101, c[0x0][0x448] ;  /* 0x00011200ff657b82 */ /* 0x000e220000000800 */
[----:B------:R-:W-:Y:S01]  /*13050*/  FMUL.FTZ R104, R89, R104 ;  /* 0x0000006859687220 */ /* 0x000fe20000410000 */
[----:B--2---:R-:W-:-:S03]  /*13060*/  FMUL.FTZ R106, R103, R106 ;  /* 0x0000006a676a7220 */ /* 0x004fc60000410000 */
        /* <DEDUP_REMOVED lines=10> */
[----:B---3--:R-:W-:-:S04]  /*13110*/  @!P3 IMAD.WIDE R102, R107, 0x4, R102 ;  /* 0x000000046b66b825 */ /* 0x008fc800078e0266 */
[----:B------:R-:W-:Y:S01]  /*13120*/  FADD.FTZ R89, R89, R108 ;  /* 0x0000006c59597221 */ /* 0x000fe20000010000 */
[----:B------:R0:W-:Y:S03]  /*13130*/  @!P3 STG.E desc[UR12][R102.64], R105 ;  /* 0x000000696600b986 */ /* 0x0001e6000c10190c */
        /* <DEDUP_REMOVED lines=10> */
[----:B0-----:R-:W-:Y:S01]  /*131e0*/  LEA.HI.SX32 R105, R89, R88, 0x1d ;  /* 0x0000005859697211 */ /* 0x001fe200078feaff */
[----:B------:R-:W-:Y:S06]  /*131f0*/  @!P0 BRA `(.L_x_9031) ;  /* 0x0000000000808947 */ /* 0x000fec0003800000 */
[----:B------:R-:W0:Y:S01]  /*13200*/  LDC.64 R102, c[0x0][0x428] ;  /* 0x00010a00ff667b82 */ /* 0x000e220000000a00 */
        /* <DEDUP_REMOVED lines=31> */
.L_x_9031:
[----:B------:R-:W-:Y:S05]  /*13400*/  BSYNC.RECONVERGENT B0 ;  /* 0x0000000000007941 */ /* 0x000fea0003800200 */
.L_x_9030:
[----:B------:R-:W-:Y:S04]  /*13410*/  BSSY.RECONVERGENT B0, `(.L_x_9032) ;  /* 0x0000022000007945 */ /* 0x000fe80003800200 */
[----:B------:R-:W-:Y:S05]  /*13420*/  @!P1 BRA `(.L_x_9033) ;  /* 0x0000000000809947 */ /* 0x000fea0003800000 */
[----:B0-----:R-:W0:Y:S01]  /*13430*/  LDC.64 R102, c[0x0][0x428] ;  /* 0x00010a00ff667b82 */ /* 0x001e220000000a00 */
        /* <DEDUP_REMOVED lines=31> */
.L_x_9033:
[----:B------:R-:W-:Y:S05]  /*13630*/  BSYNC.RECONVERGENT B0 ;  /* 0x0000000000007941 */ /* 0x000fea0003800200 */
.L_x_9032:
        /* <DEDUP_REMOVED lines=33> */
.L_x_9034:
[----:B------:R-:W-:Y:S05]  /*13850*/  BSYNC.RECONVERGENT B0 ;  /* 0x0000000000007941 */ /* 0x000fea0003800200 */
.L_x_9029:
[----:B------:R-:W-:Y:S02]  /*13860*/  UIADD3 UR23, UPT, UPT, UR23, UR20, URZ ;  /* 0x0000001417177290 */ /* 0x000fe4000fffe0ff */
[----:B------:R-:W-:Y:S02]  /*13870*/  UPLOP3.LUT UP1, UPT, UPT, UPT, UP1, 0x40, 0x4 ;  /* 0x000000000004789c */ /* 0x000fe40003f2e810 */
[----:B------:R-:W-:-:S09]  /*13880*/  UISETP.GE.AND UP0, UPT, UR23, UR21, UPT ;  /* 0x000000151700728c */ /* 0x000fd2000bf06270 */
[----:B------:R-:W-:Y:S05]  /*13890*/  BRA.U !UP0, `(.L_x_9035) ;  /* 0xfffffed508047547 */ /* 0x000fea000b83ffff */
[----:B------:R-:W-:Y:S05]  /*138a0*/  EXIT ;  /* 0x000000000000794d */ /* 0x000fea0003800000 */
.L_x_9036:
        /* <DEDUP_REMOVED lines=13> */
.L_x_20805:


//--------------------- .text._ZN10layer_norm13ln_fwd_kernelINS_13Kernel_traitsIf13__nv_bfloat16fS2_fjLj3072ELj1ELj1ELj4ELj16ENS_18Kernel_traits_baseILj3072EfS2_fS2_fjLj128EEEEELb1ELb0ELb1ELb1EEEvNS_9FwdParamsE --------------------------
	.section	.text._ZN10layer_norm13ln_fwd_kernelINS_13Kernel_traitsIf13__nv_bfloat16fS2_fjLj3072ELj1ELj1ELj4ELj16ENS_18Kernel_traits_baseILj3072EfS2_fS2_fjLj128EEEEELb1ELb0ELb1ELb1EEEvNS_9FwdParamsE,"ax",@progbits
	.align	128
        .global         _ZN10layer_norm13ln_fwd_kernelINS_13Kernel_traitsIf13__nv_bfloat16fS2_fjLj3072ELj1ELj1ELj4ELj16ENS_18Kernel_traits_baseILj3072EfS2_fS2_fjLj128EEEEELb1ELb0ELb1ELb1EEEvNS_9FwdParamsE
        .type           _ZN10layer_norm13ln_fwd_kernelINS_13Kernel_traitsIf13__nv_bfloat16fS2_fjLj3072ELj1ELj1ELj4ELj16ENS_18Kernel_traits_baseILj3072EfS2_fS2_fjLj128EEEEELb1ELb0ELb1ELb1EEEvNS_9FwdParamsE,@function
        .size           _ZN10layer_norm13ln_fwd_kernelINS_13Kernel_traitsIf13__nv_bfloat16fS2_fjLj3072ELj1ELj1ELj4ELj16ENS_18Kernel_traits_baseILj3072EfS2_fS2_fjLj128EEEEELb1ELb0ELb1ELb1EEEvNS_9FwdParamsE,(.L_x_20806 - _ZN10layer_norm13ln_fwd_kernelINS_13Kernel_traitsIf13__nv_bfloat16fS2_fjLj3072ELj1ELj1ELj4ELj16ENS_18Kernel_traits_baseILj3072EfS2_fS2_fjLj128EEEEELb1ELb0ELb1ELb1EEEvNS_9FwdParamsE)
        .other          _ZN10layer_norm13ln_fwd_kernelINS_13Kernel_traitsIf13__nv_bfloat16fS2_fjLj3072ELj1ELj1ELj4ELj16ENS_18Kernel_traits_baseILj3072EfS2_fS2_fjLj128EEEEELb1ELb0ELb1ELb1EEEvNS_9FwdParamsE,@"STO_CUDA_ENTRY STV_DEFAULT"
_ZN10layer_norm13ln_fwd_kernelINS_13Kernel_traitsIf13__nv_bfloat16fS2_fjLj3072ELj1ELj1ELj4ELj16ENS_18Kernel_traits_baseILj3072EfS2_fS2_fjLj128EEEEELb1ELb0ELb1ELb1EEEvNS_9FwdParamsE:
.text._ZN10layer_norm13ln_fwd_kernelINS_13Kernel_traitsIf13__nv_bfloat16fS2_fjLj3072ELj1ELj1ELj4ELj16ENS_18Kernel_traits_baseILj3072EfS2_fS2_fjLj128EEEEELb1ELb0ELb1ELb1EEEvNS_9FwdParamsE:
        /* <DEDUP_REMOVED lines=8> */
[----:B------:R-:W0:Y:S01]  /*0080*/  S2R R94, SR_TID.X ;  /* 0x00000000005e7919 */ /* 0x000e220000002100 */
[----:B---3--:R-:W-:-:S02]  /*0090*/  IMAD.U32 R2, RZ, RZ, UR14 ;  /* 0x0000000eff027e24 */ /* 0x008fc4000f8e00ff */
[----:B------:R-:W-:-:S08]  /*00a0*/  IMAD.U32 R3, RZ, RZ, UR15 ;  /* 0x0000000fff037e24 */ /* 0x000fd0000f8e00ff */
[----:B-1----:R-:W-:Y:S01]  /*00b0*/  @P1 MOV R4, R0 ;  /* 0x0000000000041202 */ /* 0x002fe20000000f00 */
[----:B------:R-:W1:Y:S01]  /*00c0*/  @P1 LDC R61, c[0x0][0x460] ;  /* 0x00011800ff3d1b82 */ /* 0x000e620000000800 */
[----:B----4-:R-:W-:Y:S01]  /*00d0*/  @P1 IMAD.MOV.U32 R5, RZ, RZ, R59 ;  /* 0x000000ffff051224 */ /* 0x010fe200078e003b */
[----:B--2---:R-:W2:Y:S01]  /*00e0*/  @P1 LDG.E.64 R2, desc[UR12][R2.64] ;  /* 0x0000000c02021981 */ /* 0x004ea2000c1e1b00 */
[----:B0-----:R-:W-:-:S03]  /*00f0*/  ISETP.NE.U32.AND P0, PT, RZ, UR4, PT ;  /* 0x00000004ff007c0c */ /* 0x001fc6000bf05070 */
[----:B------:R-:W1:Y:S01]  /*0100*/  @P1 LDG.E.64 R52, desc[UR12][R4.64] ;  /* 0x0000000c04341981 */ /* 0x000e62000c1e1b00 */
[----:B------:R-:W0:Y:S01]  /*0110*/  LDCU UR4, c[0x0][0x384] ;  /* 0x00007080ff0477ac */ /* 0x000e220008000800 */
[----:B------:R-:W-:-:S13]  /*0120*/  ISETP.NE.AND.EX P0, PT, RZ, UR5, PT, P0 ;  /* 0x00000005ff007c0c */ /* 0x000fda000bf05300 */
[----:B------:R-:W3:Y:S08]  /*0130*/  @P0 LDC.64 R54, c[0x0][0x3d0] ;  /* 0x0000f400ff360b82 */ /* 0x000ef00000000a00 */
[----:B------:R-:W4:Y:S01]  /*0140*/  @P0 LDC.64 R56, c[0x0][0x438] ;  /* 0x00010e00ff380b82 */ /* 0x000f220000000a00 */
[----:B---3--:R-:W-:-:S05]  /*0150*/  @P0 IMAD.WIDE.U32 R54, R94, 0x20, R54 ;  /* 0x000000205e360825 */ /* 0x008fca00078e0036 */
[----:B------:R3:W5:Y:S01]  /*0160*/  @P0 LDG.E.128 R48, desc[UR12][R54.64] ;  /* 0x0000000c36300981 */ /* 0x000762000c1e1d00 */
[----:B----4-:R-:W-:-:S03]  /*0170*/  @P0 IMAD.WIDE.U32 R56, R94, 0x20, R56 ;  /* 0x000000205e380825 */ /* 0x010fc600078e0038 */
        /* <DEDUP_REMOVED lines=11> */
[----:B------:R-:W0:Y:S08]  /*0230*/  S2UR UR7, SR_CTAID.X ;  /* 0x00000000000779c3 */ /* 0x000e300000002500 */
[----:B------:R-:W4:Y:S01]  /*0240*/  LDC R83, c[0x0][0x360] ;  /* 0x0000d800ff537b82 */ /* 0x000f220000000800 */
[----:B0-----:R-:W-:-:S06]  /*0250*/  UISETP.GE.AND UP0, UPT, UR7, UR4, UPT ;  /* 0x000000040700728c */ /* 0x001fcc000bf06270 */
[----:B------:R-:W-:Y:S01]  /*0260*/  PLOP3.LUT P3, PT, PT, PT, UP0, 0x80, 0x8 ;  /* 0x000000000008781c */ /* 0x000fe20003f6f008 */
[----:B----4-:R-:W-:Y:S01]  /*0270*/  IMAD R83, R83, UR7, R94 ;  /* 0x0000000753537c24 */ /* 0x010fe2000f8e025e */
[----:B-1----:R-:W-:Y:S02]  /*0280*/  @P1 IADD3 R0, P2, PT, R52, R61, RZ ;  /* 0x0000003d34001210 */ /* 0x002fe40007f5e0ff */
[----:B--2---:R-:W-:-:S03]  /*0290*/  @P1 R2UR UR14, R2 ;  /* 0x00000000020e12ca */ /* 0x004fc600000e0000 */
[----:B------:R-:W-:Y:S01]  /*02a0*/  @P1 IMAD.X R59, RZ, RZ, R53, P2 ;  /* 0x000000ffff3b1224 */ /* 0x000fe200010e0635 */
[----:B------:R-:W-:-:S04]  /*02b0*/  @P1 R2UR UR15, R3 ;  /* 0x00000000030f12ca */ /* 0x000fc800000e0000 */
        /* <DEDUP_REMOVED lines=22> */
.L_x_9037:
[----:B------:R-:W-:Y:S05]  /*0420*/  @P3 EXIT ;  /* 0x000000000000394d */ /* 0x000fea0003800000 */
[----:B------:R-:W-:Y:S01]  /*0430*/  IMAD.HI.U32 R2, R92, -0x2daee0ad, RZ ;  /* 0xd2511f535c027827 */ /* 0x000fe200078e00ff */
[----:B------:R-:W-:Y:S01]  /*0440*/  SHF.R.U32.HI R82, RZ, 0x2, R59 ;  /* 0x00000002ff527819 */ /* 0x000fe2000001163b */
[----:B------:R-:W-:Y:S01]  /*0450*/  UIADD3 UR26, UPT, UPT, UR14, -0x61c88647, URZ ;  /* 0x9e3779b90e1a7890 */ /* 0x000fe2000fffe0ff */
[----:B------:R-:W-:Y:S01]  /*0460*/  LOP3.LUT R93, R0, 0x3, RZ, 0xc0, !PT ;  /* 0x00000003005d7812 */ /* 0x000fe200078ec0ff */
[C---:B------:R-:W-:Y:S01]  /*0470*/  IMAD.HI.U32 R3, R83.reuse, -0x326172a9, RZ ;  /* 0xcd9e8d5753037827 */ /* 0x040fe200078e00ff */
[----:B------:R-:W-:Y:S01]  /*0480*/  LOP3.LUT R2, R2, UR15, RZ, 0x3c, !PT ;  /* 0x0000000f02027c12 */ /* 0x000fe2000f8e3cff */
[----:B------:R-:W-:Y:S02]  /*0490*/  UIADD3 UR27, UPT, UPT, UR15, -0x4498517b, URZ ;  /* 0xbb67ae850f1b7890 */ /* 0x000fe4000fffe0ff */
[----:B------:R-:W-:Y:S01]  /*04a0*/  IMAD R53, R83, -0x326172a9, RZ ;  /* 0xcd9e8d5753357824 */ /* 0x000fe200078e02ff */
[----:B------:R-:W-:Y:S01]  /*04b0*/  LOP3.LUT R3, R82, UR14, R3, 0x96, !PT ;  /* 0x0000000e52037c12 */ /* 0x000fe2000f8e9603 */
        /* <DEDUP_REMOVED lines=41> */
[----:B------:R-:W0:Y:S01]  /*0750*/  LDCU UR23, c[0x0][0x404] ;  /* 0x00008080ff1777ac */ /* 0x000e220008000800 */
[C---:B------:R-:W-:Y:S01]  /*0760*/  IMAD.HI.U32 R52, R2.reuse, -0x326172a9, RZ ;  /* 0xcd9e8d5702347827 */ /* 0x040fe200078e00ff */
[----:B------:R-:W1:Y:S03]  /*0770*/  LDCU UR22, c[0x0][0x388] ;  /* 0x00007100ff1677ac */ /* 0x000e660008000800 */
[----:B------:R-:W-:Y:S01]  /*0780*/  IMAD.HI.U32 R53, R3, -0x2daee0ad, RZ ;  /* 0xd2511f5303357827 */ /* 0x000fe200078e00ff */
        /* <DEDUP_REMOVED lines=8> */
[C---:B------:R-:W-:Y:S01]  /*0810*/  IMAD.HI.U32 R2, R53.reuse, -0x326172a9, RZ ;  /* 0xcd9e8d5735027827 */ /* 0x040fe200078e00ff */
        /* <DEDUP_REMOVED lines=10> */
[----:B------:R-:W-:-:S02]  /*08c0*/  UPLOP3.LUT UP1, UPT, UPT, UPT, UPT, 0x40, 0x4 ;  /* 0x000000000004789c */ /* 0x000fc40003f2e870 */
        /* <DEDUP_REMOVED lines=11> */
[----:B------:R-:W-:-:S03]  /*0980*/  LOP3.LUT R80, R3, UR41, R80, 0x96, !PT ;  /* 0x0000002903507c12 */ /* 0x000fc6000f8e9650 */
[----:B------:R-:W-:Y:S02]  /*0990*/  HFMA2 R3, -RZ, RZ, 0, 0 ;  /* 0x00000000ff037431 */ /* 0x000fe400000001ff */
[----:B------:R-:W-:Y:S01]  /*09a0*/  IMAD R96, R2, -0x2daee0ad, RZ ;  /* 0xd2511f5302607824 */ /* 0x000fe200078e02ff */
[----:B------:R-:W-:Y:S01]  /*09b0*/  LOP3.LUT R81, R52, UR42, R81, 0x96, !PT ;  /* 0x0000002a34517c12 */ /* 0x000fe2000f8e9651 */
[----:B01234-:R-:W-:-:S07]  /*09c0*/  IMAD R2, R53, -0x326172a9, RZ ;  /* 0xcd9e8d5735027824 */ /* 0x01ffce00078e02ff */
.L_x_9240:
[----:B------:R-:W-:-:S06]  /*09d0*/  UIMAD.WIDE UR4, UR7, 0x4, UR8 ;  /* 0x00000004070478a5 */ /* 0x000fcc000f8e0208 */
[----:B0-----:R-:W-:Y:S02]  /*09e0*/  IMAD.U32 R58, RZ, RZ, UR4 ;  /* 0x00000004ff3a7e24 */ /* 0x001fe4000f8e00ff */
[----:B------:R-:W-:-:S05]  /*09f0*/  IMAD.U32 R59, RZ, RZ, UR5 ;  /* 0x00000005ff3b7e24 */ /* 0x000fca000f8e00ff */
[----:B-1----:R-:W2:Y:S01]  /*0a00*/  LDG.E R0, desc[UR12][R58.64] ;  /* 0x0000000c3a007981 */ /* 0x002ea2000c1e1900 */
[----:B------:R-:W-:Y:S01]  /*0a10*/  UIMAD.WIDE UR4, UR7, 0x4, UR10 ;  /* 0x00000004070478a5 */ /* 0x000fe2000f8e020a */
[----:B------:R-:W-:Y:S01]  /*0a20*/  IMAD.MOV.U32 R72, RZ, RZ, RZ ;  /* 0x000000ffff487224 */ /* 0x000fe200078e00ff */
[----:B--2---:R-:W-:-:S13]  /*0a30*/  ISETP.GE.AND P0, PT, R0, 0x1, PT ;  /* 0x000000010000780c */ /* 0x004fda0003f06270 */
[----:B------:R-:W-:Y:S01]  /*0a40*/  @P0 IADD3 R60, PT, PT, R0, -0x1, RZ ;  /* 0xffffffff003c0810 */ /* 0x000fe20007ffe0ff */
[----:B------:R-:W0:Y:S04]  /*0a50*/  @P0 LDC.64 R56, c[0x0][0x390] ;  /* 0x0000e400ff380b82 */ /* 0x000e280000000a00 */
        /* <DEDUP_REMOVED lines=14> */
[----:B------:R-:W-:-:S04]  /*0b40*/  UIADD3 UR4, UPT, UPT, UR15, 0x1fd5c5a3, URZ ;  /* 0x1fd5c5a30f047890 */ /* 0x000fc8000fffe0ff */
        /* <DEDUP_REMOVED lines=28> */
.L_x_9041:
        /* <DEDUP_REMOVED lines=12> */
.L_x_9042:
        /* <DEDUP_REMOVED lines=43> */
.L_x_9040:
        /* <DEDUP_REMOVED lines=10> */
.L_x_9039:
        /* <DEDUP_REMOVED lines=18> */
.L_x_9045:
        /* <DEDUP_REMOVED lines=12> */
.L_x_9046:
        /* <DEDUP_REMOVED lines=43> */
.L_x_9044:
        /* <DEDUP_REMOVED lines=11> */
.L_x_9043:
        /* <DEDUP_REMOVED lines=18> */
.L_x_9049:
        /* <DEDUP_REMOVED lines=12> */
.L_x_9050:
        /* <DEDUP_REMOVED lines=43> */
.L_x_9048:
        /* <DEDUP_REMOVED lines=10> */
.L_x_9047:
        /* <DEDUP_REMOVED lines=18> */
.L_x_9053:
        /* <DEDUP_REMOVED lines=12> */
.L_x_9054:
        /* <DEDUP_REMOVED lines=43> */
.L_x_9052:
        /* <DEDUP_REMOVED lines=11> */
.L_x_9051:
        /* <DEDUP_REMOVED lines=18> */
.L_x_9057:
        /* <DEDUP_REMOVED lines=12> */
.L_x_9058:
        /* <DEDUP_REMOVED lines=43> */
.L_x_9056:
        /* <DEDUP_REMOVED lines=10> */
.L_x_9055:
        /* <DEDUP_REMOVED lines=18> */
.L_x_9061:
        /* <DEDUP_REMOVED lines=12> */
.L_x_9062:
        /* <DEDUP_REMOVED lines=43> */
.L_x_9060:
        /* <DEDUP_REMOVED lines=11> */
.L_x_9059:
        /* <DEDUP_REMOVED lines=18> */
.L_x_9065:
        /* <DEDUP_REMOVED lines=12> */
.L_x_9066:
        /* <DEDUP_REMOVED lines=43> */
.L_x_9064:
        /* <DEDUP_REMOVED lines=10> */
.L_x_9063:
        /* <DEDUP_REMOVED lines=18> */
.L_x_9069:
        /* <DEDUP_REMOVED lines=12> */
.L_x_9070:
        /* <DEDUP_REMOVED lines=42> */
.L_x_9068:
        /* <DEDUP_REMOVED lines=12> */
.L_x_9038:
        /* <DEDUP_REMOVED lines=19> */
.L_x_9073:
        /* <DEDUP_REMOVED lines=12> */
.L_x_9074:
        /* <DEDUP_REMOVED lines=42> */
.L_x_9072:
        /* <DEDUP_REMOVED lines=9> */
.L_x_9071:
[----:B------:R-:W-:Y:S02]  /*3ad0*/  IMAD.MOV.U32 R60, RZ, RZ, R59 ;  /* 0x000000ffff3c7224 */ /* 0x000fe400078e003b */
        /* <DEDUP_REMOVED lines=14> */
.L_x_9077:
        /* <DEDUP_REMOVED lines=12> */
.L_x_9078:
        /* <DEDUP_REMOVED lines=43> */
.L_x_9076:
        /* <DEDUP_REMOVED lines=9> */
.L_x_9075:
        /* <DEDUP_REMOVED lines=15> */
.L_x_9081:
        /* <DEDUP_REMOVED lines=12> */
.L_x_9082:
        /* <DEDUP_REMOVED lines=43> */
.L_x_9080:
        /* <DEDUP_REMOVED lines=9> */
.L_x_9079:
        /* <DEDUP_REMOVED lines=15> */
.L_x_9085:
        /* <DEDUP_REMOVED lines=12> */
.L_x_9086:
        /* <DEDUP_REMOVED lines=43> */
.L_x_9084:
        /* <DEDUP_REMOVED lines=10> */
.L_x_9083:
        /* <DEDUP_REMOVED lines=15> */
.L_x_9089:
        /* <DEDUP_REMOVED lines=12> */
.L_x_9090:
        /* <DEDUP_REMOVED lines=43> */
.L_x_9088:
        /* <DEDUP_REMOVED lines=9> */
.L_x_9087:
        /* <DEDUP_REMOVED lines=15> */
.L_x_9093:
        /* <DEDUP_REMOVED lines=12> */
.L_x_9094:
        /* <DEDUP_REMOVED lines=43> */
.L_x_9092:
        /* <DEDUP_REMOVED lines=10> */
.L_x_9091:
        /* <DEDUP_REMOVED lines=15> */
.L_x_9097:
        /* <DEDUP_REMOVED lines=12> */
.L_x_9098:
        /* <DEDUP_REMOVED lines=43> */
.L_x_9096:
        /* <DEDUP_REMOVED lines=9> */
.L_x_9095:
        /* <DEDUP_REMOVED lines=15> */
.L_x_9100:
        /* <DEDUP_REMOVED lines=12> */
.L_x_9101:
        /* <DEDUP_REMOVED lines=43> */
.L_x_9099:
        /* <DEDUP_REMOVED lines=10> */
.L_x_9067:
        /* <DEDUP_REMOVED lines=25> */
.L_x_9102:
[----:B------:R-:W-:Y:S05]  /*5f20*/  @!P0 BRA `(.L_x_9103) ;  /* 0x0000000000108947 */ /* 0x000fea0003800000 */
[----:B------:R-:W2:Y:S01]  /*5f30*/  LDC.64 R52, c[0x0][0x390] ;  /* 0x0000e400ff347b82 */ /* 0x000ea20000000a00 */
[----:B------:R-:W-:-:S04]  /*5f40*/  VIADD R55, R72, 0x80 ;  /* 0x0000008048377836 */ /* 0x000fc80000000000 */
[----:B--2---:R-:W-:-:S06]  /*5f50*/  IMAD.WIDE.U32 R52, R55, 0x10, R52 ;  /* 0x0000001037347825 */ /* 0x004fcc00078e0034 */
[----:B------:R-:W5:Y:S02]  /*5f60*/  LDG.E.128 R52, desc[UR12][R52.64] ;  /* 0x0000000c34347981 */ /* 0x000f64000c1e1d00 */
.L_x_9103:
[----:B------:R-:W-:Y:S05]  /*5f70*/  BRA.U !UP0, `(.L_x_9104) ;  /* 0x0000002908887547 */ /* 0x000fea000b800000 */
[----:B------:R-:W2:Y:S01]  /*5f80*/  LDC.64 R78, c[0x0][0x3a0] ;  /* 0x0000e800ff4e7b82 */ /* 0x000ea20000000a00 */
[----:B01----:R-:W-:-:S05]  /*5f90*/  IADD3 R65, PT, PT, R73, 0x80, RZ ;  /* 0x0000008049417810 */ /* 0x003fca0007ffe0ff */
[----:B--2---:R-:W-:-:S05]  /*5fa0*/  IMAD.WIDE.U32 R78, R65, 0x20, R78 ;  /* 0x00000020414e7825 */ /* 0x004fca00078e004e */
[----:B------:R0:W5:Y:S04]  /*5fb0*/  LDG.E.128 R64, desc[UR12][R78.64] ;  /* 0x0000000c4e407981 */ /* 0x000168000c1e1d00 */
[----:B------:R0:W5:Y:S01]  /*5fc0*/  LDG.E.128 R68, desc[UR12][R78.64+0x10] ;  /* 0x0000100c4e447981 */ /* 0x000162000c1e1d00 */
[----:B------:R-:W-:-:S13]  /*5fd0*/  ISETP.GT.AND P1, PT, R0, RZ, PT ;  /* 0x000000ff0000720c */ /* 0x000fda0003f24270 */
[----:B------:R-:W-:Y:S02]  /*5fe0*/  @!P1 IMAD.MOV.U32 R77, RZ, RZ, R75 ;  /* 0x000000ffff4d9224 */ /* 0x000fe400078e004b */
[----:B------:R-:W-:Y:S01]  /*5ff0*/  @!P1 IMAD.MOV.U32 R76, RZ, RZ, R74 ;  /* 0x000000ffff4c9224 */ /* 0x000fe200078e004a */
[----:B0-----:R-:W-:Y:S06]  /*6000*/  @!P1 BRA `(.L_x_9105) ;  /* 0x0000000400409947 */ /* 0x001fec0003800000 */
        /* <DEDUP_REMOVED lines=15> */
.L_x_9107:
        /* <DEDUP_REMOVED lines=12> */
.L_x_9108:
        /* <DEDUP_REMOVED lines=43> */
.L_x_9106:
        /* <DEDUP_REMOVED lines=10> */
.L_x_9105:
        /* <DEDUP_REMOVED lines=18> */
.L_x_9111:
        /* <DEDUP_REMOVED lines=12> */
.L_x_9112:
        /* <DEDUP_REMOVED lines=43> */
.L_x_9110:
        /* <DEDUP_REMOVED lines=11> */
.L_x_9109:
        /* <DEDUP_REMOVED lines=18> */
.L_x_9115:
        /* <DEDUP_REMOVED lines=12> */
.L_x_9116:
        /* <DEDUP_REMOVED lines=43> */
.L_x_9114:
        /* <DEDUP_REMOVED lines=10> */
.L_x_9113:
        /* <DEDUP_REMOVED lines=18> */
.L_x_9119:
        /* <DEDUP_REMOVED lines=12> */
.L_x_9120:
        /* <DEDUP_REMOVED lines=43> */
.L_x_9118:
        /* <DEDUP_REMOVED lines=11> */
.L_x_9117:
        /* <DEDUP_REMOVED lines=18> */
.L_x_9123:
        /* <DEDUP_REMOVED lines=12> */
.L_x_9124:
        /* <DEDUP_REMOVED lines=43> */
.L_x_9122:
        /* <DEDUP_REMOVED lines=10> */
.L_x_9121:
        /* <DEDUP_REMOVED lines=18> */
.L_x_9127:
        /* <DEDUP_REMOVED lines=12> */
.L_x_9128:
        /* <DEDUP_REMOVED lines=43> */
.L_x_9126:
        /* <DEDUP_REMOVED lines=11> */
.L_x_9125:
        /* <DEDUP_REMOVED lines=18> */
.L_x_9131:
        /* <DEDUP_REMOVED lines=12> */
.L_x_9132:
        /* <DEDUP_REMOVED lines=43> */
.L_x_9130:
        /* <DEDUP_REMOVED lines=10> */
.L_x_9129:
        /* <DEDUP_REMOVED lines=18> */
.L_x_9135:
        /* <DEDUP_REMOVED lines=12> */
.L_x_9136:
        /* <DEDUP_REMOVED lines=42> */
.L_x_9134:
        /* <DEDUP_REMOVED lines=12> */
.L_x_9104:
[----:B-1----:R-:W-:Y:S01]  /*89a0*/  MOV R66, R75 ;  /* 0x0000004b00427202 */ /* 0x002fe20000000f00 */
[----:B------:R-:W-:Y:S02]  /*89b0*/  IMAD.MOV.U32 R98, RZ, RZ, R74 ;  /* 0x000000ffff627224 */ /* 0x000fe400078e004a */
[----:B0-----:R-:W-:Y:S01]  /*89c0*/  IMAD.MOV.U32 R64, RZ, RZ, RZ ;  /* 0x000000ffff407224 */ /* 0x001fe200078e00ff */
        /* <DEDUP_REMOVED lines=16> */
.L_x_9139:
        /* <DEDUP_REMOVED lines=12> */
.L_x_9140:
        /* <DEDUP_REMOVED lines=42> */
.L_x_9138:
        /* <DEDUP_REMOVED lines=9> */
.L_x_9137:
        /* <DEDUP_REMOVED lines=15> */
.L_x_9143:
        /* <DEDUP_REMOVED lines=12> */
.L_x_9144:
        /* <DEDUP_REMOVED lines=43> */
.L_x_9142:
        /* <DEDUP_REMOVED lines=10> */
.L_x_9141:
        /* <DEDUP_REMOVED lines=15> */
.L_x_9147:
        /* <DEDUP_REMOVED lines=12> */
.L_x_9148:
        /* <DEDUP_REMOVED lines=43> */
.L_x_9146:
        /* <DEDUP_REMOVED lines=9> */
.L_x_9145:
        /* <DEDUP_REMOVED lines=15> */
.L_x_9151:
        /* <DEDUP_REMOVED lines=12> */
.L_x_9152:
        /* <DEDUP_REMOVED lines=43> */
.L_x_9150:
        /* <DEDUP_REMOVED lines=10> */
.L_x_9149:
        /* <DEDUP_REMOVED lines=15> */
.L_x_9155:
        /* <DEDUP_REMOVED lines=12> */
.L_x_9156:
        /* <DEDUP_REMOVED lines=43> */
.L_x_9154:
        /* <DEDUP_REMOVED lines=9> */
.L_x_9153:
        /* <DEDUP_REMOVED lines=15> */
.L_x_9159:
        /* <DEDUP_REMOVED lines=12> */
.L_x_9160:
        /* <DEDUP_REMOVED lines=43> */
.L_x_9158:
        /* <DEDUP_REMOVED lines=10> */
.L_x_9157:
        /* <DEDUP_REMOVED lines=15> */
.L_x_9163:
        /* <DEDUP_REMOVED lines=12> */
.L_x_9164:
        /* <DEDUP_REMOVED lines=43> */
.L_x_9162:
        /* <DEDUP_REMOVED lines=9> */
.L_x_9161:
        /* <DEDUP_REMOVED lines=15> */
.L_x_9166:
        /* <DEDUP_REMOVED lines=12> */
.L_x_9167:
        /* <DEDUP_REMOVED lines=43> */
.L_x_9165:
        /* <DEDUP_REMOVED lines=10> */
.L_x_9133:
[----:B------:R-:W-:Y:S01]  /*b190*/  VIADD R75, R73, 0x80 ;  /* 0x00000080494b7836 */ /* 0x000fe20000000000 */
[----:B------:R-:W-:-:S03]  /*b1a0*/  IADD3 R97, PT, PT, R72, 0x100, RZ ;  /* 0x0000010048617810 */ /* 0x000fc60007ffe0ff */
[----:B------:R-:W-:-:S05]  /*b1b0*/  IMAD.WIDE.U32 R74, R75, 0x20, R94 ;  /* 0x000000204b4a7825 */ /* 0x000fca00078e005e */
[----:B-----5:R0:W-:Y:S04]  /*b1c0*/  STG.E.128 desc[UR12][R74.64], R64 ;  /* 0x000000404a007986 */ /* 0x0201e8000c101d0c */
[----:B------:R0:W-:Y:S01]  /*b1d0*/  STG.E.128 desc[UR12][R74.64+0x10], R68 ;  /* 0x000010444a007986 */ /* 0x0001e2000c101d0c */
[----:B------:R-:W-:Y:S05]  /*b1e0*/  @!P0 BRA `(.L_x_9168) ;  /* 0x0000000000548947 */ /* 0x000fea0003800000 */
[----:B------:R-:W-:Y:S01]  /*b1f0*/  IMAD.U32 R77, R90, 0x10000, RZ ;  /* 0x000100005a4d7824 */ /* 0x000fe200078e00ff */
[----:B0-----:R-:W0:Y:S01]  /*b200*/  LDC.64 R74, c[0x0][0x3b0] ;  /* 0x0000ec00ff4a7b82 */ /* 0x001e220000000a00 */
[----:B------:R-:W-:Y:S02]  /*b210*/  LOP3.LUT R76, R91, 0xffff, RZ, 0xc0, !PT ;  /* 0x0000ffff5b4c7812 */ /* 0x000fe400078ec0ff */
[----:B------:R-:W-:Y:S02]  /*b220*/  PRMT R79, R89, 0x7104, RZ ;  /* 0x00007104594f7816 */ /* 0x000fe400000000ff */
[----:B------:R-:W-:Y:S02]  /*b230*/  LOP3.LUT R77, R77, 0xff0000, RZ, 0xc0, !PT ;  /* 0x00ff00004d4d7812 */ /* 0x000fe400078ec0ff */
[----:B------:R-:W-:Y:S02]  /*b240*/  LOP3.LUT R78, R87, 0xff, RZ, 0xc0, !PT ;  /* 0x000000ff574e7812 */ /* 0x000fe400078ec0ff */
[----:B------:R-:W-:-:S02]  /*b250*/  PRMT R76, R77, 0x4210, R76 ;  /* 0x000042104d4c7816 */ /* 0x000fc4000000004c */
[----:B------:R-:W-:Y:S02]  /*b260*/  LOP3.LUT R100, R86, 0xff, RZ, 0xc0, !PT ;  /* 0x000000ff56647812 */ /* 0x000fe400078ec0ff */
[----:B------:R-:W-:Y:S02]  /*b270*/  LOP3.LUT R77, R85, 0xff, RZ, 0xc0, !PT ;  /* 0x000000ff554d7812 */ /* 0x000fe400078ec0ff */
[----:B------:R-:W-:Y:S01]  /*b280*/  LOP3.LUT R99, R76, 0xff00, R79, 0xf8, !PT ;  /* 0x0000ff004c637812 */ /* 0x000fe200078ef84f */
[----:B------:R-:W-:-:S03]  /*b290*/  IMAD.WIDE.U32 R78, R78, 0x1000000, RZ ;  /* 0x010000004e4e7825 */ /* 0x000fc600078e00ff */
[----:B------:R-:W-:Y:S01]  /*b2a0*/  LOP3.LUT R99, R99, 0xff, R88, 0xf8, !PT ;  /* 0x000000ff63637812 */ /* 0x000fe200078ef858 */
[----:B------:R-:W-:-:S04]  /*b2b0*/  IMAD.WIDE.U32 R100, R100, 0x10000, RZ ;  /* 0x0001000064647825 */ /* 0x000fc800078e00ff */
[----:B------:R-:W-:Y:S01]  /*b2c0*/  IMAD.WIDE.U32 R76, R77, 0x100, RZ ;  /* 0x000001004d4c7825 */ /* 0x000fe200078e00ff */
[----:B------:R-:W-:Y:S02]  /*b2d0*/  LOP3.LUT R99, R101, R99, R79, 0xfe, !PT ;  /* 0x0000006365637212 */ /* 0x000fe400078efe4f */
[----:B------:R-:W-:Y:S02]  /*b2e0*/  IADD3 R79, PT, PT, R72, 0x80, RZ ;  /* 0x00000080484f7810 */ /* 0x000fe40007ffe0ff */
[----:B------:R-:W-:Y:S02]  /*b2f0*/  LOP3.LUT R103, R76, R78, R100, 0xfe, !PT ;  /* 0x0000004e4c677212 */ /* 0x000fe400078efe64 */
[----:B------:R-:W-:Y:S01]  /*b300*/  LOP3.LUT R77, R99, R77, RZ, 0xfc, !PT ;  /* 0x0000004d634d7212 */ /* 0x000fe200078efcff */
[----:B0-----:R-:W-:Y:S01]  /*b310*/  IMAD.WIDE.U32 R74, R79, 0x8, R74 ;  /* 0x000000084f4a7825 */ /* 0x001fe200078e004a */
[----:B------:R-:W-:-:S05]  /*b320*/  LOP3.LUT R76, R103, 0xff, R84, 0xf8, !PT ;  /* 0x000000ff674c7812 */ /* 0x000fca00078ef854 */
[----:B------:R1:W-:Y:S02]  /*b330*/  STG.E.64 desc[UR12][R74.64], R76 ;  /* 0x0000004c4a007986 */ /* 0x0003e4000c101b0c */
.L_x_9168:
[----:B------:R-:W-:Y:S05]  /*b340*/  @!P0 BRA `(.L_x_9169) ;  /* 0x00000000000c8947 */ /* 0x000fea0003800000 */
[----:B------:R-:W2:Y:S02]  /*b350*/  LDC.64 R52, c[0x0][0x390] ;  /* 0x0000e400ff347b82 */ /* 0x000ea40000000a00 */
[----:B--2---:R-:W-:-:S06]  /*b360*/  IMAD.WIDE.U32 R52, R97, 0x10, R52 ;  /* 0x0000001061347825 */ /* 0x004fcc00078e0034 */
[----:B------:R-:W5:Y:S02]  /*b370*/  LDG.E.128 R52, desc[UR12][R52.64] ;  /* 0x0000000c34347981 */ /* 0x000f64000c1e1d00 */
.L_x_9169:
[----:B------:R-:W-:Y:S01]  /*b380*/  VIADD R99, R73, 0x100 ;  /* 0x0000010049637836 */ /* 0x000fe20000000000 */
[----:B------:R-:W-:Y:S06]  /*b390*/  BRA.U !UP0, `(.L_x_9170) ;  /* 0x0000002908887547 */ /* 0x000fec000b800000 */
[----:B------:R-:W2:Y:S02]  /*b3a0*/  LDC.64 R100, c[0x0][0x3a0] ;  /* 0x0000e800ff647b82 */ /* 0x000ea40000000a00 */
[----:B--2---:R-:W-:-:S05]  /*b3b0*/  IMAD.WIDE.U32 R100, R99, 0x20, R100 ;  /* 0x0000002063647825 */ /* 0x004fca00078e0064 */
[----:B01----:R0:W5:Y:S04]  /*b3c0*/  LDG.E.128 R72, desc[UR12][R100.64] ;  /* 0x0000000c64487981 */ /* 0x003168000c1e1d00 */
[----:B------:R0:W5:Y:S01]  /*b3d0*/  LDG.E.128 R76, desc[UR12][R100.64+0x10] ;  /* 0x0000100c644c7981 */ /* 0x000162000c1e1d00 */
[----:B------:R-:W-:-:S13]  /*b3e0*/  ISETP.GT.AND P1, PT, R0, RZ, PT ;  /* 0x000000ff0000720c */ /* 0x000fda0003f24270 */
[----:B------:R-:W-:Y:S01]  /*b3f0*/  @!P1 MOV R102, R93 ;  /* 0x0000005d00669202 */ /* 0x000fe20000000f00 */
[----:B------:R-:W-:Y:S01]  /*b400*/  @!P1 IMAD.MOV.U32 R0, RZ, RZ, R98 ;  /* 0x000000ffff009224 */ /* 0x000fe200078e0062 */
[----:B0-----:R-:W-:Y:S06]  /*b410*/  @!P1 BRA `(.L_x_9171) ;  /* 0x0000000400409947 */ /* 0x001fec0003800000 */
        /* <DEDUP_REMOVED lines=15> */
.L_x_9173:
        /* <DEDUP_REMOVED lines=12> */
.L_x_9174:
        /* <DEDUP_REMOVED lines=43> */
.L_x_9172:
[----:B------:R-:W-:Y:S01]  /*b880*/  I2FP.F32.U32 R84, R84 ;  /* 0x0000005400547245 */ /* 0x000fe20000201000 */
[----:B-----5:R-:W-:Y:S01]  /*b890*/  IMAD.U32 R96, R52, 0x10000, RZ ;  /* 0x0001000034607824 */ /* 0x020fe200078e00ff */
[----:B------:R-:W-:-:S03]  /*b8a0*/  MOV R93, 0x2f800000 ;  /* 0x2f800000005d7802 */ /* 0x000fc60000000f00 */
[----:B------:R-:W-:Y:S02]  /*b8b0*/  FMUL.FTZ R96, R96, UR17 ;  /* 0x0000001160607c20 */ /* 0x000fe40008410000 */
[----:B------:R-:W-:Y:S02]  /*b8c0*/  FFMA.FTZ R84, R84, R93, 1.1641532182693481445e-10 ;  /* 0x2f00000054547423 */ /* 0x000fe4000001005d */
[----:B------:R-:W-:-:S03]  /*b8d0*/  FMUL.FTZ R93, R96, UR16 ;  /* 0x00000010605d7c20 */ /* 0x000fc60008410000 */
[----:B------:R-:W-:-:S04]  /*b8e0*/  FSETP.GTU.FTZ.AND P2, PT, R84, UR23, PT ;  /* 0x0000001754007c0b */ /* 0x000fc8000bf5c000 */
[----:B------:R-:W-:Y:S02]  /*b8f0*/  FSEL R93, R93, RZ, !P2 ;  /* 0x000000ff5d5d7208 */ /* 0x000fe40005000000 */
[----:B------:R-:W-:-:S03]  /*b900*/  SEL R84, RZ, 0x1, P2 ;  /* 0x00000001ff547807 */ /* 0x000fc60001000000 */
[----:B------:R-:W-:-:S07]  /*b910*/  FADD.FTZ R72, R72, R93 ;  /* 0x0000005d48487221 */ /* 0x000fce0000010000 */
.L_x_9171:
        /* <DEDUP_REMOVED lines=18> */
.L_x_9177:
        /* <DEDUP_REMOVED lines=12> */
.L_x_9178:
        /* <DEDUP_REMOVED lines=43> */
.L_x_9176:
[----:B-----5:R-:W-:Y:S02]  /*bdb0*/  PRMT R98, R52, 0x7632, R98 ;  /* 0x0000763234627816 */ /* 0x020fe40000000062 */
[----:B------:R-:W-:Y:S02]  /*bdc0*/  I2FP.F32.U32 R0, R85 ;  /* 0x0000005500007245 */ /* 0x000fe40000201000 */
[----:B------:R-:W-:Y:S01]  /*bdd0*/  MOV R85, 0x2f800000 ;  /* 0x2f80000000557802 */ /* 0x000fe20000000f00 */
[----:B------:R-:W-:-:S04]  /*bde0*/  IMAD.U32 R98, R98, 0x10000, RZ ;  /* 0x0001000062627824 */ /* 0x000fc800078e00ff */
[----:B------:R-:W-:Y:S01]  /*bdf0*/  FFMA.FTZ R0, R0, R85, 1.1641532182693481445e-10 ;  /* 0x2f00000000007423 */ /* 0x000fe20000010055 */
[----:B------:R-:W-:-:S04]  /*be00*/  FMUL.FTZ R98, R98, UR17 ;  /* 0x0000001162627c20 */ /* 0x000fc80008410000 */
[----:B------:R-:W-:Y:S01]  /*be10*/  FMUL.FTZ R98, R98, UR16 ;  /* 0x0000001062627c20 */ /* 0x000fe20008410000 */
[----:B------:R-:W-:-:S04]  /*be20*/  FSETP.GTU.FTZ.AND P2, PT, R0, UR23, PT ;  /* 0x0000001700007c0b */ /* 0x000fc8000bf5c000 */
[----:B------:R-:W-:Y:S02]  /*be30*/  FSEL R98, R98, RZ, !P2 ;  /* 0x000000ff62627208 */ /* 0x000fe40005000000 */
[----:B------:R-:W-:-:S03]  /*be40*/  SEL R85, RZ, 0x1, P2 ;  /* 0x00000001ff557807 */ /* 0x000fc60001000000 */
[----:B------:R-:W-:-:S07]  /*be50*/  FADD.FTZ R73, R73, R98 ;  /* 0x0000006249497221 */ /* 0x000fce0000010000 */
.L_x_9175:
        /* <DEDUP_REMOVED lines=18> */
.L_x_9181:
        /* <DEDUP_REMOVED lines=12> */
.L_x_9182:
        /* <DEDUP_REMOVED lines=43> */
.L_x_9180:
        /* <DEDUP_REMOVED lines=10> */
.L_x_9179:
        /* <DEDUP_REMOVED lines=18> */
.L_x_9185:
        /* <DEDUP_REMOVED lines=12> */
.L_x_9186:
        /* <DEDUP_REMOVED lines=43> */
.L_x_9184:
        /* <DEDUP_REMOVED lines=11> */
.L_x_9183:
        /* <DEDUP_REMOVED lines=18> */
.L_x_9189:
        /* <DEDUP_REMOVED lines=12> */
.L_x_9190:
        /* <DEDUP_REMOVED lines=43> */
.L_x_9188:
        /* <DEDUP_REMOVED lines=10> */
.L_x_9187:
        /* <DEDUP_REMOVED lines=18> */
.L_x_9193:
        /* <DEDUP_REMOVED lines=12> */
.L_x_9194:
        /* <DEDUP_REMOVED lines=43> */
.L_x_9192:
        /* <DEDUP_REMOVED lines=11> */
.L_x_9191:
        /* <DEDUP_REMOVED lines=18> */
.L_x_9197:
        /* <DEDUP_REMOVED lines=12> */
.L_x_9198:
        /* <DEDUP_REMOVED lines=43> */
.L_x_9196:
        /* <DEDUP_REMOVED lines=10> */
.L_x_9195:
        /* <DEDUP_REMOVED lines=18> */
.L_x_9201:
        /* <DEDUP_REMOVED lines=12> */
.L_x_9202:
        /* <DEDUP_REMOVED lines=43> */
.L_x_9200:
        /* <DEDUP_REMOVED lines=12> */
.L_x_9170:
[----:B------:R-:W-:Y:S01]  /*ddc0*/  HFMA2 R72, -RZ, RZ, 0, 0 ;  /* 0x00000000ff487431 */ /* 0x000fe200000001ff */
        /* <DEDUP_REMOVED lines=18> */
.L_x_9205:
        /* <DEDUP_REMOVED lines=12> */
.L_x_9206:
[----:B01----:R-:W-:Y:S01]  /*dfb0*/  IMAD.WIDE.U32 R74, R83, -0x326172a9, RZ ;  /* 0xcd9e8d57534a7825 */ /* 0x003fe200078e00ff */
        /* <DEDUP_REMOVED lines=42> */
.L_x_9204:
[----:B------:R-:W-:Y:S01]  /*e260*/  I2FP.F32.U32 R72, R72 ;  /* 0x0000004800487245 */ /* 0x000fe20000201000 */
[----:B------:R-:W-:Y:S01]  /*e270*/  IMAD.MOV.U32 R73, RZ, RZ, 0x2f800000 ;  /* 0x2f800000ff497424 */ /* 0x000fe200078e00ff */
[----:B01---5:R-:W-:-:S03]  /*e280*/  SHF.L.U32 R74, R52, 0x10, RZ ;  /* 0x00000010344a7819 */ /* 0x023fc600000006ff */
[----:B------:R-:W-:Y:S02]  /*e290*/  FFMA.FTZ R72, R72, R73, 1.1641532182693481445e-10 ;  /* 0x2f00000048487423 */ /* 0x000fe40000010049 */
[----:B------:R-:W-:-:S03]  /*e2a0*/  FMUL.FTZ R74, R74, UR17 ;  /* 0x000000114a4a7c20 */ /* 0x000fc60008410000 */
[----:B------:R-:W-:Y:S01]  /*e2b0*/  FSETP.GTU.FTZ.AND P1, PT, R72, UR23, PT ;  /* 0x0000001748007c0b */ /* 0x000fe2000bf3c000 */
[----:B------:R-:W-:-:S03]  /*e2c0*/  FMUL.FTZ R74, R74, UR16 ;  /* 0x000000104a4a7c20 */ /* 0x000fc60008410000 */
[----:B------:R-:W-:Y:S02]  /*e2d0*/  SEL R84, RZ, 0x1, P1 ;  /* 0x00000001ff547807 */ /* 0x000fe40000800000 */
[----:B------:R-:W-:-:S07]  /*e2e0*/  FSEL R72, R74, RZ, !P1 ;  /* 0x000000ff4a487208 */ /* 0x000fce0004800000 */
.L_x_9203:
[----:B01----:R-:W-:Y:S01]  /*e2f0*/  IMAD.MOV.U32 R75, RZ, RZ, R0 ;  /* 0x000000ffff4b7224 */ /* 0x003fe200078e0000 */
        /* <DEDUP_REMOVED lines=14> */
.L_x_9209:
        /* <DEDUP_REMOVED lines=12> */
.L_x_9210:
        /* <DEDUP_REMOVED lines=43> */
.L_x_9208:
        /* <DEDUP_REMOVED lines=10> */
.L_x_9207:
        /* <DEDUP_REMOVED lines=15> */
.L_x_9213:
        /* <DEDUP_REMOVED lines=12> */
.L_x_9214:
        /* <DEDUP_REMOVED lines=43> */
.L_x_9212:
        /* <DEDUP_REMOVED lines=9> */
.L_x_9211:
        /* <DEDUP_REMOVED lines=15> */
.L_x_9217:
        /* <DEDUP_REMOVED lines=12> */
.L_x_9218:
        /* <DEDUP_REMOVED lines=43> */
.L_x_9216:
        /* <DEDUP_REMOVED lines=10> */
.L_x_9215:
        /* <DEDUP_REMOVED lines=15> */
.L_x_9221:
        /* <DEDUP_REMOVED lines=12> */
.L_x_9222:
        /* <DEDUP_REMOVED lines=43> */
.L_x_9220:
        /* <DEDUP_REMOVED lines=9> */
.L_x_9219:
        /* <DEDUP_REMOVED lines=15> */
.L_x_9225:
        /* <DEDUP_REMOVED lines=12> */
.L_x_9226:
        /* <DEDUP_REMOVED lines=43> */
.L_x_9224:
        /* <DEDUP_REMOVED lines=10> */
.L_x_9223:
        /* <DEDUP_REMOVED lines=15> */
.L_x_9229:
        /* <DEDUP_REMOVED lines=12> */
.L_x_9230:
        /* <DEDUP_REMOVED lines=43> */
.L_x_9228:
        /* <DEDUP_REMOVED lines=9> */
.L_x_9227:
        /* <DEDUP_REMOVED lines=15> */
.L_x_9232:
        /* <DEDUP_REMOVED lines=12> */
.L_x_9233:
        /* <DEDUP_REMOVED lines=43> */
.L_x_9231:
        /* <DEDUP_REMOVED lines=10> */
.L_x_9199:
        /* <DEDUP_REMOVED lines=48> */
.L_x_9234:
[----:B0-----:R-:W0:Y:S01]  /*108c0*/  SHFL.BFLY PT, R95, R0, 0x1, 0x1f ;  /* 0x0c201f00005f7f89 */ /* 0x001e2200000e0000 */
[----:B------:R-:W-:Y:S01]  /*108d0*/  BSSY.RECONVERGENT B0, `(.L_x_9235) ;  /* 0x0000051000007945 */ /* 0x000fe20003800200 */
[----:B0-----:R-:W-:-:S05]  /*108e0*/  FADD.FTZ R95, R0, R95 ;  /* 0x0000005f005f7221 */ /* 0x001fca0000010000 */
[----:B------:R-:W0:Y:S02]  /*108f0*/  SHFL.BFLY PT, R94, R95, 0x2, 0x1f ;  /* 0x0c401f005f5e7f89 */ /* 0x000e2400000e0000 */
[----:B0-----:R-:W-:-:S05]  /*10900*/  FADD.FTZ R94, R95, R94 ;  /* 0x0000005e5f5e7221 */ /* 0x001fca0000010000 */
[----:B------:R-:W0:Y:S02]  /*10910*/  SHFL.BFLY PT, R97, R94, 0x4, 0x1f ;  /* 0x0c801f005e617f89 */ /* 0x000e2400000e0000 */
[----:B0-----:R-:W-:Y:S02]  /*10920*/  FADD.FTZ R97, R94, R97 ;  /* 0x000000615e617221 */ /* 0x001fe40000010000 */
[----:B------:R-:W0:Y:S03]  /*10930*/  S2R R94, SR_TID.X ;  /* 0x00000000005e7919 */ /* 0x000e260000002100 */
[----:B------:R-:W1:Y:S02]  /*10940*/  SHFL.BFLY PT, R98, R97, 0x8, 0x1f ;  /* 0x0d001f0061627f89 */ /* 0x000e6400000e0000 */
[----:B-1----:R-:W-:-:S05]  /*10950*/  FADD.FTZ R99, R97, R98 ;  /* 0x0000006261637221 */ /* 0x002fca0000010000 */
[----:B------:R-:W1:Y:S02]  /*10960*/  SHFL.BFLY PT, R98, R99, 0x10, 0x1f ;  /* 0x0e001f0063627f89 */ /* 0x000e6400000e0000 */
[----:B-1----:R-:W-:-:S04]  /*10970*/  FADD.FTZ R98, R99, R98 ;  /* 0x0000006263627221 */ /* 0x002fc80000010000 */
        /* <DEDUP_REMOVED lines=49> */
[----:B------:R-:W1:Y:S02]  /*10c90*/  SHFL.BFLY PT, R0, R97, 0x1, 0x1f ;  /* 0x0c201f0061007f89 */ /* 0x000e6400000e0000 */
[----:B-1----:R-:W-:Y:S01]  /*10ca0*/  FADD.FTZ R95, R97, R0 ;  /* 0x00000000615f7221 */ /* 0x002fe20000010000 */
[----:B------:R-:W-:-:S04]  /*10cb0*/  IMAD.MOV.U32 R97, RZ, RZ, RZ ;  /* 0x000000ffff617224 */ /* 0x000fc800078e00ff */
        /* <DEDUP_REMOVED lines=18> */
.L_x_9236:
[----:B------:R-:W-:Y:S05]  /*10de0*/  BSYNC.RECONVERGENT B0 ;  /* 0x0000000000007941 */ /* 0x000fea0003800200 */
.L_x_9235:
        /* <DEDUP_REMOVED lines=12> */
.L_x_9238:
[----:B------:R-:W-:Y:S05]  /*10eb0*/  BSYNC.RECONVERGENT B0 ;  /* 0x0000000000007941 */ /* 0x000fea0003800200 */
.L_x_9237:
        /* <DEDUP_REMOVED lines=31> */
[----:B-1----:R-:W-:Y:S01]  /*110b0*/  FADD.FTZ R98, R95, R98 ;  /* 0x000000625f627221 */ /* 0x002fe20000010000 */
[----:B------:R-:W0:Y:S01]  /*110c0*/  LDC R103, c[0x0][0x448] ;  /* 0x00011200ff677b82 */ /* 0x000e220000000800 */
[----:B------:R-:W-:Y:S01]  /*110d0*/  FMUL.FTZ R99, R102, R99 ;  /* 0x0000006366637220 */ /* 0x000fe20000410000 */
[----:B--2---:R-:W-:-:S03]  /*110e0*/  FMUL.FTZ R0, R101, R0 ;  /* 0x0000000065007220 */ /* 0x004fc60000410000 */
[----:B------:R-:W-:Y:S02]  /*110f0*/  FMUL.FTZ R99, R99, R108 ;  /* 0x0000006c63637220 */ /* 0x000fe40000410000 */
[----:B------:R-:W1:Y:S02]  /*11100*/  SHFL.IDX PT, R105, R0, RZ, 0x1f ;  /* 0x00001fff00697589 */ /* 0x000e6400000e0000 */
[----:B------:R-:W-:Y:S02]  /*11110*/  FFMA.FTZ R95, R101, R99, R98 ;  /* 0x00000063655f7223 */ /* 0x000fe40000010062 */
[----:B------:R-:W2:Y:S03]  /*11120*/  @!P0 LDC.64 R100, c[0x0][0x3c0] ;  /* 0x0000f000ff648b82 */ /* 0x000ea60000000a00 */
[----:B------:R3:W0:Y:S05]  /*11130*/  SHFL.IDX PT, R104, R95, RZ, 0x1f ;  /* 0x00001fff5f687589 */ /* 0x00062a00000e0000 */
[----:B------:R-:W4:Y:S01]  /*11140*/  @!P0 LDC.64 R98, c[0x0][0x3c8] ;  /* 0x0000f200ff628b82 */ /* 0x000f220000000a00 */
[----:B---3--:R-:W-:-:S02]  /*11150*/  IMAD.U32 R95, RZ, RZ, UR7 ;  /* 0x00000007ff5f7e24 */ /* 0x008fc4000f8e00ff */
[----:B-1----:R-:W-:-:S05]  /*11160*/  FMUL.FTZ R97, R105, R105 ;  /* 0x0000006969617220 */ /* 0x002fca0000410000 */
[----:B------:R-:W-:Y:S01]  /*11170*/  FSEL R102, R97, RZ, P1 ;  /* 0x000000ff61667208 */ /* 0x000fe20000800000 */
[----:B0-----:R-:W-:-:S04]  /*11180*/  FFMA.FTZ R97, R104, UR25, R103 ;  /* 0x0000001968617c23 */ /* 0x001fc80008010067 */
[----:B------:R-:W-:Y:S01]  /*11190*/  FADD.FTZ R0, R97, R102 ;  /* 0x0000006661007221 */ /* 0x000fe20000010000 */
[----:B------:R-:W-:Y:S01]  /*111a0*/  MOV R97, UR7 ;  /* 0x0000000700617c02 */ /* 0x000fe20008000f00 */
[----:B----4-:R-:W-:-:S04]  /*111b0*/  @!P0 IMAD.WIDE R98, R95, 0x4, R98 ;  /* 0x000000045f628825 */ /* 0x010fc800078e0262 */
[----:B------:R-:W0:Y:S01]  /*111c0*/  MUFU.RSQ R0, R0 ;  /* 0x0000000000007308 */ /* 0x000e220000001400 */
[----:B--2---:R-:W-:-:S05]  /*111d0*/  @!P0 IMAD.WIDE R100, R97, 0x4, R100 ;  /* 0x0000000461648825 */ /* 0x004fca00078e0264 */
[----:B------:R1:W-:Y:S04]  /*111e0*/  @!P0 STG.E desc[UR12][R100.64], R105 ;  /* 0x0000006964008986 */ /* 0x0003e8000c10190c */
[----:B0-----:R1:W-:Y:S01]  /*111f0*/  @!P0 STG.E desc[UR12][R98.64], R0 ;  /* 0x0000000062008986 */ /* 0x0013e2000c10190c */
[----:B------:R-:W-:Y:S05]  /*11200*/  BRA.U !UP0, `(.L_x_9239) ;  /* 0x0000000508907547 */ /* 0x000fea000b800000 */
[----:B------:R-:W-:Y:S01]  /*11210*/  FSEL R95, R105, RZ, !P1 ;  /* 0x000000ff695f7208 */ /* 0x000fe20004800000 */
[----:B------:R-:W-:-:S04]  /*11220*/  UIADD3 UR4, UPT, UPT, UR6, -0x1, URZ ;  /* 0xffffffff06047890 */ /* 0x000fc8000fffe0ff */
[C---:B------:R-:W-:Y:S01]  /*11230*/  FADD.FTZ R103, -R95.reuse, R60 ;  /* 0x0000003c5f677221 */ /* 0x040fe20000010100 */
[C---:B-1----:R-:W-:Y:S01]  /*11240*/  FADD.FTZ R105, -R95.reuse, R61 ;  /* 0x0000003d5f697221 */ /* 0x042fe20000010100 */
[----:B------:R-:W-:Y:S01]  /*11250*/  UIMAD UR4, UR4, UR22, URZ ;  /* 0x00000016040472a4 */ /* 0x000fe2000f8e02ff */
[C---:B------:R-:W-:Y:S01]  /*11260*/  FADD.FTZ R119, -R95.reuse, R72 ;  /* 0x000000485f777221 */ /* 0x040fe20000010100 */
[C---:B------:R-:W-:Y:S01]  /*11270*/  FADD.FTZ R121, -R95.reuse, R73 ;  /* 0x000000495f797221 */ /* 0x040fe20000010100 */
[C---:B------:R-:W-:Y:S01]  /*11280*/  FADD.FTZ R101, -R95.reuse, R58 ;  /* 0x0000003a5f657221 */ /* 0x040fe20000010100 */
[----:B------:R-:W0:Y:S01]  /*11290*/  LDC.64 R72, c[0x0][0x428] ;  /* 0x00010a00ff487b82 */ /* 0x000e220000000a00 */
[C---:B------:R-:W-:Y:S01]  /*112a0*/  FADD.FTZ R99, -R95.reuse, R57 ;  /* 0x000000395f637221 */ /* 0x040fe20000010100 */
[C---:B------:R-:W-:Y:S01]  /*112b0*/  FADD.FTZ R115, -R95.reuse, R68 ;  /* 0x000000445f737221 */ /* 0x040fe20000010100 */
[C---:B------:R-:W-:Y:S01]  /*112c0*/  FADD.FTZ R58, -R95.reuse, R76 ;  /* 0x0000004c5f3a7221 */ /* 0x040fe20000010100 */
[----:B------:R-:W-:Y:S01]  /*112d0*/  USHF.R.S32.HI UR5, URZ, 0x1f, UR4 ;  /* 0x0000001fff057899 */ /* 0x000fe20008011404 */
[C---:B------:R-:W-:Y:S01]  /*112e0*/  FMUL.FTZ R103, R0.reuse, R103 ;  /* 0x0000006700677220 */ /* 0x040fe20000410000 */
[C---:B------:R-:W-:Y:S01]  /*112f0*/  FMUL.FTZ R68, R0.reuse, R105 ;  /* 0x0000006900447220 */ /* 0x040fe20000410000 */
[C---:B------:R-:W-:Y:S01]  /*11300*/  FADD.FTZ R123, -R95.reuse, R74 ;  /* 0x0000004a5f7b7221 */ /* 0x040fe20000010100 */
[C---:B------:R-:W-:Y:S01]  /*11310*/  FADD.FTZ R97, -R95.reuse, R56 ;  /* 0x000000385f617221 */ /* 0x040fe20000010100 */
[C---:B------:R-:W-:Y:S01]  /*11320*/  FADD.FTZ R74, -R95.reuse, R77 ;  /* 0x0000004d5f4a7221 */ /* 0x040fe20000010100 */
[C---:B------:R-:W-:Y:S01]  /*11330*/  FADD.FTZ R59, -R95.reuse, R59 ;  /* 0x0000003b5f3b7221 */ /* 0x040fe20000010100 */
[C---:B------:R-:W-:Y:S01]  /*11340*/  FADD.FTZ R63, -R95.reuse, R63 ;  /* 0x0000003f5f3f7221 */ /* 0x040fe20000010100 */
[C---:B------:R-:W-:Y:S01]  /*11350*/  FMUL.FTZ R56, R0.reuse, R99 ;  /* 0x0000006300387220 */ /* 0x040fe20000410000 */
[----:B------:R-:W-:Y:S01]  /*11360*/  FMUL.FTZ R77, R0, R58 ;  /* 0x0000003a004d7220 */ /* 0x000fe20000410000 */
[C---:B------:R-:W-:Y:S01]  /*11370*/  FADD.FTZ R113, -R95.reuse, R66 ;  /* 0x000000425f717221 */ /* 0x040fe20000010100 */
[C---:B------:R-:W-:Y:S01]  /*11380*/  FADD.FTZ R67, -R95.reuse, R67 ;  /* 0x000000435f437221 */ /* 0x040fe20000010100 */
[----:B------:R-:W-:Y:S01]  /*11390*/  FADD.FTZ R69, -R95, R69 ;  /* 0x000000455f457221 */ /* 0x000fe20000010100 */
[----:B------:R-:W-:Y:S01]  /*113a0*/  ULEA.HI UR5, UR5, UR4, URZ, 0x3 ;  /* 0x0000000405057291 */ /* 0x000fe2000f8f18ff */
[----:B------:R-:W-:Y:S01]  /*113b0*/  FFMA.FTZ R58, R103, R44, R20 ;  /* 0x0000002c673a7223 */ /* 0x000fe20000010014 */
[----:B------:R-:W-:Y:S01]  /*113c0*/  FFMA.FTZ R99, R68, R45, R21 ;  /* 0x0000002d44637223 */ /* 0x000fe20000010015 */
        /* <DEDUP_REMOVED lines=18> */
[----:B------:R-:W-:Y:S01]  /*114f0*/  MOV R69, UR5 ;  /* 0x0000000500457c02 */ /* 0x000fe20008000f00 */
[----:B------:R-:W-:Y:S01]  /*11500*/  FFMA.FTZ R57, R61, R50, R26 ;  /* 0x000000323d397223 */ /* 0x000fe2000001001a */
        /* <DEDUP_REMOVED lines=18> */
[----:B------:R-:W-:Y:S01]  /*11630*/  F2FP.BF16.F32.PACK_AB R57, R62, R57 ;  /* 0x000000393e39723e */ /* 0x000fe200000010ff */
        /* <DEDUP_REMOVED lines=31> */
[----:B------:R-:W-:-:S05]  /*11830*/  F2FP.BF16.F32.PACK_AB R64, R75, R76 ;  /* 0x0000004c4b40723e */ /* 0x000fca00000010ff */
[----:B------:R0:W-:Y:S02]  /*11840*/  STG.E.128 desc[UR12][R72.64], R64 ;  /* 0x0000004048007986 */ /* 0x0001e4000c101d0c */
.L_x_9239:
[----:B------:R-:W-:Y:S02]  /*11850*/  UIADD3 UR7, UPT, UPT, UR7, UR20, URZ ;  /* 0x0000001407077290 */ /* 0x000fe4000fffe0ff */
[----:B------:R-:W-:Y:S02]  /*11860*/  UPLOP3.LUT UP1, UPT, UPT, UPT, UP1, 0x40, 0x4 ;  /* 0x000000000004789c */ /* 0x000fe40003f2e810 */
[----:B------:R-:W-:-:S09]  /*11870*/  UISETP.GE.AND UP0, UPT, UR7, UR21, UPT ;  /* 0x000000150700728c */ /* 0x000fd2000bf06270 */
[----:B------:R-:W-:Y:S05]  /*11880*/  BRA.U !UP0, `(.L_x_9240) ;  /* 0xfffffef108507547 */ /* 0x000fea000b83ffff */
[----:B------:R-:W-:Y:S05]  /*11890*/  EXIT ;  /* 0x000000000000794d */ /* 0x000fea0003800000 */
.L_x_9241:
        /* <DEDUP_REMOVED lines=14> */
.L_x_20806:


//--------------------- .text._ZN10layer_norm13ln_fwd_kernelINS_13Kernel_traitsIf13__nv_bfloat16fS2_fjLj3072ELj1ELj1ELj4ELj16ENS_18Kernel_traits_baseILj3072EfS2_fS2_fjLj128EEEEELb1ELb1ELb0ELb0EEEvNS_9FwdParamsE --------------------------
	.section	.text._ZN10layer_norm13ln_fwd_kernelINS_13Kernel_traitsIf13__nv_bfloat16fS2_fjLj3072ELj1ELj1ELj4ELj16ENS_18Kernel_traits_baseILj3072EfS2_fS2_fjLj128EEEEELb1ELb1ELb0ELb0EEEvNS_9FwdParamsE,"ax",@progbits
	.align	128
        .global         _ZN10layer_norm13ln_fwd_kernelINS_13Kernel_traitsIf13__nv_bfloat16fS2_fjLj3072ELj1ELj1ELj4ELj16ENS_18Kernel_traits_baseILj3072EfS2_fS2_fjLj128EEEEELb1ELb1ELb0ELb0EEEvNS_9FwdParamsE
        .type           _ZN10layer_norm13ln_fwd_kernelINS_13Kernel_traitsIf13__nv_bfloat16fS2_fjLj3072ELj1ELj1ELj4ELj16ENS_18Kernel_traits_baseILj3072EfS2_fS2_fjLj128EEEEELb1ELb1ELb0ELb0EEEvNS_9FwdParamsE,@function
        .size           _ZN10layer_norm13ln_fwd_kernelINS_13Kernel_traitsIf13__nv_bfloat16fS2_fjLj3072ELj1ELj1ELj4ELj16ENS_18Kernel_traits_baseILj3072EfS2_fS2_fjLj128EEEEELb1ELb1ELb0ELb0EEEvNS_9FwdParamsE,(.L_x_20807 - _ZN10layer_norm13ln_fwd_kernelINS_13Kernel_traitsIf13__nv_bfloat16fS2_fjLj3072ELj1ELj1ELj4ELj16ENS_18Kernel_traits_baseILj3072EfS2_fS2_fjLj128EEEEELb1ELb1ELb0ELb0EEEvNS_9FwdParamsE)
        .other          _ZN10layer_norm13ln_fwd_kernelINS_13Kernel_traitsIf13__nv_bfloat16fS2_fjLj3072ELj1ELj1ELj4ELj16ENS_18Kernel_traits_baseILj3072EfS2_fS2_fjLj128EEEEELb1ELb1ELb0ELb0EEEvNS_9FwdParamsE,@"STO_CUDA_ENTRY STV_DEFAULT"
_ZN10layer_norm13ln_fwd_kernelINS_13Kernel_traitsIf13__nv_bfloat16fS2_fjLj3072ELj1ELj1ELj4ELj16ENS_18Kernel_traits_baseILj3072EfS2_fS2_fjLj128EEEEELb1ELb1ELb0ELb0EEEvNS_9FwdParamsE:
.text._ZN10layer_norm13ln_fwd_kernelINS_13Kernel_traitsIf13__nv_bfloat16fS2_fjLj3072ELj1ELj1ELj4ELj16ENS_18Kernel_traits_baseILj3072EfS2_fS2_fjLj128EEEEELb1ELb1ELb0ELb0EEEvNS_9FwdParamsE:
        /* <DEDUP_REMOVED lines=25> */
[----:B------:R-:W-:Y:S02]  /*0190*/  LOP3.LUT R3, R120, 0x60, RZ, 0xc0, !PT ;  /* 0x0000006078037812 */ /* 0x000fe400078ec0ff */
[----:B------:R-:W-:Y:S02]  /*01a0*/  @P0 R2UR UR8, R2 ;  /* 0x00000000020802ca */ /* 0x000fe400000e0000 */
[----:B------:R-:W-:Y:S02]  /*01b0*/  SHF.R.S32.HI R2, RZ, 0x1f, R11 ;  /* 0x0000001fff027819 */ /* 0x000fe4000001140b */
[----:B-1----:R-:W-:-:S02]  /*01c0*/  @P0 IADD3 R0, P1, PT, R4, R9, RZ ;  /* 0x0000000904000210 */ /* 0x002fc40007f3e0ff */
[----:B------:R-:W-:Y:S02]  /*01d0*/  LOP3.LUT R83, R3, 0x1f, R120, 0xf8, !PT ;  /* 0x0000001f03537812 */ /* 0x000fe400078ef878 */
[----:B------:R-:W-:Y:S01]  /*01e0*/  LEA.HI R2, R2, R11, RZ, 0x3 ;  /* 0x0000000b02027211 */ /* 0x000fe200078f18ff */
[----:B------:R-:W-:Y:S01]  /*01f0*/  @P0 IMAD.X R7, RZ, RZ, R5, P1 ;  /* 0x000000ffff070224 */ /* 0x000fe200008e0605 */
[----:B------:R-:W-:Y:S01]  /*0200*/  LOP3.LUT R117, R83, 0x7f, RZ, 0x3c, !PT ;  /* 0x0000007f53757812 */ /* 0x000fe200078e3cff */
[----:B------:R-:W-:Y:S02]  /*0210*/  UIADD3 UR18, UPT, UPT, UR9, -0x4498517b, URZ ;  /* 0xbb67ae8509127890 */ /* 0x000fe4000fffe0ff */
[----:B------:R-:W-:Y:S01]  /*0220*/  UIADD3 UR15, UPT, UPT, UR8, -0x61c88647, URZ ;  /* 0x9e3779b9080f7890 */ /* 0x000fe2000fffe0ff */
[----:B------:R-:W-:Y:S01]  /*0230*/  LEA.HI.SX32 R117, R2, R117, 0x1d ;  /* 0x0000007502757211 */ /* 0x000fe200078feaff */
[----:B------:R-:W-:Y:S01]  /*0240*/  UIADD3 UR19, UPT, UPT, UR8, 0x3c6ef372, URZ ;  /* 0x3c6ef37208137890 */ /* 0x000fe2000fffe0ff */
[--C-:B------:R-:W-:Y:S01]  /*0250*/  SHF.R.U64 R123, R0, 0x2, R7.reuse ;  /* 0x00000002007b7819 */ /* 0x100fe20000001207 */
        /* <DEDUP_REMOVED lines=60> */
.L_x_9243:
[C---:B------:R-:W-:Y:S02]  /*0620*/  ISETP.GE.U32.AND P0, PT, R117.reuse, 0x80, PT ;  /* 0x000000807500780c */ /* 0x040fe40003f06070 */
[C---:B------:R-:W-:Y:S02]  /*0630*/  ISETP.GE.U32.AND P1, PT, R117.reuse, 0x100, PT ;  /* 0x000001007500780c */ /* 0x040fe40003f26070 */
[----:B------:R-:W-:-:S09]  /*0640*/  ISETP.GE.U32.AND P2, PT, R117, 0x180, PT ;  /* 0x000001807500780c */ /* 0x000fd20003f46070 */
[----:B------:R-:W0:Y:S08]  /*0650*/  @P0 LDC.64 R12, c[0x0][0x3d0] ;  /* 0x0000f400ff0c0b82 */ /* 0x000e300000000a00 */
[----:B------:R-:W1:Y:S08]  /*0660*/  @P0 LDC.64 R14, c[0x0][0x3e8] ;  /* 0x0000fa00ff0e0b82 */ /* 0x000e700000000a00 */
[----:B------:R-:W2:Y:S01]  /*0670*/  @P1 LDC.64 R38, c[0x0][0x3e8] ;  /* 0x0000fa00ff261b82 */ /* 0x000ea20000000a00 */
[----:B0-----:R-:W-:-:S07]  /*0680*/  @P0 IMAD.WIDE.U32 R16, R83, 0x20, R12 ;  /* 0x0000002053100825 */ /* 0x001fce00078e000c */
[----:B------:R-:W0:Y:S01]  /*0690*/  @P1 LDC.64 R36, c[0x0][0x3d0] ;  /* 0x0000f400ff241b82 */ /* 0x000e220000000a00 */
[----:B------:R-:W-:Y:S02]  /*06a0*/  @P2 CS2R R66, SRZ ;  /* 0x0000000000422805 */ /* 0x000fe4000001ff00 */
[----:B------:R-:W-:Y:S02]  /*06b0*/  @P2 CS2R R64, SRZ ;  /* 0x0000000000402805 */ /* 0x000fe4000001ff00 */
[----:B------:R-:W-:Y:S01]  /*06c0*/  @P2 CS2R R62, SRZ ;  /* 0x00000000003e2805 */ /* 0x000fe2000001ff00 */
[----:B------:R-:W5:Y:S01]  /*06d0*/  @P0 LDG.E.128 R4, desc[UR6][R16.64] ;  /* 0x0000000610040981 */ /* 0x000f62000c1e1d00 */
[C---:B-1----:R-:W-:Y:S01]  /*06e0*/  @P0 IMAD.WIDE.U32 R18, R83.reuse, 0x20, R14 ;  /* 0x0000002053120825 */ /* 0x042fe200078e000e */
[----:B------:R-:W-:Y:S01]  /*06f0*/  @P0 LOP3.LUT R83, R83, 0x80, RZ, 0xfc, !PT ;  /* 0x0000008053530812 */ /* 0x000fe200078efcff */
[----:B------:R-:W1:Y:S01]  /*0700*/  @P2 LDC.64 R40, c[0x0][0x3d0] ;  /* 0x0000f400ff282b82 */ /* 0x000e620000000a00 */
[----:B------:R-:W5:Y:S01]  /*0710*/  @P0 LDG.E.128 R8, desc[UR6][R16.64+0x10] ;  /* 0x0000100610080981 */ /* 0x000f62000c1e1d00 */
[----:B------:R-:W-:-:S03]  /*0720*/  @P2 CS2R R60, SRZ ;  /* 0x00000000003c2805 */ /* 0x000fc6000001ff00 */
[----:B------:R-:W5:Y:S01]  /*0730*/  @P0 LDG.E.128 R20, desc[UR6][R18.64] ;  /* 0x0000000612140981 */ /* 0x000f62000c1e1d00 */
[C---:B--2---:R-:W-:Y:S02]  /*0740*/  @P1 IMAD.WIDE.U32 R76, R83.reuse, 0x20, R38 ;  /* 0x00000020534c1825 */ /* 0x044fe400078e0026 */
[----:B------:R-:W2:Y:S01]  /*0750*/  @P2 LDC.64 R42, c[0x0][0x3e8] ;  /* 0x0000fa00ff2a2b82 */ /* 0x000ea20000000a00 */
[----:B------:R3:W5:Y:S04]  /*0760*/  @P0 LDG.E.128 R24, desc[UR6][R18.64+0x10] ;  /* 0x0000100612180981 */ /* 0x000768000c1e1d00 */
[----:B------:R-:W5:Y:S01]  /*0770*/  @P1 LDG.E.128 R44, desc[UR6][R76.64] ;  /* 0x000000064c2c1981 */ /* 0x000f62000c1e1d00 */
[----:B0-----:R-:W-:-:S03]  /*0780*/  @P1 IMAD.WIDE.U32 R36, R83, 0x20, R36 ;  /* 0x0000002053241825 */ /* 0x001fc600078e0024 */
[----:B------:R-:W5:Y:S01]  /*0790*/  @P1 LDG.E.128 R48, desc[UR6][R76.64+0x10] ;  /* 0x000010064c301981 */ /* 0x000f62000c1e1d00 */
[----:B------:R-:W-:Y:S01]  /*07a0*/  @P1 VIADD R83, R83, 0x80 ;  /* 0x0000008053531836 */ /* 0x000fe20000000000 */
[----:B------:R-:W-:Y:S02]  /*07b0*/  CS2R R38, SRZ ;  /* 0x0000000000267805 */ /* 0x000fe4000001ff00 */
[----:B------:R-:W5:Y:S01]  /*07c0*/  @P1 LDG.E.128 R28, desc[UR6][R36.64] ;  /* 0x00000006241c1981 */ /* 0x000f62000c1e1d00 */
[----:B-1----:R-:W-:-:S03]  /*07d0*/  @P2 IMAD.WIDE.U32 R12, R83, 0x20, R40 ;  /* 0x00000020530c2825 */ /* 0x002fc600078e0028 */
[----:B------:R0:W5:Y:S01]  /*07e0*/  @P1 LDG.E.128 R32, desc[UR6][R36.64+0x10] ;  /* 0x0000100624201981 */ /* 0x000162000c1e1d00 */
[----:B------:R-:W-:Y:S02]  /*07f0*/  CS2R R40, SRZ ;  /* 0x0000000000287805 */ /* 0x000fe4000001ff00 */
[----:B---3--:R-:W-:Y:S02]  /*0800*/  CS2R R18, SRZ ;  /* 0x0000000000127805 */ /* 0x008fe4000001ff00 */
[----:B------:R-:W-:Y:S01]  /*0810*/  CS2R R16, SRZ ;  /* 0x0000000000107805 */ /* 0x000fe2000001ff00 */
[----:B------:R-:W5:Y:S01]  /*0820*/  @P2 LDG.E.128 R52, desc[UR6][R12.64] ;  /* 0x000000060c342981 */ /* 0x000f62000c1e1d00 */
[----:B--2---:R-:W-:-:S03]  /*0830*/  @P2 IMAD.WIDE.U32 R14, R83, 0x20, R42 ;  /* 0x00000020530e2825 */ /* 0x004fc600078e002a */
[----:B------:R1:W5:Y:S01]  /*0840*/  @P2 LDG.E.128 R56, desc[UR6][R12.64+0x10] ;  /* 0x000010060c382981 */ /* 0x000362000c1e1d00 */
[----:B------:R-:W-:Y:S02]  /*0850*/  CS2R R42, SRZ ;  /* 0x00000000002a7805 */ /* 0x000fe4000001ff00 */
[----:B0-----:R-:W-:Y:S01]  /*0860*/  CS2R R36, SRZ ;  /* 0x0000000000247805 */ /* 0x001fe2000001ff00 */
[----:B------:R-:W5:Y:S04]  /*0870*/  @P2 LDG.E.128 R68, desc[UR6][R14.64] ;  /* 0x000000060e442981 */ /* 0x000f68000c1e1d00 */
[----:B------:R0:W5:Y:S01]  /*0880*/  @P2 LDG.E.128 R72, desc[UR6][R14.64+0x10] ;  /* 0x000010060e482981 */ /* 0x000162000c1e1d00 */
[----:B-1----:R-:W-:Y:S02]  /*0890*/  CS2R R12, SRZ ;  /* 0x00000000000c7805 */ /* 0x002fe4000001ff00 */
[----:B0-----:R-:W-:-:S07]  /*08a0*/  CS2R R14, SRZ ;  /* 0x00000000000e7805 */ /* 0x001fce000001ff00 */
.L_x_9244:
[----:B------:R-:W-:Y:S05]  /*08b0*/  BSYNC.RECONVERGENT B0 ;  /* 0x0000000000007941 */ /* 0x000fea0003800200 */
.L_x_9242:
[----:B------:R-:W1:Y:S02]  /*08c0*/  LDCU UR4, c[0x0][0x384] ;  /* 0x00007080ff0477ac */ /* 0x000e640008000800 */
[----:B-1----:R-:W-:-:S06]  /*08d0*/  UISETP.GE.AND UP0, UPT, UR10, UR4, UPT ;  /* 0x000000040a00728c */ /* 0x002fcc000bf06270 */
[----:B------:R-:W-:-:S13]  /*08e0*/  PLOP3.LUT P0, PT, PT, PT, UP0, 0x80, 0x8 ;  /* 0x000000000008781c */ /* 0x000fda0003f0f008 */
[----:B------:R-:W-:Y:S05]  /*08f0*/  @P0 EXIT ;  /* 0x000000000000094d */ /* 0x000fea0003800000 */
[----:B0-----:R-:W-:Y:S01]  /*0900*/  IMAD.HI.U32 R77, R119, -0x326172a9, RZ ;  /* 0xcd9e8d57774d7827 */ /* 0x001fe200078e00ff */
[----:B------:R-:W0:Y:S03]  /*0910*/  LDCU.64 UR4, c[0x0][0x3e0] ;  /* 0x00007c00ff0477ac */ /* 0x000e260008000a00 */
        /* <DEDUP_REMOVED lines=13> */
[----:B------:R-:W-:Y:S01]  /*09f0*/  IMAD R79, R76, -0x326172a9, RZ ;  /* 0xcd9e8d574c4f7824 */ /* 0x000fe200078e02ff */
[----:B0-----:R-:W-:Y:S01]  /*0a00*/  UISETP.NE.U32.AND UP0, UPT, UR4, URZ, UPT ;  /* 0x000000ff0400728c */ /* 0x001fe2000bf05070 */
[----:B------:R-:W-:Y:S01]  /*0a10*/  IMAD.HI.U32 R76, R80, -0x326172a9, RZ ;  /* 0xcd9e8d57504c7827 */ /* 0x000fe200078e00ff */
[----:B------:R-:W0:Y:S03]  /*0a20*/  LDCU.U8 UR4, c[0x0][0x410] ;  /* 0x00008200ff0477ac */ /* 0x000e260008000000 */
        /* <DEDUP_REMOVED lines=9> */
[C---:B------:R-:W-:Y:S01]  /*0ac0*/  IMAD.HI.U32 R78, R77.reuse, -0x326172a9, RZ ;  /* 0xcd9e8d574d4e7827 */ /* 0x040fe200078e00ff */
[----:B------:R-:W-:Y:S02]  /*0ad0*/  LOP3.LUT R81, R82, UR22, R81, 0x96, !PT ;  /* 0x0000001652517c12 */ /* 0x000fe4000f8e9651 */
[----:B------:R-:W-:Y:S01]  /*0ae0*/  SHF.R.S32.HI R82, RZ, 0x3, R2 ;  /* 0x00000003ff527819 */ /* 0x000fe20000011402 */
[----:B------:R-:W-:Y:S01]  /*0af0*/  IMAD R80, R77, -0x326172a9, RZ ;  /* 0xcd9e8d574d507824 */ /* 0x000fe200078e02ff */
[----:B------:R-:W-:Y:S01]  /*0b00*/  LOP3.LUT R78, R79, UR21, R78, 0x96, !PT ;  /* 0x000000154f4e7c12 */ /* 0x000fe2000f8e964e */
[----:B------:R-:W-:Y:S01]  /*0b10*/  IMAD.HI.U32 R77, R81, -0x326172a9, RZ ;  /* 0xcd9e8d57514d7827 */ /* 0x000fe200078e00ff */
[----:B0-----:R-:W-:-:S03]  /*0b20*/  UISETP.NE.AND UP3, UPT, UR4, URZ, UPT ;  /* 0x000000ff0400728c */ /* 0x001fc6000bf65270 */
        /* <DEDUP_REMOVED lines=26> */
[----:B------:R-:W-:Y:S01]  /*0cd0*/  IMAD.HI.U32 R77, R78, -0x326172a9, RZ ;  /* 0xcd9e8d574e4d7827 */ /* 0x000fe200078e00ff */
[----:B------:R-:W-:Y:S02]  /*0ce0*/  LOP3.LUT R82, R82, 0xffffff00, RZ, 0xc0, !PT ;  /* 0xffffff0052527812 */ /* 0x000fe400078ec0ff */
[----:B------:R-:W-:Y:S01]  /*0cf0*/  VIMNMX R79, PT, PT, R79, 0x20, PT ;  /* 0x000000204f4f7848 */ /* 0x000fe20003fe0100 */
[----:B------:R-:W-:Y:S01]  /*0d00*/  IMAD R76, R76, -0x2daee0ad, RZ ;  /* 0xd2511f534c4c7824 */ /* 0x000fe200078e02ff */
[----:B------:R-:W-:Y:S01]  /*0d10*/  LOP3.LUT R77, R80, UR31, R77, 0x96, !PT ;  /* 0x0000001f504d7c12 */ /* 0x000fe2000f8e964d */
[----:B------:R-:W-:Y:S01]  /*0d20*/  IMAD.HI.U32 R3, R2, -0x2daee0ad, RZ ;  /* 0xd2511f5302037827 */ /* 0x000fe200078e00ff */
[----:B------:R-:W-:-:S03]  /*0d30*/  LEA R79, R79, R82, 0x3 ;  /* 0x000000524f4f7211 */ /* 0x000fc600078e18ff */
[----:B------:R-:W-:Y:S01]  /*0d40*/  IMAD R81, R118, -0x20, R81 ;  /* 0xffffffe076517824 */ /* 0x000fe200078e0251 */
[----:B------:R-:W-:Y:S01]  /*0d50*/  I2FP.F32.U32 R79, R79 ;  /* 0x0000004f004f7245 */ /* 0x000fe20000201000 */
[----:B------:R-:W-:Y:S01]  /*0d60*/  IMAD.HI.U32 R114, R77, -0x2daee0ad, RZ ;  /* 0xd2511f534d727827 */ /* 0x000fe200078e00ff */
[----:B------:R-:W-:Y:S02]  /*0d70*/  LOP3.LUT R76, R76, UR32, R3, 0x96, !PT ;  /* 0x000000204c4c7c12 */ /* 0x000fe4000f8e9603 */
[----:B------:R0:W0:Y:S01]  /*0d80*/  MUFU.RCP R112, R79 ;  /* 0x0000004f00707308 */ /* 0x0000220000001000 */
[----:B------:R-:W-:Y:S01]  /*0d90*/  VIMNMX R81, PT, PT, RZ, R81, !PT ;  /* 0x00000051ff517248 */ /* 0x000fe20007fe0100 */
[----:B------:R-:W-:Y:S02]  /*0da0*/  IMAD R3, R2, -0x2daee0ad, RZ ;  /* 0xd2511f5302037824 */ /* 0x000fe400078e02ff */
[----:B------:R-:W-:Y:S01]  /*0db0*/  IMAD R78, R78, -0x326172a9, RZ ;  /* 0xcd9e8d574e4e7824 */ /* 0x000fe200078e02ff */
[----:B------:R-:W-:Y:S01]  /*0dc0*/  VIMNMX R81, PT, PT, R81, 0x20, PT ;  /* 0x0000002051517848 */ /* 0x000fe20003fe0100 */
[----:B------:R-:W-:Y:S01]  /*0dd0*/  IMAD.HI.U32 R113, R76, -0x326172a9, RZ ;  /* 0xcd9e8d574c717827 */ /* 0x000fe200078e00ff */
[----:B------:R-:W-:-:S02]  /*0de0*/  LOP3.LUT R114, R3, UR34, R114, 0x96, !PT ;  /* 0x0000002203727c12 */ /* 0x000fc4000f8e9672 */
[----:B------:R-:W-:Y:S01]  /*0df0*/  LOP3.LUT R3, R0, 0x3, RZ, 0xc0, !PT ;  /* 0x0000000300037812 */ /* 0x000fe200078ec0ff */
[----:B------:R-:W-:Y:S01]  /*0e00*/  IMAD R115, R81, 0x8, R82 ;  /* 0x0000000851737824 */ /* 0x000fe200078e0252 */
[----:B------:R-:W-:Y:S01]  /*0e10*/  LOP3.LUT R113, R78, UR33, R113, 0x96, !PT ;  /* 0x000000214e717c12 */ /* 0x000fe2000f8e9671 */
[----:B------:R-:W-:Y:S02]  /*0e20*/  IMAD.MOV.U32 R2, RZ, RZ, RZ ;  /* 0x000000ffff027224 */ /* 0x000fe400078e00ff */
[----:B------:R-:W-:Y:S02]  /*0e30*/  IMAD R124, R77, -0x2daee0ad, RZ ;  /* 0xd2511f534d7c7824 */ /* 0x000fe400078e02ff */
[----:B-1234-:R-:W-:-:S07]  /*0e40*/  IMAD R122, R76, -0x326172a9, RZ ;  /* 0xcd9e8d574c7a7824 */ /* 0x01efce00078e02ff */
.L_x_9502:
[----:B-1----:R-:W1:Y:S01]  /*0e50*/  @UP0 LDCU.64 UR4, c[0x0][0x3e0] ;  /* 0x00007c00ff0407ac */ /* 0x002e620008000a00 */
[----:B------:R-:W-:Y:S01]  /*0e60*/  PLOP3.LUT P0, PT, PT, PT, UP0, 0x80, 0x8 ;  /* 0x000000000008781c */ /* 0x000fe20003f0f008 */
[----:B-1----:R-:W-:-:S06]  /*0e70*/  @UP0 UIMAD.WIDE UR4, UR10, 0x2, UR4 ;  /* 0x000000020a0408a5 */ /* 0x002fcc000f8e0204 */
[----:B0-23--:R-:W-:Y:S01]  /*0e80*/  MOV R108, UR4 ;  /* 0x00000004006c7c02 */ /* 0x00dfe20008000f00 */
[----:B------:R-:W-:-:S05]  /*0e90*/  IMAD.U32 R109, RZ, RZ, UR5 ;  /* 0x00000005ff6d7e24 */ /* 0x000fca000f8e00ff */
[----:B------:R-:W2:Y:S01]  /*0ea0*/  @P0 LDG.E.U16 R108, desc[UR6][R108.64] ;  /* 0x000000066c6c0981 */ /* 0x000ea2000c1e1500 */
[----:B------:R-:W-:Y:S01]  /*0eb0*/  PLOP3.LUT P0, PT, PT, PT, UP0, 0x80, 0x8 ;  /* 0x000000000008781c */ /* 0x000fe20003f0f008 */
        /* <DEDUP_REMOVED lines=8> */
[----:B------:R-:W-:-:S05]  /*0f40*/  IMAD.U32 R0, RZ, RZ, UR5 ;  /* 0x00000005ff007e24 */ /* 0x000fca000f8e00ff */
[----:B------:R-:W-:Y:S02]  /*0f50*/  LEA.HI.SX32 R121, R0, R111, 0x1d ;  /* 0x0000006f00797211 */ /* 0x000fe400078feaff */
[----:B------:R-:W-:Y:S02]  /*0f60*/  P2R R111, PR, RZ, 0x2 ;  /* 0x00000002ff6f7803 */ /* 0x000fe40000000000 */
[----:B------:R-:W-:Y:S02]  /*0f70*/  MOV R0, R121 ;  /* 0x0000007900007202 */ /* 0x000fe40000000f00 */
[----:B--2---:R-:W-:-:S13]  /*0f80*/  @P0 R2UR UR11, R108 ;  /* 0x000000006c0b02ca */ /* 0x004fda00000e0000 */
[----:B------:R-:W-:Y:S01]  /*0f90*/  @UP0 USHF.L.U32 UR4, UR11, 0x10, URZ ;  /* 0x000000100b040899 */ /* 0x000fe200080006ff */
[----:B------:R-:W-:Y:S11]  /*0fa0*/  @!P1 BRA `(.L_x_9246) ;  /* 0x0000005000fc9947 */ /* 0x000ff60003800000 */
        /* <DEDUP_REMOVED lines=8> */
[----:B0-----:R0:W5:Y:S04]  /*1030*/  LDG.E.128 R76, desc[UR6][R84.64] ;  /* 0x00000006544c7981 */ /* 0x001168000c1e1d00 */
        /* <DEDUP_REMOVED lines=12> */
.L_x_20643:
[----:B------:R-:W-:Y:S05]  /*1100*/  BRX R84 -0x1110                                        (*"BRANCH_TARGETS .L_x_20644,.L_x_20645,.L_x_20646"*) ;  /* 0xffffffec54bc7949 */ /* 0x000fea000383ffff */
.L_x_20646:
[----:B------:R-:W-:Y:S01]  /*1110*/  IADD3 R86, PT, PT, R3, 0x1, RZ ;  /* 0x0000000103567810 */ /* 0x000fe20007ffe0ff */
[----:B------:R-:W-:Y:S02]  /*1120*/  IMAD.MOV.U32 R0, RZ, RZ, R124 ;  /* 0x000000ffff007224 */ /* 0x000fe400078e007c */
[----:B------:R-:W-:Y:S01]  /*1130*/  IMAD.MOV.U32 R87, RZ, RZ, R113 ;  /* 0x000000ffff577224 */ /* 0x000fe200078e0071 */
[----:B------:R-:W-:Y:S06]  /*1140*/  BRA `(.L_x_9249) ;  /* 0x0000000000f47947 */ /* 0x000fec0003800000 */
.L_x_20644:
[----:B------:R-:W-:Y:S01]  /*1150*/  MOV R0, R124 ;  /* 0x0000007c00007202 */ /* 0x000fe20000000f00 */
[----:B------:R-:W-:Y:S02]  /*1160*/  IMAD.MOV.U32 R86, RZ, RZ, 0x3 ;  /* 0x00000003ff567424 */ /* 0x000fe400078e00ff */
[----:B------:R-:W-:Y:S01]  /*1170*/  IMAD.MOV.U32 R87, RZ, RZ, R114 ;  /* 0x000000ffff577224 */ /* 0x000fe200078e0072 */
[----:B------:R-:W-:Y:S06]  /*1180*/  BRA `(.L_x_9249) ;  /* 0x0000000000e47947 */ /* 0x000fec0003800000 */
.L_x_20645:
        /* <DEDUP_REMOVED lines=13> */
.L_x_9251:
[----:B------:R-:W-:Y:S05]  /*1260*/  BSYNC.RECONVERGENT B2 ;  /* 0x0000000000027941 */ /* 0x000fea0003800200 */
.L_x_9250:
        /* <DEDUP_REMOVED lines=41> */
[----:B------:R-:W-:Y:S02]  /*1500*/  IMAD.MOV.U32 R0, RZ, RZ, R108 ;  /* 0x000000ffff007224 */ /* 0x000fe400078e006c */
[----:B------:R-:W-:-:S07]  /*1510*/  IMAD.MOV.U32 R86, RZ, RZ, RZ ;  /* 0x000000ffff567224 */ /* 0x000fce00078e00ff */
.L_x_9249:
[----:B------:R-:W-:Y:S05]  /*1520*/  BSYNC.RECONVERGENT B1 ;  /* 0x0000000000017941 */ /* 0x000fea0003800200 */
.L_x_9248:
        /* <DEDUP_REMOVED lines=10> */
[----:B------:R-:W-:-:S02]  /*15d0*/  IMAD.MOV.U32 R87, RZ, RZ, 0x2 ;  /* 0x00000002ff577424 */ /* 0x000fc400078e00ff */
[----:B------:R-:W-:Y:S02]  /*15e0*/  IMAD.MOV.U32 R85, RZ, RZ, R122 ;  /* 0x000000ffff557224 */ /* 0x000fe400078e007a */
        /* <DEDUP_REMOVED lines=15> */
.L_x_9254:
        /* <DEDUP_REMOVED lines=13> */
.L_x_9256:
[----:B------:R-:W-:Y:S05]  /*17b0*/  BSYNC.RECONVERGENT B2 ;  /* 0x0000000000027941 */ /* 0x000fea0003800200 */
.L_x_9255:
        /* <DEDUP_REMOVED lines=43> */
.L_x_9253:
[----:B------:R-:W-:Y:S05]  /*1a70*/  BSYNC.RECONVERGENT B1 ;  /* 0x0000000000017941 */ /* 0x000fea0003800200 */
.L_x_9252:
        /* <DEDUP_REMOVED lines=9> */
[----:B------:R-:W-:Y:S02]  /*1b10*/  IMAD.MOV.U32 R3, RZ, RZ, R122 ;  /* 0x000000ffff037224 */ /* 0x000fe400078e007a */
[----:B------:R-:W-:Y:S02]  /*1b20*/  PLOP3.LUT P0, PT, P1, PT, PT, 0x8, 0x80 ;  /* 0x000000000080781c */ /* 0x000fe40000f0e170 */
[----:B------:R-:W-:-:S05]  /*1b30*/  FSEL R88, R88, RZ, !P1 ;  /* 0x000000ff58587208 */ /* 0x000fca0004800000 */
[----:B------:R-:W-:Y:S01]  /*1b40*/  FFMA.FTZ R85, R88, R21, R77 ;  /* 0x0000001558557223 */ /* 0x000fe2000001004d */
        /* <DEDUP_REMOVED lines=9> */
.L_x_9259:
        /* <DEDUP_REMOVED lines=13> */
.L_x_9261:
[----:B------:R-:W-:Y:S05]  /*1cb0*/  BSYNC.RECONVERGENT B2 ;  /* 0x0000000000027941 */ /* 0x000fea0003800200 */
.L_x_9260:
        /* <DEDUP_REMOVED lines=43> */
.L_x_9258:
[----:B------:R-:W-:Y:S05]  /*1f70*/  BSYNC.RECONVERGENT B1 ;  /* 0x0000000000017941 */ /* 0x000fea0003800200 */
.L_x_9257:
        /* <DEDUP_REMOVED lines=10> */
[----:B------:R-:W-:-:S03]  /*2020*/  FMUL.FTZ R86, R86, R109 ;  /* 0x0000006d56567220 */ /* 0x000fc60000410000 */
        /* <DEDUP_REMOVED lines=12> */
.L_x_9264:
        /* <DEDUP_REMOVED lines=13> */
.L_x_9266:
[----:B------:R-:W-:Y:S05]  /*21c0*/  BSYNC.RECONVERGENT B2 ;  /* 0x0000000000027941 */ /* 0x000fea0003800200 */
.L_x_9265:
        /* <DEDUP_REMOVED lines=43> */
.L_x_9263:
[----:B------:R-:W-:Y:S05]  /*2480*/  BSYNC.RECONVERGENT B1 ;  /* 0x0000000000017941 */ /* 0x000fea0003800200 */
.L_x_9262:
        /* <DEDUP_REMOVED lines=22> */
.L_x_9269:
        /* <DEDUP_REMOVED lines=13> */
.L_x_9271:
[----:B------:R-:W-:Y:S05]  /*26c0*/  BSYNC.RECONVERGENT B2 ;  /* 0x0000000000027941 */ /* 0x000fea0003800200 */
.L_x_9270:
        /* <DEDUP_REMOVED lines=43> */
.L_x_9268:
[----:B------:R-:W-:Y:S05]  /*2980*/  BSYNC.RECONVERGENT B1 ;  /* 0x0000000000017941 */ /* 0x000fea0003800200 */
.L_x_9267:
        /* <DEDUP_REMOVED lines=23> */
.L_x_9274:
        /* <DEDUP_REMOVED lines=13> */
.L_x_9276:
[----:B------:R-:W-:Y:S05]  /*2bd0*/  BSYNC.RECONVERGENT B2 ;  /* 0x0000000000027941 */ /* 0x000fea0003800200 */
.L_x_9275:
        /* <DEDUP_REMOVED lines=43> */
.L_x_9273:
[----:B------:R-:W-:Y:S05]  /*2e90*/  BSYNC.RECONVERGENT B1 ;  /* 0x0000000000017941 */ /* 0x000fea0003800200 */
.L_x_9272:
        /* <DEDUP_REMOVED lines=22> */
.L_x_9279:
        /* <DEDUP_REMOVED lines=13> */
.L_x_9281:
[----:B------:R-:W-:Y:S05]  /*30d0*/  BSYNC.RECONVERGENT B2 ;  /* 0x0000000000027941 */ /* 0x000fea0003800200 */
.L_x_9280:
        /* <DEDUP_REMOVED lines=43> */
.L_x_9278:
[----:B------:R-:W-:Y:S05]  /*3390*/  BSYNC.RECONVERGENT B1 ;  /* 0x0000000000017941 */ /* 0x000fea0003800200 */
.L_x_9277:
[----:B------:R-:W-:Y:S01]  /*33a0*/  I2FP.F32.U32 R3, R3 ;  /* 0x0000000300037245 */ /* 0x000fe20000201000 */
[----:B------:R-:W-:Y:S01]  /*33b0*/  BSSY.RECONVERGENT B1, `(.L_x_9282) ;  /* 0x0000051000017945 */ /* 0x000fe20003800200 */
[----:B------:R-:W-:Y:S01]  /*33c0*/  SHF.L.U32 R90, R91, 0x10, RZ ;  /* 0x000000105b5a7819 */ /* 0x000fe200000006ff */
[----:B------:R-:W-:Y:S01]  /*33d0*/  IMAD.MOV.U32 R124, RZ, RZ, R122 ;  /* 0x000000ffff7c7224 */ /* 0x000fe200078e007a */
        /* <DEDUP_REMOVED lines=19> */
.L_x_9284:
        /* <DEDUP_REMOVED lines=15> */
.L_x_9286:
[----:B------:R-:W-:Y:S05]  /*3600*/  BSYNC.RECONVERGENT B2 ;  /* 0x0000000000027941 */ /* 0x000fea0003800200 */
.L_x_9285:
        /* <DEDUP_REMOVED lines=43> */
.L_x_9283:
[----:B------:R-:W-:Y:S05]  /*38c0*/  BSYNC.RECONVERGENT B1 ;  /* 0x0000000000017941 */ /* 0x000fea0003800200 */
.L_x_9282:
        /* <DEDUP_REMOVED lines=8> */
[----:B------:R-:W-:Y:S01]  /*3950*/  FFMA.FTZ R91, R110, R27, R83 ;  /* 0x0000001b6e5b7223 */ /* 0x000fe20000010053 */
[----:B------:R-:W-:Y:S09]  /*3960*/  BRA `(.L_x_9287) ;  /* 0x0000002800347947 */ /* 0x000ff20003800000 */
.L_x_9247:
        /* <DEDUP_REMOVED lines=16> */
.L_x_9290:
        /* <DEDUP_REMOVED lines=13> */
.L_x_9292:
[----:B------:R-:W-:Y:S05]  /*3b40*/  BSYNC.RECONVERGENT B2 ;  /* 0x0000000000027941 */ /* 0x000fea0003800200 */
.L_x_9291:
        /* <DEDUP_REMOVED lines=43> */
.L_x_9289:
[----:B------:R-:W-:Y:S05]  /*3e00*/  BSYNC.RECONVERGENT B1 ;  /* 0x0000000000017941 */ /* 0x000fea0003800200 */
.L_x_9288:
[----:B------:R-:W1:Y:S01]  /*3e10*/  LDC R86, c[0x0][0x404] ;  /* 0x00010100ff567b82 */ /* 0x000e620000000800 */
[----:B------:R-:W-:Y:S01]  /*3e20*/  I2FP.F32.U32 R3, R84 ;  /* 0x0000005400037245 */ /* 0x000fe20000201000 */
[----:B------:R-:W-:Y:S01]  /*3e30*/  HFMA2 R84, -RZ, RZ, 0.1171875, 0 ;  /* 0x2f800000ff547431 */ /* 0x000fe200000001ff */
[----:B------:R-:W-:Y:S01]  /*3e40*/  ISETP.NE.AND P1, PT, R109, 0x1, PT ;  /* 0x000000016d00780c */ /* 0x000fe20003f25270 */
[C---:B-----5:R-:W-:Y:S01]  /*3e50*/  IMAD.U32 R87, R88.reuse, 0x10000, RZ ;  /* 0x0001000058577824 */ /* 0x060fe200078e00ff */
[----:B------:R-:W-:Y:S01]  /*3e60*/  BSSY.RECONVERGENT B1, `(.L_x_9293) ;  /* 0x000004e000017945 */ /* 0x000fe20003800200 */
[----:B------:R-:W-:Y:S01]  /*3e70*/  PRMT R88, R88, 0x7632, R88 ;  /* 0x0000763258587816 */ /* 0x000fe20000000058 */
[----:B------:R-:W-:Y:S01]  /*3e80*/  FFMA.FTZ R3, R3, R84, 1.1641532182693481445e-10 ;  /* 0x2f00000003037423 */ /* 0x000fe20000010054 */
[----:B------:R-:W2:Y:S01]  /*3e90*/  LDC R85, c[0x0][0x408] ;  /* 0x00010200ff557b82 */ /* 0x000ea20000000800 */
[----:B------:R-:W-:-:S03]  /*3ea0*/  FMUL.FTZ R108, R87, UR4 ;  /* 0x00000004576c7c20 */ /* 0x000fc60008410000 */
[----:B-1----:R-:W-:Y:S02]  /*3eb0*/  FSETP.GTU.FTZ.AND P0, PT, R3, R86, PT ;  /* 0x000000560300720b */ /* 0x002fe40003f1c000 */
[----:B------:R-:W-:Y:S02]  /*3ec0*/  MOV R3, R122 ;  /* 0x0000007a00037202 */ /* 0x000fe40000000f00 */
[----:B------:R-:W-:Y:S01]  /*3ed0*/  PLOP3.LUT P2, PT, P0, PT, PT, 0x8, 0x80 ;  /* 0x000000000080781c */ /* 0x000fe2000074e170 */
[----:B--2---:R-:W-:-:S03]  /*3ee0*/  FMUL.FTZ R87, R108, R85 ;  /* 0x000000556c577220 */ /* 0x004fc60000410000 */
[----:B------:R-:W-:Y:S01]  /*3ef0*/  P2R R130, PR, RZ, 0x4 ;  /* 0x00000004ff827803 */ /* 0x000fe20000000000 */
[----:B------:R-:W-:Y:S01]  /*3f00*/  IMAD.MOV.U32 R108, RZ, RZ, 0x2 ;  /* 0x00000002ff6c7424 */ /* 0x000fe200078e00ff */
        /* <DEDUP_REMOVED lines=10> */
.L_x_9295:
        /* <DEDUP_REMOVED lines=13> */
.L_x_9297:
[----:B------:R-:W-:Y:S05]  /*4080*/  BSYNC.RECONVERGENT B2 ;  /* 0x0000000000027941 */ /* 0x000fea0003800200 */
.L_x_9296:
        /* <DEDUP_REMOVED lines=43> */
.L_x_9294:
[----:B------:R-:W-:Y:S05]  /*4340*/  BSYNC.RECONVERGENT B1 ;  /* 0x0000000000017941 */ /* 0x000fea0003800200 */
.L_x_9293:
        /* <DEDUP_REMOVED lines=21> */
.L_x_9300:
        /* <DEDUP_REMOVED lines=13> */
.L_x_9302:
[----:B------:R-:W-:Y:S05]  /*4570*/  BSYNC.RECONVERGENT B2 ;  /* 0x0000000000027941 */ /* 0x000fea0003800200 */
.L_x_9301:
        /* <DEDUP_REMOVED lines=43> */
.L_x_9299:
[----:B------:R-:W-:Y:S05]  /*4830*/  BSYNC.RECONVERGENT B1 ;  /* 0x0000000000017941 */ /* 0x000fea0003800200 */
.L_x_9298:
[----:B------:R-:W-:Y:S01]  /*4840*/  ISETP.NE.AND P3, PT, R110, 0x1, PT ;  /* 0x000000016e00780c */ /* 0x000fe20003f65270 */
[----:B------:R-:W-:Y:S01]  /*4850*/  IMAD.U32 R108, R89, 0x10000, RZ ;  /* 0x00010000596c7824 */ /* 0x000fe200078e00ff */
[----:B------:R-:W-:Y:S01]  /*4860*/  I2FP.F32.U32 R3, R3 ;  /* 0x0000000300037245 */ /* 0x000fe20000201000 */
[----:B------:R-:W-:Y:S01]  /*4870*/  BSSY.RECONVERGENT B1, `(.L_x_9303) ;  /* 0x000004c000017945 */ /* 0x000fe20003800200 */
[----:B------:R-:W-:Y:S02]  /*4880*/  IMAD.MOV.U32 R124, RZ, RZ, 0x2 ;  /* 0x00000002ff7c7424 */ /* 0x000fe400078e00ff */
[----:B------:R-:W-:Y:S01]  /*4890*/  FMUL.FTZ R108, R108, UR4 ;  /* 0x000000046c6c7c20 */ /* 0x000fe20008410000 */
[----:B------:R-:W-:-:S03]  /*48a0*/  FFMA.FTZ R3, R3, R84, 1.1641532182693481445e-10 ;  /* 0x2f00000003037423 */ /* 0x000fc60000010054 */
[----:B------:R-:W-:Y:S01]  /*48b0*/  FMUL.FTZ R109, R108, R85 ;  /* 0x000000556c6d7220 */ /* 0x000fe20000410000 */
[----:B------:R-:W-:Y:S02]  /*48c0*/  MOV R108, R122 ;  /* 0x0000007a006c7202 */ /* 0x000fe40000000f00 */
[----:B------:R-:W-:Y:S02]  /*48d0*/  FSETP.GTU.FTZ.AND P2, PT, R3, R86, PT ;  /* 0x000000560300720b */ /* 0x000fe40003f5c000 */
[----:B------:R-:W-:Y:S02]  /*48e0*/  PRMT R3, R89, 0x7632, R3 ;  /* 0x0000763259037816 */ /* 0x000fe40000000003 */
        /* <DEDUP_REMOVED lines=11> */
.L_x_9305:
        /* <DEDUP_REMOVED lines=13> */
.L_x_9307:
[----:B------:R-:W-:Y:S05]  /*4a70*/  BSYNC.RECONVERGENT B2 ;  /* 0x0000000000027941 */ /* 0x000fea0003800200 */
.L_x_9306:
        /* <DEDUP_REMOVED lines=43> */
.L_x_9304:
[----:B------:R-:W-:Y:S05]  /*4d30*/  BSYNC.RECONVERGENT B1 ;  /* 0x0000000000017941 */ /* 0x000fea0003800200 */
.L_x_9303:
        /* <DEDUP_REMOVED lines=9> */
[----:B------:R-:W-:-:S04]  /*4dd0*/  FSETP.GTU.FTZ.AND P3, PT, R109, R86, PT ;  /* 0x000000566d00720b */ /* 0x000fc80003f7c000 */
        /* <DEDUP_REMOVED lines=11> */
.L_x_9310:
        /* <DEDUP_REMOVED lines=13> */
.L_x_9312:
[----:B------:R-:W-:Y:S05]  /*4f60*/  BSYNC.RECONVERGENT B2 ;  /* 0x0000000000027941 */ /* 0x000fea0003800200 */
.L_x_9311:
        /* <DEDUP_REMOVED lines=43> */
.L_x_9309:
[----:B------:R-:W-:Y:S05]  /*5220*/  BSYNC.RECONVERGENT B1 ;  /* 0x0000000000017941 */ /* 0x000fea0003800200 */
.L_x_9308:
        /* <DEDUP_REMOVED lines=9> */
[----:B------:R-:W-:Y:S01]  /*52c0*/  IMAD.MOV.U32 R110, RZ, RZ, 0x2 ;  /* 0x00000002ff6e7424 */ /* 0x000fe200078e00ff */
        /* <DEDUP_REMOVED lines=12> */
.L_x_9315:
        /* <DEDUP_REMOVED lines=13> */
.L_x_9317:
[----:B------:R-:W-:Y:S05]  /*5460*/  BSYNC.RECONVERGENT B2 ;  /* 0x0000000000027941 */ /* 0x000fea0003800200 */
.L_x_9316:
        /* <DEDUP_REMOVED lines=43> */
.L_x_9314:
[----:B------:R-:W-:Y:S05]  /*5720*/  BSYNC.RECONVERGENT B1 ;  /* 0x0000000000017941 */ /* 0x000fea0003800200 */
.L_x_9313:
        /* <DEDUP_REMOVED lines=21> */
.L_x_9320:
        /* <DEDUP_REMOVED lines=13> */
.L_x_9322:
[----:B------:R-:W-:Y:S05]  /*5950*/  BSYNC.RECONVERGENT B2 ;  /* 0x0000000000027941 */ /* 0x000fea0003800200 */
.L_x_9321:
        /* <DEDUP_REMOVED lines=39> */
[----:B------:R-:W-:Y:S02]  /*5bd0*/  LOP3.LUT R113, R126, UR33, R133, 0x96, !PT ;  /* 0x000000217e717c12 */ /* 0x000fe4000f8e9685 */
[----:B------:R-:W-:Y:S01]  /*5be0*/  MOV R122, R132 ;  /* 0x00000084007a7202 */ /* 0x000fe20000000f00 */
[----:B------:R-:W-:Y:S01]  /*5bf0*/  IMAD.MOV.U32 R0, RZ, RZ, R128 ;  /* 0x000000ffff007224 */ /* 0x000fe200078e0080 */
[----:B------:R-:W-:-:S07]  /*5c00*/  LOP3.LUT R114, R124, UR34, R129, 0x96, !PT ;  /* 0x000000227c727c12 */ /* 0x000fce000f8e9681 */
.L_x_9319:
[----:B------:R-:W-:Y:S05]  /*5c10*/  BSYNC.RECONVERGENT B1 ;  /* 0x0000000000017941 */ /* 0x000fea0003800200 */
.L_x_9318:
[----:B------:R-:W-:Y:S01]  /*5c20*/  I2FP.F32.U32 R3, R3 ;  /* 0x0000000300037245 */ /* 0x000fe20000201000 */
[----:B------:R-:W-:Y:S01]  /*5c30*/  IMAD.U32 R110, R91, 0x10000, RZ ;  /* 0x000100005b6e7824 */ /* 0x000fe200078e00ff */
[----:B------:R-:W-:Y:S01]  /*5c40*/  ISETP.NE.AND P6, PT, R127, 0x1, PT ;  /* 0x000000017f00780c */ /* 0x000fe20003fc5270 */
[----:B------:R-:W-:Y:S01]  /*5c50*/  BSSY.RECONVERGENT B1, `(.L_x_9323) ;  /* 0x000004e000017945 */ /* 0x000fe20003800200 */
[----:B------:R-:W-:Y:S01]  /*5c60*/  MOV R124, R122 ;  /* 0x0000007a007c7202 */ /* 0x000fe20000000f00 */
[----:B------:R-:W-:Y:S01]  /*5c70*/  FFMA.FTZ R125, R3, R84, 1.1641532182693481445e-10 ;  /* 0x2f000000037d7423 */ /* 0x000fe20000010054 */
[----:B------:R-:W-:Y:S01]  /*5c80*/  FMUL.FTZ R126, R110, UR4 ;  /* 0x000000046e7e7c20 */ /* 0x000fe20008410000 */
[----:B------:R-:W-:Y:S01]  /*5c90*/  PRMT R110, R91, 0x7632, R110 ;  /* 0x000076325b6e7816 */ /* 0x000fe2000000006e */
[----:B------:R-:W-:Y:S02]  /*5ca0*/  IMAD.MOV.U32 R3, RZ, RZ, 0x2 ;  /* 0x00000002ff037424 */ /* 0x000fe400078e00ff */
        /* <DEDUP_REMOVED lines=13> */
.L_x_9325:
        /* <DEDUP_REMOVED lines=15> */
.L_x_9327:
[----:B------:R-:W-:Y:S05]  /*5e70*/  BSYNC.RECONVERGENT B2 ;  /* 0x0000000000027941 */ /* 0x000fea0003800200 */
.L_x_9326:
        /* <DEDUP_REMOVED lines=43> */
.L_x_9324:
[----:B------:R-:W-:Y:S05]  /*6130*/  BSYNC.RECONVERGENT B1 ;  /* 0x0000000000017941 */ /* 0x000fea0003800200 */
.L_x_9323:
[----:B------:R-:W-:Y:S01]  /*6140*/  I2FP.F32.U32 R125, R124 ;  /* 0x0000007c007d7245 */ /* 0x000fe20000201000 */
[----:B------:R-:W-:-:S04]  /*6150*/  IMAD.U32 R110, R110, 0x10000, RZ ;  /* 0x000100006e6e7824 */ /* 0x000fc800078e00ff */
[----:B------:R-:W-:Y:S01]  /*6160*/  FMUL.FTZ R110, R110, UR4 ;  /* 0x000000046e6e7c20 */ /* 0x000fe20008410000 */
[----:B------:R-:W-:Y:S01]  /*6170*/  FFMA.FTZ R125, R125, R84, 1.1641532182693481445e-10 ;  /* 0x2f0000007d7d7423 */ /* 0x000fe20000010054 */
[----:B------:R-:W-:Y:S01]  /*6180*/  FMUL.FTZ R84, R87, R20 ;  /* 0x0000001457547220 */ /* 0x000fe20000410000 */
[----:B------:R-:W-:Y:S01]  /*6190*/  FMUL.FTZ R87, R108, R23 ;  /* 0x000000176c577220 */ /* 0x000fe20000410000 */
[----:B------:R-:W-:Y:S01]  /*61a0*/  FMUL.FTZ R110, R110, R85 ;  /* 0x000000556e6e7220 */ /* 0x000fe20000410000 */
[----:B------:R-:W-:Y:S01]  /*61b0*/  FMUL.FTZ R85, R88, R21 ;  /* 0x0000001558557220 */ /* 0x000fe20000410000 */
[----:B------:R-:W-:Y:S01]  /*61c0*/  FSETP.GTU.FTZ.AND P6, PT, R125, R86, PT ;  /* 0x000000567d00720b */ /* 0x000fe20003fdc000 */
[----:B------:R-:W-:Y:S01]  /*61d0*/  FMUL.FTZ R86, R89, R22 ;  /* 0x0000001659567220 */ /* 0x000fe20000410000 */
[----:B------:R-:W-:Y:S01]  /*61e0*/  FMUL.FTZ R89, R90, R25 ;  /* 0x000000195a597220 */ /* 0x000fe20000410000 */
[----:B------:R-:W-:Y:S01]  /*61f0*/  FMUL.FTZ R90, R91, R26 ;  /* 0x0000001a5b5a7220 */ /* 0x000fe20000410000 */
[----:B------:R-:W-:Y:S01]  /*6200*/  FSEL R110, R110, RZ, !P6 ;  /* 0x000000ff6e6e7208 */ /* 0x000fe20007000000 */
[----:B------:R-:W-:Y:S01]  /*6210*/  FMUL.FTZ R88, R109, R24 ;  /* 0x000000186d587220 */ /* 0x000fe20000410000 */
[----:B------:R-:W-:-:S03]  /*6220*/  PLOP3.LUT P6, PT, P6, PT, PT, 0x8, 0x80 ;  /* 0x000000000080781c */ /* 0x000fc600037ce170 */
[----:B------:R-:W-:-:S10]  /*6230*/  FMUL.FTZ R91, R110, R27 ;  /* 0x0000001b6e5b7220 */ /* 0x000fd40000410000 */
.L_x_9287:
[----:B------:R-:W1:Y:S01]  /*6240*/  LDC.64 R108, c[0x0][0x3a8] ;  /* 0x0000ea00ff6c7b82 */ /* 0x000e620000000a00 */
[----:B------:R-:W-:Y:S02]  /*6250*/  SEL R131, RZ, 0x1000000, !P6 ;  /* 0x01000000ff837807 */ /* 0x000fe40007000000 */
[----:B------:R-:W-:Y:S02]  /*6260*/  SEL R128, RZ, 0x10000, !P5 ;  /* 0x00010000ff807807 */ /* 0x000fe40006800000 */
[----:B------:R-:W-:Y:S02]  /*6270*/  SEL R129, RZ, 0x100, !P4 ;  /* 0x00000100ff817807 */ /* 0x000fe40006000000 */
[----:B------:R-:W-:Y:S01]  /*6280*/  SEL R124, RZ, 0x1000000, !P2 ;  /* 0x01000000ff7c7807 */ /* 0x000fe20005000000 */
[----:B------:R-:W2:Y:S01]  /*6290*/  LDC.64 R126, c[0x0][0x3b0] ;  /* 0x0000ec00ff7e7b82 */ /* 0x000ea20000000a00 */
[----:B------:R-:W-:Y:S02]  /*62a0*/  SEL R125, RZ, 0x10000, !P1 ;  /* 0x00010000ff7d7807 */ /* 0x000fe40004800000 */
[----:B------:R-:W-:-:S02]  /*62b0*/  SEL R110, RZ, 0x100, !P0 ;  /* 0x00000100ff6e7807 */ /* 0x000fc40004000000 */
[----:B------:R-:W-:Y:S02]  /*62c0*/  ISETP.NE.AND P6, PT, R130, RZ, PT ;  /* 0x000000ff8200720c */ /* 0x000fe40003fc5270 */
[----:B------:R-:W-:Y:S02]  /*62d0*/  LOP3.LUT R129, R129, R131, R128, 0xfe, !PT ;  /* 0x0000008381817212 */ /* 0x000fe400078efe80 */
[----:B------:R-:W-:Y:S01]  /*62e0*/  LOP3.LUT R110, R110, R124, R125, 0xfe, !PT ;  /* 0x0000007c6e6e7212 */ /* 0x000fe200078efe7d */
[----:B------:R-:W-:Y:S01]  /*62f0*/  IMAD.MOV.U32 R124, RZ, RZ, R0 ;  /* 0x000000ffff7c7224 */ /* 0x000fe200078e0000 */
[----:B------:R-:W-:Y:S02]  /*6300*/  SEL R128, RZ, 0x1, !P3 ;  /* 0x00000001ff807807 */ /* 0x000fe40005800000 */
[----:B------:R-:W-:Y:S02]  /*6310*/  SEL R125, RZ, 0x1, !P6 ;  /* 0x00000001ff7d7807 */ /* 0x000fe40007000000 */
[----:B------:R-:W-:Y:S01]  /*6320*/  LOP3.LUT R129, R129, R128, RZ, 0xfc, !PT ;  /* 0x0000008081817212 */ /* 0x000fe200078efcff */
[----:B-1----:R-:W-:Y:S01]  /*6330*/  IMAD.WIDE.U32 R108, R121, 0x20, R108 ;  /* 0x00000020796c7825 */ /* 0x002fe200078e006c */
[----:B------:R-:W-:-:S02]  /*6340*/  LOP3.LUT R128, R110, R125, RZ, 0xfc, !PT ;  /* 0x0000007d6e807212 */ /* 0x000fc400078efcff */
[C---:B------:R-:W-:Y:S02]  /*6350*/  IADD3 R0, PT, PT, R121.reuse, 0x80, RZ ;  /* 0x0000008079007810 */ /* 0x040fe40007ffe0ff */
[----:B------:R1:W-:Y:S01]  /*6360*/  STG.E.128 desc[UR6][R108.64], R84 ;  /* 0x000000546c007986 */ /* 0x0003e2000c101d06 */
[----:B--2---:R-:W-:-:S03]  /*6370*/  IMAD.WIDE.U32 R126, R121, 0x8, R126 ;  /* 0x00000008797e7825 */ /* 0x004fc600078e007e */
[----:B------:R1:W-:Y:S04]  /*6380*/  STG.E.128 desc[UR6][R108.64+0x10], R88 ;  /* 0x000010586c007986 */ /* 0x0003e8000c101d06 */
[----:B------:R1:W-:Y:S02]  /*6390*/  STG.E.64 desc[UR6][R126.64], R128 ;  /* 0x000000807e007986 */ /* 0x0003e4000c101b06 */
.L_x_9246:
[----:B------:R-:W-:Y:S05]  /*63a0*/  BSYNC.RECONVERGENT B0 ;  /* 0x0000000000007941 */ /* 0x000fea0003800200 */
.L_x_9245:
[----:B------:R-:W-:Y:S01]  /*63b0*/  ISETP.GE.U32.AND P0, PT, R117, 0x100, PT ;  /* 0x000001007500780c */ /* 0x000fe20003f06070 */
[----:B------:R-:W-:Y:S03]  /*63c0*/  BSSY.RECONVERGENT B0, `(.L_x_9328) ;  /* 0x000053c000007945 */ /* 0x000fe60003800200 */
[----:B------:R-:W-:-:S09]  /*63d0*/  P2R R125, PR, RZ, 0x1 ;  /* 0x00000001ff7d7803 */ /* 0x000fd20000000000 */
        /* <DEDUP_REMOVED lines=8> */
[----:B0-----:R0:W5:Y:S04]  /*6460*/  @P0 LDG.E.128 R76, desc[UR6][R92.64] ;  /* 0x000000065c4c0981 */ /* 0x001168000c1e1d00 */
[----:B------:R0:W5:Y:S01]  /*6470*/  @P0 LDG.E.128 R80, desc[UR6][R92.64+0x10] ;  /* 0x000010065c500981 */ /* 0x000162000c1e1d00 */
[----:B------:R-:W-:Y:S05]  /*6480*/  @!P0 BRA `(.L_x_9330) ;  /* 0x0000002800348947 */ /* 0x000fea0003800000 */
[----:B------:R-:W-:Y:S01]  /*6490*/  ISETP.NE.AND P0, PT, R3, 0x1, PT ;  /* 0x000000010300780c */ /* 0x000fe20003f05270 */
[----:B------:R-:W-:Y:S01]  /*64a0*/  BSSY.RECONVERGENT B1, `(.L_x_9331) ;  /* 0x0000047000017945 */ /* 0x000fe20003800200 */
[----:B------:R-:W-:Y:S01]  /*64b0*/  IMAD.MOV.U32 R94, RZ, RZ, 0x2 ;  /* 0x00000002ff5e7424 */ /* 0x000fe200078e00ff */
[----:B-1----:R-:W-:Y:S01]  /*64c0*/  MOV R108, R124 ;  /* 0x0000007c006c7202 */ /* 0x002fe20000000f00 */
        /* <DEDUP_REMOVED lines=12> */
.L_x_9333:
        /* <DEDUP_REMOVED lines=13> */
.L_x_9335:
[----:B------:R-:W-:Y:S05]  /*6660*/  BSYNC.RECONVERGENT B2 ;  /* 0x0000000000027941 */ /* 0x000fea0003800200 */
.L_x_9334:
        /* <DEDUP_REMOVED lines=42> */
.L_x_9332:
[----:B------:R-:W-:Y:S05]  /*6910*/  BSYNC.RECONVERGENT B1 ;  /* 0x0000000000017941 */ /* 0x000fea0003800200 */
.L_x_9331:
        /* <DEDUP_REMOVED lines=27> */
.L_x_9338:
        /* <DEDUP_REMOVED lines=13> */
.L_x_9340:
[----:B------:R-:W-:Y:S05]  /*6ba0*/  BSYNC.RECONVERGENT B2 ;  /* 0x0000000000027941 */ /* 0x000fea0003800200 */
.L_x_9339:
        /* <DEDUP_REMOVED lines=43> */
.L_x_9337:
[----:B------:R-:W-:Y:S05]  /*6e60*/  BSYNC.RECONVERGENT B1 ;  /* 0x0000000000017941 */ /* 0x000fea0003800200 */
.L_x_9336:
[----:B------:R-:W-:Y:S01]  /*6e70*/  I2FP.F32.U32 R3, R3 ;  /* 0x0000000300037245 */ /* 0x000fe20000201000 */
[----:B------:R-:W-:Y:S01]  /*6e80*/  BSSY.RECONVERGENT B1, `(.L_x_9341) ;  /* 0x000004e000017945 */ /* 0x000fe20003800200 */
[----:B------:R-:W-:Y:S02]  /*6e90*/  SHF.L.U32 R100, R100, 0x10, RZ ;  /* 0x0000001064647819 */ /* 0x000fe400000006ff */
[----:B------:R-:W-:Y:S01]  /*6ea0*/  ISETP.NE.AND P2, PT, R95, 0x1, PT ;  /* 0x000000015f00780c */ /* 0x000fe20003f45270 */
[----:B------:R-:W-:Y:S02]  /*6eb0*/  FFMA.FTZ R94, R3, R124, 1.1641532182693481445e-10 ;  /* 0x2f000000035e7423 */ /* 0x000fe4000001007c */
[----:B------:R-:W-:Y:S01]  /*6ec0*/  FMUL.FTZ R3, R100, UR4 ;  /* 0x0000000464037c20 */ /* 0x000fe20008410000 */
[----:B------:R-:W-:Y:S02]  /*6ed0*/  IMAD.MOV.U32 R100, RZ, RZ, 0x2 ;  /* 0x00000002ff647424 */ /* 0x000fe400078e00ff */
[----:B------:R-:W-:Y:S01]  /*6ee0*/  FSETP.GTU.FTZ.AND P1, PT, R94, R109, PT ;  /* 0x0000006d5e00720b */ /* 0x000fe20003f3c000 */
[----:B------:R-:W-:-:S03]  /*6ef0*/  FMUL.FTZ R3, R3, R110 ;  /* 0x0000006e03037220 */ /* 0x000fc60000410000 */
[----:B------:R-:W-:Y:S02]  /*6f00*/  PLOP3.LUT P0, PT, P1, PT, PT, 0x8, 0x80 ;  /* 0x000000000080781c */ /* 0x000fe40000f0e170 */
[----:B------:R-:W-:Y:S01]  /*6f10*/  FSEL R94, R3, RZ, !P1 ;  /* 0x000000ff035e7208 */ /* 0x000fe20004800000 */
[----:B------:R-:W-:-:S04]  /*6f20*/  IMAD.MOV.U32 R3, RZ, RZ, R122 ;  /* 0x000000ffff037224 */ /* 0x000fc800078e007a */
        /* <DEDUP_REMOVED lines=10> */
.L_x_9343:
        /* <DEDUP_REMOVED lines=13> */
.L_x_9345:
[----:B------:R-:W-:Y:S05]  /*70a0*/  BSYNC.RECONVERGENT B2 ;  /* 0x0000000000027941 */ /* 0x000fea0003800200 */
.L_x_9344:
        /* <DEDUP_REMOVED lines=43> */
.L_x_9342:
[----:B------:R-:W-:Y:S05]  /*7360*/  BSYNC.RECONVERGENT B1 ;  /* 0x0000000000017941 */ /* 0x000fea0003800200 */
.L_x_9341:
        /* <DEDUP_REMOVED lines=23> */
.L_x_9348:
        /* <DEDUP_REMOVED lines=13> */
.L_x_9350:
[----:B------:R-:W-:Y:S05]  /*75b0*/  BSYNC.RECONVERGENT B2 ;  /* 0x0000000000027941 */ /* 0x000fea0003800200 */
.L_x_9349:
        /* <DEDUP_REMOVED lines=43> */
.L_x_9347:
[----:B------:R-:W-:Y:S05]  /*7870*/  BSYNC.RECONVERGENT B1 ;  /* 0x0000000000017941 */ /* 0x000fea0003800200 */
.L_x_9346:
        /* <DEDUP_REMOVED lines=22> */
.L_x_9353:
        /* <DEDUP_REMOVED lines=13> */
.L_x_9355:
[----:B------:R-:W-:Y:S05]  /*7ab0*/  BSYNC.RECONVERGENT B2 ;  /* 0x0000000000027941 */ /* 0x000fea0003800200 */
.L_x_9354:
        /* <DEDUP_REMOVED lines=43> */
.L_x_9352:
[----:B------:R-:W-:Y:S05]  /*7d70*/  BSYNC.RECONVERGENT B1 ;  /* 0x0000000000017941 */ /* 0x000fea0003800200 */
.L_x_9351:
        /* <DEDUP_REMOVED lines=23> */
.L_x_9358:
        /* <DEDUP_REMOVED lines=13> */
.L_x_9360:
[----:B------:R-:W-:Y:S05]  /*7fc0*/  BSYNC.RECONVERGENT B2 ;  /* 0x0000000000027941 */ /* 0x000fea0003800200 */
.L_x_9359:
        /* <DEDUP_REMOVED lines=43> */
.L_x_9357:
[----:B------:R-:W-:Y:S05]  /*8280*/  BSYNC.RECONVERGENT B1 ;  /* 0x0000000000017941 */ /* 0x000fea0003800200 */
.L_x_9356:
        /* <DEDUP_REMOVED lines=22> */
.L_x_9363:
        /* <DEDUP_REMOVED lines=13> */
.L_x_9365:
[----:B------:R-:W-:Y:S05]  /*84c0*/  BSYNC.RECONVERGENT B2 ;  /* 0x0000000000027941 */ /* 0x000fea0003800200 */
.L_x_9364:
        /* <DEDUP_REMOVED lines=43> */
.L_x_9362:
[----:B------:R-:W-:Y:S05]  /*8780*/  BSYNC.RECONVERGENT B1 ;  /* 0x0000000000017941 */ /* 0x000fea0003800200 */
.L_x_9361:
[----:B------:R-:W-:Y:S01]  /*8790*/  I2FP.F32.U32 R3, R3 ;  /* 0x0000000300037245 */ /* 0x000fe20000201000 */
[----:B------:R-:W-:Y:S01]  /*87a0*/  BSSY.RECONVERGENT B1, `(.L_x_9366) ;  /* 0x0000051000017945 */ /* 0x000fe20003800200 */
[----:B------:R-:W-:Y:S02]  /*87b0*/  SHF.L.U32 R126, R103, 0x10, RZ ;  /* 0x00000010677e7819 */ /* 0x000fe400000006ff */
        /* <DEDUP_REMOVED lines=20> */
.L_x_9368:
        /* <DEDUP_REMOVED lines=15> */
.L_x_9370:
[----:B------:R-:W-:Y:S05]  /*89f0*/  BSYNC.RECONVERGENT B2 ;  /* 0x0000000000027941 */ /* 0x000fea0003800200 */
.L_x_9369:
        /* <DEDUP_REMOVED lines=43> */
.L_x_9367:
[----:B------:R-:W-:Y:S05]  /*8cb0*/  BSYNC.RECONVERGENT B1 ;  /* 0x0000000000017941 */ /* 0x000fea0003800200 */
.L_x_9366:
        /* <DEDUP_REMOVED lines=10> */
.L_x_9330:
[----:B------:R-:W-:Y:S01]  /*8d60*/  ISETP.NE.AND P0, PT, R3, 0x1, PT ;  /* 0x000000010300780c */ /* 0x000fe20003f05270 */
[----:B------:R-:W-:Y:S01]  /*8d70*/  BSSY.RECONVERGENT B1, `(.L_x_9372) ;  /* 0x0000047000017945 */ /* 0x000fe20003800200 */
[----:B-1----:R-:W-:Y:S01]  /*8d80*/  IMAD.MOV.U32 R109, RZ, RZ, 0x2 ;  /* 0x00000002ff6d7424 */ /* 0x002fe200078e00ff */
        /* <DEDUP_REMOVED lines=13> */
.L_x_9374:
        /* <DEDUP_REMOVED lines=13> */
.L_x_9376:
[----:B------:R-:W-:Y:S05]  /*8f30*/  BSYNC.RECONVERGENT B2 ;  /* 0x0000000000027941 */ /* 0x000fea0003800200 */
.L_x_9375:
        /* <DEDUP_REMOVED lines=42> */
.L_x_9373:
[----:B------:R-:W-:Y:S05]  /*91e0*/  BSYNC.RECONVERGENT B1 ;  /* 0x0000000000017941 */ /* 0x000fea0003800200 */
.L_x_9372:
[----:B------:R-:W0:Y:S01]  /*91f0*/  LDC R94, c[0x0][0x404] ;  /* 0x00010100ff5e7b82 */ /* 0x000e220000000800 */
[----:B------:R-:W-:Y:S01]  /*9200*/  I2FP.F32.U32 R3, R92 ;  /* 0x0000005c00037245 */ /* 0x000fe20000201000 */
[----:B------:R-:W-:Y:S01]  /*9210*/  IMAD.MOV.U32 R92, RZ, RZ, 0x2f800000 ;  /* 0x2f800000ff5c7424 */ /* 0x000fe200078e00ff */
[----:B------:R-:W-:Y:S01]  /*9220*/  ISETP.NE.AND P1, PT, R109, 0x1, PT ;  /* 0x000000016d00780c */ /* 0x000fe20003f25270 */
[----:B------:R-:W-:Y:S01]  /*9230*/  BSSY.RECONVERGENT B1, `(.L_x_9377) ;  /* 0x000004f000017945 */ /* 0x000fe20003800200 */
[C---:B-----5:R-:W-:Y:S01]  /*9240*/  SHF.L.U32 R95, R100.reuse, 0x10, RZ ;  /* 0x00000010645f7819 */ /* 0x060fe200000006ff */
[----:B------:R-:W-:Y:S01]  /*9250*/  FFMA.FTZ R3, R3, R92, 1.1641532182693481445e-10 ;  /* 0x2f00000003037423 */ /* 0x000fe2000001005c */
[----:B------:R-:W-:Y:S01]  /*9260*/  PRMT R100, R100, 0x7632, R100 ;  /* 0x0000763264647816 */ /* 0x000fe20000000064 */
[----:B------:R-:W1:Y:S02]  /*9270*/  LDC R93, c[0x0][0x408] ;  /* 0x00010200ff5d7b82 */ /* 0x000e640000000800 */
[----:B------:R-:W-:Y:S01]  /*9280*/  FMUL.FTZ R110, R95, UR4 ;  /* 0x000000045f6e7c20 */ /* 0x000fe20008410000 */
[----:B0-----:R-:W-:Y:S01]  /*9290*/  FSETP.GTU.FTZ.AND P0, PT, R3, R94, PT ;  /* 0x0000005e0300720b */ /* 0x001fe20003f1c000 */
[----:B------:R-:W-:-:S03]  /*92a0*/  IMAD.MOV.U32 R3, RZ, RZ, R122 ;  /* 0x000000ffff037224 */ /* 0x000fc600078e007a */
[----:B------:R-:W-:Y:S01]  /*92b0*/  PLOP3.LUT P2, PT, P0, PT, PT, 0x8, 0x80 ;  /* 0x000000000080781c */ /* 0x000fe2000074e170 */
[----:B-1----:R-:W-:-:S03]  /*92c0*/  FMUL.FTZ R95, R110, R93 ;  /* 0x0000005d6e5f7220 */ /* 0x002fc60000410000 */
[----:B------:R-:W-:Y:S01]  /*92d0*/  P2R R132, PR, RZ, 0x4 ;  /* 0x00000004ff847803 */ /* 0x000fe20000000000 */
[----:B------:R-:W-:Y:S01]  /*92e0*/  IMAD.MOV.U32 R110, RZ, RZ, 0x2 ;  /* 0x00000002ff6e7424 */ /* 0x000fe200078e00ff */
[----:B------:R-:W-:Y:S01]  /*92f0*/  FSEL R95, R95, RZ, !P0 ;  /* 0x000000ff5f5f7208 */ /* 0x000fe20004000000 */
        /* <DEDUP_REMOVED lines=9> */
.L_x_9379:
        /* <DEDUP_REMOVED lines=13> */
.L_x_9381:
[----:B------:R-:W-:Y:S05]  /*9460*/  BSYNC.RECONVERGENT B2 ;  /* 0x0000000000027941 */ /* 0x000fea0003800200 */
.L_x_9380:
        /* <DEDUP_REMOVED lines=43> */
.L_x_9378:
[----:B------:R-:W-:Y:S05]  /*9720*/  BSYNC.RECONVERGENT B1 ;  /* 0x0000000000017941 */ /* 0x000fea0003800200 */
.L_x_9377:
[----:B------:R-:W-:Y:S01]  /*9730*/  ISETP.NE.AND P2, PT, R110, 0x1, PT ;  /* 0x000000016e00780c */ /* 0x000fe20003f45270 */
[----:B------:R-:W-:Y:S01]  /*9740*/  BSSY.RECONVERGENT B1, `(.L_x_9382) ;  /* 0x000004d000017945 */ /* 0x000fe20003800200 */
[----:B------:R-:W-:Y:S01]  /*9750*/  I2FP.F32.U32 R3, R3 ;  /* 0x0000000300037245 */ /* 0x000fe20000201000 */
[----:B------:R-:W-:Y:S01]  /*9760*/  IMAD.MOV.U32 R124, RZ, RZ, 0x2 ;  /* 0x00000002ff7c7424 */ /* 0x000fe200078e00ff */
[----:B------:R-:W-:-:S03]  /*9770*/  SHF.L.U32 R100, R100, 0x10, RZ ;  /* 0x0000001064647819 */ /* 0x000fc600000006ff */
[----:B------:R-:W-:Y:S02]  /*9780*/  FFMA.FTZ R3, R3, R92, 1.1641532182693481445e-10 ;  /* 0x2f00000003037423 */ /* 0x000fe4000001005c */
[----:B------:R-:W-:-:S03]  /*9790*/  FMUL.FTZ R100, R100, UR4 ;  /* 0x0000000464647c20 */ /* 0x000fc60008410000 */
        /* <DEDUP_REMOVED lines=14> */
.L_x_9384:
        /* <DEDUP_REMOVED lines=13> */
.L_x_9386:
[----:B------:R-:W-:Y:S05]  /*9950*/  BSYNC.RECONVERGENT B2 ;  /* 0x0000000000027941 */ /* 0x000fea0003800200 */
.L_x_9385:
        /* <DEDUP_REMOVED lines=43> */
.L_x_9383:
[----:B------:R-:W-:Y:S05]  /*9c10*/  BSYNC.RECONVERGENT B1 ;  /* 0x0000000000017941 */ /* 0x000fea0003800200 */
.L_x_9382:
[----:B------:R-:W-:Y:S01]  /*9c20*/  ISETP.NE.AND P3, PT, R124, 0x1, PT ;  /* 0x000000017c00780c */ /* 0x000fe20003f65270 */
[----:B------:R-:W-:Y:S01]  /*9c30*/  BSSY.RECONVERGENT B1, `(.L_x_9387) ;  /* 0x000004e000017945 */ /* 0x000fe20003800200 */
[----:B------:R-:W-:Y:S01]  /*9c40*/  I2FP.F32.U32 R3, R3 ;  /* 0x0000000300037245 */ /* 0x000fe20000201000 */
[----:B------:R-:W-:Y:S01]  /*9c50*/  IMAD.MOV.U32 R126, RZ, RZ, 0x2 ;  /* 0x00000002ff7e7424 */ /* 0x000fe200078e00ff */
[----:B------:R-:W-:-:S03]  /*9c60*/  SHF.L.U32 R109, R101, 0x10, RZ ;  /* 0x00000010656d7819 */ /* 0x000fc600000006ff */
[----:B------:R-:W-:Y:S02]  /*9c70*/  FFMA.FTZ R3, R3, R92, 1.1641532182693481445e-10 ;  /* 0x2f00000003037423 */ /* 0x000fe4000001005c */
[----:B------:R-:W-:Y:S01]  /*9c80*/  FMUL.FTZ R110, R109, UR4 ;  /* 0x000000046d6e7c20 */ /* 0x000fe20008410000 */
[----:B------:R-:W-:Y:S02]  /*9c90*/  IMAD.MOV.U32 R109, RZ, RZ, R122 ;  /* 0x000000ffff6d7224 */ /* 0x000fe400078e007a */
[----:B------:R-:W-:Y:S01]  /*9ca0*/  FSETP.GTU.FTZ.AND P2, PT, R3, R94, PT ;  /* 0x0000005e0300720b */ /* 0x000fe20003f5c000 */
[----:B------:R-:W-:Y:S01]  /*9cb0*/  FMUL.FTZ R110, R110, R93 ;  /* 0x0000005d6e6e7220 */ /* 0x000fe20000410000 */
[----:B------:R-:W-:Y:S02]  /*9cc0*/  PRMT R3, R101, 0x7632, R3 ;  /* 0x0000763265037816 */ /* 0x000fe40000000003 */
        /* <DEDUP_REMOVED lines=11> */
.L_x_9389:
        /* <DEDUP_REMOVED lines=13> */
.L_x_9391:
[----:B------:R-:W-:Y:S05]  /*9e50*/  BSYNC.RECONVERGENT B2 ;  /* 0x0000000000027941 */ /* 0x000fea0003800200 */
.L_x_9390:
        /* <DEDUP_REMOVED lines=43> */
.L_x_9388:
[----:B------:R-:W-:Y:S05]  /*a110*/  BSYNC.RECONVERGENT B1 ;  /* 0x0000000000017941 */ /* 0x000fea0003800200 */
.L_x_9387:
[----:B------:R-:W-:Y:S01]  /*a120*/  I2FP.F32.U32 R109, R109 ;  /* 0x0000006d006d7245 */ /* 0x000fe20000201000 */
[----:B------:R-:W-:Y:S01]  /*a130*/  BSSY.RECONVERGENT B1, `(.L_x_9392) ;  /* 0x000004d000017945 */ /* 0x000fe20003800200 */
[----:B------:R-:W-:Y:S01]  /*a140*/  SHF.L.U32 R3, R3, 0x10, RZ ;  /* 0x0000001003037819 */ /* 0x000fe200000006ff */
[----:B------:R-:W-:Y:S01]  /*a150*/  IMAD.MOV.U32 R127, RZ, RZ, 0x2 ;  /* 0x00000002ff7f7424 */ /* 0x000fe200078e00ff */
[----:B------:R-:W-:Y:S01]  /*a160*/  ISETP.NE.AND P3, PT, R126, 0x1, PT ;  /* 0x000000017e00780c */ /* 0x000fe20003f65270 */
[----:B------:R-:W-:Y:S02]  /*a170*/  FFMA.FTZ R109, R109, R92, 1.1641532182693481445e-10 ;  /* 0x2f0000006d6d7423 */ /* 0x000fe4000001005c */
[----:B------:R-:W-:Y:S01]  /*a180*/  FMUL.FTZ R110, R3, UR4 ;  /* 0x00000004036e7c20 */ /* 0x000fe20008410000 */
[----:B------:R-:W-:Y:S02]  /*a190*/  IMAD.MOV.U32 R3, RZ, RZ, R122 ;  /* 0x000000ffff037224 */ /* 0x000fe400078e007a */
[----:B------:R-:W-:Y:S01]  /*a1a0*/  FSETP.GTU.FTZ.AND P2, PT, R109, R94, PT ;  /* 0x0000005e6d00720b */ /* 0x000fe20003f5c000 */
[----:B------:R-:W-:-:S05]  /*a1b0*/  FMUL.FTZ R110, R110, R93 ;  /* 0x0000005d6e6e7220 */ /* 0x000fca0000410000 */
        /* <DEDUP_REMOVED lines=11> */
.L_x_9394:
        /* <DEDUP_REMOVED lines=13> */
.L_x_9396:
[----:B------:R-:W-:Y:S05]  /*a340*/  BSYNC.RECONVERGENT B2 ;  /* 0x0000000000027941 */ /* 0x000fea0003800200 */
.L_x_9395:
        /* <DEDUP_REMOVED lines=43> */
.L_x_9393:
[----:B------:R-:W-:Y:S05]  /*a600*/  BSYNC.RECONVERGENT B1 ;  /* 0x0000000000017941 */ /* 0x000fea0003800200 */
.L_x_9392:
[----:B------:R-:W-:Y:S01]  /*a610*/  I2FP.F32.U32 R3, R3 ;  /* 0x0000000300037245 */ /* 0x000fe20000201000 */
[----:B------:R-:W-:Y:S01]  /*a620*/  BSSY.RECONVERGENT B1, `(.L_x_9397) ;  /* 0x000004e000017945 */ /* 0x000fe20003800200 */
[C---:B------:R-:W-:Y:S01]  /*a630*/  SHF.L.U32 R109, R102.reuse, 0x10, RZ ;  /* 0x00000010666d7819 */ /* 0x040fe200000006ff */
        /* <DEDUP_REMOVED lines=19> */
.L_x_9399:
        /* <DEDUP_REMOVED lines=13> */
.L_x_9401:
[----:B------:R-:W-:Y:S05]  /*a840*/  BSYNC.RECONVERGENT B2 ;  /* 0x0000000000027941 */ /* 0x000fea0003800200 */
.L_x_9400:
        /* <DEDUP_REMOVED lines=43> */
.L_x_9398:
[----:B------:R-:W-:Y:S05]  /*ab00*/  BSYNC.RECONVERGENT B1 ;  /* 0x0000000000017941 */ /* 0x000fea0003800200 */
.L_x_9397:
        /* <DEDUP_REMOVED lines=21> */
.L_x_9404:
        /* <DEDUP_REMOVED lines=13> */
.L_x_9406:
[----:B------:R-:W-:Y:S05]  /*ad30*/  BSYNC.RECONVERGENT B2 ;  /* 0x0000000000027941 */ /* 0x000fea0003800200 */
.L_x_9405:
        /* <DEDUP_REMOVED lines=43> */
.L_x_9403:
[----:B------:R-:W-:Y:S05]  /*aff0*/  BSYNC.RECONVERGENT B1 ;  /* 0x0000000000017941 */ /* 0x000fea0003800200 */
.L_x_9402:
[----:B------:R-:W-:Y:S01]  /*b000*/  I2FP.F32.U32 R3, R124 ;  /* 0x0000007c00037245 */ /* 0x000fe20000201000 */
[----:B------:R-:W-:Y:S01]  /*b010*/  BSSY.RECONVERGENT B1, `(.L_x_9407) ;  /* 0x0000050000017945 */ /* 0x000fe20003800200 */
[----:B------:R-:W-:Y:S01]  /*b020*/  SHF.L.U32 R124, R103, 0x10, RZ ;  /* 0x00000010677c7819 */ /* 0x000fe200000006ff */
[----:B------:R-:W-:Y:S01]  /*b030*/  IMAD.MOV.U32 R128, RZ, RZ, R122 ;  /* 0x000000ffff807224 */ /* 0x000fe200078e007a */
[----:B------:R-:W-:Y:S01]  /*b040*/  ISETP.NE.AND P6, PT, R129, 0x1, PT ;  /* 0x000000018100780c */ /* 0x000fe20003fc5270 */
[----:B------:R-:W-:Y:S01]  /*b050*/  FFMA.FTZ R127, R3, R92, 1.1641532182693481445e-10 ;  /* 0x2f000000037f7423 */ /* 0x000fe2000001005c */
[----:B------:R-:W-:Y:S02]  /*b060*/  IMAD.MOV.U32 R3, RZ, RZ, 0x2 ;  /* 0x00000002ff037424 */ /* 0x000fe400078e00ff */
[----:B------:R-:W-:Y:S01]  /*b070*/  FMUL.FTZ R126, R124, UR4 ;  /* 0x000000047c7e7c20 */ /* 0x000fe20008410000 */
[----:B------:R-:W-:Y:S02]  /*b080*/  PRMT R124, R103, 0x7632, R124 ;  /* 0x00007632677c7816 */ /* 0x000fe4000000007c */
        /* <DEDUP_REMOVED lines=13> */
.L_x_9409:
        /* <DEDUP_REMOVED lines=15> */
.L_x_9411:
[----:B------:R-:W-:Y:S05]  /*b250*/  BSYNC.RECONVERGENT B2 ;  /* 0x0000000000027941 */ /* 0x000fea0003800200 */
.L_x_9410:
        /* <DEDUP_REMOVED lines=43> */
.L_x_9408:
[----:B------:R-:W-:Y:S05]  /*b510*/  BSYNC.RECONVERGENT B1 ;  /* 0x0000000000017941 */ /* 0x000fea0003800200 */
.L_x_9407:
[----:B------:R-:W-:Y:S02]  /*b520*/  SHF.L.U32 R124, R124, 0x10, RZ ;  /* 0x000000107c7c7819 */ /* 0x000fe400000006ff */
[----:B------:R-:W-:-:S03]  /*b530*/  I2FP.F32.U32 R127, R128 ;  /* 0x00000080007f7245 */ /* 0x000fc60000201000 */
[----:B------:R-:W-:Y:S02]  /*b540*/  FMUL.FTZ R124, R124, UR4 ;  /* 0x000000047c7c7c20 */ /* 0x000fe40008410000 */
        /* <DEDUP_REMOVED lines=13> */
.L_x_9371:
        /* <DEDUP_REMOVED lines=20> */
[----:B------:R-:W-:-:S03]  /*b760*/  VIADD R0, R0, 0x80 ;  /* 0x0000008000007836 */ /* 0x000fc60000000000 */
[----:B------:R2:W-:Y:S04]  /*b770*/  STG.E.64 desc[UR6][R126.64], R130 ;  /* 0x000000827e007986 */ /* 0x0005e8000c101b06 */
.L_x_9329:
[----:B------:R-:W-:Y:S05]  /*b780*/  BSYNC.RECONVERGENT B0 ;  /* 0x0000000000007941 */ /* 0x000fea0003800200 */
.L_x_9328:
[----:B------:R-:W-:Y:S01]  /*b790*/  ISETP.GE.U32.AND P0, PT, R117, 0x180, PT ;  /* 0x000001807500780c */ /* 0x000fe20003f06070 */
[----:B------:R-:W-:-:S12]  /*b7a0*/  BSSY.RECONVERGENT B0, `(.L_x_9412) ;  /* 0x000053d000007945 */ /* 0x000fd80003800200 */
[----:B------:R-:W-:Y:S05]  /*b7b0*/  @!P0 BRA `(.L_x_9413) ;  /* 0x0000005000ec8947 */ /* 0x000fea0003800000 */
[----:B------:R-:W-:Y:S01]  /*b7c0*/  ISETP.NE.U32.AND P1, PT, RZ, UR12, PT ;  /* 0x0000000cff007c0c */ /* 0x000fe2000bf25070 */
[----:B------:R-:W3:Y:S03]  /*b7d0*/  LDC.64 R104, c[0x0][0x390] ;  /* 0x0000e400ff687b82 */ /* 0x000ee60000000a00 */
[----:B------:R-:W-:-:S13]  /*b7e0*/  ISETP.NE.AND.EX P1, PT, RZ, UR13, PT, P1 ;  /* 0x0000000dff007c0c */ /* 0x000fda000bf25310 */
[----:B------:R-:W4:Y:S01]  /*b7f0*/  @P1 LDC.64 R96, c[0x0][0x3a0] ;  /* 0x0000e800ff601b82 */ /* 0x000f220000000a00 */
[----:B---3--:R-:W-:-:S06]  /*b800*/  IMAD.WIDE.U32 R104, R0, 0x10, R104 ;  /* 0x0000001000687825 */ /* 0x008fcc00078e0068 */
[----:B------:R-:W5:Y:S01]  /*b810*/  LDG.E.128 R104, desc[UR6][R104.64] ;  /* 0x0000000668687981 */ /* 0x000f62000c1e1d00 */
[----:B----4-:R-:W-:-:S05]  /*b820*/  @P1 IMAD.WIDE.U32 R96, R0, 0x20, R96 ;  /* 0x0000002000601825 */ /* 0x010fca00078e0060 */
[----:B0-----:R0:W5:Y:S04]  /*b830*/  @P1 LDG.E.128 R76, desc[UR6][R96.64] ;  /* 0x00000006604c1981 */ /* 0x001168000c1e1d00 */
[----:B------:R0:W5:Y:S01]  /*b840*/  @P1 LDG.E.128 R80, desc[UR6][R96.64+0x10] ;  /* 0x0000100660501981 */ /* 0x000162000c1e1d00 */
[----:B------:R-:W-:Y:S05]  /*b850*/  @!P1 BRA `(.L_x_9414) ;  /* 0x0000002800389947 */ /* 0x000fea0003800000 */
[----:B------:R-:W-:Y:S01]  /*b860*/  ISETP.NE.AND P1, PT, R3, 0x1, PT ;  /* 0x000000010300780c */ /* 0x000fe20003f25270 */
[----:B------:R-:W-:Y:S01]  /*b870*/  BSSY.RECONVERGENT B1, `(.L_x_9415) ;  /* 0x0000047000017945 */ /* 0x000fe20003800200 */
[----:B------:R-:W-:Y:S02]  /*b880*/  HFMA2 R98, -RZ, RZ, 0, 1.1920928955078125e-07 ;  /* 0x00000002ff627431 */ /* 0x000fe400000001ff */
[----:B0-----:R-:W-:Y:S02]  /*b890*/  IMAD.MOV.U32 R96, RZ, RZ, R122 ;  /* 0x000000ffff607224 */ /* 0x001fe400078e007a */
[----:B-1----:R-:W-:-:S07]  /*b8a0*/  IMAD.MOV.U32 R108, RZ, RZ, R124 ;  /* 0x000000ffff6c7224 */ /* 0x002fce00078e007c */
        /* <DEDUP_REMOVED lines=11> */
.L_x_9417:
        /* <DEDUP_REMOVED lines=13> */
.L_x_9419:
[----:B------:R-:W-:Y:S05]  /*ba30*/  BSYNC.RECONVERGENT B2 ;  /* 0x0000000000027941 */ /* 0x000fea0003800200 */
.L_x_9418:
        /* <DEDUP_REMOVED lines=42> */
.L_x_9416:
[----:B------:R-:W-:Y:S05]  /*bce0*/  BSYNC.RECONVERGENT B1 ;  /* 0x0000000000017941 */ /* 0x000fea0003800200 */
.L_x_9415:
[----:B------:R-:W0:Y:S01]  /*bcf0*/  LDC R110, c[0x0][0x408] ;  /* 0x00010200ff6e7b82 */ /* 0x000e220000000800 */
[----:B------:R-:W-:Y:S01]  /*bd00*/  I2FP.F32.U32 R3, R96 ;  /* 0x0000006000037245 */ /* 0x000fe20000201000 */
[----:B------:R-:W-:Y:S01]  /*bd10*/  IMAD.MOV.U32 R124, RZ, RZ, 0x2f800000 ;  /* 0x2f800000ff7c7424 */ /* 0x000fe200078e00ff */
[----:B------:R-:W-:Y:S01]  /*bd20*/  ISETP.NE.AND P2, PT, R98, 0x1, PT ;  /* 0x000000016200780c */ /* 0x000fe20003f45270 */
[C---:B-----5:R-:W-:Y:S01]  /*bd30*/  IMAD.U32 R97, R104.reuse, 0x10000, RZ ;  /* 0x0001000068617824 */ /* 0x060fe200078e00ff */
        /* <DEDUP_REMOVED lines=11> */
[----:B------:R-:W-:Y:S01]  /*bdf0*/  FFMA.FTZ R96, R97, R68, R76 ;  /* 0x0000004461607223 */ /* 0x000fe2000001004c */
[----:B--2---:R-:W-:Y:S01]  /*be00*/  P2R R130, PR, RZ, 0x8 ;  /* 0x00000008ff827803 */ /* 0x004fe20000000000 */
        /* <DEDUP_REMOVED lines=9> */
.L_x_9422:
        /* <DEDUP_REMOVED lines=13> */
.L_x_9424:
[----:B------:R-:W-:Y:S05]  /*bf70*/  BSYNC.RECONVERGENT B2 ;  /* 0x0000000000027941 */ /* 0x000fea0003800200 */
.L_x_9423:
        /* <DEDUP_REMOVED lines=43> */
.L_x_9421:
[----:B------:R-:W-:Y:S05]  /*c230*/  BSYNC.RECONVERGENT B1 ;  /* 0x0000000000017941 */ /* 0x000fea0003800200 */
.L_x_9420:
        /* <DEDUP_REMOVED lines=23> */
.L_x_9427:
        /* <DEDUP_REMOVED lines=13> */
.L_x_9429:
[----:B------:R-:W-:Y:S05]  /*c480*/  BSYNC.RECONVERGENT B2 ;  /* 0x0000000000027941 */ /* 0x000fea0003800200 */
.L_x_9428:
        /* <DEDUP_REMOVED lines=43> */
.L_x_9426:
[----:B------:R-:W-:Y:S05]  /*c740*/  BSYNC.RECONVERGENT B1 ;  /* 0x0000000000017941 */ /* 0x000fea0003800200 */
.L_x_9425:
        /* <DEDUP_REMOVED lines=23> */
.L_x_9432:
        /* <DEDUP_REMOVED lines=13> */
.L_x_9434:
[----:B------:R-:W-:Y:S05]  /*c990*/  BSYNC.RECONVERGENT B2 ;  /* 0x0000000000027941 */ /* 0x000fea0003800200 */
.L_x_9433:
        /* <DEDUP_REMOVED lines=43> */
.L_x_9431:
[----:B------:R-:W-:Y:S05]  /*cc50*/  BSYNC.RECONVERGENT B1 ;  /* 0x0000000000017941 */ /* 0x000fea0003800200 */
.L_x_9430:
        /* <DEDUP_REMOVED lines=22> */
.L_x_9437:
        /* <DEDUP_REMOVED lines=13> */
.L_x_9439:
[----:B------:R-:W-:Y:S05]  /*ce90*/  BSYNC.RECONVERGENT B2 ;  /* 0x0000000000027941 */ /* 0x000fea0003800200 */
.L_x_9438:
        /* <DEDUP_REMOVED lines=43> */
.L_x_9436:
[----:B------:R-:W-:Y:S05]  /*d150*/  BSYNC.RECONVERGENT B1 ;  /* 0x0000000000017941 */ /* 0x000fea0003800200 */
.L_x_9435:
        /* <DEDUP_REMOVED lines=23> */
.L_x_9442:
        /* <DEDUP_REMOVED lines=13> */
.L_x_9444:
[----:B------:R-:W-:Y:S05]  /*d3a0*/  BSYNC.RECONVERGENT B2 ;  /* 0x0000000000027941 */ /* 0x000fea0003800200 */
.L_x_9443:
        /* <DEDUP_REMOVED lines=43> */
.L_x_9441:
[----:B------:R-:W-:Y:S05]  /*d660*/  BSYNC.RECONVERGENT B1 ;  /* 0x0000000000017941 */ /* 0x000fea0003800200 */
.L_x_9440:
        /* <DEDUP_REMOVED lines=22> */
.L_x_9447:
        /* <DEDUP_REMOVED lines=13> */
.L_x_9449:
[----:B------:R-:W-:Y:S05]  /*d8a0*/  BSYNC.RECONVERGENT B2 ;  /* 0x0000000000027941 */ /* 0x000fea0003800200 */
.L_x_9448:
        /* <DEDUP_REMOVED lines=43> */
.L_x_9446:
[----:B------:R-:W-:Y:S05]  /*db60*/  BSYNC.RECONVERGENT B1 ;  /* 0x0000000000017941 */ /* 0x000fea0003800200 */
.L_x_9445:
[----:B------:R-:W-:Y:S01]  /*db70*/  I2FP.F32.U32 R3, R3 ;  /* 0x0000000300037245 */ /* 0x000fe20000201000 */
[----:B------:R-:W-:Y:S01]  /*db80*/  BSSY.RECONVERGENT B1, `(.L_x_9450) ;  /* 0x0000051000017945 */ /* 0x000fe20003800200 */
[----:B------:R-:W-:Y:S02]  /*db90*/  SHF.L.U32 R126, R107, 0x10, RZ ;  /* 0x000000106b7e7819 */ /* 0x000fe400000006ff */
[----:B------:R-:W-:Y:S01]  /*dba0*/  ISETP.NE.AND P6, PT, R128, 0x1, PT ;  /* 0x000000018000780c */ /* 0x000fe20003fc5270 */
[----:B------:R-:W-:Y:S01]  /*dbb0*/  FFMA.FTZ R106, R3, R124, 1.1641532182693481445e-10 ;  /* 0x2f000000036a7423 */ /* 0x000fe2000001007c */
[----:B------:R-:W-:Y:S01]  /*dbc0*/  PRMT R107, R107, 0x7632, R107 ;  /* 0x000076326b6b7816 */ /* 0x000fe2000000006b */
[----:B------:R-:W-:Y:S01]  /*dbd0*/  FMUL.FTZ R3, R126, UR4 ;  /* 0x000000047e037c20 */ /* 0x000fe20008410000 */
[----:B------:R-:W-:Y:S02]  /*dbe0*/  MOV R126, R122 ;  /* 0x0000007a007e7202 */ /* 0x000fe40000000f00 */
        /* <DEDUP_REMOVED lines=15> */
.L_x_9452:
        /* <DEDUP_REMOVED lines=15> */
.L_x_9454:
[----:B------:R-:W-:Y:S05]  /*ddd0*/  BSYNC.RECONVERGENT B2 ;  /* 0x0000000000027941 */ /* 0x000fea0003800200 */
.L_x_9453:
        /* <DEDUP_REMOVED lines=43> */
.L_x_9451:
[----:B------:R-:W-:Y:S05]  /*e090*/  BSYNC.RECONVERGENT B1 ;  /* 0x0000000000017941 */ /* 0x000fea0003800200 */
.L_x_9450:
        /* <DEDUP_REMOVED lines=10> */
.L_x_9414:
[----:B------:R-:W-:Y:S01]  /*e140*/  ISETP.NE.AND P1, PT, R3, 0x1, PT ;  /* 0x000000010300780c */ /* 0x000fe20003f25270 */
[----:B------:R-:W-:Y:S01]  /*e150*/  BSSY.RECONVERGENT B1, `(.L_x_9456) ;  /* 0x0000047000017945 */ /* 0x000fe20003800200 */
[----:B-12---:R-:W-:Y:S01]  /*e160*/  IMAD.MOV.U32 R126, RZ, RZ, 0x2 ;  /* 0x00000002ff7e7424 */ /* 0x006fe200078e00ff */
[----:B0-----:R-:W-:Y:S01]  /*e170*/  MOV R96, R122 ;  /* 0x0000007a00607202 */ /* 0x001fe20000000f00 */
        /* <DEDUP_REMOVED lines=12> */
.L_x_9458:
        /* <DEDUP_REMOVED lines=13> */
.L_x_9460:
[----:B------:R-:W-:Y:S05]  /*e310*/  BSYNC.RECONVERGENT B2 ;  /* 0x0000000000027941 */ /* 0x000fea0003800200 */
.L_x_9459:
        /* <DEDUP_REMOVED lines=42> */
.L_x_9457:
[----:B------:R-:W-:Y:S05]  /*e5c0*/  BSYNC.RECONVERGENT B1 ;  /* 0x0000000000017941 */ /* 0x000fea0003800200 */
.L_x_9456:
        /* <DEDUP_REMOVED lines=10> */
[----:B------:R-:W-:-:S02]  /*e670*/  HFMA2 R99, -RZ, RZ, 0, 1.1920928955078125e-07 ;  /* 0x00000002ff637431 */ /* 0x000fc400000001ff */
[----:B0-----:R-:W-:Y:S01]  /*e680*/  FSETP.GTU.FTZ.AND P1, PT, R3, R98, PT ;  /* 0x000000620300720b */ /* 0x001fe20003f3c000 */
[----:B------:R-:W-:-:S03]  /*e690*/  IMAD.MOV.U32 R3, RZ, RZ, R122 ;  /* 0x000000ffff037224 */ /* 0x000fc600078e007a */
        /* <DEDUP_REMOVED lines=13> */
.L_x_9463:
        /* <DEDUP_REMOVED lines=13> */
.L_x_9465:
[----:B------:R-:W-:Y:S05]  /*e840*/  BSYNC.RECONVERGENT B2 ;  /* 0x0000000000027941 */ /* 0x000fea0003800200 */
.L_x_9464:
        /* <DEDUP_REMOVED lines=43> */
.L_x_9462:
[----:B------:R-:W-:Y:S05]  /*eb00*/  BSYNC.RECONVERGENT B1 ;  /* 0x0000000000017941 */ /* 0x000fea0003800200 */
.L_x_9461:
[----:B------:R-:W-:Y:S01]  /*eb10*/  I2FP.F32.U32 R3, R3 ;  /* 0x0000000300037245 */ /* 0x000fe20000201000 */
[----:B------:R-:W-:Y:S01]  /*eb20*/  IMAD.U32 R104, R104, 0x10000, RZ ;  /* 0x0001000068687824 */ /* 0x000fe200078e00ff */
[----:B------:R-:W-:Y:S01]  /*eb30*/  ISETP.NE.AND P2, PT, R99, 0x1, PT ;  /* 0x000000016300780c */ /* 0x000fe20003f45270 */
[----:B------:R-:W-:Y:S01]  /*eb40*/  BSSY.RECONVERGENT B1, `(.L_x_9466) ;  /* 0x000004c000017945 */ /* 0x000fe20003800200 */
[----:B------:R-:W-:Y:S02]  /*eb50*/  HFMA2 R124, -RZ, RZ, 0, 1.1920928955078125e-07 ;  /* 0x00000002ff7c7431 */ /* 0x000fe400000001ff */
[----:B------:R-:W-:Y:S01]  /*eb60*/  FFMA.FTZ R3, R3, R96, 1.1641532182693481445e-10 ;  /* 0x2f00000003037423 */ /* 0x000fe20000010060 */
[----:B------:R-:W-:-:S04]  /*eb70*/  FMUL.FTZ R104, R104, UR4 ;  /* 0x0000000468687c20 */ /* 0x000fc80008410000 */
[----:B------:R-:W-:Y:S01]  /*eb80*/  FSETP.GTU.FTZ.AND P1, PT, R3, R98, PT ;  /* 0x000000620300720b */ /* 0x000fe20003f3c000 */
[----:B------:R-:W-:Y:S01]  /*eb90*/  FMUL.FTZ R104, R104, R97 ;  /* 0x0000006168687220 */ /* 0x000fe20000410000 */
[----:B------:R-:W-:Y:S02]  /*eba0*/  IMAD.MOV.U32 R3, RZ, RZ, R122 ;  /* 0x000000ffff037224 */ /* 0x000fe400078e007a */
        /* <DEDUP_REMOVED lines=12> */
.L_x_9468:
        /* <DEDUP_REMOVED lines=13> */
.L_x_9470:
[----:B------:R-:W-:Y:S05]  /*ed40*/  BSYNC.RECONVERGENT B2 ;  /* 0x0000000000027941 */ /* 0x000fea0003800200 */
.L_x_9469:
        /* <DEDUP_REMOVED lines=43> */
.L_x_9467:
[----:B------:R-:W-:Y:S05]  /*f000*/  BSYNC.RECONVERGENT B1 ;  /* 0x0000000000017941 */ /* 0x000fea0003800200 */
.L_x_9466:
        /* <DEDUP_REMOVED lines=22> */
.L_x_9473:
        /* <DEDUP_REMOVED lines=13> */
.L_x_9475:
[----:B------:R-:W-:Y:S05]  /*f240*/  BSYNC.RECONVERGENT B2 ;  /* 0x0000000000027941 */ /* 0x000fea0003800200 */
.L_x_9474:
        /* <DEDUP_REMOVED lines=43> */
.L_x_9472:
[----:B------:R-:W-:Y:S05]  /*f500*/  BSYNC.RECONVERGENT B1 ;  /* 0x0000000000017941 */ /* 0x000fea0003800200 */
.L_x_9471:
        /* <DEDUP_REMOVED lines=21> */
.L_x_9478:
        /* <DEDUP_REMOVED lines=13> */
.L_x_9480:
[----:B------:R-:W-:Y:S05]  /*f730*/  BSYNC.RECONVERGENT B2 ;  /* 0x0000000000027941 */ /* 0x000fea0003800200 */
.L_x_9479:
        /* <DEDUP_REMOVED lines=43> */
.L_x_9477:
[----:B------:R-:W-:Y:S05]  /*f9f0*/  BSYNC.RECONVERGENT B1 ;  /* 0x0000000000017941 */ /* 0x000fea0003800200 */
.L_x_9476:
[----:B------:R-:W-:Y:S01]  /*fa00*/  I2FP.F32.U32 R3, R3 ;  /* 0x0000000300037245 */ /* 0x000fe20000201000 */
[C---:B------:R-:W-:Y:S01]  /*fa10*/  IMAD.U32 R105, R106.reuse, 0x10000, RZ ;  /* 0x000100006a697824 */ /* 0x040fe200078e00ff */
        /* <DEDUP_REMOVED lines=20> */
.L_x_9483:
        /* <DEDUP_REMOVED lines=13> */
.L_x_9485:
[----:B------:R-:W-:Y:S05]  /*fc30*/  BSYNC.RECONVERGENT B2 ;  /* 0x0000000000027941 */ /* 0x000fea0003800200 */
.L_x_9484:
        /* <DEDUP_REMOVED lines=43> */
.L_x_9482:
[----:B------:R-:W-:Y:S05]  /*fef0*/  BSYNC.RECONVERGENT B1 ;  /* 0x0000000000017941 */ /* 0x000fea0003800200 */
.L_x_9481:
        /* <DEDUP_REMOVED lines=21> */
.L_x_9488:
        /* <DEDUP_REMOVED lines=13> */
.L_x_9490:
[----:B------:R-:W-:Y:S05]  /*10120*/  BSYNC.RECONVERGENT B2 ;  /* 0x0000000000027941 */ /* 0x000fea0003800200 */
.L_x_9489:
        /* <DEDUP_REMOVED lines=43> */
.L_x_9487:
[----:B------:R-:W-:Y:S05]  /*103e0*/  BSYNC.RECONVERGENT B1 ;  /* 0x0000000000017941 */ /* 0x000fea0003800200 */
.L_x_9486:
[----:B------:R-:W-:Y:S01]  /*103f0*/  I2FP.F32.U32 R3, R124 ;  /* 0x0000007c00037245 */ /* 0x000fe20000201000 */
[----:B------:R-:W-:Y:S01]  /*10400*/  IMAD.U32 R124, R107, 0x10000, RZ ;  /* 0x000100006b7c7824 */ /* 0x000fe200078e00ff */
[----:B------:R-:W-:Y:S01]  /*10410*/  ISETP.NE.AND P6, PT, R129, 0x1, PT ;  /* 0x000000018100780c */ /* 0x000fe20003fc5270 */
[----:B------:R-:W-:Y:S01]  /*10420*/  BSSY.RECONVERGENT B1, `(.L_x_9491) ;  /* 0x000004e000017945 */ /* 0x000fe20003800200 */
[----:B------:R-:W-:Y:S02]  /*10430*/  IMAD.MOV.U32 R126, RZ, RZ, R122 ;  /* 0x000000ffff7e7224 */ /* 0x000fe400078e007a */
[----:B------:R-:W-:Y:S01]  /*10440*/  FFMA.FTZ R127, R3, R96, 1.1641532182693481445e-10 ;  /* 0x2f000000037f7423 */ /* 0x000fe20000010060 */
[----:B------:R-:W-:Y:S01]  /*10450*/  FMUL.FTZ R128, R124, UR4 ;  /* 0x000000047c807c20 */ /* 0x000fe20008410000 */
[----:B------:R-:W-:Y:S02]  /*10460*/  PRMT R124, R107, 0x7632, R124 ;  /* 0x000076326b7c7816 */ /* 0x000fe4000000007c */
[----:B------:R-:W-:Y:S01]  /*10470*/  MOV R3, 0x2 ;  /* 0x0000000200037802 */ /* 0x000fe20000000f00 */
        /* <DEDUP_REMOVED lines=13> */
.L_x_9493:
        /* <DEDUP_REMOVED lines=15> */
.L_x_9495:
[----:B------:R-:W-:Y:S05]  /*10640*/  BSYNC.RECONVERGENT B2 ;  /* 0x0000000000027941 */ /* 0x000fea0003800200 */
.L_x_9494:
        /* <DEDUP_REMOVED lines=43> */
.L_x_9492:
[----:B------:R-:W-:Y:S05]  /*10900*/  BSYNC.RECONVERGENT B1 ;  /* 0x0000000000017941 */ /* 0x000fea0003800200 */
.L_x_9491:
[----:B------:R-:W-:Y:S01]  /*10910*/  I2FP.F32.U32 R127, R126 ;  /* 0x0000007e007f7245 */ /* 0x000fe20000201000 */
[----:B------:R-:W-:-:S04]  /*10920*/  IMAD.U32 R124, R124, 0x10000, RZ ;  /* 0x000100007c7c7824 */ /* 0x000fc800078e00ff */
[----:B------:R-:W-:Y:S01]  /*10930*/  FMUL.FTZ R124, R124, UR4 ;  /* 0x000000047c7c7c20 */ /* 0x000fe20008410000 */
[----:B------:R-:W-:Y:S01]  /*10940*/  FFMA.FTZ R127, R127, R96, 1.1641532182693481445e-10 ;  /* 0x2f0000007f7f7423 */ /* 0x000fe20000010060 */
[----:B------:R-:W-:Y:S02]  /*10950*/  FMUL.FTZ R96, R109, R68 ;  /* 0x000000446d607220 */ /* 0x000fe40000410000 */
        /* <DEDUP_REMOVED lines=8> */
[----:B------:R-:W-:Y:S01]  /*109e0*/  PLOP3.LUT P6, PT, P6, PT, PT, 0x8, 0x80 ;  /* 0x000000000080781c */ /* 0x000fe200037ce170 */
[----:B------:R-:W-:-:S02]  /*109f0*/  FMUL.FTZ R99, R110, R71 ;  /* 0x000000476e637220 */ /* 0x000fc40000410000 */
[----:B------:R-:W-:-:S10]  /*10a00*/  FMUL.FTZ R107, R124, R75 ;  /* 0x0000004b7c6b7220 */ /* 0x000fd40000410000 */
.L_x_9455:
        /* <DEDUP_REMOVED lines=22> */
.L_x_9413:
[----:B------:R-:W-:Y:S05]  /*10b70*/  BSYNC.RECONVERGENT B0 ;  /* 0x0000000000007941 */ /* 0x000fea0003800200 */
.L_x_9412:
[----:B------:R-:W-:Y:S01]  /*10b80*/  FADD.FTZ R0, RZ, R84 ;  /* 0x00000054ff007221 */ /* 0x000fe20000010000 */
[----:B------:R-:W-:Y:S01]  /*10b90*/  ISETP.NE.AND P3, PT, R111, RZ, PT ;  /* 0x000000ff6f00720c */ /* 0x000fe20003f65270 */
[----:B------:R-:W4:Y:S01]  /*10ba0*/  S2UR UR5, SR_CgaCtaId ;  /* 0x00000000000579c3 */ /* 0x000f220000008800 */
[----:B------:R-:W-:Y:S01]  /*10bb0*/  ISETP.GT.U32.AND P2, PT, R117, 0xff, PT ;  /* 0x000000ff7500780c */ /* 0x000fe20003f44070 */
[----:B-1----:R-:W-:Y:S01]  /*10bc0*/  FADD.FTZ R109, R85, R0 ;  /* 0x00000000556d7221 */ /* 0x002fe20000010000 */
        /* <DEDUP_REMOVED lines=8> */
[----:B----4-:R-:W-:-:S03]  /*10c50*/  ULEA UR4, UR5, UR4, 0x18 ;  /* 0x0000000405047291 */ /* 0x010fc6000f8ec0ff */
        /* <DEDUP_REMOVED lines=23> */
[----:B------:R-:W2:Y:S02]  /*10dd0*/  SHFL.BFLY PT, R0, R111, 0x4, 0x1f ;  /* 0x0c801f006f007f89 */ /* 0x000ea400000e0000 */
[----:B--23--:R-:W-:-:S05]  /*10de0*/  FADD.FTZ R126, R111, R0 ;  /* 0x000000006f7e7221 */ /* 0x00cfca0000010000 */
        /* <DEDUP_REMOVED lines=66> */
[----:B------:R-:W-:-:S04]  /*11210*/  CS2R R110, SRZ ;  /* 0x00000000006e7805 */ /* 0x000fc8000001ff00 */
[----:B------:R-:W0:Y:S02]  /*11220*/  SHFL.BFLY PT, R127, R126, 0x10, 0x1f ;  /* 0x0e001f007e7f7f89 */ /* 0x000e2400000e0000 */
[----:B0-----:R-:W-:Y:S01]  /*11230*/  FADD.FTZ R109, R126, R127 ;  /* 0x0000007f7e6d7221 */ /* 0x001fe20000010000 */
[----:B------:R-:W-:Y:S01]  /*11240*/  @!P2 LEA R127, R118, UR4, 0x3 ;  /* 0x00000004767fac11 */ /* 0x000fe2000f8e18ff */
[----:B------:R-:W-:Y:S01]  /*11250*/  IMAD.MOV.U32 R126, RZ, RZ, RZ ;  /* 0x000000ffff7e7224 */ /* 0x000fe200078e00ff */
[----:B------:R-:W-:Y:S02]  /*11260*/  @!P2 MOV R126, R115 ;  /* 0x00000073007ea202 */ /* 0x000fe40000000f00 */
        /* <DEDUP_REMOVED lines=41> */
[----:B------:R-:W3:Y:S04]  /*11500*/  @!P1 LDC.64 R110, c[0x0][0x3c8] ;  /* 0x0000f200ff6e9b82 */ /* 0x000ee80000000a00 */
[----:B------:R-:W0:Y:S01]  /*11510*/  SHFL.IDX PT, R127, R127, RZ, 0x1f ;  /* 0x00001fff7f7f7589 */ /* 0x000e2200000e0000 */
[----:B--2---:R-:W-:-:S05]  /*11520*/  FMUL.FTZ R0, R131, R131 ;  /* 0x0000008383007220 */ /* 0x004fca0000410000 */
        /* <DEDUP_REMOVED lines=9> */
[----:B-1----:R-:W-:-:S05]  /*115c0*/  @!P1 IMAD.WIDE R108, R129, 0x4, R108 ;  /* 0x00000004816c9825 */ /* 0x002fca00078e026c */
        /* <DEDUP_REMOVED lines=35> */
.L_x_9497:
[----:B------:R-:W-:Y:S05]  /*11800*/  BSYNC.RECONVERGENT B0 ;  /* 0x0000000000007941 */ /* 0x000fea0003800200 */
.L_x_9496:
        /* <DEDUP_REMOVED lines=35> */
.L_x_9499:
[----:B------:R-:W-:Y:S05]  /*11a40*/  BSYNC.RECONVERGENT B0 ;  /* 0x0000000000007941 */ /* 0x000fea0003800200 */
.L_x_9498:
        /* <DEDUP_REMOVED lines=33> */
.L_x_9501:
[----:B------:R-:W-:Y:S05]  /*11c60*/  BSYNC.RECONVERGENT B0 ;  /* 0x0000000000007941 */ /* 0x000fea0003800200 */
.L_x_9500:
[----:B------:R-:W-:Y:S02]  /*11c70*/  UIADD3 UR10, UPT, UPT, UR10, UR16, URZ ;  /* 0x000000100a0a7290 */ /* 0x000fe4000fffe0ff */
[----:B------:R-:W-:Y:S02]  /*11c80*/  UPLOP3.LUT UP2, UPT, UPT, UPT, UP2, 0x40, 0x4 ;  /* 0x000000000004789c */ /* 0x000fe40003f4e820 */
[----:B------:R-:W-:-:S09]  /*11c90*/  UISETP.GE.AND UP1, UPT, UR10, UR17, UPT ;  /* 0x000000110a00728c */ /* 0x000fd2000bf26270 */
[----:B------:R-:W-:Y:S05]  /*11ca0*/  BRA.U !UP1, `(.L_x_9502) ;  /* 0xfffffef109687547 */ /* 0x000fea000b83ffff */
[----:B------:R-:W-:Y:S05]  /*11cb0*/  EXIT ;  /* 0x000000000000794d */ /* 0x000fea0003800000 */
.L_x_9503:
        /* <DEDUP_REMOVED lines=12> */
.L_x_20807:


//--------------------- .text._ZN10layer_norm13ln_fwd_kernelINS_13Kernel_traitsIf13__nv_bfloat16fS2_fjLj3072ELj1ELj1ELj4ELj16ENS_18Kernel_traits_baseILj3072EfS2_fS2_fjLj128EEEEELb1ELb1ELb0ELb1EEEvNS_9FwdParamsE --------------------------
	.section	.text._ZN10layer_norm13ln_fwd_kernelINS_13Kernel_traitsIf13__nv_bfloat16fS2_fjLj3072ELj1ELj1ELj4ELj16ENS_18Kernel_traits_baseILj3072EfS2_fS2_fjLj128EEEEELb1ELb1ELb0ELb1EEEvNS_9FwdParamsE,"ax",@progbits
	.align	128
        .global         _ZN10layer_norm13ln_fwd_kernelINS_13Kernel_traitsIf13__nv_bfloat16fS2_fjLj3072ELj1ELj1ELj4ELj16ENS_18Kernel_traits_baseILj3072EfS2_fS2_fjLj128EEEEELb1ELb1ELb0ELb1EEEvNS_9FwdParamsE
        .type           _ZN10layer_norm13ln_fwd_kernelINS_13Kernel_traitsIf13__nv_bfloat16fS2_fjLj3072ELj1ELj1ELj4ELj16ENS_18Kernel_traits_baseILj3072EfS2_fS2_fjLj128EEEEELb1ELb1ELb0ELb1EEEvNS_9FwdParamsE,@function
        .size           _ZN10layer_norm13ln_fwd_kernelINS_13Kernel_traitsIf13__nv_bfloat16fS2_fjLj3072ELj1ELj1ELj4ELj16ENS_18Kernel_traits_baseILj3072EfS2_fS2_fjLj128EEEEELb1ELb1ELb0ELb1EEEvNS_9FwdParamsE,(.L_x_20808 - _ZN10layer_norm13ln_fwd_kernelINS_13Kernel_traitsIf13__nv_bfloat16fS2_fjLj3072ELj1ELj1ELj4ELj16ENS_18Kernel_traits_baseILj3072EfS2_fS2_fjLj128EEEEELb1ELb1ELb0ELb1EEEvNS_9FwdParamsE)
        .other          _ZN10layer_norm13ln_fwd_kernelINS_13Kernel_traitsIf13__nv_bfloat16fS2_fjLj3072ELj1ELj1ELj4ELj16ENS_18Kernel_traits_baseILj3072EfS2_fS2_fjLj128EEEEELb1ELb1ELb0ELb1EEEvNS_9FwdParamsE,@"STO_CUDA_ENTRY STV_DEFAULT"
_ZN10layer_norm13ln_fwd_kernelINS_13Kernel_traitsIf13__nv_bfloat16fS2_fjLj3072ELj1ELj1ELj4ELj16ENS_18Kernel_traits_baseILj3072EfS2_fS2_fjLj128EEEEELb1ELb1ELb0ELb1EEEvNS_9FwdParamsE:
.text._ZN10layer_norm13ln_fwd_kernelINS_13Kernel_traitsIf13__nv_bfloat16fS2_fjLj3072ELj1ELj1ELj4ELj16ENS_18Kernel_traits_baseILj3072EfS2_fS2_fjLj128EEEEELb1ELb1ELb0ELb1EEEvNS_9FwdParamsE:
[----:B------:R-:W-:Y:S01]  /*0000*/  LDC R1, c[0x0][0x37c] ;  /* 0x0000df00ff017b82 */ /* 0x000fe20000000800 */
[----:B------:R-:W0:Y:S01]  /*0010*/  LDCU.U8 UR4, c[0x0][0x464] ;  /* 0x00008c80ff0477ac */ /* 0x000e220008000000 */
[----:B------:R-:W1:Y:S01]  /*0020*/  LDCU.64 UR10, c[0x0][0x450] ;  /* 0x00008a00ff0a77ac */ /* 0x000e620008000a00 */
[----:B------:R-:W2:Y:S05]  /*0030*/  LDCU.64 UR8, c[0x0][0x358] ;  /* 0x00006b00ff0877ac */ /* 0x000eaa0008000a00 */
[----:B------:R-:W3:Y:S01]  /*0040*/  LDC R119, c[0x0][0x458] ;  /* 0x00011600ff777b82 */ /* 0x000ee20000000800 */
[----:B0-----:R-:W-:-:S07]  /*0050*/  ISETP.NE.AND P0, PT, RZ, UR4, PT ;  /* 0x00000004ff007c0c */ /* 0x001fce000bf05270 */
[----:B------:R-:W0:Y:S01]  /*0060*/  LDC R108, c[0x0][0x45c] ;  /* 0x00011700ff6c7b82 */ /* 0x000e220000000800 */
[----:B------:R-:W4:Y:S01]  /*0070*/  LDCU.64 UR4, c[0x0][0x438] ;  /* 0x00008700ff0477ac */ /* 0x000f220008000a00 */
[----:B-1----:R-:W-:Y:S02]  /*0080*/  IMAD.U32 R6, RZ, RZ, UR10 ;  /* 0x0000000aff067e24 */ /* 0x002fe4000f8e00ff */
[----:B------:R-:W-:-:S05]  /*0090*/  IMAD.U32 R7, RZ, RZ, UR11 ;  /* 0x0000000bff077e24 */ /* 0x000fca000f8e00ff */
[----:B--2---:R-:W2:Y:S01]  /*00a0*/  @P0 LDG.E.64 R2, desc[UR8][R6.64] ;  /* 0x0000000806020981 */ /* 0x004ea2000c1e1b00 */
[----:B---3--:R-:W-:Y:S01]  /*00b0*/  @P0 MOV R4, R119 ;  /* 0x0000007700040202 */ /* 0x008fe20000000f00 */
[----:B0-----:R-:W-:-:S06]  /*00c0*/  @P0 IMAD.MOV.U32 R5, RZ, RZ, R108 ;  /* 0x000000ffff050224 */ /* 0x001fcc00078e006c */
[----:B------:R-:W3:Y:S01]  /*00d0*/  @P0 LDG.E.64 R4, desc[UR8][R4.64] ;  /* 0x0000000804040981 */ /* 0x000ee2000c1e1b00 */
[----:B------:R-:W0:Y:S01]  /*00e0*/  S2UR UR16, SR_CTAID.X ;  /* 0x00000000001079c3 */ /* 0x000e220000002500 */
[----:B----4-:R-:W-:-:S04]  /*00f0*/  UISETP.NE.U32.AND UP0, UPT, UR4, URZ, UPT ;  /* 0x000000ff0400728c */ /* 0x010fc8000bf05070 */
[----:B------:R-:W-:-:S03]  /*0100*/  UISETP.NE.AND.EX UP0, UPT, UR5, URZ, UPT, UP0 ;  /* 0x000000ff0500728c */ /* 0x000fc6000bf05300 */
[----:B------:R-:W0:Y:S01]  /*0110*/  LDC R9, c[0x0][0x360] ;  /* 0x0000d800ff097b82 */ /* 0x000e220000000800 */
[----:B--2---:R-:W-:-:S07]  /*0120*/  @P0 R2UR UR11, R3 ;  /* 0x00000000030b02ca */ /* 0x004fce00000e0000 */
[----:B------:R-:W3:Y:S01]  /*0130*/  @P0 LDC R3, c[0x0][0x460] ;  /* 0x00011800ff030b82 */ /* 0x000ee20000000800 */
[----:B------:R-:W-:Y:S02]  /*0140*/  @P0 R2UR UR10, R2 ;  /* 0x00000000020a02ca */ /* 0x000fe400000e0000 */
[----:B------:R-:W0:Y:S03]  /*0150*/  S2R R2, SR_TID.X ;  /* 0x0000000000027919 */ /* 0x000e260000002100 */
[----:B------:R-:W-:Y:S02]  /*0160*/  UIADD3 UR23, UPT, UPT, UR11, -0x4498517b, URZ ;  /* 0xbb67ae850b177890 */ /* 0x000fe4000fffe0ff */
[----:B------:R-:W-:-:S06]  /*0170*/  UIADD3 UR25, UPT, UPT, UR11, 0x76cf5d0a, URZ ;  /* 0x76cf5d0a0b197890 */ /* 0x000fcc000fffe0ff */
[----:B------:R-:W-:Y:S02]  /*0180*/  UIADD3 UR22, UPT, UPT, UR10, -0x61c88647, URZ ;  /* 0x9e3779b90a167890 */ /* 0x000fe4000fffe0ff */
[----:B------:R-:W-:Y:S02]  /*0190*/  UIADD3 UR24, UPT, UPT, UR10, 0x3c6ef372, URZ ;  /* 0x3c6ef3720a187890 */ /* 0x000fe4000fffe0ff */
[----:B------:R-:W-:Y:S02]  /*01a0*/  UIADD3 UR26, UPT, UPT, UR10, -0x255992d5, URZ ;  /* 0xdaa66d2b0a1a7890 */ /* 0x000fe4000fffe0ff */
[----:B------:R-:W-:Y:S02]  /*01b0*/  UIADD3 UR27, UPT, UPT, UR11, 0x32370b8f, URZ ;  /* 0x32370b8f0b1b7890 */ /* 0x000fe4000fffe0ff */
[----:B------:R-:W-:Y:S01]  /*01c0*/  UIADD3 UR28, UPT, UPT, UR10, 0x78dde6e4, URZ ;  /* 0x78dde6e40a1c7890 */ /* 0x000fe2000fffe0ff */
[----:B---3--:R-:W-:Y:S01]  /*01d0*/  @P0 IADD3 R119, P1, PT, R4, R3, RZ ;  /* 0x0000000304770210 */ /* 0x008fe20007f3e0ff */
[----:B------:R-:W-:-:S02]  /*01e0*/  UIADD3 UR29, UPT, UPT, UR11, -0x126145ec, URZ ;  /* 0xed9eba140b1d7890 */ /* 0x000fc4000fffe0ff */
[----:B------:R-:W-:Y:S02]  /*01f0*/  UIADD3 UR30, UPT, UPT, UR10, 0x1715609d, URZ ;  /* 0x1715609d0a1e7890 */ /* 0x000fe4000fffe0ff */
[----:B------:R-:W-:Y:S01]  /*0200*/  @P0 IMAD.X R108, RZ, RZ, R5, P1 ;  /* 0x000000ffff6c0224 */ /* 0x000fe200008e0605 */
[----:B------:R-:W-:Y:S02]  /*0210*/  UIADD3 UR31, UPT, UPT, UR11, -0x56f99767, URZ ;  /* 0xa90668990b1f7890 */ /* 0x000fe4000fffe0ff */
[----:B------:R-:W-:Y:S02]  /*0220*/  UIADD3 UR32, UPT, UPT, UR10, -0x4ab325aa, URZ ;  /* 0xb54cda560a207890 */ /* 0x000fe4000fffe0ff */
[----:B------:R-:W-:Y:S01]  /*0230*/  SHF.R.U64 R122, R119, 0x2, R108 ;  /* 0x00000002777a7819 */ /* 0x000fe2000000126c */
[----:B0-----:R-:W-:Y:S01]  /*0240*/  IMAD R3, R9, UR16, R2 ;  /* 0x0000001009037c24 */ /* 0x001fe2000f8e0202 */
[----:B------:R-:W-:Y:S01]  /*0250*/  LOP3.LUT R120, R2, 0x1f, RZ, 0xc0, !PT ;  /* 0x0000001f02787812 */ /* 0x000fe200078ec0ff */
[----:B------:R-:W-:Y:S01]  /*0260*/  UIADD3 UR33, UPT, UPT, UR11, 0x646e171e, URZ ;  /* 0x646e171e0b217890 */ /* 0x000fe2000fffe0ff */
[----:B------:R-:W-:Y:S01]  /*0270*/  SHF.R.U32.HI R108, RZ, 0x2, R108 ;  /* 0x00000002ff6c7819 */ /* 0x000fe2000001166c */
[----:B------:R-:W-:-:S02]  /*0280*/  UIADD3 UR34, UPT, UPT, UR10, 0x5384540f, URZ ;  /* 0x5384540f0a227890 */ /* 0x000fc4000fffe0ff */
        /* <DEDUP_REMOVED lines=31> */
.L_x_9504:
[----:B------:R-:W0:Y:S08]  /*0480*/  LDC.64 R4, c[0x0][0x3d0] ;  /* 0x0000f400ff047b82 */ /* 0x000e300000000a00 */
[----:B------:R-:W1:Y:S01]  /*0490*/  LDC.64 R6, c[0x0][0x3e8] ;  /* 0x0000fa00ff067b82 */ /* 0x000e620000000a00 */
        /* <DEDUP_REMOVED lines=10> */
[----:B0-----:R-:W-:-:S05]  /*0540*/  IMAD.WIDE.U32 R32, R2, 0x20, R4 ;  /* 0x0000002002207825 */ /* 0x001fca00078e0004 */
[----:B------:R-:W5:Y:S01]  /*0550*/  LDG.E.128 R72, desc[UR8][R32.64] ;  /* 0x0000000820487981 */ /* 0x000f62000c1e1d00 */
[----:B-1----:R-:W-:-:S03]  /*0560*/  IMAD.WIDE.U32 R36, R2, 0x20, R6 ;  /* 0x0000002002247825 */ /* 0x002fc600078e0006 */
        /* <DEDUP_REMOVED lines=13> */
.L_x_9505:
[----:B------:R-:W1:Y:S02]  /*0640*/  LDCU UR4, c[0x0][0x384] ;  /* 0x00007080ff0477ac */ /* 0x000e640008000800 */
[----:B-1----:R-:W-:-:S06]  /*0650*/  UISETP.GE.AND UP0, UPT, UR16, UR4, UPT ;  /* 0x000000041000728c */ /* 0x002fcc000bf06270 */
[----:B------:R-:W-:-:S13]  /*0660*/  PLOP3.LUT P0, PT, PT, PT, UP0, 0x80, 0x8 ;  /* 0x000000000008781c */ /* 0x000fda0003f0f008 */
[----:B------:R-:W-:Y:S05]  /*0670*/  @P0 EXIT ;  /* 0x000000000000094d */ /* 0x000fea0003800000 */
[----:B0-----:R-:W-:Y:S01]  /*0680*/  IMAD.HI.U32 R77, R3, -0x326172a9, RZ ;  /* 0xcd9e8d57034d7827 */ /* 0x001fe200078e00ff */
[----:B------:R-:W0:Y:S03]  /*0690*/  LDCU.64 UR18, c[0x0][0x3e0] ;  /* 0x00007c00ff1277ac */ /* 0x000e260008000a00 */
[----:B------:R-:W-:Y:S01]  /*06a0*/  HFMA2 R111, -RZ, RZ, 0, 0 ;  /* 0x00000000ff6f7431 */ /* 0x000fe200000001ff */
[----:B------:R-:W-:Y:S01]  /*06b0*/  LOP3.LUT R119, R119, 0x3, RZ, 0xc0, !PT ;  /* 0x0000000377777812 */ /* 0x000fe200078ec0ff */
        /* <DEDUP_REMOVED lines=30> */
[----:B------:R-:W-:Y:S01]  /*08a0*/  IMAD R79, R0, -0x2daee0ad, RZ ;  /* 0xd2511f53004f7824 */ /* 0x000fe200078e02ff */
[----:B------:R-:W-:Y:S01]  /*08b0*/  UISETP.NE.AND.EX UP0, UPT, UR19, URZ, UPT, UP0 ;  /* 0x000000ff1300728c */ /* 0x000fe2000bf05300 */
[----:B------:R-:W-:Y:S01]  /*08c0*/  IMAD.HI.U32 R77, R80, -0x326172a9, RZ ;  /* 0xcd9e8d57504d7827 */ /* 0x000fe200078e00ff */
[----:B------:R-:W-:-:S02]  /*08d0*/  UPLOP3.LUT UP1, UPT, UPT, UPT, UPT, 0x40, 0x4 ;  /* 0x000000000004789c */ /* 0x000fc40003f2e870 */
[----:B-1----:R-:W-:Y:S01]  /*08e0*/  UISETP.NE.AND UP2, UPT, UR4, URZ, UPT ;  /* 0x000000ff0400728c */ /* 0x002fe2000bf45270 */
        /* <DEDUP_REMOVED lines=35> */
.L_x_9655:
        /* <DEDUP_REMOVED lines=17> */
[----:B-----5:R-:W5:Y:S01]  /*0c30*/  LDG.E.128 R88, desc[UR8][R88.64] ;  /* 0x0000000858587981 */ /* 0x020f62000c1e1d00 */
        /* <DEDUP_REMOVED lines=20> */
.L_x_20647:
[----:B------:R-:W-:Y:S05]  /*0d80*/  BRX R84 -0xd90                                         (*"BRANCH_TARGETS .L_x_20648,.L_x_20649,.L_x_20650"*) ;  /* 0xfffffff0549c7949 */ /* 0x000fea000383ffff */
.L_x_20650:
[----:B------:R-:W-:Y:S01]  /*0d90*/  VIADD R86, R119, 0x1 ;  /* 0x0000000177567836 */ /* 0x000fe20000000000 */
[----:B------:R-:W-:Y:S01]  /*0da0*/  MOV R87, R110 ;  /* 0x0000006e00577202 */ /* 0x000fe20000000f00 */
[----:B------:R-:W-:Y:S01]  /*0db0*/  IMAD.MOV.U32 R92, RZ, RZ, R118 ;  /* 0x000000ffff5c7224 */ /* 0x000fe200078e0076 */
[----:B------:R-:W-:Y:S06]  /*0dc0*/  BRA `(.L_x_9507) ;  /* 0x0000000000e87947 */ /* 0x000fec0003800000 */
.L_x_20648:
[----:B------:R-:W-:Y:S01]  /*0dd0*/  IMAD.MOV.U32 R92, RZ, RZ, R118 ;  /* 0x000000ffff5c7224 */ /* 0x000fe200078e0076 */
[----:B------:R-:W-:Y:S01]  /*0de0*/  MOV R87, R109 ;  /* 0x0000006d00577202 */ /* 0x000fe20000000f00 */
[----:B------:R-:W-:Y:S01]  /*0df0*/  IMAD.MOV.U32 R86, RZ, RZ, 0x3 ;  /* 0x00000003ff567424 */ /* 0x000fe200078e00ff */
[----:B------:R-:W-:Y:S06]  /*0e00*/  BRA `(.L_x_9507) ;  /* 0x0000000000d87947 */ /* 0x000fec0003800000 */
.L_x_20649:
        /* <DEDUP_REMOVED lines=12> */
.L_x_9508:
        /* <DEDUP_REMOVED lines=42> */
.L_x_9507:
[----:B0-----:R-:W-:Y:S01]  /*1170*/  I2FP.F32.U32 R85, R87 ;  /* 0x0000005700557245 */ /* 0x001fe20000201000 */
[----:B-----5:R-:W-:Y:S01]  /*1180*/  IMAD.U32 R84, R88, 0x10000, RZ ;  /* 0x0001000058547824 */ /* 0x020fe200078e00ff */
[----:B------:R-:W-:Y:S01]  /*1190*/  ISETP.NE.AND P2, PT, R86, 0x1, PT ;  /* 0x000000015600780c */ /* 0x000fe20003f45270 */
[----:B------:R-:W-:Y:S01]  /*11a0*/  UMOV UR5, UR7 ;  /* 0x0000000700057c82 */ /* 0x000fe20008000000 */
[----:B------:R-:W-:Y:S01]  /*11b0*/  UMOV UR4, UR6 ;  /* 0x0000000600047c82 */ /* 0x000fe20008000000 */
[----:B------:R-:W-:Y:S01]  /*11c0*/  FFMA.FTZ R85, R85, R0, 1.1641532182693481445e-10 ;  /* 0x2f00000055557423 */ /* 0x000fe20000010000 */
[----:B------:R-:W-:Y:S01]  /*11d0*/  FMUL.FTZ R84, R84, UR17 ;  /* 0x0000001154547c20 */ /* 0x000fe20008410000 */
[----:B------:R-:W-:Y:S01]  /*11e0*/  HFMA2 R94, -RZ, RZ, 0, 1.1920928955078125e-07 ;  /* 0x00000002ff5e7431 */ /* 0x000fe200000001ff */
[----:B------:R-:W-:Y:S01]  /*11f0*/  PRMT R88, R88, 0x7632, R88 ;  /* 0x0000763258587816 */ /* 0x000fe20000000058 */
[----:B------:R-:W-:Y:S02]  /*1200*/  IMAD.MOV.U32 R87, RZ, RZ, R112 ;  /* 0x000000ffff577224 */ /* 0x000fe400078e0070 */
[----:B------:R-:W-:Y:S01]  /*1210*/  FMUL.FTZ R84, R84, UR5 ;  /* 0x0000000554547c20 */ /* 0x000fe20008410000 */
[----:B------:R-:W-:-:S04]  /*1220*/  FSETP.GTU.FTZ.AND P1, PT, R85, UR4, PT ;  /* 0x0000000455007c0b */ /* 0x000fc8000bf3c000 */
        /* <DEDUP_REMOVED lines=13> */
.L_x_9510:
        /* <DEDUP_REMOVED lines=12> */
.L_x_9511:
        /* <DEDUP_REMOVED lines=43> */
.L_x_9509:
        /* <DEDUP_REMOVED lines=22> */
.L_x_9513:
        /* <DEDUP_REMOVED lines=12> */
.L_x_9514:
        /* <DEDUP_REMOVED lines=43> */
.L_x_9512:
[----:B------:R-:W-:Y:S01]  /*1b40*/  I2FP.F32.U32 R87, R86 ;  /* 0x0000005600577245 */ /* 0x000fe20000201000 */
[----:B------:R-:W-:Y:S01]  /*1b50*/  IMAD.U32 R86, R89, 0x10000, RZ ;  /* 0x0001000059567824 */ /* 0x000fe200078e00ff */
        /* <DEDUP_REMOVED lines=20> */
.L_x_9516:
        /* <DEDUP_REMOVED lines=12> */
.L_x_9517:
        /* <DEDUP_REMOVED lines=43> */
.L_x_9515:
        /* <DEDUP_REMOVED lines=21> */
.L_x_9519:
        /* <DEDUP_REMOVED lines=12> */
.L_x_9520:
        /* <DEDUP_REMOVED lines=43> */
.L_x_9518:
        /* <DEDUP_REMOVED lines=22> */
.L_x_9522:
        /* <DEDUP_REMOVED lines=12> */
.L_x_9523:
        /* <DEDUP_REMOVED lines=43> */
.L_x_9521:
        /* <DEDUP_REMOVED lines=21> */
.L_x_9525:
        /* <DEDUP_REMOVED lines=12> */
.L_x_9526:
        /* <DEDUP_REMOVED lines=43> */
.L_x_9524:
        /* <DEDUP_REMOVED lines=22> */
.L_x_9528:
        /* <DEDUP_REMOVED lines=14> */
.L_x_9529:
        /* <DEDUP_REMOVED lines=43> */
.L_x_9527:
        /* <DEDUP_REMOVED lines=10> */
.L_x_9506:
        /* <DEDUP_REMOVED lines=15> */
.L_x_9532:
        /* <DEDUP_REMOVED lines=12> */
.L_x_9533:
        /* <DEDUP_REMOVED lines=42> */
.L_x_9531:
        /* <DEDUP_REMOVED lines=24> */
.L_x_9535:
        /* <DEDUP_REMOVED lines=12> */
.L_x_9536:
        /* <DEDUP_REMOVED lines=43> */
.L_x_9534:
[----:B------:R-:W-:Y:S01]  /*3d30*/  I2FP.F32.U32 R87, R84 ;  /* 0x0000005400577245 */ /* 0x000fe20000201000 */
[----:B------:R-:W-:Y:S01]  /*3d40*/  IMAD.U32 R88, R88, 0x10000, RZ ;  /* 0x0001000058587824 */ /* 0x000fe200078e00ff */
[----:B------:R-:W-:Y:S02]  /*3d50*/  ISETP.NE.AND P2, PT, R94, 0x1, PT ;  /* 0x000000015e00780c */ /* 0x000fe40003f45270 */
[----:B------:R-:W-:Y:S01]  /*3d60*/  MOV R84, R112 ;  /* 0x0000007000547202 */ /* 0x000fe20000000f00 */
[----:B------:R-:W-:Y:S01]  /*3d70*/  FFMA.FTZ R87, R87, R0, 1.1641532182693481445e-10 ;  /* 0x2f00000057577423 */ /* 0x000fe20000010000 */
[----:B------:R-:W-:-:S04]  /*3d80*/  FMUL.FTZ R88, R88, UR17 ;  /* 0x0000001158587c20 */ /* 0x000fc80008410000 */
[----:B------:R-:W-:Y:S01]  /*3d90*/  FSETP.GTU.FTZ.AND P1, PT, R87, UR4, PT ;  /* 0x0000000457007c0b */ /* 0x000fe2000bf3c000 */
[----:B------:R-:W-:Y:S01]  /*3da0*/  FMUL.FTZ R86, R88, UR5 ;  /* 0x0000000558567c20 */ /* 0x000fe20008410000 */
[----:B------:R-:W-:Y:S02]  /*3db0*/  IMAD.MOV.U32 R88, RZ, RZ, 0x2 ;  /* 0x00000002ff587424 */ /* 0x000fe400078e00ff */
        /* <DEDUP_REMOVED lines=12> */
.L_x_9538:
        /* <DEDUP_REMOVED lines=12> */
.L_x_9539:
        /* <DEDUP_REMOVED lines=43> */
.L_x_9537:
[----:B------:R-:W-:Y:S01]  /*41f0*/  I2FP.F32.U32 R87, R84 ;  /* 0x0000005400577245 */ /* 0x000fe20000201000 */
[C---:B------:R-:W-:Y:S01]  /*4200*/  IMAD.U32 R84, R89.reuse, 0x10000, RZ ;  /* 0x0001000059547824 */ /* 0x040fe200078e00ff */
[----:B------:R-:W-:Y:S01]  /*4210*/  ISETP.NE.AND P3, PT, R88, 0x1, PT ;  /* 0x000000015800780c */ /* 0x000fe20003f65270 */
[----:B------:R-:W-:Y:S01]  /*4220*/  IMAD.MOV.U32 R94, RZ, RZ, 0x2 ;  /* 0x00000002ff5e7424 */ /* 0x000fe200078e00ff */
[----:B------:R-:W-:Y:S01]  /*4230*/  PRMT R89, R89, 0x7632, R89 ;  /* 0x0000763259597816 */ /* 0x000fe20000000059 */
[----:B------:R-:W-:Y:S01]  /*4240*/  FFMA.FTZ R87, R87, R0, 1.1641532182693481445e-10 ;  /* 0x2f00000057577423 */ /* 0x000fe20000010000 */
[----:B------:R-:W-:-:S04]  /*4250*/  FMUL.FTZ R84, R84, UR17 ;  /* 0x0000001154547c20 */ /* 0x000fc80008410000 */
[----:B------:R-:W-:Y:S01]  /*4260*/  FSETP.GTU.FTZ.AND P2, PT, R87, UR4, PT ;  /* 0x0000000457007c0b */ /* 0x000fe2000bf5c000 */
[----:B------:R-:W-:Y:S01]  /*4270*/  FMUL.FTZ R87, R84, UR5 ;  /* 0x0000000554577c20 */ /* 0x000fe20008410000 */
        /* <DEDUP_REMOVED lines=12> */
.L_x_9541:
        /* <DEDUP_REMOVED lines=12> */
.L_x_9542:
        /* <DEDUP_REMOVED lines=43> */
.L_x_9540:
[----:B------:R-:W-:Y:S01]  /*46b0*/  ISETP.NE.AND P4, PT, R94, 0x1, PT ;  /* 0x000000015e00780c */ /* 0x000fe20003f85270 */
[----:B------:R-:W-:Y:S01]  /*46c0*/  IMAD.U32 R89, R89, 0x10000, RZ ;  /* 0x0001000059597824 */ /* 0x000fe200078e00ff */
[----:B------:R-:W-:Y:S02]  /*46d0*/  I2FP.F32.U32 R95, R84 ;  /* 0x00000054005f7245 */ /* 0x000fe40000201000 */
[----:B------:R-:W-:Y:S01]  /*46e0*/  MOV R84, R112 ;  /* 0x0000007000547202 */ /* 0x000fe20000000f00 */
[----:B------:R-:W-:Y:S02]  /*46f0*/  FMUL.FTZ R89, R89, UR17 ;  /* 0x0000001159597c20 */ /* 0x000fe40008410000 */
[----:B------:R-:W-:Y:S02]  /*4700*/  FFMA.FTZ R95, R95, R0, 1.1641532182693481445e-10 ;  /* 0x2f0000005f5f7423 */ /* 0x000fe40000010000 */
[----:B------:R-:W-:-:S03]  /*4710*/  FMUL.FTZ R88, R89, UR5 ;  /* 0x0000000559587c20 */ /* 0x000fc60008410000 */
[----:B------:R-:W-:Y:S01]  /*4720*/  FSETP.GTU.FTZ.AND P3, PT, R95, UR4, PT ;  /* 0x000000045f007c0b */ /* 0x000fe2000bf7c000 */
[----:B------:R-:W-:-:S03]  /*4730*/  IMAD.MOV.U32 R95, RZ, RZ, 0x2 ;  /* 0x00000002ff5f7424 */ /* 0x000fc600078e00ff */
        /* <DEDUP_REMOVED lines=11> */
.L_x_9544:
        /* <DEDUP_REMOVED lines=12> */
.L_x_9545:
        /* <DEDUP_REMOVED lines=43> */
.L_x_9543:
        /* <DEDUP_REMOVED lines=21> */
.L_x_9547:
        /* <DEDUP_REMOVED lines=12> */
.L_x_9548:
        /* <DEDUP_REMOVED lines=43> */
.L_x_9546:
        /* <DEDUP_REMOVED lines=20> */
.L_x_9550:
        /* <DEDUP_REMOVED lines=12> */
.L_x_9551:
        /* <DEDUP_REMOVED lines=43> */
.L_x_9549:
[----:B------:R-:W-:Y:S01]  /*54d0*/  I2FP.F32.U32 R95, R84 ;  /* 0x00000054005f7245 */ /* 0x000fe20000201000 */
[----:B------:R-:W-:Y:S01]  /*54e0*/  IMAD.U32 R84, R91, 0x10000, RZ ;  /* 0x000100005b547824 */ /* 0x000fe200078e00ff */
[----:B------:R-:W-:Y:S01]  /*54f0*/  ISETP.NE.AND P6, PT, R97, 0x1, PT ;  /* 0x000000016100780c */ /* 0x000fe20003fc5270 */
[----:B------:R-:W-:Y:S01]  /*5500*/  IMAD.MOV.U32 R118, RZ, RZ, 0x2 ;  /* 0x00000002ff767424 */ /* 0x000fe200078e00ff */
[----:B------:R-:W-:Y:S01]  /*5510*/  MOV R94, R112 ;  /* 0x00000070005e7202 */ /* 0x000fe20000000f00 */
[----:B------:R-:W-:Y:S01]  /*5520*/  FFMA.FTZ R95, R95, R0, 1.1641532182693481445e-10 ;  /* 0x2f0000005f5f7423 */ /* 0x000fe20000010000 */
[----:B------:R-:W-:Y:S01]  /*5530*/  FMUL.FTZ R96, R84, UR17 ;  /* 0x0000001154607c20 */ /* 0x000fe20008410000 */
[----:B------:R-:W-:-:S03]  /*5540*/  PRMT R84, R91, 0x7632, R84 ;  /* 0x000076325b547816 */ /* 0x000fc60000000054 */
        /* <DEDUP_REMOVED lines=13> */
.L_x_9553:
        /* <DEDUP_REMOVED lines=14> */
.L_x_9554:
        /* <DEDUP_REMOVED lines=43> */
.L_x_9552:
[----:B------:R-:W-:Y:S01]  /*59b0*/  I2FP.F32.U32 R95, R94 ;  /* 0x0000005e005f7245 */ /* 0x000fe20000201000 */
[----:B------:R-:W-:-:S04]  /*59c0*/  IMAD.U32 R84, R84, 0x10000, RZ ;  /* 0x0001000054547824 */ /* 0x000fc800078e00ff */
[----:B------:R-:W-:Y:S01]  /*59d0*/  FFMA.FTZ R95, R95, R0, 1.1641532182693481445e-10 ;  /* 0x2f0000005f5f7423 */ /* 0x000fe20000010000 */
[----:B------:R-:W-:Y:S01]  /*59e0*/  FMUL.FTZ R94, R84, UR17 ;  /* 0x00000011545e7c20 */ /* 0x000fe20008410000 */
[----:B------:R-:W-:Y:S01]  /*59f0*/  FMUL.FTZ R84, R85, R24 ;  /* 0x0000001855547220 */ /* 0x000fe20000410000 */
[----:B------:R-:W-:Y:S01]  /*5a00*/  FMUL.FTZ R85, R86, R25 ;  /* 0x0000001956557220 */ /* 0x000fe20000410000 */
[----:B------:R-:W-:Y:S01]  /*5a10*/  FMUL.FTZ R86, R87, R26 ;  /* 0x0000001a57567220 */ /* 0x000fe20000410000 */
[----:B------:R-:W-:Y:S01]  /*5a20*/  FMUL.FTZ R94, R94, UR5 ;  /* 0x000000055e5e7c20 */ /* 0x000fe20008410000 */
[----:B------:R-:W-:Y:S01]  /*5a30*/  FSETP.GTU.FTZ.AND P6, PT, R95, UR4, PT ;  /* 0x000000045f007c0b */ /* 0x000fe2000bfdc000 */
[----:B------:R-:W-:Y:S01]  /*5a40*/  FMUL.FTZ R87, R88, R27 ;  /* 0x0000001b58577220 */ /* 0x000fe20000410000 */
[----:B------:R-:W-:Y:S01]  /*5a50*/  FMUL.FTZ R88, R89, R20 ;  /* 0x0000001459587220 */ /* 0x000fe20000410000 */
[----:B------:R-:W-:Y:S01]  /*5a60*/  FMUL.FTZ R89, R90, R21 ;  /* 0x000000155a597220 */ /* 0x000fe20000410000 */
[----:B------:R-:W-:Y:S01]  /*5a70*/  FSEL R94, R94, RZ, !P6 ;  /* 0x000000ff5e5e7208 */ /* 0x000fe20007000000 */
[----:B------:R-:W-:Y:S01]  /*5a80*/  FMUL.FTZ R90, R91, R22 ;  /* 0x000000165b5a7220 */ /* 0x000fe20000410000 */
[----:B------:R-:W-:-:S03]  /*5a90*/  PLOP3.LUT P6, PT, P6, PT, PT, 0x8, 0x80 ;  /* 0x000000000080781c */ /* 0x000fc600037ce170 */
[----:B------:R-:W-:-:S10]  /*5aa0*/  FMUL.FTZ R91, R94, R23 ;  /* 0x000000175e5b7220 */ /* 0x000fd40000410000 */
.L_x_9530:
[----:B------:R-:W0:Y:S01]  /*5ab0*/  LDC.64 R116, c[0x0][0x3a8] ;  /* 0x0000ea00ff747b82 */ /* 0x000e220000000a00 */
[----:B------:R-:W-:Y:S01]  /*5ac0*/  SEL R96, RZ, 0x10000, !P5 ;  /* 0x00010000ff607807 */ /* 0x000fe20006800000 */
[----:B------:R-:W-:Y:S01]  /*5ad0*/  VIADD R121, R113, 0x80 ;  /* 0x0000008071797836 */ /* 0x000fe20000000000 */
[----:B------:R-:W-:Y:S02]  /*5ae0*/  ISETP.NE.AND P5, PT, R102, RZ, PT ;  /* 0x000000ff6600720c */ /* 0x000fe40003fa5270 */
[----:B------:R-:W-:Y:S02]  /*5af0*/  SEL R97, RZ, 0x1000000, !P6 ;  /* 0x01000000ff617807 */ /* 0x000fe40007000000 */
[----:B------:R-:W-:Y:S01]  /*5b00*/  ISETP.NE.AND P6, PT, R93, RZ, PT ;  /* 0x000000ff5d00720c */ /* 0x000fe20003fc5270 */
[----:B------:R-:W1:Y:S01]  /*5b10*/  LDC.64 R114, c[0x0][0x3b0] ;  /* 0x0000ec00ff727b82 */ /* 0x000e620000000a00 */
[----:B------:R-:W-:Y:S02]  /*5b20*/  SEL R107, RZ, 0x100, !P4 ;  /* 0x00000100ff6b7807 */ /* 0x000fe40006000000 */
[----:B------:R-:W-:-:S02]  /*5b30*/  SEL R95, RZ, 0x1000000, !P2 ;  /* 0x01000000ff5f7807 */ /* 0x000fc40005000000 */
[----:B------:R-:W-:Y:S02]  /*5b40*/  SEL R94, RZ, 0x10000, !P1 ;  /* 0x00010000ff5e7807 */ /* 0x000fe40004800000 */
[----:B------:R-:W-:Y:S01]  /*5b50*/  SEL R93, RZ, 0x100, !P5 ;  /* 0x00000100ff5d7807 */ /* 0x000fe20006800000 */
[----:B------:R-:W2:Y:S01]  /*5b60*/  @P0 LDC.64 R104, c[0x0][0x3a0] ;  /* 0x0000e800ff680b82 */ /* 0x000ea20000000a00 */
[----:B------:R-:W-:Y:S02]  /*5b70*/  LOP3.LUT R107, R107, R97, R96, 0xfe, !PT ;  /* 0x000000616b6b7212 */ /* 0x000fe400078efe60 */
[----:B------:R-:W-:Y:S02]  /*5b80*/  SEL R106, RZ, 0x1, !P3 ;  /* 0x00000001ff6a7807 */ /* 0x000fe40005800000 */
[----:B------:R-:W-:Y:S02]  /*5b90*/  LOP3.LUT R93, R93, R95, R94, 0xfe, !PT ;  /* 0x0000005f5d5d7212 */ /* 0x000fe400078efe5e */
[----:B------:R-:W-:Y:S01]  /*5ba0*/  SEL R96, RZ, 0x1, !P6 ;  /* 0x00000001ff607807 */ /* 0x000fe20007000000 */
[----:B0-----:R-:W-:Y:S01]  /*5bb0*/  IMAD.WIDE.U32 R94, R113, 0x20, R116 ;  /* 0x00000020715e7825 */ /* 0x001fe200078e0074 */
[----:B------:R-:W-:-:S02]  /*5bc0*/  LOP3.LUT R107, R107, R106, RZ, 0xfc, !PT ;  /* 0x0000006a6b6b7212 */ /* 0x000fc400078efcff */
[----:B------:R-:W-:Y:S01]  /*5bd0*/  LOP3.LUT R106, R93, R96, RZ, 0xfc, !PT ;  /* 0x000000605d6a7212 */ /* 0x000fe200078efcff */
[----:B------:R-:W-:Y:S01]  /*5be0*/  IMAD.WIDE.U32 R96, R121, 0x10, R100 ;  /* 0x0000001079607825 */ /* 0x000fe200078e0064 */
[----:B------:R0:W-:Y:S03]  /*5bf0*/  STG.E.128 desc[UR8][R94.64], R84 ;  /* 0x000000545e007986 */ /* 0x0001e6000c101d08 */
[----:B-1----:R-:W-:Y:S01]  /*5c00*/  IMAD.WIDE.U32 R102, R113, 0x8, R114 ;  /* 0x0000000871667825 */ /* 0x002fe200078e0072 */
[----:B------:R0:W-:Y:S04]  /*5c10*/  STG.E.128 desc[UR8][R94.64+0x10], R88 ;  /* 0x000010585e007986 */ /* 0x0001e8000c101d08 */
[----:B------:R0:W-:Y:S01]  /*5c20*/  STG.E.64 desc[UR8][R102.64], R106 ;  /* 0x0000006a66007986 */ /* 0x0001e2000c101b08 */
[----:B--2---:R-:W-:-:S03]  /*5c30*/  @P0 IMAD.WIDE.U32 R104, R121, 0x20, R104 ;  /* 0x0000002079680825 */ /* 0x004fc600078e0068 */
[----:B------:R-:W5:Y:S04]  /*5c40*/  LDG.E.128 R96, desc[UR8][R96.64] ;  /* 0x0000000860607981 */ /* 0x000f68000c1e1d00 */
[----:B------:R0:W5:Y:S04]  /*5c50*/  @P0 LDG.E.128 R76, desc[UR8][R104.64] ;  /* 0x00000008684c0981 */ /* 0x000168000c1e1d00 */
[----:B------:R0:W5:Y:S01]  /*5c60*/  @P0 LDG.E.128 R80, desc[UR8][R104.64+0x10] ;  /* 0x0000100868500981 */ /* 0x000162000c1e1d00 */
[----:B------:R-:W-:Y:S05]  /*5c70*/  @!P0 BRA `(.L_x_9555) ;  /* 0x0000002400b08947 */ /* 0x000fea0003800000 */
        /* <DEDUP_REMOVED lines=15> */
.L_x_9557:
        /* <DEDUP_REMOVED lines=12> */
.L_x_9558:
        /* <DEDUP_REMOVED lines=43> */
.L_x_9556:
[----:B------:R-:W-:Y:S01]  /*60e0*/  I2FP.F32.U32 R93, R93 ;  /* 0x0000005d005d7245 */ /* 0x000fe20000201000 */
[C---:B-----5:R-:W-:Y:S01]  /*60f0*/  IMAD.U32 R92, R96.reuse, 0x10000, RZ ;  /* 0x00010000605c7824 */ /* 0x060fe200078e00ff */
        /* <DEDUP_REMOVED lines=21> */
.L_x_9560:
        /* <DEDUP_REMOVED lines=12> */
.L_x_9561:
        /* <DEDUP_REMOVED lines=43> */
.L_x_9559:
        /* <DEDUP_REMOVED lines=22> */
.L_x_9563:
        /* <DEDUP_REMOVED lines=12> */
.L_x_9564:
        /* <DEDUP_REMOVED lines=43> */
.L_x_9562:
        /* <DEDUP_REMOVED lines=22> */
.L_x_9566:
        /* <DEDUP_REMOVED lines=12> */
.L_x_9567:
        /* <DEDUP_REMOVED lines=43> */
.L_x_9565:
        /* <DEDUP_REMOVED lines=21> */
.L_x_9569:
        /* <DEDUP_REMOVED lines=12> */
.L_x_9570:
        /* <DEDUP_REMOVED lines=43> */
.L_x_9568:
        /* <DEDUP_REMOVED lines=22> */
.L_x_9572:
        /* <DEDUP_REMOVED lines=12> */
.L_x_9573:
        /* <DEDUP_REMOVED lines=43> */
.L_x_9571:
        /* <DEDUP_REMOVED lines=21> */
.L_x_9575:
        /* <DEDUP_REMOVED lines=12> */
.L_x_9576:
        /* <DEDUP_REMOVED lines=43> */
.L_x_9574:
        /* <DEDUP_REMOVED lines=22> */
.L_x_9578:
        /* <DEDUP_REMOVED lines=14> */
.L_x_9579:
        /* <DEDUP_REMOVED lines=43> */
.L_x_9577:
        /* <DEDUP_REMOVED lines=10> */
.L_x_9555:
        /* <DEDUP_REMOVED lines=15> */
.L_x_9582:
        /* <DEDUP_REMOVED lines=12> */
.L_x_9583:
        /* <DEDUP_REMOVED lines=43> */
.L_x_9581:
[----:B------:R-:W-:Y:S01]  /*87a0*/  I2FP.F32.U32 R93, R93 ;  /* 0x0000005d005d7245 */ /* 0x000fe20000201000 */
[----:B-----5:R-:W-:Y:S01]  /*87b0*/  IMAD.U32 R92, R96, 0x10000, RZ ;  /* 0x00010000605c7824 */ /* 0x020fe200078e00ff */
[----:B------:R-:W-:Y:S02]  /*87c0*/  ISETP.NE.AND P2, PT, R94, 0x1, PT ;  /* 0x000000015e00780c */ /* 0x000fe40003f45270 */
[----:B------:R-:W-:Y:S01]  /*87d0*/  PRMT R96, R96, 0x7632, R96 ;  /* 0x0000763260607816 */ /* 0x000fe20000000060 */
[----:B------:R-:W-:Y:S01]  /*87e0*/  FFMA.FTZ R93, R93, R0, 1.1641532182693481445e-10 ;  /* 0x2f0000005d5d7423 */ /* 0x000fe20000010000 */
[----:B------:R-:W-:Y:S01]  /*87f0*/  FMUL.FTZ R92, R92, UR17 ;  /* 0x000000115c5c7c20 */ /* 0x000fe20008410000 */
[----:B------:R-:W-:-:S03]  /*8800*/  MOV R104, 0x2 ;  /* 0x0000000200687802 */ /* 0x000fc60000000f00 */
[----:B------:R-:W-:Y:S01]  /*8810*/  FSETP.GTU.FTZ.AND P1, PT, R93, UR4, PT ;  /* 0x000000045d007c0b */ /* 0x000fe2000bf3c000 */
[----:B------:R-:W-:Y:S01]  /*8820*/  FMUL.FTZ R93, R92, UR5 ;  /* 0x000000055c5d7c20 */ /* 0x000fe20008410000 */
        /* <DEDUP_REMOVED lines=13> */
.L_x_9585:
        /* <DEDUP_REMOVED lines=12> */
.L_x_9586:
        /* <DEDUP_REMOVED lines=43> */
.L_x_9584:
[----:B------:R-:W-:Y:S01]  /*8c70*/  I2FP.F32.U32 R95, R92 ;  /* 0x0000005c005f7245 */ /* 0x000fe20000201000 */
[----:B------:R-:W-:Y:S01]  /*8c80*/  IMAD.U32 R96, R96, 0x10000, RZ ;  /* 0x0001000060607824 */ /* 0x000fe200078e00ff */
[----:B------:R-:W-:Y:S01]  /*8c90*/  ISETP.NE.AND P2, PT, R104, 0x1, PT ;  /* 0x000000016800780c */ /* 0x000fe20003f45270 */
[----:B------:R-:W-:Y:S02]  /*8ca0*/  IMAD.MOV.U32 R92, RZ, RZ, R112 ;  /* 0x000000ffff5c7224 */ /* 0x000fe400078e0070 */
[----:B------:R-:W-:Y:S01]  /*8cb0*/  FFMA.FTZ R95, R95, R0, 1.1641532182693481445e-10 ;  /* 0x2f0000005f5f7423 */ /* 0x000fe20000010000 */
[----:B------:R-:W-:-:S04]  /*8cc0*/  FMUL.FTZ R96, R96, UR17 ;  /* 0x0000001160607c20 */ /* 0x000fc80008410000 */
[----:B------:R-:W-:Y:S01]  /*8cd0*/  FSETP.GTU.FTZ.AND P1, PT, R95, UR4, PT ;  /* 0x000000045f007c0b */ /* 0x000fe2000bf3c000 */
[----:B------:R-:W-:Y:S01]  /*8ce0*/  FMUL.FTZ R94, R96, UR5 ;  /* 0x00000005605e7c20 */ /* 0x000fe20008410000 */
[----:B------:R-:W-:Y:S02]  /*8cf0*/  HFMA2 R96, -RZ, RZ, 0, 1.1920928955078125e-07 ;  /* 0x00000002ff607431 */ /* 0x000fe400000001ff */
        /* <DEDUP_REMOVED lines=12> */
.L_x_9588:
        /* <DEDUP_REMOVED lines=12> */
.L_x_9589:
        /* <DEDUP_REMOVED lines=43> */
.L_x_9587:
[----:B------:R-:W-:Y:S01]  /*9130*/  I2FP.F32.U32 R95, R92 ;  /* 0x0000005c005f7245 */ /* 0x000fe20000201000 */
[C---:B------:R-:W-:Y:S01]  /*9140*/  IMAD.U32 R92, R97.reuse, 0x10000, RZ ;  /* 0x00010000615c7824 */ /* 0x040fe200078e00ff */
        /* <DEDUP_REMOVED lines=19> */
.L_x_9591:
        /* <DEDUP_REMOVED lines=12> */
.L_x_9592:
        /* <DEDUP_REMOVED lines=43> */
.L_x_9590:
[----:B------:R-:W-:Y:S01]  /*95f0*/  ISETP.NE.AND P4, PT, R104, 0x1, PT ;  /* 0x000000016800780c */ /* 0x000fe20003f85270 */
[----:B------:R-:W-:Y:S01]  /*9600*/  IMAD.U32 R97, R97, 0x10000, RZ ;  /* 0x0001000061617824 */ /* 0x000fe200078e00ff */
[----:B------:R-:W-:Y:S01]  /*9610*/  I2FP.F32.U32 R105, R92 ;  /* 0x0000005c00697245 */ /* 0x000fe20000201000 */
[----:B------:R-:W-:Y:S02]  /*9620*/  IMAD.MOV.U32 R92, RZ, RZ, R112 ;  /* 0x000000ffff5c7224 */ /* 0x000fe400078e0070 */
[----:B------:R-:W-:Y:S02]  /*9630*/  FMUL.FTZ R97, R97, UR17 ;  /* 0x0000001161617c20 */ /* 0x000fe40008410000 */
[----:B------:R-:W-:Y:S02]  /*9640*/  FFMA.FTZ R105, R105, R0, 1.1641532182693481445e-10 ;  /* 0x2f00000069697423 */ /* 0x000fe40000010000 */
[----:B------:R-:W-:-:S03]  /*9650*/  FMUL.FTZ R96, R97, UR5 ;  /* 0x0000000561607c20 */ /* 0x000fc60008410000 */
[----:B------:R-:W-:Y:S01]  /*9660*/  FSETP.GTU.FTZ.AND P3, PT, R105, UR4, PT ;  /* 0x0000000469007c0b */ /* 0x000fe2000bf7c000 */
[----:B------:R-:W-:-:S03]  /*9670*/  HFMA2 R105, -RZ, RZ, 0, 1.1920928955078125e-07 ;  /* 0x00000002ff697431 */ /* 0x000fc600000001ff */
        /* <DEDUP_REMOVED lines=11> */
.L_x_9594:
        /* <DEDUP_REMOVED lines=12> */
.L_x_9595:
        /* <DEDUP_REMOVED lines=43> */
.L_x_9593:
        /* <DEDUP_REMOVED lines=21> */
.L_x_9597:
        /* <DEDUP_REMOVED lines=12> */
.L_x_9598:
        /* <DEDUP_REMOVED lines=43> */
.L_x_9596:
        /* <DEDUP_REMOVED lines=20> */
.L_x_9600:
        /* <DEDUP_REMOVED lines=12> */
.L_x_9601:
        /* <DEDUP_REMOVED lines=43> */
.L_x_9599:
[----:B------:R-:W-:Y:S01]  /*a410*/  I2FP.F32.U32 R105, R92 ;  /* 0x0000005c00697245 */ /* 0x000fe20000201000 */
[----:B------:R-:W-:Y:S01]  /*a420*/  IMAD.U32 R92, R99, 0x10000, RZ ;  /* 0x00010000635c7824 */ /* 0x000fe200078e00ff */
[----:B------:R-:W-:Y:S01]  /*a430*/  ISETP.NE.AND P6, PT, R107, 0x1, PT ;  /* 0x000000016b00780c */ /* 0x000fe20003fc5270 */
[----:B------:R-:W-:Y:S01]  /*a440*/  IMAD.MOV.U32 R104, RZ, RZ, R112 ;  /* 0x000000ffff687224 */ /* 0x000fe200078e0070 */
[----:B------:R-:W-:Y:S01]  /*a450*/  MOV R130, 0x2 ;  /* 0x0000000200827802 */ /* 0x000fe20000000f00 */
        /* <DEDUP_REMOVED lines=16> */
.L_x_9603:
        /* <DEDUP_REMOVED lines=14> */
.L_x_9604:
        /* <DEDUP_REMOVED lines=43> */
.L_x_9602:
        /* <DEDUP_REMOVED lines=16> */
.L_x_9580:
[----:B------:R-:W0:Y:S01]  /*a9f0*/  @P0 LDC.64 R126, c[0x0][0x3a0] ;  /* 0x0000e800ff7e0b82 */ /* 0x000e220000000a00 */
[----:B------:R-:W-:Y:S01]  /*aa00*/  SEL R106, RZ, 0x10000, !P5 ;  /* 0x00010000ff6a7807 */ /* 0x000fe20006800000 */
[----:B------:R-:W-:Y:S01]  /*aa10*/  IMAD.WIDE.U32 R118, R121, 0x20, R116 ;  /* 0x0000002079767825 */ /* 0x000fe200078e0074 */
[----:B------:R-:W-:Y:S02]  /*aa20*/  ISETP.NE.AND P5, PT, R123, RZ, PT ;  /* 0x000000ff7b00720c */ /* 0x000fe40003fa5270 */
[----:B------:R-:W-:Y:S01]  /*aa30*/  SEL R107, RZ, 0x1000000, !P6 ;  /* 0x01000000ff6b7807 */ /* 0x000fe20007000000 */
[----:B------:R-:W-:Y:S01]  /*aa40*/  IMAD.WIDE.U32 R124, R121, 0x8, R114 ;  /* 0x00000008797c7825 */ /* 0x000fe200078e0072 */
[----:B------:R-:W-:Y:S01]  /*aa50*/  ISETP.NE.AND P6, PT, R103, RZ, PT ;  /* 0x000000ff6700720c */ /* 0x000fe20003fc5270 */
[----:B------:R1:W-:Y:S01]  /*aa60*/  STG.E.128 desc[UR8][R118.64], R92 ;  /* 0x0000005c76007986 */ /* 0x0003e2000c101d08 */
[----:B------:R-:W-:Y:S02]  /*aa70*/  SEL R129, RZ, 0x100, !P4 ;  /* 0x00000100ff817807 */ /* 0x000fe40006000000 */
[----:B------:R-:W-:Y:S01]  /*aa80*/  SEL R105, RZ, 0x1000000, !P2 ;  /* 0x01000000ff697807 */ /* 0x000fe20005000000 */
[----:B------:R1:W-:Y:S01]  /*aa90*/  STG.E.128 desc[UR8][R118.64+0x10], R96 ;  /* 0x0000106076007986 */ /* 0x0003e2000c101d08 */
[----:B------:R-:W-:-:S02]  /*aaa0*/  SEL R104, RZ, 0x10000, !P1 ;  /* 0x00010000ff687807 */ /* 0x000fc40004800000 */
[----:B------:R-:W-:Y:S02]  /*aab0*/  SEL R103, RZ, 0x100, !P5 ;  /* 0x00000100ff677807 */ /* 0x000fe40006800000 */
[----:B------:R-:W-:Y:S02]  /*aac0*/  LOP3.LUT R129, R129, R107, R106, 0xfe, !PT ;  /* 0x0000006b81817212 */ /* 0x000fe400078efe6a */
[----:B------:R-:W-:Y:S02]  /*aad0*/  LOP3.LUT R103, R103, R105, R104, 0xfe, !PT ;  /* 0x0000006967677212 */ /* 0x000fe400078efe68 */
[----:B------:R-:W-:Y:S02]  /*aae0*/  SEL R128, RZ, 0x1, !P3 ;  /* 0x00000001ff807807 */ /* 0x000fe40005800000 */
[----:B------:R-:W-:Y:S02]  /*aaf0*/  SEL R104, RZ, 0x1, !P6 ;  /* 0x00000001ff687807 */ /* 0x000fe40007000000 */
[----:B------:R-:W-:-:S02]  /*ab00*/  IADD3 R123, PT, PT, R113, 0x100, RZ ;  /* 0x00000100717b7810 */ /* 0x000fc40007ffe0ff */
[----:B------:R-:W-:Y:S02]  /*ab10*/  LOP3.LUT R129, R129, R128, RZ, 0xfc, !PT ;  /* 0x0000008081817212 */ /* 0x000fe400078efcff */
[----:B------:R-:W-:Y:S01]  /*ab20*/  LOP3.LUT R128, R103, R104, RZ, 0xfc, !PT ;  /* 0x0000006867807212 */ /* 0x000fe200078efcff */
[----:B------:R-:W-:-:S04]  /*ab30*/  IMAD.WIDE.U32 R104, R123, 0x10, R100 ;  /* 0x000000107b687825 */ /* 0x000fc800078e0064 */
[----:B0-----:R-:W-:Y:S01]  /*ab40*/  @P0 IMAD.WIDE.U32 R126, R123, 0x20, R126 ;  /* 0x000000207b7e0825 */ /* 0x001fe200078e007e */
[----:B------:R1:W-:Y:S04]  /*ab50*/  STG.E.64 desc[UR8][R124.64], R128 ;  /* 0x000000807c007986 */ /* 0x0003e8000c101b08 */
[----:B------:R1:W5:Y:S04]  /*ab60*/  @P0 LDG.E.128 R76, desc[UR8][R126.64] ;  /* 0x000000087e4c0981 */ /* 0x000368000c1e1d00 */
[----:B------:R1:W5:Y:S04]  /*ab70*/  @P0 LDG.E.128 R80, desc[UR8][R126.64+0x10] ;  /* 0x000010087e500981 */ /* 0x000368000c1e1d00 */
[----:B------:R-:W5:Y:S01]  /*ab80*/  LDG.E.128 R104, desc[UR8][R104.64] ;  /* 0x0000000868687981 */ /* 0x000f62000c1e1d00 */
[----:B------:R-:W-:Y:S05]  /*ab90*/  @!P0 BRA `(.L_x_9605) ;  /* 0x0000002400ac8947 */ /* 0x000fea0003800000 */
        /* <DEDUP_REMOVED lines=15> */
.L_x_9607:
        /* <DEDUP_REMOVED lines=12> */
.L_x_9608:
        /* <DEDUP_REMOVED lines=43> */
.L_x_9606:
[----:B------:R-:W-:Y:S01]  /*b000*/  I2FP.F32.U32 R101, R100 ;  /* 0x0000006400657245 */ /* 0x000fe20000201000 */
[----:B------:R-:W-:Y:S01]  /*b010*/  IMAD.MOV.U32 R119, RZ, RZ, 0x2 ;  /* 0x00000002ff777424 */ /* 0x000fe200078e00ff */
[C---:B-----5:R-:W-:Y:S01]  /*b020*/  SHF.L.U32 R100, R104.reuse, 0x10, RZ ;  /* 0x0000001068647819 */ /* 0x060fe200000006ff */
[----:B------:R-:W-:Y:S01]  /*b030*/  IMAD.MOV.U32 R102, RZ, RZ, R112 ;  /* 0x000000ffff667224 */ /* 0x000fe200078e0070 */
[----:B------:R-:W-:Y:S01]  /*b040*/  ISETP.NE.AND P1, PT, R103, 0x1, PT ;  /* 0x000000016700780c */ /* 0x000fe20003f25270 */
[----:B------:R-:W-:Y:S01]  /*b050*/  FFMA.FTZ R101, R101, R0, 1.1641532182693481445e-10 ;  /* 0x2f00000065657423 */ /* 0x000fe20000010000 */
[----:B------:R-:W-:Y:S01]  /*b060*/  PRMT R104, R104, 0x7632, R104 ;  /* 0x0000763268687816 */ /* 0x000fe20000000068 */
[----:B------:R-:W-:-:S03]  /*b070*/  FMUL.FTZ R100, R100, UR17 ;  /* 0x0000001164647c20 */ /* 0x000fc60008410000 */
[----:B------:R-:W-:Y:S01]  /*b080*/  FSETP.GTU.FTZ.AND P0, PT, R101, UR4, PT ;  /* 0x0000000465007c0b */ /* 0x000fe2000bf1c000 */
[----:B------:R-:W-:-:S03]  /*b090*/  FMUL.FTZ R100, R100, UR5 ;  /* 0x0000000564647c20 */ /* 0x000fc60008410000 */
[----:B------:R-:W-:Y:S02]  /*b0a0*/  PLOP3.LUT P2, PT, P0, PT, PT, 0x8, 0x80 ;  /* 0x000000000080781c */ /* 0x000fe4000074e170 */
[----:B------:R-:W-:Y:S02]  /*b0b0*/  FSEL R101, R100, RZ, !P0 ;  /* 0x000000ff64657208 */ /* 0x000fe40004000000 */
[----:B------:R-:W-:-:S03]  /*b0c0*/  P2R R130, PR, RZ, 0x4 ;  /* 0x00000004ff827803 */ /* 0x000fc60000000000 */
        /* <DEDUP_REMOVED lines=10> */
.L_x_9610:
        /* <DEDUP_REMOVED lines=12> */
.L_x_9611:
        /* <DEDUP_REMOVED lines=43> */
.L_x_9609:
        /* <DEDUP_REMOVED lines=21> */
.L_x_9613:
        /* <DEDUP_REMOVED lines=12> */
.L_x_9614:
        /* <DEDUP_REMOVED lines=43> */
.L_x_9612:
        /* <DEDUP_REMOVED lines=22> */
.L_x_9616:
        /* <DEDUP_REMOVED lines=12> */
.L_x_9617:
        /* <DEDUP_REMOVED lines=43> */
.L_x_9615:
        /* <DEDUP_REMOVED lines=21> */
.L_x_9619:
        /* <DEDUP_REMOVED lines=12> */
.L_x_9620:
        /* <DEDUP_REMOVED lines=43> */
.L_x_9618:
[----:B------:R-:W-:Y:S01]  /*c330*/  I2FP.F32.U32 R105, R105 ;  /* 0x0000006900697245 */ /* 0x000fe20000201000 */
[----:B------:R-:W-:Y:S01]  /*c340*/  IMAD.U32 R104, R106, 0x10000, RZ ;  /* 0x000100006a687824 */ /* 0x000fe200078e00ff */
        /* <DEDUP_REMOVED lines=20> */
.L_x_9622:
        /* <DEDUP_REMOVED lines=12> */
.L_x_9623:
        /* <DEDUP_REMOVED lines=43> */
.L_x_9621:
        /* <DEDUP_REMOVED lines=21> */
.L_x_9625:
        /* <DEDUP_REMOVED lines=12> */
.L_x_9626:
        /* <DEDUP_REMOVED lines=43> */
.L_x_9624:
[----:B------:R-:W-:Y:S01]  /*ccc0*/  I2FP.F32.U32 R119, R119 ;  /* 0x0000007700777245 */ /* 0x000fe20000201000 */
[C---:B------:R-:W-:Y:S01]  /*ccd0*/  IMAD.U32 R106, R107.reuse, 0x10000, RZ ;  /* 0x000100006b6a7824 */ /* 0x040fe200078e00ff */
[----:B------:R-:W-:Y:S01]  /*cce0*/  ISETP.NE.AND P6, PT, R126, 0x1, PT ;  /* 0x000000017e00780c */ /* 0x000fe20003fc5270 */
[----:B------:R-:W-:Y:S01]  /*ccf0*/  IMAD.MOV.U32 R124, RZ, RZ, R112 ;  /* 0x000000ffff7c7224 */ /* 0x000fe200078e0070 */
[----:B------:R-:W-:Y:S01]  /*cd00*/  PRMT R107, R107, 0x7632, R107 ;  /* 0x000076326b6b7816 */ /* 0x000fe2000000006b */
[----:B------:R-:W-:Y:S01]  /*cd10*/  FFMA.FTZ R119, R119, R0, 1.1641532182693481445e-10 ;  /* 0x2f00000077777423 */ /* 0x000fe20000010000 */
[----:B------:R-:W-:-:S04]  /*cd20*/  FMUL.FTZ R106, R106, UR17 ;  /* 0x000000116a6a7c20 */ /* 0x000fc80008410000 */
[----:B------:R-:W-:Y:S01]  /*cd30*/  FMUL.FTZ R106, R106, UR5 ;  /* 0x000000056a6a7c20 */ /* 0x000fe20008410000 */
[----:B------:R-:W-:Y:S02]  /*cd40*/  FSETP.GTU.FTZ.AND P5, PT, R119, UR4, PT ;  /* 0x0000000477007c0b */ /* 0x000fe4000bfbc000 */
[----:B------:R-:W-:Y:S02]  /*cd50*/  MOV R119, 0x2 ;  /* 0x0000000200777802 */ /* 0x000fe40000000f00 */
        /* <DEDUP_REMOVED lines=12> */
.L_x_9628:
        /* <DEDUP_REMOVED lines=14> */
.L_x_9629:
        /* <DEDUP_REMOVED lines=43> */
.L_x_9627:
        /* <DEDUP_REMOVED lines=10> */
.L_x_9605:
[----:B------:R-:W-:Y:S01]  /*d250*/  ISETP.NE.AND P0, PT, R130, 0x1, PT ;  /* 0x000000018200780c */ /* 0x000fe20003f05270 */
[----:B------:R-:W-:Y:S01]  /*d260*/  IMAD.MOV.U32 R100, RZ, RZ, R112 ;  /* 0x000000ffff647224 */ /* 0x000fe200078e0070 */
[----:B------:R-:W-:Y:S02]  /*d270*/  MOV R103, 0x2 ;  /* 0x0000000200677802 */ /* 0x000fe40000000f00 */
[----:B-1----:R-:W-:-:S09]  /*d280*/  MOV R118, R102 ;  /* 0x0000006600767202 */ /* 0x002fd20000000f00 */
        /* <DEDUP_REMOVED lines=11> */
.L_x_9632:
        /* <DEDUP_REMOVED lines=12> */
.L_x_9633:
        /* <DEDUP_REMOVED lines=43> */
.L_x_9631:
[----:B------:R-:W-:Y:S01]  /*d6b0*/  I2FP.F32.U32 R101, R100 ;  /* 0x0000006400657245 */ /* 0x000fe20000201000 */
[----:B------:R-:W-:Y:S01]  /*d6c0*/  IMAD.MOV.U32 R119, RZ, RZ, 0x2 ;  /* 0x00000002ff777424 */ /* 0x000fe200078e00ff */
[----:B------:R-:W-:Y:S02]  /*d6d0*/  ISETP.NE.AND P1, PT, R103, 0x1, PT ;  /* 0x000000016700780c */ /* 0x000fe40003f25270 */
[C---:B-----5:R-:W-:Y:S01]  /*d6e0*/  SHF.L.U32 R100, R104.reuse, 0x10, RZ ;  /* 0x0000001068647819 */ /* 0x060fe200000006ff */
[----:B------:R-:W-:Y:S01]  /*d6f0*/  FFMA.FTZ R101, R101, R0, 1.1641532182693481445e-10 ;  /* 0x2f00000065657423 */ /* 0x000fe20000010000 */
[----:B------:R-:W-:-:S03]  /*d700*/  PRMT R104, R104, 0x7632, R104 ;  /* 0x0000763268687816 */ /* 0x000fc60000000068 */
[----:B------:R-:W-:Y:S01]  /*d710*/  FMUL.FTZ R100, R100, UR17 ;  /* 0x0000001164647c20 */ /* 0x000fe20008410000 */
[----:B------:R-:W-:-:S03]  /*d720*/  FSETP.GTU.FTZ.AND P0, PT, R101, UR4, PT ;  /* 0x0000000465007c0b */ /* 0x000fc6000bf1c000 */
[----:B------:R-:W-:Y:S01]  /*d730*/  FMUL.FTZ R101, R100, UR5 ;  /* 0x0000000564657c20 */ /* 0x000fe20008410000 */
[----:B------:R-:W-:Y:S02]  /*d740*/  PLOP3.LUT P2, PT, P0, PT, PT, 0x8, 0x80 ;  /* 0x000000000080781c */ /* 0x000fe4000074e170 */
[----:B------:R-:W-:Y:S02]  /*d750*/  MOV R100, R112 ;  /* 0x0000007000647202 */ /* 0x000fe40000000f00 */
        /* <DEDUP_REMOVED lines=11> */
.L_x_9635:
        /* <DEDUP_REMOVED lines=12> */
.L_x_9636:
        /* <DEDUP_REMOVED lines=43> */
.L_x_9634:
[----:B------:R-:W-:Y:S02]  /*db80*/  ISETP.NE.AND P2, PT, R119, 0x1, PT ;  /* 0x000000017700780c */ /* 0x000fe40003f45270 */
[----:B------:R-:W-:Y:S02]  /*db90*/  I2FP.F32.U32 R103, R100 ;  /* 0x0000006400677245 */ /* 0x000fe40000201000 */
[----:B------:R-:W-:Y:S02]  /*dba0*/  SHF.L.U32 R104, R104, 0x10, RZ ;  /* 0x0000001068687819 */ /* 0x000fe400000006ff */
[----:B------:R-:W-:Y:S01]  /*dbb0*/  MOV R100, R112 ;  /* 0x0000007000647202 */ /* 0x000fe20000000f00 */
[----:B------:R-:W-:Y:S02]  /*dbc0*/  FFMA.FTZ R103, R103, R0, 1.1641532182693481445e-10 ;  /* 0x2f00000067677423 */ /* 0x000fe40000010000 */
[----:B------:R-:W-:-:S03]  /*dbd0*/  FMUL.FTZ R104, R104, UR17 ;  /* 0x0000001168687c20 */ /* 0x000fc60008410000 */
[----:B------:R-:W-:Y:S01]  /*dbe0*/  FSETP.GTU.FTZ.AND P1, PT, R103, UR4, PT ;  /* 0x0000000467007c0b */ /* 0x000fe2000bf3c000 */
[----:B------:R-:W-:Y:S01]  /*dbf0*/  FMUL.FTZ R102, R104, UR5 ;  /* 0x0000000568667c20 */ /* 0x000fe20008410000 */
[----:B------:R-:W-:Y:S02]  /*dc00*/  IMAD.MOV.U32 R104, RZ, RZ, 0x2 ;  /* 0x00000002ff687424 */ /* 0x000fe400078e00ff */
        /* <DEDUP_REMOVED lines=11> */
.L_x_9638:
        /* <DEDUP_REMOVED lines=12> */
.L_x_9639:
        /* <DEDUP_REMOVED lines=43> */
.L_x_9637:
[----:B------:R-:W-:Y:S01]  /*e030*/  I2FP.F32.U32 R103, R100 ;  /* 0x0000006400677245 */ /* 0x000fe20000201000 */
[----:B------:R-:W-:Y:S01]  /*e040*/  IMAD.MOV.U32 R124, RZ, RZ, 0x2 ;  /* 0x00000002ff7c7424 */ /* 0x000fe200078e00ff */
[----:B------:R-:W-:Y:S02]  /*e050*/  ISETP.NE.AND P3, PT, R104, 0x1, PT ;  /* 0x000000016800780c */ /* 0x000fe40003f65270 */
[----:B------:R-:W-:Y:S01]  /*e060*/  SHF.L.U32 R100, R105, 0x10, RZ ;  /* 0x0000001069647819 */ /* 0x000fe200000006ff */
[----:B------:R-:W-:Y:S01]  /*e070*/  FFMA.FTZ R103, R103, R0, 1.1641532182693481445e-10 ;  /* 0x2f00000067677423 */ /* 0x000fe20000010000 */
[----:B------:R-:W-:-:S03]  /*e080*/  PRMT R105, R105, 0x7632, R105 ;  /* 0x0000763269697816 */ /* 0x000fc60000000069 */
[----:B------:R-:W-:Y:S01]  /*e090*/  FMUL.FTZ R100, R100, UR17 ;  /* 0x0000001164647c20 */ /* 0x000fe20008410000 */
[----:B------:R-:W-:-:S03]  /*e0a0*/  FSETP.GTU.FTZ.AND P2, PT, R103, UR4, PT ;  /* 0x0000000467007c0b */ /* 0x000fc6000bf5c000 */
[----:B------:R-:W-:Y:S01]  /*e0b0*/  FMUL.FTZ R103, R100, UR5 ;  /* 0x0000000564677c20 */ /* 0x000fe20008410000 */
[----:B------:R-:W-:Y:S02]  /*e0c0*/  PLOP3.LUT P1, PT, P2, PT, PT, 0x8, 0x80 ;  /* 0x000000000080781c */ /* 0x000fe4000172e170 */
[----:B------:R-:W-:Y:S02]  /*e0d0*/  MOV R100, R112 ;  /* 0x0000007000647202 */ /* 0x000fe40000000f00 */
[----:B------:R-:W-:Y:S01]  /*e0e0*/  FSEL R103, R103, RZ, !P2 ;  /* 0x000000ff67677208 */ /* 0x000fe20005000000 */
        /* <DEDUP_REMOVED lines=9> */
.L_x_9641:
        /* <DEDUP_REMOVED lines=12> */
.L_x_9642:
        /* <DEDUP_REMOVED lines=43> */
.L_x_9640:
        /* <DEDUP_REMOVED lines=20> */
.L_x_9644:
        /* <DEDUP_REMOVED lines=12> */
.L_x_9645:
        /* <DEDUP_REMOVED lines=43> */
.L_x_9643:
[----:B------:R-:W-:Y:S01]  /*e9a0*/  I2FP.F32.U32 R105, R100 ;  /* 0x0000006400697245 */ /* 0x000fe20000201000 */
[----:B------:R-:W-:Y:S01]  /*e9b0*/  IMAD.MOV.U32 R124, RZ, RZ, 0x2 ;  /* 0x00000002ff7c7424 */ /* 0x000fe200078e00ff */
[----:B------:R-:W-:Y:S02]  /*e9c0*/  ISETP.NE.AND P5, PT, R119, 0x1, PT ;  /* 0x000000017700780c */ /* 0x000fe40003fa5270 */
[C---:B------:R-:W-:Y:S01]  /*e9d0*/  SHF.L.U32 R100, R106.reuse, 0x10, RZ ;  /* 0x000000106a647819 */ /* 0x040fe200000006ff */
        /* <DEDUP_REMOVED lines=17> */
.L_x_9647:
        /* <DEDUP_REMOVED lines=12> */
.L_x_9648:
        /* <DEDUP_REMOVED lines=43> */
.L_x_9646:
        /* <DEDUP_REMOVED lines=20> */
.L_x_9650:
        /* <DEDUP_REMOVED lines=12> */
.L_x_9651:
        /* <DEDUP_REMOVED lines=43> */
.L_x_9649:
        /* <DEDUP_REMOVED lines=8> */
[----:B------:R-:W-:Y:S01]  /*f390*/  PRMT R100, R107, 0x7632, R100 ;  /* 0x000076326b647816 */ /* 0x000fe20000000064 */
[----:B------:R-:W-:-:S03]  /*f3a0*/  IMAD.MOV.U32 R119, RZ, RZ, 0x2 ;  /* 0x00000002ff777424 */ /* 0x000fc600078e00ff */
        /* <DEDUP_REMOVED lines=11> */
.L_x_9653:
        /* <DEDUP_REMOVED lines=14> */
.L_x_9654:
        /* <DEDUP_REMOVED lines=43> */
.L_x_9652:
[----:B------:R-:W-:Y:S02]  /*f7f0*/  I2FP.F32.U32 R125, R124 ;  /* 0x0000007c007d7245 */ /* 0x000fe40000201000 */
[----:B------:R-:W-:-:S03]  /*f800*/  SHF.L.U32 R100, R100, 0x10, RZ ;  /* 0x0000001064647819 */ /* 0x000fc600000006ff */
[----:B------:R-:W-:Y:S02]  /*f810*/  FFMA.FTZ R125, R125, R0, 1.1641532182693481445e-10 ;  /* 0x2f0000007d7d7423 */ /* 0x000fe40000010000 */
[----:B------:R-:W-:Y:S01]  /*f820*/  FMUL.FTZ R0, R100, UR17 ;  /* 0x0000001164007c20 */ /* 0x000fe20008410000 */
[----:B------:R-:W-:Y:S01]  /*f830*/  FMUL.FTZ R100, R101, R8 ;  /* 0x0000000865647220 */ /* 0x000fe20000410000 */
[----:B------:R-:W-:Y:S01]  /*f840*/  FMUL.FTZ R101, R102, R9 ;  /* 0x0000000966657220 */ /* 0x000fe20000410000 */
[----:B------:R-:W-:Y:S01]  /*f850*/  FSETP.GTU.FTZ.AND P6, PT, R125, UR4, PT ;  /* 0x000000047d007c0b */ /* 0x000fe2000bfdc000 */
[----:B------:R-:W-:Y:S01]  /*f860*/  FMUL.FTZ R0, R0, UR5 ;  /* 0x0000000500007c20 */ /* 0x000fe20008410000 */
[----:B------:R-:W-:Y:S01]  /*f870*/  FMUL.FTZ R102, R103, R10 ;  /* 0x0000000a67667220 */ /* 0x000fe20000410000 */
[----:B------:R-:W-:Y:S01]  /*f880*/  FMUL.FTZ R103, R104, R11 ;  /* 0x0000000b68677220 */ /* 0x000fe20000410000 */
[----:B------:R-:W-:Y:S01]  /*f890*/  FMUL.FTZ R104, R105, R4 ;  /* 0x0000000469687220 */ /* 0x000fe20000410000 */
[----:B------:R-:W-:Y:S01]  /*f8a0*/  FMUL.FTZ R105, R106, R5 ;  /* 0x000000056a697220 */ /* 0x000fe20000410000 */
[----:B------:R-:W-:Y:S01]  /*f8b0*/  FSEL R0, R0, RZ, !P6 ;  /* 0x000000ff00007208 */ /* 0x000fe20007000000 */
[----:B------:R-:W-:Y:S01]  /*f8c0*/  FMUL.FTZ R106, R107, R6 ;  /* 0x000000066b6a7220 */ /* 0x000fe20000410000 */
[----:B------:R-:W-:-:S03]  /*f8d0*/  PLOP3.LUT P6, PT, P6, PT, PT, 0x8, 0x80 ;  /* 0x000000000080781c */ /* 0x000fc600037ce170 */
[----:B------:R-:W-:-:S10]  /*f8e0*/  FMUL.FTZ R107, R0, R7 ;  /* 0x00000007006b7220 */ /* 0x000fd40000410000 */
.L_x_9630:
        /* <DEDUP_REMOVED lines=9> */
[----:B------:R-:W-:Y:S02]  /*f980*/  IMAD.WIDE.U32 R116, R123, 0x20, R116 ;  /* 0x000000207b747825 */ /* 0x000fe400078e0074 */
[----:B------:R-:W-:-:S02]  /*f990*/  LOP3.LUT R133, R133, R124, R132, 0xfe, !PT ;  /* 0x0000007c85857212 */ /* 0x000fc400078efe84 */
[----:B------:R-:W-:Y:S01]  /*f9a0*/  FADD.FTZ R125, R0, R87 ;  /* 0x00000057007d7221 */ /* 0x000fe20000010000 */
[----:B------:R-:W-:Y:S03]  /*f9b0*/  STG.E.128 desc[UR8][R116.64], R100 ;  /* 0x0000006474007986 */ /* 0x000fe6000c101d08 */
[----:B------:R-:W-:Y:S01]  /*f9c0*/  FADD.FTZ R0, R125, R88 ;  /* 0x000000587d007221 */ /* 0x000fe20000010000 */
[----:B------:R1:W-:Y:S03]  /*f9d0*/  STG.E.128 desc[UR8][R116.64+0x10], R104 ;  /* 0x0000106874007986 */ /* 0x0003e6000c101d08 */
[----:B------:R-:W-:-:S04]  /*f9e0*/  FADD.FTZ R125, R0, R89 ;  /* 0x00000059007d7221 */ /* 0x000fc80000010000 */
[----:B------:R-:W-:Y:S01]  /*f9f0*/  FADD.FTZ R0, R125, R90 ;  /* 0x0000005a7d007221 */ /* 0x000fe20000010000 */
[----:B0-----:R-:W-:-:S03]  /*fa00*/  ULEA UR4, UR5, UR4, 0x18 ;  /* 0x0000000405047291 */ /* 0x001fc6000f8ec0ff */
[----:B------:R-:W-:Y:S01]  /*fa10*/  FADD.FTZ R125, R0, R91 ;  /* 0x0000005b007d7221 */ /* 0x000fe20000010000 */
[----:B------:R-:W-:-:S03]  /*fa20*/  @UP1 UIADD3 UR4, UPT, UPT, UR4, 0x20, URZ ;  /* 0x0000002004041890 */ /* 0x000fc6000fffe0ff */
[----:B------:R-:W-:Y:S01]  /*fa30*/  FADD.FTZ R0, R125, R92 ;  /* 0x0000005c7d007221 */ /* 0x000fe20000010000 */
[----:B------:R-:W-:-:S03]  /*fa40*/  UPLOP3.LUT UP1, UPT, UPT, UPT, UP1, 0x40, 0x4 ;  /* 0x000000000004789c */ /* 0x000fc60003f2e810 */
[----:B------:R-:W-:Y:S01]  /*fa50*/  FADD.FTZ R125, R0, R93 ;  /* 0x0000005d007d7221 */ /* 0x000fe20000010000 */
[----:B-1----:R-:W-:-:S03]  /*fa60*/  IMAD.MOV.U32 R116, RZ, RZ, RZ ;  /* 0x000000ffff747224 */ /* 0x002fc600078e00ff */
        /* <DEDUP_REMOVED lines=85> */
[----:B------:R-:W-:Y:S02]  /*ffc0*/  @!P1 LEA R117, R120, UR4, 0x3 ;  /* 0x0000000478759c11 */ /* 0x000fe4000f8e18ff */
[----:B------:R-:W-:Y:S01]  /*ffd0*/  @!P1 MOV R116, 0x300 ;  /* 0x0000030000749802 */ /* 0x000fe20000000f00 */
[----:B0-----:R-:W-:Y:S01]  /*ffe0*/  FADD.FTZ R127, R128, R127 ;  /* 0x0000007f807f7221 */ /* 0x001fe20000010000 */
[----:B------:R-:W-:-:S04]  /*fff0*/  SEL R128, RZ, 0x1, !P3 ;  /* 0x00000001ff807807 */ /* 0x000fc80005800000 */
[----:B------:R-:W0:Y:S01]  /*10000*/  SHFL.BFLY PT, R130, R127, 0x8, 0x1f ;  /* 0x0d001f007f827f89 */ /* 0x000e2200000e0000 */
[----:B------:R-:W-:Y:S02]  /*10010*/  LOP3.LUT R129, R133, R128, RZ, 0xfc, !PT ;  /* 0x0000008085817212 */ /* 0x000fe400078efcff */
[----:B------:R-:W-:Y:S01]  /*10020*/  LOP3.LUT R128, R0, R125, RZ, 0xfc, !PT ;  /* 0x0000007d00807212 */ /* 0x000fe200078efcff */
[----:B------:R-:W-:Y:S01]  /*10030*/  IMAD.WIDE.U32 R124, R123, 0x8, R114 ;  /* 0x000000087b7c7825 */ /* 0x000fe200078e0072 */
[----:B------:R-:W-:Y:S02]  /*10040*/  @!P0 SHF.R.U32.HI R0, RZ, 0x2, R2 ;  /* 0x00000002ff008819 */ /* 0x000fe40000011602 */
[----:B------:R-:W-:Y:S02]  /*10050*/  CS2R R114, SRZ ;  /* 0x0000000000727805 */ /* 0x000fe4000001ff00 */
[----:B------:R-:W-:Y:S01]  /*10060*/  @!P0 LOP3.LUT R0, R0, 0x18, RZ, 0xc0, !PT ;  /* 0x0000001800008812 */ /* 0x000fe200078ec0ff */
[----:B------:R-:W-:Y:S01]  /*10070*/  STG.E.64 desc[UR8][R124.64], R128 ;  /* 0x000000807c007986 */ /* 0x000fe2000c101b08 */
[----:B0-----:R-:W-:-:S05]  /*10080*/  FADD.FTZ R130, R127, R130 ;  /* 0x000000827f827221 */ /* 0x001fca0000010000 */
[----:B------:R-:W0:Y:S02]  /*10090*/  SHFL.BFLY PT, R131, R130, 0x10, 0x1f ;  /* 0x0e001f0082837f89 */ /* 0x000e2400000e0000 */
[----:B0-----:R-:W-:Y:S02]  /*100a0*/  FADD.FTZ R127, R130, R131 ;  /* 0x00000083827f7221 */ /* 0x001fe40000010000 */
[----:B------:R-:W0:Y:S04]  /*100b0*/  SHFL.DOWN PT, R131, R116, 0x2, 0x1f ;  /* 0x08401f0074837f89 */ /* 0x000e2800000e0000 */
[----:B------:R1:W-:Y:S01]  /*100c0*/  @!P0 STS.64 [R0+UR4], R126 ;  /* 0x0000007e00008988 */ /* 0x0003e20008000a04 */
[----:B------:R-:W-:Y:S01]  /*100d0*/  BAR.SYNC.DEFER_BLOCKING 0x0 ;  /* 0x0000000000007b1d */ /* 0x000fe20000010000 */
[----:B------:R-:W-:-:S02]  /*100e0*/  ISETP.NE.AND P0, PT, R2, RZ, PT ;  /* 0x000000ff0200720c */ /* 0x000fc40003f05270 */
[----:B-1----:R-:W-:Y:S01]  /*100f0*/  I2FP.F32.U32 R0, R116 ;  /* 0x0000007400007245 */ /* 0x002fe20000201000 */
[----:B0-----:R-:W-:Y:S01]  /*10100*/  IMAD.IADD R130, R131, 0x1, R116 ;  /* 0x0000000183827824 */ /* 0x001fe200078e0274 */
[----:B------:R-:W-:-:S04]  /*10110*/  I2FP.F32.S32 R126, R131 ;  /* 0x00000083007e7245 */ /* 0x000fc80000201400 */
        /* <DEDUP_REMOVED lines=30> */
[----:B------:R1:W2:Y:S01]  /*10300*/  SHFL.IDX PT, R117, R114, RZ, 0x1f ;  /* 0x00001fff72757589 */ /* 0x0002a200000e0000 */
[----:B------:R-:W-:-:S04]  /*10310*/  FMUL.FTZ R132, R132, R127 ;  /* 0x0000007f84847220 */ /* 0x000fc80000410000 */
[----:B------:R-:W-:Y:S02]  /*10320*/  FFMA.FTZ R125, R130, R132, R125 ;  /* 0x00000084827d7223 */ /* 0x000fe4000001007d */
[----:B-1----:R-:W1:Y:S04]  /*10330*/  @!P0 LDC.64 R114, c[0x0][0x3c0] ;  /* 0x0000f000ff728b82 */ /* 0x002e680000000a00 */
[----:B------:R-:W0:Y:S01]  /*10340*/  SHFL.IDX PT, R125, R125, RZ, 0x1f ;  /* 0x00001fff7d7d7589 */ /* 0x000e2200000e0000 */
[----:B--2---:R-:W-:Y:S02]  /*10350*/  FSEL R136, R117, RZ, P1 ;  /* 0x000000ff75887208 */ /* 0x004fe40000800000 */
[----:B------:R-:W-:-:S03]  /*10360*/  PLOP3.LUT P1, PT, PT, PT, UP2, 0x40, 0x4 ;  /* 0x000000000004781c */ /* 0x000fc60003f2e828 */
[C---:B------:R-:W-:Y:S01]  /*10370*/  FADD.FTZ R128, -R136.reuse, R86 ;  /* 0x0000005688807221 */ /* 0x040fe20000010100 */
[----:B------:R-:W-:Y:S01]  /*10380*/  FMUL.FTZ R86, R117, R117 ;  /* 0x0000007575567220 */ /* 0x000fe20000410000 */
[C---:B------:R-:W-:Y:S01]  /*10390*/  FADD.FTZ R116, -R136.reuse, R87 ;  /* 0x0000005788747221 */ /* 0x040fe20000010100 */
[C---:B------:R-:W-:Y:S01]  /*103a0*/  FADD.FTZ R124, -R136.reuse, R84 ;  /* 0x00000054887c7221 */ /* 0x040fe20000010100 */
[C---:B------:R-:W-:Y:S01]  /*103b0*/  FADD.FTZ R126, -R136.reuse, R85 ;  /* 0x00000055887e7221 */ /* 0x040fe20000010100 */
[----:B------:R-:W-:Y:S01]  /*103c0*/  FADD.FTZ R144, -R136, R97 ;  /* 0x0000006188907221 */ /* 0x000fe20000010100 */
[----:B------:R-:W-:Y:S01]  /*103d0*/  FSEL R87, R86, RZ, !P1 ;  /* 0x000000ff56577208 */ /* 0x000fe20004800000 */
[----:B0-----:R-:W-:Y:S01]  /*103e0*/  FFMA.FTZ R0, R125, UR21, R0 ;  /* 0x000000157d007c23 */ /* 0x001fe20008010000 */
[----:B------:R-:W0:Y:S01]  /*103f0*/  @!P0 LDC.64 R84, c[0x0][0x3c8] ;  /* 0x0000f200ff548b82 */ /* 0x000e220000000a00 */
[----:B------:R-:W-:Y:S01]  /*10400*/  MOV R97, UR16 ;  /* 0x0000001000617c02 */ /* 0x000fe20008000f00 */
[----:B------:R-:W-:Y:S01]  /*10410*/  FADD.FTZ R148, -R136, R88 ;  /* 0x0000005888947221 */ /* 0x000fe20000010100 */
[----:B------:R-:W-:Y:S01]  /*10420*/  FADD.FTZ R125, R0, R87 ;  /* 0x00000057007d7221 */ /* 0x000fe20000010000 */
[C---:B------:R-:W-:Y:S01]  /*10430*/  FADD.FTZ R150, -R136.reuse, R89 ;  /* 0x0000005988967221 */ /* 0x040fe20000010100 */
[----:B------:R-:W-:Y:S01]  /*10440*/  FADD.FTZ R140, -R136, R96 ;  /* 0x00000060888c7221 */ /* 0x000fe20000010100 */
[----:B------:R-:W-:-:S02]  /*10450*/  IMAD.U32 R89, RZ, RZ, UR16 ;  /* 0x00000010ff597e24 */ /* 0x000fc4000f8e00ff */
[C---:B------:R-:W-:Y:S01]  /*10460*/  FADD.FTZ R152, -R136.reuse, R90 ;  /* 0x0000005a88987221 */ /* 0x040fe20000010100 */
[----:B------:R-:W2:Y:S01]  /*10470*/  LDC.64 R86, c[0x0][0x428] ;  /* 0x00010a00ff567b82 */ /* 0x000ea20000000a00 */
[----:B------:R-:W3:Y:S01]  /*10480*/  MUFU.RSQ R125, R125 ;  /* 0x0000007d007d7308 */ /* 0x000ee20000001400 */
[----:B------:R-:W-:Y:S01]  /*10490*/  FADD.FTZ R154, -R136, R91 ;  /* 0x0000005b889a7221 */ /* 0x000fe20000010100 */
[----:B-1----:R-:W-:-:S04]  /*104a0*/  @!P0 IMAD.WIDE R114, R89, 0x4, R114 ;  /* 0x0000000459728825 */ /* 0x002fc800078e0272 */
        /* <DEDUP_REMOVED lines=15> */
[C---:B---3--:R-:W-:Y:S01]  /*105a0*/  FMUL.FTZ R85, R125.reuse, R148 ;  /* 0x000000947d557220 */ /* 0x048fe20000410000 */
[C---:B------:R-:W-:Y:S01]  /*105b0*/  FMUL.FTZ R150, R125.reuse, R150 ;  /* 0x000000967d967220 */ /* 0x040fe20000410000 */
[C---:B------:R-:W-:Y:S01]  /*105c0*/  FMUL.FTZ R89, R125.reuse, R152 ;  /* 0x000000987d597220 */ /* 0x040fe20000410000 */
[----:B------:R-:W-:Y:S01]  /*105d0*/  FMUL.FTZ R154, R125, R154 ;  /* 0x0000009a7d9a7220 */ /* 0x000fe20000410000 */
[----:B------:R-:W-:Y:S01]  /*105e0*/  FFMA.FTZ R85, R85, R68, R44 ;  /* 0x0000004455557223 */ /* 0x000fe2000001002c */
[----:B------:R-:W-:Y:S01]  /*105f0*/  FFMA.FTZ R150, R150, R69, R45 ;  /* 0x0000004596967223 */ /* 0x000fe2000001002d */
[----:B------:R-:W-:Y:S01]  /*10600*/  FFMA.FTZ R89, R89, R70, R46 ;  /* 0x0000004659597223 */ /* 0x000fe2000001002e */
[----:B------:R-:W-:Y:S01]  /*10610*/  FFMA.FTZ R154, R154, R71, R47 ;  /* 0x000000479a9a7223 */ /* 0x000fe2000001002f */
[----:B--2---:R-:W-:-:S04]  /*10620*/  IMAD.WIDE.U32 R98, R113, 0x10, R86 ;  /* 0x0000001071627825 */ /* 0x004fc800078e0056 */
[C---:B------:R-:W-:Y:S01]  /*10630*/  FMUL.FTZ R126, R125.reuse, R126 ;  /* 0x0000007e7d7e7220 */ /* 0x040fe20000410000 */
[C---:B------:R-:W-:Y:S01]  /*10640*/  FMUL.FTZ R93, R125.reuse, R138 ;  /* 0x0000008a7d5d7220 */ /* 0x040fe20000410000 */
[----:B------:R-:W-:Y:S01]  /*10650*/  FMUL.FTZ R90, R125, R90 ;  /* 0x0000005a7d5a7220 */ /* 0x000fe20000410000 */
[----:B------:R-:W-:-:S04]  /*10660*/  IMAD.WIDE.U32 R100, R121, 0x10, R86 ;  /* 0x0000001079647825 */ /* 0x000fc800078e0056 */
[C---:B------:R-:W-:Y:S01]  /*10670*/  FMUL.FTZ R95, R125.reuse, R140 ;  /* 0x0000008c7d5f7220 */ /* 0x040fe20000410000 */
[----:B------:R-:W-:Y:S01]  /*10680*/  FMUL.FTZ R144, R125, R144 ;  /* 0x000000907d907220 */ /* 0x000fe20000410000 */
[----:B------:R-:W-:Y:S01]  /*10690*/  FFMA.FTZ R93, R93, R66, R42 ;  /* 0x000000425d5d7223 */ /* 0x000fe2000001002a */
[----:B------:R-:W-:Y:S01]  /*106a0*/  IMAD.WIDE.U32 R102, R123, 0x10, R86 ;  /* 0x000000107b667825 */ /* 0x000fe200078e0056 */
[----:B------:R-:W-:-:S03]  /*106b0*/  F2FP.BF16.F32.PACK_AB R86, R150, R85 ;  /* 0x000000559656723e */ /* 0x000fc600000010ff */
[----:B------:R-:W-:Y:S01]  /*106c0*/  FMUL.FTZ R85, R125, R124 ;  /* 0x0000007c7d557220 */ /* 0x000fe20000410000 */
[----:B------:R-:W-:Y:S01]  /*106d0*/  F2FP.BF16.F32.PACK_AB R87, R154, R89 ;  /* 0x000000599a57723e */ /* 0x000fe200000010ff */
[----:B------:R-:W-:Y:S01]  /*106e0*/  FFMA.FTZ R89, R126, R73, R49 ;  /* 0x000000497e597223 */ /* 0x000fe20000010031 */
[----:B------:R-:W-:Y:S01]  /*106f0*/  FFMA.FTZ R124, R90, R67, R43 ;  /* 0x000000435a7c7223 */ /* 0x000fe2000001002b */
[----:B------:R-:W-:Y:S01]  /*10700*/  FFMA.FTZ R84, R85, R72, R48 ;  /* 0x0000004855547223 */ /* 0x000fe20000010030 */
[----:B------:R-:W-:Y:S01]  /*10710*/  FFMA.FTZ R95, R95, R60, R36 ;  /* 0x0000003c5f5f7223 */ /* 0x000fe20000010024 */
[----:B------:R-:W-:Y:S01]  /*10720*/  FFMA.FTZ R144, R144, R61, R37 ;  /* 0x0000003d90907223 */ /* 0x000fe20000010025 */
[C---:B------:R-:W-:Y:S01]  /*10730*/  FMUL.FTZ R91, R125.reuse, R128 ;  /* 0x000000807d5b7220 */ /* 0x040fe20000410000 */
[----:B------:R-:W-:Y:S01]  /*10740*/  FMUL.FTZ R105, R125, R142 ;  /* 0x0000008e7d697220 */ /* 0x000fe20000410000 */
[----:B------:R-:W-:Y:S01]  /*10750*/  F2FP.BF16.F32.PACK_AB R84, R89, R84 ;  /* 0x000000545954723e */ /* 0x000fe200000010ff */
[----:B------:R-:W-:Y:S01]  /*10760*/  FMUL.FTZ R116, R125, R116 ;  /* 0x000000747d747220 */ /* 0x000fe20000410000 */
[----:B------:R-:W-:Y:S01]  /*10770*/  F2FP.BF16.F32.PACK_AB R89, R124, R93 ;  /* 0x0000005d7c59723e */ /* 0x000fe200000010ff */
[----:B------:R-:W-:Y:S01]  /*10780*/  FFMA.FTZ R85, R91, R74, R50 ;  /* 0x0000004a5b557223 */ /* 0x000fe20000010032 */
[----:B------:R-:W-:Y:S01]  /*10790*/  F2FP.BF16.F32.PACK_AB R90, R144, R95 ;  /* 0x0000005f905a723e */ /* 0x000fe200000010ff */
        /* <DEDUP_REMOVED lines=40> */
.L_x_9656:
        /* <DEDUP_REMOVED lines=14> */
.L_x_20808:


//--------------------- .text._ZN10layer_norm13ln_fwd_kernelINS_13Kernel_traitsIf13__nv_bfloat16fS2_fjLj3072ELj1ELj1ELj4ELj16ENS_18Kernel_traits_baseILj3072EfS2_fS2_fjLj128EEEEELb1ELb1ELb1ELb0EEEvNS_9FwdParamsE --------------------------
	.section	.text._ZN10layer_norm13ln_fwd_kernelINS_13Kernel_traitsIf13__nv_bfloat16fS2_fjLj3072ELj1ELj1ELj4ELj16ENS_18Kernel_traits_baseILj3072EfS2_fS2_fjLj128EEEEELb1ELb1ELb1ELb0EEEvNS_9FwdParamsE,"ax",@progbits
	.align	128
        .global         _ZN10layer_norm13ln_fwd_kernelINS_13Kernel_traitsIf13__nv_bfloat16fS2_fjLj3072ELj1ELj1ELj4ELj16ENS_18Kernel_traits_baseILj3072EfS2_fS2_fjLj128EEEEELb1ELb1ELb1ELb0EEEvNS_9FwdParamsE
        .type           _ZN10layer_norm13ln_fwd_kernelINS_13Kernel_traitsIf13__nv_bfloat16fS2_fjLj3072ELj1ELj1ELj4ELj16ENS_18Kernel_traits_baseILj3072EfS2_fS2_fjLj128EEEEELb1ELb1ELb1ELb0EEEvNS_9FwdParamsE,@function
        .size           _ZN10layer_norm13ln_fwd_kernelINS_13Kernel_traitsIf13__nv_bfloat16fS2_fjLj3072ELj1ELj1ELj4ELj16ENS_18Kernel_traits_baseILj3072EfS2_fS2_fjLj128EEEEELb1ELb1ELb1ELb0EEEvNS_9FwdParamsE,(.L_x_20809 - _ZN10layer_norm13ln_fwd_kernelINS_13Kernel_traitsIf13__nv_bfloat16fS2_fjLj3072ELj1ELj1ELj4ELj16ENS_18Kernel_traits_baseILj3072EfS2_fS2_fjLj128EEEEELb1ELb1ELb1ELb0EEEvNS_9FwdParamsE)
        .other          _ZN10layer_norm13ln_fwd_kernelINS_13Kernel_traitsIf13__nv_bfloat16fS2_fjLj3072ELj1ELj1ELj4ELj16ENS_18Kernel_traits_baseILj3072EfS2_fS2_fjLj128EEEEELb1ELb1ELb1ELb0EEEvNS_9FwdParamsE,@"STO_CUDA_ENTRY STV_DEFAULT"
_ZN10layer_norm13ln_fwd_kernelINS_13Kernel_traitsIf13__nv_bfloat16fS2_fjLj3072ELj1ELj1ELj4ELj16ENS_18Kernel_traits_baseILj3072EfS2_fS2_fjLj128EEEEELb1ELb1ELb1ELb0EEEvNS_9FwdParamsE:
.text._ZN10layer_norm13ln_fwd_kernelINS_13Kernel_traitsIf13__nv_bfloat16fS2_fjLj3072ELj1ELj1ELj4ELj16ENS_18Kernel_traits_baseILj3072EfS2_fS2_fjLj128EEEEELb1ELb1ELb1ELb0EEEvNS_9FwdParamsE:
[----:B------:R-:W-:Y:S01]  /*0000*/  LDC R1, c[0x0][0x37c] ;  /* 0x0000df00ff017b82 */ /* 0x000fe20000000800 */
[----:B------:R-:W0:Y:S07]  /*0010*/  LDCU.U8 UR4, c[0x0][0x464] ;  /* 0x00008c80ff0477ac */ /* 0x000e2e0008000000 */
[----:B------:R-:W1:Y:S01]  /*0020*/  LDC R120, c[0x0][0x458] ;  /* 0x00011600ff787b82 */ /* 0x000e620000000800 */
[----:B------:R-:W2:Y:S01]  /*0030*/  LDCU.64 UR14, c[0x0][0x450] ;  /* 0x00008a00ff0e77ac */ /* 0x000ea20008000a00 */
[----:B------:R-:W3:Y:S06]  /*0040*/  LDCU.64 UR12, c[0x0][0x358] ;  /* 0x00006b00ff0c77ac */ /* 0x000eec0008000a00 */
[----:B------:R-:W1:Y:S01]  /*0050*/  LDC R121, c[0x0][0x45c] ;  /* 0x00011700ff797b82 */ /* 0x000e620000000800 */
[----:B------:R-:W4:Y:S01]  /*0060*/  LDCU.64 UR6, c[0x0][0x438] ;  /* 0x00008700ff0677ac */ /* 0x000f220008000a00 */
[----:B------:R-:W5:Y:S01]  /*0070*/  LDCU UR5, c[0x0][0x388] ;  /* 0x00007100ff0577ac */ /* 0x000f620008000800 */
[----:B0-----:R-:W-:Y:S01]  /*0080*/  ISETP.NE.AND P0, PT, RZ, UR4, PT ;  /* 0x00000004ff007c0c */ /* 0x001fe2000bf05270 */
[----:B--2---:R-:W-:-:S02]  /*0090*/  IMAD.U32 R2, RZ, RZ, UR14 ;  /* 0x0000000eff027e24 */ /* 0x004fc4000f8e00ff */
[----:B------:R-:W-:-:S10]  /*00a0*/  IMAD.U32 R3, RZ, RZ, UR15 ;  /* 0x0000000fff037e24 */ /* 0x000fd4000f8e00ff */
[----:B---3--:R-:W2:Y:S01]  /*00b0*/  @P0 LDG.E.64 R2, desc[UR12][R2.64] ;  /* 0x0000000c02020981 */ /* 0x008ea2000c1e1b00 */
[----:B------:R-:W0:Y:S03]  /*00c0*/  @P0 LDC R9, c[0x0][0x460] ;  /* 0x00011800ff090b82 */ /* 0x000e260000000800 */
[----:B-1----:R-:W0:Y:S01]  /*00d0*/  @P0 LDG.E.64 R4, desc[UR12][R120.64] ;  /* 0x0000000c78040981 */ /* 0x002e22000c1e1b00 */
[----:B----4-:R-:W-:Y:S01]  /*00e0*/  UISETP.NE.U32.AND UP0, UPT, UR6, URZ, UPT ;  /* 0x000000ff0600728c */ /* 0x010fe2000bf05070 */
[----:B------:R-:W-:Y:S01]  /*00f0*/  BSSY.RECONVERGENT B0, `(.L_x_9657) ;  /* 0x000007b000007945 */ /* 0x000fe20003800200 */
[----:B-----5:R-:W-:Y:S01]  /*0100*/  USHF.R.S32.HI UR4, URZ, 0x1f, UR5 ;  /* 0x0000001fff047899 */ /* 0x020fe20008011405 */
[----:B------:R-:W1:Y:S01]  /*0110*/  S2R R7, SR_TID.X ;  /* 0x0000000000077919 */ /* 0x000e620000002100 */
[----:B------:R-:W3:Y:S01]  /*0120*/  S2UR UR22, SR_CTAID.X ;  /* 0x00000000001679c3 */ /* 0x000ee20000002500 */
[----:B------:R-:W-:-:S02]  /*0130*/  UISETP.NE.AND.EX UP0, UPT, UR7, URZ, UPT, UP0 ;  /* 0x000000ff0700728c */ /* 0x000fc4000bf05300 */
[----:B------:R-:W-:-:S04]  /*0140*/  ULEA.HI UR4, UR4, UR5, URZ, 0x3 ;  /* 0x0000000504047291 */ /* 0x000fc8000f8f18ff */
[----:B------:R-:W-:Y:S01]  /*0150*/  USHF.R.S32.HI UR4, URZ, 0x3, UR4 ;  /* 0x00000003ff047899 */ /* 0x000fe20008011404 */
[----:B------:R-:W3:Y:S01]  /*0160*/  LDC R116, c[0x0][0x360] ;  /* 0x0000d800ff747b82 */ /* 0x000ee20000000800 */
[C---:B-1----:R-:W-:Y:S01]  /*0170*/  LOP3.LUT R0, R7.reuse, 0x60, RZ, 0xc0, !PT ;  /* 0x0000006007007812 */ /* 0x042fe200078ec0ff */
[--C-:B---3--:R-:W-:Y:S01]  /*0180*/  IMAD R116, R116, UR22, R7.reuse ;  /* 0x0000001674747c24 */ /* 0x108fe2000f8e0207 */
[----:B------:R-:W-:Y:S02]  /*0190*/  LOP3.LUT R76, R7, 0x1f, RZ, 0xc0, !PT ;  /* 0x0000001f074c7812 */ /* 0x000fe400078ec0ff */
[----:B------:R-:W-:Y:S02]  /*01a0*/  LOP3.LUT R77, R0, 0x1f, R7, 0xf8, !PT ;  /* 0x0000001f004d7812 */ /* 0x000fe400078ef807 */
[----:B--2---:R-:W-:Y:S02]  /*01b0*/  @P0 R2UR UR14, R2 ;  /* 0x00000000020e02ca */ /* 0x004fe400000e0000 */
[----:B------:R-:W-:-:S02]  /*01c0*/  @P0 R2UR UR15, R3 ;  /* 0x00000000030f02ca */ /* 0x000fc400000e0000 */
[----:B0-----:R-:W-:Y:S02]  /*01d0*/  @P0 IADD3 R120, P1, PT, R4, R9, RZ ;  /* 0x0000000904780210 */ /* 0x001fe40007f3e0ff */
[----:B------:R-:W-:Y:S02]  /*01e0*/  LOP3.LUT R3, R77, 0x7f, RZ, 0x3c, !PT ;  /* 0x0000007f4d037812 */ /* 0x000fe400078e3cff */
[----:B------:R-:W-:-:S03]  /*01f0*/  @P0 IADD3.X R121, PT, PT, RZ, R5, RZ, P1, !PT ;  /* 0x00000005ff790210 */ /* 0x000fc60000ffe4ff */
[----:B------:R-:W-:Y:S01]  /*0200*/  VIADD R3, R3, UR4 ;  /* 0x0000000403037c36 */ /* 0x000fe20008000000 */
        /* <DEDUP_REMOVED lines=64> */
.L_x_9658:
        /* <DEDUP_REMOVED lines=8> */
[----:B------:R-:W-:-:S02]  /*0690*/  @P2 CS2R R14, SRZ ;  /* 0x00000000000e2805 */ /* 0x000fc4000001ff00 */
[----:B------:R-:W-:Y:S02]  /*06a0*/  @P2 CS2R R12, SRZ ;  /* 0x00000000000c2805 */ /* 0x000fe4000001ff00 */
[----:B------:R-:W-:Y:S02]  /*06b0*/  @P2 CS2R R18, SRZ ;  /* 0x0000000000122805 */ /* 0x000fe4000001ff00 */
[----:B------:R-:W-:Y:S01]  /*06c0*/  @P2 CS2R R16, SRZ ;  /* 0x0000000000102805 */ /* 0x000fe2000001ff00 */
[----:B------:R-:W5:Y:S01]  /*06d0*/  @P0 LDG.E.128 R72, desc[UR12][R36.64] ;  /* 0x0000000c24480981 */ /* 0x000f62000c1e1d00 */
[----:B------:R-:W0:Y:S01]  /*06e0*/  @P2 LDC.64 R64, c[0x0][0x3d0] ;  /* 0x0000f400ff402b82 */ /* 0x000e220000000a00 */
[C---:B-1----:R-:W-:Y:S01]  /*06f0*/  @P0 IMAD.WIDE.U32 R40, R77.reuse, 0x20, R38 ;  /* 0x000000204d280825 */ /* 0x042fe200078e0026 */
[----:B------:R-:W-:Y:S01]  /*0700*/  @P0 LOP3.LUT R77, R77, 0x80, RZ, 0xfc, !PT ;  /* 0x000000804d4d0812 */ /* 0x000fe200078efcff */
[----:B------:R1:W5:Y:S05]  /*0710*/  @P0 LDG.E.128 R68, desc[UR12][R36.64+0x10] ;  /* 0x0000100c24440981 */ /* 0x00036a000c1e1d00 */
[----:B------:R-:W4:Y:S01]  /*0720*/  @P2 LDC.64 R66, c[0x0][0x3e8] ;  /* 0x0000fa00ff422b82 */ /* 0x000f220000000a00 */
[----:B--2---:R-:W-:Y:S01]  /*0730*/  @P1 IMAD.WIDE.U32 R42, R77, 0x20, R42 ;  /* 0x000000204d2a1825 */ /* 0x004fe200078e002a */
[----:B------:R-:W5:Y:S01]  /*0740*/  @P0 LDG.E.128 R56, desc[UR12][R40.64] ;  /* 0x0000000c28380981 */ /* 0x000f62000c1e1d00 */
[----:B------:R-:W-:-:S03]  /*0750*/  CS2R R38, SRZ ;  /* 0x0000000000267805 */ /* 0x000fc6000001ff00 */
[----:B------:R2:W5:Y:S01]  /*0760*/  @P0 LDG.E.128 R52, desc[UR12][R40.64+0x10] ;  /* 0x0000100c28340981 */ /* 0x000562000c1e1d00 */
[C---:B---3--:R-:W-:Y:S01]  /*0770*/  @P1 IMAD.WIDE.U32 R62, R77.reuse, 0x20, R60 ;  /* 0x000000204d3e1825 */ /* 0x048fe200078e003c */
[----:B------:R-:W-:Y:S02]  /*0780*/  @P1 IADD3 R77, PT, PT, R77, 0x80, RZ ;  /* 0x000000804d4d1810 */ /* 0x000fe40007ffe0ff */
[----:B------:R-:W5:Y:S01]  /*0790*/  @P1 LDG.E.128 R48, desc[UR12][R42.64] ;  /* 0x0000000c2a301981 */ /* 0x000f62000c1e1d00 */
[----:B-1----:R-:W-:-:S03]  /*07a0*/  CS2R R36, SRZ ;  /* 0x0000000000247805 */ /* 0x002fc6000001ff00 */
[----:B------:R1:W5:Y:S01]  /*07b0*/  @P1 LDG.E.128 R44, desc[UR12][R42.64+0x10] ;  /* 0x0000100c2a2c1981 */ /* 0x000362000c1e1d00 */
[C---:B0-----:R-:W-:Y:S01]  /*07c0*/  @P2 IMAD.WIDE.U32 R60, R77.reuse, 0x20, R64 ;  /* 0x000000204d3c2825 */ /* 0x041fe200078e0040 */
[----:B--2---:R-:W-:Y:S02]  /*07d0*/  CS2R R40, SRZ ;  /* 0x0000000000287805 */ /* 0x004fe4000001ff00 */
[----:B------:R-:W5:Y:S04]  /*07e0*/  @P1 LDG.E.128 R32, desc[UR12][R62.64] ;  /* 0x0000000c3e201981 */ /* 0x000f68000c1e1d00 */
[----:B------:R0:W5:Y:S01]  /*07f0*/  @P1 LDG.E.128 R28, desc[UR12][R62.64+0x10] ;  /* 0x0000100c3e1c1981 */ /* 0x000162000c1e1d00 */
[----:B----4-:R-:W-:Y:S01]  /*0800*/  @P2 IMAD.WIDE.U32 R64, R77, 0x20, R66 ;  /* 0x000000204d402825 */ /* 0x010fe200078e0042 */
[----:B-1----:R-:W-:-:S02]  /*0810*/  CS2R R42, SRZ ;  /* 0x00000000002a7805 */ /* 0x002fc4000001ff00 */
[----:B------:R-:W5:Y:S01]  /*0820*/  @P2 LDG.E.128 R24, desc[UR12][R60.64] ;  /* 0x0000000c3c182981 */ /* 0x000f62000c1e1d00 */
[----:B------:R-:W-:-:S03]  /*0830*/  CS2R R66, SRZ ;  /* 0x0000000000427805 */ /* 0x000fc6000001ff00 */
[----:B------:R1:W5:Y:S01]  /*0840*/  @P2 LDG.E.128 R20, desc[UR12][R60.64+0x10] ;  /* 0x0000100c3c142981 */ /* 0x000362000c1e1d00 */
[----:B0-----:R-:W-:-:S03]  /*0850*/  CS2R R62, SRZ ;  /* 0x00000000003e7805 */ /* 0x001fc6000001ff00 */
[----:B------:R-:W5:Y:S04]  /*0860*/  @P2 LDG.E.128 R8, desc[UR12][R64.64] ;  /* 0x0000000c40082981 */ /* 0x000f68000c1e1d00 */
[----:B------:R0:W5:Y:S01]  /*0870*/  @P2 LDG.E.128 R4, desc[UR12][R64.64+0x10] ;  /* 0x0000100c40042981 */ /* 0x000162000c1e1d00 */
[----:B-1----:R-:W-:Y:S02]  /*0880*/  CS2R R60, SRZ ;  /* 0x00000000003c7805 */ /* 0x002fe4000001ff00 */
[----:B0-----:R-:W-:-:S07]  /*0890*/  CS2R R64, SRZ ;  /* 0x0000000000407805 */ /* 0x001fce000001ff00 */
.L_x_9659:
[----:B------:R-:W-:Y:S05]  /*08a0*/  BSYNC.RECONVERGENT B0 ;  /* 0x0000000000007941 */ /* 0x000fea0003800200 */
.L_x_9657:
[----:B------:R-:W1:Y:S02]  /*08b0*/  LDCU UR5, c[0x0][0x384] ;  /* 0x00007080ff0577ac */ /* 0x000e640008000800 */
[----:B-1----:R-:W-:-:S06]  /*08c0*/  UISETP.GE.AND UP0, UPT, UR22, UR5, UPT ;  /* 0x000000051600728c */ /* 0x002fcc000bf06270 */
[----:B------:R-:W-:-:S13]  /*08d0*/  PLOP3.LUT P0, PT, PT, PT, UP0, 0x80, 0x8 ;  /* 0x000000000008781c */ /* 0x000fda0003f0f008 */
[----:B------:R-:W-:Y:S05]  /*08e0*/  @P0 EXIT ;  /* 0x000000000000094d */ /* 0x000fea0003800000 */
[----:B------:R-:W-:Y:S01]  /*08f0*/  IMAD.HI.U32 R77, R116, -0x326172a9, RZ ;  /* 0xcd9e8d57744d7827 */ /* 0x000fe200078e00ff */
[----:B------:R-:W-:-:S03]  /*0900*/  ULOP3.LUT UR6, UR4, 0x7f, URZ, 0xc0, !UPT ;  /* 0x0000007f04067892 */ /* 0x000fc6000f8ec0ff */
[----:B------:R-:W-:Y:S01]  /*0910*/  HFMA2 R121, -RZ, RZ, 0, 0 ;  /* 0x00000000ff797431 */ /* 0x000fe200000001ff */
[----:B------:R-:W-:Y:S01]  /*0920*/  USHF.L.U32 UR5, UR4, 0x1, URZ ;  /* 0x0000000104057899 */ /* 0x000fe200080006ff */
[C---:B0-----:R-:W-:Y:S01]  /*0930*/  IMAD.HI.U32 R78, R133.reuse, -0x2daee0ad, RZ ;  /* 0xd2511f53854e7827 */ /* 0x041fe200078e00ff */
[----:B------:R-:W-:Y:S01]  /*0940*/  LOP3.LUT R77, R2, UR14, R77, 0x96, !PT ;  /* 0x0000000e024d7c12 */ /* 0x000fe2000f8e964d */
[----:B------:R-:W0:Y:S01]  /*0950*/  LDCU UR23, c[0x0][0x404] ;  /* 0x00008080ff1777ac */ /* 0x000e220008000800 */
[----:B------:R-:W-:Y:S01]  /*0960*/  LOP3.LUT R120, R120, 0x3, RZ, 0xc0, !PT ;  /* 0x0000000378787812 */ /* 0x000fe200078ec0ff */
[----:B------:R-:W-:Y:S01]  /*0970*/  IMAD R80, R116, -0x326172a9, RZ ;  /* 0xcd9e8d5774507824 */ /* 0x000fe200078e02ff */
[----:B------:R-:W-:Y:S01]  /*0980*/  LOP3.LUT R78, R78, UR15, RZ, 0x3c, !PT ;  /* 0x0000000f4e4e7c12 */ /* 0x000fe2000f8e3cff */
[----:B------:R-:W-:Y:S01]  /*0990*/  IMAD R82, R133, -0x2daee0ad, RZ ;  /* 0xd2511f5385527824 */ /* 0x000fe200078e02ff */
[----:B------:R-:W-:Y:S01]  /*09a0*/  ULOP3.LUT UR5, UR5, 0xffffff00, URZ, 0xc0, !UPT ;  /* 0xffffff0005057892 */ /* 0x000fe2000f8ec0ff */
        /* <DEDUP_REMOVED lines=13> */
[----:B------:R-:W0:Y:S02]  /*0a80*/  LDCU.64 UR18, c[0x0][0x3a0] ;  /* 0x00007400ff1277ac */ /* 0x000e240008000a00 */
[----:B------:R-:W-:Y:S01]  /*0a90*/  IMAD R82, R79, -0x2daee0ad, RZ ;  /* 0xd2511f534f527824 */ /* 0x000fe200078e02ff */
[----:B------:R-:W-:Y:S01]  /*0aa0*/  LOP3.LUT R80, R83, UR28, R80, 0x96, !PT ;  /* 0x0000001c53507c12 */ /* 0x000fe2000f8e9650 */
[----:B------:R-:W-:Y:S01]  /*0ab0*/  IMAD R81, R81, -0x326172a9, RZ ;  /* 0xcd9e8d5751517824 */ /* 0x000fe200078e02ff */
[----:B------:R-:W0:Y:S01]  /*0ac0*/  LDCU.128 UR8, c[0x0][0x3f0] ;  /* 0x00007e00ff0877ac */ /* 0x000e220008000c00 */
        /* <DEDUP_REMOVED lines=33> */
[----:B------:R-:W-:Y:S01]  /*0ce0*/  IMAD.U32 R83, RZ, RZ, UR6 ;  /* 0x00000006ff537e24 */ /* 0x000fe2000f8e00ff */
[----:B------:R-:W-:Y:S01]  /*0cf0*/  LOP3.LUT R78, R81, UR37, R78, 0x96, !PT ;  /* 0x00000025514e7c12 */ /* 0x000fe2000f8e964e */
[----:B------:R-:W-:Y:S01]  /*0d00*/  IMAD R82, R79, -0x326172a9, RZ ;  /* 0xcd9e8d574f527824 */ /* 0x000fe200078e02ff */
[----:B------:R-:W-:Y:S01]  /*0d10*/  I2FP.F32.U32 R0, R0 ;  /* 0x0000000000007245 */ /* 0x000fe20000201000 */
[----:B------:R-:W-:Y:S02]  /*0d20*/  IMAD R84, R77, -0x2daee0ad, RZ ;  /* 0xd2511f534d547824 */ /* 0x000fe400078e02ff */
[----:B------:R-:W-:Y:S01]  /*0d30*/  IMAD.HI.U32 R77, R80, -0x326172a9, RZ ;  /* 0xcd9e8d57504d7827 */ /* 0x000fe200078e00ff */
[----:B------:R0:W0:Y:S03]  /*0d40*/  MUFU.RCP R119, R0 ;  /* 0x0000000000777308 */ /* 0x0000260000001000 */
[----:B------:R-:W-:Y:S01]  /*0d50*/  IMAD.HI.U32 R79, R78, -0x2daee0ad, RZ ;  /* 0xd2511f534e4f7827 */ /* 0x000fe200078e00ff */
[----:B------:R-:W-:-:S03]  /*0d60*/  LOP3.LUT R77, R82, UR39, R77, 0x96, !PT ;  /* 0x00000027524d7c12 */ /* 0x000fc6000f8e964d */
[----:B------:R-:W-:Y:S01]  /*0d70*/  IMAD R76, R76, -0x20, R83 ;  /* 0xffffffe04c4c7824 */ /* 0x000fe200078e0253 */
[----:B------:R-:W-:Y:S01]  /*0d80*/  LOP3.LUT R79, R84, UR40, R79, 0x96, !PT ;  /* 0x00000028544f7c12 */ /* 0x000fe2000f8e964f */
[----:B------:R-:W-:Y:S02]  /*0d90*/  IMAD R78, R78, -0x2daee0ad, RZ ;  /* 0xd2511f534e4e7824 */ /* 0x000fe400078e02ff */
[----:B------:R-:W-:Y:S01]  /*0da0*/  IMAD.HI.U32 R117, R77, -0x2daee0ad, RZ ;  /* 0xd2511f534d757827 */ /* 0x000fe200078e00ff */
[----:B------:R-:W-:-:S03]  /*0db0*/  VIMNMX R76, PT, PT, RZ, R76, !PT ;  /* 0x0000004cff4c7248 */ /* 0x000fc60007fe0100 */
[----:B------:R-:W-:Y:S01]  /*0dc0*/  IMAD R81, R80, -0x326172a9, RZ ;  /* 0xcd9e8d5750517824 */ /* 0x000fe200078e02ff */
[----:B------:R-:W-:Y:S01]  /*0dd0*/  VIMNMX R76, PT, PT, R76, 0x20, PT ;  /* 0x000000204c4c7848 */ /* 0x000fe20003fe0100 */
[----:B------:R-:W-:Y:S01]  /*0de0*/  IMAD.HI.U32 R118, R79, -0x326172a9, RZ ;  /* 0xcd9e8d574f767827 */ /* 0x000fe200078e00ff */
[----:B------:R-:W-:Y:S02]  /*0df0*/  LOP3.LUT R117, R78, UR42, R117, 0x96, !PT ;  /* 0x0000002a4e757c12 */ /* 0x000fe4000f8e9675 */
[----:B------:R-:W-:Y:S01]  /*0e00*/  LEA R122, R76, UR5, 0x3 ;  /* 0x000000054c7a7c11 */ /* 0x000fe2000f8e18ff */
[----:B------:R-:W-:Y:S01]  /*0e10*/  IMAD R124, R77, -0x2daee0ad, RZ ;  /* 0xd2511f534d7c7824 */ /* 0x000fe200078e02ff */
[----:B------:R-:W-:Y:S01]  /*0e20*/  LOP3.LUT R118, R81, UR41, R118, 0x96, !PT ;  /* 0x0000002951767c12 */ /* 0x000fe2000f8e9676 */
[----:B01234-:R-:W-:-:S07]  /*0e30*/  IMAD R126, R79, -0x326172a9, RZ ;  /* 0xcd9e8d574f7e7824 */ /* 0x01ffce00078e02ff */
.L_x_9963:
        /* <DEDUP_REMOVED lines=10> */
[----:B------:R-:W-:Y:S01]  /*0ee0*/  UIADD3 UR45, UPT, UPT, UR14, -0x61c88647, URZ ;  /* 0x9e3779b90e2d7890 */ /* 0x000fe2000fffe0ff */
[----:B------:R-:W0:Y:S01]  /*0ef0*/  S2R R112, SR_TID.X ;  /* 0x0000000000707919 */ /* 0x000e220000002100 */
        /* <DEDUP_REMOVED lines=23> */
.L_x_9662:
        /* <DEDUP_REMOVED lines=26> */
.L_x_9667:
        /* <DEDUP_REMOVED lines=13> */
.L_x_9669:
[----:B------:R-:W-:Y:S05]  /*12e0*/  BSYNC.RECONVERGENT B2 ;  /* 0x0000000000027941 */ /* 0x000fea0003800200 */
.L_x_9668:
        /* <DEDUP_REMOVED lines=42> */
.L_x_9666:
[----:B------:R-:W-:Y:S05]  /*1590*/  BSYNC.RECONVERGENT B1 ;  /* 0x0000000000017941 */ /* 0x000fea0003800200 */
.L_x_9665:
        /* <DEDUP_REMOVED lines=9> */
[----:B------:R-:W-:-:S07]  /*1630*/  FFMA.FTZ R88, R89, R56, R80 ;  /* 0x0000003859587223 */ /* 0x000fce0000010050 */
.L_x_9664:
        /* <DEDUP_REMOVED lines=16> */
.L_x_9673:
        /* <DEDUP_REMOVED lines=13> */
.L_x_9675:
[----:B------:R-:W-:Y:S05]  /*1810*/  BSYNC.RECONVERGENT B2 ;  /* 0x0000000000027941 */ /* 0x000fea0003800200 */
.L_x_9674:
        /* <DEDUP_REMOVED lines=43> */
.L_x_9672:
[----:B------:R-:W-:Y:S05]  /*1ad0*/  BSYNC.RECONVERGENT B1 ;  /* 0x0000000000017941 */ /* 0x000fea0003800200 */
.L_x_9671:
        /* <DEDUP_REMOVED lines=11> */
.L_x_9670:
        /* <DEDUP_REMOVED lines=16> */
.L_x_9679:
        /* <DEDUP_REMOVED lines=13> */
.L_x_9681:
[----:B------:R-:W-:Y:S05]  /*1d60*/  BSYNC.RECONVERGENT B2 ;  /* 0x0000000000027941 */ /* 0x000fea0003800200 */
.L_x_9680:
        /* <DEDUP_REMOVED lines=42> */
.L_x_9678:
[----:B------:R-:W-:Y:S05]  /*2010*/  BSYNC.RECONVERGENT B1 ;  /* 0x0000000000017941 */ /* 0x000fea0003800200 */
.L_x_9677:
        /* <DEDUP_REMOVED lines=9> */
[----:B------:R-:W-:-:S07]  /*20b0*/  FFMA.FTZ R90, R91, R58, R82 ;  /* 0x0000003a5b5a7223 */ /* 0x000fce0000010052 */
.L_x_9676:
[----:B------:R-:W-:Y:S02]  /*20c0*/  IMAD.MOV.U32 R93, RZ, RZ, R92 ;  /* 0x000000ffff5d7224 */ /* 0x000fe400078e005c */
        /* <DEDUP_REMOVED lines=15> */
.L_x_9685:
        /* <DEDUP_REMOVED lines=13> */
.L_x_9687:
[----:B------:R-:W-:Y:S05]  /*2290*/  BSYNC.RECONVERGENT B2 ;  /* 0x0000000000027941 */ /* 0x000fea0003800200 */
.L_x_9686:
        /* <DEDUP_REMOVED lines=43> */
.L_x_9684:
[----:B------:R-:W-:Y:S05]  /*2550*/  BSYNC.RECONVERGENT B1 ;  /* 0x0000000000017941 */ /* 0x000fea0003800200 */
.L_x_9683:
        /* <DEDUP_REMOVED lines=10> */
[----:B------:R-:W-:-:S07]  /*2600*/  FFMA.FTZ R91, R92, R59, R83 ;  /* 0x0000003b5c5b7223 */ /* 0x000fce0000010053 */
.L_x_9682:
[----:B------:R-:W-:Y:S02]  /*2610*/  IMAD.MOV.U32 R94, RZ, RZ, R93 ;  /* 0x000000ffff5e7224 */ /* 0x000fe400078e005d */
[----:B-----5:R-:W-:Y:S01]  /*2620*/  IMAD.MOV.U32 R92, RZ, RZ, R84 ;  /* 0x000000ffff5c7224 */ /* 0x020fe200078e0054 */
        /* <DEDUP_REMOVED lines=14> */
.L_x_9691:
        /* <DEDUP_REMOVED lines=13> */
.L_x_9693:
[----:B------:R-:W-:Y:S05]  /*27e0*/  BSYNC.RECONVERGENT B2 ;  /* 0x0000000000027941 */ /* 0x000fea0003800200 */
.L_x_9692:
        /* <DEDUP_REMOVED lines=43> */
.L_x_9690:
[----:B------:R-:W-:Y:S05]  /*2aa0*/  BSYNC.RECONVERGENT B1 ;  /* 0x0000000000017941 */ /* 0x000fea0003800200 */
.L_x_9689:
        /* <DEDUP_REMOVED lines=10> */
.L_x_9688:
        /* <DEDUP_REMOVED lines=16> */
.L_x_9697:
        /* <DEDUP_REMOVED lines=13> */
.L_x_9699:
[----:B------:R-:W-:Y:S05]  /*2d20*/  BSYNC.RECONVERGENT B2 ;  /* 0x0000000000027941 */ /* 0x000fea0003800200 */
.L_x_9698:
        /* <DEDUP_REMOVED lines=43> */
.L_x_9696:
[----:B------:R-:W-:Y:S05]  /*2fe0*/  BSYNC.RECONVERGENT B1 ;  /* 0x0000000000017941 */ /* 0x000fea0003800200 */
.L_x_9695:
        /* <DEDUP_REMOVED lines=11> */
.L_x_9694:
        /* <DEDUP_REMOVED lines=16> */
.L_x_9703:
        /* <DEDUP_REMOVED lines=13> */
.L_x_9705:
[----:B------:R-:W-:Y:S05]  /*3270*/  BSYNC.RECONVERGENT B2 ;  /* 0x0000000000027941 */ /* 0x000fea0003800200 */
.L_x_9704:
        /* <DEDUP_REMOVED lines=43> */
.L_x_9702:
[----:B------:R-:W-:Y:S05]  /*3530*/  BSYNC.RECONVERGENT B1 ;  /* 0x0000000000017941 */ /* 0x000fea0003800200 */
.L_x_9701:
        /* <DEDUP_REMOVED lines=10> */
.L_x_9700:
        /* <DEDUP_REMOVED lines=16> */
.L_x_9709:
        /* <DEDUP_REMOVED lines=13> */
.L_x_9711:
[----:B------:R-:W-:Y:S05]  /*37b0*/  BSYNC.RECONVERGENT B2 ;  /* 0x0000000000027941 */ /* 0x000fea0003800200 */
.L_x_9710:
        /* <DEDUP_REMOVED lines=43> */
.L_x_9708:
[----:B------:R-:W-:Y:S05]  /*3a70*/  BSYNC.RECONVERGENT B1 ;  /* 0x0000000000017941 */ /* 0x000fea0003800200 */
.L_x_9707:
        /* <DEDUP_REMOVED lines=10> */
[----:B------:R-:W-:Y:S01]  /*3b20*/  FFMA.FTZ R95, R124, R55, R87 ;  /* 0x000000377c5f7223 */ /* 0x000fe20000010057 */
[----:B------:R-:W-:Y:S06]  /*3b30*/  BRA `(.L_x_9706) ;  /* 0x0000002800987947 */ /* 0x000fec0003800000 */
.L_x_9663:
[----:B------:R-:W-:Y:S02]  /*3b40*/  HFMA2 R88, -RZ, RZ, 0, 0 ;  /* 0x00000000ff587431 */ /* 0x000fe400000001ff */
[----:B------:R-:W-:Y:S02]  /*3b50*/  IMAD.MOV.U32 R90, RZ, RZ, R120 ;  /* 0x000000ffff5a7224 */ /* 0x000fe400078e0078 */
        /* <DEDUP_REMOVED lines=18> */
.L_x_9715:
        /* <DEDUP_REMOVED lines=13> */
.L_x_9717:
[----:B------:R-:W-:Y:S05]  /*3d50*/  BSYNC.RECONVERGENT B2 ;  /* 0x0000000000027941 */ /* 0x000fea0003800200 */
.L_x_9716:
        /* <DEDUP_REMOVED lines=42> */
.L_x_9714:
[----:B------:R-:W-:Y:S05]  /*4000*/  BSYNC.RECONVERGENT B1 ;  /* 0x0000000000017941 */ /* 0x000fea0003800200 */
.L_x_9713:
        /* <DEDUP_REMOVED lines=10> */
.L_x_9712:
        /* <DEDUP_REMOVED lines=16> */
.L_x_9721:
        /* <DEDUP_REMOVED lines=13> */
.L_x_9723:
[----:B------:R-:W-:Y:S05]  /*4280*/  BSYNC.RECONVERGENT B2 ;  /* 0x0000000000027941 */ /* 0x000fea0003800200 */
.L_x_9722:
        /* <DEDUP_REMOVED lines=43> */
.L_x_9720:
[----:B------:R-:W-:Y:S05]  /*4540*/  BSYNC.RECONVERGENT B1 ;  /* 0x0000000000017941 */ /* 0x000fea0003800200 */
.L_x_9719:
        /* <DEDUP_REMOVED lines=11> */
.L_x_9718:
        /* <DEDUP_REMOVED lines=16> */
.L_x_9727:
        /* <DEDUP_REMOVED lines=13> */
.L_x_9729:
[----:B------:R-:W-:Y:S05]  /*47d0*/  BSYNC.RECONVERGENT B2 ;  /* 0x0000000000027941 */ /* 0x000fea0003800200 */
.L_x_9728:
        /* <DEDUP_REMOVED lines=42> */
.L_x_9726:
[----:B------:R-:W-:Y:S05]  /*4a80*/  BSYNC.RECONVERGENT B1 ;  /* 0x0000000000017941 */ /* 0x000fea0003800200 */
.L_x_9725:
        /* <DEDUP_REMOVED lines=10> */
.L_x_9724:
        /* <DEDUP_REMOVED lines=16> */
.L_x_9733:
        /* <DEDUP_REMOVED lines=13> */
.L_x_9735:
[----:B------:R-:W-:Y:S05]  /*4d00*/  BSYNC.RECONVERGENT B2 ;  /* 0x0000000000027941 */ /* 0x000fea0003800200 */
.L_x_9734:
        /* <DEDUP_REMOVED lines=43> */
.L_x_9732:
[----:B------:R-:W-:Y:S05]  /*4fc0*/  BSYNC.RECONVERGENT B1 ;  /* 0x0000000000017941 */ /* 0x000fea0003800200 */
.L_x_9731:
        /* <DEDUP_REMOVED lines=11> */
.L_x_9730:
        /* <DEDUP_REMOVED lines=16> */
.L_x_9739:
        /* <DEDUP_REMOVED lines=13> */
.L_x_9741:
[----:B------:R-:W-:Y:S05]  /*5250*/  BSYNC.RECONVERGENT B2 ;  /* 0x0000000000027941 */ /* 0x000fea0003800200 */
.L_x_9740:
        /* <DEDUP_REMOVED lines=43> */
.L_x_9738:
[----:B------:R-:W-:Y:S05]  /*5510*/  BSYNC.RECONVERGENT B1 ;  /* 0x0000000000017941 */ /* 0x000fea0003800200 */
.L_x_9737:
        /* <DEDUP_REMOVED lines=10> */
.L_x_9736:
        /* <DEDUP_REMOVED lines=16> */
.L_x_9745:
        /* <DEDUP_REMOVED lines=13> */
.L_x_9747:
[----:B------:R-:W-:Y:S05]  /*5790*/  BSYNC.RECONVERGENT B2 ;  /* 0x0000000000027941 */ /* 0x000fea0003800200 */
.L_x_9746:
        /* <DEDUP_REMOVED lines=43> */
.L_x_9744:
[----:B------:R-:W-:Y:S05]  /*5a50*/  BSYNC.RECONVERGENT B1 ;  /* 0x0000000000017941 */ /* 0x000fea0003800200 */
.L_x_9743:
        /* <DEDUP_REMOVED lines=11> */
.L_x_9742:
        /* <DEDUP_REMOVED lines=16> */
.L_x_9751:
        /* <DEDUP_REMOVED lines=13> */
.L_x_9753:
[----:B------:R-:W-:Y:S05]  /*5ce0*/  BSYNC.RECONVERGENT B2 ;  /* 0x0000000000027941 */ /* 0x000fea0003800200 */
.L_x_9752:
        /* <DEDUP_REMOVED lines=43> */
.L_x_9750:
[----:B------:R-:W-:Y:S05]  /*5fa0*/  BSYNC.RECONVERGENT B1 ;  /* 0x0000000000017941 */ /* 0x000fea0003800200 */
.L_x_9749:
        /* <DEDUP_REMOVED lines=10> */
.L_x_9748:
        /* <DEDUP_REMOVED lines=16> */
.L_x_9756:
        /* <DEDUP_REMOVED lines=13> */
.L_x_9758:
[----:B------:R-:W-:Y:S05]  /*6220*/  BSYNC.RECONVERGENT B2 ;  /* 0x0000000000027941 */ /* 0x000fea0003800200 */
.L_x_9757:
        /* <DEDUP_REMOVED lines=43> */
.L_x_9755:
[----:B------:R-:W-:Y:S05]  /*64e0*/  BSYNC.RECONVERGENT B1 ;  /* 0x0000000000017941 */ /* 0x000fea0003800200 */
.L_x_9754:
        /* <DEDUP_REMOVED lines=11> */
.L_x_9706:
[----:B------:R-:W0:Y:S01]  /*65a0*/  LDC.64 R134, c[0x0][0x3a8] ;  /* 0x0000ea00ff867b82 */ /* 0x000e220000000a00 */
[----:B------:R-:W-:Y:S01]  /*65b0*/  MOV R124, R114 ;  /* 0x00000072007c7202 */ /* 0x000fe20000000f00 */
[----:B0-----:R-:W-:-:S05]  /*65c0*/  IMAD.WIDE.U32 R134, R113, 0x20, R134 ;  /* 0x0000002071867825 */ /* 0x001fca00078e0086 */
[----:B------:R0:W-:Y:S04]  /*65d0*/  STG.E.128 desc[UR12][R134.64], R88 ;  /* 0x0000005886007986 */ /* 0x0001e8000c101d0c */
[----:B------:R0:W-:Y:S01]  /*65e0*/  STG.E.128 desc[UR12][R134.64+0x10], R92 ;  /* 0x0000105c86007986 */ /* 0x0001e2000c101d0c */
[----:B------:R-:W-:Y:S05]  /*65f0*/  BRA.U !UP2, `(.L_x_9759) ;  /* 0x000000010a507547 */ /* 0x000fea000b800000 */
        /* <DEDUP_REMOVED lines=20> */
.L_x_9759:
[----:B------:R-:W-:Y:S01]  /*6740*/  VIADD R113, R113, 0x80 ;  /* 0x0000008071717836 */ /* 0x000fe20000000000 */
[----:B------:R-:W-:-:S07]  /*6750*/  IADD3 R0, PT, PT, R0, 0x80, RZ ;  /* 0x0000008000007810 */ /* 0x000fce0007ffe0ff */
.L_x_9661:
[----:B------:R-:W-:Y:S05]  /*6760*/  BSYNC.RECONVERGENT B0 ;  /* 0x0000000000007941 */ /* 0x000fea0003800200 */
.L_x_9660:
        /* <DEDUP_REMOVED lines=15> */
[----:B--2---:R-:W-:Y:S01]  /*6860*/  IMAD.MOV.U32 R98, RZ, RZ, R120 ;  /* 0x000000ffff627224 */ /* 0x004fe200078e0078 */
[----:B-1----:R-:W-:Y:S01]  /*6870*/  MOV R114, R124 ;  /* 0x0000007c00727202 */ /* 0x002fe20000000f00 */
[----:B-----5:R-:W-:-:S10]  /*6880*/  IMAD.MOV.U32 R96, RZ, RZ, R80 ;  /* 0x000000ffff607224 */ /* 0x020fd400078e0050 */
        /* <DEDUP_REMOVED lines=17> */
.L_x_9766:
        /* <DEDUP_REMOVED lines=13> */
.L_x_9768:
[----:B------:R-:W-:Y:S05]  /*6a70*/  BSYNC.RECONVERGENT B2 ;  /* 0x0000000000027941 */ /* 0x000fea0003800200 */
.L_x_9767:
        /* <DEDUP_REMOVED lines=42> */
.L_x_9765:
[----:B------:R-:W-:Y:S05]  /*6d20*/  BSYNC.RECONVERGENT B1 ;  /* 0x0000000000017941 */ /* 0x000fea0003800200 */
.L_x_9764:
        /* <DEDUP_REMOVED lines=9> */
[----:B------:R-:W-:-:S07]  /*6dc0*/  FFMA.FTZ R96, R97, R32, R80 ;  /* 0x0000002061607223 */ /* 0x000fce0000010050 */
.L_x_9763:
        /* <DEDUP_REMOVED lines=16> */
.L_x_9772:
        /* <DEDUP_REMOVED lines=13> */
.L_x_9774:
[----:B------:R-:W-:Y:S05]  /*6fa0*/  BSYNC.RECONVERGENT B2 ;  /* 0x0000000000027941 */ /* 0x000fea0003800200 */
.L_x_9773:
        /* <DEDUP_REMOVED lines=43> */
.L_x_9771:
[----:B------:R-:W-:Y:S05]  /*7260*/  BSYNC.RECONVERGENT B1 ;  /* 0x0000000000017941 */ /* 0x000fea0003800200 */
.L_x_9770:
        /* <DEDUP_REMOVED lines=11> */
.L_x_9769:
        /* <DEDUP_REMOVED lines=16> */
.L_x_9778:
        /* <DEDUP_REMOVED lines=13> */
.L_x_9780:
[----:B------:R-:W-:Y:S05]  /*74f0*/  BSYNC.RECONVERGENT B2 ;  /* 0x0000000000027941 */ /* 0x000fea0003800200 */
.L_x_9779:
        /* <DEDUP_REMOVED lines=42> */
.L_x_9777:
[----:B------:R-:W-:Y:S05]  /*77a0*/  BSYNC.RECONVERGENT B1 ;  /* 0x0000000000017941 */ /* 0x000fea0003800200 */
.L_x_9776:
        /* <DEDUP_REMOVED lines=10> */
.L_x_9775:
        /* <DEDUP_REMOVED lines=16> */
.L_x_9784:
        /* <DEDUP_REMOVED lines=13> */
.L_x_9786:
[----:B------:R-:W-:Y:S05]  /*7a20*/  BSYNC.RECONVERGENT B2 ;  /* 0x0000000000027941 */ /* 0x000fea0003800200 */
.L_x_9785:
[----:B------:R-:W-:Y:S01]  /*7a30*/  IMAD.WIDE.U32 R102, R116, -0x326172a9, RZ ;  /* 0xcd9e8d5774667825 */ /* 0x000fe200078e00ff */
[----:B------:R-:W-:-:S03]  /*7a40*/  LOP3.LUT R136, R121, UR15, R101, 0x96, !PT ;  /* 0x0000000f79887c12 */ /* 0x000fc6000f8e9665 */
[----:B------:R-:W-:Y:S01]  /*7a50*/  IMAD.MOV.U32 R99, RZ, RZ, R114 ;  /* 0x000000ffff637224 */ /* 0x000fe200078e0072 */
        /* <DEDUP_REMOVED lines=40> */
.L_x_9783:
[----:B------:R-:W-:Y:S05]  /*7ce0*/  BSYNC.RECONVERGENT B1 ;  /* 0x0000000000017941 */ /* 0x000fea0003800200 */
.L_x_9782:
        /* <DEDUP_REMOVED lines=11> */
.L_x_9781:
        /* <DEDUP_REMOVED lines=16> */
.L_x_9790:
        /* <DEDUP_REMOVED lines=13> */
.L_x_9792:
[----:B------:R-:W-:Y:S05]  /*7f70*/  BSYNC.RECONVERGENT B2 ;  /* 0x0000000000027941 */ /* 0x000fea0003800200 */
.L_x_9791:
        /* <DEDUP_REMOVED lines=43> */
.L_x_9789:
[----:B------:R-:W-:Y:S05]  /*8230*/  BSYNC.RECONVERGENT B1 ;  /* 0x0000000000017941 */ /* 0x000fea0003800200 */
.L_x_9788:
        /* <DEDUP_REMOVED lines=10> */
.L_x_9787:
        /* <DEDUP_REMOVED lines=16> */
.L_x_9796:
        /* <DEDUP_REMOVED lines=13> */
.L_x_9798:
[----:B------:R-:W-:Y:S05]  /*84b0*/  BSYNC.RECONVERGENT B2 ;  /* 0x0000000000027941 */ /* 0x000fea0003800200 */
.L_x_9797:
[----:B0-----:R-:W-:Y:S01]  /*84c0*/  IMAD.WIDE.U32 R134, R116, -0x326172a9, RZ ;  /* 0xcd9e8d5774867825 */ /* 0x001fe200078e00ff */
        /* <DEDUP_REMOVED lines=42> */
.L_x_9795:
[----:B------:R-:W-:Y:S05]  /*8770*/  BSYNC.RECONVERGENT B1 ;  /* 0x0000000000017941 */ /* 0x000fea0003800200 */
.L_x_9794:
        /* <DEDUP_REMOVED lines=11> */
.L_x_9793:
        /* <DEDUP_REMOVED lines=16> */
.L_x_9802:
        /* <DEDUP_REMOVED lines=13> */
.L_x_9804:
[----:B------:R-:W-:Y:S05]  /*8a00*/  BSYNC.RECONVERGENT B2 ;  /* 0x0000000000027941 */ /* 0x000fea0003800200 */
.L_x_9803:
[----:B0-----:R-:W-:Y:S01]  /*8a10*/  IMAD.WIDE.U32 R134, R116, -0x326172a9, RZ ;  /* 0xcd9e8d5774867825 */ /* 0x001fe200078e00ff */
        /* <DEDUP_REMOVED lines=42> */
.L_x_9801:
[----:B------:R-:W-:Y:S05]  /*8cc0*/  BSYNC.RECONVERGENT B1 ;  /* 0x0000000000017941 */ /* 0x000fea0003800200 */
.L_x_9800:
        /* <DEDUP_REMOVED lines=10> */
.L_x_9799:
        /* <DEDUP_REMOVED lines=16> */
.L_x_9808:
[----:B------:R-:W-:Y:S01]  /*8e70*/  IADD3 R133, PT, PT, R133, 0x1, RZ ;  /* 0x0000000185857810 */ /* 0x000fe20007ffe0ff */
[----:B------:R-:W-:Y:S03]  /*8e80*/  BSSY.RECONVERGENT B2, `(.L_x_9809) ;  /* 0x000000c000027945 */ /* 0x000fe60003800200 */
        /* <DEDUP_REMOVED lines=11> */
.L_x_9810:
[----:B------:R-:W-:Y:S05]  /*8f40*/  BSYNC.RECONVERGENT B2 ;  /* 0x0000000000027941 */ /* 0x000fea0003800200 */
.L_x_9809:
        /* <DEDUP_REMOVED lines=43> */
.L_x_9807:
[----:B------:R-:W-:Y:S05]  /*9200*/  BSYNC.RECONVERGENT B1 ;  /* 0x0000000000017941 */ /* 0x000fea0003800200 */
.L_x_9806:
        /* <DEDUP_REMOVED lines=12> */
.L_x_9762:
[----:B--2---:R-:W-:Y:S02]  /*92d0*/  HFMA2 R96, -RZ, RZ, 0, 0 ;  /* 0x00000000ff607431 */ /* 0x004fe400000001ff */
[----:B------:R-:W-:Y:S02]  /*92e0*/  IMAD.MOV.U32 R98, RZ, RZ, R120 ;  /* 0x000000ffff627224 */ /* 0x000fe400078e0078 */
        /* <DEDUP_REMOVED lines=18> */
.L_x_9814:
        /* <DEDUP_REMOVED lines=13> */
.L_x_9816:
[----:B------:R-:W-:Y:S05]  /*94e0*/  BSYNC.RECONVERGENT B2 ;  /* 0x0000000000027941 */ /* 0x000fea0003800200 */
.L_x_9815:
        /* <DEDUP_REMOVED lines=42> */
.L_x_9813:
[----:B------:R-:W-:Y:S05]  /*9790*/  BSYNC.RECONVERGENT B1 ;  /* 0x0000000000017941 */ /* 0x000fea0003800200 */
.L_x_9812:
        /* <DEDUP_REMOVED lines=10> */
.L_x_9811:
        /* <DEDUP_REMOVED lines=16> */
.L_x_9820:
        /* <DEDUP_REMOVED lines=13> */
.L_x_9822:
[----:B------:R-:W-:Y:S05]  /*9a10*/  BSYNC.RECONVERGENT B2 ;  /* 0x0000000000027941 */ /* 0x000fea0003800200 */
.L_x_9821:
        /* <DEDUP_REMOVED lines=43> */
.L_x_9819:
[----:B------:R-:W-:Y:S05]  /*9cd0*/  BSYNC.RECONVERGENT B1 ;  /* 0x0000000000017941 */ /* 0x000fea0003800200 */
.L_x_9818:
        /* <DEDUP_REMOVED lines=11> */
.L_x_9817:
        /* <DEDUP_REMOVED lines=16> */
.L_x_9826:
        /* <DEDUP_REMOVED lines=13> */
.L_x_9828:
[----:B------:R-:W-:Y:S05]  /*9f60*/  BSYNC.RECONVERGENT B2 ;  /* 0x0000000000027941 */ /* 0x000fea0003800200 */
.L_x_9827:
        /* <DEDUP_REMOVED lines=42> */
.L_x_9825:
[----:B------:R-:W-:Y:S05]  /*a210*/  BSYNC.RECONVERGENT B1 ;  /* 0x0000000000017941 */ /* 0x000fea0003800200 */
.L_x_9824:
        /* <DEDUP_REMOVED lines=10> */
.L_x_9823:
        /* <DEDUP_REMOVED lines=16> */
.L_x_9832:
        /* <DEDUP_REMOVED lines=13> */
.L_x_9834:
[----:B------:R-:W-:Y:S05]  /*a490*/  BSYNC.RECONVERGENT B2 ;  /* 0x0000000000027941 */ /* 0x000fea0003800200 */
.L_x_9833:
        /* <DEDUP_REMOVED lines=43> */
.L_x_9831:
[----:B------:R-:W-:Y:S05]  /*a750*/  BSYNC.RECONVERGENT B1 ;  /* 0x0000000000017941 */ /* 0x000fea0003800200 */
.L_x_9830:
        /* <DEDUP_REMOVED lines=11> */
.L_x_9829:
        /* <DEDUP_REMOVED lines=16> */
.L_x_9838:
        /* <DEDUP_REMOVED lines=13> */
.L_x_9840:
[----:B------:R-:W-:Y:S05]  /*a9e0*/  BSYNC.RECONVERGENT B2 ;  /* 0x0000000000027941 */ /* 0x000fea0003800200 */
.L_x_9839:
        /* <DEDUP_REMOVED lines=43> */
.L_x_9837:
[----:B------:R-:W-:Y:S05]  /*aca0*/  BSYNC.RECONVERGENT B1 ;  /* 0x0000000000017941 */ /* 0x000fea0003800200 */
.L_x_9836:
        /* <DEDUP_REMOVED lines=10> */
.L_x_9835:
        /* <DEDUP_REMOVED lines=16> */
.L_x_9844:
        /* <DEDUP_REMOVED lines=13> */
.L_x_9846:
[----:B------:R-:W-:Y:S05]  /*af20*/  BSYNC.RECONVERGENT B2 ;  /* 0x0000000000027941 */ /* 0x000fea0003800200 */
.L_x_9845:
        /* <DEDUP_REMOVED lines=43> */
.L_x_9843:
[----:B------:R-:W-:Y:S05]  /*b1e0*/  BSYNC.RECONVERGENT B1 ;  /* 0x0000000000017941 */ /* 0x000fea0003800200 */
.L_x_9842:
        /* <DEDUP_REMOVED lines=11> */
.L_x_9841:
        /* <DEDUP_REMOVED lines=16> */
.L_x_9850:
        /* <DEDUP_REMOVED lines=13> */
.L_x_9852:
[----:B------:R-:W-:Y:S05]  /*b470*/  BSYNC.RECONVERGENT B2 ;  /* 0x0000000000027941 */ /* 0x000fea0003800200 */
.L_x_9851:
[----:B0-----:R-:W-:Y:S01]  /*b480*/  IMAD.WIDE.U32 R134, R116, -0x326172a9, RZ ;  /* 0xcd9e8d5774867825 */ /* 0x001fe200078e00ff */
        /* <DEDUP_REMOVED lines=42> */
.L_x_9849:
[----:B------:R-:W-:Y:S05]  /*b730*/  BSYNC.RECONVERGENT B1 ;  /* 0x0000000000017941 */ /* 0x000fea0003800200 */
.L_x_9848:
        /* <DEDUP_REMOVED lines=10> */
.L_x_9847:
        /* <DEDUP_REMOVED lines=16> */
.L_x_9855:
        /* <DEDUP_REMOVED lines=13> */
.L_x_9857:
[----:B------:R-:W-:Y:S05]  /*b9b0*/  BSYNC.RECONVERGENT B2 ;  /* 0x0000000000027941 */ /* 0x000fea0003800200 */
.L_x_9856:
        /* <DEDUP_REMOVED lines=43> */
.L_x_9854:
[----:B------:R-:W-:Y:S05]  /*bc70*/  BSYNC.RECONVERGENT B1 ;  /* 0x0000000000017941 */ /* 0x000fea0003800200 */
.L_x_9853:
        /* <DEDUP_REMOVED lines=11> */
.L_x_9805:
[----:B0-----:R-:W0:Y:S01]  /*bd30*/  LDC.64 R134, c[0x0][0x3a8] ;  /* 0x0000ea00ff867b82 */ /* 0x001e220000000a00 */
        /* <DEDUP_REMOVED lines=25> */
.L_x_9858:
[----:B------:R-:W-:Y:S01]  /*bed0*/  IADD3 R113, PT, PT, R113, 0x80, RZ ;  /* 0x0000008071717810 */ /* 0x000fe20007ffe0ff */
[----:B------:R-:W-:-:S07]  /*bee0*/  VIADD R0, R0, 0x80 ;  /* 0x0000008000007836 */ /* 0x000fce0000000000 */
.L_x_9761:
[----:B------:R-:W-:Y:S05]  /*bef0*/  BSYNC.RECONVERGENT B0 ;  /* 0x0000000000007941 */ /* 0x000fea0003800200 */
.L_x_9760:
        /* <DEDUP_REMOVED lines=9> */
[----:B-----5:R2:W5:Y:S01]  /*bf90*/  @P3 LDG.E.128 R76, desc[UR12][R104.64] ;  /* 0x0000000c684c3981 */ /* 0x020562000c1e1d00 */
[----:B---3--:R-:W-:-:S05]  /*bfa0*/  @P0 IMAD.WIDE.U32 R106, R113, 0x20, R106 ;  /* 0x00000020716a0825 */ /* 0x008fca00078e006a */
[----:B------:R2:W5:Y:S04]  /*bfb0*/  @P0 LDG.E.128 R80, desc[UR12][R106.64] ;  /* 0x0000000c6a500981 */ /* 0x000568000c1e1d00 */
[----:B------:R2:W5:Y:S01]  /*bfc0*/  @P0 LDG.E.128 R84, desc[UR12][R106.64+0x10] ;  /* 0x0000100c6a540981 */ /* 0x000562000c1e1d00 */
[----:B-1----:R-:W-:-:S05]  /*bfd0*/  IMAD.U32 R114, RZ, RZ, UR14 ;  /* 0x0000000eff727e24 */ /* 0x002fca000f8e00ff */
[----:B------:R-:W-:Y:S01]  /*bfe0*/  IADD3 R114, PT, PT, R114, -0x61c88647, RZ ;  /* 0x9e3779b972727810 */ /* 0x000fe20007ffe0ff */
[----:B------:R-:W-:Y:S06]  /*bff0*/  @!P0 BRA `(.L_x_9861) ;  /* 0x0000002800b08947 */ /* 0x000fec0003800000 */
[----:B------:R-:W-:Y:S01]  /*c000*/  ISETP.LT.AND P0, PT, RZ, UR43, PT ;  /* 0x0000002bff007c0c */ /* 0x000fe2000bf01270 */
[----:B--2---:R-:W-:Y:S01]  /*c010*/  IMAD.MOV.U32 R106, RZ, RZ, R120 ;  /* 0x000000ffff6a7224 */ /* 0x004fe200078e0078 */
[----:B0-----:R-:W-:Y:S01]  /*c020*/  MOV R134, R124 ;  /* 0x0000007c00867202 */ /* 0x001fe20000000f00 */
[----:B-----5:R-:W-:-:S10]  /*c030*/  IMAD.MOV.U32 R104, RZ, RZ, R80 ;  /* 0x000000ffff687224 */ /* 0x020fd400078e0050 */
        /* <DEDUP_REMOVED lines=17> */
.L_x_9865:
        /* <DEDUP_REMOVED lines=13> */
.L_x_9867:
[----:B------:R-:W-:Y:S05]  /*c220*/  BSYNC.RECONVERGENT B2 ;  /* 0x0000000000027941 */ /* 0x000fea0003800200 */
.L_x_9866:
[----:B------:R-:W-:Y:S01]  /*c230*/  IMAD.WIDE.U32 R106, R116, -0x326172a9, RZ ;  /* 0xcd9e8d57746a7825 */ /* 0x000fe200078e00ff */
[----:B------:R-:W-:-:S04]  /*c240*/  LOP3.LUT R110, R121, UR15, R105, 0x96, !PT ;  /* 0x0000000f796e7c12 */ /* 0x000fc8000f8e9669 */
        /* <DEDUP_REMOVED lines=40> */
.L_x_9864:
[----:B------:R-:W-:Y:S05]  /*c4d0*/  BSYNC.RECONVERGENT B1 ;  /* 0x0000000000017941 */ /* 0x000fea0003800200 */
.L_x_9863:
        /* <DEDUP_REMOVED lines=10> */
.L_x_9862:
        /* <DEDUP_REMOVED lines=16> */
.L_x_9871:
        /* <DEDUP_REMOVED lines=13> */
.L_x_9873:
[----:B------:R-:W-:Y:S05]  /*c750*/  BSYNC.RECONVERGENT B2 ;  /* 0x0000000000027941 */ /* 0x000fea0003800200 */
.L_x_9872:
[----:B------:R-:W-:Y:S01]  /*c760*/  IMAD.WIDE.U32 R108, R116, -0x326172a9, RZ ;  /* 0xcd9e8d57746c7825 */ /* 0x000fe200078e00ff */
[----:B------:R-:W-:-:S03]  /*c770*/  LOP3.LUT R124, R121, UR15, R107, 0x96, !PT ;  /* 0x0000000f797c7c12 */ /* 0x000fc6000f8e966b */
        /* <DEDUP_REMOVED lines=41> */
.L_x_9870:
[----:B------:R-:W-:Y:S05]  /*ca10*/  BSYNC.RECONVERGENT B1 ;  /* 0x0000000000017941 */ /* 0x000fea0003800200 */
.L_x_9869:
        /* <DEDUP_REMOVED lines=11> */
.L_x_9868:
[----:B------:R-:W-:Y:S01]  /*cad0*/  MOV R108, R107 ;  /* 0x0000006b006c7202 */ /* 0x000fe20000000f00 */
        /* <DEDUP_REMOVED lines=15> */
.L_x_9877:
        /* <DEDUP_REMOVED lines=13> */
.L_x_9879:
[----:B------:R-:W-:Y:S05]  /*cca0*/  BSYNC.RECONVERGENT B2 ;  /* 0x0000000000027941 */ /* 0x000fea0003800200 */
.L_x_9878:
        /* <DEDUP_REMOVED lines=42> */
.L_x_9876:
[----:B------:R-:W-:Y:S05]  /*cf50*/  BSYNC.RECONVERGENT B1 ;  /* 0x0000000000017941 */ /* 0x000fea0003800200 */
.L_x_9875:
        /* <DEDUP_REMOVED lines=10> */
.L_x_9874:
        /* <DEDUP_REMOVED lines=16> */
.L_x_9883:
        /* <DEDUP_REMOVED lines=13> */
.L_x_9885:
[----:B------:R-:W-:Y:S05]  /*d1d0*/  BSYNC.RECONVERGENT B2 ;  /* 0x0000000000027941 */ /* 0x000fea0003800200 */
.L_x_9884:
[----:B------:R-:W-:Y:S01]  /*d1e0*/  IMAD.WIDE.U32 R110, R116, -0x326172a9, RZ ;  /* 0xcd9e8d57746e7825 */ /* 0x000fe200078e00ff */
[----:B------:R-:W-:Y:S02]  /*d1f0*/  LOP3.LUT R138, R121, UR15, R109, 0x96, !PT ;  /* 0x0000000f798a7c12 */ /* 0x000fe4000f8e966d */
        /* <DEDUP_REMOVED lines=41> */
.L_x_9882:
[----:B------:R-:W-:Y:S05]  /*d490*/  BSYNC.RECONVERGENT B1 ;  /* 0x0000000000017941 */ /* 0x000fea0003800200 */
.L_x_9881:
        /* <DEDUP_REMOVED lines=11> */
.L_x_9880:
        /* <DEDUP_REMOVED lines=16> */
.L_x_9889:
        /* <DEDUP_REMOVED lines=13> */
.L_x_9891:
[----:B------:R-:W-:Y:S05]  /*d720*/  BSYNC.RECONVERGENT B2 ;  /* 0x0000000000027941 */ /* 0x000fea0003800200 */
.L_x_9890:
        /* <DEDUP_REMOVED lines=43> */
.L_x_9888:
[----:B------:R-:W-:Y:S05]  /*d9e0*/  BSYNC.RECONVERGENT B1 ;  /* 0x0000000000017941 */ /* 0x000fea0003800200 */
.L_x_9887:
        /* <DEDUP_REMOVED lines=10> */
.L_x_9886:
        /* <DEDUP_REMOVED lines=16> */
.L_x_9895:
        /* <DEDUP_REMOVED lines=13> */
.L_x_9897:
[----:B------:R-:W-:Y:S05]  /*dc60*/  BSYNC.RECONVERGENT B2 ;  /* 0x0000000000027941 */ /* 0x000fea0003800200 */
.L_x_9896:
        /* <DEDUP_REMOVED lines=43> */
.L_x_9894:
[----:B------:R-:W-:Y:S05]  /*df20*/  BSYNC.RECONVERGENT B1 ;  /* 0x0000000000017941 */ /* 0x000fea0003800200 */
.L_x_9893:
        /* <DEDUP_REMOVED lines=11> */
.L_x_9892:
        /* <DEDUP_REMOVED lines=16> */
.L_x_9901:
        /* <DEDUP_REMOVED lines=13> */
.L_x_9903:
[----:B------:R-:W-:Y:S05]  /*e1b0*/  BSYNC.RECONVERGENT B2 ;  /* 0x0000000000027941 */ /* 0x000fea0003800200 */
.L_x_9902:
[----:B------:R-:W-:Y:S01]  /*e1c0*/  IMAD.WIDE.U32 R136, R116, -0x326172a9, RZ ;  /* 0xcd9e8d5774887825 */ /* 0x000fe200078e00ff */
[----:B------:R-:W-:-:S03]  /*e1d0*/  LOP3.LUT R140, R121, UR15, R111, 0x96, !PT ;  /* 0x0000000f798c7c12 */ /* 0x000fc6000f8e966f */
        /* <DEDUP_REMOVED lines=41> */
.L_x_9900:
[----:B------:R-:W-:Y:S05]  /*e470*/  BSYNC.RECONVERGENT B1 ;  /* 0x0000000000017941 */ /* 0x000fea0003800200 */
.L_x_9899:
        /* <DEDUP_REMOVED lines=10> */
.L_x_9898:
        /* <DEDUP_REMOVED lines=20> */
.L_x_9907:
        /* <DEDUP_REMOVED lines=13> */
.L_x_9909:
[----:B------:R-:W-:Y:S05]  /*e730*/  BSYNC.RECONVERGENT B2 ;  /* 0x0000000000027941 */ /* 0x000fea0003800200 */
.L_x_9908:
[----:B------:R-:W-:Y:S01]  /*e740*/  IMAD.WIDE.U32 R140, R116, -0x326172a9, RZ ;  /* 0xcd9e8d57748c7825 */ /* 0x000fe200078e00ff */
[----:B------:R-:W-:-:S03]  /*e750*/  LOP3.LUT R136, R121, UR15, R139, 0x96, !PT ;  /* 0x0000000f79887c12 */ /* 0x000fc6000f8e968b */
        /* <DEDUP_REMOVED lines=41> */
.L_x_9906:
[----:B------:R-:W-:Y:S05]  /*e9f0*/  BSYNC.RECONVERGENT B1 ;  /* 0x0000000000017941 */ /* 0x000fea0003800200 */
.L_x_9905:
        /* <DEDUP_REMOVED lines=12> */
.L_x_9861:
[----:B--2---:R-:W-:Y:S01]  /*eac0*/  IMAD.MOV.U32 R106, RZ, RZ, R120 ;  /* 0x000000ffff6a7224 */ /* 0x004fe200078e0078 */
[----:B0-----:R-:W-:Y:S01]  /*ead0*/  MOV R134, R124 ;  /* 0x0000007c00867202 */ /* 0x001fe20000000f00 */
        /* <DEDUP_REMOVED lines=18> */
.L_x_9913:
        /* <DEDUP_REMOVED lines=13> */
.L_x_9915:
[----:B------:R-:W-:Y:S05]  /*ecd0*/  BSYNC.RECONVERGENT B2 ;  /* 0x0000000000027941 */ /* 0x000fea0003800200 */
.L_x_9914:
        /* <DEDUP_REMOVED lines=42> */
.L_x_9912:
[----:B------:R-:W-:Y:S05]  /*ef80*/  BSYNC.RECONVERGENT B1 ;  /* 0x0000000000017941 */ /* 0x000fea0003800200 */
.L_x_9911:
        /* <DEDUP_REMOVED lines=10> */
.L_x_9910:
        /* <DEDUP_REMOVED lines=16> */
.L_x_9919:
        /* <DEDUP_REMOVED lines=13> */
.L_x_9921:
[----:B------:R-:W-:Y:S05]  /*f200*/  BSYNC.RECONVERGENT B2 ;  /* 0x0000000000027941 */ /* 0x000fea0003800200 */
.L_x_9920:
        /* <DEDUP_REMOVED lines=43> */
.L_x_9918:
[----:B------:R-:W-:Y:S05]  /*f4c0*/  BSYNC.RECONVERGENT B1 ;  /* 0x0000000000017941 */ /* 0x000fea0003800200 */
.L_x_9917:
        /* <DEDUP_REMOVED lines=11> */
.L_x_9916:
        /* <DEDUP_REMOVED lines=16> */
.L_x_9925:
        /* <DEDUP_REMOVED lines=13> */
.L_x_9927:
[----:B------:R-:W-:Y:S05]  /*f750*/  BSYNC.RECONVERGENT B2 ;  /* 0x0000000000027941 */ /* 0x000fea0003800200 */
.L_x_9926:
        /* <DEDUP_REMOVED lines=42> */
.L_x_9924:
[----:B------:R-:W-:Y:S05]  /*fa00*/  BSYNC.RECONVERGENT B1 ;  /* 0x0000000000017941 */ /* 0x000fea0003800200 */
.L_x_9923:
        /* <DEDUP_REMOVED lines=10> */
.L_x_9922:
        /* <DEDUP_REMOVED lines=16> */
.L_x_9931:
        /* <DEDUP_REMOVED lines=13> */
.L_x_9933:
[----:B------:R-:W-:Y:S05]  /*fc80*/  BSYNC.RECONVERGENT B2 ;  /* 0x0000000000027941 */ /* 0x000fea0003800200 */
.L_x_9932:
        /* <DEDUP_REMOVED lines=43> */
.L_x_9930:
[----:B------:R-:W-:Y:S05]  /*ff40*/  BSYNC.RECONVERGENT B1 ;  /* 0x0000000000017941 */ /* 0x000fea0003800200 */
.L_x_9929:
        /* <DEDUP_REMOVED lines=11> */
.L_x_9928:
        /* <DEDUP_REMOVED lines=16> */
.L_x_9937:
        /* <DEDUP_REMOVED lines=13> */
.L_x_9939:
[----:B------:R-:W-:Y:S05]  /*101d0*/  BSYNC.RECONVERGENT B2 ;  /* 0x0000000000027941 */ /* 0x000fea0003800200 */
.L_x_9938:
        /* <DEDUP_REMOVED lines=43> */
.L_x_9936:
[----:B------:R-:W-:Y:S05]  /*10490*/  BSYNC.RECONVERGENT B1 ;  /* 0x0000000000017941 */ /* 0x000fea0003800200 */
.L_x_9935:
        /* <DEDUP_REMOVED lines=10> */
.L_x_9934:
        /* <DEDUP_REMOVED lines=16> */
.L_x_9943:
        /* <DEDUP_REMOVED lines=13> */
.L_x_9945:
[----:B------:R-:W-:Y:S05]  /*10710*/  BSYNC.RECONVERGENT B2 ;  /* 0x0000000000027941 */ /* 0x000fea0003800200 */
.L_x_9944:
        /* <DEDUP_REMOVED lines=43> */
.L_x_9942:
[----:B------:R-:W-:Y:S05]  /*109d0*/  BSYNC.RECONVERGENT B1 ;  /* 0x0000000000017941 */ /* 0x000fea0003800200 */
.L_x_9941:
        /* <DEDUP_REMOVED lines=11> */
.L_x_9940:
        /* <DEDUP_REMOVED lines=16> */
.L_x_9949:
        /* <DEDUP_REMOVED lines=13> */
.L_x_9951:
[----:B------:R-:W-:Y:S05]  /*10c60*/  BSYNC.RECONVERGENT B2 ;  /* 0x0000000000027941 */ /* 0x000fea0003800200 */
.L_x_9950:
        /* <DEDUP_REMOVED lines=43> */
.L_x_9948:
[----:B------:R-:W-:Y:S05]  /*10f20*/  BSYNC.RECONVERGENT B1 ;  /* 0x0000000000017941 */ /* 0x000fea0003800200 */
.L_x_9947:
        /* <DEDUP_REMOVED lines=10> */
.L_x_9946:
[----:B------:R-:W-:Y:S01]  /*10fd0*/  MOV R120, R115 ;  /* 0x0000007300787202 */ /* 0x000fe20000000f00 */
[----:B------:R-:W-:Y:S01]  /*10fe0*/  IMAD.MOV.U32 R124, RZ, RZ, R134 ;  /* 0x000000ffff7c7224 */ /* 0x000fe200078e0086 */
[----:B------:R-:W-:Y:S01]  /*10ff0*/  MOV R111, RZ ;  /* 0x000000ff006f7202 */ /* 0x000fe20000000f00 */
        /* <DEDUP_REMOVED lines=17> */
.L_x_9954:
        /* <DEDUP_REMOVED lines=13> */
.L_x_9956:
[----:B------:R-:W-:Y:S05]  /*111e0*/  BSYNC.RECONVERGENT B2 ;  /* 0x0000000000027941 */ /* 0x000fea0003800200 */
.L_x_9955:
        /* <DEDUP_REMOVED lines=43> */
.L_x_9953:
[----:B------:R-:W-:Y:S05]  /*114a0*/  BSYNC.RECONVERGENT B1 ;  /* 0x0000000000017941 */ /* 0x000fea0003800200 */
.L_x_9952:
        /* <DEDUP_REMOVED lines=11> */
.L_x_9904:
[----:B------:R-:W0:Y:S02]  /*11560*/  LDC.64 R114, c[0x0][0x3a8] ;  /* 0x0000ea00ff727b82 */ /* 0x000e240000000a00 */
[----:B0-----:R-:W-:-:S05]  /*11570*/  IMAD.WIDE.U32 R114, R113, 0x20, R114 ;  /* 0x0000002071727825 */ /* 0x001fca00078e0072 */
[----:B------:R2:W-:Y:S04]  /*11580*/  STG.E.128 desc[UR12][R114.64], R104 ;  /* 0x0000006872007986 */ /* 0x0005e8000c101d0c */
[----:B------:R2:W-:Y:S01]  /*11590*/  STG.E.128 desc[UR12][R114.64+0x10], R108 ;  /* 0x0000106c72007986 */ /* 0x0005e2000c101d0c */
[----:B------:R-:W-:Y:S05]  /*115a0*/  BRA.U !UP2, `(.L_x_9860) ;  /* 0x000000010a507547 */ /* 0x000fea000b800000 */
[----:B------:R-:W-:Y:S01]  /*115b0*/  IMAD.U32 R134, R131, 0x10000, RZ ;  /* 0x0001000083867824 */ /* 0x000fe200078e00ff */
[----:B--2---:R-:W0:Y:S01]  /*115c0*/  LDC.64 R114, c[0x0][0x3b0] ;  /* 0x0000ec00ff727b82 */ /* 0x004e220000000a00 */
        /* <DEDUP_REMOVED lines=18> */
.L_x_9860:
[----:B------:R-:W-:Y:S05]  /*116f0*/  BSYNC.RECONVERGENT B0 ;  /* 0x0000000000007941 */ /* 0x000fea0003800200 */
.L_x_9859:
[----:B------:R-:W-:Y:S01]  /*11700*/  FADD.FTZ R0, RZ, R88 ;  /* 0x00000058ff007221 */ /* 0x000fe20000010000 */
[C---:B------:R-:W-:Y:S01]  /*11710*/  ISETP.GT.U32.AND P3, PT, R3.reuse, 0xff, PT ;  /* 0x000000ff0300780c */ /* 0x040fe20003f64070 */
[----:B------:R-:W4:Y:S01]  /*11720*/  S2UR UR5, SR_CgaCtaId ;  /* 0x00000000000579c3 */ /* 0x000f220000008800 */
        /* <DEDUP_REMOVED lines=14> */
[----:B-123--:R-:W-:-:S04]  /*11810*/  FADD.FTZ R115, R97, R0 ;  /* 0x0000000061737221 */ /* 0x00efc80000010000 */
        /* <DEDUP_REMOVED lines=82> */
[----:B0-----:R-:W-:Y:S01]  /*11d40*/  FADD.FTZ R134, R113, R134 ;  /* 0x0000008671867221 */ /* 0x001fe20000010000 */
[----:B------:R-:W-:-:S04]  /*11d50*/  @!P3 SHF.L.U32 R113, R112, 0x3, RZ ;  /* 0x000000037071b819 */ /* 0x000fc800000006ff */
[----:B------:R-:W0:Y:S02]  /*11d60*/  SHFL.BFLY PT, R115, R134, 0x4, 0x1f ;  /* 0x0c801f0086737f89 */ /* 0x000e2400000e0000 */
[----:B0-----:R-:W-:-:S05]  /*11d70*/  FADD.FTZ R115, R134, R115 ;  /* 0x0000007386737221 */ /* 0x001fca0000010000 */
[----:B------:R-:W0:Y:S02]  /*11d80*/  SHFL.BFLY PT, R136, R115, 0x8, 0x1f ;  /* 0x0d001f0073887f89 */ /* 0x000e2400000e0000 */
[----:B0-----:R-:W-:-:S05]  /*11d90*/  FADD.FTZ R136, R115, R136 ;  /* 0x0000008873887221 */ /* 0x001fca0000010000 */
        /* <DEDUP_REMOVED lines=8> */
[----:B------:R-:W-:-:S05]  /*11e20*/  ISETP.NE.AND P0, PT, R112, RZ, PT ;  /* 0x000000ff7000720c */ /* 0x000fca0003f05270 */
[----:B------:R-:W1:Y:S01]  /*11e30*/  SHFL.DOWN PT, R138, R113, 0x2, 0x1f ;  /* 0x08401f00718a7f89 */ /* 0x000e6200000e0000 */
[----:B0-----:R-:W-:-:S03]  /*11e40*/  I2FP.F32.S32 R0, R113 ;  /* 0x0000007100007245 */ /* 0x001fc60000201400 */
[----:B------:R-:W0:Y:S01]  /*11e50*/  @!P3 LDS.64 R134, [R136+UR4] ;  /* 0x000000048886b984 */ /* 0x000e220008000a00 */
[----:B------:R-:W-:Y:S01]  /*11e60*/  ISETP.NE.AND P3, PT, RZ, UR24, PT ;  /* 0x00000018ff007c0c */ /* 0x000fe2000bf65270 */
[C---:B-1----:R-:W-:Y:S01]  /*11e70*/  IMAD.IADD R139, R138.reuse, 0x1, R113 ;  /* 0x000000018a8b7824 */ /* 0x042fe200078e0271 */
[----:B------:R-:W-:Y:S02]  /*11e80*/  IADD3 R143, PT, PT, R138, R113, RZ ;  /* 0x000000718a8f7210 */ /* 0x000fe40007ffe0ff */
[----:B------:R-:W-:Y:S02]  /*11e90*/  I2FP.F32.S32 R138, R138 ;  /* 0x0000008a008a7245 */ /* 0x000fe40000201400 */
        /* <DEDUP_REMOVED lines=10> */
[----:B------:R-:W-:Y:S02]  /*11f40*/  IMAD.IADD R115, R143, 0x1, R114 ;  /* 0x000000018f737824 */ /* 0x000fe400078e0272 */
[----:B-1----:R-:W-:Y:S01]  /*11f50*/  FMUL.FTZ R134, R141, R134 ;  /* 0x000000868d867220 */ /* 0x002fe20000410000 */
[----:B------:R-:W-:Y:S01]  /*11f60*/  FMUL.FTZ R137, R137, R0 ;  /* 0x0000000089897220 */ /* 0x000fe20000410000 */
[----:B------:R-:W-:Y:S02]  /*11f70*/  I2FP.F32.S32 R135, R114 ;  /* 0x0000007200877245 */ /* 0x000fe40000201400 */
[----:B------:R-:W-:Y:S01]  /*11f80*/  I2FP.F32.S32 R115, R115 ;  /* 0x0000007300737245 */ /* 0x000fe20000201400 */
[----:B------:R-:W0:Y:S01]  /*11f90*/  SHFL.DOWN PT, R113, R134, 0x1, 0x1f ;  /* 0x08201f0086717f89 */ /* 0x000e2200000e0000 */
[----:B------:R-:W-:-:S02]  /*11fa0*/  FMUL.FTZ R137, R137, R138 ;  /* 0x0000008a89897220 */ /* 0x000fc40000410000 */
[----:B------:R-:W1:Y:S02]  /*11fb0*/  LDC R138, c[0x0][0x448] ;  /* 0x00011200ff8a7b82 */ /* 0x000e640000000800 */
[----:B------:R-:W-:Y:S01]  /*11fc0*/  FFMA.FTZ R137, R141, R137, R140 ;  /* 0x000000898d897223 */ /* 0x000fe2000001008c */
[----:B------:R-:W2:Y:S04]  /*11fd0*/  MUFU.RCP R115, R115 ;  /* 0x0000007300737308 */ /* 0x000ea80000001000 */
[----:B------:R-:W3:Y:S01]  /*11fe0*/  SHFL.DOWN PT, R0, R137, 0x1, 0x1f ;  /* 0x08201f0089007f89 */ /* 0x000ee200000e0000 */
[----:B0-----:R-:W-:Y:S01]  /*11ff0*/  FADD.FTZ R114, R134, -R113 ;  /* 0x8000007186727221 */ /* 0x001fe20000010000 */
[----:B------:R-:W-:-:S03]  /*12000*/  FMUL.FTZ R136, R113, R135 ;  /* 0x0000008771887220 */ /* 0x000fc60000410000 */
[----:B------:R-:W-:Y:S01]  /*12010*/  FMUL.FTZ R114, R114, R114 ;  /* 0x0000007272727220 */ /* 0x000fe20000410000 */
[----:B------:R-:W-:-:S03]  /*12020*/  FFMA.FTZ R136, R139, R134, R136 ;  /* 0x000000868b887223 */ /* 0x000fc60000010088 */
[----:B------:R-:W-:Y:S01]  /*12030*/  FMUL.FTZ R114, R139, R114 ;  /* 0x000000728b727220 */ /* 0x000fe20000410000 */
[----:B--2---:R-:W-:Y:S01]  /*12040*/  FMUL.FTZ R136, R115, R136 ;  /* 0x0000008873887220 */ /* 0x004fe20000410000 */
[----:B---3--:R-:W-:Y:S02]  /*12050*/  FADD.FTZ R0, R137, R0 ;  /* 0x0000000089007221 */ /* 0x008fe40000010000 */
[----:B------:R-:W-:Y:S02]  /*12060*/  FMUL.FTZ R114, R114, R135 ;  /* 0x0000008772727220 */ /* 0x000fe40000410000 */
[----:B------:R-:W0:Y:S01]  /*12070*/  SHFL.IDX PT, R139, R136, RZ, 0x1f ;  /* 0x00001fff888b7589 */ /* 0x000e2200000e0000 */
[----:B------:R-:W2:Y:S01]  /*12080*/  @!P0 LDC.64 R134, c[0x0][0x3c0] ;  /* 0x0000f000ff868b82 */ /* 0x000ea20000000a00 */
[----:B------:R-:W-:-:S06]  /*12090*/  FFMA.FTZ R113, R115, R114, R0 ;  /* 0x0000007273717223 */ /* 0x000fcc0000010000 */
[----:B------:R-:W1:Y:S01]  /*120a0*/  SHFL.IDX PT, R113, R113, RZ, 0x1f ;  /* 0x00001fff71717589 */ /* 0x000e6200000e0000 */
[----:B------:R-:W3:Y:S01]  /*120b0*/  @!P0 LDC.64 R114, c[0x0][0x3c8] ;  /* 0x0000f200ff728b82 */ /* 0x000ee20000000a00 */
[----:B0-----:R-:W-:-:S05]  /*120c0*/  FMUL.FTZ R0, R139, R139 ;  /* 0x0000008b8b007220 */ /* 0x001fca0000410000 */
[----:B------:R-:W-:Y:S01]  /*120d0*/  FSEL R137, R0, RZ, P3 ;  /* 0x000000ff00897208 */ /* 0x000fe20001800000 */
[----:B-1----:R-:W-:Y:S01]  /*120e0*/  FFMA.FTZ R0, R113, UR25, R138 ;  /* 0x0000001971007c23 */ /* 0x002fe2000801008a */
        /* <DEDUP_REMOVED lines=50> */
.L_x_9959:
[----:B------:R-:W-:Y:S05]  /*12410*/  BSYNC.RECONVERGENT B0 ;  /* 0x0000000000007941 */ /* 0x000fea0003800200 */
.L_x_9958:
        /* <DEDUP_REMOVED lines=34> */
.L_x_9961:
[----:B------:R-:W-:Y:S05]  /*12640*/  BSYNC.RECONVERGENT B0 ;  /* 0x0000000000007941 */ /* 0x000fea0003800200 */
.L_x_9960:
        /* <DEDUP_REMOVED lines=33> */
.L_x_9962:
[----:B------:R-:W-:Y:S05]  /*12860*/  BSYNC.RECONVERGENT B0 ;  /* 0x0000000000007941 */ /* 0x000fea0003800200 */
.L_x_9957:
[----:B------:R-:W-:Y:S02]  /*12870*/  UIADD3 UR22, UPT, UPT, UR22, UR20, URZ ;  /* 0x0000001416167290 */ /* 0x000fe4000fffe0ff */
[----:B------:R-:W-:Y:S02]  /*12880*/  UPLOP3.LUT UP1, UPT, UPT, UPT, UP1, 0x40, 0x4 ;  /* 0x000000000004789c */ /* 0x000fe40003f2e810 */
[----:B------:R-:W-:-:S09]  /*12890*/  UISETP.GE.AND UP0, UPT, UR22, UR21, UPT ;  /* 0x000000151600728c */ /* 0x000fd2000bf06270 */
[----:B------:R-:W-:Y:S05]  /*128a0*/  BRA.U !UP0, `(.L_x_9963) ;  /* 0xfffffee508647547 */ /* 0x000fea000b83ffff */
[----:B------:R-:W-:Y:S05]  /*128b0*/  EXIT ;  /* 0x000000000000794d */ /* 0x000fea0003800000 */
.L_x_9964:
        /* <DEDUP_REMOVED lines=12> */
.L_x_20809:


//--------------------- .text._ZN10layer_norm13ln_fwd_kernelINS_13Kernel_traitsIf13__nv_bfloat16fS2_fjLj3072ELj1ELj1ELj4ELj16ENS_18Kernel_traits_baseILj3072EfS2_fS2_fjLj128EEEEELb1ELb1ELb1ELb1EEEvNS_9FwdParamsE --------------------------
	.section	.text._ZN10layer_norm13ln_fwd_kernelINS_13Kernel_traitsIf13__nv_bfloat16fS2_fjLj3072ELj1ELj1ELj4ELj16ENS_18Kernel_traits_baseILj3072EfS2_fS2_fjLj128EEEEELb1ELb1ELb1ELb1EEEvNS_9FwdParamsE,"ax",@progbits
	.align	128
        .global         _ZN10layer_norm13ln_fwd_kernelINS_13Kernel_traitsIf13__nv_bfloat16fS2_fjLj3072ELj1ELj1ELj4ELj16ENS_18Kernel_traits_baseILj3072EfS2_fS2_fjLj128EEEEELb1ELb1ELb1ELb1EEEvNS_9FwdParamsE
        .type           _ZN10layer_norm13ln_fwd_kernelINS_13Kernel_traitsIf13__nv_bfloat16fS2_fjLj3072ELj1ELj1ELj4ELj16ENS_18Kernel_traits_baseILj3072EfS2_fS2_fjLj128EEEEELb1ELb1ELb1ELb1EEEvNS_9FwdParamsE,@function
        .size           _ZN10layer_norm13ln_fwd_kernelINS_13Kernel_traitsIf13__nv_bfloat16fS2_fjLj3072ELj1ELj1ELj4ELj16ENS_18Kernel_traits_baseILj3072EfS2_fS2_fjLj128EEEEELb1ELb1ELb1ELb1EEEvNS_9FwdParamsE,(.L_x_20810 - _ZN10layer_norm13ln_fwd_kernelINS_13Kernel_traitsIf13__nv_bfloat16fS2_fjLj3072ELj1ELj1ELj4ELj16ENS_18Kernel_traits_baseILj3072EfS2_fS2_fjLj128EEEEELb1ELb1ELb1ELb1EEEvNS_9FwdParamsE)
        .other          _ZN10layer_norm13ln_fwd_kernelINS_13Kernel_traitsIf13__nv_bfloat16fS2_fjLj3072ELj1ELj1ELj4ELj16ENS_18Kernel_traits_baseILj3072EfS2_fS2_fjLj128EEEEELb1ELb1ELb1ELb1EEEvNS_9FwdParamsE,@"STO_CUDA_ENTRY STV_DEFAULT"
_ZN10layer_norm13ln_fwd_kernelINS_13Kernel_traitsIf13__nv_bfloat16fS2_fjLj3072ELj1ELj1ELj4ELj16ENS_18Kernel_traits_baseILj3072EfS2_fS2_fjLj128EEEEELb1ELb1ELb1ELb1EEEvNS_9FwdParamsE:
.text._ZN10layer_norm13ln_fwd_kernelINS_13Kernel_traitsIf13__nv_bfloat16fS2_fjLj3072ELj1ELj1ELj4ELj16ENS_18Kernel_traits_baseILj3072EfS2_fS2_fjLj128EEEEELb1ELb1ELb1ELb1EEEvNS_9FwdParamsE:
        /* <DEDUP_REMOVED lines=71> */
.L_x_9965:
        /* <DEDUP_REMOVED lines=28> */
.L_x_9966:
[----:B------:R-:W1:Y:S02]  /*0630*/  LDCU UR4, c[0x0][0x384] ;  /* 0x00007080ff0477ac */ /* 0x000e640008000800 */
[----:B-1----:R-:W-:-:S06]  /*0640*/  UISETP.GE.AND UP0, UPT, UR7, UR4, UPT ;  /* 0x000000040700728c */ /* 0x002fcc000bf06270 */
[----:B------:R-:W-:-:S13]  /*0650*/  PLOP3.LUT P0, PT, PT, PT, UP0, 0x80, 0x8 ;  /* 0x000000000008781c */ /* 0x000fda0003f0f008 */
[----:B------:R-:W-:Y:S05]  /*0660*/  @P0 EXIT ;  /* 0x000000000000094d */ /* 0x000fea0003800000 */
[----:B0-----:R-:W-:-:S04]  /*0670*/  IMAD.HI.U32 R3, R113, -0x326172a9, RZ ;  /* 0xcd9e8d5771037827 */ /* 0x001fc800078e00ff */
[----:B------:R-:W-:Y:S01]  /*0680*/  HFMA2 R117, -RZ, RZ, 0, 0 ;  /* 0x00000000ff757431 */ /* 0x000fe200000001ff */
[----:B------:R-:W-:Y:S01]  /*0690*/  LOP3.LUT R127, R127, 0x3, RZ, 0xc0, !PT ;  /* 0x000000037f7f7812 */ /* 0x000fe200078ec0ff */
[----:B------:R-:W0:Y:S01]  /*06a0*/  LDCU UR23, c[0x0][0x404] ;  /* 0x00008080ff1777ac */ /* 0x000e220008000800 */
[----:B------:R-:W-:Y:S01]  /*06b0*/  IMAD.HI.U32 R0, R132, -0x2daee0ad, RZ ;  /* 0xd2511f5384007827 */ /* 0x000fe200078e00ff */
[----:B------:R-:W-:Y:S01]  /*06c0*/  LOP3.LUT R3, R114, UR14, R3, 0x96, !PT ;  /* 0x0000000e72037c12 */ /* 0x000fe2000f8e9603 */
[----:B------:R-:W1:Y:S02]  /*06d0*/  LDCU UR22, c[0x0][0x388] ;  /* 0x00007100ff1677ac */ /* 0x000e640008000800 */
[----:B------:R-:W-:Y:S01]  /*06e0*/  IMAD R77, R113, -0x326172a9, RZ ;  /* 0xcd9e8d57714d7824 */ /* 0x000fe200078e02ff */
[----:B------:R-:W-:Y:S01]  /*06f0*/  LOP3.LUT R0, R0, UR15, RZ, 0x3c, !PT ;  /* 0x0000000f00007c12 */ /* 0x000fe2000f8e3cff */
        /* <DEDUP_REMOVED lines=15> */
[----:B------:R-:W0:Y:S02]  /*07f0*/  LDCU.64 UR20, c[0x0][0x380] ;  /* 0x00007000ff1477ac */ /* 0x000e240008000a00 */
[----:B------:R-:W-:Y:S01]  /*0800*/  IMAD R77, R76, -0x326172a9, RZ ;  /* 0xcd9e8d574c4d7824 */ /* 0x000fe200078e02ff */
[----:B------:R-:W-:Y:S01]  /*0810*/  LOP3.LUT R3, R78, UR29, R3, 0x96, !PT ;  /* 0x0000001d4e037c12 */ /* 0x000fe2000f8e9603 */
[----:B------:R-:W-:Y:S01]  /*0820*/  IMAD R79, R2, -0x2daee0ad, RZ ;  /* 0xd2511f53024f7824 */ /* 0x000fe200078e02ff */
[----:B------:R-:W-:Y:S01]  /*0830*/  UPLOP3.LUT UP0, UPT, UPT, UPT, UPT, 0x40, 0x4 ;  /* 0x000000000004789c */ /* 0x000fe20003f0e870 */
        /* <DEDUP_REMOVED lines=42> */
.L_x_10163:
[----:B------:R-:W-:-:S06]  /*0ae0*/  UIMAD.WIDE UR4, UR7, 0x4, UR8 ;  /* 0x00000004070478a5 */ /* 0x000fcc000f8e0208 */
[----:B01----:R-:W-:Y:S02]  /*0af0*/  IMAD.U32 R2, RZ, RZ, UR4 ;  /* 0x00000004ff027e24 */ /* 0x003fe4000f8e00ff */
        /* <DEDUP_REMOVED lines=51> */
.L_x_9970:
        /* <DEDUP_REMOVED lines=12> */
.L_x_9971:
        /* <DEDUP_REMOVED lines=41> */
.L_x_9969:
        /* <DEDUP_REMOVED lines=9> */
[----:B-----5:R-:W-:-:S07]  /*1210*/  FFMA.FTZ R88, R89, R52, R80 ;  /* 0x0000003459587223 */ /* 0x020fce0000010050 */
.L_x_9968:
[----:B------:R-:W-:Y:S02]  /*1220*/  IMAD.MOV.U32 R91, RZ, RZ, R92 ;  /* 0x000000ffff5b7224 */ /* 0x000fe400078e005c */
        /* <DEDUP_REMOVED lines=14> */
.L_x_9974:
        /* <DEDUP_REMOVED lines=12> */
.L_x_9975:
        /* <DEDUP_REMOVED lines=43> */
.L_x_9973:
        /* <DEDUP_REMOVED lines=10> */
.L_x_9972:
        /* <DEDUP_REMOVED lines=15> */
.L_x_9978:
        /* <DEDUP_REMOVED lines=12> */
.L_x_9979:
        /* <DEDUP_REMOVED lines=43> */
.L_x_9977:
        /* <DEDUP_REMOVED lines=10> */
.L_x_9976:
        /* <DEDUP_REMOVED lines=15> */
.L_x_9982:
        /* <DEDUP_REMOVED lines=12> */
.L_x_9983:
        /* <DEDUP_REMOVED lines=43> */
.L_x_9981:
        /* <DEDUP_REMOVED lines=10> */
.L_x_9980:
[----:B------:R-:W-:Y:S02]  /*2120*/  IMAD.MOV.U32 R2, RZ, RZ, R93 ;  /* 0x000000ffff027224 */ /* 0x000fe400078e005d */
[----:B-----5:R-:W-:Y:S01]  /*2130*/  IMAD.MOV.U32 R92, RZ, RZ, R76 ;  /* 0x000000ffff5c7224 */ /* 0x020fe200078e004c */
        /* <DEDUP_REMOVED lines=13> */
.L_x_9986:
        /* <DEDUP_REMOVED lines=12> */
.L_x_9987:
        /* <DEDUP_REMOVED lines=43> */
.L_x_9985:
        /* <DEDUP_REMOVED lines=10> */
.L_x_9984:
        /* <DEDUP_REMOVED lines=15> */
.L_x_9990:
        /* <DEDUP_REMOVED lines=12> */
.L_x_9991:
        /* <DEDUP_REMOVED lines=43> */
.L_x_9989:
[----:B------:R-:W-:Y:S02]  /*2a80*/  PRMT R94, R86, 0x7632, R94 ;  /* 0x00007632565e7816 */ /* 0x000fe4000000005e */
        /* <DEDUP_REMOVED lines=10> */
.L_x_9988:
        /* <DEDUP_REMOVED lines=15> */
.L_x_9994:
        /* <DEDUP_REMOVED lines=12> */
.L_x_9995:
        /* <DEDUP_REMOVED lines=43> */
.L_x_9993:
        /* <DEDUP_REMOVED lines=10> */
.L_x_9992:
        /* <DEDUP_REMOVED lines=15> */
.L_x_9998:
        /* <DEDUP_REMOVED lines=12> */
.L_x_9999:
        /* <DEDUP_REMOVED lines=43> */
.L_x_9997:
        /* <DEDUP_REMOVED lines=12> */
.L_x_9967:
        /* <DEDUP_REMOVED lines=19> */
.L_x_10002:
        /* <DEDUP_REMOVED lines=12> */
.L_x_10003:
        /* <DEDUP_REMOVED lines=40> */
[----:B------:R-:W-:-:S07]  /*39c0*/  IMAD.MOV.U32 R88, RZ, RZ, R128 ;  /* 0x000000ffff587224 */ /* 0x000fce00078e0080 */
.L_x_10001:
        /* <DEDUP_REMOVED lines=10> */
.L_x_10000:
        /* <DEDUP_REMOVED lines=15> */
.L_x_10006:
        /* <DEDUP_REMOVED lines=12> */
.L_x_10007:
        /* <DEDUP_REMOVED lines=43> */
.L_x_10005:
        /* <DEDUP_REMOVED lines=10> */
.L_x_10004:
        /* <DEDUP_REMOVED lines=15> */
.L_x_10010:
        /* <DEDUP_REMOVED lines=12> */
.L_x_10011:
        /* <DEDUP_REMOVED lines=43> */
.L_x_10009:
        /* <DEDUP_REMOVED lines=10> */
.L_x_10008:
        /* <DEDUP_REMOVED lines=15> */
.L_x_10014:
        /* <DEDUP_REMOVED lines=12> */
.L_x_10015:
        /* <DEDUP_REMOVED lines=43> */
.L_x_10013:
        /* <DEDUP_REMOVED lines=10> */
.L_x_10012:
        /* <DEDUP_REMOVED lines=15> */
.L_x_10018:
        /* <DEDUP_REMOVED lines=12> */
.L_x_10019:
        /* <DEDUP_REMOVED lines=43> */
.L_x_10017:
        /* <DEDUP_REMOVED lines=10> */
.L_x_10016:
        /* <DEDUP_REMOVED lines=15> */
.L_x_10022:
        /* <DEDUP_REMOVED lines=12> */
.L_x_10023:
        /* <DEDUP_REMOVED lines=43> */
.L_x_10021:
[----:B------:R-:W-:Y:S02]  /*52d0*/  PRMT R94, R86, 0x7632, R94 ;  /* 0x00007632565e7816 */ /* 0x000fe4000000005e */
        /* <DEDUP_REMOVED lines=10> */
.L_x_10020:
        /* <DEDUP_REMOVED lines=15> */
.L_x_10026:
        /* <DEDUP_REMOVED lines=12> */
.L_x_10027:
        /* <DEDUP_REMOVED lines=43> */
.L_x_10025:
        /* <DEDUP_REMOVED lines=10> */
.L_x_10024:
        /* <DEDUP_REMOVED lines=15> */
.L_x_10029:
        /* <DEDUP_REMOVED lines=12> */
.L_x_10030:
        /* <DEDUP_REMOVED lines=43> */
.L_x_10028:
        /* <DEDUP_REMOVED lines=11> */
.L_x_9996:
        /* <DEDUP_REMOVED lines=31> */
.L_x_10031:
[----:B------:R2:W5:Y:S04]  /*5f80*/  @P1 LDG.E.128 R84, desc[UR12][R100.64] ;  /* 0x0000000c64541981 */ /* 0x000568000c1e1d00 */
[----:B------:R2:W5:Y:S04]  /*5f90*/  @P0 LDG.E.128 R80, desc[UR12][R102.64] ;  /* 0x0000000c66500981 */ /* 0x000568000c1e1d00 */
[----:B------:R2:W5:Y:S01]  /*5fa0*/  @P0 LDG.E.128 R76, desc[UR12][R102.64+0x10] ;  /* 0x0000100c664c0981 */ /* 0x000562000c1e1d00 */
[----:B------:R-:W-:Y:S05]  /*5fb0*/  @!P0 BRA `(.L_x_10032) ;  /* 0x0000002800208947 */ /* 0x000fea0003800000 */
[----:B------:R-:W-:Y:S01]  /*5fc0*/  ISETP.GT.AND P2, PT, R0, RZ, PT ;  /* 0x000000ff0000720c */ /* 0x000fe20003f44270 */
[----:B01----:R-:W-:Y:S01]  /*5fd0*/  IMAD.MOV.U32 R106, RZ, RZ, R98 ;  /* 0x000000ffff6a7224 */ /* 0x003fe200078e0062 */
[----:B------:R-:W-:Y:S01]  /*5fe0*/  MOV R99, R97 ;  /* 0x0000006100637202 */ /* 0x000fe20000000f00 */
[----:B-----5:R-:W-:-:S10]  /*5ff0*/  IMAD.MOV.U32 R96, RZ, RZ, R80 ;  /* 0x000000ffff607224 */ /* 0x020fd400078e0050 */
[----:B------:R-:W-:Y:S05]  /*6000*/  @!P2 BRA `(.L_x_10033) ;  /* 0x000000040038a947 */ /* 0x000fea0003800000 */
        /* <DEDUP_REMOVED lines=15> */
.L_x_10035:
        /* <DEDUP_REMOVED lines=12> */
.L_x_10036:
[----:B--2---:R-:W-:Y:S01]  /*61c0*/  IMAD.WIDE.U32 R100, R113, -0x326172a9, RZ ;  /* 0xcd9e8d5771647825 */ /* 0x004fe200078e00ff */
        /* <DEDUP_REMOVED lines=40> */
.L_x_10034:
[----:B------:R-:W-:Y:S01]  /*6450*/  I2FP.F32.U32 R96, R96 ;  /* 0x0000006000607245 */ /* 0x000fe20000201000 */
[----:B------:R-:W-:Y:S01]  /*6460*/  IMAD.U32 R98, R84, 0x10000, RZ ;  /* 0x0001000054627824 */ /* 0x000fe200078e00ff */
[----:B------:R-:W-:-:S03]  /*6470*/  MOV R97, 0x2f800000 ;  /* 0x2f80000000617802 */ /* 0x000fc60000000f00 */
[----:B------:R-:W-:Y:S02]  /*6480*/  FMUL.FTZ R98, R98, UR17 ;  /* 0x0000001162627c20 */ /* 0x000fe40008410000 */
[----:B------:R-:W-:Y:S02]  /*6490*/  FFMA.FTZ R96, R96, R97, 1.1641532182693481445e-10 ;  /* 0x2f00000060607423 */ /* 0x000fe40000010061 */
[----:B------:R-:W-:-:S03]  /*64a0*/  FMUL.FTZ R97, R98, UR16 ;  /* 0x0000001062617c20 */ /* 0x000fc60008410000 */
[----:B------:R-:W-:-:S04]  /*64b0*/  FSETP.GTU.FTZ.AND P3, PT, R96, UR23, PT ;  /* 0x0000001760007c0b */ /* 0x000fc8000bf7c000 */
[----:B------:R-:W-:Y:S02]  /*64c0*/  FSEL R97, R97, RZ, !P3 ;  /* 0x000000ff61617208 */ /* 0x000fe40005800000 */
[----:B------:R-:W-:-:S03]  /*64d0*/  SEL R119, RZ, 0x1, P3 ;  /* 0x00000001ff777807 */ /* 0x000fc60001800000 */
[----:B------:R-:W-:-:S07]  /*64e0*/  FFMA.FTZ R96, R97, R60, R80 ;  /* 0x0000003c61607223 */ /* 0x000fce0000010050 */
.L_x_10033:
[----:B--2---:R-:W-:Y:S01]  /*64f0*/  IMAD.MOV.U32 R100, RZ, RZ, R99 ;  /* 0x000000ffff647224 */ /* 0x004fe200078e0063 */
        /* <DEDUP_REMOVED lines=14> */
.L_x_10039:
        /* <DEDUP_REMOVED lines=12> */
.L_x_10040:
        /* <DEDUP_REMOVED lines=43> */
.L_x_10038:
        /* <DEDUP_REMOVED lines=11> */
.L_x_10037:
        /* <DEDUP_REMOVED lines=15> */
.L_x_10043:
        /* <DEDUP_REMOVED lines=12> */
.L_x_10044:
        /* <DEDUP_REMOVED lines=43> */
.L_x_10042:
        /* <DEDUP_REMOVED lines=10> */
.L_x_10041:
        /* <DEDUP_REMOVED lines=15> */
.L_x_10047:
        /* <DEDUP_REMOVED lines=12> */
.L_x_10048:
        /* <DEDUP_REMOVED lines=43> */
.L_x_10046:
        /* <DEDUP_REMOVED lines=11> */
.L_x_10045:
        /* <DEDUP_REMOVED lines=15> */
.L_x_10051:
        /* <DEDUP_REMOVED lines=12> */
.L_x_10052:
        /* <DEDUP_REMOVED lines=43> */
.L_x_10050:
        /* <DEDUP_REMOVED lines=10> */
.L_x_10049:
        /* <DEDUP_REMOVED lines=15> */
.L_x_10055:
        /* <DEDUP_REMOVED lines=12> */
.L_x_10056:
        /* <DEDUP_REMOVED lines=43> */
.L_x_10054:
        /* <DEDUP_REMOVED lines=11> */
.L_x_10053:
        /* <DEDUP_REMOVED lines=15> */
.L_x_10059:
        /* <DEDUP_REMOVED lines=12> */
.L_x_10060:
        /* <DEDUP_REMOVED lines=43> */
.L_x_10058:
        /* <DEDUP_REMOVED lines=10> */
.L_x_10057:
        /* <DEDUP_REMOVED lines=15> */
.L_x_10063:
        /* <DEDUP_REMOVED lines=12> */
.L_x_10064:
        /* <DEDUP_REMOVED lines=43> */
.L_x_10062:
        /* <DEDUP_REMOVED lines=12> */
.L_x_10032:
[----:B------:R-:W-:Y:S01]  /*8840*/  IMAD.MOV.U32 R99, RZ, RZ, R97 ;  /* 0x000000ffff637224 */ /* 0x000fe200078e0061 */
[----:B01----:R-:W-:Y:S01]  /*8850*/  MOV R106, R98 ;  /* 0x00000062006a7202 */ /* 0x003fe20000000f00 */
        /* <DEDUP_REMOVED lines=17> */
.L_x_10067:
        /* <DEDUP_REMOVED lines=12> */
.L_x_10068:
        /* <DEDUP_REMOVED lines=41> */
.L_x_10066:
        /* <DEDUP_REMOVED lines=9> */
[----:B------:R-:W-:-:S07]  /*8d50*/  FMUL.FTZ R96, R97, R60 ;  /* 0x0000003c61607220 */ /* 0x000fce0000410000 */
.L_x_10065:
[----:B--2---:R-:W-:Y:S01]  /*8d60*/  MOV R100, R99 ;  /* 0x0000006300647202 */ /* 0x004fe20000000f00 */
        /* <DEDUP_REMOVED lines=14> */
.L_x_10071:
        /* <DEDUP_REMOVED lines=12> */
.L_x_10072:
        /* <DEDUP_REMOVED lines=43> */
.L_x_10070:
        /* <DEDUP_REMOVED lines=11> */
.L_x_10069:
        /* <DEDUP_REMOVED lines=15> */
.L_x_10075:
        /* <DEDUP_REMOVED lines=12> */
.L_x_10076:
        /* <DEDUP_REMOVED lines=43> */
.L_x_10074:
        /* <DEDUP_REMOVED lines=10> */
.L_x_10073:
        /* <DEDUP_REMOVED lines=15> */
.L_x_10079:
        /* <DEDUP_REMOVED lines=12> */
.L_x_10080:
        /* <DEDUP_REMOVED lines=43> */
.L_x_10078:
        /* <DEDUP_REMOVED lines=11> */
.L_x_10077:
        /* <DEDUP_REMOVED lines=15> */
.L_x_10083:
        /* <DEDUP_REMOVED lines=12> */
.L_x_10084:
        /* <DEDUP_REMOVED lines=43> */
.L_x_10082:
        /* <DEDUP_REMOVED lines=10> */
.L_x_10081:
        /* <DEDUP_REMOVED lines=15> */
.L_x_10087:
        /* <DEDUP_REMOVED lines=12> */
.L_x_10088:
        /* <DEDUP_REMOVED lines=43> */
.L_x_10086:
        /* <DEDUP_REMOVED lines=11> */
.L_x_10085:
        /* <DEDUP_REMOVED lines=15> */
.L_x_10091:
        /* <DEDUP_REMOVED lines=12> */
.L_x_10092:
        /* <DEDUP_REMOVED lines=43> */
.L_x_10090:
        /* <DEDUP_REMOVED lines=10> */
.L_x_10089:
        /* <DEDUP_REMOVED lines=15> */
.L_x_10094:
        /* <DEDUP_REMOVED lines=12> */
.L_x_10095:
        /* <DEDUP_REMOVED lines=43> */
.L_x_10093:
        /* <DEDUP_REMOVED lines=11> */
.L_x_10061:
[----:B------:R-:W0:Y:S01]  /*b0a0*/  @P1 LDC.64 R108, c[0x0][0x390] ;  /* 0x0000e400ff6c1b82 */ /* 0x000e220000000a00 */
[C---:B------:R-:W-:Y:S01]  /*b0b0*/  VIADD R135, R105.reuse, 0x80 ;  /* 0x0000008069877836 */ /* 0x040fe20000000000 */
        /* <DEDUP_REMOVED lines=30> */
.L_x_10096:
[----:B-----5:R1:W5:Y:S04]  /*b2a0*/  @P1 LDG.E.128 R84, desc[UR12][R108.64] ;  /* 0x0000000c6c541981 */ /* 0x020368000c1e1d00 */
[----:B------:R1:W5:Y:S04]  /*b2b0*/  @P0 LDG.E.128 R80, desc[UR12][R110.64] ;  /* 0x0000000c6e500981 */ /* 0x000368000c1e1d00 */
[----:B------:R1:W5:Y:S01]  /*b2c0*/  @P0 LDG.E.128 R76, desc[UR12][R110.64+0x10] ;  /* 0x0000100c6e4c0981 */ /* 0x000362000c1e1d00 */
[----:B------:R-:W-:Y:S05]  /*b2d0*/  @!P0 BRA `(.L_x_10097) ;  /* 0x0000002800248947 */ /* 0x000fea0003800000 */
[----:B------:R-:W-:Y:S01]  /*b2e0*/  ISETP.GT.AND P0, PT, R0, RZ, PT ;  /* 0x000000ff0000720c */ /* 0x000fe20003f04270 */
[----:B------:R-:W-:Y:S01]  /*b2f0*/  IMAD.MOV.U32 R128, RZ, RZ, R106 ;  /* 0x000000ffff807224 */ /* 0x000fe200078e006a */
[----:B------:R-:W-:Y:S02]  /*b300*/  MOV R0, R107 ;  /* 0x0000006b00007202 */ /* 0x000fe40000000f00 */
[----:B-----5:R-:W-:-:S09]  /*b310*/  MOV R104, R80 ;  /* 0x0000005000687202 */ /* 0x020fd20000000f00 */
        /* <DEDUP_REMOVED lines=16> */
.L_x_10100:
        /* <DEDUP_REMOVED lines=12> */
.L_x_10101:
[----:B-1----:R-:W-:Y:S01]  /*b4e0*/  IMAD.WIDE.U32 R108, R113, -0x326172a9, RZ ;  /* 0xcd9e8d57716c7825 */ /* 0x002fe200078e00ff */
        /* <DEDUP_REMOVED lines=41> */
.L_x_10099:
        /* <DEDUP_REMOVED lines=10> */
.L_x_10098:
[----:B------:R-:W-:Y:S01]  /*b820*/  MOV R107, R0 ;  /* 0x00000000006b7202 */ /* 0x000fe20000000f00 */
        /* <DEDUP_REMOVED lines=14> */
.L_x_10104:
        /* <DEDUP_REMOVED lines=12> */
.L_x_10105:
[----:B-1----:R-:W-:Y:S01]  /*b9d0*/  IMAD.WIDE.U32 R108, R113, -0x326172a9, RZ ;  /* 0xcd9e8d57716c7825 */ /* 0x002fe200078e00ff */
        /* <DEDUP_REMOVED lines=42> */
.L_x_10103:
        /* <DEDUP_REMOVED lines=11> */
.L_x_10102:
[----:B------:R-:W-:Y:S01]  /*bd30*/  IMAD.MOV.U32 R0, RZ, RZ, R107 ;  /* 0x000000ffff007224 */ /* 0x000fe200078e006b */
        /* <DEDUP_REMOVED lines=14> */
.L_x_10108:
        /* <DEDUP_REMOVED lines=12> */
.L_x_10109:
[----:B-1----:R-:W-:Y:S01]  /*bee0*/  IMAD.WIDE.U32 R108, R113, -0x326172a9, RZ ;  /* 0xcd9e8d57716c7825 */ /* 0x002fe200078e00ff */
[----:B0-----:R-:W-:-:S03]  /*bef0*/  LOP3.LUT R134, R117, UR15, R107, 0x96, !PT ;  /* 0x0000000f75867c12 */ /* 0x001fc6000f8e966b */
        /* <DEDUP_REMOVED lines=41> */
.L_x_10107:
[----:B------:R-:W-:Y:S01]  /*c190*/  I2FP.F32.U32 R106, R106 ;  /* 0x0000006a006a7245 */ /* 0x000fe20000201000 */
[----:B------:R-:W-:Y:S02]  /*c1a0*/  HFMA2 R107, -RZ, RZ, 0.1171875, 0 ;  /* 0x2f800000ff6b7431 */ /* 0x000fe400000001ff */
[----:B-1----:R-:W-:-:S03]  /*c1b0*/  IMAD.U32 R108, R85, 0x10000, RZ ;  /* 0x00010000556c7824 */ /* 0x002fc600078e00ff */
[----:B------:R-:W-:Y:S01]  /*c1c0*/  FFMA.FTZ R106, R106, R107, 1.1641532182693481445e-10 ;  /* 0x2f0000006a6a7423 */ /* 0x000fe2000001006b */
[----:B------:R-:W-:-:S04]  /*c1d0*/  FMUL.FTZ R108, R108, UR17 ;  /* 0x000000116c6c7c20 */ /* 0x000fc80008410000 */
[----:B------:R-:W-:Y:S01]  /*c1e0*/  FMUL.FTZ R107, R108, UR16 ;  /* 0x000000106c6b7c20 */ /* 0x000fe20008410000 */
[----:B------:R-:W-:-:S04]  /*c1f0*/  FSETP.GTU.FTZ.AND P2, PT, R106, UR23, PT ;  /* 0x000000176a007c0b */ /* 0x000fc8000bf5c000 */
[----:B------:R-:W-:Y:S02]  /*c200*/  FSEL R107, R107, RZ, !P2 ;  /* 0x000000ff6b6b7208 */ /* 0x000fe40005000000 */
[----:B------:R-:W-:-:S03]  /*c210*/  SEL R121, RZ, 0x1, P2 ;  /* 0x00000001ff797807 */ /* 0x000fc60001000000 */
[----:B------:R-:W-:-:S07]  /*c220*/  FFMA.FTZ R106, R107, R70, R82 ;  /* 0x000000466b6a7223 */ /* 0x000fce0000010052 */
.L_x_10106:
[----:B-1----:R-:W-:Y:S01]  /*c230*/  MOV R109, R0 ;  /* 0x00000000006d7202 */ /* 0x002fe20000000f00 */
        /* <DEDUP_REMOVED lines=14> */
.L_x_10112:
        /* <DEDUP_REMOVED lines=12> */
.L_x_10113:
[----:B------:R-:W-:Y:S01]  /*c3e0*/  IMAD.WIDE.U32 R110, R113, -0x326172a9, RZ ;  /* 0xcd9e8d57716e7825 */ /* 0x000fe200078e00ff */
[----:B------:R-:W-:Y:S02]  /*c3f0*/  LOP3.LUT R136, R117, UR15, R109, 0x96, !PT ;  /* 0x0000000f75887c12 */ /* 0x000fe4000f8e966d */
        /* <DEDUP_REMOVED lines=41> */
.L_x_10111:
        /* <DEDUP_REMOVED lines=11> */
.L_x_10110:
        /* <DEDUP_REMOVED lines=15> */
.L_x_10116:
        /* <DEDUP_REMOVED lines=12> */
.L_x_10117:
[----:B------:R-:W-:Y:S01]  /*c8f0*/  IMAD.WIDE.U32 R110, R113, -0x326172a9, RZ ;  /* 0xcd9e8d57716e7825 */ /* 0x000fe200078e00ff */
[----:B------:R-:W-:-:S03]  /*c900*/  LOP3.LUT R136, R117, UR15, R109, 0x96, !PT ;  /* 0x0000000f75887c12 */ /* 0x000fc6000f8e966d */
[----:B------:R-:W-:Y:S01]  /*c910*/  IMAD.MOV.U32 R0, RZ, RZ, RZ ;  /* 0x000000ffff007224 */ /* 0x000fe200078e00ff */
        /* <DEDUP_REMOVED lines=40> */
.L_x_10115:
        /* <DEDUP_REMOVED lines=10> */
.L_x_10114:
        /* <DEDUP_REMOVED lines=15> */
.L_x_10120:
        /* <DEDUP_REMOVED lines=12> */
.L_x_10121:
[----:B0-----:R-:W-:Y:S01]  /*cdf0*/  IMAD.WIDE.U32 R134, R113, -0x326172a9, RZ ;  /* 0xcd9e8d5771867825 */ /* 0x001fe200078e00ff */
        /* <DEDUP_REMOVED lines=42> */
.L_x_10119:
        /* <DEDUP_REMOVED lines=11> */
.L_x_10118:
        /* <DEDUP_REMOVED lines=15> */
.L_x_10124:
        /* <DEDUP_REMOVED lines=12> */
.L_x_10125:
        /* <DEDUP_REMOVED lines=43> */
.L_x_10123:
        /* <DEDUP_REMOVED lines=10> */
.L_x_10122:
        /* <DEDUP_REMOVED lines=15> */
.L_x_10128:
        /* <DEDUP_REMOVED lines=12> */
.L_x_10129:
        /* <DEDUP_REMOVED lines=43> */
.L_x_10127:
        /* <DEDUP_REMOVED lines=12> */
.L_x_10097:
[----:B------:R-:W-:Y:S01]  /*db70*/  IMAD.MOV.U32 R0, RZ, RZ, R107 ;  /* 0x000000ffff007224 */ /* 0x000fe200078e006b */
        /* <DEDUP_REMOVED lines=18> */
.L_x_10132:
        /* <DEDUP_REMOVED lines=12> */
.L_x_10133:
[----:B-1----:R-:W-:Y:S01]  /*dd60*/  IMAD.WIDE.U32 R108, R113, -0x326172a9, RZ ;  /* 0xcd9e8d57716c7825 */ /* 0x002fe200078e00ff */
        /* <DEDUP_REMOVED lines=41> */
.L_x_10131:
        /* <DEDUP_REMOVED lines=10> */
.L_x_10130:
        /* <DEDUP_REMOVED lines=15> */
.L_x_10136:
        /* <DEDUP_REMOVED lines=12> */
.L_x_10137:
[----:B-1----:R-:W-:Y:S01]  /*e250*/  IMAD.WIDE.U32 R108, R113, -0x326172a9, RZ ;  /* 0xcd9e8d57716c7825 */ /* 0x002fe200078e00ff */
[----:B0-----:R-:W-:-:S03]  /*e260*/  LOP3.LUT R134, R117, UR15, R107, 0x96, !PT ;  /* 0x0000000f75867c12 */ /* 0x001fc6000f8e966b */
        /* <DEDUP_REMOVED lines=41> */
.L_x_10135:
        /* <DEDUP_REMOVED lines=11> */
.L_x_10134:
        /* <DEDUP_REMOVED lines=15> */
.L_x_10140:
        /* <DEDUP_REMOVED lines=12> */
.L_x_10141:
[----:B-1----:R-:W-:Y:S01]  /*e760*/  IMAD.WIDE.U32 R108, R113, -0x326172a9, RZ ;  /* 0xcd9e8d57716c7825 */ /* 0x002fe200078e00ff */
[----:B0-----:R-:W-:-:S03]  /*e770*/  LOP3.LUT R134, R117, UR15, R107, 0x96, !PT ;  /* 0x0000000f75867c12 */ /* 0x001fc6000f8e966b */
        /* <DEDUP_REMOVED lines=41> */
.L_x_10139:
[----:B------:R-:W-:Y:S01]  /*ea10*/  I2FP.F32.U32 R106, R106 ;  /* 0x0000006a006a7245 */ /* 0x000fe20000201000 */
[----:B------:R-:W-:Y:S01]  /*ea20*/  IMAD.MOV.U32 R107, RZ, RZ, 0x2f800000 ;  /* 0x2f800000ff6b7424 */ /* 0x000fe200078e00ff */
[----:B-1---5:R-:W-:-:S03]  /*ea30*/  SHF.L.U32 R108, R85, 0x10, RZ ;  /* 0x00000010556c7819 */ /* 0x022fc600000006ff */
[----:B------:R-:W-:Y:S02]  /*ea40*/  FFMA.FTZ R106, R106, R107, 1.1641532182693481445e-10 ;  /* 0x2f0000006a6a7423 */ /* 0x000fe4000001006b */
[----:B------:R-:W-:-:S03]  /*ea50*/  FMUL.FTZ R108, R108, UR17 ;  /* 0x000000116c6c7c20 */ /* 0x000fc60008410000 */
[----:B------:R-:W-:Y:S01]  /*ea60*/  FSETP.GTU.FTZ.AND P0, PT, R106, UR23, PT ;  /* 0x000000176a007c0b */ /* 0x000fe2000bf1c000 */
[----:B------:R-:W-:-:S03]  /*ea70*/  FMUL.FTZ R107, R108, UR16 ;  /* 0x000000106c6b7c20 */ /* 0x000fc60008410000 */
[----:B------:R-:W-:Y:S02]  /*ea80*/  SEL R121, RZ, 0x1, P0 ;  /* 0x00000001ff797807 */ /* 0x000fe40000000000 */
[----:B------:R-:W-:-:S05]  /*ea90*/  FSEL R107, R107, RZ, !P0 ;  /* 0x000000ff6b6b7208 */ /* 0x000fca0004000000 */
[----:B------:R-:W-:-:S07]  /*eaa0*/  FMUL.FTZ R106, R107, R70 ;  /* 0x000000466b6a7220 */ /* 0x000fce0000410000 */
.L_x_10138:
[----:B-1----:R-:W-:Y:S01]  /*eab0*/  IMAD.MOV.U32 R109, RZ, RZ, R0 ;  /* 0x000000ffff6d7224 */ /* 0x002fe200078e0000 */
        /* <DEDUP_REMOVED lines=14> */
.L_x_10144:
        /* <DEDUP_REMOVED lines=12> */
.L_x_10145:
        /* <DEDUP_REMOVED lines=43> */
.L_x_10143:
        /* <DEDUP_REMOVED lines=11> */
.L_x_10142:
        /* <DEDUP_REMOVED lines=15> */
.L_x_10148:
        /* <DEDUP_REMOVED lines=12> */
.L_x_10149:
[----:B------:R-:W-:Y:S01]  /*f170*/  IMAD.WIDE.U32 R110, R113, -0x326172a9, RZ ;  /* 0xcd9e8d57716e7825 */ /* 0x000fe200078e00ff */
[----:B------:R-:W-:-:S03]  /*f180*/  LOP3.LUT R136, R117, UR15, R109, 0x96, !PT ;  /* 0x0000000f75887c12 */ /* 0x000fc6000f8e966d */
[----:B------:R-:W-:Y:S01]  /*f190*/  HFMA2 R0, -RZ, RZ, 0, 0 ;  /* 0x00000000ff007431 */ /* 0x000fe200000001ff */
        /* <DEDUP_REMOVED lines=40> */
.L_x_10147:
        /* <DEDUP_REMOVED lines=10> */
.L_x_10146:
        /* <DEDUP_REMOVED lines=15> */
.L_x_10152:
        /* <DEDUP_REMOVED lines=12> */
.L_x_10153:
        /* <DEDUP_REMOVED lines=43> */
.L_x_10151:
        /* <DEDUP_REMOVED lines=11> */
.L_x_10150:
        /* <DEDUP_REMOVED lines=15> */
.L_x_10156:
        /* <DEDUP_REMOVED lines=12> */
.L_x_10157:
        /* <DEDUP_REMOVED lines=43> */
.L_x_10155:
        /* <DEDUP_REMOVED lines=10> */
.L_x_10154:
        /* <DEDUP_REMOVED lines=15> */
.L_x_10159:
        /* <DEDUP_REMOVED lines=12> */
.L_x_10160:
        /* <DEDUP_REMOVED lines=43> */
.L_x_10158:
[----:B-----5:R-:W-:Y:S02]  /*10330*/  PRMT R126, R87, 0x7632, R126 ;  /* 0x00007632577e7816 */ /* 0x020fe4000000007e */
[----:B------:R-:W-:Y:S01]  /*10340*/  I2FP.F32.U32 R0, R111 ;  /* 0x0000006f00007245 */ /* 0x000fe20000201000 */
[----:B------:R-:W-:Y:S02]  /*10350*/  HFMA2 R111, -RZ, RZ, 0.1171875, 0 ;  /* 0x2f800000ff6f7431 */ /* 0x000fe400000001ff */
[----:B------:R-:W-:-:S03]  /*10360*/  IMAD.U32 R126, R126, 0x10000, RZ ;  /* 0x000100007e7e7824 */ /* 0x000fc600078e00ff */
[----:B------:R-:W-:Y:S01]  /*10370*/  FFMA.FTZ R0, R0, R111, 1.1641532182693481445e-10 ;  /* 0x2f00000000007423 */ /* 0x000fe2000001006f */
[----:B------:R-:W-:-:S04]  /*10380*/  FMUL.FTZ R126, R126, UR17 ;  /* 0x000000117e7e7c20 */ /* 0x000fc80008410000 */
[----:B------:R-:W-:Y:S01]  /*10390*/  FSETP.GTU.FTZ.AND P0, PT, R0, UR23, PT ;  /* 0x0000001700007c0b */ /* 0x000fe2000bf1c000 */
[----:B------:R-:W-:-:S03]  /*103a0*/  FMUL.FTZ R0, R126, UR16 ;  /* 0x000000107e007c20 */ /* 0x000fc60008410000 */
[----:B------:R-:W-:Y:S02]  /*103b0*/  SEL R126, RZ, 0x1, P0 ;  /* 0x00000001ff7e7807 */ /* 0x000fe40000000000 */
[----:B------:R-:W-:-:S05]  /*103c0*/  FSEL R0, R0, RZ, !P0 ;  /* 0x000000ff00007208 */ /* 0x000fca0004000000 */
[----:B------:R-:W-:-:S07]  /*103d0*/  FMUL.FTZ R111, R0, R75 ;  /* 0x0000004b006f7220 */ /* 0x000fce0000410000 */
.L_x_10126:
        /* <DEDUP_REMOVED lines=27> */
[----:B-1----:R-:W-:Y:S06]  /*10590*/  @!P1 BRA `(.L_x_10161) ;  /* 0x0000000000509947 */ /* 0x002fec0003800000 */
[----:B------:R-:W-:Y:S01]  /*105a0*/  SHF.L.U32 R131, R125, 0x10, RZ ;  /* 0x000000107d837819 */ /* 0x000fe200000006ff */
[----:B------:R-:W1:Y:S01]  /*105b0*/  LDC.64 R2, c[0x0][0x3b0] ;  /* 0x0000ec00ff027b82 */ /* 0x000e620000000a00 */
[----:B------:R-:W-:Y:S02]  /*105c0*/  LOP3.LUT R130, R126, 0xffff, RZ, 0xc0, !PT ;  /* 0x0000ffff7e827812 */ /* 0x000fe400078ec0ff */
[----:B------:R-:W-:Y:S02]  /*105d0*/  LOP3.LUT R131, R131, 0xff0000, RZ, 0xc0, !PT ;  /* 0x00ff000083837812 */ /* 0x000fe400078ec0ff */
[----:B------:R-:W-:Y:S02]  /*105e0*/  PRMT R133, R124, 0x7104, RZ ;  /* 0x000071047c857816 */ /* 0x000fe400000000ff */
[----:B------:R-:W-:Y:S02]  /*105f0*/  PRMT R130, R131, 0x4210, R130 ;  /* 0x0000421083827816 */ /* 0x000fe40000000082 */
[----:B------:R-:W-:-:S02]  /*10600*/  LOP3.LUT R131, R122, 0xff, RZ, 0xc0, !PT ;  /* 0x000000ff7a837812 */ /* 0x000fc400078ec0ff */
[----:B0-----:R-:W-:Y:S02]  /*10610*/  LOP3.LUT R134, R121, 0xff, RZ, 0xc0, !PT ;  /* 0x000000ff79867812 */ /* 0x001fe400078ec0ff */
[----:B------:R-:W-:Y:S02]  /*10620*/  LOP3.LUT R136, R120, 0xff, RZ, 0xc0, !PT ;  /* 0x000000ff78887812 */ /* 0x000fe400078ec0ff */
[----:B------:R-:W-:Y:S01]  /*10630*/  LOP3.LUT R138, R130, 0xff00, R133, 0xf8, !PT ;  /* 0x0000ff00828a7812 */ /* 0x000fe200078ef885 */
[----:B------:R-:W-:-:S03]  /*10640*/  IMAD.WIDE.U32 R130, R131, 0x1000000, RZ ;  /* 0x0100000083827825 */ /* 0x000fc600078e00ff */
[----:B------:R-:W-:Y:S01]  /*10650*/  LOP3.LUT R133, R138, 0xff, R123, 0xf8, !PT ;  /* 0x000000ff8a857812 */ /* 0x000fe200078ef87b */
[----:B------:R-:W-:-:S04]  /*10660*/  IMAD.WIDE.U32 R134, R134, 0x10000, RZ ;  /* 0x0001000086867825 */ /* 0x000fc800078e00ff */
[----:B------:R-:W-:Y:S01]  /*10670*/  IMAD.WIDE.U32 R136, R136, 0x100, RZ ;  /* 0x0000010088887825 */ /* 0x000fe200078e00ff */
[----:B------:R-:W-:-:S03]  /*10680*/  LOP3.LUT R133, R135, R133, R131, 0xfe, !PT ;  /* 0x0000008587857212 */ /* 0x000fc600078efe83 */
[----:B-1----:R-:W-:Y:S01]  /*10690*/  IMAD.WIDE.U32 R2, R129, 0x8, R2 ;  /* 0x0000000881027825 */ /* 0x002fe200078e0002 */
[----:B------:R-:W-:Y:S02]  /*106a0*/  LOP3.LUT R130, R136, R130, R134, 0xfe, !PT ;  /* 0x0000008288827212 */ /* 0x000fe400078efe86 */
[----:B------:R-:W-:Y:S02]  /*106b0*/  LOP3.LUT R131, R133, R137, RZ, 0xfc, !PT ;  /* 0x0000008985837212 */ /* 0x000fe400078efcff */
[----:B------:R-:W-:-:S05]  /*106c0*/  LOP3.LUT R130, R130, 0xff, R119, 0xf8, !PT ;  /* 0x000000ff82827812 */ /* 0x000fca00078ef877 */
[----:B------:R1:W-:Y:S02]  /*106d0*/  STG.E.64 desc[UR12][R2.64], R130 ;  /* 0x0000008202007986 */ /* 0x0003e4000c101b0c */
.L_x_10161:
[----:B-1----:R-:W1:Y:S01]  /*106e0*/  SHFL.BFLY PT, R3, R0, 0x1, 0x1f ;  /* 0x0c201f0000037f89 */ /* 0x002e6200000e0000 */
[----:B------:R-:W2:Y:S01]  /*106f0*/  S2UR UR5, SR_CgaCtaId ;  /* 0x00000000000579c3 */ /* 0x000ea20000008800 */
[----:B------:R-:W-:Y:S01]  /*10700*/  UMOV UR4, 0x400 ;  /* 0x0000040000047882 */ /* 0x000fe20000000000 */
[----:B------:R-:W-:Y:S01]  /*10710*/  UISETP.GE.AND UP1, UPT, UR6, 0x1, UPT ;  /* 0x000000010600788c */ /* 0x000fe2000bf26270 */
[----:B-1----:R-:W-:Y:S01]  /*10720*/  FADD.FTZ R3, R0, R3 ;  /* 0x0000000300037221 */ /* 0x002fe20000010000 */
[----:B--2---:R-:W-:-:S04]  /*10730*/  ULEA UR4, UR5, UR4, 0x18 ;  /* 0x0000000405047291 */ /* 0x004fc8000f8ec0ff */
[----:B------:R-:W1:Y:S01]  /*10740*/  SHFL.BFLY PT, R2, R3, 0x2, 0x1f ;  /* 0x0c401f0003027f89 */ /* 0x000e6200000e0000 */
[----:B------:R-:W-:Y:S01]  /*10750*/  @UP0 UIADD3 UR4, UPT, UPT, UR4, 0x20, URZ ;  /* 0x0000002004040890 */ /* 0x000fe2000fffe0ff */
[----:B-1----:R-:W-:-:S05]  /*10760*/  FADD.FTZ R129, R3, R2 ;  /* 0x0000000203817221 */ /* 0x002fca0000010000 */
[----:B------:R-:W1:Y:S02]  /*10770*/  SHFL.BFLY PT, R2, R129, 0x4, 0x1f ;  /* 0x0c801f0081027f89 */ /* 0x000e6400000e0000 */
[----:B-1----:R-:W-:-:S05]  /*10780*/  FADD.FTZ R130, R129, R2 ;  /* 0x0000000281827221 */ /* 0x002fca0000010000 */
        /* <DEDUP_REMOVED lines=61> */
[----:B------:R-:W-:Y:S02]  /*10b60*/  LOP3.LUT P0, R0, R112, 0x1f, RZ, 0xc0, !PT ;  /* 0x0000001f70007812 */ /* 0x000fe4000780c0ff */
[----:B------:R-:W-:Y:S02]  /*10b70*/  CS2R R130, SRZ ;  /* 0x0000000000827805 */ /* 0x000fe4000001ff00 */
[----:B0-----:R-:W0:Y:S01]  /*10b80*/  SHFL.BFLY PT, R134, R133, 0x10, 0x1f ;  /* 0x0e001f0085867f89 */ /* 0x001e2200000e0000 */
[----:B------:R-:W-:-:S08]  /*10b90*/  ISETP.GT.U32.AND P1, PT, R0, 0x3, PT ;  /* 0x000000030000780c */ /* 0x000fd00003f24070 */
[----:B------:R-:W-:-:S04]  /*10ba0*/  @!P0 SHF.R.U32.HI R0, RZ, 0x2, R112 ;  /* 0x00000002ff008819 */ /* 0x000fc80000011670 */
[----:B------:R-:W-:Y:S01]  /*10bb0*/  @!P0 LOP3.LUT R0, R0, 0x18, RZ, 0xc0, !PT ;  /* 0x0000001800008812 */ /* 0x000fe200078ec0ff */
[----:B------:R-:W-:Y:S02]  /*10bc0*/  @!P1 IMAD.SHL.U32 R129, R112, 0x8, RZ ;  /* 0x0000000870819824 */ /* 0x000fe400078e00ff */
        /* <DEDUP_REMOVED lines=37> */
[----:B------:R-:W0:Y:S01]  /*10e20*/  @!P1 LDC.64 R130, c[0x0][0x3c0] ;  /* 0x0000f000ff829b82 */ /* 0x000e220000000a00 */
[----:B------:R-:W-:Y:S01]  /*10e30*/  FMUL.FTZ R129, R138, R129 ;  /* 0x000000818a817220 */ /* 0x000fe20000410000 */
[----:B---3--:R-:W-:Y:S01]  /*10e40*/  FMUL.FTZ R0, R137, R0 ;  /* 0x0000000089007220 */ /* 0x008fe20000410000 */
[----:B-1----:R-:W-:Y:S02]  /*10e50*/  FADD.FTZ R2, R135, R2 ;  /* 0x0000000287027221 */ /* 0x002fe40000010000 */
[----:B------:R-:W-:Y:S02]  /*10e60*/  FMUL.FTZ R129, R129, R140 ;  /* 0x0000008c81817220 */ /* 0x000fe40000410000 */
[----:B------:R-:W1:Y:S01]  /*10e70*/  SHFL.IDX PT, R139, R0, RZ, 0x1f ;  /* 0x00001fff008b7589 */ /* 0x000e6200000e0000 */
[----:B------:R-:W2:Y:S01]  /*10e80*/  LDC R135, c[0x0][0x448] ;  /* 0x00011200ff877b82 */ /* 0x000ea20000000800 */
[----:B------:R-:W-:-:S05]  /*10e90*/  FFMA.FTZ R129, R137, R129, R2 ;  /* 0x0000008189817223 */ /* 0x000fca0000010002 */
[----:B------:R3:W2:Y:S02]  /*10ea0*/  SHFL.IDX PT, R136, R129, RZ, 0x1f ;  /* 0x00001fff81887589 */ /* 0x0006a400000e0000 */
[----:B------:R-:W4:Y:S01]  /*10eb0*/  @!P1 LDC.64 R2, c[0x0][0x3c8] ;  /* 0x0000f200ff029b82 */ /* 0x000f220000000a00 */
[----:B---3--:R-:W-:Y:S02]  /*10ec0*/  IMAD.U32 R129, RZ, RZ, UR7 ;  /* 0x00000007ff817e24 */ /* 0x008fe4000f8e00ff */
[----:B-1----:R-:W-:-:S05]  /*10ed0*/  FMUL.FTZ R133, R139, R139 ;  /* 0x0000008b8b857220 */ /* 0x002fca0000410000 */
[----:B------:R-:W-:Y:S01]  /*10ee0*/  FSEL R134, R133, RZ, P0 ;  /* 0x000000ff85867208 */ /* 0x000fe20000000000 */
[----:B--2---:R-:W-:Y:S01]  /*10ef0*/  FFMA.FTZ R133, R136, UR25, R135 ;  /* 0x0000001988857c23 */ /* 0x004fe20008010087 */
[----:B----4-:R-:W-:-:S04]  /*10f00*/  @!P1 IMAD.WIDE R2, R129, 0x4, R2 ;  /* 0x0000000481029825 */ /* 0x010fc800078e0202 */
[----:B------:R-:W-:Y:S01]  /*10f10*/  FADD.FTZ R0, R133, R134 ;  /* 0x0000008685007221 */ /* 0x000fe20000010000 */
[----:B------:R-:W-:-:S05]  /*10f20*/  MOV R133, UR7 ;  /* 0x0000000700857c02 */ /* 0x000fca0008000f00 */
[----:B------:R-:W1:Y:S01]  /*10f30*/  MUFU.RSQ R0, R0 ;  /* 0x0000000000007308 */ /* 0x000e620000001400 */
[----:B0-----:R-:W-:-:S05]  /*10f40*/  @!P1 IMAD.WIDE R130, R133, 0x4, R130 ;  /* 0x0000000485829825 */ /* 0x001fca00078e0282 */
[----:B------:R0:W-:Y:S04]  /*10f50*/  @!P1 STG.E desc[UR12][R130.64], R139 ;  /* 0x0000008b82009986 */ /* 0x0001e8000c10190c */
[----:B-1----:R0:W-:Y:S01]  /*10f60*/  @!P1 STG.E desc[UR12][R2.64], R0 ;  /* 0x0000000002009986 */ /* 0x0021e2000c10190c */
[----:B------:R-:W-:Y:S05]  /*10f70*/  BRA.U !UP1, `(.L_x_10162) ;  /* 0x0000000509907547 */ /* 0x000fea000b800000 */
[----:B0-----:R-:W-:Y:S01]  /*10f80*/  FSEL R2, R139, RZ, !P0 ;  /* 0x000000ff8b027208 */ /* 0x001fe20004000000 */
[----:B------:R-:W-:-:S04]  /*10f90*/  UIADD3 UR4, UPT, UPT, UR6, -0x1, URZ ;  /* 0xffffffff06047890 */ /* 0x000fc8000fffe0ff */
[C---:B------:R-:W-:Y:S01]  /*10fa0*/  FADD.FTZ R137, -R2.reuse, R94 ;  /* 0x0000005e02897221 */ /* 0x040fe20000010100 */
[C---:B------:R-:W-:Y:S01]  /*10fb0*/  FADD.FTZ R95, -R2.reuse, R95 ;  /* 0x0000005f025f7221 */ /* 0x040fe20000010100 */
[----:B------:R-:W-:Y:S01]  /*10fc0*/  UIMAD UR4, UR4, UR22, URZ ;  /* 0x00000016040472a4 */ /* 0x000fe2000f8e02ff */
        /* <DEDUP_REMOVED lines=8> */
[----:B------:R-:W0:Y:S01]  /*11050*/  LDC.64 R102, c[0x0][0x428] ;  /* 0x00010a00ff667b82 */ /* 0x000e220000000a00 */
        /* <DEDUP_REMOVED lines=39> */
[----:B------:R-:W-:Y:S01]  /*112d0*/  ULEA.HI UR5, UR5, UR4, URZ, 0x3 ;  /* 0x0000000405057291 */ /* 0x000fe2000f8f18ff */
[----:B------:R-:W-:Y:S01]  /*112e0*/  FFMA.FTZ R91, R137, R10, R34 ;  /* 0x0000000a895b7223 */ /* 0x000fe20000010022 */
[----:B------:R-:W-:Y:S01]  /*112f0*/  FFMA.FTZ R0, R100, R11, R35 ;  /* 0x0000000b64007223 */ /* 0x000fe20000010023 */
[----:B------:R-:W-:Y:S01]  /*11300*/  FFMA.FTZ R90, R133, R8, R32 ;  /* 0x00000008855a7223 */ /* 0x000fe20000010020 */
[----:B------:R-:W-:Y:S01]  /*11310*/  FFMA.FTZ R95, R2, R9, R33 ;  /* 0x00000009025f7223 */ /* 0x000fe20000010021 */
[----:B------:R-:W-:Y:S01]  /*11320*/  FFMA.FTZ R94, R94, R7, R31 ;  /* 0x000000075e5e7223 */ /* 0x000fe2000001001f */
[----:B------:R-:W-:Y:S01]  /*11330*/  MOV R3, UR5 ;  /* 0x0000000500037c02 */ /* 0x000fe20008000f00 */
        /* <DEDUP_REMOVED lines=9> */
[----:B------:R-:W-:Y:S01]  /*113d0*/  LEA.HI.SX32 R3, R3, R112, 0x1d ;  /* 0x0000007003037211 */ /* 0x000fe200078feaff */
[----:B------:R-:W-:Y:S01]  /*113e0*/  FFMA.FTZ R147, R147, R18, R42 ;  /* 0x0000001293937223 */ /* 0x000fe2000001002a */
[----:B------:R-:W-:Y:S01]  /*113f0*/  F2FP.BF16.F32.PACK_AB R89, R94, R89 ;  /* 0x000000595e59723e */ /* 0x000fe200000010ff */
[----:B------:R-:W-:Y:S01]  /*11400*/  FFMA.FTZ R110, R110, R19, R43 ;  /* 0x000000136e6e7223 */ /* 0x000fe2000001002b */
[----:B------:R-:W-:Y:S01]  /*11410*/  F2FP.BF16.F32.PACK_AB R88, R95, R0 ;  /* 0x000000005f58723e */ /* 0x000fe200000010ff */
        /* <DEDUP_REMOVED lines=8> */
[C---:B------:R-:W-:Y:S01]  /*114a0*/  VIADD R101, R3.reuse, 0x80 ;  /* 0x0000008003657836 */ /* 0x040fe20000000000 */
[C---:B------:R-:W-:Y:S01]  /*114b0*/  IADD3 R111, PT, PT, R3.reuse, 0x100, RZ ;  /* 0x00000100036f7810 */ /* 0x040fe20007ffe0ff */
        /* <DEDUP_REMOVED lines=8> */
[----:B------:R-:W-:Y:S01]  /*11540*/  F2FP.BF16.F32.PACK_AB R99, R130, R99 ;  /* 0x000000638263723e */ /* 0x000fe200000010ff */
[----:B------:R1:W-:Y:S01]  /*11550*/  STG.E.128 desc[UR12][R2.64], R88 ;  /* 0x0000005802007986 */ /* 0x0003e2000c101d0c */
[----:B------:R-:W-:Y:S01]  /*11560*/  F2FP.BF16.F32.PACK_AB R98, R109, R108 ;  /* 0x0000006c6d62723e */ /* 0x000fe200000010ff */
[----:B------:R-:W-:Y:S01]  /*11570*/  IMAD.WIDE.U32 R102, R111, 0x10, R102 ;  /* 0x000000106f667825 */ /* 0x000fe200078e0066 */
[----:B------:R-:W-:Y:S01]  /*11580*/  F2FP.BF16.F32.PACK_AB R97, R107, R106 ;  /* 0x0000006a6b61723e */ /* 0x000fe200000010ff */
[----:B------:R1:W-:Y:S01]  /*11590*/  STG.E.128 desc[UR12][R100.64], R92 ;  /* 0x0000005c64007986 */ /* 0x0003e2000c101d0c */
[----:B------:R-:W-:-:S05]  /*115a0*/  F2FP.BF16.F32.PACK_AB R96, R105, R0 ;  /* 0x000000006960723e */ /* 0x000fca00000010ff */
[----:B------:R1:W-:Y:S02]  /*115b0*/  STG.E.128 desc[UR12][R102.64], R96 ;  /* 0x0000006066007986 */ /* 0x0003e4000c101d0c */
.L_x_10162:
[----:B------:R-:W-:Y:S02]  /*115c0*/  UIADD3 UR7, UPT, UPT, UR7, UR20, URZ ;  /* 0x0000001407077290 */ /* 0x000fe4000fffe0ff */
[----:B------:R-:W-:Y:S02]  /*115d0*/  UPLOP3.LUT UP0, UPT, UPT, UPT, UP0, 0x40, 0x4 ;  /* 0x000000000004789c */ /* 0x000fe40003f0e800 */
[----:B------:R-:W-:-:S09]  /*115e0*/  UISETP.GE.AND UP1, UPT, UR7, UR21, UPT ;  /* 0x000000150700728c */ /* 0x000fd2000bf26270 */
[----:B------:R-:W-:Y:S05]  /*115f0*/  BRA.U !UP1, `(.L_x_10163) ;  /* 0xfffffef509387547 */ /* 0x000fea000b83ffff */
[----:B------:R-:W-:Y:S05]  /*11600*/  EXIT ;  /* 0x000000000000794d */ /* 0x000fea0003800000 */
.L_x_10164:
        /* <DEDUP_REMOVED lines=15> */
.L_x_20810:


//--------------------- .text._ZN10layer_norm13ln_fwd_kernelINS_13Kernel_traitsIf6__halfS2_S2_fjLj3072ELj1ELj1ELj4ELj16ENS_18Kernel_traits_baseILj3072EfS2_S2_S2_fjLj128EEEEELb0ELb0ELb0ELb0EEEvNS_9FwdParamsE --------------------------
	.section	.text._ZN10layer_norm13ln_fwd_kernelINS_13Kernel_traitsIf6__halfS2_S2_fjLj3072ELj1ELj1ELj4ELj16ENS_18Kernel_traits_baseILj3072EfS2_S2_S2_fjLj128EEEEELb0ELb0ELb0ELb0EEEvNS_9FwdParamsE,"ax",@progbits
	.align	128
        .global         _ZN10layer_norm13ln_fwd_kernelINS_13Kernel_traitsIf6__halfS2_S2_fjLj3072ELj1ELj1ELj4ELj16ENS_18Kernel_traits_baseILj3072EfS2_S2_S2_fjLj128EEEEELb0ELb0ELb0ELb0EEEvNS_9FwdParamsE
        .type           _ZN10layer_norm13ln_fwd_kernelINS_13Kernel_traitsIf6__halfS2_S2_fjLj3072ELj1ELj1ELj4ELj16ENS_18Kernel_traits_baseILj3072EfS2_S2_S2_fjLj128EEEEELb0ELb0ELb0ELb0EEEvNS_9FwdParamsE,@function
        .size           _ZN10layer_norm13ln_fwd_kernelINS_13Kernel_traitsIf6__halfS2_S2_fjLj3072ELj1ELj1ELj4ELj16ENS_18Kernel_traits_baseILj3072EfS2_S2_S2_fjLj128EEEEELb0ELb0ELb0ELb0EEEvNS_9FwdParamsE,(.L_x_20811 - _ZN10layer_norm13ln_fwd_kernelINS_13Kernel_traitsIf6__halfS2_S2_fjLj3072ELj1ELj1ELj4ELj16ENS_18Kernel_traits_baseILj3072EfS2_S2_S2_fjLj128EEEEELb0ELb0ELb0ELb0EEEvNS_9FwdParamsE)
        .other          _ZN10layer_norm13ln_fwd_kernelINS_13Kernel_traitsIf6__halfS2_S2_fjLj3072ELj1ELj1ELj4ELj16ENS_18Kernel_traits_baseILj3072EfS2_S2_S2_fjLj128EEEEELb0ELb0ELb0ELb0EEEvNS_9FwdParamsE,@"STO_CUDA_ENTRY STV_DEFAULT"
_ZN10layer_norm13ln_fwd_kernelINS_13Kernel_traitsIf6__halfS2_S2_fjLj3072ELj1ELj1ELj4ELj16ENS_18Kernel_traits_baseILj3072EfS2_S2_S2_fjLj128EEEEELb0ELb0ELb0ELb0EEEvNS_9FwdParamsE:
.text._ZN10layer_norm13ln_fwd_kernelINS_13Kernel_traitsIf6__halfS2_S2_fjLj3072ELj1ELj1ELj4ELj16ENS_18Kernel_traits_baseILj3072EfS2_S2_S2_fjLj128EEEEELb0ELb0ELb0ELb0EEEvNS_9FwdParamsE:
        /* <DEDUP_REMOVED lines=52> */
.L_x_10166:
        /* <DEDUP_REMOVED lines=29> */
.L_x_10167:
[----:B------:R-:W-:Y:S05]  /*0510*/  BSYNC.RECONVERGENT B0 ;  /* 0x0000000000007941 */ /* 0x000fea0003800200 */
.L_x_10165:
        /* <DEDUP_REMOVED lines=18> */
[----:B------:R-:W-:Y:S01]  /*0640*/  PLOP3.LUT P0, PT, PT, PT, UP1, 0x80, 0x8 ;  /* 0x000000000008781c */ /* 0x000fe20003f0f018 */
[----:B------:R-:W3:Y:S01]  /*0650*/  LDCU.64 UR16, c[0x0][0x3a0] ;  /* 0x00007400ff1077ac */ /* 0x000ee20008000a00 */
[----:B------:R-:W-:Y:S02]  /*0660*/  I2FP.F32.U32 R4, R2 ;  /* 0x0000000200047245 */ /* 0x000fe40000201000 */
[----:B------:R-:W-:Y:S01]  /*0670*/  VIMNMX R2, PT, PT, R5, 0x20, PT ;  /* 0x0000002005027848 */ /* 0x000fe20003fe0100 */
[----:B------:R-:W4:Y:S01]  /*0680*/  LDCU.64 UR18, c[0x0][0x3e0] ;  /* 0x00007c00ff1277ac */ /* 0x000f220008000a00 */
[----:B------:R0:W0:Y:S02]  /*0690*/  MUFU.RCP R0, R4 ;  /* 0x0000000400007308 */ /* 0x0000240000001000 */
[----:B------:R-:W-:Y:S01]  /*06a0*/  LEA R2, R2, R3, 0x3 ;  /* 0x0000000302027211 */ /* 0x000fe200078e18ff */
[----:B------:R-:W0:Y:S01]  /*06b0*/  LDCU.64 UR14, c[0x0][0x380] ;  /* 0x00007000ff0e77ac */ /* 0x000e220008000a00 */
[----:B-1----:R-:W-:-:S11]  /*06c0*/  UPLOP3.LUT UP2, UPT, UPT, UPT, UPT, 0x40, 0x4 ;  /* 0x000000000004789c */ /* 0x002fd60003f4e870 */
.L_x_10193:
        /* <DEDUP_REMOVED lines=11> */
[----:B0-----:R-:W-:-:S04]  /*0780*/  MOV R4, UR5 ;  /* 0x0000000500047c02 */ /* 0x001fc80008000f00 */
[----:B-1----:R-:W-:-:S04]  /*0790*/  LEA.HI.SX32 R4, R4, R83, 0x1d ;  /* 0x0000005304047211 */ /* 0x002fc800078feaff */
        /* <DEDUP_REMOVED lines=12> */
[----:B-----5:R-:W-:Y:S02]  /*0860*/  HADD2.F32 R10, -RZ, R64.H0_H0 ;  /* 0x20000040ff0a7230 */ /* 0x020fe40000004100 */
[----:B------:R-:W-:Y:S02]  /*0870*/  HADD2.F32 R68, -RZ, R65.H0_H0 ;  /* 0x20000041ff447230 */ /* 0x000fe40000004100 */
[--C-:B------:R-:W-:Y:S02]  /*0880*/  HADD2.F32 R70, -RZ, R67.reuse.H0_H0 ;  /* 0x20000043ff467230 */ /* 0x100fe40000004100 */
[----:B------:R-:W-:Y:S02]  /*0890*/  HADD2.F32 R72, -RZ, R67.H1_H1 ;  /* 0x30000043ff487230 */ /* 0x000fe40000004100 */
[----:B--2---:R-:W-:Y:S02]  /*08a0*/  HADD2.F32 R3, -RZ, R12.H0_H0 ;  /* 0x2000000cff037230 */ /* 0x004fe40000004100 */
[----:B------:R-:W-:-:S02]  /*08b0*/  HADD2.F32 R69, -RZ, R13.H0_H0 ;  /* 0x2000000dff457230 */ /* 0x000fc40000004100 */
[--C-:B------:R-:W-:Y:S02]  /*08c0*/  HADD2.F32 R79, -RZ, R15.reuse.H0_H0 ;  /* 0x2000000fff4f7230 */ /* 0x100fe40000004100 */
[-C--:B------:R-:W-:Y:S01]  /*08d0*/  FFMA.FTZ R3, R10, R85.reuse, R3 ;  /* 0x000000550a037223 */ /* 0x080fe20000010003 */
[----:B------:R-:W-:Y:S02]  /*08e0*/  HADD2.F32 R10, -RZ, R64.H1_H1 ;  /* 0x30000040ff0a7230 */ /* 0x000fe40000004100 */
[-C--:B------:R-:W-:Y:S01]  /*08f0*/  FFMA.FTZ R69, R68, R85.reuse, R69 ;  /* 0x0000005544457223 */ /* 0x080fe20000010045 */
[----:B------:R-:W-:Y:S02]  /*0900*/  HADD2.F32 R67, -RZ, R15.H1_H1 ;  /* 0x3000000fff437230 */ /* 0x000fe40000004100 */
[----:B------:R-:W-:Y:S01]  /*0910*/  FFMA.FTZ R79, R70, R85, R79 ;  /* 0x00000055464f7223 */ /* 0x000fe2000001004f */
[----:B------:R-:W-:Y:S02]  /*0920*/  HADD2.F32 R64, -RZ, R66.H0_H0 ;  /* 0x20000042ff407230 */ /* 0x000fe40000004100 */
[----:B------:R-:W-:-:S02]  /*0930*/  HADD2.F32 R68, -RZ, R65.H1_H1 ;  /* 0x30000041ff447230 */ /* 0x000fc40000004100 */
[-C--:B------:R-:W-:Y:S01]  /*0940*/  FFMA.FTZ R72, R72, R85.reuse, R67 ;  /* 0x0000005548487223 */ /* 0x080fe20000010043 */
[----:B------:R-:W-:Y:S02]  /*0950*/  HADD2.F32 R15, -RZ, R13.H1_H1 ;  /* 0x3000000dff0f7230 */ /* 0x000fe40000004100 */
[----:B------:R-:W-:Y:S02]  /*0960*/  HADD2.F32 R75, -RZ, R14.H0_H0 ;  /* 0x2000000eff4b7230 */ /* 0x000fe40000004100 */
[----:B------:R-:W-:Y:S02]  /*0970*/  HADD2.F32 R66, -RZ, R66.H1_H1 ;  /* 0x30000042ff427230 */ /* 0x000fe40000004100 */
[-C--:B------:R-:W-:Y:S01]  /*0980*/  FFMA.FTZ R68, R68, R85.reuse, R15 ;  /* 0x0000005544447223 */ /* 0x080fe2000001000f */
[----:B------:R-:W-:Y:S02]  /*0990*/  HADD2.F32 R65, -RZ, R14.H1_H1 ;  /* 0x3000000eff417230 */ /* 0x000fe40000004100 */
[----:B------:R-:W-:Y:S01]  /*09a0*/  FFMA.FTZ R75, R64, R85, R75 ;  /* 0x00000055404b7223 */ /* 0x000fe2000001004b */
[----:B------:R-:W-:Y:S01]  /*09b0*/  HADD2.F32 R13, -RZ, R12.H1_H1 ;  /* 0x3000000cff0d7230 */ /* 0x000fe20000004100 */
[----:B------:R-:W-:Y:S01]  /*09c0*/  F2FP.F16.F32.PACK_AB R15, R72, R79 ;  /* 0x0000004f480f723e */ /* 0x000fe200000000ff */
[----:B------:R-:W-:-:S03]  /*09d0*/  FFMA.FTZ R70, R66, R85, R65 ;  /* 0x0000005542467223 */ /* 0x000fc60000010041 */
[----:B------:R-:W-:Y:S01]  /*09e0*/  FFMA.FTZ R10, R10, R85, R13 ;  /* 0x000000550a0a7223 */ /* 0x000fe2000001000d */
[----:B------:R-:W-:Y:S02]  /*09f0*/  F2FP.F16.F32.PACK_AB R13, R68, R69 ;  /* 0x00000045440d723e */ /* 0x000fe400000000ff */
[----:B------:R-:W-:Y:S02]  /*0a00*/  F2FP.F16.F32.PACK_AB R14, R70, R75 ;  /* 0x0000004b460e723e */ /* 0x000fe400000000ff */
[----:B------:R-:W-:Y:S01]  /*0a10*/  F2FP.F16.F32.PACK_AB R12, R10, R3 ;  /* 0x000000030a0c723e */ /* 0x000fe200000000ff */
[----:B------:R-:W-:Y:S06]  /*0a20*/  BRA `(.L_x_10171) ;  /* 0x0000000000a47947 */ /* 0x000fec0003800000 */
.L_x_10170:
[----:B----4-:R-:W-:-:S04]  /*0a30*/  UISETP.NE.U32.AND UP1, UPT, UR18, URZ, UPT ;  /* 0x000000ff1200728c */ /* 0x010fc8000bf25070 */
[----:B------:R-:W-:-:S06]  /*0a40*/  UISETP.NE.AND.EX UP1, UPT, UR19, URZ, UPT, UP1 ;  /* 0x000000ff1300728c */ /* 0x000fcc000bf25310 */
[----:B------:R-:W-:-:S13]  /*0a50*/  PLOP3.LUT P0, PT, PT, PT, UP1, 0x80, 0x8 ;  /* 0x000000000008781c */ /* 0x000fda0003f0f018 */
[----:B------:R-:W-:Y:S05]  /*0a60*/  @!P0 BRA `(.L_x_10172) ;  /* 0x0000000000548947 */ /* 0x000fea0003800000 */
[----:B-----5:R-:W-:Y:S02]  /*0a70*/  HADD2.F32 R10, -RZ, R64.H0_H0 ;  /* 0x20000040ff0a7230 */ /* 0x020fe40000004100 */
        /* <DEDUP_REMOVED lines=12> */
[----:B------:R-:W-:Y:S01]  /*0b40*/  FMUL.FTZ R68, R68, R85 ;  /* 0x0000005544447220 */ /* 0x000fe20000410000 */
[----:B------:R-:W-:Y:S01]  /*0b50*/  F2FP.F16.F32.PACK_AB R12, R10, R3 ;  /* 0x000000030a0c723e */ /* 0x000fe200000000ff */
[-C--:B------:R-:W-:Y:S01]  /*0b60*/  FMUL.FTZ R70, R66, R85.reuse ;  /* 0x0000005542467220 */ /* 0x080fe20000410000 */
[----:B------:R-:W-:-:S02]  /*0b70*/  FMUL.FTZ R72, R72, R85 ;  /* 0x0000005548487220 */ /* 0x000fc40000410000 */
[----:B------:R-:W-:Y:S02]  /*0b80*/  F2FP.F16.F32.PACK_AB R13, R68, R69 ;  /* 0x00000045440d723e */ /* 0x000fe400000000ff */
[----:B------:R-:W-:Y:S02]  /*0b90*/  F2FP.F16.F32.PACK_AB R14, R70, R75 ;  /* 0x0000004b460e723e */ /* 0x000fe400000000ff */
[----:B------:R-:W-:Y:S01]  /*0ba0*/  F2FP.F16.F32.PACK_AB R15, R72, R79 ;  /* 0x0000004f480f723e */ /* 0x000fe200000000ff */
[----:B------:R-:W-:Y:S06]  /*0bb0*/  BRA `(.L_x_10171) ;  /* 0x0000000000407947 */ /* 0x000fec0003800000 */
.L_x_10172:
[--C-:B-----5:R-:W-:Y:S02]  /*0bc0*/  HADD2.F32 R68, -RZ, R65.reuse.H0_H0 ;  /* 0x20000041ff447230 */ /* 0x120fe40000004100 */
[----:B------:R-:W-:Y:S02]  /*0bd0*/  HADD2.F32 R10, -RZ, R64.H0_H0 ;  /* 0x20000040ff0a7230 */ /* 0x000fe40000004100 */
[----:B------:R-:W-:Y:S02]  /*0be0*/  HADD2.F32 R70, -RZ, R65.H1_H1 ;  /* 0x30000041ff467230 */ /* 0x000fe40000004100 */
[-C--:B------:R-:W-:Y:S01]  /*0bf0*/  FMUL.FTZ R69, R68, R85.reuse ;  /* 0x0000005544457220 */ /* 0x080fe20000410000 */
[----:B------:R-:W-:Y:S02]  /*0c00*/  HADD2.F32 R72, -RZ, R66.H0_H0 ;  /* 0x20000042ff487230 */ /* 0x000fe40000004100 */
        /* <DEDUP_REMOVED lines=10> */
[----:B------:R-:W-:-:S07]  /*0cb0*/  FMUL.FTZ R72, R90, R85 ;  /* 0x000000555a487220 */ /* 0x000fce0000410000 */
.L_x_10171:
[----:B------:R-:W0:Y:S01]  /*0cc0*/  @UP0 LDCU.64 UR4, c[0x0][0x3a8] ;  /* 0x00007500ff0407ac */ /* 0x000e220008000a00 */
[----:B------:R-:W-:Y:S01]  /*0cd0*/  PLOP3.LUT P2, PT, PT, PT, UP0, 0x80, 0x8 ;  /* 0x000000000008781c */ /* 0x000fe20003f4f008 */
[----:B------:R-:W-:Y:S01]  /*0ce0*/  HFMA2 R65, -RZ, RZ, 0, 9.5367431640625e-07 ;  /* 0x00000010ff417431 */ /* 0x000fe200000001ff */
[----:B------:R-:W-:Y:S02]  /*0cf0*/  PLOP3.LUT P3, PT, PT, PT, UP0, 0x80, 0x8 ;  /* 0x000000000008781c */ /* 0x000fe40003f6f008 */
[----:B------:R-:W-:-:S09]  /*0d00*/  IADD3 R87, PT, PT, R4, 0x80, RZ ;  /* 0x0000008004577810 */ /* 0x000fd20007ffe0ff */
[----:B0-----:R-:W-:-:S05]  /*0d10*/  @P2 IMAD.WIDE.U32 R64, R4, R65, UR4 ;  /* 0x0000000404402e25 */ /* 0x001fca000f8e0041 */
[----:B------:R0:W-:Y:S02]  /*0d20*/  @P3 STG.E.128 desc[UR8][R64.64], R12 ;  /* 0x0000000c40003986 */ /* 0x0001e4000c101d08 */
.L_x_10169:
[----:B---34-:R-:W-:Y:S05]  /*0d30*/  BSYNC.RECONVERGENT B0 ;  /* 0x0000000000007941 */ /* 0x018fea0003800200 */
.L_x_10168:
        /* <DEDUP_REMOVED lines=12> */
[----:B-----5:R-:W-:Y:S02]  /*0e00*/  HADD2.F32 R76, -RZ, R65.H0_H0 ;  /* 0x20000041ff4c7230 */ /* 0x020fe40000004100 */
[--C-:B------:R-:W-:Y:S02]  /*0e10*/  HADD2.F32 R74, -RZ, R64.reuse.H0_H0 ;  /* 0x20000040ff4a7230 */ /* 0x100fe40000004100 */
[----:B------:R-:W-:Y:S02]  /*0e20*/  HADD2.F32 R80, -RZ, R67.H1_H1 ;  /* 0x30000043ff507230 */ /* 0x000fe40000004100 */
[----:B------:R-:W-:Y:S02]  /*0e30*/  HADD2.F32 R64, -RZ, R64.H1_H1 ;  /* 0x30000040ff407230 */ /* 0x000fe40000004100 */
[----:B--2---:R-:W-:Y:S02]  /*0e40*/  HADD2.F32 R7, -RZ, R13.H0_H0 ;  /* 0x2000000dff077230 */ /* 0x004fe40000004100 */
[----:B------:R-:W-:-:S02]  /*0e50*/  HADD2.F32 R5, -RZ, R12.H0_H0 ;  /* 0x2000000cff057230 */ /* 0x000fc40000004100 */
[----:B------:R-:W-:Y:S02]  /*0e60*/  HADD2.F32 R11, -RZ, R15.H0_H0 ;  /* 0x2000000fff0b7230 */ /* 0x000fe40000004100 */
[-C--:B------:R-:W-:Y:S01]  /*0e70*/  FFMA.FTZ R7, R76, R85.reuse, R7 ;  /* 0x000000554c077223 */ /* 0x080fe20000010007 */
[----:B------:R-:W-:Y:S02]  /*0e80*/  HADD2.F32 R76, -RZ, R67.H0_H0 ;  /* 0x20000043ff4c7230 */ /* 0x000fe40000004100 */
[-C--:B------:R-:W-:Y:S01]  /*0e90*/  FFMA.FTZ R5, R74, R85.reuse, R5 ;  /* 0x000000554a057223 */ /* 0x080fe20000010005 */
[----:B------:R-:W-:Y:S02]  /*0ea0*/  HADD2.F32 R67, -RZ, R15.H1_H1 ;  /* 0x3000000fff437230 */ /* 0x000fe40000004100 */
[----:B------:R-:W-:Y:S02]  /*0eb0*/  HADD2.F32 R74, -RZ, R66.H0_H0 ;  /* 0x20000042ff4a7230 */ /* 0x000fe40000004100 */
[----:B------:R-:W-:Y:S01]  /*0ec0*/  FFMA.FTZ R11, R76, R85, R11 ;  /* 0x000000554c0b7223 */ /* 0x000fe2000001000b */
[----:B------:R-:W-:-:S02]  /*0ed0*/  HADD2.F32 R9, -RZ, R14.H0_H0 ;  /* 0x2000000eff097230 */ /* 0x000fc40000004100 */
[-C--:B------:R-:W-:Y:S01]  /*0ee0*/  FFMA.FTZ R80, R80, R85.reuse, R67 ;  /* 0x0000005550507223 */ /* 0x080fe20000010043 */
[----:B------:R-:W-:Y:S02]  /*0ef0*/  HADD2.F32 R76, -RZ, R65.H1_H1 ;  /* 0x30000041ff4c7230 */ /* 0x000fe40000004100 */
[----:B------:R-:W-:Y:S02]  /*0f00*/  HADD2.F32 R15, -RZ, R13.H1_H1 ;  /* 0x3000000dff0f7230 */ /* 0x000fe40000004100 */
[-C--:B------:R-:W-:Y:S01]  /*0f10*/  FFMA.FTZ R9, R74, R85.reuse, R9 ;  /* 0x000000554a097223 */ /* 0x080fe20000010009 */
[----:B------:R-:W-:Y:S02]  /*0f20*/  HADD2.F32 R66, -RZ, R66.H1_H1 ;  /* 0x30000042ff427230 */ /* 0x000fe40000004100 */
        /* <DEDUP_REMOVED lines=10> */
.L_x_10175:
[----:B------:R-:W-:-:S04]  /*0fd0*/  UISETP.NE.U32.AND UP1, UPT, UR18, URZ, UPT ;  /* 0x000000ff1200728c */ /* 0x000fc8000bf25070 */
[----:B------:R-:W-:-:S09]  /*0fe0*/  UISETP.NE.AND.EX UP1, UPT, UR19, URZ, UPT, UP1 ;  /* 0x000000ff1300728c */ /* 0x000fd2000bf25310 */
[----:B------:R-:W-:Y:S05]  /*0ff0*/  BRA.U UP1, `(.L_x_10177) ;  /* 0x0000000101447547 */ /* 0x000fea000b800000 */
        /* <DEDUP_REMOVED lines=17> */
.L_x_10177:
        /* <DEDUP_REMOVED lines=19> */
[----:B------:R-:W-:-:S07]  /*1240*/  F2FP.F16.F32.PACK_AB R15, R80, R11 ;  /* 0x0000000b500f723e */ /* 0x000fce00000000ff */
.L_x_10176:
[----:B------:R-:W0:Y:S01]  /*1250*/  @UP0 LDCU.64 UR4, c[0x0][0x3a8] ;  /* 0x00007500ff0407ac */ /* 0x000e220008000a00 */
[----:B------:R-:W-:Y:S02]  /*1260*/  PLOP3.LUT P3, PT, PT, PT, UP0, 0x80, 0x8 ;  /* 0x000000000008781c */ /* 0x000fe40003f6f008 */
[----:B------:R-:W-:Y:S02]  /*1270*/  PLOP3.LUT P4, PT, PT, PT, UP0, 0x80, 0x8 ;  /* 0x000000000008781c */ /* 0x000fe40003f8f008 */
[----:B------:R-:W-:-:S09]  /*1280*/  MOV R64, 0x10 ;  /* 0x0000001000407802 */ /* 0x000fd20000000f00 */
[C---:B0-----:R-:W-:Y:S01]  /*1290*/  @P3 IMAD.WIDE.U32 R64, R87.reuse, R64, UR4 ;  /* 0x0000000457403e25 */ /* 0x041fe2000f8e0040 */
[----:B------:R-:W-:-:S04]  /*12a0*/  IADD3 R87, PT, PT, R87, 0x80, RZ ;  /* 0x0000008057577810 */ /* 0x000fc80007ffe0ff */
[----:B------:R1:W-:Y:S03]  /*12b0*/  @P4 STG.E.128 desc[UR8][R64.64], R12 ;  /* 0x0000000c40004986 */ /* 0x0003e6000c101d08 */
.L_x_10174:
[----:B------:R-:W-:Y:S05]  /*12c0*/  BSYNC.RECONVERGENT B0 ;  /* 0x0000000000007941 */ /* 0x000fea0003800200 */
.L_x_10173:
        /* <DEDUP_REMOVED lines=16> */
[----:B------:R-:W-:Y:S02]  /*13d0*/  HADD2.F32 R64, -RZ, R64.H1_H1 ;  /* 0x30000040ff407230 */ /* 0x000fe40000004100 */
[----:B------:R-:W-:-:S02]  /*13e0*/  HADD2.F32 R66, -RZ, R66.H1_H1 ;  /* 0x30000042ff427230 */ /* 0x000fc40000004100 */
[--C-:B--2---:R-:W-:Y:S02]  /*13f0*/  HADD2.F32 R73, -RZ, R15.reuse.H0_H0 ;  /* 0x2000000fff497230 */ /* 0x104fe40000004100 */
[----:B------:R-:W-:Y:S02]  /*1400*/  HADD2.F32 R15, -RZ, R15.H1_H1 ;  /* 0x3000000fff0f7230 */ /* 0x000fe40000004100 */
[----:B------:R-:W-:Y:S02]  /*1410*/  HADD2.F32 R71, -RZ, R12.H0_H0 ;  /* 0x2000000cff477230 */ /* 0x000fe40000004100 */
[-C--:B------:R-:W-:Y:S01]  /*1420*/  FFMA.FTZ R73, R8, R85.reuse, R73 ;  /* 0x0000005508497223 */ /* 0x080fe20000010049 */
[----:B------:R-:W-:Y:S02]  /*1430*/  HADD2.F32 R77, -RZ, R13.H0_H0 ;  /* 0x2000000dff4d7230 */ /* 0x000fe40000004100 */
[----:B------:R-:W-:Y:S01]  /*1440*/  FFMA.FTZ R8, R84, R85, R15 ;  /* 0x0000005554087223 */ /* 0x000fe2000001000f */
[----:B------:R-:W-:-:S02]  /*1450*/  HADD2.F32 R84, -RZ, R65.H1_H1 ;  /* 0x30000041ff547230 */ /* 0x000fc40000004100 */
[-C--:B------:R-:W-:Y:S01]  /*1460*/  FFMA.FTZ R71, R82, R85.reuse, R71 ;  /* 0x0000005552477223 */ /* 0x080fe20000010047 */
[----:B------:R-:W-:Y:S02]  /*1470*/  HADD2.F32 R82, -RZ, R65.H0_H0 ;  /* 0x20000041ff527230 */ /* 0x000fe40000004100 */
[--C-:B------:R-:W-:Y:S02]  /*1480*/  HADD2.F32 R81, -RZ, R14.reuse.H0_H0 ;  /* 0x2000000eff517230 */ /* 0x100fe40000004100 */
        /* <DEDUP_REMOVED lines=13> */
.L_x_10180:
[----:B------:R-:W-:-:S04]  /*1560*/  UISETP.NE.U32.AND UP1, UPT, UR18, URZ, UPT ;  /* 0x000000ff1200728c */ /* 0x000fc8000bf25070 */
[----:B------:R-:W-:-:S09]  /*1570*/  UISETP.NE.AND.EX UP1, UPT, UR19, URZ, UPT, UP1 ;  /* 0x000000ff1300728c */ /* 0x000fd2000bf25310 */
[----:B------:R-:W-:Y:S05]  /*1580*/  BRA.U UP1, `(.L_x_10182) ;  /* 0x0000000101447547 */ /* 0x000fea000b800000 */
        /* <DEDUP_REMOVED lines=17> */
.L_x_10182:
[--C-:B-----5:R-:W-:Y:S02]  /*16a0*/  HADD2.F32 R8, -RZ, R67.reuse.H0_H0 ;  /* 0x20000043ff087230 */ /* 0x120fe40000004100 */
[----:B------:R-:W-:Y:S02]  /*16b0*/  HADD2.F32 R86, -RZ, R67.H1_H1 ;  /* 0x30000043ff567230 */ /* 0x000fe40000004100 */
[----:B------:R-:W-:Y:S02]  /*16c0*/  HADD2.F32 R12, -RZ, R64.H0_H0 ;  /* 0x20000040ff0c7230 */ /* 0x000fe40000004100 */
[-C--:B------:R-:W-:Y:S01]  /*16d0*/  FMUL.FTZ R73, R8, R85.reuse ;  /* 0x0000005508497220 */ /* 0x080fe20000410000 */
[----:B------:R-:W-:Y:S02]  /*16e0*/  HADD2.F32 R82, -RZ, R66.H0_H0 ;  /* 0x20000042ff527230 */ /* 0x000fe40000004100 */
        /* <DEDUP_REMOVED lines=15> */
.L_x_10181:
[----:B------:R-:W0:Y:S01]  /*17e0*/  @UP0 LDCU.64 UR4, c[0x0][0x3a8] ;  /* 0x00007500ff0407ac */ /* 0x000e220008000a00 */
[----:B------:R-:W-:Y:S01]  /*17f0*/  PLOP3.LUT P4, PT, PT, PT, UP0, 0x80, 0x8 ;  /* 0x000000000008781c */ /* 0x000fe20003f8f008 */
[----:B------:R-:W-:Y:S01]  /*1800*/  HFMA2 R64, -RZ, RZ, 0, 9.5367431640625e-07 ;  /* 0x00000010ff407431 */ /* 0x000fe200000001ff */
[----:B------:R-:W-:-:S11]  /*1810*/  PLOP3.LUT P5, PT, PT, PT, UP0, 0x80, 0x8 ;  /* 0x000000000008781c */ /* 0x000fd60003faf008 */
[----:B0-----:R-:W-:-:S05]  /*1820*/  @P4 IMAD.WIDE.U32 R64, R87, R64, UR4 ;  /* 0x0000000457404e25 */ /* 0x001fca000f8e0040 */
[----:B------:R2:W-:Y:S02]  /*1830*/  @P5 STG.E.128 desc[UR8][R64.64], R12 ;  /* 0x0000000c40005986 */ /* 0x0005e4000c101d08 */
.L_x_10179:
[----:B------:R-:W-:Y:S05]  /*1840*/  BSYNC.RECONVERGENT B0 ;  /* 0x0000000000007941 */ /* 0x000fea0003800200 */
.L_x_10178:
        /* <DEDUP_REMOVED lines=108> */
.L_x_10184:
[----:B------:R-:W-:Y:S05]  /*1f10*/  BSYNC.RECONVERGENT B0 ;  /* 0x0000000000007941 */ /* 0x000fea0003800200 */
.L_x_10183:
        /* <DEDUP_REMOVED lines=13> */
.L_x_10186:
[----:B------:R-:W-:Y:S05]  /*1ff0*/  BSYNC.RECONVERGENT B0 ;  /* 0x0000000000007941 */ /* 0x000fea0003800200 */
.L_x_10185:
        /* <DEDUP_REMOVED lines=68> */
[----:B------:R-:W-:Y:S01]  /*2440*/  F2FP.F16.F32.PACK_AB R64, R65, R64 ;  /* 0x000000404140723e */ /* 0x000fe200000000ff */
        /* <DEDUP_REMOVED lines=8> */
[----:B------:R-:W-:Y:S02]  /*24d0*/  F2FP.F16.F32.PACK_AB R65, R66, R65 ;  /* 0x000000414241723e */ /* 0x000fe400000000ff */
[----:B------:R-:W-:Y:S01]  /*24e0*/  F2FP.F16.F32.PACK_AB R66, R90, R67 ;  /* 0x000000435a42723e */ /* 0x000fe200000000ff */
[----:B------:R-:W-:Y:S01]  /*24f0*/  FADD.FTZ R90, R79, -R83 ;  /* 0x800000534f5a7221 */ /* 0x000fe20000010000 */
[----:B0-----:R-:W-:-:S04]  /*2500*/  IMAD.WIDE.U32 R88, R4, 0x10, R88 ;  /* 0x0000001004587825 */ /* 0x001fc800078e0058 */
[----:B------:R-:W-:Y:S01]  /*2510*/  FMUL.FTZ R67, R85, R90 ;  /* 0x0000005a55437220 */ /* 0x000fe20000410000 */
[----:B------:R-:W-:-:S03]  /*2520*/  IADD3 R4, PT, PT, R4, 0x80, RZ ;  /* 0x0000008004047810 */ /* 0x000fc60007ffe0ff */
[----:B------:R-:W-:-:S05]  /*2530*/  FFMA.FTZ R67, R67, R58, R50 ;  /* 0x0000003a43437223 */ /* 0x000fca0000010032 */
[----:B------:R-:W-:-:S05]  /*2540*/  F2FP.F16.F32.PACK_AB R67, R92, R67 ;  /* 0x000000435c43723e */ /* 0x000fca00000000ff */
[----:B------:R0:W-:Y:S02]  /*2550*/  STG.E.128 desc[UR8][R88.64], R64 ;  /* 0x0000004058007986 */ /* 0x0001e4000c101d08 */
.L_x_10188:
[----:B------:R-:W-:Y:S05]  /*2560*/  BSYNC.RECONVERGENT B0 ;  /* 0x0000000000007941 */ /* 0x000fea0003800200 */
.L_x_10187:
        /* <DEDUP_REMOVED lines=34> */
.L_x_10190:
[----:B------:R-:W-:Y:S05]  /*2790*/  BSYNC.RECONVERGENT B0 ;  /* 0x0000000000007941 */ /* 0x000fea0003800200 */
.L_x_10189:
        /* <DEDUP_REMOVED lines=20> */
[----:B------:R-:W-:Y:S01]  /*28e0*/  F2FP.F16.F32.PACK_AB R67, R89, R67 ;  /* 0x000000435943723e */ /* 0x000fe200000000ff */
[----:B------:R-:W-:Y:S01]  /*28f0*/  FFMA.FTZ R85, R65, R28, R20 ;  /* 0x0000001c41557223 */ /* 0x000fe20000010014 */
[----:B------:R-:W0:Y:S01]  /*2900*/  LDC.64 R88, c[0x0][0x428] ;  /* 0x00010a00ff587b82 */ /* 0x000e220000000a00 */
[----:B------:R-:W-:Y:S01]  /*2910*/  FFMA.FTZ R92, R90, R25, R17 ;  /* 0x000000195a5c7223 */ /* 0x000fe20000010011 */
[----:B------:R-:W-:Y:S01]  /*2920*/  FFMA.FTZ R65, R83, R30, R22 ;  /* 0x0000001e53417223 */ /* 0x000fe20000010016 */
[----:B------:R-:W-:Y:S01]  /*2930*/  FFMA.FTZ R87, R87, R24, R16 ;  /* 0x0000001857577223 */ /* 0x000fe20000010010 */
[----:B------:R-:W-:Y:S01]  /*2940*/  FFMA.FTZ R90, R66, R31, R23 ;  /* 0x0000001f425a7223 */ /* 0x000fe20000010017 */
[----:B------:R-:W-:-:S03]  /*2950*/  FFMA.FTZ R64, R64, R29, R21 ;  /* 0x0000001d40407223 */ /* 0x000fc60000010015 */
[----:B------:R-:W-:Y:S02]  /*2960*/  F2FP.F16.F32.PACK_AB R66, R92, R87 ;  /* 0x000000575c42723e */ /* 0x000fe400000000ff */
[----:B------:R-:W-:Y:S02]  /*2970*/  F2FP.F16.F32.PACK_AB R65, R90, R65 ;  /* 0x000000415a41723e */ /* 0x000fe400000000ff */
[----:B------:R-:W-:Y:S01]  /*2980*/  F2FP.F16.F32.PACK_AB R64, R64, R85 ;  /* 0x000000554040723e */ /* 0x000fe200000000ff */
[----:B0-----:R-:W-:-:S05]  /*2990*/  IMAD.WIDE.U32 R88, R4, 0x10, R88 ;  /* 0x0000001004587825 */ /* 0x001fca00078e0058 */
[----:B------:R3:W-:Y:S02]  /*29a0*/  STG.E.128 desc[UR8][R88.64], R64 ;  /* 0x0000004058007986 */ /* 0x0007e4000c101d08 */
.L_x_10192:
[----:B------:R-:W-:Y:S05]  /*29b0*/  BSYNC.RECONVERGENT B0 ;  /* 0x0000000000007941 */ /* 0x000fea0003800200 */
.L_x_10191:
[----:B------:R-:W-:Y:S02]  /*29c0*/  UIADD3 UR6, UPT, UPT, UR6, UR14, URZ ;  /* 0x0000000e06067290 */ /* 0x000fe4000fffe0ff */
[----:B------:R-:W-:Y:S02]  /*29d0*/  UPLOP3.LUT UP2, UPT, UPT, UPT, UP2, 0x40, 0x4 ;  /* 0x000000000004789c */ /* 0x000fe40003f4e820 */
[----:B------:R-:W-:-:S09]  /*29e0*/  UISETP.GE.AND UP1, UPT, UR6, UR15, UPT ;  /* 0x0000000f0600728c */ /* 0x000fd2000bf26270 */
[----:B------:R-:W-:Y:S05]  /*29f0*/  BRA.U !UP1, `(.L_x_10193) ;  /* 0xffffffdd09347547 */ /* 0x000fea000b83ffff */
[----:B------:R-:W-:Y:S05]  /*2a00*/  EXIT ;  /* 0x000000000000794d */ /* 0x000fea0003800000 */
.L_x_10194:
        /* <DEDUP_REMOVED lines=15> */
.L_x_20811:


//--------------------- .text._ZN10layer_norm13ln_fwd_kernelINS_13Kernel_traitsIf6__halfS2_S2_fjLj3072ELj1ELj1ELj4ELj16ENS_18Kernel_traits_baseILj3072EfS2_S2_S2_fjLj128EEEEELb0ELb0ELb0ELb1EEEvNS_9FwdParamsE --------------------------
	.section	.text._ZN10layer_norm13ln_fwd_kernelINS_13Kernel_traitsIf6__halfS2_S2_fjLj3072ELj1ELj1ELj4ELj16ENS_18Kernel_traits_baseILj3072EfS2_S2_S2_fjLj128EEEEELb0ELb0ELb0ELb1EEEvNS_9FwdParamsE,"ax",@progbits
	.align	128
        .global         _ZN10layer_norm13ln_fwd_kernelINS_13Kernel_traitsIf6__halfS2_S2_fjLj3072ELj1ELj1ELj4ELj16ENS_18Kernel_traits_baseILj3072EfS2_S2_S2_fjLj128EEEEELb0ELb0ELb0ELb1EEEvNS_9FwdParamsE
        .type           _ZN10layer_norm13ln_fwd_kernelINS_13Kernel_traitsIf6__halfS2_S2_fjLj3072ELj1ELj1ELj4ELj16ENS_18Kernel_traits_baseILj3072EfS2_S2_S2_fjLj128EEEEELb0ELb0ELb0ELb1EEEvNS_9FwdParamsE,@function
        .size           _ZN10layer_norm13ln_fwd_kernelINS_13Kernel_traitsIf6__halfS2_S2_fjLj3072ELj1ELj1ELj4ELj16ENS_18Kernel_traits_baseILj3072EfS2_S2_S2_fjLj128EEEEELb0ELb0ELb0ELb1EEEvNS_9FwdParamsE,(.L_x_20812 - _ZN10layer_norm13ln_fwd_kernelINS_13Kernel_traitsIf6__halfS2_S2_fjLj3072ELj1ELj1ELj4ELj16ENS_18Kernel_traits_baseILj3072EfS2_S2_S2_fjLj128EEEEELb0ELb0ELb0ELb1EEEvNS_9FwdParamsE)
        .other          _ZN10layer_norm13ln_fwd_kernelINS_13Kernel_traitsIf6__halfS2_S2_fjLj3072ELj1ELj1ELj4ELj16ENS_18Kernel_traits_baseILj3072EfS2_S2_S2_fjLj128EEEEELb0ELb0ELb0ELb1EEEvNS_9FwdParamsE,@"STO_CUDA_ENTRY STV_DEFAULT"
_ZN10layer_norm13ln_fwd_kernelINS_13Kernel_traitsIf6__halfS2_S2_fjLj3072ELj1ELj1ELj4ELj16ENS_18Kernel_traits_baseILj3072EfS2_S2_S2_fjLj128EEEEELb0ELb0ELb0ELb1EEEvNS_9FwdParamsE:
.text._ZN10layer_norm13ln_fwd_kernelINS_13Kernel_traitsIf6__halfS2_S2_fjLj3072ELj1ELj1ELj4ELj16ENS_18Kernel_traits_baseILj3072EfS2_S2_S2_fjLj128EEEEELb0ELb0ELb0ELb1EEEvNS_9FwdParamsE:
        /* <DEDUP_REMOVED lines=49> */
.L_x_10195:
        /* <DEDUP_REMOVED lines=12> */
.L_x_10209:
        /* <DEDUP_REMOVED lines=26> */
[--C-:B------:R-:W-:Y:S02]  /*0570*/  HADD2.F32 R5, -RZ, R6.reuse.H0_H0 ;  /* 0x20000006ff057230 */ /* 0x100fe40000004100 */
[----:B------:R-:W-:-:S02]  /*0580*/  HADD2.F32 R69, -RZ, R6.H1_H1 ;  /* 0x30000006ff457230 */ /* 0x000fc40000004100 */
[--C-:B------:R-:W-:Y:S02]  /*0590*/  HADD2.F32 R71, -RZ, R7.reuse.H0_H0 ;  /* 0x20000007ff477230 */ /* 0x100fe40000004100 */
[----:B------:R-:W-:Y:S02]  /*05a0*/  HADD2.F32 R73, -RZ, R7.H1_H1 ;  /* 0x30000007ff497230 */ /* 0x000fe40000004100 */
[--C-:B--2---:R-:W-:Y:S02]  /*05b0*/  HADD2.F32 R0, -RZ, R12.reuse.H0_H0 ;  /* 0x2000000cff007230 */ /* 0x104fe40000004100 */
[----:B------:R-:W-:Y:S02]  /*05c0*/  HADD2.F32 R2, -RZ, R12.H1_H1 ;  /* 0x3000000cff027230 */ /* 0x000fe40000004100 */
[----:B------:R-:W-:Y:S02]  /*05d0*/  HADD2.F32 R8, -RZ, R13.H0_H0 ;  /* 0x2000000dff087230 */ /* 0x000fe40000004100 */
[----:B------:R-:W-:Y:S01]  /*05e0*/  FFMA.FTZ R9, R9, R68, R0 ;  /* 0x0000004409097223 */ /* 0x000fe20000010000 */
[----:B------:R-:W-:-:S02]  /*05f0*/  HADD2.F32 R4, -RZ, R14.H0_H0 ;  /* 0x2000000eff047230 */ /* 0x000fc40000004100 */
[-C--:B------:R-:W-:Y:S01]  /*0600*/  FFMA.FTZ R2, R65, R68.reuse, R2 ;  /* 0x0000004441027223 */ /* 0x080fe20000010002 */
[----:B------:R-:W-:Y:S02]  /*0610*/  HADD2.F32 R12, -RZ, R13.H1_H1 ;  /* 0x3000000dff0c7230 */ /* 0x000fe40000004100 */
[-C--:B------:R-:W-:Y:S01]  /*0620*/  FFMA.FTZ R8, R3, R68.reuse, R8 ;  /* 0x0000004403087223 */ /* 0x080fe20000010008 */
[----:B------:R-:W-:Y:S02]  /*0630*/  HADD2.F32 R14, -RZ, R14.H1_H1 ;  /* 0x3000000eff0e7230 */ /* 0x000fe40000004100 */
[-C--:B------:R-:W-:Y:S01]  /*0640*/  FFMA.FTZ R7, R5, R68.reuse, R4 ;  /* 0x0000004405077223 */ /* 0x080fe20000010004 */
[--C-:B------:R-:W-:Y:S02]  /*0650*/  HADD2.F32 R6, -RZ, R15.reuse.H0_H0 ;  /* 0x2000000fff067230 */ /* 0x100fe40000004100 */
[----:B------:R-:W-:Y:S01]  /*0660*/  FFMA.FTZ R3, R67, R68, R12 ;  /* 0x0000004443037223 */ /* 0x000fe2000001000c */
[----:B------:R-:W-:-:S02]  /*0670*/  HADD2.F32 R64, -RZ, R15.H1_H1 ;  /* 0x3000000fff407230 */ /* 0x000fc40000004100 */
[-C--:B------:R-:W-:Y:S01]  /*0680*/  FFMA.FTZ R4, R69, R68.reuse, R14 ;  /* 0x0000004445047223 */ /* 0x080fe2000001000e */
[----:B------:R-:W-:Y:S01]  /*0690*/  F2FP.F16.F32.PACK_AB R12, R2, R9 ;  /* 0x00000009020c723e */ /* 0x000fe200000000ff */
[----:B------:R-:W-:Y:S01]  /*06a0*/  FFMA.FTZ R6, R71, R68, R6 ;  /* 0x0000004447067223 */ /* 0x000fe20000010006 */
[----:B------:R-:W-:Y:S01]  /*06b0*/  F2FP.F16.F32.PACK_AB R13, R3, R8 ;  /* 0x00000008030d723e */ /* 0x000fe200000000ff */
[----:B------:R-:W-:Y:S01]  /*06c0*/  FFMA.FTZ R5, R73, R68, R64 ;  /* 0x0000004449057223 */ /* 0x000fe20000010040 */
[----:B------:R-:W-:-:S04]  /*06d0*/  F2FP.F16.F32.PACK_AB R14, R4, R7 ;  /* 0x00000007040e723e */ /* 0x000fc800000000ff */
[----:B------:R-:W-:Y:S01]  /*06e0*/  F2FP.F16.F32.PACK_AB R15, R5, R6 ;  /* 0x00000006050f723e */ /* 0x000fe200000000ff */
[----:B------:R-:W-:Y:S06]  /*06f0*/  BRA `(.L_x_10197) ;  /* 0x0000000000a87947 */ /* 0x000fec0003800000 */
.L_x_10196:
[----:B------:R-:W0:Y:S02]  /*0700*/  LDC.64 R2, c[0x0][0x3e0] ;  /* 0x0000f800ff027b82 */ /* 0x000e240000000a00 */
[----:B0-----:R-:W-:-:S04]  /*0710*/  ISETP.NE.U32.AND P1, PT, R2, RZ, PT ;  /* 0x000000ff0200720c */ /* 0x001fc80003f25070 */
[----:B------:R-:W-:-:S13]  /*0720*/  ISETP.NE.AND.EX P1, PT, R3, RZ, PT, P1 ;  /* 0x000000ff0300720c */ /* 0x000fda0003f25310 */
[----:B------:R-:W-:Y:S02]  /*0730*/  VOTEU.ANY UP3, P1 ;  /* 0x0000000000ff7886 */ /* 0x000fe40000860100 */
[----:B------:R-:W-:Y:S05]  /*0740*/  BRA.U !UP3, `(.L_x_10198) ;  /* 0x000000010b547547 */ /* 0x000fea000b800000 */
[--C-:B-----5:R-:W-:Y:S02]  /*0750*/  HADD2.F32 R3, -RZ, R5.reuse.H0_H0 ;  /* 0x20000005ff037230 */ /* 0x120fe40000004100 */
[----:B------:R-:W-:Y:S02]  /*0760*/  HADD2.F32 R15, -RZ, R5.H1_H1 ;  /* 0x30000005ff0f7230 */ /* 0x000fe40000004100 */
[----:B------:R-:W-:Y:S02]  /*0770*/  HADD2.F32 R5, -RZ, R6.H0_H0 ;  /* 0x20000006ff057230 */ /* 0x000fe40000004100 */
[-C--:B------:R-:W-:Y:S01]  /*0780*/  FMUL.FTZ R8, R3, R68.reuse ;  /* 0x0000004403087220 */ /* 0x080fe20000410000 */
[--C-:B------:R-:W-:Y:S02]  /*0790*/  HADD2.F32 R9, -RZ, R4.reuse.H0_H0 ;  /* 0x20000004ff097230 */ /* 0x100fe40000004100 */
[----:B------:R-:W-:Y:S01]  /*07a0*/  FMUL.FTZ R3, R15, R68 ;  /* 0x000000440f037220 */ /* 0x000fe20000410000 */
[----:B------:R-:W-:-:S02]  /*07b0*/  HADD2.F32 R13, -RZ, R4.H1_H1 ;  /* 0x30000004ff0d7230 */ /* 0x000fc40000004100 */
[----:B------:R-:W-:Y:S02]  /*07c0*/  HADD2.F32 R65, -RZ, R6.H1_H1 ;  /* 0x30000006ff417230 */ /* 0x000fe40000004100 */
        /* <DEDUP_REMOVED lines=11> */
[----:B------:R-:W-:Y:S01]  /*0880*/  F2FP.F16.F32.PACK_AB R15, R5, R6 ;  /* 0x00000006050f723e */ /* 0x000fe200000000ff */
[----:B------:R-:W-:Y:S06]  /*0890*/  BRA `(.L_x_10197) ;  /* 0x0000000000407947 */ /* 0x000fec0003800000 */
.L_x_10198:
[--C-:B-----5:R-:W-:Y:S02]  /*08a0*/  HADD2.F32 R3, -RZ, R4.reuse.H1_H1 ;  /* 0x30000004ff037230 */ /* 0x120fe40000004100 */
[--C-:B------:R-:W-:Y:S02]  /*08b0*/  HADD2.F32 R65, -RZ, R5.reuse.H0_H0 ;  /* 0x20000005ff417230 */ /* 0x100fe40000004100 */
        /* <DEDUP_REMOVED lines=8> */
[--C-:B------:R-:W-:Y:S02]  /*0940*/  HADD2.F32 R71, -RZ, R7.reuse.H0_H0 ;  /* 0x20000007ff477230 */ /* 0x100fe40000004100 */
[----:B------:R-:W-:Y:S02]  /*0950*/  HADD2.F32 R73, -RZ, R7.H1_H1 ;  /* 0x30000007ff497230 */ /* 0x000fe40000004100 */
[-C--:B------:R-:W-:Y:S01]  /*0960*/  FMUL.FTZ R7, R67, R68.reuse ;  /* 0x0000004443077220 */ /* 0x080fe20000410000 */
[-C--:B------:R-:W-:Y:S01]  /*0970*/  FMUL.FTZ R4, R69, R68.reuse ;  /* 0x0000004445047220 */ /* 0x080fe20000410000 */
[-C--:B------:R-:W-:Y:S01]  /*0980*/  FMUL.FTZ R6, R71, R68.reuse ;  /* 0x0000004447067220 */ /* 0x080fe20000410000 */
[----:B------:R-:W-:-:S07]  /*0990*/  FMUL.FTZ R5, R73, R68 ;  /* 0x0000004449057220 */ /* 0x000fce0000410000 */
.L_x_10197:
        /* <DEDUP_REMOVED lines=17> */
[----:B------:R-:W-:Y:S02]  /*0ab0*/  HADD2.F32 R65, -RZ, R65.H1_H1 ;  /* 0x30000041ff417230 */ /* 0x000fe40000004100 */
[----:B--2---:R-:W-:Y:S02]  /*0ac0*/  HADD2.F32 R74, -RZ, R15.H0_H0 ;  /* 0x2000000fff4a7230 */ /* 0x004fe40000004100 */
[--C-:B------:R-:W-:Y:S02]  /*0ad0*/  HADD2.F32 R64, -RZ, R12.reuse.H0_H0 ;  /* 0x2000000cff407230 */ /* 0x100fe40000004100 */
[----:B------:R-:W-:Y:S02]  /*0ae0*/  HADD2.F32 R70, -RZ, R12.H1_H1 ;  /* 0x3000000cff467230 */ /* 0x000fe40000004100 */
[----:B------:R-:W-:Y:S01]  /*0af0*/  FFMA.FTZ R74, R73, R68, R74 ;  /* 0x00000044494a7223 */ /* 0x000fe2000001004a */
[----:B------:R-:W-:-:S02]  /*0b00*/  HADD2.F32 R76, -RZ, R13.H0_H0 ;  /* 0x2000000dff4c7230 */ /* 0x000fc40000004100 */
[-C--:B------:R-:W-:Y:S01]  /*0b10*/  FFMA.FTZ R77, R77, R68.reuse, R64 ;  /* 0x000000444d4d7223 */ /* 0x080fe20000010040 */
[--C-:B------:R-:W-:Y:S02]  /*0b20*/  HADD2.F32 R66, -RZ, R14.reuse.H0_H0 ;  /* 0x2000000eff427230 */ /* 0x100fe40000004100 */
        /* <DEDUP_REMOVED lines=14> */
.L_x_10199:
[----:B----4-:R-:W-:-:S04]  /*0c10*/  UISETP.NE.U32.AND UP1, UPT, UR14, URZ, UPT ;  /* 0x000000ff0e00728c */ /* 0x010fc8000bf25070 */
[----:B------:R-:W-:-:S09]  /*0c20*/  UISETP.NE.AND.EX UP1, UPT, UR15, URZ, UPT, UP1 ;  /* 0x000000ff0f00728c */ /* 0x000fd2000bf25310 */
[----:B------:R-:W-:Y:S05]  /*0c30*/  BRA.U UP1, `(.L_x_10201) ;  /* 0x0000000101447547 */ /* 0x000fea000b800000 */
[----:B0----5:R-:W-:Y:S02]  /*0c40*/  HADD2.F32 R71, -RZ, R65.H0_H0 ;  /* 0x20000041ff477230 */ /* 0x021fe40000004100 */
        /* <DEDUP_REMOVED lines=9> */
[----:B------:R-:W-:Y:S02]  /*0ce0*/  HADD2.F32 R75, -RZ, R66.H0_H0 ;  /* 0x20000042ff4b7230 */ /* 0x000fe40000004100 */
[-C--:B------:R-:W-:Y:S01]  /*0cf0*/  FMUL.FTZ R70, R69, R68.reuse ;  /* 0x0000004445467220 */ /* 0x080fe20000410000 */
[----:B------:R-:W-:Y:S02]  /*0d00*/  HADD2.F32 R67, -RZ, R67.H1_H1 ;  /* 0x30000043ff437230 */ /* 0x000fe40000004100 */
[-C--:B------:R-:W-:Y:S01]  /*0d10*/  FMUL.FTZ R71, R65, R68.reuse ;  /* 0x0000004441477220 */ /* 0x080fe20000410000 */
[----:B------:R-:W-:-:S02]  /*0d20*/  FMUL.FTZ R75, R75, R68 ;  /* 0x000000444b4b7220 */ /* 0x000fc40000410000 */
[----:B------:R-:W-:Y:S01]  /*0d30*/  FMUL.FTZ R73, R67, R68 ;  /* 0x0000004443497220 */ /* 0x000fe20000410000 */
[----:B------:R-:W-:Y:S06]  /*0d40*/  BRA `(.L_x_10200) ;  /* 0x0000000000507947 */ /* 0x000fec0003800000 */
.L_x_10201:
        /* <DEDUP_REMOVED lines=15> */
[----:B------:R-:W-:Y:S01]  /*0e40*/  FMUL.FTZ R72, R69, R68 ;  /* 0x0000004445487220 */ /* 0x000fe20000410000 */
[----:B------:R-:W-:Y:S01]  /*0e50*/  F2FP.F16.F32.PACK_AB R13, R71, R76 ;  /* 0x0000004c470d723e */ /* 0x000fe200000000ff */
[----:B------:R-:W-:-:S03]  /*0e60*/  FMUL.FTZ R73, R67, R68 ;  /* 0x0000004443497220 */ /* 0x000fc60000410000 */
[----:B------:R-:W-:Y:S02]  /*0e70*/  F2FP.F16.F32.PACK_AB R14, R72, R75 ;  /* 0x0000004b480e723e */ /* 0x000fe400000000ff */
[----:B------:R-:W-:-:S07]  /*0e80*/  F2FP.F16.F32.PACK_AB R15, R73, R74 ;  /* 0x0000004a490f723e */ /* 0x000fce00000000ff */
.L_x_10200:
        /* <DEDUP_REMOVED lines=17> */
[--C-:B--2---:R-:W-:Y:S02]  /*0fa0*/  HADD2.F32 R64, -RZ, R15.reuse.H0_H0 ;  /* 0x2000000fff407230 */ /* 0x104fe40000004100 */
[----:B------:R-:W-:Y:S02]  /*0fb0*/  HADD2.F32 R78, -RZ, R15.H1_H1 ;  /* 0x3000000fff4e7230 */ /* 0x000fe40000004100 */
[----:B------:R-:W-:Y:S02]  /*0fc0*/  HADD2.F32 R15, -RZ, R66.H1_H1 ;  /* 0x30000042ff0f7230 */ /* 0x000fe40000004100 */
[-C--:B------:R-:W-:Y:S01]  /*0fd0*/  FFMA.FTZ R79, R79, R68.reuse, R64 ;  /* 0x000000444f4f7223 */ /* 0x080fe20000010040 */
[----:B------:R-:W-:Y:S02]  /*0fe0*/  HADD2.F32 R64, -RZ, R12.H0_H0 ;  /* 0x2000000cff407230 */ /* 0x000fe40000004100 */
[----:B------:R-:W-:Y:S01]  /*0ff0*/  FFMA.FTZ R78, R87, R68, R78 ;  /* 0x00000044574e7223 */ /* 0x000fe2000001004e */
[----:B------:R-:W-:-:S02]  /*1000*/  HADD2.F32 R80, -RZ, R13.H0_H0 ;  /* 0x2000000dff507230 */ /* 0x000fc40000004100 */
[----:B------:R-:W-:Y:S02]  /*1010*/  HADD2.F32 R66, -RZ, R14.H0_H0 ;  /* 0x2000000eff427230 */ /* 0x000fe40000004100 */
[-C--:B------:R-:W-:Y:S01]  /*1020*/  FFMA.FTZ R83, R83, R68.reuse, R64 ;  /* 0x0000004453537223 */ /* 0x080fe20000010040 */
[----:B------:R-:W-:Y:S02]  /*1030*/  HADD2.F32 R12, -RZ, R12.H1_H1 ;  /* 0x3000000cff0c7230 */ /* 0x000fe40000004100 */
[-C--:B------:R-:W-:Y:S01]  /*1040*/  FFMA.FTZ R80, R81, R68.reuse, R80 ;  /* 0x0000004451507223 */ /* 0x080fe20000010050 */
        /* <DEDUP_REMOVED lines=11> */
.L_x_10202:
[----:B----4-:R-:W-:-:S04]  /*1100*/  UISETP.NE.U32.AND UP0, UPT, UR14, URZ, UPT ;  /* 0x000000ff0e00728c */ /* 0x010fc8000bf05070 */
        /* <DEDUP_REMOVED lines=19> */
.L_x_10204:
        /* <DEDUP_REMOVED lines=14> */
[----:B------:R-:W-:Y:S01]  /*1320*/  F2FP.F16.F32.PACK_AB R15, R78, R79 ;  /* 0x0000004f4e0f723e */ /* 0x000fe200000000ff */
[-C--:B------:R-:W-:Y:S01]  /*1330*/  FMUL.FTZ R85, R85, R68.reuse ;  /* 0x0000004455557220 */ /* 0x080fe20000410000 */
[----:B------:R-:W-:Y:S01]  /*1340*/  F2FP.F16.F32.PACK_AB R12, R82, R83 ;  /* 0x00000053520c723e */ /* 0x000fe200000000ff */
[----:B------:R-:W-:Y:S01]  /*1350*/  FMUL.FTZ R81, R81, R68 ;  /* 0x0000004451517220 */ /* 0x000fe20000410000 */
[----:B------:R-:W-:-:S04]  /*1360*/  F2FP.F16.F32.PACK_AB R13, R84, R80 ;  /* 0x00000050540d723e */ /* 0x000fc800000000ff */
[----:B------:R-:W-:-:S07]  /*1370*/  F2FP.F16.F32.PACK_AB R14, R81, R85 ;  /* 0x00000055510e723e */ /* 0x000fce00000000ff */
.L_x_10203:
        /* <DEDUP_REMOVED lines=106> */
.L_x_10206:
[----:B---34-:R-:W-:Y:S05]  /*1a20*/  BSYNC.RECONVERGENT B0 ;  /* 0x0000000000007941 */ /* 0x018fea0003800200 */
.L_x_10205:
        /* <DEDUP_REMOVED lines=14> */
.L_x_10208:
[----:B------:R-:W-:Y:S05]  /*1b10*/  BSYNC.RECONVERGENT B0 ;  /* 0x0000000000007941 */ /* 0x000fea0003800200 */
.L_x_10207:
        /* <DEDUP_REMOVED lines=83> */
[----:B------:R-:W-:-:S03]  /*2050*/  F2FP.F16.F32.PACK_AB R74, R67, R74 ;  /* 0x0000004a434a723e */ /* 0x000fc600000000ff */
        /* <DEDUP_REMOVED lines=10> */
[----:B------:R-:W-:Y:S01]  /*2100*/  F2FP.F16.F32.PACK_AB R73, R66, R67 ;  /* 0x000000434249723e */ /* 0x000fe200000000ff */
[----:B------:R-:W-:Y:S01]  /*2110*/  FFMA.FTZ R69, R69, R50, R26 ;  /* 0x0000003245457223 */ /* 0x000fe2000001001a */
[----:B------:R-:W-:Y:S01]  /*2120*/  FMUL.FTZ R0, R5, R65 ;  /* 0x0000004105007220 */ /* 0x000fe20000410000 */
[----:B------:R-:W-:Y:S01]  /*2130*/  FFMA.FTZ R72, R9, R60, R36 ;  /* 0x0000003c09487223 */ /* 0x000fe20000010024 */
[----:B------:R-:W-:Y:S01]  /*2140*/  FFMA.FTZ R75, R75, R58, R34 ;  /* 0x0000003a4b4b7223 */ /* 0x000fe20000010022 */
[----:B------:R-:W0:Y:S01]  /*2150*/  @!P1 LDC.64 R8, c[0x0][0x3c8] ;  /* 0x0000f200ff089b82 */ /* 0x000e220000000a00 */
[----:B------:R-:W-:Y:S01]  /*2160*/  F2FP.F16.F32.PACK_AB R67, R4, R69 ;  /* 0x000000450443723e */ /* 0x000fe200000000ff */
        /* <DEDUP_REMOVED lines=8> */
[----:B------:R-:W-:Y:S01]  /*21f0*/  F2FP.F16.F32.PACK_AB R75, R64, R75 ;  /* 0x0000004b404b723e */ /* 0x000fe200000000ff */
[----:B------:R-:W-:Y:S01]  /*2200*/  FFMA.FTZ R66, R71, R48, R24 ;  /* 0x0000003047427223 */ /* 0x000fe20000010018 */
[----:B------:R-:W-:Y:S01]  /*2210*/  F2FP.F16.F32.PACK_AB R72, R65, R72 ;  /* 0x000000484148723e */ /* 0x000fe200000000ff */
[----:B------:R-:W-:Y:S01]  /*2220*/  FFMA.FTZ R64, R77, R52, R28 ;  /* 0x000000344d407223 */ /* 0x000fe2000001001c */
[----:B------:R-:W-:Y:S01]  /*2230*/  MOV R65, UR6 ;  /* 0x0000000600417c02 */ /* 0x000fe20008000f00 */
[----:B------:R-:W-:Y:S01]  /*2240*/  FFMA.FTZ R71, R70, R53, R29 ;  /* 0x0000003546477223 */ /* 0x000fe2000001001d */
[----:B------:R-:W-:Y:S01]  /*2250*/  FFMA.FTZ R77, R4, R55, R31 ;  /* 0x00000037044d7223 */ /* 0x000fe2000001001f */
[C---:B------:R-:W-:Y:S01]  /*2260*/  FMUL.FTZ R86, R5.reuse, R86 ;  /* 0x0000005605567220 */ /* 0x040fe20000410000 */
[C---:B------:R-:W-:Y:S01]  /*2270*/  FMUL.FTZ R83, R5.reuse, R83 ;  /* 0x0000005305537220 */ /* 0x040fe20000410000 */
[----:B------:R-:W-:Y:S01]  /*2280*/  FMUL.FTZ R82, R5, R82 ;  /* 0x0000005205527220 */ /* 0x000fe20000410000 */
[----:B------:R-:W-:Y:S01]  /*2290*/  F2FP.F16.F32.PACK_AB R64, R71, R64 ;  /* 0x000000404740723e */ /* 0x000fe200000000ff */
[C---:B------:R-:W-:Y:S01]  /*22a0*/  FMUL.FTZ R71, R5.reuse, R80 ;  /* 0x0000005005477220 */ /* 0x040fe20000410000 */
[C---:B------:R-:W-:Y:S01]  /*22b0*/  FMUL.FTZ R84, R5.reuse, R84 ;  /* 0x0000005405547220 */ /* 0x040fe20000410000 */
[----:B------:R-:W-:Y:S01]  /*22c0*/  FMUL.FTZ R85, R5, R85 ;  /* 0x0000005505557220 */ /* 0x000fe20000410000 */
[----:B0-----:R-:W-:Y:S01]  /*22d0*/  @!P1 IMAD.WIDE R8, R65, 0x4, R8 ;  /* 0x0000000441089825 */ /* 0x001fe200078e0208 */
[----:B------:R-:W-:-:S03]  /*22e0*/  F2FP.F16.F32.PACK_AB R65, R77, R0 ;  /* 0x000000004d41723e */ /* 0x000fc600000000ff */
        /* <DEDUP_REMOVED lines=26> */
.L_x_10210:
        /* <DEDUP_REMOVED lines=15> */
.L_x_20812:


//--------------------- .text._ZN10layer_norm13ln_fwd_kernelINS_13Kernel_traitsIf6__halfS2_S2_fjLj3072ELj1ELj1ELj4ELj16ENS_18Kernel_traits_baseILj3072EfS2_S2_S2_fjLj128EEEEELb0ELb0ELb1ELb0EEEvNS_9FwdParamsE --------------------------
	.section	.text._ZN10layer_norm13ln_fwd_kernelINS_13Kernel_traitsIf6__halfS2_S2_fjLj3072ELj1ELj1ELj4ELj16ENS_18Kernel_traits_baseILj3072EfS2_S2_S2_fjLj128EEEEELb0ELb0ELb1ELb0EEEvNS_9FwdParamsE,"ax",@progbits
	.align	128
        .global         _ZN10layer_norm13ln_fwd_kernelINS_13Kernel_traitsIf6__halfS2_S2_fjLj3072ELj1ELj1ELj4ELj16ENS_18Kernel_traits_baseILj3072EfS2_S2_S2_fjLj128EEEEELb0ELb0ELb1ELb0EEEvNS_9FwdParamsE
        .type           _ZN10layer_norm13ln_fwd_kernelINS_13Kernel_traitsIf6__halfS2_S2_fjLj3072ELj1ELj1ELj4ELj16ENS_18Kernel_traits_baseILj3072EfS2_S2_S2_fjLj128EEEEELb0ELb0ELb1ELb0EEEvNS_9FwdParamsE,@function
        .size           _ZN10layer_norm13ln_fwd_kernelINS_13Kernel_traitsIf6__halfS2_S2_fjLj3072ELj1ELj1ELj4ELj16ENS_18Kernel_traits_baseILj3072EfS2_S2_S2_fjLj128EEEEELb0ELb0ELb1ELb0EEEvNS_9FwdParamsE,(.L_x_20813 - _ZN10layer_norm13ln_fwd_kernelINS_13Kernel_traitsIf6__halfS2_S2_fjLj3072ELj1ELj1ELj4ELj16ENS_18Kernel_traits_baseILj3072EfS2_S2_S2_fjLj128EEEEELb0ELb0ELb1ELb0EEEvNS_9FwdParamsE)
        .other          _ZN10layer_norm13ln_fwd_kernelINS_13Kernel_traitsIf6__halfS2_S2_fjLj3072ELj1ELj1ELj4ELj16ENS_18Kernel_traits_baseILj3072EfS2_S2_S2_fjLj128EEEEELb0ELb0ELb1ELb0EEEvNS_9FwdParamsE,@"STO_CUDA_ENTRY STV_DEFAULT"
_ZN10layer_norm13ln_fwd_kernelINS_13Kernel_traitsIf6__halfS2_S2_fjLj3072ELj1ELj1ELj4ELj16ENS_18Kernel_traits_baseILj3072EfS2_S2_S2_fjLj128EEEEELb0ELb0ELb1ELb0EEEvNS_9FwdParamsE:
.text._ZN10layer_norm13ln_fwd_kernelINS_13Kernel_traitsIf6__halfS2_S2_fjLj3072ELj1ELj1ELj4ELj16ENS_18Kernel_traits_baseILj3072EfS2_S2_S2_fjLj128EEEEELb0ELb0ELb1ELb0EEEvNS_9FwdParamsE:
        /* <DEDUP_REMOVED lines=49> */
.L_x_10212:
        /* <DEDUP_REMOVED lines=30> */
.L_x_10213:
[----:B------:R-:W-:Y:S05]  /*04f0*/  BSYNC.RECONVERGENT B0 ;  /* 0x0000000000007941 */ /* 0x000fea0003800200 */
.L_x_10211:
        /* <DEDUP_REMOVED lines=24> */
.L_x_10239:
[----:B----4-:R-:W-:-:S06]  /*0680*/  UIMAD.WIDE UR4, UR18, 0x4, UR8 ;  /* 0x00000004120478a5 */ /* 0x010fcc000f8e0208 */
[----:B0123--:R-:W-:Y:S02]  /*0690*/  MOV R64, UR4 ;  /* 0x0000000400407c02 */ /* 0x00ffe40008000f00 */
[----:B------:R-:W-:-:S05]  /*06a0*/  MOV R65, UR5 ;  /* 0x0000000500417c02 */ /* 0x000fca0008000f00 */
[----:B------:R1:W4:Y:S01]  /*06b0*/  LDG.E R66, desc[UR12][R64.64] ;  /* 0x0000000c40427981 */ /* 0x000322000c1e1900 */
[----:B------:R-:W-:-:S06]  /*06c0*/  UIMAD.WIDE UR4, UR18, 0x4, UR10 ;  /* 0x00000004120478a5 */ /* 0x000fcc000f8e020a */
[----:B-1----:R-:W-:Y:S02]  /*06d0*/  MOV R64, UR4 ;  /* 0x0000000400407c02 */ /* 0x002fe40008000f00 */
        /* <DEDUP_REMOVED lines=27> */
.L_x_10216:
[----:B------:R-:W-:Y:S05]  /*0890*/  BRA.U !UP0, `(.L_x_10217) ;  /* 0x0000000108c47547 */ /* 0x000fea000b800000 */
[----:B------:R-:W1:Y:S02]  /*08a0*/  LDC.64 R64, c[0x0][0x3a0] ;  /* 0x0000e800ff407b82 */ /* 0x000e640000000a00 */
[----:B-1----:R-:W-:-:S06]  /*08b0*/  IMAD.WIDE.U32 R64, R86, 0x10, R64 ;  /* 0x0000001056407825 */ /* 0x002fcc00078e0040 */
[----:B------:R-:W0:Y:S01]  /*08c0*/  LDG.E.128 R64, desc[UR12][R64.64] ;  /* 0x0000000c40407981 */ /* 0x000e22000c1e1d00 */
[----:B------:R-:W-:-:S13]  /*08d0*/  ISETP.LT.AND P1, PT, RZ, UR21, PT ;  /* 0x00000015ff007c0c */ /* 0x000fda000bf21270 */
[----:B------:R-:W1:Y:S01]  /*08e0*/  @P1 LDC R68, c[0x0][0x40c] ;  /* 0x00010300ff441b82 */ /* 0x000e620000000800 */
[----:B-----5:R-:W-:Y:S02]  /*08f0*/  @P1 HADD2.F32 R4, -RZ, R12.H1_H1 ;  /* 0x3000000cff041230 */ /* 0x020fe40000004100 */
[----:B------:R-:W-:-:S05]  /*0900*/  @P1 HADD2.F32 R69, -RZ, R13.H0_H0 ;  /* 0x2000000dff451230 */ /* 0x000fca0000004100 */
[----:B------:R-:W2:Y:S08]  /*0910*/  @P1 LDC R74, c[0x0][0x40c] ;  /* 0x00010300ff4a1b82 */ /* 0x000eb00000000800 */
[----:B------:R-:W3:Y:S08]  /*0920*/  @P1 LDC R75, c[0x0][0x40c] ;  /* 0x00010300ff4b1b82 */ /* 0x000ef00000000800 */
[----:B------:R-:W4:Y:S01]  /*0930*/  @P1 LDC R80, c[0x0][0x40c] ;  /* 0x00010300ff501b82 */ /* 0x000f220000000800 */
[----:B0-----:R-:W-:-:S02]  /*0940*/  HADD2.F32 R3, -RZ, R64.H1_H1 ;  /* 0x30000040ff037230 */ /* 0x001fc40000004100 */
[----:B------:R-:W-:-:S03]  /*0950*/  HADD2.F32 R83, -RZ, R67.H1_H1 ;  /* 0x30000043ff537230 */ /* 0x000fc60000004100 */
[----:B-1----:R-:W-:Y:S01]  /*0960*/  @P1 FFMA.FTZ R3, R4, R68, R3 ;  /* 0x0000004404031223 */ /* 0x002fe20000010003 */
[--C-:B------:R-:W-:Y:S02]  /*0970*/  HADD2.F32 R4, -RZ, R65.reuse.H0_H0 ;  /* 0x20000041ff047230 */ /* 0x100fe40000004100 */
[----:B------:R-:W-:Y:S02]  /*0980*/  HADD2.F32 R68, -RZ, R65.H1_H1 ;  /* 0x30000041ff447230 */ /* 0x000fe40000004100 */
[----:B------:R-:W-:Y:S02]  /*0990*/  @P1 HADD2.F32 R65, -RZ, R13.H1_H1 ;  /* 0x3000000dff411230 */ /* 0x000fe40000004100 */
[----:B--2---:R-:W-:Y:S01]  /*09a0*/  @P1 FFMA.FTZ R4, R69, R74, R4 ;  /* 0x0000004a45041223 */ /* 0x004fe20000010004 */
[----:B------:R-:W-:Y:S01]  /*09b0*/  HADD2.F32 R69, -RZ, R66.H0_H0 ;  /* 0x20000042ff457230 */ /* 0x000fe20000004100 */
[----:B------:R-:W-:Y:S01]  /*09c0*/  F2FP.F16.F32.PACK_AB R89, RZ, R3 ;  /* 0x00000003ff59723e */ /* 0x000fe200000000ff */
[----:B------:R-:W-:-:S02]  /*09d0*/  @P1 HADD2.F32 R74, -RZ, R14.H0_H0 ;  /* 0x2000000eff4a1230 */ /* 0x000fc40000004100 */
[----:B---3--:R-:W-:Y:S01]  /*09e0*/  @P1 FFMA.FTZ R68, R65, R75, R68 ;  /* 0x0000004b41441223 */ /* 0x008fe20000010044 */
[----:B------:R-:W-:Y:S01]  /*09f0*/  @P1 HADD2.F32 R65, -RZ, R14.H1_H1 ;  /* 0x3000000eff411230 */ /* 0x000fe20000004100 */
[----:B------:R-:W0:Y:S01]  /*0a00*/  @P1 LDC R75, c[0x0][0x40c] ;  /* 0x00010300ff4b1b82 */ /* 0x000e220000000800 */
[----:B----4-:R-:W-:Y:S01]  /*0a10*/  @P1 FFMA.FTZ R69, R74, R80, R69 ;  /* 0x000000504a451223 */ /* 0x010fe20000010045 */
[----:B------:R-:W-:Y:S02]  /*0a20*/  HADD2.F32 R74, -RZ, R66.H1_H1 ;  /* 0x30000042ff4a7230 */ /* 0x000fe40000004100 */
[----:B------:R-:W-:Y:S02]  /*0a30*/  @P1 HADD2.F32 R66, -RZ, R15.H0_H0 ;  /* 0x2000000fff421230 */ /* 0x000fe40000004100 */
[----:B------:R-:W-:Y:S02]  /*0a40*/  F2FP.F16.F32.PACK_AB R90, RZ, R69 ;  /* 0x00000045ff5a723e */ /* 0x000fe400000000ff */
[----:B------:R-:W1:Y:S01]  /*0a50*/  @P1 LDC R80, c[0x0][0x40c] ;  /* 0x00010300ff501b82 */ /* 0x000e620000000800 */
[----:B0-----:R-:W-:Y:S01]  /*0a60*/  @P1 FFMA.FTZ R74, R65, R75, R74 ;  /* 0x0000004b414a1223 */ /* 0x001fe2000001004a */
[----:B------:R-:W-:-:S06]  /*0a70*/  HADD2.F32 R75, -RZ, R67.H0_H0 ;  /* 0x20000043ff4b7230 */ /* 0x000fcc0000004100 */
[----:B------:R-:W0:Y:S01]  /*0a80*/  @P1 LDC R65, c[0x0][0x40c] ;  /* 0x00010300ff411b82 */ /* 0x000e220000000800 */
[----:B------:R-:W-:Y:S01]  /*0a90*/  F2FP.F16.F32.PACK_AB R91, RZ, R74 ;  /* 0x0000004aff5b723e */ /* 0x000fe200000000ff */
[----:B-1----:R-:W-:Y:S01]  /*0aa0*/  @P1 FFMA.FTZ R75, R66, R80, R75 ;  /* 0x00000050424b1223 */ /* 0x002fe2000001004b */
[----:B------:R-:W-:-:S05]  /*0ab0*/  HADD2.F32 R80, -RZ, R64.H0_H0 ;  /* 0x20000040ff507230 */ /* 0x000fca0000004100 */
[----:B------:R-:W1:Y:S01]  /*0ac0*/  @P1 LDC R66, c[0x0][0x40c] ;  /* 0x00010300ff421b82 */ /* 0x000e620000000800 */
[----:B------:R-:W-:Y:S01]  /*0ad0*/  @P1 HADD2.F32 R64, -RZ, R12.H0_H0 ;  /* 0x2000000cff401230 */ /* 0x000fe20000004100 */
[----:B------:R-:W-:-:S04]  /*0ae0*/  F2FP.F16.F32.PACK_AB R67, RZ, R75 ;  /* 0x0000004bff43723e */ /* 0x000fc800000000ff */
[----:B0-----:R-:W-:Y:S01]  /*0af0*/  @P1 FFMA.FTZ R80, R64, R65, R80 ;  /* 0x0000004140501223 */ /* 0x001fe20000010050 */
[----:B------:R-:W-:Y:S01]  /*0b00*/  @P1 HADD2.F32 R64, -RZ, R15.H1_H1 ;  /* 0x3000000fff401230 */ /* 0x000fe20000004100 */
[----:B------:R-:W-:-:S04]  /*0b10*/  F2FP.F16.F32.PACK_AB R65, RZ, R4 ;  /* 0x00000004ff41723e */ /* 0x000fc800000000ff */
[----:B-1----:R-:W-:Y:S01]  /*0b20*/  @P1 FFMA.FTZ R83, R64, R66, R83 ;  /* 0x0000004240531223 */ /* 0x002fe20000010053 */
        /* <DEDUP_REMOVED lines=8> */
.L_x_10217:
[----:B------:R-:W1:Y:S01]  /*0bb0*/  @UP2 LDCU UR4, c[0x0][0x40c] ;  /* 0x00008180ff0427ac */ /* 0x000e620008000800 */
[--C-:B-----5:R-:W-:Y:S01]  /*0bc0*/  @P3 HADD2.F32 R64, -RZ, R12.reuse.H0_H0 ;  /* 0x2000000cff403230 */ /* 0x120fe20000004100 */
[----:B------:R-:W-:Y:S01]  /*0bd0*/  MOV R80, RZ ;  /* 0x000000ff00507202 */ /* 0x000fe20000000f00 */
[----:B------:R-:W-:Y:S01]  /*0be0*/  @P3 HADD2.F32 R65, -RZ, R12.H1_H1 ;  /* 0x3000000cff413230 */ /* 0x000fe20000004100 */
[----:B------:R-:W2:Y:S01]  /*0bf0*/  @UP2 LDCU UR5, c[0x0][0x40c] ;  /* 0x00008180ff0527ac */ /* 0x000ea20008000800 */
[----:B0-----:R-:W-:Y:S02]  /*0c00*/  HFMA2 R3, -RZ, RZ, 0, 0 ;  /* 0x00000000ff037431 */ /* 0x001fe400000001ff */
[----:B------:R-:W-:Y:S01]  /*0c10*/  @P3 HADD2.F32 R66, -RZ, R13.H0_H0 ;  /* 0x2000000dff423230 */ /* 0x000fe20000004100 */
[----:B------:R-:W-:Y:S01]  /*0c20*/  CS2R R68, SRZ ;  /* 0x0000000000447805 */ /* 0x000fe2000001ff00 */
[----:B------:R-:W0:Y:S01]  /*0c30*/  @UP2 LDCU UR7, c[0x0][0x40c] ;  /* 0x00008180ff0727ac */ /* 0x000e220008000800 */
[----:B------:R-:W-:-:S02]  /*0c40*/  CS2R R74, SRZ ;  /* 0x00000000004a7805 */ /* 0x000fc4000001ff00 */
[----:B------:R-:W-:Y:S01]  /*0c50*/  MOV R4, RZ ;  /* 0x000000ff00047202 */ /* 0x000fe20000000f00 */
[----:B------:R-:W-:Y:S01]  /*0c60*/  HFMA2 R83, -RZ, RZ, 0, 0 ;  /* 0x00000000ff537431 */ /* 0x000fe200000001ff */
[----:B------:R-:W3:Y:S01]  /*0c70*/  @UP2 LDCU UR23, c[0x0][0x40c] ;  /* 0x00008180ff1727ac */ /* 0x000ee20008000800 */
[----:B------:R-:W4:Y:S01]  /*0c80*/  @UP2 LDCU UR25, c[0x0][0x40c] ;  /* 0x00008180ff1927ac */ /* 0x000f220008000800 */
[----:B-1----:R-:W-:Y:S01]  /*0c90*/  @P3 FMUL.FTZ R80, R64, UR4 ;  /* 0x0000000440503c20 */ /* 0x002fe20008410000 */
[----:B------:R-:W-:Y:S01]  /*0ca0*/  @P3 HADD2.F32 R64, -RZ, R13.H1_H1 ;  /* 0x3000000dff403230 */ /* 0x000fe20000004100 */
[----:B------:R-:W1:Y:S01]  /*0cb0*/  @UP2 LDCU UR26, c[0x0][0x40c] ;  /* 0x00008180ff1a27ac */ /* 0x000e620008000800 */
[----:B--2---:R-:W-:Y:S01]  /*0cc0*/  @P3 FMUL.FTZ R3, R65, UR5 ;  /* 0x0000000541033c20 */ /* 0x004fe20008410000 */
[--C-:B------:R-:W-:Y:S01]  /*0cd0*/  @P3 HADD2.F32 R65, -RZ, R15.reuse.H0_H0 ;  /* 0x2000000fff413230 */ /* 0x100fe20000004100 */
[----:B------:R-:W2:Y:S01]  /*0ce0*/  @UP2 LDCU UR24, c[0x0][0x40c] ;  /* 0x00008180ff1827ac */ /* 0x000ea20008000800 */
[----:B0-----:R-:W-:Y:S01]  /*0cf0*/  @P3 FMUL.FTZ R4, R66, UR7 ;  /* 0x0000000742043c20 */ /* 0x001fe20008410000 */
[----:B------:R-:W-:Y:S01]  /*0d00*/  @P3 HADD2.F32 R66, -RZ, R15.H1_H1 ;  /* 0x3000000fff423230 */ /* 0x000fe20000004100 */
[----:B------:R-:W0:Y:S01]  /*0d10*/  @UP2 LDCU UR4, c[0x0][0x40c] ;  /* 0x00008180ff0427ac */ /* 0x000e220008000800 */
[----:B---3--:R-:W-:Y:S01]  /*0d20*/  @P3 FMUL.FTZ R68, R64, UR23 ;  /* 0x0000001740443c20 */ /* 0x008fe20008410000 */
[--C-:B------:R-:W-:Y:S01]  /*0d30*/  @P3 HADD2.F32 R64, -RZ, R14.reuse.H0_H0 ;  /* 0x2000000eff403230 */ /* 0x100fe20000004100 */
[----:B------:R-:W-:Y:S01]  /*0d40*/  F2FP.F16.F32.PACK_AB R89, RZ, R4 ;  /* 0x00000004ff59723e */ /* 0x000fe200000000ff */
[----:B----4-:R-:W-:Y:S01]  /*0d50*/  @P3 FMUL.FTZ R75, R65, UR25 ;  /* 0x00000019414b3c20 */ /* 0x010fe20008410000 */
[----:B------:R-:W-:Y:S01]  /*0d60*/  @P3 HADD2.F32 R65, -RZ, R14.H1_H1 ;  /* 0x3000000eff413230 */ /* 0x000fe20000004100 */
[----:B------:R-:W-:Y:S01]  /*0d70*/  F2FP.F16.F32.PACK_AB R90, RZ, R68 ;  /* 0x00000044ff5a723e */ /* 0x000fe200000000ff */
[----:B-1----:R-:W-:-:S02]  /*0d80*/  @P3 FMUL.FTZ R83, R66, UR26 ;  /* 0x0000001a42533c20 */ /* 0x002fc40008410000 */
[----:B------:R-:W-:Y:S01]  /*0d90*/  F2FP.F16.F32.PACK_AB R67, RZ, R75 ;  /* 0x0000004bff43723e */ /* 0x000fe200000000ff */
[----:B--2---:R-:W-:Y:S01]  /*0da0*/  @P3 FMUL.FTZ R69, R64, UR24 ;  /* 0x0000001840453c20 */ /* 0x004fe20008410000 */
[----:B------:R-:W-:Y:S02]  /*0db0*/  F2FP.F16.F32.PACK_AB R64, RZ, R80 ;  /* 0x00000050ff40723e */ /* 0x000fe400000000ff */
[----:B------:R-:W-:Y:S01]  /*0dc0*/  F2FP.F16.F32.PACK_AB R91, RZ, R83 ;  /* 0x00000053ff5b723e */ /* 0x000fe200000000ff */
[----:B0-----:R-:W-:Y:S01]  /*0dd0*/  @P3 FMUL.FTZ R74, R65, UR4 ;  /* 0x00000004414a3c20 */ /* 0x001fe20008410000 */
[----:B------:R-:W-:Y:S02]  /*0de0*/  F2FP.F16.F32.PACK_AB R65, RZ, R3 ;  /* 0x00000003ff41723e */ /* 0x000fe400000000ff */
[----:B------:R-:W-:Y:S02]  /*0df0*/  F2FP.F16.F32.PACK_AB R66, RZ, R69 ;  /* 0x00000045ff42723e */ /* 0x000fe400000000ff */
[----:B------:R-:W-:-:S02]  /*0e00*/  F2FP.F16.F32.PACK_AB R88, RZ, R74 ;  /* 0x0000004aff58723e */ /* 0x000fc400000000ff */
[----:B------:R-:W-:Y:S02]  /*0e10*/  PRMT R64, R64, 0x5410, R65 ;  /* 0x0000541040407816 */ /* 0x000fe40000000041 */
[----:B------:R-:W-:Y:S02]  /*0e20*/  PRMT R67, R67, 0x5410, R91 ;  /* 0x0000541043437816 */ /* 0x000fe4000000005b */
[----:B------:R-:W-:Y:S02]  /*0e30*/  PRMT R65, R89, 0x5410, R90 ;  /* 0x0000541059417816 */ /* 0x000fe4000000005a */
[----:B------:R-:W-:-:S07]  /*0e40*/  PRMT R66, R66, 0x5410, R88 ;  /* 0x0000541042427816 */ /* 0x000fce0000000058 */
.L_x_10218:
[----:B------:R-:W0:Y:S01]  /*0e50*/  LDC.64 R88, c[0x0][0x3a8] ;  /* 0x0000ea00ff587b82 */ /* 0x000e220000000a00 */
[----:B------:R-:W-:Y:S01]  /*0e60*/  IADD3 R87, PT, PT, R87, 0x80, RZ ;  /* 0x0000008057577810 */ /* 0x000fe20007ffe0ff */
[C---:B0-----:R-:W-:Y:S01]  /*0e70*/  IMAD.WIDE.U32 R88, R86.reuse, 0x10, R88 ;  /* 0x0000001056587825 */ /* 0x041fe200078e0058 */
[----:B------:R-:W-:-:S04]  /*0e80*/  IADD3 R86, PT, PT, R86, 0x80, RZ ;  /* 0x0000008056567810 */ /* 0x000fc80007ffe0ff */
[----:B------:R1:W-:Y:S03]  /*0e90*/  STG.E.128 desc[UR12][R88.64], R64 ;  /* 0x0000004058007986 */ /* 0x0003e6000c101d0c */
.L_x_10215:
[----:B0--3--:R-:W-:Y:S05]  /*0ea0*/  BSYNC.RECONVERGENT B0 ;  /* 0x0000000000007941 */ /* 0x009fea0003800200 */
.L_x_10214:
        /* <DEDUP_REMOVED lines=9> */
.L_x_10221:
[----:B------:R-:W-:Y:S05]  /*0f40*/  BRA.U !UP0, `(.L_x_10222) ;  /* 0x0000000108c47547 */ /* 0x000fea000b800000 */
[----:B-1----:R-:W0:Y:S02]  /*0f50*/  LDC.64 R64, c[0x0][0x3a0] ;  /* 0x0000e800ff407b82 */ /* 0x002e240000000a00 */
        /* <DEDUP_REMOVED lines=8> */
[----:B------:R-:W4:Y:S01]  /*0fe0*/  @P2 LDC R81, c[0x0][0x40c] ;  /* 0x00010300ff512b82 */ /* 0x000f220000000800 */
[----:B--2---:R-:W-:-:S02]  /*0ff0*/  HADD2.F32 R5, -RZ, R64.H1_H1 ;  /* 0x30000040ff057230 */ /* 0x004fc40000004100 */
[----:B------:R-:W-:-:S03]  /*1000*/  HADD2.F32 R84, -RZ, R67.H1_H1 ;  /* 0x30000043ff547230 */ /* 0x000fc60000004100 */
[----:B0-----:R-:W-:Y:S01]  /*1010*/  @P2 FFMA.FTZ R5, R6, R70, R5 ;  /* 0x0000004606052223 */ /* 0x001fe20000010005 */
[--C-:B------:R-:W-:Y:S02]  /*1020*/  HADD2.F32 R6, -RZ, R65.reuse.H0_H0 ;  /* 0x20000041ff067230 */ /* 0x100fe40000004100 */
[----:B------:R-:W-:Y:S02]  /*1030*/  HADD2.F32 R70, -RZ, R65.H1_H1 ;  /* 0x30000041ff467230 */ /* 0x000fe40000004100 */
[----:B------:R-:W-:Y:S02]  /*1040*/  @P2 HADD2.F32 R65, -RZ, R13.H1_H1 ;  /* 0x3000000dff412230 */ /* 0x000fe40000004100 */
[----:B-1----:R-:W-:Y:S01]  /*1050*/  @P2 FFMA.FTZ R6, R71, R76, R6 ;  /* 0x0000004c47062223 */ /* 0x002fe20000010006 */
        /* <DEDUP_REMOVED lines=21> */
[----:B------:R-:W-:-:S04]  /*11b0*/  @P2 HADD2.F32 R65, -RZ, R15.H1_H1 ;  /* 0x3000000fff412230 */ /* 0x000fc80000004100 */
[----:B------:R-:W-:Y:S01]  /*11c0*/  F2FP.F16.F32.PACK_AB R64, RZ, R81 ;  /* 0x00000051ff40723e */ /* 0x000fe200000000ff */
[----:B-1----:R-:W-:Y:S01]  /*11d0*/  @P2 FFMA.FTZ R84, R65, R66, R84 ;  /* 0x0000004241542223 */ /* 0x002fe20000010054 */
[----:B------:R-:W-:Y:S02]  /*11e0*/  F2FP.F16.F32.PACK_AB R65, RZ, R6 ;  /* 0x00000006ff41723e */ /* 0x000fe400000000ff */
[----:B------:R-:W-:Y:S02]  /*11f0*/  F2FP.F16.F32.PACK_AB R66, RZ, R70 ;  /* 0x00000046ff42723e */ /* 0x000fe400000000ff */
[----:B------:R-:W-:Y:S02]  /*1200*/  F2FP.F16.F32.PACK_AB R88, RZ, R84 ;  /* 0x00000054ff58723e */ /* 0x000fe400000000ff */
[----:B------:R-:W-:Y:S02]  /*1210*/  PRMT R65, R65, 0x5410, R66 ;  /* 0x0000541041417816 */ /* 0x000fe40000000042 */
[----:B------:R-:W-:-:S02]  /*1220*/  PRMT R66, R90, 0x5410, R91 ;  /* 0x000054105a427816 */ /* 0x000fc4000000005b */
[----:B------:R-:W-:Y:S02]  /*1230*/  PRMT R64, R64, 0x5410, R89 ;  /* 0x0000541040407816 */ /* 0x000fe40000000059 */
[----:B------:R-:W-:Y:S01]  /*1240*/  PRMT R67, R67, 0x5410, R88 ;  /* 0x0000541043437816 */ /* 0x000fe20000000058 */
[----:B------:R-:W-:Y:S06]  /*1250*/  BRA `(.L_x_10223) ;  /* 0x0000000000a87947 */ /* 0x000fec0003800000 */
.L_x_10222:
[----:B------:R-:W0:Y:S01]  /*1260*/  @UP2 LDCU UR4, c[0x0][0x40c] ;  /* 0x00008180ff0427ac */ /* 0x000e220008000800 */
[--C-:B-1---5:R-:W-:Y:S01]  /*1270*/  @P3 HADD2.F32 R64, -RZ, R12.reuse.H0_H0 ;  /* 0x2000000cff403230 */ /* 0x122fe20000004100 */
[----:B------:R-:W-:Y:S01]  /*1280*/  MOV R81, RZ ;  /* 0x000000ff00517202 */ /* 0x000fe20000000f00 */
[----:B------:R-:W-:Y:S01]  /*1290*/  @P3 HADD2.F32 R65, -RZ, R12.H1_H1 ;  /* 0x3000000cff413230 */ /* 0x000fe20000004100 */
[----:B------:R-:W1:Y:S01]  /*12a0*/  @UP2 LDCU UR5, c[0x0][0x40c] ;  /* 0x00008180ff0527ac */ /* 0x000e620008000800 */
[----:B------:R-:W-:Y:S02]  /*12b0*/  HFMA2 R5, -RZ, RZ, 0, 0 ;  /* 0x00000000ff057431 */ /* 0x000fe400000001ff */
[----:B------:R-:W-:Y:S01]  /*12c0*/  @P3 HADD2.F32 R66, -RZ, R13.H0_H0 ;  /* 0x2000000dff423230 */ /* 0x000fe20000004100 */
[----:B------:R-:W-:Y:S01]  /*12d0*/  CS2R R70, SRZ ;  /* 0x0000000000467805 */ /* 0x000fe2000001ff00 */
[----:B------:R-:W2:Y:S01]  /*12e0*/  @UP2 LDCU UR7, c[0x0][0x40c] ;  /* 0x00008180ff0727ac */ /* 0x000ea20008000800 */
[----:B------:R-:W-:-:S02]  /*12f0*/  CS2R R76, SRZ ;  /* 0x00000000004c7805 */ /* 0x000fc4000001ff00 */
[----:B------:R-:W-:Y:S01]  /*1300*/  MOV R6, RZ ;  /* 0x000000ff00067202 */ /* 0x000fe20000000f00 */
[----:B------:R-:W-:Y:S01]  /*1310*/  HFMA2 R84, -RZ, RZ, 0, 0 ;  /* 0x00000000ff547431 */ /* 0x000fe200000001ff */
[----:B------:R-:W3:Y:S01]  /*1320*/  @UP2 LDCU UR23, c[0x0][0x40c] ;  /* 0x00008180ff1727ac */ /* 0x000ee20008000800 */
        /* <DEDUP_REMOVED lines=11> */
[--C-:B------:R-:W-:Y:S01]  /*13e0*/  @P3 HADD2.F32 R64, -RZ, R14.reuse.H0_H0 ;  /* 0x2000000eff403230 */ /* 0x100fe20000004100 */
[----:B------:R-:W-:Y:S01]  /*13f0*/  F2FP.F16.F32.PACK_AB R89, RZ, R6 ;  /* 0x00000006ff59723e */ /* 0x000fe200000000ff */
[----:B----4-:R-:W-:Y:S01]  /*1400*/  @P3 FMUL.FTZ R77, R65, UR25 ;  /* 0x00000019414d3c20 */ /* 0x010fe20008410000 */
[----:B------:R-:W-:Y:S01]  /*1410*/  @P3 HADD2.F32 R65, -RZ, R14.H1_H1 ;  /* 0x3000000eff413230 */ /* 0x000fe20000004100 */
[----:B------:R-:W-:Y:S01]  /*1420*/  F2FP.F16.F32.PACK_AB R90, RZ, R70 ;  /* 0x00000046ff5a723e */ /* 0x000fe200000000ff */
[----:B0-----:R-:W-:-:S02]  /*1430*/  @P3 FMUL.FTZ R84, R66, UR26 ;  /* 0x0000001a42543c20 */ /* 0x001fc40008410000 */
[----:B------:R-:W-:Y:S01]  /*1440*/  F2FP.F16.F32.PACK_AB R67, RZ, R77 ;  /* 0x0000004dff43723e */ /* 0x000fe200000000ff */
[----:B-1----:R-:W-:Y:S01]  /*1450*/  @P3 FMUL.FTZ R71, R64, UR24 ;  /* 0x0000001840473c20 */ /* 0x002fe20008410000 */
[----:B------:R-:W-:Y:S02]  /*1460*/  F2FP.F16.F32.PACK_AB R64, RZ, R81 ;  /* 0x00000051ff40723e */ /* 0x000fe400000000ff */
[----:B------:R-:W-:Y:S01]  /*1470*/  F2FP.F16.F32.PACK_AB R91, RZ, R84 ;  /* 0x00000054ff5b723e */ /* 0x000fe200000000ff */
[----:B--2---:R-:W-:Y:S01]  /*1480*/  @P3 FMUL.FTZ R76, R65, UR4 ;  /* 0x00000004414c3c20 */ /* 0x004fe20008410000 */
[----:B------:R-:W-:Y:S02]  /*1490*/  F2FP.F16.F32.PACK_AB R65, RZ, R5 ;  /* 0x00000005ff41723e */ /* 0x000fe400000000ff */
[----:B------:R-:W-:Y:S02]  /*14a0*/  F2FP.F16.F32.PACK_AB R66, RZ, R71 ;  /* 0x00000047ff42723e */ /* 0x000fe400000000ff */
[----:B------:R-:W-:-:S02]  /*14b0*/  F2FP.F16.F32.PACK_AB R88, RZ, R76 ;  /* 0x0000004cff58723e */ /* 0x000fc400000000ff */
[----:B------:R-:W-:Y:S02]  /*14c0*/  PRMT R64, R64, 0x5410, R65 ;  /* 0x0000541040407816 */ /* 0x000fe40000000041 */
[----:B------:R-:W-:Y:S02]  /*14d0*/  PRMT R67, R67, 0x5410, R91 ;  /* 0x0000541043437816 */ /* 0x000fe4000000005b */
[----:B------:R-:W-:Y:S02]  /*14e0*/  PRMT R65, R89, 0x5410, R90 ;  /* 0x0000541059417816 */ /* 0x000fe4000000005a */
[----:B------:R-:W-:-:S07]  /*14f0*/  PRMT R66, R66, 0x5410, R88 ;  /* 0x0000541042427816 */ /* 0x000fce0000000058 */
.L_x_10223:
[----:B------:R-:W0:Y:S01]  /*1500*/  LDC.64 R88, c[0x0][0x3a8] ;  /* 0x0000ea00ff587b82 */ /* 0x000e220000000a00 */
[----:B------:R-:W-:Y:S01]  /*1510*/  IADD3 R87, PT, PT, R87, 0x80, RZ ;  /* 0x0000008057577810 */ /* 0x000fe20007ffe0ff */
[C---:B0-----:R-:W-:Y:S01]  /*1520*/  IMAD.WIDE.U32 R88, R86.reuse, 0x10, R88 ;  /* 0x0000001056587825 */ /* 0x041fe200078e0058 */
[----:B------:R-:W-:-:S04]  /*1530*/  IADD3 R86, PT, PT, R86, 0x80, RZ ;  /* 0x0000008056567810 */ /* 0x000fc80007ffe0ff */
[----:B------:R0:W-:Y:S03]  /*1540*/  STG.E.128 desc[UR12][R88.64], R64 ;  /* 0x0000004058007986 */ /* 0x0001e6000c101d0c */
.L_x_10220:
[----:B------:R-:W-:Y:S05]  /*1550*/  BSYNC.RECONVERGENT B0 ;  /* 0x0000000000007941 */ /* 0x000fea0003800200 */
.L_x_10219:
        /* <DEDUP_REMOVED lines=9> */
.L_x_10226:
        /* <DEDUP_REMOVED lines=11> */
[----:B------:R-:W4:Y:S08]  /*16a0*/  @P3 LDC R85, c[0x0][0x40c] ;  /* 0x00010300ff553b82 */ /* 0x000f300000000800 */
[----:B------:R-:W4:Y:S01]  /*16b0*/  @P3 LDC R87, c[0x0][0x40c] ;  /* 0x00010300ff573b82 */ /* 0x000f220000000800 */
[----:B--2---:R-:W-:-:S05]  /*16c0*/  HADD2.F32 R7, -RZ, R64.H1_H1 ;  /* 0x30000040ff077230 */ /* 0x004fca0000004100 */
[----:B0-----:R-:W-:Y:S01]  /*16d0*/  @P3 FFMA.FTZ R7, R8, R72, R7 ;  /* 0x0000004808073223 */ /* 0x001fe20000010007 */
[--C-:B------:R-:W-:Y:S02]  /*16e0*/  HADD2.F32 R8, -RZ, R65.reuse.H0_H0 ;  /* 0x20000041ff087230 */ /* 0x100fe40000004100 */
[----:B------:R-:W-:Y:S02]  /*16f0*/  HADD2.F32 R72, -RZ, R65.H1_H1 ;  /* 0x30000041ff487230 */ /* 0x000fe40000004100 */
[----:B------:R-:W-:Y:S02]  /*1700*/  @P3 HADD2.F32 R65, -RZ, R13.H1_H1 ;  /* 0x3000000dff413230 */ /* 0x000fe40000004100 */
[----:B---3--:R-:W-:Y:S01]  /*1710*/  @P3 FFMA.FTZ R8, R73, R78, R8 ;  /* 0x0000004e49083223 */ /* 0x008fe20000010008 */
[----:B------:R-:W-:Y:S02]  /*1720*/  HADD2.F32 R73, -RZ, R66.H0_H0 ;  /* 0x20000042ff497230 */ /* 0x000fe40000004100 */
[----:B------:R-:W-:-:S02]  /*1730*/  @P3 HADD2.F32 R78, -RZ, R14.H0_H0 ;  /* 0x2000000eff4e3230 */ /* 0x000fc40000004100 */
[----:B-1----:R-:W-:Y:S01]  /*1740*/  @P3 FFMA.FTZ R72, R65, R79, R72 ;  /* 0x0000004f41483223 */ /* 0x002fe20000010048 */
        /* <DEDUP_REMOVED lines=8> */
[----:B------:R-:W-:-:S02]  /*17d0*/  HADD2.F32 R79, -RZ, R67.H0_H0 ;  /* 0x20000043ff4f7230 */ /* 0x000fc40000004100 */
[----:B------:R-:W-:Y:S02]  /*17e0*/  @P3 HADD2.F32 R65, -RZ, R12.H0_H0 ;  /* 0x2000000cff413230 */ /* 0x000fe40000004100 */
[----:B------:R-:W-:Y:S01]  /*17f0*/  F2FP.F16.F32.PACK_AB R89, RZ, R78 ;  /* 0x0000004eff59723e */ /* 0x000fe200000000ff */
[----:B------:R-:W-:Y:S01]  /*1800*/  @P3 FFMA.FTZ R79, R82, R85, R79 ;  /* 0x00000055524f3223 */ /* 0x000fe2000001004f */
[----:B------:R-:W-:Y:S02]  /*1810*/  HADD2.F32 R82, -RZ, R64.H0_H0 ;  /* 0x20000040ff527230 */ /* 0x000fe40000004100 */
[----:B------:R-:W-:Y:S02]  /*1820*/  HADD2.F32 R85, -RZ, R67.H1_H1 ;  /* 0x30000043ff557230 */ /* 0x000fe40000004100 */
[----:B------:R-:W-:Y:S02]  /*1830*/  @P3 HADD2.F32 R64, -RZ, R15.H1_H1 ;  /* 0x3000000fff403230 */ /* 0x000fe40000004100 */
[----:B-1----:R-:W-:Y:S01]  /*1840*/  @P3 FFMA.FTZ R82, R65, R66, R82 ;  /* 0x0000004241523223 */ /* 0x002fe20000010052 */
        /* <DEDUP_REMOVED lines=12> */
.L_x_10227:
[----:B------:R-:W2:Y:S01]  /*1910*/  @UP2 LDCU UR4, c[0x0][0x40c] ;  /* 0x00008180ff0427ac */ /* 0x000ea20008000800 */
[--C-:B01---5:R-:W-:Y:S01]  /*1920*/  @P3 HADD2.F32 R64, -RZ, R12.reuse.H0_H0 ;  /* 0x2000000cff403230 */ /* 0x123fe20000004100 */
[----:B------:R-:W-:Y:S01]  /*1930*/  MOV R82, RZ ;  /* 0x000000ff00527202 */ /* 0x000fe20000000f00 */
[----:B------:R-:W-:Y:S01]  /*1940*/  @P3 HADD2.F32 R65, -RZ, R12.H1_H1 ;  /* 0x3000000cff413230 */ /* 0x000fe20000004100 */
[----:B------:R-:W0:Y:S01]  /*1950*/  @UP2 LDCU UR5, c[0x0][0x40c] ;  /* 0x00008180ff0527ac */ /* 0x000e220008000800 */
[----:B------:R-:W-:Y:S02]  /*1960*/  @P3 HADD2.F32 R66, -RZ, R13.H0_H0 ;  /* 0x2000000dff423230 */ /* 0x000fe40000004100 */
[----:B------:R-:W-:Y:S02]  /*1970*/  HFMA2 R7, -RZ, RZ, 0, 0 ;  /* 0x00000000ff077431 */ /* 0x000fe400000001ff */
[--C-:B------:R-:W-:Y:S01]  /*1980*/  @P3 HADD2.F32 R72, -RZ, R15.reuse.H1_H1 ;  /* 0x3000000fff483230 */ /* 0x100fe20000004100 */
[----:B------:R-:W1:Y:S01]  /*1990*/  @UP2 LDCU UR7, c[0x0][0x40c] ;  /* 0x00008180ff0727ac */ /* 0x000e620008000800 */
[----:B------:R-:W-:Y:S01]  /*19a0*/  MOV R8, RZ ;  /* 0x000000ff00087202 */ /* 0x000fe20000000f00 */
[----:B------:R-:W-:-:S02]  /*19b0*/  @P3 HADD2.F32 R67, -RZ, R15.H0_H0 ;  /* 0x2000000fff433230 */ /* 0x000fc40000004100 */
[----:B------:R-:W-:Y:S01]  /*19c0*/  HFMA2 R85, -RZ, RZ, 0, 0 ;  /* 0x00000000ff557431 */ /* 0x000fe200000001ff */
[----:B------:R-:W3:Y:S01]  /*19d0*/  @UP2 LDCU UR27, c[0x0][0x40c] ;  /* 0x00008180ff1b27ac */ /* 0x000ee20008000800 */
[----:B------:R-:W-:Y:S01]  /*19e0*/  CS2R R78, SRZ ;  /* 0x00000000004e7805 */ /* 0x000fe2000001ff00 */
        /* <DEDUP_REMOVED lines=11> */
[----:B------:R-:W-:-:S02]  /*1aa0*/  CS2R R72, SRZ ;  /* 0x0000000000487805 */ /* 0x000fc4000001ff00 */
[----:B----4-:R-:W-:Y:S01]  /*1ab0*/  @P3 FMUL.FTZ R72, R64, UR23 ;  /* 0x0000001740483c20 */ /* 0x010fe20008410000 */
[----:B------:R-:W-:Y:S02]  /*1ac0*/  F2FP.F16.F32.PACK_AB R64, RZ, R82 ;  /* 0x00000052ff40723e */ /* 0x000fe400000000ff */
[----:B------:R-:W-:Y:S01]  /*1ad0*/  F2FP.F16.F32.PACK_AB R90, RZ, R85 ;  /* 0x00000055ff5a723e */ /* 0x000fe200000000ff */
[----:B--2---:R-:W-:Y:S01]  /*1ae0*/  @P3 FMUL.FTZ R73, R65, UR24 ;  /* 0x0000001841493c20 */ /* 0x004fe20008410000 */
[----:B------:R-:W-:Y:S02]  /*1af0*/  F2FP.F16.F32.PACK_AB R65, RZ, R7 ;  /* 0x00000007ff41723e */ /* 0x000fe400000000ff */
[----:B------:R-:W-:Y:S01]  /*1b00*/  F2FP.F16.F32.PACK_AB R87, RZ, R72 ;  /* 0x00000048ff57723e */ /* 0x000fe200000000ff */
[----:B0-----:R-:W-:Y:S01]  /*1b10*/  @P3 FMUL.FTZ R79, R67, UR26 ;  /* 0x0000001a434f3c20 */ /* 0x001fe20008410000 */
[----:B------:R-:W-:Y:S02]  /*1b20*/  F2FP.F16.F32.PACK_AB R88, RZ, R73 ;  /* 0x00000049ff58723e */ /* 0x000fe400000000ff */
[----:B------:R-:W-:Y:S01]  /*1b30*/  PRMT R64, R64, 0x5410, R65 ;  /* 0x0000541040407816 */ /* 0x000fe20000000041 */
[----:B-1----:R-:W-:Y:S01]  /*1b40*/  @P3 FMUL.FTZ R78, R66, UR25 ;  /* 0x00000019424e3c20 */ /* 0x002fe20008410000 */
[----:B------:R-:W-:-:S02]  /*1b50*/  F2FP.F16.F32.PACK_AB R66, RZ, R8 ;  /* 0x00000008ff42723e */ /* 0x000fc400000000ff */
[----:B------:R-:W-:Y:S02]  /*1b60*/  F2FP.F16.F32.PACK_AB R67, RZ, R79 ;  /* 0x0000004fff43723e */ /* 0x000fe400000000ff */
[----:B------:R-:W-:Y:S02]  /*1b70*/  F2FP.F16.F32.PACK_AB R89, RZ, R78 ;  /* 0x0000004eff59723e */ /* 0x000fe400000000ff */
[----:B------:R-:W-:Y:S02]  /*1b80*/  PRMT R65, R66, 0x5410, R87 ;  /* 0x0000541042417816 */ /* 0x000fe40000000057 */
[----:B------:R-:W-:Y:S02]  /*1b90*/  PRMT R67, R67, 0x5410, R90 ;  /* 0x0000541043437816 */ /* 0x000fe4000000005a */
[----:B------:R-:W-:-:S07]  /*1ba0*/  PRMT R66, R88, 0x5410, R89 ;  /* 0x0000541058427816 */ /* 0x000fce0000000059 */
.L_x_10228:
[----:B------:R-:W0:Y:S02]  /*1bb0*/  LDC.64 R88, c[0x0][0x3a8] ;  /* 0x0000ea00ff587b82 */ /* 0x000e240000000a00 */
[----:B0-----:R-:W-:-:S05]  /*1bc0*/  IMAD.WIDE.U32 R88, R86, 0x10, R88 ;  /* 0x0000001056587825 */ /* 0x001fca00078e0058 */
[----:B------:R2:W-:Y:S02]  /*1bd0*/  STG.E.128 desc[UR12][R88.64], R64 ;  /* 0x0000004058007986 */ /* 0x0005e4000c101d0c */
.L_x_10225:
[----:B------:R-:W-:Y:S05]  /*1be0*/  BSYNC.RECONVERGENT B0 ;  /* 0x0000000000007941 */ /* 0x000fea0003800200 */
.L_x_10224:
        /* <DEDUP_REMOVED lines=108> */
.L_x_10230:
[----:B------:R-:W-:Y:S05]  /*22b0*/  BSYNC.RECONVERGENT B0 ;  /* 0x0000000000007941 */ /* 0x000fea0003800200 */
.L_x_10229:
        /* <DEDUP_REMOVED lines=13> */
.L_x_10232:
[----:B------:R-:W-:Y:S05]  /*2390*/  BSYNC.RECONVERGENT B0 ;  /* 0x0000000000007941 */ /* 0x000fea0003800200 */
.L_x_10231:
        /* <DEDUP_REMOVED lines=76> */
[----:B------:R-:W-:Y:S01]  /*2860*/  F2FP.F16.F32.PACK_AB R64, R65, R64 ;  /* 0x000000404140723e */ /* 0x000fe200000000ff */
[----:B------:R-:W-:Y:S01]  /*2870*/  FMUL.FTZ R65, R87, R66 ;  /* 0x0000004257417220 */ /* 0x000fe20000410000 */
[----:B------:R-:W-:-:S03]  /*2880*/  FADD.FTZ R66, R68, -R88 ;  /* 0x8000005844427221 */ /* 0x000fc60000010000 */
[----:B------:R-:W-:Y:S01]  /*2890*/  FFMA.FTZ R65, R65, R62, R54 ;  /* 0x0000003e41417223 */ /* 0x000fe20000010036 */
[----:B------:R-:W-:-:S04]  /*28a0*/  FMUL.FTZ R66, R87, R66 ;  /* 0x0000004257427220 */ /* 0x000fc80000410000 */
[----:B------:R-:W-:-:S05]  /*28b0*/  FFMA.FTZ R66, R66, R63, R55 ;  /* 0x0000003f42427223 */ /* 0x000fca0000010037 */
[----:B------:R-:W-:Y:S02]  /*28c0*/  F2FP.F16.F32.PACK_AB R65, R66, R65 ;  /* 0x000000414241723e */ /* 0x000fe400000000ff */
[----:B------:R-:W-:Y:S01]  /*28d0*/  F2FP.F16.F32.PACK_AB R66, R92, R67 ;  /* 0x000000435c42723e */ /* 0x000fe200000000ff */
[----:B------:R-:W-:Y:S01]  /*28e0*/  FMUL.FTZ R67, R87, R90 ;  /* 0x0000005a57437220 */ /* 0x000fe20000410000 */
[----:B------:R-:W-:Y:S01]  /*28f0*/  FADD.FTZ R92, R83, -R88 ;  /* 0x80000058535c7221 */ /* 0x000fe20000010000 */
[----:B------:R-:W0:Y:S02]  /*2900*/  LDC.64 R90, c[0x0][0x428] ;  /* 0x00010a00ff5a7b82 */ /* 0x000e240000000a00 */
[----:B------:R-:W-:Y:S01]  /*2910*/  FFMA.FTZ R67, R67, R58, R50 ;  /* 0x0000003a43437223 */ /* 0x000fe20000010032 */
[----:B------:R-:W-:-:S04]  /*2920*/  FMUL.FTZ R92, R87, R92 ;  /* 0x0000005c575c7220 */ /* 0x000fc80000410000 */
[----:B------:R-:W-:-:S05]  /*2930*/  FFMA.FTZ R92, R92, R59, R51 ;  /* 0x0000003b5c5c7223 */ /* 0x000fca0000010033 */
[----:B------:R-:W-:Y:S01]  /*2940*/  F2FP.F16.F32.PACK_AB R67, R92, R67 ;  /* 0x000000435c43723e */ /* 0x000fe200000000ff */
[C---:B0-----:R-:W-:Y:S01]  /*2950*/  IMAD.WIDE.U32 R90, R86.reuse, 0x10, R90 ;  /* 0x00000010565a7825 */ /* 0x041fe200078e005a */
[----:B------:R-:W-:-:S04]  /*2960*/  IADD3 R86, PT, PT, R86, 0x80, RZ ;  /* 0x0000008056567810 */ /* 0x000fc80007ffe0ff */
[----:B------:R0:W-:Y:S03]  /*2970*/  STG.E.128 desc[UR12][R90.64], R64 ;  /* 0x000000405a007986 */ /* 0x0001e6000c101d0c */
.L_x_10235:
[----:B------:R-:W-:Y:S05]  /*2980*/  BSYNC.RECONVERGENT B0 ;  /* 0x0000000000007941 */ /* 0x000fea0003800200 */
.L_x_10234:
        /* <DEDUP_REMOVED lines=34> */
.L_x_10237:
[----:B------:R-:W-:Y:S05]  /*2bb0*/  BSYNC.RECONVERGENT B0 ;  /* 0x0000000000007941 */ /* 0x000fea0003800200 */
.L_x_10236:
        /* <DEDUP_REMOVED lines=23> */
[----:B------:R-:W-:Y:S01]  /*2d30*/  F2FP.F16.F32.PACK_AB R65, R88, R65 ;  /* 0x000000415841723e */ /* 0x000fe200000000ff */
[----:B------:R-:W-:Y:S01]  /*2d40*/  FFMA.FTZ R93, R93, R26, R18 ;  /* 0x0000001a5d5d7223 */ /* 0x000fe20000010012 */
[----:B------:R-:W0:Y:S01]  /*2d50*/  LDC.64 R88, c[0x0][0x428] ;  /* 0x00010a00ff587b82 */ /* 0x000e220000000a00 */
[----:B------:R-:W-:Y:S01]  /*2d60*/  FFMA.FTZ R87, R90, R25, R17 ;  /* 0x000000195a577223 */ /* 0x000fe20000010011 */
[----:B------:R-:W-:-:S02]  /*2d70*/  FFMA.FTZ R64, R64, R29, R21 ;  /* 0x0000001d40407223 */ /* 0x000fc40000010015 */
[----:B------:R-:W-:Y:S02]  /*2d80*/  F2FP.F16.F32.PACK_AB R67, R92, R93 ;  /* 0x0000005d5c43723e */ /* 0x000fe400000000ff */
[----:B------:R-:W-:Y:S02]  /*2d90*/  F2FP.F16.F32.PACK_AB R66, R87, R66 ;  /* 0x000000425742723e */ /* 0x000fe400000000ff */
[----:B------:R-:W-:Y:S01]  /*2da0*/  F2FP.F16.F32.PACK_AB R64, R64, R91 ;  /* 0x0000005b4040723e */ /* 0x000fe200000000ff */
[----:B0-----:R-:W-:-:S05]  /*2db0*/  IMAD.WIDE.U32 R88, R86, 0x10, R88 ;  /* 0x0000001056587825 */ /* 0x001fca00078e0058 */
[----:B------:R3:W-:Y:S02]  /*2dc0*/  STG.E.128 desc[UR12][R88.64], R64 ;  /* 0x0000004058007986 */ /* 0x0007e4000c101d0c */
.L_x_10238:
[----:B------:R-:W-:Y:S05]  /*2dd0*/  BSYNC.RECONVERGENT B0 ;  /* 0x0000000000007941 */ /* 0x000fea0003800200 */
.L_x_10233:
[----:B------:R-:W-:Y:S02]  /*2de0*/  UIADD3 UR18, UPT, UPT, UR18, UR16, URZ ;  /* 0x0000001012127290 */ /* 0x000fe4000fffe0ff */
[----:B------:R-:W-:Y:S02]  /*2df0*/  UPLOP3.LUT UP1, UPT, UPT, UPT, UP1, 0x40, 0x4 ;  /* 0x000000000004789c */ /* 0x000fe40003f2e810 */
[----:B------:R-:W-:-:S09]  /*2e00*/  UISETP.GE.AND UP0, UPT, UR18, UR17, UPT ;  /* 0x000000111200728c */ /* 0x000fd2000bf06270 */
[----:B------:R-:W-:Y:S05]  /*2e10*/  BRA.U !UP0, `(.L_x_10239) ;  /* 0xffffffd908187547 */ /* 0x000fea000b83ffff */
[----:B------:R-:W-:Y:S05]  /*2e20*/  EXIT ;  /* 0x000000000000794d */ /* 0x000fea0003800000 */
.L_x_10240:
        /* <DEDUP_REMOVED lines=13> */
.L_x_20813:


//--------------------- .text._ZN10layer_norm13ln_fwd_kernelINS_13Kernel_traitsIf6__halfS2_S2_fjLj3072ELj1ELj1ELj4ELj16ENS_18Kernel_traits_baseILj3072EfS2_S2_S2_fjLj128EEEEELb0ELb0ELb1ELb1EEEvNS_9FwdParamsE --------------------------
	.section	.text._ZN10layer_norm13ln_fwd_kernelINS_13Kernel_traitsIf6__halfS2_S2_fjLj3072ELj1ELj1ELj4ELj16ENS_18Kernel_traits_baseILj3072EfS2_S2_S2_fjLj128EEEEELb0ELb0ELb1ELb1EEEvNS_9FwdParamsE,"ax",@progbits
	.align	128
        .global         _ZN10layer_norm13ln_fwd_kernelINS_13Kernel_traitsIf6__halfS2_S2_fjLj3072ELj1ELj1ELj4ELj16ENS_18Kernel_traits_baseILj3072EfS2_S2_S2_fjLj128EEEEELb0ELb0ELb1ELb1EEEvNS_9FwdParamsE
        .type           _ZN10layer_norm13ln_fwd_kernelINS_13Kernel_traitsIf6__halfS2_S2_fjLj3072ELj1ELj1ELj4ELj16ENS_18Kernel_traits_baseILj3072EfS2_S2_S2_fjLj128EEEEELb0ELb0ELb1ELb1EEEvNS_9FwdParamsE,@function
        .size           _ZN10layer_norm13ln_fwd_kernelINS_13Kernel_traitsIf6__halfS2_S2_fjLj3072ELj1ELj1ELj4ELj16ENS_18Kernel_traits_baseILj3072EfS2_S2_S2_fjLj128EEEEELb0ELb0ELb1ELb1EEEvNS_9FwdParamsE,(.L_x_20814 - _ZN10layer_norm13ln_fwd_kernelINS_13Kernel_traitsIf6__halfS2_S2_fjLj3072ELj1ELj1ELj4ELj16ENS_18Kernel_traits_baseILj3072EfS2_S2_S2_fjLj128EEEEELb0ELb0ELb1ELb1EEEvNS_9FwdParamsE)
        .other          _ZN10layer_norm13ln_fwd_kernelINS_13Kernel_traitsIf6__halfS2_S2_fjLj3072ELj1ELj1ELj4ELj16ENS_18Kernel_traits_baseILj3072EfS2_S2_S2_fjLj128EEEEELb0ELb0ELb1ELb1EEEvNS_9FwdParamsE,@"STO_CUDA_ENTRY STV_DEFAULT"
_ZN10layer_norm13ln_fwd_kernelINS_13Kernel_traitsIf6__halfS2_S2_fjLj3072ELj1ELj1ELj4ELj16ENS_18Kernel_traits_baseILj3072EfS2_S2_S2_fjLj128EEEEELb0ELb0ELb1ELb1EEEvNS_9FwdParamsE:
.text._ZN10layer_norm13ln_fwd_kernelINS_13Kernel_traitsIf6__halfS2_S2_fjLj3072ELj1ELj1ELj4ELj16ENS_18Kernel_traits_baseILj3072EfS2_S2_S2_fjLj128EEEEELb0ELb0ELb1ELb1EEEvNS_9FwdParamsE:
        /* <DEDUP_REMOVED lines=25> */
.L_x_10241:
        /* <DEDUP_REMOVED lines=20> */
.L_x_10242:
        /* <DEDUP_REMOVED lines=11> */
.L_x_10254:
[----:B----4-:R-:W-:-:S06]  /*0380*/  UIMAD.WIDE UR4, UR7, 0x4, UR8 ;  /* 0x00000004070478a5 */ /* 0x010fcc000f8e0208 */
[----:B-1----:R-:W-:Y:S02]  /*0390*/  MOV R2, UR4 ;  /* 0x0000000400027c02 */ /* 0x002fe40008000f00 */
[----:B------:R-:W-:-:S05]  /*03a0*/  MOV R3, UR5 ;  /* 0x0000000500037c02 */ /* 0x000fca0008000f00 */
[----:B------:R-:W4:Y:S01]  /*03b0*/  LDG.E R2, desc[UR12][R2.64] ;  /* 0x0000000c02027981 */ /* 0x000f22000c1e1900 */
[----:B------:R-:W-:-:S06]  /*03c0*/  UIMAD.WIDE UR18, UR7, 0x4, UR10 ;  /* 0x00000004071278a5 */ /* 0x000fcc000f8e020a */
[----:B------:R-:W-:Y:S02]  /*03d0*/  MOV R4, UR18 ;  /* 0x0000001200047c02 */ /* 0x000fe40008000f00 */
[----:B------:R-:W-:Y:S01]  /*03e0*/  MOV R5, UR19 ;  /* 0x0000001300057c02 */ /* 0x000fe20008000f00 */
[----:B------:R-:W-:-:S04]  /*03f0*/  HFMA2 R76, -RZ, RZ, 0, 0 ;  /* 0x00000000ff4c7431 */ /* 0x000fc800000001ff */
        /* <DEDUP_REMOVED lines=9> */
[----:B------:R-:W-:Y:S02]  /*0490*/  MOV R7, UR5 ;  /* 0x0000000500077c02 */ /* 0x000fe40008000f00 */
[----:B-1----:R-:W-:Y:S02]  /*04a0*/  MOV R2, UR22 ;  /* 0x0000001600027c02 */ /* 0x002fe40008000f00 */
[----:B------:R-:W-:Y:S02]  /*04b0*/  MOV R3, UR23 ;  /* 0x0000001700037c02 */ /* 0x000fe40008000f00 */
[----:B------:R-:W-:-:S05]  /*04c0*/  @P0 LEA.HI.SX32 R76, R7, R0, 0x1d ;  /* 0x00000000074c0211 */ /* 0x000fca00078feaff */
[----:B------:R-:W-:-:S05]  /*04d0*/  @P0 IMAD.WIDE.U32 R2, R76, 0x10, R2 ;  /* 0x000000104c020825 */ /* 0x000fca00078e0002 */
[----:B-----5:R0:W5:Y:S01]  /*04e0*/  @P0 LDG.E.128 R12, desc[UR12][R2.64] ;  /* 0x0000000c020c0981 */ /* 0x020162000c1e1d00 */
[----:B------:R-:W-:Y:S02]  /*04f0*/  UIMAD UR4, UR7, UR20, URZ ;  /* 0x00000014070472a4 */ /* 0x000fe4000f8e02ff */
[----:B------:R-:W-:Y:S02]  /*0500*/  UISETP.NE.U32.AND UP0, UPT, UR14, URZ, UPT ;  /* 0x000000ff0e00728c */ /* 0x000fe4000bf05070 */
[----:B------:R-:W-:Y:S02]  /*0510*/  USHF.R.S32.HI UR5, URZ, 0x1f, UR4 ;  /* 0x0000001fff057899 */ /* 0x000fe40008011404 */
[----:B------:R-:W-:Y:S01]  /*0520*/  UISETP.NE.AND.EX UP0, UPT, UR15, URZ, UPT, UP0 ;  /* 0x000000ff0f00728c */ /* 0x000fe2000bf05300 */
[----:B--2---:R-:W-:Y:S01]  /*0530*/  R2UR UR6, R4 ;  /* 0x00000000040672ca */ /* 0x004fe200000e0000 */
[----:B------:R-:W-:-:S06]  /*0540*/  ULEA.HI UR5, UR5, UR4, URZ, 0x3 ;  /* 0x0000000405057291 */ /* 0x000fcc000f8f18ff */
[----:B------:R-:W-:-:S04]  /*0550*/  MOV R81, UR5 ;  /* 0x0000000500517c02 */ /* 0x000fc80008000f00 */
[----:B------:R-:W-:Y:S01]  /*0560*/  LEA.HI.SX32 R81, R81, R0, 0x1d ;  /* 0x0000000051517211 */ /* 0x000fe200078feaff */
[----:B0-----:R-:W-:Y:S06]  /*0570*/  BRA.U !UP0, `(.L_x_10243) ;  /* 0x0000000108cc7547 */ /* 0x001fec000b800000 */
[----:B------:R-:W0:Y:S02]  /*0580*/  LDC.64 R4, c[0x0][0x3a0] ;  /* 0x0000e800ff047b82 */ /* 0x000e240000000a00 */
[----:B0-----:R-:W-:-:S06]  /*0590*/  IMAD.WIDE.U32 R4, R81, 0x10, R4 ;  /* 0x0000001051047825 */ /* 0x001fcc00078e0004 */
[----:B------:R-:W2:Y:S01]  /*05a0*/  LDG.E.128 R4, desc[UR12][R4.64] ;  /* 0x0000000c04047981 */ /* 0x000ea2000c1e1d00 */
[----:B------:R-:W-:-:S13]  /*05b0*/  ISETP.LT.AND P1, PT, RZ, UR25, PT ;  /* 0x00000019ff007c0c */ /* 0x000fda000bf21270 */
[----:B------:R-:W0:Y:S01]  /*05c0*/  @P1 LDC R64, c[0x0][0x40c] ;  /* 0x00010300ff401b82 */ /* 0x000e220000000800 */
[----:B-----5:R-:W-:Y:S02]  /*05d0*/  @P1 HADD2.F32 R9, -RZ, R12.H1_H1 ;  /* 0x3000000cff091230 */ /* 0x020fe40000004100 */
[--C-:B------:R-:W-:Y:S02]  /*05e0*/  @P1 HADD2.F32 R10, -RZ, R13.reuse.H0_H0 ;  /* 0x2000000dff0a1230 */ /* 0x100fe40000004100 */
[----:B------:R-:W-:-:S03]  /*05f0*/  @P1 HADD2.F32 R11, -RZ, R13.H1_H1 ;  /* 0x3000000dff0b1230 */ /* 0x000fc60000004100 */
[----:B------:R-:W1:Y:S08]  /*0600*/  @P1 LDC R66, c[0x0][0x40c] ;  /* 0x00010300ff421b82 */ /* 0x000e700000000800 */
[----:B------:R-:W4:Y:S08]  /*0610*/  @P1 LDC R68, c[0x0][0x40c] ;  /* 0x00010300ff441b82 */ /* 0x000f300000000800 */
[----:B------:R-:W3:Y:S08]  /*0620*/  @P1 LDC R70, c[0x0][0x40c] ;  /* 0x00010300ff461b82 */ /* 0x000ef00000000800 */
[----:B------:R-:W3:Y:S08]  /*0630*/  @P1 LDC R71, c[0x0][0x40c] ;  /* 0x00010300ff471b82 */ /* 0x000ef00000000800 */
[----:B------:R-:W3:Y:S08]  /*0640*/  @P1 LDC R72, c[0x0][0x40c] ;  /* 0x00010300ff481b82 */ /* 0x000ef00000000800 */
[----:B------:R-:W3:Y:S08]  /*0650*/  @P1 LDC R69, c[0x0][0x40c] ;  /* 0x00010300ff451b82 */ /* 0x000ef00000000800 */
[----:B------:R-:W3:Y:S01]  /*0660*/  @P1 LDC R73, c[0x0][0x40c] ;  /* 0x00010300ff491b82 */ /* 0x000ee20000000800 */
[----:B--2---:R-:W-:-:S02]  /*0670*/  HADD2.F32 R2, -RZ, R4.H1_H1 ;  /* 0x30000004ff027230 */ /* 0x004fc40000004100 */
[----:B------:R-:W-:Y:S02]  /*0680*/  HADD2.F32 R8, -RZ, R4.H0_H0 ;  /* 0x20000004ff087230 */ /* 0x000fe40000004100 */
[--C-:B------:R-:W-:Y:S02]  /*0690*/  HADD2.F32 R3, -RZ, R5.reuse.H0_H0 ;  /* 0x20000005ff037230 */ /* 0x100fe40000004100 */
[----:B0-----:R-:W-:Y:S01]  /*06a0*/  @P1 FFMA.FTZ R2, R9, R64, R2 ;  /* 0x0000004009021223 */ /* 0x001fe20000010002 */
[----:B------:R-:W-:Y:S02]  /*06b0*/  HADD2.F32 R4, -RZ, R5.H1_H1 ;  /* 0x30000005ff047230 */ /* 0x000fe40000004100 */
[----:B------:R-:W-:Y:S02]  /*06c0*/  HADD2.F32 R5, -RZ, R6.H0_H0 ;  /* 0x20000006ff057230 */ /* 0x000fe40000004100 */
[----:B-1----:R-:W-:Y:S01]  /*06d0*/  @P1 FFMA.FTZ R3, R10, R66, R3 ;  /* 0x000000420a031223 */ /* 0x002fe20000010003 */
[----:B------:R-:W-:-:S02]  /*06e0*/  HADD2.F32 R65, -RZ, R7.H0_H0 ;  /* 0x20000007ff417230 */ /* 0x000fc40000004100 */
[----:B----4-:R-:W-:Y:S01]  /*06f0*/  @P1 FFMA.FTZ R4, R11, R68, R4 ;  /* 0x000000440b041223 */ /* 0x010fe20000010004 */
[----:B------:R-:W-:Y:S02]  /*0700*/  HADD2.F32 R67, -RZ, R7.H1_H1 ;  /* 0x30000007ff437230 */ /* 0x000fe40000004100 */
[----:B------:R-:W-:Y:S01]  /*0710*/  HADD2.F32 R6, -RZ, R6.H1_H1 ;  /* 0x30000006ff067230 */ /* 0x000fe20000004100 */
[----:B------:R-:W-:Y:S01]  /*0720*/  @!P1 MOV R7, R65 ;  /* 0x0000004100079202 */ /* 0x000fe20000000f00 */
[--C-:B------:R-:W-:Y:S01]  /*0730*/  @P1 HADD2.F32 R64, -RZ, R14.reuse.H0_H0 ;  /* 0x2000000eff401230 */ /* 0x100fe20000004100 */
[----:B------:R-:W-:Y:S01]  /*0740*/  @!P1 MOV R9, R67 ;  /* 0x0000004300099202 */ /* 0x000fe20000000f00 */
[----:B------:R-:W-:Y:S02]  /*0750*/  @P1 HADD2.F32 R11, -RZ, R14.H1_H1 ;  /* 0x3000000eff0b1230 */ /* 0x000fe40000004100 */
[----:B------:R-:W-:Y:S02]  /*0760*/  @P1 HADD2.F32 R66, -RZ, R15.H0_H0 ;  /* 0x2000000fff421230 */ /* 0x000fe40000004100 */
[----:B---3--:R-:W-:Y:S01]  /*0770*/  @P1 FFMA.FTZ R5, R64, R70, R5 ;  /* 0x0000004640051223 */ /* 0x008fe20000010005 */
[----:B------:R-:W-:-:S02]  /*0780*/  @P1 HADD2.F32 R10, -RZ, R12.H0_H0 ;  /* 0x2000000cff0a1230 */ /* 0x000fc40000004100 */
[----:B------:R-:W-:Y:S01]  /*0790*/  @P1 FFMA.FTZ R6, R11, R71, R6 ;  /* 0x000000470b061223 */ /* 0x000fe20000010006 */
[----:B------:R-:W-:Y:S02]  /*07a0*/  @P1 HADD2.F32 R68, -RZ, R15.H1_H1 ;  /* 0x3000000fff441230 */ /* 0x000fe40000004100 */
[----:B------:R-:W-:Y:S01]  /*07b0*/  @P1 FFMA.FTZ R7, R66, R72, R65 ;  /* 0x0000004842071223 */ /* 0x000fe20000010041 */
[----:B------:R-:W-:Y:S01]  /*07c0*/  F2FP.F16.F32.PACK_AB R65, RZ, R3 ;  /* 0x00000003ff41723e */ /* 0x000fe200000000ff */
[----:B------:R-:W-:Y:S01]  /*07d0*/  @P1 FFMA.FTZ R8, R10, R69, R8 ;  /* 0x000000450a081223 */ /* 0x000fe20000010008 */
[----:B------:R-:W-:Y:S01]  /*07e0*/  F2FP.F16.F32.PACK_AB R10, RZ, R2 ;  /* 0x00000002ff0a723e */ /* 0x000fe200000000ff */
[----:B------:R-:W-:Y:S01]  /*07f0*/  @P1 FFMA.FTZ R9, R68, R73, R67 ;  /* 0x0000004944091223 */ /* 0x000fe20000010043 */
[----:B------:R-:W-:Y:S02]  /*0800*/  F2FP.F16.F32.PACK_AB R11, RZ, R4 ;  /* 0x00000004ff0b723e */ /* 0x000fe400000000ff */
        /* <DEDUP_REMOVED lines=10> */
.L_x_10243:
[----:B------:R-:W0:Y:S01]  /*08b0*/  @UP2 LDCU UR4, c[0x0][0x40c] ;  /* 0x00008180ff0427ac */ /* 0x000e220008000800 */
[--C-:B-----5:R-:W-:Y:S01]  /*08c0*/  @P0 HADD2.F32 R4, -RZ, R12.reuse.H0_H0 ;  /* 0x2000000cff040230 */ /* 0x120fe20000004100 */
[----:B------:R-:W-:Y:S01]  /*08d0*/  CS2R R8, SRZ ;  /* 0x0000000000087805 */ /* 0x000fe2000001ff00 */
[----:B------:R-:W-:Y:S01]  /*08e0*/  @P0 HADD2.F32 R5, -RZ, R12.H1_H1 ;  /* 0x3000000cff050230 */ /* 0x000fe20000004100 */
[----:B------:R-:W1:Y:S01]  /*08f0*/  @UP2 LDCU UR5, c[0x0][0x40c] ;  /* 0x00008180ff0527ac */ /* 0x000e620008000800 */
[--C-:B------:R-:W-:Y:S01]  /*0900*/  @P0 HADD2.F32 R6, -RZ, R13.reuse.H0_H0 ;  /* 0x2000000dff060230 */ /* 0x100fe20000004100 */
[----:B------:R-:W-:Y:S01]  /*0910*/  CS2R R2, SRZ ;  /* 0x0000000000027805 */ /* 0x000fe2000001ff00 */
[----:B------:R-:W-:Y:S01]  /*0920*/  @P0 HADD2.F32 R10, -RZ, R13.H1_H1 ;  /* 0x3000000dff0a0230 */ /* 0x000fe20000004100 */
[----:B------:R-:W2:Y:S01]  /*0930*/  @UP2 LDCU UR18, c[0x0][0x40c] ;  /* 0x00008180ff1227ac */ /* 0x000ea20008000800 */
[--C-:B------:R-:W-:Y:S02]  /*0940*/  @P0 HADD2.F32 R65, -RZ, R15.reuse.H0_H0 ;  /* 0x2000000fff410230 */ /* 0x100fe40000004100 */
[----:B------:R-:W-:Y:S01]  /*0950*/  @P0 HADD2.F32 R66, -RZ, R15.H1_H1 ;  /* 0x3000000fff420230 */ /* 0x000fe20000004100 */
[----:B------:R-:W4:Y:S01]  /*0960*/  @UP2 LDCU UR19, c[0x0][0x40c] ;  /* 0x00008180ff1327ac */ /* 0x000f220008000800 */
[----:B------:R-:W-:-:S02]  /*0970*/  @P0 HADD2.F32 R11, -RZ, R14.H0_H0 ;  /* 0x2000000eff0b0230 */ /* 0x000fc40000004100 */
[----:B------:R-:W-:Y:S01]  /*0980*/  @P0 HADD2.F32 R64, -RZ, R14.H1_H1 ;  /* 0x3000000eff400230 */ /* 0x000fe20000004100 */
[----:B------:R-:W3:Y:S01]  /*0990*/  @UP2 LDCU UR22, c[0x0][0x40c] ;  /* 0x00008180ff1627ac */ /* 0x000ee20008000800 */
[----:B0-----:R-:W-:Y:S01]  /*09a0*/  @P0 FMUL.FTZ R8, R4, UR4 ;  /* 0x0000000404080c20 */ /* 0x001fe20008410000 */
        /* <DEDUP_REMOVED lines=8> */
[----:B------:R-:W-:Y:S01]  /*0a30*/  F2FP.F16.F32.PACK_AB R10, RZ, R2 ;  /* 0x00000002ff0a723e */ /* 0x000fe200000000ff */
[----:B---3--:R-:W-:-:S03]  /*0a40*/  @P0 FMUL.FTZ R5, R11, UR22 ;  /* 0x000000160b050c20 */ /* 0x008fc60008410000 */
[----:B------:R-:W-:Y:S01]  /*0a50*/  F2FP.F16.F32.PACK_AB R11, RZ, R4 ;  /* 0x00000004ff0b723e */ /* 0x000fe200000000ff */
[----:B0-----:R-:W-:Y:S01]  /*0a60*/  @P0 FMUL.FTZ R7, R65, UR26 ;  /* 0x0000001a41070c20 */ /* 0x001fe20008410000 */
[----:B------:R-:W-:Y:S01]  /*0a70*/  F2FP.F16.F32.PACK_AB R65, RZ, R3 ;  /* 0x00000003ff41723e */ /* 0x000fe200000000ff */
[----:B-1----:R-:W-:-:S03]  /*0a80*/  @P0 FMUL.FTZ R9, R66, UR27 ;  /* 0x0000001b42090c20 */ /* 0x002fc60008410000 */
[----:B------:R-:W-:Y:S02]  /*0a90*/  F2FP.F16.F32.PACK_AB R67, RZ, R7 ;  /* 0x00000007ff43723e */ /* 0x000fe400000000ff */
[----:B------:R-:W-:Y:S01]  /*0aa0*/  F2FP.F16.F32.PACK_AB R66, RZ, R5 ;  /* 0x00000005ff42723e */ /* 0x000fe200000000ff */
[----:B--2---:R-:W-:Y:S01]  /*0ab0*/  @P0 FMUL.FTZ R6, R64, UR23 ;  /* 0x0000001740060c20 */ /* 0x004fe20008410000 */
[----:B------:R-:W-:Y:S02]  /*0ac0*/  F2FP.F16.F32.PACK_AB R69, RZ, R9 ;  /* 0x00000009ff45723e */ /* 0x000fe400000000ff */
[----:B------:R-:W-:Y:S02]  /*0ad0*/  F2FP.F16.F32.PACK_AB R64, RZ, R8 ;  /* 0x00000008ff40723e */ /* 0x000fe400000000ff */
[----:B------:R-:W-:Y:S02]  /*0ae0*/  F2FP.F16.F32.PACK_AB R68, RZ, R6 ;  /* 0x00000006ff44723e */ /* 0x000fe400000000ff */
[----:B------:R-:W-:-:S02]  /*0af0*/  PRMT R67, R67, 0x5410, R69 ;  /* 0x0000541043437816 */ /* 0x000fc40000000045 */
[----:B------:R-:W-:Y:S02]  /*0b00*/  PRMT R64, R64, 0x5410, R10 ;  /* 0x0000541040407816 */ /* 0x000fe4000000000a */
[----:B------:R-:W-:Y:S02]  /*0b10*/  PRMT R65, R65, 0x5410, R11 ;  /* 0x0000541041417816 */ /* 0x000fe4000000000b */
[----:B------:R-:W-:-:S07]  /*0b20*/  PRMT R66, R66, 0x5410, R68 ;  /* 0x0000541042427816 */ /* 0x000fce0000000044 */
.L_x_10244:
[----:B------:R-:W0:Y:S01]  /*0b30*/  LDC.64 R10, c[0x0][0x3a8] ;  /* 0x0000ea00ff0a7b82 */ /* 0x000e220000000a00 */
[----:B------:R-:W1:Y:S01]  /*0b40*/  @UP2 LDCU.64 UR4, c[0x0][0x390] ;  /* 0x00007200ff0427ac */ /* 0x000e620008000a00 */
[----:B------:R-:W-:Y:S02]  /*0b50*/  @P0 IADD3 R70, PT, PT, R76, 0x80, RZ ;  /* 0x000000804c460810 */ /* 0x000fe40007ffe0ff */
[----:B------:R-:W-:-:S05]  /*0b60*/  MOV R71, 0x10 ;  /* 0x0000001000477802 */ /* 0x000fca0000000f00 */
        /* <DEDUP_REMOVED lines=15> */
[----:B------:R-:W3:Y:S08]  /*0c60*/  @P1 LDC R80, c[0x0][0x40c] ;  /* 0x00010300ff501b82 */ /* 0x000ef00000000800 */
[----:B------:R-:W4:Y:S08]  /*0c70*/  @P1 LDC R73, c[0x0][0x40c] ;  /* 0x00010300ff491b82 */ /* 0x000f300000000800 */
[----:B------:R-:W4:Y:S08]  /*0c80*/  @P1 LDC R74, c[0x0][0x40c] ;  /* 0x00010300ff4a1b82 */ /* 0x000f300000000800 */
[----:B------:R-:W4:Y:S08]  /*0c90*/  @P1 LDC R77, c[0x0][0x40c] ;  /* 0x00010300ff4d1b82 */ /* 0x000f300000000800 */
[----:B------:R-:W4:Y:S01]  /*0ca0*/  @P1 LDC R78, c[0x0][0x40c] ;  /* 0x00010300ff4e1b82 */ /* 0x000f220000000800 */
[----:B--2---:R-:W-:-:S02]  /*0cb0*/  HADD2.F32 R68, -RZ, R64.H1_H1 ;  /* 0x30000040ff447230 */ /* 0x004fc40000004100 */
[--C-:B------:R-:W-:Y:S02]  /*0cc0*/  HADD2.F32 R69, -RZ, R65.reuse.H0_H0 ;  /* 0x20000041ff457230 */ /* 0x100fe40000004100 */
[----:B------:R-:W-:Y:S02]  /*0cd0*/  HADD2.F32 R64, -RZ, R64.H0_H0 ;  /* 0x20000040ff407230 */ /* 0x000fe40000004100 */
[----:B0-----:R-:W-:Y:S01]  /*0ce0*/  @P1 FFMA.FTZ R68, R71, R70, R68 ;  /* 0x0000004647441223 */ /* 0x001fe20000010044 */
[----:B------:R-:W-:Y:S02]  /*0cf0*/  HADD2.F32 R70, -RZ, R65.H1_H1 ;  /* 0x30000041ff467230 */ /* 0x000fe40000004100 */
[----:B-1----:R-:W-:Y:S01]  /*0d00*/  @P1 FFMA.FTZ R69, R72, R75, R69 ;  /* 0x0000004b48451223 */ /* 0x002fe20000010045 */
[----:B------:R-:W0:Y:S01]  /*0d10*/  @P1 LDC R65, c[0x0][0x40c] ;  /* 0x00010300ff411b82 */ /* 0x000e220000000800 */
[--C-:B------:R-:W-:Y:S02]  /*0d20*/  HADD2.F32 R71, -RZ, R66.reuse.H0_H0 ;  /* 0x20000042ff477230 */ /* 0x100fe40000004100 */
[----:B------:R-:W-:-:S02]  /*0d30*/  HADD2.F32 R72, -RZ, R66.H1_H1 ;  /* 0x30000042ff487230 */ /* 0x000fc40000004100 */
[----:B---3--:R-:W-:Y:S01]  /*0d40*/  @P1 FFMA.FTZ R70, R79, R80, R70 ;  /* 0x000000504f461223 */ /* 0x008fe20000010046 */
[--C-:B------:R-:W-:Y:S02]  /*0d50*/  @P1 HADD2.F32 R66, -RZ, R14.reuse.H0_H0 ;  /* 0x2000000eff421230 */ /* 0x100fe40000004100 */
[----:B------:R-:W-:Y:S02]  /*0d60*/  @P1 HADD2.F32 R79, -RZ, R14.H1_H1 ;  /* 0x3000000eff4f1230 */ /* 0x000fe40000004100 */
[--C-:B------:R-:W-:Y:S02]  /*0d70*/  HADD2.F32 R75, -RZ, R67.reuse.H0_H0 ;  /* 0x20000043ff4b7230 */ /* 0x100fe40000004100 */
[----:B----4-:R-:W-:Y:S01]  /*0d80*/  @P1 FFMA.FTZ R71, R66, R73, R71 ;  /* 0x0000004942471223 */ /* 0x010fe20000010047 */
[----:B------:R-:W-:Y:S02]  /*0d90*/  HADD2.F32 R67, -RZ, R67.H1_H1 ;  /* 0x30000043ff437230 */ /* 0x000fe40000004100 */
[----:B------:R-:W-:Y:S01]  /*0da0*/  @P1 FFMA.FTZ R72, R79, R74, R72 ;  /* 0x0000004a4f481223 */ /* 0x000fe20000010048 */
[--C-:B------:R-:W-:Y:S01]  /*0db0*/  @P1 HADD2.F32 R66, -RZ, R15.reuse.H0_H0 ;  /* 0x2000000fff421230 */ /* 0x100fe20000004100 */
[----:B------:R-:W-:Y:S01]  /*0dc0*/  @!P1 MOV R74, R64 ;  /* 0x00000040004a9202 */ /* 0x000fe20000000f00 */
[----:B------:R-:W-:Y:S01]  /*0dd0*/  @P1 HADD2.F32 R79, -RZ, R12.H0_H0 ;  /* 0x2000000cff4f1230 */ /* 0x000fe20000004100 */
[----:B------:R-:W-:Y:S01]  /*0de0*/  @!P1 MOV R73, R67 ;  /* 0x0000004300499202 */ /* 0x000fe20000000f00 */
[----:B------:R-:W-:-:S02]  /*0df0*/  @P1 HADD2.F32 R80, -RZ, R15.H1_H1 ;  /* 0x3000000fff501230 */ /* 0x000fc40000004100 */
[----:B------:R-:W-:Y:S01]  /*0e00*/  @P1 FFMA.FTZ R75, R66, R77, R75 ;  /* 0x0000004d424b1223 */ /* 0x000fe2000001004b */
[----:B------:R-:W-:Y:S02]  /*0e10*/  F2FP.F16.F32.PACK_AB R66, RZ, R70 ;  /* 0x00000046ff42723e */ /* 0x000fe400000000ff */
[----:B------:R-:W-:Y:S01]  /*0e20*/  F2FP.F16.F32.PACK_AB R77, RZ, R68 ;  /* 0x00000044ff4d723e */ /* 0x000fe200000000ff */
[----:B------:R-:W-:Y:S01]  /*0e30*/  @P1 FFMA.FTZ R73, R80, R78, R67 ;  /* 0x0000004e50491223 */ /* 0x000fe20000010043 */
[----:B------:R-:W-:Y:S01]  /*0e40*/  F2FP.F16.F32.PACK_AB R78, RZ, R71 ;  /* 0x00000047ff4e723e */ /* 0x000fe200000000ff */
[----:B0-----:R-:W-:Y:S01]  /*0e50*/  @P1 FFMA.FTZ R74, R79, R65, R64 ;  /* 0x000000414f4a1223 */ /* 0x001fe20000010040 */
[----:B------:R-:W-:Y:S02]  /*0e60*/  F2FP.F16.F32.PACK_AB R65, RZ, R69 ;  /* 0x00000045ff41723e */ /* 0x000fe400000000ff */
        /* <DEDUP_REMOVED lines=9> */
.L_x_10245:
[----:B------:R-:W1:Y:S01]  /*0f00*/  @UP2 LDCU UR4, c[0x0][0x40c] ;  /* 0x00008180ff0427ac */ /* 0x000e620008000800 */
[--C-:B0----5:R-:W-:Y:S01]  /*0f10*/  @P0 HADD2.F32 R64, -RZ, R12.reuse.H0_H0 ;  /* 0x2000000cff400230 */ /* 0x121fe20000004100 */
[----:B------:R-:W-:Y:S01]  /*0f20*/  CS2R R74, SRZ ;  /* 0x00000000004a7805 */ /* 0x000fe2000001ff00 */
[----:B------:R-:W-:Y:S01]  /*0f30*/  @P0 HADD2.F32 R65, -RZ, R12.H1_H1 ;  /* 0x3000000cff410230 */ /* 0x000fe20000004100 */
[----:B------:R-:W0:Y:S01]  /*0f40*/  @UP2 LDCU UR5, c[0x0][0x40c] ;  /* 0x00008180ff0527ac */ /* 0x000e220008000800 */
[----:B------:R-:W-:Y:S01]  /*0f50*/  @P0 HADD2.F32 R66, -RZ, R13.H0_H0 ;  /* 0x2000000dff420230 */ /* 0x000fe20000004100 */
[----:B------:R-:W-:Y:S01]  /*0f60*/  CS2R R68, SRZ ;  /* 0x0000000000447805 */ /* 0x000fe2000001ff00 */
[--C-:B------:R-:W-:Y:S01]  /*0f70*/  @P0 HADD2.F32 R67, -RZ, R15.reuse.H0_H0 ;  /* 0x2000000fff430230 */ /* 0x100fe20000004100 */
[----:B------:R-:W2:Y:S01]  /*0f80*/  @UP2 LDCU UR18, c[0x0][0x40c] ;  /* 0x00008180ff1227ac */ /* 0x000ea20008000800 */
[----:B------:R-:W-:Y:S01]  /*0f90*/  @P0 HADD2.F32 R77, -RZ, R15.H1_H1 ;  /* 0x3000000fff4d0230 */ /* 0x000fe20000004100 */
[----:B------:R-:W-:-:S02]  /*0fa0*/  CS2R R70, SRZ ;  /* 0x0000000000467805 */ /* 0x000fc4000001ff00 */
[----:B------:R-:W-:Y:S01]  /*0fb0*/  CS2R R72, SRZ ;  /* 0x0000000000487805 */ /* 0x000fe2000001ff00 */
[----:B------:R-:W3:Y:S01]  /*0fc0*/  @UP2 LDCU UR19, c[0x0][0x40c] ;  /* 0x00008180ff1327ac */ /* 0x000ee20008000800 */
        /* <DEDUP_REMOVED lines=11> */
[----:B------:R-:W-:Y:S01]  /*1080*/  F2FP.F16.F32.PACK_AB R64, RZ, R74 ;  /* 0x0000004aff40723e */ /* 0x000fe200000000ff */
[----:B----4-:R-:W-:Y:S01]  /*1090*/  @P0 FMUL.FTZ R71, R65, UR22 ;  /* 0x0000001641470c20 */ /* 0x010fe20008410000 */
[----:B------:R-:W-:Y:S01]  /*10a0*/  F2FP.F16.F32.PACK_AB R65, RZ, R68 ;  /* 0x00000044ff41723e */ /* 0x000fe200000000ff */
[----:B-1----:R-:W-:-:S03]  /*10b0*/  @P0 FMUL.FTZ R75, R67, UR26 ;  /* 0x0000001a434b0c20 */ /* 0x002fc60008410000 */
[----:B------:R-:W-:Y:S02]  /*10c0*/  F2FP.F16.F32.PACK_AB R78, RZ, R71 ;  /* 0x00000047ff4e723e */ /* 0x000fe400000000ff */
[----:B------:R-:W-:Y:S01]  /*10d0*/  PRMT R64, R64, 0x5410, R65 ;  /* 0x0000541040407816 */ /* 0x000fe20000000041 */
[----:B0-----:R-:W-:Y:S01]  /*10e0*/  @P0 FMUL.FTZ R73, R77, UR27 ;  /* 0x0000001b4d490c20 */ /* 0x001fe20008410000 */
[----:B------:R-:W-:Y:S02]  /*10f0*/  F2FP.F16.F32.PACK_AB R77, RZ, R70 ;  /* 0x00000046ff4d723e */ /* 0x000fe400000000ff */
[----:B------:R-:W-:Y:S01]  /*1100*/  F2FP.F16.F32.PACK_AB R67, RZ, R75 ;  /* 0x0000004bff43723e */ /* 0x000fe200000000ff */
[----:B--2---:R-:W-:Y:S01]  /*1110*/  @P0 FMUL.FTZ R72, R66, UR23 ;  /* 0x0000001742480c20 */ /* 0x004fe20008410000 */
[----:B------:R-:W-:Y:S02]  /*1120*/  F2FP.F16.F32.PACK_AB R66, RZ, R69 ;  /* 0x00000045ff42723e */ /* 0x000fe400000000ff */
[----:B------:R-:W-:-:S02]  /*1130*/  F2FP.F16.F32.PACK_AB R80, RZ, R73 ;  /* 0x00000049ff50723e */ /* 0x000fc400000000ff */
[----:B------:R-:W-:Y:S02]  /*1140*/  F2FP.F16.F32.PACK_AB R79, RZ, R72 ;  /* 0x00000048ff4f723e */ /* 0x000fe400000000ff */
[----:B------:R-:W-:Y:S02]  /*1150*/  PRMT R65, R66, 0x5410, R77 ;  /* 0x0000541042417816 */ /* 0x000fe4000000004d */
[----:B------:R-:W-:Y:S02]  /*1160*/  PRMT R67, R67, 0x5410, R80 ;  /* 0x0000541043437816 */ /* 0x000fe40000000050 */
[----:B------:R-:W-:-:S07]  /*1170*/  PRMT R66, R78, 0x5410, R79 ;  /* 0x000054104e427816 */ /* 0x000fce000000004f */
.L_x_10246:
[----:B------:R-:W0:Y:S01]  /*1180*/  @UP2 LDCU.64 UR4, c[0x0][0x390] ;  /* 0x00007200ff0427ac */ /* 0x000e220008000a00 */
[----:B------:R-:W-:Y:S01]  /*1190*/  IADD3 R79, PT, PT, R81, 0x80, RZ ;  /* 0x00000080514f7810 */ /* 0x000fe20007ffe0ff */
[----:B------:R-:W-:Y:S01]  /*11a0*/  HFMA2 R77, -RZ, RZ, 0, 9.5367431640625e-07 ;  /* 0x00000010ff4d7431 */ /* 0x000fe200000001ff */
        /* <DEDUP_REMOVED lines=17> */
[----:B--2---:R-:W-:-:S02]  /*12c0*/  HADD2.F32 R78, -RZ, R65.H0_H0 ;  /* 0x20000041ff4e7230 */ /* 0x004fc40000004100 */
[----:B------:R-:W-:-:S05]  /*12d0*/  HADD2.F32 R81, -RZ, R65.H1_H1 ;  /* 0x30000041ff517230 */ /* 0x000fca0000004100 */
[----:B------:R-:W2:Y:S01]  /*12e0*/  @P0 LDC R65, c[0x0][0x40c] ;  /* 0x00010300ff410b82 */ /* 0x000ea20000000800 */
[----:B------:R-:W-:Y:S02]  /*12f0*/  HADD2.F32 R79, -RZ, R64.H1_H1 ;  /* 0x30000040ff4f7230 */ /* 0x000fe40000004100 */
[----:B------:R-:W-:-:S03]  /*1300*/  HADD2.F32 R85, -RZ, R67.H1_H1 ;  /* 0x30000043ff557230 */ /* 0x000fc60000004100 */
[----:B0-----:R-:W-:Y:S01]  /*1310*/  @P0 FFMA.FTZ R79, R80, R77, R79 ;  /* 0x0000004d504f0223 */ /* 0x001fe2000001004f */
[----:B------:R-:W-:Y:S02]  /*1320*/  @P0 HADD2.F32 R77, -RZ, R13.H0_H0 ;  /* 0x2000000dff4d0230 */ /* 0x000fe40000004100 */
[----:B------:R-:W-:-:S03]  /*1330*/  HADD2.F32 R80, -RZ, R66.H0_H0 ;  /* 0x20000042ff507230 */ /* 0x000fc60000004100 */
[----:B-1----:R-:W-:Y:S01]  /*1340*/  @P0 FFMA.FTZ R78, R77, R82, R78 ;  /* 0x000000524d4e0223 */ /* 0x002fe2000001004e */
[----:B------:R-:W-:Y:S02]  /*1350*/  @P0 HADD2.F32 R82, -RZ, R13.H1_H1 ;  /* 0x3000000dff520230 */ /* 0x000fe40000004100 */
[----:B------:R-:W-:-:S03]  /*1360*/  @P0 HADD2.F32 R77, -RZ, R14.H0_H0 ;  /* 0x2000000eff4d0230 */ /* 0x000fc60000004100 */
[----:B---3--:R-:W-:Y:S01]  /*1370*/  @P0 FFMA.FTZ R81, R82, R83, R81 ;  /* 0x0000005352510223 */ /* 0x008fe20000010051 */
[----:B------:R-:W-:Y:S02]  /*1380*/  HADD2.F32 R83, -RZ, R66.H1_H1 ;  /* 0x30000042ff537230 */ /* 0x000fe40000004100 */
[----:B----4-:R-:W-:Y:S01]  /*1390*/  @P0 FFMA.FTZ R80, R77, R76, R80 ;  /* 0x0000004c4d500223 */ /* 0x010fe20000010050 */
[----:B------:R-:W-:Y:S01]  /*13a0*/  @P0 HADD2.F32 R76, -RZ, R14.H1_H1 ;  /* 0x3000000eff4c0230 */ /* 0x000fe20000004100 */
[----:B------:R-:W0:Y:S01]  /*13b0*/  @P0 LDC R66, c[0x0][0x40c] ;  /* 0x00010300ff420b82 */ /* 0x000e220000000800 */
[----:B------:R-:W-:Y:S02]  /*13c0*/  HADD2.F32 R82, -RZ, R67.H0_H0 ;  /* 0x20000043ff527230 */ /* 0x000fe40000004100 */
[----:B------:R-:W-:Y:S01]  /*13d0*/  F2FP.F16.F32.PACK_AB R77, RZ, R80 ;  /* 0x00000050ff4d723e */ /* 0x000fe200000000ff */
[----:B--2---:R-:W-:Y:S01]  /*13e0*/  @P0 FFMA.FTZ R83, R76, R65, R83 ;  /* 0x000000414c530223 */ /* 0x004fe20000010053 */
[----:B------:R-:W-:-:S03]  /*13f0*/  @P0 HADD2.F32 R65, -RZ, R15.H0_H0 ;  /* 0x2000000fff410230 */ /* 0x000fc60000004100 */
[----:B------:R-:W1:Y:S01]  /*1400*/  @P0 LDC R76, c[0x0][0x40c] ;  /* 0x00010300ff4c0b82 */ /* 0x000e620000000800 */
[----:B------:R-:W-:Y:S01]  /*1410*/  F2FP.F16.F32.PACK_AB R86, RZ, R83 ;  /* 0x00000053ff56723e */ /* 0x000fe200000000ff */
[----:B------:R-:W-:Y:S01]  /*1420*/  @P0 FFMA.FTZ R82, R65, R84, R82 ;  /* 0x0000005441520223 */ /* 0x000fe20000010052 */
[----:B------:R-:W-:Y:S02]  /*1430*/  HADD2.F32 R84, -RZ, R64.H0_H0 ;  /* 0x20000040ff547230 */ /* 0x000fe40000004100 */
[----:B------:R-:W-:Y:S02]  /*1440*/  @P0 HADD2.F32 R65, -RZ, R12.H0_H0 ;  /* 0x2000000cff410230 */ /* 0x000fe40000004100 */
[----:B------:R-:W-:Y:S01]  /*1450*/  @P0 HADD2.F32 R64, -RZ, R15.H1_H1 ;  /* 0x3000000fff400230 */ /* 0x000fe20000004100 */
[----:B------:R-:W-:Y:S02]  /*1460*/  F2FP.F16.F32.PACK_AB R88, RZ, R82 ;  /* 0x00000052ff58723e */ /* 0x000fe400000000ff */
[----:B0-----:R-:W-:Y:S01]  /*1470*/  @P0 FFMA.FTZ R84, R65, R66, R84 ;  /* 0x0000004241540223 */ /* 0x001fe20000010054 */
[----:B------:R-:W-:-:S02]  /*1480*/  F2FP.F16.F32.PACK_AB R65, RZ, R78 ;  /* 0x0000004eff41723e */ /* 0x000fc400000000ff */
[----:B------:R-:W-:-:S04]  /*1490*/  F2FP.F16.F32.PACK_AB R66, RZ, R81 ;  /* 0x00000051ff42723e */ /* 0x000fc800000000ff */
[----:B------:R-:W-:Y:S01]  /*14a0*/  PRMT R65, R65, 0x5410, R66 ;  /* 0x0000541041417816 */ /* 0x000fe20000000042 */
[----:B-1----:R-:W-:Y:S01]  /*14b0*/  @P0 FFMA.FTZ R85, R64, R76, R85 ;  /* 0x0000004c40550223 */ /* 0x002fe20000010055 */
[----:B------:R-:W-:Y:S02]  /*14c0*/  F2FP.F16.F32.PACK_AB R76, RZ, R79 ;  /* 0x0000004fff4c723e */ /* 0x000fe400000000ff */
[----:B------:R-:W-:Y:S02]  /*14d0*/  F2FP.F16.F32.PACK_AB R64, RZ, R84 ;  /* 0x00000054ff40723e */ /* 0x000fe400000000ff */
[----:B------:R-:W-:Y:S02]  /*14e0*/  F2FP.F16.F32.PACK_AB R67, RZ, R85 ;  /* 0x00000055ff43723e */ /* 0x000fe400000000ff */
[----:B------:R-:W-:Y:S02]  /*14f0*/  PRMT R66, R77, 0x5410, R86 ;  /* 0x000054104d427816 */ /* 0x000fe40000000056 */
[----:B------:R-:W-:-:S02]  /*1500*/  PRMT R64, R64, 0x5410, R76 ;  /* 0x0000541040407816 */ /* 0x000fc4000000004c */
[----:B------:R-:W-:Y:S01]  /*1510*/  PRMT R67, R88, 0x5410, R67 ;  /* 0x0000541058437816 */ /* 0x000fe20000000043 */
[----:B------:R-:W-:Y:S06]  /*1520*/  BRA `(.L_x_10248) ;  /* 0x0000000000a07947 */ /* 0x000fec0003800000 */
.L_x_10247:
[----:B------:R-:W0:Y:S01]  /*1530*/  @UP2 LDCU UR4, c[0x0][0x40c] ;  /* 0x00008180ff0427ac */ /* 0x000e220008000800 */
[--C-:B-1---5:R-:W-:Y:S01]  /*1540*/  @P0 HADD2.F32 R64, -RZ, R12.reuse.H0_H0 ;  /* 0x2000000cff400230 */ /* 0x122fe20000004100 */
[----:B------:R-:W-:Y:S01]  /*1550*/  CS2R R84, SRZ ;  /* 0x0000000000547805 */ /* 0x000fe2000001ff00 */
[----:B------:R-:W-:Y:S01]  /*1560*/  @P0 HADD2.F32 R65, -RZ, R12.H1_H1 ;  /* 0x3000000cff410230 */ /* 0x000fe20000004100 */
[----:B------:R-:W1:Y:S01]  /*1570*/  @UP2 LDCU UR5, c[0x0][0x40c] ;  /* 0x00008180ff0527ac */ /* 0x000e620008000800 */
[----:B------:R-:W-:Y:S01]  /*1580*/  @P0 HADD2.F32 R66, -RZ, R13.H0_H0 ;  /* 0x2000000dff420230 */ /* 0x000fe20000004100 */
[----:B------:R-:W-:Y:S01]  /*1590*/  CS2R R78, SRZ ;  /* 0x00000000004e7805 */ /* 0x000fe2000001ff00 */
[----:B------:R-:W-:Y:S01]  /*15a0*/  @P0 HADD2.F32 R67, -RZ, R15.H0_H0 ;  /* 0x2000000fff430230 */ /* 0x000fe20000004100 */
[----:B------:R-:W2:Y:S01]  /*15b0*/  @UP2 LDCU UR18, c[0x0][0x40c] ;  /* 0x00008180ff1227ac */ /* 0x000ea20008000800 */
[----:B------:R-:W-:Y:S02]  /*15c0*/  CS2R R82, SRZ ;  /* 0x0000000000527805 */ /* 0x000fe4000001ff00 */
[----:B------:R-:W-:Y:S01]  /*15d0*/  CS2R R80, SRZ ;  /* 0x0000000000507805 */ /* 0x000fe2000001ff00 */
        /* <DEDUP_REMOVED lines=12> */
[----:B------:R-:W-:-:S02]  /*16a0*/  @P0 HADD2.F32 R67, -RZ, R15.H1_H1 ;  /* 0x3000000fff430230 */ /* 0x000fc40000004100 */
[----:B----4-:R-:W-:Y:S01]  /*16b0*/  @P0 FMUL.FTZ R81, R64, UR19 ;  /* 0x0000001340510c20 */ /* 0x010fe20008410000 */
        /* <DEDUP_REMOVED lines=15> */
.L_x_10248:
        /* <DEDUP_REMOVED lines=107> */
.L_x_10250:
[----:B------:R-:W-:Y:S05]  /*1e60*/  BSYNC.RECONVERGENT B0 ;  /* 0x0000000000007941 */ /* 0x000fea0003800200 */
.L_x_10249:
        /* <DEDUP_REMOVED lines=13> */
.L_x_10252:
[----:B------:R-:W-:Y:S05]  /*1f40*/  BSYNC.RECONVERGENT B0 ;  /* 0x0000000000007941 */ /* 0x000fea0003800200 */
.L_x_10251:
        /* <DEDUP_REMOVED lines=119> */
[----:B------:R-:W-:-:S03]  /*26c0*/  F2FP.F16.F32.PACK_AB R5, R4, R5 ;  /* 0x000000050405723e */ /* 0x000fc600000000ff */
[----:B------:R-:W-:Y:S01]  /*26d0*/  FFMA.FTZ R83, R88, R59, R35 ;  /* 0x0000003b58537223 */ /* 0x000fe20000010023 */
[----:B------:R-:W-:Y:S01]  /*26e0*/  FFMA.FTZ R65, R65, R54, R30 ;  /* 0x0000003641417223 */ /* 0x000fe2000001001e */
[----:B------:R-:W-:Y:S01]  /*26f0*/  IMAD.WIDE.U32 R70, R71, 0x10, R6 ;  /* 0x0000001047467825 */ /* 0x000fe200078e0006 */
[----:B------:R-:W-:-:S03]  /*2700*/  F2FP.F16.F32.PACK_AB R4, R2, R3 ;  /* 0x000000030204723e */ /* 0x000fc600000000ff */
[----:B------:R-:W-:Y:S01]  /*2710*/  FFMA.FTZ R77, R77, R48, R24 ;  /* 0x000000304d4d7223 */ /* 0x000fe20000010018 */
[----:B------:R-:W-:Y:S01]  /*2720*/  FFMA.FTZ R86, R86, R51, R27 ;  /* 0x0000003356567223 */ /* 0x000fe2000001001b */
[----:B------:R-:W-:Y:S01]  /*2730*/  IMAD.WIDE.U32 R72, R87, 0x10, R6 ;  /* 0x0000001057487825 */ /* 0x000fe200078e0006 */
[----:B------:R-:W-:-:S03]  /*2740*/  F2FP.F16.F32.PACK_AB R6, R76, R67 ;  /* 0x000000434c06723e */ /* 0x000fc600000000ff */
        /* <DEDUP_REMOVED lines=13> */
[----:B------:R-:W-:-:S02]  /*2820*/  F2FP.F16.F32.PACK_AB R7, R83, R82 ;  /* 0x000000525307723e */ /* 0x000fc400000000ff */
[----:B------:R-:W-:Y:S02]  /*2830*/  F2FP.F16.F32.PACK_AB R67, R86, R67 ;  /* 0x000000435643723e */ /* 0x000fe400000000ff */
[----:B------:R-:W-:Y:S01]  /*2840*/  F2FP.F16.F32.PACK_AB R66, R66, R77 ;  /* 0x0000004d4242723e */ /* 0x000fe200000000ff */
[----:B------:R1:W-:Y:S01]  /*2850*/  STG.E.128 desc[UR12][R10.64], R4 ;  /* 0x000000040a007986 */ /* 0x0003e2000c101d0c */
[----:B------:R-:W-:Y:S02]  /*2860*/  F2FP.F16.F32.PACK_AB R65, R8, R65 ;  /* 0x000000410841723e */ /* 0x000fe400000000ff */
[----:B------:R-:W-:Y:S02]  /*2870*/  F2FP.F16.F32.PACK_AB R64, R68, R9 ;  /* 0x000000094440723e */ /* 0x000fe400000000ff */
[----:B------:R-:W-:Y:S02]  /*2880*/  F2FP.F16.F32.PACK_AB R79, R80, R79 ;  /* 0x0000004f504f723e */ /* 0x000fe400000000ff */
[----:B------:R-:W-:Y:S01]  /*2890*/  F2FP.F16.F32.PACK_AB R78, R3, R2 ;  /* 0x00000002034e723e */ /* 0x000fe200000000ff */
[----:B------:R1:W-:Y:S01]  /*28a0*/  STG.E.128 desc[UR12][R70.64], R64 ;  /* 0x0000004046007986 */ /* 0x0003e2000c101d0c */
[----:B------:R-:W-:-:S02]  /*28b0*/  F2FP.F16.F32.PACK_AB R77, R74, R75 ;  /* 0x0000004b4a4d723e */ /* 0x000fc400000000ff */
[----:B------:R-:W-:-:S05]  /*28c0*/  F2FP.F16.F32.PACK_AB R76, R76, R69 ;  /* 0x000000454c4c723e */ /* 0x000fca00000000ff */
[----:B------:R1:W-:Y:S02]  /*28d0*/  STG.E.128 desc[UR12][R72.64], R76 ;  /* 0x0000004c48007986 */ /* 0x0003e4000c101d0c */
.L_x_10253:
[----:B------:R-:W-:Y:S02]  /*28e0*/  UIADD3 UR7, UPT, UPT, UR7, UR16, URZ ;  /* 0x0000001007077290 */ /* 0x000fe4000fffe0ff */
[----:B------:R-:W-:Y:S02]  /*28f0*/  UPLOP3.LUT UP1, UPT, UPT, UPT, UP1, 0x40, 0x4 ;  /* 0x000000000004789c */ /* 0x000fe40003f2e810 */
[----:B------:R-:W-:-:S09]  /*2900*/  UISETP.GE.AND UP0, UPT, UR7, UR17, UPT ;  /* 0x000000110700728c */ /* 0x000fd2000bf06270 */
[----:B------:R-:W-:Y:S05]  /*2910*/  BRA.U !UP0, `(.L_x_10254) ;  /* 0xffffffd908987547 */ /* 0x000fea000b83ffff */
[----:B------:R-:W-:Y:S05]  /*2920*/  EXIT ;  /* 0x000000000000794d */ /* 0x000fea0003800000 */
.L_x_10255:
        /* <DEDUP_REMOVED lines=13> */
.L_x_20814:


//--------------------- .text._ZN10layer_norm13ln_fwd_kernelINS_13Kernel_traitsIf6__halfS2_S2_fjLj3072ELj1ELj1ELj4ELj16ENS_18Kernel_traits_baseILj3072EfS2_S2_S2_fjLj128EEEEELb0ELb1ELb0ELb0EEEvNS_9FwdParamsE --------------------------
	.section	.text._ZN10layer_norm13ln_fwd_kernelINS_13Kernel_traitsIf6__halfS2_S2_fjLj3072ELj1ELj1ELj4ELj16ENS_18Kernel_traits_baseILj3072EfS2_S2_S2_fjLj128EEEEELb0ELb1ELb0ELb0EEEvNS_9FwdParamsE,"ax",@progbits
	.align	128
        .global         _ZN10layer_norm13ln_fwd_kernelINS_13Kernel_traitsIf6__halfS2_S2_fjLj3072ELj1ELj1ELj4ELj16ENS_18Kernel_traits_baseILj3072EfS2_S2_S2_fjLj128EEEEELb0ELb1ELb0ELb0EEEvNS_9FwdParamsE
        .type           _ZN10layer_norm13ln_fwd_kernelINS_13Kernel_traitsIf6__halfS2_S2_fjLj3072ELj1ELj1ELj4ELj16ENS_18Kernel_traits_baseILj3072EfS2_S2_S2_fjLj128EEEEELb0ELb1ELb0ELb0EEEvNS_9FwdParamsE,@function
        .size           _ZN10layer_norm13ln_fwd_kernelINS_13Kernel_traitsIf6__halfS2_S2_fjLj3072ELj1ELj1ELj4ELj16ENS_18Kernel_traits_baseILj3072EfS2_S2_S2_fjLj128EEEEELb0ELb1ELb0ELb0EEEvNS_9FwdParamsE,(.L_x_20815 - _ZN10layer_norm13ln_fwd_kernelINS_13Kernel_traitsIf6__halfS2_S2_fjLj3072ELj1ELj1ELj4ELj16ENS_18Kernel_traits_baseILj3072EfS2_S2_S2_fjLj128EEEEELb0ELb1ELb0ELb0EEEvNS_9FwdParamsE)
        .other          _ZN10layer_norm13ln_fwd_kernelINS_13Kernel_traitsIf6__halfS2_S2_fjLj3072ELj1ELj1ELj4ELj16ENS_18Kernel_traits_baseILj3072EfS2_S2_S2_fjLj128EEEEELb0ELb1ELb0ELb0EEEvNS_9FwdParamsE,@"STO_CUDA_ENTRY STV_DEFAULT"
_ZN10layer_norm13ln_fwd_kernelINS_13Kernel_traitsIf6__halfS2_S2_fjLj3072ELj1ELj1ELj4ELj16ENS_18Kernel_traits_baseILj3072EfS2_S2_S2_fjLj128EEEEELb0ELb1ELb0ELb0EEEvNS_9FwdParamsE:
.text._ZN10layer_norm13ln_fwd_kernelINS_13Kernel_traitsIf6__halfS2_S2_fjLj3072ELj1ELj1ELj4ELj16ENS_18Kernel_traits_baseILj3072EfS2_S2_S2_fjLj128EEEEELb0ELb1ELb0ELb0EEEvNS_9FwdParamsE:
        /* <DEDUP_REMOVED lines=62> */
.L_x_10257:
        /* <DEDUP_REMOVED lines=42> */
.L_x_10258:
[----:B------:R-:W-:Y:S05]  /*0680*/  BSYNC.RECONVERGENT B0 ;  /* 0x0000000000007941 */ /* 0x000fea0003800200 */
.L_x_10256:
        /* <DEDUP_REMOVED lines=28> */
.L_x_10279:
        /* <DEDUP_REMOVED lines=28> */
[--C-:B-1---5:R-:W-:Y:S02]  /*0a10*/  HADD2.F32 R0, -RZ, R4.reuse.H0_H0 ;  /* 0x20000004ff007230 */ /* 0x122fe40000004100 */
[----:B------:R-:W-:Y:S02]  /*0a20*/  HADD2.F32 R3, -RZ, R4.H1_H1 ;  /* 0x30000004ff037230 */ /* 0x000fe40000004100 */
[----:B------:R-:W-:Y:S02]  /*0a30*/  HADD2.F32 R2, -RZ, R5.H0_H0 ;  /* 0x20000005ff027230 */ /* 0x000fe40000004100 */
[----:B------:R-:W-:Y:S02]  /*0a40*/  HADD2.F32 R4, -RZ, R6.H0_H0 ;  /* 0x20000006ff047230 */ /* 0x000fe40000004100 */
[--C-:B------:R-:W-:Y:S02]  /*0a50*/  HADD2.F32 R90, -RZ, R7.reuse.H0_H0 ;  /* 0x20000007ff5a7230 */ /* 0x100fe40000004100 */
[----:B------:R-:W-:-:S02]  /*0a60*/  HADD2.F32 R113, -RZ, R7.H1_H1 ;  /* 0x30000007ff717230 */ /* 0x000fc40000004100 */
[----:B------:R-:W-:Y:S01]  /*0a70*/  FMUL.FTZ R7, R2, UR4 ;  /* 0x0000000402077c20 */ /* 0x000fe20008410000 */
[----:B------:R-:W-:Y:S02]  /*0a80*/  HADD2.F32 R88, -RZ, R6.H1_H1 ;  /* 0x30000006ff587230 */ /* 0x000fe40000004100 */
[----:B------:R-:W-:Y:S01]  /*0a90*/  FMUL.FTZ R89, R4, UR4 ;  /* 0x0000000404597c20 */ /* 0x000fe20008410000 */
[----:B------:R-:W-:Y:S02]  /*0aa0*/  HADD2.F32 R9, -RZ, R5.H1_H1 ;  /* 0x30000005ff097230 */ /* 0x000fe40000004100 */
[----:B------:R-:W-:Y:S01]  /*0ab0*/  FMUL.FTZ R5, R0, UR4 ;  /* 0x0000000400057c20 */ /* 0x000fe20008410000 */
[----:B------:R-:W-:Y:S01]  /*0ac0*/  FMUL.FTZ R91, R90, UR4 ;  /* 0x000000045a5b7c20 */ /* 0x000fe20008410000 */
[----:B------:R-:W-:Y:S01]  /*0ad0*/  FMUL.FTZ R112, R88, UR4 ;  /* 0x0000000458707c20 */ /* 0x000fe20008410000 */
[----:B------:R-:W-:Y:S01]  /*0ae0*/  FMUL.FTZ R114, R113, UR4 ;  /* 0x0000000471727c20 */ /* 0x000fe20008410000 */
[----:B------:R-:W-:Y:S01]  /*0af0*/  FMUL.FTZ R90, R9, UR4 ;  /* 0x00000004095a7c20 */ /* 0x000fe20008410000 */
[----:B------:R-:W-:Y:S01]  /*0b00*/  FMUL.FTZ R88, R3, UR4 ;  /* 0x0000000403587c20 */ /* 0x000fe20008410000 */
[----:B--2---:R-:W-:-:S02]  /*0b10*/  HADD2.F32 R6, -RZ, R12.H0_H0 ;  /* 0x2000000cff067230 */ /* 0x004fc40000004100 */
[----:B------:R-:W-:Y:S02]  /*0b20*/  HADD2.F32 R4, -RZ, R13.H0_H0 ;  /* 0x2000000dff047230 */ /* 0x000fe40000004100 */
[--C-:B------:R-:W-:Y:S02]  /*0b30*/  HADD2.F32 R2, -RZ, R14.reuse.H0_H0 ;  /* 0x2000000eff027230 */ /* 0x100fe40000004100 */
[----:B------:R-:W-:Y:S01]  /*0b40*/  FFMA.FTZ R6, R5, R68, R6 ;  /* 0x0000004405067223 */ /* 0x000fe20000010006 */
[--C-:B------:R-:W-:Y:S02]  /*0b50*/  HADD2.F32 R0, -RZ, R15.reuse.H0_H0 ;  /* 0x2000000fff007230 */ /* 0x100fe40000004100 */
[----:B------:R-:W-:Y:S01]  /*0b60*/  FFMA.FTZ R4, R7, R70, R4 ;  /* 0x0000004607047223 */ /* 0x000fe20000010004 */
[----:B------:R-:W-:Y:S02]  /*0b70*/  HADD2.F32 R9, -RZ, R15.H1_H1 ;  /* 0x3000000fff097230 */ /* 0x000fe40000004100 */
[----:B------:R-:W-:Y:S01]  /*0b80*/  FFMA.FTZ R2, R89, R64, R2 ;  /* 0x0000004059027223 */ /* 0x000fe20000010002 */
[----:B------:R-:W-:-:S02]  /*0b90*/  HADD2.F32 R7, -RZ, R14.H1_H1 ;  /* 0x3000000eff077230 */ /* 0x000fc40000004100 */
[----:B------:R-:W-:Y:S01]  /*0ba0*/  FFMA.FTZ R0, R91, R66, R0 ;  /* 0x000000425b007223 */ /* 0x000fe20000010000 */
[----:B------:R-:W-:Y:S02]  /*0bb0*/  HADD2.F32 R5, -RZ, R13.H1_H1 ;  /* 0x3000000dff057230 */ /* 0x000fe40000004100 */
[----:B------:R-:W-:Y:S01]  /*0bc0*/  FFMA.FTZ R9, R114, R67, R9 ;  /* 0x0000004372097223 */ /* 0x000fe20000010009 */
[----:B------:R-:W-:Y:S02]  /*0bd0*/  HADD2.F32 R89, -RZ, R12.H1_H1 ;  /* 0x3000000cff597230 */ /* 0x000fe40000004100 */
[----:B------:R-:W-:Y:S01]  /*0be0*/  FFMA.FTZ R7, R112, R65, R7 ;  /* 0x0000004170077223 */ /* 0x000fe20000010007 */
[----:B------:R-:W-:Y:S01]  /*0bf0*/  FFMA.FTZ R5, R90, R71, R5 ;  /* 0x000000475a057223 */ /* 0x000fe20000010005 */
[----:B------:R-:W-:Y:S01]  /*0c00*/  F2FP.F16.F32.PACK_AB R91, R9, R0 ;  /* 0x00000000095b723e */ /* 0x000fe200000000ff */
[----:B------:R-:W-:Y:S02]  /*0c10*/  FFMA.FTZ R3, R88, R69, R89 ;  /* 0x0000004558037223 */ /* 0x000fe40000010059 */
[----:B------:R-:W-:-:S02]  /*0c20*/  F2FP.F16.F32.PACK_AB R90, R7, R2 ;  /* 0x00000002075a723e */ /* 0x000fc400000000ff */
[----:B------:R-:W-:Y:S02]  /*0c30*/  F2FP.F16.F32.PACK_AB R89, R5, R4 ;  /* 0x000000040559723e */ /* 0x000fe400000000ff */
[----:B------:R-:W-:Y:S01]  /*0c40*/  F2FP.F16.F32.PACK_AB R88, R3, R6 ;  /* 0x000000060358723e */ /* 0x000fe200000000ff */
[----:B------:R-:W-:Y:S06]  /*0c50*/  BRA `(.L_x_10262) ;  /* 0x0000000000707947 */ /* 0x000fec0003800000 */
.L_x_10261:
[----:B-1---5:R-:W-:Y:S02]  /*0c60*/  HADD2.F32 R0, -RZ, R4.H0_H0 ;  /* 0x20000004ff007230 */ /* 0x022fe40000004100 */
[----:B------:R-:W-:Y:S02]  /*0c70*/  HADD2.F32 R2, -RZ, R5.H0_H0 ;  /* 0x20000005ff027230 */ /* 0x000fe40000004100 */
[----:B------:R-:W-:Y:S02]  /*0c80*/  HADD2.F32 R89, -RZ, R6.H0_H0 ;  /* 0x20000006ff597230 */ /* 0x000fe40000004100 */
[----:B------:R-:W-:Y:S01]  /*0c90*/  FMUL.FTZ R3, R0, UR4 ;  /* 0x0000000400037c20 */ /* 0x000fe20008410000 */
[----:B------:R-:W-:Y:S02]  /*0ca0*/  HADD2.F32 R91, -RZ, R7.H0_H0 ;  /* 0x20000007ff5b7230 */ /* 0x000fe40000004100 */
[----:B------:R-:W-:Y:S02]  /*0cb0*/  HADD2.F32 R4, -RZ, R4.H1_H1 ;  /* 0x30000004ff047230 */ /* 0x000fe40000004100 */
[----:B------:R-:W-:Y:S01]  /*0cc0*/  FMUL.FTZ R89, R89, UR4 ;  /* 0x0000000459597c20 */ /* 0x000fe20008410000 */
        /* <DEDUP_REMOVED lines=15> */
[----:B------:R-:W-:Y:S01]  /*0dc0*/  FMUL.FTZ R5, R90, R71 ;  /* 0x000000475a057220 */ /* 0x000fe20000410000 */
[----:B------:R-:W-:-:S02]  /*0dd0*/  FMUL.FTZ R3, R88, R69 ;  /* 0x0000004558037220 */ /* 0x000fc40000410000 */
[----:B------:R-:W-:Y:S02]  /*0de0*/  F2FP.F16.F32.PACK_AB R91, R9, R0 ;  /* 0x00000000095b723e */ /* 0x000fe400000000ff */
[----:B------:R-:W-:Y:S02]  /*0df0*/  F2FP.F16.F32.PACK_AB R90, R7, R2 ;  /* 0x00000002075a723e */ /* 0x000fe400000000ff */
[----:B------:R-:W-:Y:S02]  /*0e00*/  F2FP.F16.F32.PACK_AB R89, R5, R4 ;  /* 0x000000040559723e */ /* 0x000fe400000000ff */
[----:B------:R-:W-:-:S07]  /*0e10*/  F2FP.F16.F32.PACK_AB R88, R3, R6 ;  /* 0x000000060358723e */ /* 0x000fce00000000ff */
.L_x_10262:
[----:B------:R-:W0:Y:S02]  /*0e20*/  LDC.64 R112, c[0x0][0x3a8] ;  /* 0x0000ea00ff707b82 */ /* 0x000e240000000a00 */
[C---:B0-----:R-:W-:Y:S01]  /*0e30*/  IMAD.WIDE.U32 R114, R95.reuse, 0x10, R112 ;  /* 0x000000105f727825 */ /* 0x041fe200078e0070 */
[----:B------:R-:W-:-:S04]  /*0e40*/  IADD3 R112, PT, PT, R95, 0x80, RZ ;  /* 0x000000805f707810 */ /* 0x000fc80007ffe0ff */
[----:B------:R0:W-:Y:S03]  /*0e50*/  STG.E.128 desc[UR8][R114.64], R88 ;  /* 0x0000005872007986 */ /* 0x0001e6000c101d08 */
.L_x_10260:
[----:B-1--4-:R-:W-:Y:S05]  /*0e60*/  BSYNC.RECONVERGENT B0 ;  /* 0x0000000000007941 */ /* 0x012fea0003800200 */
.L_x_10259:
        /* <DEDUP_REMOVED lines=12> */
[----:B0----5:R-:W-:Y:S02]  /*0f30*/  HADD2.F32 R96, -RZ, R88.H0_H0 ;  /* 0x20000058ff607230 */ /* 0x021fe40000004100 */
[----:B------:R-:W-:Y:S02]  /*0f40*/  HADD2.F32 R99, -RZ, R89.H0_H0 ;  /* 0x20000059ff637230 */ /* 0x000fe40000004100 */
[----:B------:R-:W-:Y:S02]  /*0f50*/  HADD2.F32 R101, -RZ, R90.H0_H0 ;  /* 0x2000005aff657230 */ /* 0x000fe40000004100 */
[----:B------:R-:W-:Y:S01]  /*0f60*/  FMUL.FTZ R97, R96, UR4 ;  /* 0x0000000460617c20 */ /* 0x000fe20008410000 */
[----:B------:R-:W-:Y:S02]  /*0f70*/  HADD2.F32 R98, -RZ, R12.H0_H0 ;  /* 0x2000000cff627230 */ /* 0x000fe40000004100 */
[----:B------:R-:W-:Y:S01]  /*0f80*/  FMUL.FTZ R99, R99, UR4 ;  /* 0x0000000463637c20 */ /* 0x000fe20008410000 */
[----:B------:R-:W-:-:S02]  /*0f90*/  HADD2.F32 R88, -RZ, R88.H1_H1 ;  /* 0x30000058ff587230 */ /* 0x000fc40000004100 */
[----:B------:R-:W-:Y:S01]  /*0fa0*/  FMUL.FTZ R101, R101, UR4 ;  /* 0x0000000465657c20 */ /* 0x000fe20008410000 */
[----:B------:R-:W-:Y:S02]  /*0fb0*/  HADD2.F32 R89, -RZ, R89.H1_H1 ;  /* 0x30000059ff597230 */ /* 0x000fe40000004100 */
[----:B------:R-:W-:Y:S01]  /*0fc0*/  FFMA.FTZ R97, R97, R44, R98 ;  /* 0x0000002c61617223 */ /* 0x000fe20000010062 */
[----:B------:R-:W-:Y:S02]  /*0fd0*/  HADD2.F32 R90, -RZ, R90.H1_H1 ;  /* 0x3000005aff5a7230 */ /* 0x000fe40000004100 */
[----:B------:R-:W-:Y:S01]  /*0fe0*/  FMUL.FTZ R88, R88, UR4 ;  /* 0x0000000458587c20 */ /* 0x000fe20008410000 */
[--C-:B------:R-:W-:Y:S02]  /*0ff0*/  HADD2.F32 R103, -RZ, R91.reuse.H0_H0 ;  /* 0x2000005bff677230 */ /* 0x100fe40000004100 */
[----:B------:R-:W-:Y:S01]  /*1000*/  FMUL.FTZ R98, R89, UR4 ;  /* 0x0000000459627c20 */ /* 0x000fe20008410000 */
[----:B------:R-:W-:-:S02]  /*1010*/  HADD2.F32 R116, -RZ, R91.H1_H1 ;  /* 0x3000005bff747230 */ /* 0x000fc40000004100 */
[----:B------:R-:W-:Y:S01]  /*1020*/  FMUL.FTZ R90, R90, UR4 ;  /* 0x000000045a5a7c20 */ /* 0x000fe20008410000 */
[----:B------:R-:W-:Y:S02]  /*1030*/  HADD2.F32 R100, -RZ, R13.H0_H0 ;  /* 0x2000000dff647230 */ /* 0x000fe40000004100 */
[----:B------:R-:W-:Y:S01]  /*1040*/  FMUL.FTZ R103, R103, UR4 ;  /* 0x0000000467677c20 */ /* 0x000fe20008410000 */
[----:B------:R-:W-:Y:S02]  /*1050*/  HADD2.F32 R102, -RZ, R14.H0_H0 ;  /* 0x2000000eff667230 */ /* 0x000fe40000004100 */
[----:B------:R-:W-:Y:S01]  /*1060*/  FMUL.FTZ R116, R116, UR4 ;  /* 0x0000000474747c20 */ /* 0x000fe20008410000 */
[----:B------:R-:W-:Y:S02]  /*1070*/  HADD2.F32 R114, -RZ, R15.H0_H0 ;  /* 0x2000000fff727230 */ /* 0x000fe40000004100 */
[----:B------:R-:W-:Y:S01]  /*1080*/  FFMA.FTZ R99, R99, R46, R100 ;  /* 0x0000002e63637223 */ /* 0x000fe20000010064 */
[----:B------:R-:W-:-:S02]  /*1090*/  HADD2.F32 R91, -RZ, R12.H1_H1 ;  /* 0x3000000cff5b7230 */ /* 0x000fc40000004100 */
[----:B------:R-:W-:Y:S01]  /*10a0*/  FFMA.FTZ R101, R101, R40, R102 ;  /* 0x0000002865657223 */ /* 0x000fe20000010066 */
[----:B------:R-:W-:Y:S02]  /*10b0*/  HADD2.F32 R113, -RZ, R13.H1_H1 ;  /* 0x3000000dff717230 */ /* 0x000fe40000004100 */
[----:B------:R-:W-:Y:S01]  /*10c0*/  FFMA.FTZ R103, R103, R42, R114 ;  /* 0x0000002a67677223 */ /* 0x000fe20000010072 */
        /* <DEDUP_REMOVED lines=11> */
.L_x_10265:
        /* <DEDUP_REMOVED lines=28> */
.L_x_10266:
[----:B------:R-:W0:Y:S02]  /*1340*/  LDC.64 R114, c[0x0][0x3a8] ;  /* 0x0000ea00ff727b82 */ /* 0x000e240000000a00 */
[C---:B0-----:R-:W-:Y:S01]  /*1350*/  IMAD.WIDE.U32 R114, R112.reuse, 0x10, R114 ;  /* 0x0000001070727825 */ /* 0x041fe200078e0072 */
[----:B------:R-:W-:-:S04]  /*1360*/  IADD3 R112, PT, PT, R112, 0x80, RZ ;  /* 0x0000008070707810 */ /* 0x000fc80007ffe0ff */
[----:B------:R1:W-:Y:S03]  /*1370*/  STG.E.128 desc[UR8][R114.64], R88 ;  /* 0x0000005872007986 */ /* 0x0003e6000c101d08 */
.L_x_10264:
[----:B------:R-:W-:Y:S05]  /*1380*/  BSYNC.RECONVERGENT B0 ;  /* 0x0000000000007941 */ /* 0x000fea0003800200 */
.L_x_10263:
        /* <DEDUP_REMOVED lines=26> */
[----:B------:R-:W-:-:S02]  /*1530*/  HADD2.F32 R114, -RZ, R12.H0_H0 ;  /* 0x2000000cff727230 */ /* 0x000fc40000004100 */
[----:B------:R-:W-:Y:S01]  /*1540*/  FMUL.FTZ R90, R90, UR4 ;  /* 0x000000045a5a7c20 */ /* 0x000fe20008410000 */
[----:B------:R-:W-:Y:S02]  /*1550*/  HADD2.F32 R116, -RZ, R13.H0_H0 ;  /* 0x2000000dff747230 */ /* 0x000fe40000004100 */
[----:B------:R-:W-:Y:S01]  /*1560*/  FMUL.FTZ R110, R91, UR4 ;  /* 0x000000045b6e7c20 */ /* 0x000fe20008410000 */
[----:B------:R-:W-:Y:S02]  /*1570*/  HADD2.F32 R118, -RZ, R14.H0_H0 ;  /* 0x2000000eff767230 */ /* 0x000fe40000004100 */
        /* <DEDUP_REMOVED lines=18> */
.L_x_10269:
        /* <DEDUP_REMOVED lines=28> */
.L_x_10270:
[----:B------:R-:W0:Y:S02]  /*1860*/  LDC.64 R114, c[0x0][0x3a8] ;  /* 0x0000ea00ff727b82 */ /* 0x000e240000000a00 */
[----:B0-----:R-:W-:-:S05]  /*1870*/  IMAD.WIDE.U32 R114, R112, 0x10, R114 ;  /* 0x0000001070727825 */ /* 0x001fca00078e0072 */
[----:B------:R2:W-:Y:S02]  /*1880*/  STG.E.128 desc[UR8][R114.64], R88 ;  /* 0x0000005872007986 */ /* 0x0005e4000c101d08 */
.L_x_10268:
[----:B------:R-:W-:Y:S05]  /*1890*/  BSYNC.RECONVERGENT B0 ;  /* 0x0000000000007941 */ /* 0x000fea0003800200 */
.L_x_10267:
        /* <DEDUP_REMOVED lines=117> */
.L_x_10272:
[----:B------:R-:W-:Y:S05]  /*1ff0*/  BSYNC.RECONVERGENT B0 ;  /* 0x0000000000007941 */ /* 0x000fea0003800200 */
.L_x_10271:
        /* <DEDUP_REMOVED lines=72> */
[----:B------:R-:W-:Y:S01]  /*2480*/  F2FP.F16.F32.PACK_AB R88, R89, R88 ;  /* 0x000000585958723e */ /* 0x000fe200000000ff */
        /* <DEDUP_REMOVED lines=13> */
[----:B------:R-:W-:Y:S02]  /*2560*/  F2FP.F16.F32.PACK_AB R89, R90, R89 ;  /* 0x000000595a59723e */ /* 0x000fe400000000ff */
[----:B------:R-:W-:Y:S02]  /*2570*/  F2FP.F16.F32.PACK_AB R90, R116, R117 ;  /* 0x00000075745a723e */ /* 0x000fe400000000ff */
[----:B------:R-:W-:-:S05]  /*2580*/  F2FP.F16.F32.PACK_AB R91, R118, R91 ;  /* 0x0000005b765b723e */ /* 0x000fca00000000ff */
[----:B------:R0:W-:Y:S02]  /*2590*/  STG.E.128 desc[UR8][R112.64], R88 ;  /* 0x0000005870007986 */ /* 0x0001e4000c101d08 */
.L_x_10274:
[----:B------:R-:W-:Y:S05]  /*25a0*/  BSYNC.RECONVERGENT B0 ;  /* 0x0000000000007941 */ /* 0x000fea0003800200 */
.L_x_10273:
        /* <DEDUP_REMOVED lines=34> */
.L_x_10276:
[----:B------:R-:W-:Y:S05]  /*27d0*/  BSYNC.RECONVERGENT B0 ;  /* 0x0000000000007941 */ /* 0x000fea0003800200 */
.L_x_10275:
        /* <DEDUP_REMOVED lines=22> */
[----:B------:R-:W-:Y:S01]  /*2940*/  F2FP.F16.F32.PACK_AB R90, R115, R90 ;  /* 0x0000005a735a723e */ /* 0x000fe200000000ff */
[----:B------:R-:W-:Y:S01]  /*2950*/  FFMA.FTZ R125, R125, R34, R26 ;  /* 0x000000227d7d7223 */ /* 0x000fe2000001001a */
[----:B------:R-:W-:Y:S01]  /*2960*/  FFMA.FTZ R117, R117, R38, R30 ;  /* 0x0000002675757223 */ /* 0x000fe2000001001e */
[----:B------:R-:W-:Y:S01]  /*2970*/  FFMA.FTZ R114, R114, R39, R31 ;  /* 0x0000002772727223 */ /* 0x000fe2000001001f */
[----:B------:R-:W-:Y:S01]  /*2980*/  FFMA.FTZ R88, R89, R36, R28 ;  /* 0x0000002459587223 */ /* 0x000fe2000001001c */
[----:B------:R-:W-:Y:S01]  /*2990*/  FFMA.FTZ R115, R116, R37, R29 ;  /* 0x0000002574737223 */ /* 0x000fe2000001001d */
[----:B------:R-:W-:Y:S01]  /*29a0*/  F2FP.F16.F32.PACK_AB R91, R118, R125 ;  /* 0x0000007d765b723e */ /* 0x000fe200000000ff */
[----:B0-----:R-:W-:Y:S01]  /*29b0*/  IMAD.WIDE.U32 R112, R95, 0x10, R112 ;  /* 0x000000105f707825 */ /* 0x001fe200078e0070 */
[----:B------:R-:W-:-:S02]  /*29c0*/  F2FP.F16.F32.PACK_AB R89, R114, R117 ;  /* 0x000000757259723e */ /* 0x000fc400000000ff */
[----:B------:R-:W-:-:S05]  /*29d0*/  F2FP.F16.F32.PACK_AB R88, R115, R88 ;  /* 0x000000587358723e */ /* 0x000fca00000000ff */
[----:B------:R3:W-:Y:S02]  /*29e0*/  STG.E.128 desc[UR8][R112.64], R88 ;  /* 0x0000005870007986 */ /* 0x0007e4000c101d08 */
.L_x_10278:
[----:B------:R-:W-:Y:S05]  /*29f0*/  BSYNC.RECONVERGENT B0 ;  /* 0x0000000000007941 */ /* 0x000fea0003800200 */
.L_x_10277:
[----:B------:R-:W-:Y:S02]  /*2a00*/  UIADD3 UR6, UPT, UPT, UR6, UR16, URZ ;  /* 0x0000001006067290 */ /* 0x000fe4000fffe0ff */
[----:B------:R-:W-:Y:S02]  /*2a10*/  UPLOP3.LUT UP2, UPT, UPT, UPT, UP2, 0x40, 0x4 ;  /* 0x000000000004789c */ /* 0x000fe40003f4e820 */
[----:B------:R-:W-:-:S09]  /*2a20*/  UISETP.GE.AND UP1, UPT, UR6, UR17, UPT ;  /* 0x000000110600728c */ /* 0x000fd2000bf26270 */
[----:B------:R-:W-:Y:S05]  /*2a30*/  BRA.U !UP1, `(.L_x_10279) ;  /* 0xffffffdd09847547 */ /* 0x000fea000b83ffff */
[----:B------:R-:W-:Y:S05]  /*2a40*/  EXIT ;  /* 0x000000000000794d */ /* 0x000fea0003800000 */
.L_x_10280:
        /* <DEDUP_REMOVED lines=11> */
.L_x_20815:


//--------------------- .text._ZN10layer_norm13ln_fwd_kernelINS_13Kernel_traitsIf6__halfS2_S2_fjLj3072ELj1ELj1ELj4ELj16ENS_18Kernel_traits_baseILj3072EfS2_S2_S2_fjLj128EEEEELb0ELb1ELb0ELb1EEEvNS_9FwdParamsE --------------------------
	.section	.text._ZN10layer_norm13ln_fwd_kernelINS_13Kernel_traitsIf6__halfS2_S2_fjLj3072ELj1ELj1ELj4ELj16ENS_18Kernel_traits_baseILj3072EfS2_S2_S2_fjLj128EEEEELb0ELb1ELb0ELb1EEEvNS_9FwdParamsE,"ax",@progbits
	.align	128
        .global         _ZN10layer_norm13ln_fwd_kernelINS_13Kernel_traitsIf6__halfS2_S2_fjLj3072ELj1ELj1ELj4ELj16ENS_18Kernel_traits_baseILj3072EfS2_S2_S2_fjLj128EEEEELb0ELb1ELb0ELb1EEEvNS_9FwdParamsE
        .type           _ZN10layer_norm13ln_fwd_kernelINS_13Kernel_traitsIf6__halfS2_S2_fjLj3072ELj1ELj1ELj4ELj16ENS_18Kernel_traits_baseILj3072EfS2_S2_S2_fjLj128EEEEELb0ELb1ELb0ELb1EEEvNS_9FwdParamsE,@function
        .size           _ZN10layer_norm13ln_fwd_kernelINS_13Kernel_traitsIf6__halfS2_S2_fjLj3072ELj1ELj1ELj4ELj16ENS_18Kernel_traits_baseILj3072EfS2_S2_S2_fjLj128EEEEELb0ELb1ELb0ELb1EEEvNS_9FwdParamsE,(.L_x_20816 - _ZN10layer_norm13ln_fwd_kernelINS_13Kernel_traitsIf6__halfS2_S2_fjLj3072ELj1ELj1ELj4ELj16ENS_18Kernel_traits_baseILj3072EfS2_S2_S2_fjLj128EEEEELb0ELb1ELb0ELb1EEEvNS_9FwdParamsE)
        .other          _ZN10layer_norm13ln_fwd_kernelINS_13Kernel_traitsIf6__halfS2_S2_fjLj3072ELj1ELj1ELj4ELj16ENS_18Kernel_traits_baseILj3072EfS2_S2_S2_fjLj128EEEEELb0ELb1ELb0ELb1EEEvNS_9FwdParamsE,@"STO_CUDA_ENTRY STV_DEFAULT"
_ZN10layer_norm13ln_fwd_kernelINS_13Kernel_traitsIf6__halfS2_S2_fjLj3072ELj1ELj1ELj4ELj16ENS_18Kernel_traits_baseILj3072EfS2_S2_S2_fjLj128EEEEELb0ELb1ELb0ELb1EEEvNS_9FwdParamsE:
.text._ZN10layer_norm13ln_fwd_kernelINS_13Kernel_traitsIf6__halfS2_S2_fjLj3072ELj1ELj1ELj4ELj16ENS_18Kernel_traits_baseILj3072EfS2_S2_S2_fjLj128EEEEELb0ELb1ELb0ELb1EEEvNS_9FwdParamsE:
        /* <DEDUP_REMOVED lines=35> */
.L_x_10281:
        /* <DEDUP_REMOVED lines=28> */
.L_x_10282:
        /* <DEDUP_REMOVED lines=12> */
.L_x_10291:
        /* <DEDUP_REMOVED lines=20> */
[----:B-----5:R-:W-:Y:S02]  /*05f0*/  HADD2.F32 R3, -RZ, R4.H0_H0 ;  /* 0x20000004ff037230 */ /* 0x020fe40000004100 */
[----:B------:R-:W-:Y:S02]  /*0600*/  HADD2.F32 R89, -RZ, R5.H0_H0 ;  /* 0x20000005ff597230 */ /* 0x000fe40000004100 */
[--C-:B------:R-:W-:Y:S02]  /*0610*/  HADD2.F32 R91, -RZ, R6.reuse.H0_H0 ;  /* 0x20000006ff5b7230 */ /* 0x100fe40000004100 */
        /* <DEDUP_REMOVED lines=13> */
[----:B--2---:R-:W-:Y:S02]  /*06f0*/  HADD2.F32 R8, -RZ, R12.H0_H0 ;  /* 0x2000000cff087230 */ /* 0x004fe40000004100 */
[----:B------:R-:W-:Y:S02]  /*0700*/  HADD2.F32 R6, -RZ, R13.H0_H0 ;  /* 0x2000000dff067230 */ /* 0x000fe40000004100 */
[----:B------:R-:W-:Y:S02]  /*0710*/  HADD2.F32 R4, -RZ, R14.H0_H0 ;  /* 0x2000000eff047230 */ /* 0x000fe40000004100 */
[----:B------:R-:W-:Y:S01]  /*0720*/  FFMA.FTZ R8, R3, R36, R8 ;  /* 0x0000002403087223 */ /* 0x000fe20000010008 */
[--C-:B------:R-:W-:Y:S02]  /*0730*/  HADD2.F32 R2, -RZ, R15.reuse.H0_H0 ;  /* 0x2000000fff027230 */ /* 0x100fe40000004100 */
        /* <DEDUP_REMOVED lines=16> */
.L_x_10283:
[--C-:B-----5:R-:W-:Y:S02]  /*0840*/  HADD2.F32 R3, -RZ, R4.reuse.H0_H0 ;  /* 0x20000004ff037230 */ /* 0x120fe40000004100 */
[----:B------:R-:W-:Y:S02]  /*0850*/  HADD2.F32 R89, -RZ, R5.H0_H0 ;  /* 0x20000005ff597230 */ /* 0x000fe40000004100 */
[----:B------:R-:W-:Y:S02]  /*0860*/  HADD2.F32 R95, -RZ, R7.H0_H0 ;  /* 0x20000007ff5f7230 */ /* 0x000fe40000004100 */
        /* <DEDUP_REMOVED lines=25> */
.L_x_10284:
        /* <DEDUP_REMOVED lines=16> */
[----:B------:R-:W-:-:S02]  /*0b00*/  HADD2.F32 R102, -RZ, R14.H0_H0 ;  /* 0x2000000eff667230 */ /* 0x000fc40000004100 */
[----:B------:R-:W-:Y:S01]  /*0b10*/  FMUL.FTZ R105, R105, R110 ;  /* 0x0000006e69697220 */ /* 0x000fe20000410000 */
[----:B------:R-:W-:Y:S02]  /*0b20*/  HADD2.F32 R100, -RZ, R15.H0_H0 ;  /* 0x2000000fff647230 */ /* 0x000fe40000004100 */
[----:B------:R-:W-:Y:S01]  /*0b30*/  FFMA.FTZ R108, R89, R28, R108 ;  /* 0x0000001c596c7223 */ /* 0x000fe2000001006c */
[--C-:B------:R-:W-:Y:S02]  /*0b40*/  HADD2.F32 R101, -RZ, R93.reuse.H0_H0 ;  /* 0x2000005dff657230 */ /* 0x100fe40000004100 */
[----:B------:R-:W-:Y:S01]  /*0b50*/  FFMA.FTZ R102, R103, R24, R102 ;  /* 0x0000001867667223 */ /* 0x000fe20000010066 */
[----:B------:R-:W-:Y:S02]  /*0b60*/  HADD2.F32 R91, -RZ, R92.H1_H1 ;  /* 0x3000005cff5b7230 */ /* 0x000fe40000004100 */
[----:B------:R-:W-:Y:S01]  /*0b70*/  FFMA.FTZ R100, R105, R26, R100 ;  /* 0x0000001a69647223 */ /* 0x000fe20000010064 */
[----:B------:R-:W-:-:S02]  /*0b80*/  HADD2.F32 R93, -RZ, R93.H1_H1 ;  /* 0x3000005dff5d7230 */ /* 0x000fc40000004100 */
[-C--:B------:R-:W-:Y:S01]  /*0b90*/  FMUL.FTZ R101, R101, R110.reuse ;  /* 0x0000006e65657220 */ /* 0x080fe20000410000 */
[----:B------:R-:W-:Y:S02]  /*0ba0*/  HADD2.F32 R109, -RZ, R94.H1_H1 ;  /* 0x3000005eff6d7230 */ /* 0x000fe40000004100 */
[-C--:B------:R-:W-:Y:S01]  /*0bb0*/  FMUL.FTZ R88, R91, R110.reuse ;  /* 0x0000006e5b587220 */ /* 0x080fe20000410000 */
[----:B------:R-:W-:Y:S02]  /*0bc0*/  HADD2.F32 R95, -RZ, R95.H1_H1 ;  /* 0x3000005fff5f7230 */ /* 0x000fe40000004100 */
[-C--:B------:R-:W-:Y:S01]  /*0bd0*/  FMUL.FTZ R90, R93, R110.reuse ;  /* 0x0000006e5d5a7220 */ /* 0x080fe20000410000 */
[----:B------:R-:W-:Y:S02]  /*0be0*/  HADD2.F32 R104, -RZ, R13.H0_H0 ;  /* 0x2000000dff687230 */ /* 0x000fe40000004100 */
[----:B------:R-:W-:Y:S01]  /*0bf0*/  FMUL.FTZ R92, R109, R110 ;  /* 0x0000006e6d5c7220 */ /* 0x000fe20000410000 */
[----:B------:R-:W-:-:S02]  /*0c00*/  HADD2.F32 R103, -RZ, R12.H1_H1 ;  /* 0x3000000cff677230 */ /* 0x000fc40000004100 */
[----:B------:R-:W-:Y:S01]  /*0c10*/  FMUL.FTZ R94, R95, R110 ;  /* 0x0000006e5f5e7220 */ /* 0x000fe20000410000 */
        /* <DEDUP_REMOVED lines=13> */
.L_x_10285:
[----:B0----5:R-:W-:Y:S02]  /*0cf0*/  HADD2.F32 R101, -RZ, R93.H0_H0 ;  /* 0x2000005dff657230 */ /* 0x021fe40000004100 */
[----:B------:R-:W-:Y:S02]  /*0d00*/  HADD2.F32 R103, -RZ, R94.H0_H0 ;  /* 0x2000005eff677230 */ /* 0x000fe40000004100 */
        /* <DEDUP_REMOVED lines=26> */
.L_x_10286:
        /* <DEDUP_REMOVED lines=10> */
[----:B-1----:R-:W-:Y:S02]  /*0f50*/  HADD2.F32 R89, -RZ, R92.H0_H0 ;  /* 0x2000005cff597230 */ /* 0x002fe40000004100 */
        /* <DEDUP_REMOVED lines=16> */
[--C-:B------:R-:W-:Y:S02]  /*1060*/  HADD2.F32 R114, -RZ, R14.reuse.H0_H0 ;  /* 0x2000000eff727230 */ /* 0x100fe40000004100 */
[----:B------:R-:W-:Y:S01]  /*1070*/  FFMA.FTZ R95, R107, R22, R112 ;  /* 0x000000166b5f7223 */ /* 0x000fe20000010070 */
[----:B------:R-:W-:Y:S02]  /*1080*/  HADD2.F32 R115, -RZ, R14.H1_H1 ;  /* 0x3000000eff737230 */ /* 0x000fe40000004100 */
[----:B------:R-:W-:Y:S01]  /*1090*/  FFMA.FTZ R110, R89, R20, R106 ;  /* 0x00000014596e7223 */ /* 0x000fe2000001006a */
[----:B------:R-:W-:-:S02]  /*10a0*/  HADD2.F32 R106, -RZ, R15.H0_H0 ;  /* 0x2000000fff6a7230 */ /* 0x000fc40000004100 */
[----:B------:R-:W-:Y:S01]  /*10b0*/  FFMA.FTZ R112, R113, R16, R114 ;  /* 0x0000001071707223 */ /* 0x000fe20000010072 */
[----:B------:R-:W-:Y:S02]  /*10c0*/  HADD2.F32 R113, -RZ, R15.H1_H1 ;  /* 0x3000000fff717230 */ /* 0x000fe40000004100 */
[----:B------:R-:W-:Y:S01]  /*10d0*/  FFMA.FTZ R115, R90, R17, R115 ;  /* 0x000000115a737223 */ /* 0x000fe20000010073 */
[----:B------:R-:W-:Y:S02]  /*10e0*/  HADD2.F32 R89, -RZ, R13.H1_H1 ;  /* 0x3000000dff597230 */ /* 0x000fe40000004100 */
[----:B------:R-:W-:Y:S01]  /*10f0*/  FFMA.FTZ R106, R117, R18, R106 ;  /* 0x00000012756a7223 */ /* 0x000fe2000001006a */
[----:B------:R-:W-:Y:S02]  /*1100*/  HADD2.F32 R107, -RZ, R12.H1_H1 ;  /* 0x3000000cff6b7230 */ /* 0x000fe40000004100 */
[----:B------:R-:W-:Y:S01]  /*1110*/  FFMA.FTZ R113, R92, R19, R113 ;  /* 0x000000135c717223 */ /* 0x000fe20000010071 */
[----:B------:R-:W-:Y:S01]  /*1120*/  F2FP.F16.F32.PACK_AB R90, R115, R112 ;  /* 0x00000070735a723e */ /* 0x000fe200000000ff */
[----:B------:R-:W-:Y:S01]  /*1130*/  FFMA.FTZ R94, R94, R23, R89 ;  /* 0x000000175e5e7223 */ /* 0x000fe20000010059 */
[----:B------:R-:W-:-:S02]  /*1140*/  FFMA.FTZ R107, R88, R21, R107 ;  /* 0x00000015586b7223 */ /* 0x000fc4000001006b */
[----:B------:R-:W-:Y:S02]  /*1150*/  F2FP.F16.F32.PACK_AB R91, R113, R106 ;  /* 0x0000006a715b723e */ /* 0x000fe400000000ff */
[----:B------:R-:W-:Y:S02]  /*1160*/  F2FP.F16.F32.PACK_AB R89, R94, R95 ;  /* 0x0000005f5e59723e */ /* 0x000fe400000000ff */
[----:B------:R-:W-:Y:S01]  /*1170*/  F2FP.F16.F32.PACK_AB R88, R107, R110 ;  /* 0x0000006e6b58723e */ /* 0x000fe200000000ff */
[----:B------:R-:W-:Y:S06]  /*1180*/  BRA `(.L_x_10288) ;  /* 0x0000000000707947 */ /* 0x000fec0003800000 */
.L_x_10287:
        /* <DEDUP_REMOVED lines=28> */
.L_x_10288:
        /* <DEDUP_REMOVED lines=105> */
.L_x_10290:
[----:B------:R-:W-:Y:S05]  /*19e0*/  BSYNC.RECONVERGENT B0 ;  /* 0x0000000000007941 */ /* 0x000fea0003800200 */
.L_x_10289:
        /* <DEDUP_REMOVED lines=101> */
[----:B------:R-:W-:-:S03]  /*2040*/  F2FP.F16.F32.PACK_AB R6, R8, R105 ;  /* 0x000000690806723e */ /* 0x000fc600000000ff */
[----:B------:R-:W-:Y:S01]  /*2050*/  FMUL.FTZ R101, R93, R108 ;  /* 0x0000006c5d657220 */ /* 0x000fe20000410000 */
[----:B------:R-:W-:Y:S01]  /*2060*/  F2FP.F16.F32.PACK_AB R5, R2, R5 ;  /* 0x000000050205723e */ /* 0x000fe200000000ff */
[----:B------:R-:W0:Y:S01]  /*2070*/  @!P1 LDC.64 R8, c[0x0][0x3c0] ;  /* 0x0000f000ff089b82 */ /* 0x000e220000000a00 */
[----:B------:R-:W-:Y:S01]  /*2080*/  F2FP.F16.F32.PACK_AB R4, R3, R4 ;  /* 0x000000040304723e */ /* 0x000fe200000000ff */
        /* <DEDUP_REMOVED lines=15> */
[----:B------:R-:W-:Y:S01]  /*2180*/  F2FP.F16.F32.PACK_AB R102, R99, R102 ;  /* 0x000000666366723e */ /* 0x000fe200000000ff */
[----:B------:R-:W-:Y:S01]  /*2190*/  FFMA.FTZ R91, R92, R77, R53 ;  /* 0x0000004d5c5b7223 */ /* 0x000fe20000010035 */
[----:B------:R-:W-:Y:S01]  /*21a0*/  F2FP.F16.F32.PACK_AB R101, R98, R101 ;  /* 0x000000656265723e */ /* 0x000fe200000000ff */
[C---:B------:R-:W-:Y:S01]  /*21b0*/  FMUL.FTZ R122, R93.reuse, R122 ;  /* 0x0000007a5d7a7220 */ /* 0x040fe20000410000 */
[----:B------:R-:W2:Y:S01]  /*21c0*/  LDC.64 R98, c[0x0][0x380] ;  /* 0x0000e000ff627b82 */ /* 0x000ea20000000a00 */
[----:B------:R-:W-:Y:S01]  /*21d0*/  FMUL.FTZ R109, R93, R112 ;  /* 0x000000705d6d7220 */ /* 0x000fe20000410000 */
[----:B------:R-:W-:Y:S01]  /*21e0*/  F2FP.F16.F32.PACK_AB R100, R91, R100 ;  /* 0x000000645b64723e */ /* 0x000fe200000000ff */
        /* <DEDUP_REMOVED lines=18> */
[C---:B-1----:R-:W-:Y:S01]  /*2310*/  @!P1 IMAD.WIDE R2, R11.reuse, 0x4, R2 ;  /* 0x000000040b029825 */ /* 0x042fe200078e0202 */
[----:B------:R-:W-:Y:S01]  /*2320*/  F2FP.F16.F32.PACK_AB R110, R110, R109 ;  /* 0x0000006d6e6e723e */ /* 0x000fe200000000ff */
[----:B------:R0:W-:Y:S01]  /*2330*/  @!P1 STG.E desc[UR6][R8.64], R90 ;  /* 0x0000005a08009986 */ /* 0x0001e2000c101906 */
[----:B------:R-:W-:Y:S02]  /*2340*/  F2FP.F16.F32.PACK_AB R111, R0, R111 ;  /* 0x0000006f006f723e */ /* 0x000fe400000000ff */
[----:B------:R-:W-:Y:S01]  /*2350*/  F2FP.F16.F32.PACK_AB R109, R120, R105 ;  /* 0x00000069786d723e */ /* 0x000fe200000000ff */
[----:B------:R0:W-:Y:S01]  /*2360*/  @!P1 STG.E desc[UR6][R2.64], R93 ;  /* 0x0000005d02009986 */ /* 0x0001e2000c101906 */
[----:B------:R-:W-:Y:S02]  /*2370*/  F2FP.F16.F32.PACK_AB R108, R108, R91 ;  /* 0x0000005b6c6c723e */ /* 0x000fe400000000ff */
[----:B--2---:R-:W-:Y:S01]  /*2380*/  IADD3 R11, PT, PT, R11, R98, RZ ;  /* 0x000000620b0b7210 */ /* 0x004fe20007ffe0ff */
[----:B------:R0:W-:Y:S03]  /*2390*/  STG.E.128 desc[UR6][R94.64], R4 ;  /* 0x000000045e007986 */ /* 0x0001e6000c101d06 */
[----:B------:R-:W-:Y:S01]  /*23a0*/  ISETP.GE.AND P1, PT, R11, R99, PT ;  /* 0x000000630b00720c */ /* 0x000fe20003f26270 */
[----:B------:R0:W-:Y:S04]  /*23b0*/  STG.E.128 desc[UR6][R106.64], R100 ;  /* 0x000000646a007986 */ /* 0x0001e8000c101d06 */
[----:B------:R0:W-:Y:S08]  /*23c0*/  STG.E.128 desc[UR6][R88.64], R108 ;  /* 0x0000006c58007986 */ /* 0x0001f0000c101d06 */
[----:B------:R-:W-:Y:S05]  /*23d0*/  @!P1 BRA `(.L_x_10291) ;  /* 0xffffffe000349947 */ /* 0x000fea000383ffff */
[----:B------:R-:W-:Y:S05]  /*23e0*/  EXIT ;  /* 0x000000000000794d */ /* 0x000fea0003800000 */
.L_x_10292:
        /* <DEDUP_REMOVED lines=9> */
.L_x_20816:


//--------------------- .text._ZN10layer_norm13ln_fwd_kernelINS_13Kernel_traitsIf6__halfS2_S2_fjLj3072ELj1ELj1ELj4ELj16ENS_18Kernel_traits_baseILj3072EfS2_S2_S2_fjLj128EEEEELb0ELb1ELb1ELb0EEEvNS_9FwdParamsE --------------------------
	.section	.text._ZN10layer_norm13ln_fwd_kernelINS_13Kernel_traitsIf6__halfS2_S2_fjLj3072ELj1ELj1ELj4ELj16ENS_18Kernel_traits_baseILj3072EfS2_S2_S2_fjLj128EEEEELb0ELb1ELb1ELb0EEEvNS_9FwdParamsE,"ax",@progbits
	.align	128
        .global         _ZN10layer_norm13ln_fwd_kernelINS_13Kernel_traitsIf6__halfS2_S2_fjLj3072ELj1ELj1ELj4ELj16ENS_18Kernel_traits_baseILj3072EfS2_S2_S2_fjLj128EEEEELb0ELb1ELb1ELb0EEEvNS_9FwdParamsE
        .type           _ZN10layer_norm13ln_fwd_kernelINS_13Kernel_traitsIf6__halfS2_S2_fjLj3072ELj1ELj1ELj4ELj16ENS_18Kernel_traits_baseILj3072EfS2_S2_S2_fjLj128EEEEELb0ELb1ELb1ELb0EEEvNS_9FwdParamsE,@function
        .size           _ZN10layer_norm13ln_fwd_kernelINS_13Kernel_traitsIf6__halfS2_S2_fjLj3072ELj1ELj1ELj4ELj16ENS_18Kernel_traits_baseILj3072EfS2_S2_S2_fjLj128EEEEELb0ELb1ELb1ELb0EEEvNS_9FwdParamsE,(.L_x_20817 - _ZN10layer_norm13ln_fwd_kernelINS_13Kernel_traitsIf6__halfS2_S2_fjLj3072ELj1ELj1ELj4ELj16ENS_18Kernel_traits_baseILj3072EfS2_S2_S2_fjLj128EEEEELb0ELb1ELb1ELb0EEEvNS_9FwdParamsE)
        .other          _ZN10layer_norm13ln_fwd_kernelINS_13Kernel_traitsIf6__halfS2_S2_fjLj3072ELj1ELj1ELj4ELj16ENS_18Kernel_traits_baseILj3072EfS2_S2_S2_fjLj128EEEEELb0ELb1ELb1ELb0EEEvNS_9FwdParamsE,@"STO_CUDA_ENTRY STV_DEFAULT"
_ZN10layer_norm13ln_fwd_kernelINS_13Kernel_traitsIf6__halfS2_S2_fjLj3072ELj1ELj1ELj4ELj16ENS_18Kernel_traits_baseILj3072EfS2_S2_S2_fjLj128EEEEELb0ELb1ELb1ELb0EEEvNS_9FwdParamsE:
.text._ZN10layer_norm13ln_fwd_kernelINS_13Kernel_traitsIf6__halfS2_S2_fjLj3072ELj1ELj1ELj4ELj16ENS_18Kernel_traits_baseILj3072EfS2_S2_S2_fjLj128EEEEELb0ELb1ELb1ELb0EEEvNS_9FwdParamsE:
        /* <DEDUP_REMOVED lines=62> */
.L_x_10294:
        /* <DEDUP_REMOVED lines=42> */
.L_x_10295:
[----:B------:R-:W-:Y:S05]  /*0680*/  BSYNC.RECONVERGENT B0 ;  /* 0x0000000000007941 */ /* 0x000fea0003800200 */
.L_x_10293:
        /* <DEDUP_REMOVED lines=26> */
.L_x_10319:
        /* <DEDUP_REMOVED lines=33> */
.L_x_10298:
[----:B------:R-:W-:Y:S05]  /*0a40*/  BRA.U !UP0, `(.L_x_10299) ;  /* 0x0000000508047547 */ /* 0x000fea000b800000 */
[----:B------:R-:W0:Y:S02]  /*0a50*/  LDC.64 R12, c[0x0][0x3a0] ;  /* 0x0000e800ff0c7b82 */ /* 0x000e240000000a00 */
[----:B0-----:R-:W-:-:S06]  /*0a60*/  IMAD.WIDE.U32 R12, R116, 0x10, R12 ;  /* 0x00000010740c7825 */ /* 0x001fcc00078e000c */
[----:B------:R-:W2:Y:S01]  /*0a70*/  LDG.E.128 R12, desc[UR12][R12.64] ;  /* 0x0000000c0c0c7981 */ /* 0x000ea2000c1e1d00 */
[----:B------:R-:W-:-:S13]  /*0a80*/  ISETP.LT.AND P0, PT, RZ, UR21, PT ;  /* 0x00000015ff007c0c */ /* 0x000fda000bf01270 */
[----:B------:R-:W0:Y:S01]  /*0a90*/  @P0 LDC R95, c[0x0][0x40c] ;  /* 0x00010300ff5f0b82 */ /* 0x000e220000000800 */
[--C-:B-----5:R-:W-:Y:S02]  /*0aa0*/  @P0 HADD2.F32 R92, -RZ, R16.reuse.H0_H0 ;  /* 0x20000010ff5c0230 */ /* 0x120fe40000004100 */
[----:B------:R-:W-:-:S05]  /*0ab0*/  @P0 HADD2.F32 R94, -RZ, R16.H1_H1 ;  /* 0x30000010ff5e0230 */ /* 0x000fca0000004100 */
[----:B------:R-:W1:Y:S08]  /*0ac0*/  @P0 LDC R99, c[0x0][0x40c] ;  /* 0x00010300ff630b82 */ /* 0x000e700000000800 */
[----:B------:R-:W3:Y:S08]  /*0ad0*/  @P0 LDC R115, c[0x0][0x40c] ;  /* 0x00010300ff730b82 */ /* 0x000ef00000000800 */
[----:B------:R-:W4:Y:S01]  /*0ae0*/  @P0 LDC R100, c[0x0][0x40c] ;  /* 0x00010300ff640b82 */ /* 0x000f220000000800 */
[----:B0-----:R-:W-:-:S07]  /*0af0*/  @P0 FMUL.FTZ R95, R92, R95 ;  /* 0x0000005f5c5f0220 */ /* 0x001fce0000410000 */
[----:B------:R-:W0:Y:S01]  /*0b00*/  @P0 LDC R92, c[0x0][0x40c] ;  /* 0x00010300ff5c0b82 */ /* 0x000e220000000800 */
[----:B-1----:R-:W-:-:S07]  /*0b10*/  @P0 FMUL.FTZ R94, R94, R99 ;  /* 0x000000635e5e0220 */ /* 0x002fce0000410000 */
[----:B------:R-:W1:Y:S08]  /*0b20*/  @P0 LDC R93, c[0x0][0x40c] ;  /* 0x00010300ff5d0b82 */ /* 0x000e700000000800 */
[----:B------:R-:W1:Y:S01]  /*0b30*/  @P0 LDC R119, c[0x0][0x40c] ;  /* 0x00010300ff770b82 */ /* 0x000e620000000800 */
[--C-:B--2---:R-:W-:Y:S02]  /*0b40*/  @P0 HADD2.F32 R101, -RZ, R12.reuse.H1_H1 ;  /* 0x3000000cff650230 */ /* 0x104fe40000004100 */
[----:B------:R-:W-:-:S02]  /*0b50*/  @P0 HADD2.F32 R98, -RZ, R12.H0_H0 ;  /* 0x2000000cff620230 */ /* 0x000fc40000004100 */
[--C-:B------:R-:W-:Y:S02]  /*0b60*/  @!P0 HADD2.F32 R104, -RZ, R12.reuse.H1_H1 ;  /* 0x3000000cff688230 */ /* 0x100fe40000004100 */
[----:B------:R-:W-:Y:S01]  /*0b70*/  @P0 FFMA.FTZ R104, R94, R73, R101 ;  /* 0x000000495e680223 */ /* 0x000fe20000010065 */
[--C-:B------:R-:W-:Y:S02]  /*0b80*/  @P0 HADD2.F32 R94, -RZ, R17.reuse.H1_H1 ;  /* 0x30000011ff5e0230 */ /* 0x100fe40000004100 */
[----:B------:R-:W-:Y:S02]  /*0b90*/  @!P0 HADD2.F32 R105, -RZ, R12.H0_H0 ;  /* 0x2000000cff698230 */ /* 0x000fe40000004100 */
[----:B------:R-:W-:Y:S01]  /*0ba0*/  @P0 FFMA.FTZ R105, R95, R72, R98 ;  /* 0x000000485f690223 */ /* 0x000fe20000010062 */
[----:B------:R-:W-:Y:S02]  /*0bb0*/  @P0 HADD2.F32 R95, -RZ, R17.H0_H0 ;  /* 0x20000011ff5f0230 */ /* 0x000fe40000004100 */
[----:B---3--:R-:W-:Y:S01]  /*0bc0*/  @P0 FMUL.FTZ R94, R94, R115 ;  /* 0x000000735e5e0220 */ /* 0x008fe20000410000 */
[--C-:B------:R-:W-:Y:S01]  /*0bd0*/  @P0 HADD2.F32 R98, -RZ, R13.reuse.H0_H0 ;  /* 0x2000000dff620230 */ /* 0x100fe20000004100 */
[----:B------:R-:W2:Y:S01]  /*0be0*/  @P0 LDC R115, c[0x0][0x40c] ;  /* 0x00010300ff730b82 */ /* 0x000ea20000000800 */
[----:B------:R-:W-:-:S02]  /*0bf0*/  @P0 HADD2.F32 R99, -RZ, R13.H1_H1 ;  /* 0x3000000dff630230 */ /* 0x000fc40000004100 */
[----:B----4-:R-:W-:Y:S01]  /*0c00*/  @P0 FMUL.FTZ R95, R95, R100 ;  /* 0x000000645f5f0220 */ /* 0x010fe20000410000 */
[--C-:B------:R-:W-:Y:S02]  /*0c10*/  @!P0 HADD2.F32 R103, -RZ, R13.reuse.H0_H0 ;  /* 0x2000000dff678230 */ /* 0x100fe40000004100 */
[----:B------:R-:W-:Y:S02]  /*0c20*/  @!P0 HADD2.F32 R102, -RZ, R13.H1_H1 ;  /* 0x3000000dff668230 */ /* 0x000fe40000004100 */
[----:B------:R-:W-:Y:S01]  /*0c30*/  @P0 FFMA.FTZ R103, R95, R74, R98 ;  /* 0x0000004a5f670223 */ /* 0x000fe20000010062 */
[--C-:B------:R-:W-:Y:S02]  /*0c40*/  @P0 HADD2.F32 R95, -RZ, R18.reuse.H1_H1 ;  /* 0x30000012ff5f0230 */ /* 0x100fe40000004100 */
[----:B------:R-:W-:Y:S01]  /*0c50*/  @P0 FFMA.FTZ R102, R94, R75, R99 ;  /* 0x0000004b5e660223 */ /* 0x000fe20000010063 */
[----:B------:R-:W-:Y:S02]  /*0c60*/  @P0 HADD2.F32 R94, -RZ, R18.H0_H0 ;  /* 0x20000012ff5e0230 */ /* 0x000fe40000004100 */
[----:B------:R-:W-:-:S02]  /*0c70*/  @!P0 HADD2.F32 R100, -RZ, R14.H1_H1 ;  /* 0x3000000eff648230 */ /* 0x000fc40000004100 */
[----:B0-----:R-:W-:Y:S01]  /*0c80*/  @P0 FMUL.FTZ R92, R95, R92 ;  /* 0x0000005c5f5c0220 */ /* 0x001fe20000410000 */
[--C-:B------:R-:W-:Y:S02]  /*0c90*/  @P0 HADD2.F32 R95, -RZ, R14.reuse.H1_H1 ;  /* 0x3000000eff5f0230 */ /* 0x100fe40000004100 */
[----:B-1----:R-:W-:Y:S01]  /*0ca0*/  @P0 FMUL.FTZ R93, R94, R93 ;  /* 0x0000005d5e5d0220 */ /* 0x002fe20000410000 */
[--C-:B------:R-:W-:Y:S01]  /*0cb0*/  @P0 HADD2.F32 R94, -RZ, R14.reuse.H0_H0 ;  /* 0x2000000eff5e0230 */ /* 0x100fe20000004100 */
[----:B------:R-:W-:Y:S01]  /*0cc0*/  F2FP.F16.F32.PACK_AB R114, RZ, R102 ;  /* 0x00000066ff72723e */ /* 0x000fe200000000ff */
[----:B------:R-:W-:Y:S02]  /*0cd0*/  @!P0 HADD2.F32 R101, -RZ, R14.H0_H0 ;  /* 0x2000000eff658230 */ /* 0x000fe40000004100 */
[----:B------:R-:W-:Y:S01]  /*0ce0*/  @P0 FFMA.FTZ R100, R92, R69, R95 ;  /* 0x000000455c640223 */ /* 0x000fe2000001005f */
[--C-:B------:R-:W-:Y:S02]  /*0cf0*/  @P0 HADD2.F32 R92, -RZ, R19.reuse.H0_H0 ;  /* 0x20000013ff5c0230 */ /* 0x100fe40000004100 */
[----:B------:R-:W-:Y:S01]  /*0d00*/  @P0 FFMA.FTZ R101, R93, R68, R94 ;  /* 0x000000445d650223 */ /* 0x000fe2000001005e */
[----:B------:R-:W-:-:S02]  /*0d10*/  @P0 HADD2.F32 R94, -RZ, R19.H1_H1 ;  /* 0x30000013ff5e0230 */ /* 0x000fc40000004100 */
[--C-:B------:R-:W-:Y:S02]  /*0d20*/  @P0 HADD2.F32 R95, -RZ, R15.reuse.H1_H1 ;  /* 0x3000000fff5f0230 */ /* 0x100fe40000004100 */
[----:B--2---:R-:W-:Y:S01]  /*0d30*/  @P0 FMUL.FTZ R93, R92, R115 ;  /* 0x000000735c5d0220 */ /* 0x004fe20000410000 */
[--C-:B------:R-:W-:Y:S02]  /*0d40*/  @P0 HADD2.F32 R92, -RZ, R15.reuse.H0_H0 ;  /* 0x2000000fff5c0230 */ /* 0x100fe40000004100 */
[----:B------:R-:W-:Y:S01]  /*0d50*/  @P0 FMUL.FTZ R94, R94, R119 ;  /* 0x000000775e5e0220 */ /* 0x000fe20000410000 */
[--C-:B------:R-:W-:Y:S01]  /*0d60*/  @!P0 HADD2.F32 R99, -RZ, R15.reuse.H0_H0 ;  /* 0x2000000fff638230 */ /* 0x100fe20000004100 */
[----:B------:R-:W-:Y:S01]  /*0d70*/  F2FP.F16.F32.PACK_AB R115, RZ, R101 ;  /* 0x00000065ff73723e */ /* 0x000fe200000000ff */
[----:B------:R-:W-:Y:S02]  /*0d80*/  @!P0 HADD2.F32 R98, -RZ, R15.H1_H1 ;  /* 0x3000000fff628230 */ /* 0x000fe40000004100 */
[----:B------:R-:W-:Y:S01]  /*0d90*/  @P0 FFMA.FTZ R99, R93, R70, R92 ;  /* 0x000000465d630223 */ /* 0x000fe2000001005c */
[----:B------:R-:W-:Y:S01]  /*0da0*/  @P0 FFMA.FTZ R98, R94, R71, R95 ;  /* 0x000000475e620223 */ /* 0x000fe2000001005f */
[----:B------:R-:W-:-:S02]  /*0db0*/  F2FP.F16.F32.PACK_AB R92, RZ, R105 ;  /* 0x00000069ff5c723e */ /* 0x000fc400000000ff */
[----:B------:R-:W-:Y:S02]  /*0dc0*/  F2FP.F16.F32.PACK_AB R93, RZ, R104 ;  /* 0x00000068ff5d723e */ /* 0x000fe400000000ff */
        /* <DEDUP_REMOVED lines=9> */
.L_x_10299:
[----:B------:R-:W0:Y:S01]  /*0e60*/  @UP2 LDCU UR4, c[0x0][0x40c] ;  /* 0x00008180ff0427ac */ /* 0x000e220008000800 */
[--C-:B-----5:R-:W-:Y:S01]  /*0e70*/  @P1 HADD2.F32 R92, -RZ, R16.reuse.H0_H0 ;  /* 0x20000010ff5c1230 */ /* 0x120fe20000004100 */
[----:B------:R-:W-:Y:S01]  /*0e80*/  CS2R R104, SRZ ;  /* 0x0000000000687805 */ /* 0x000fe2000001ff00 */
[--C-:B------:R-:W-:Y:S01]  /*0e90*/  @P1 HADD2.F32 R94, -RZ, R19.reuse.H0_H0 ;  /* 0x20000013ff5e1230 */ /* 0x100fe20000004100 */
[----:B------:R-:W1:Y:S01]  /*0ea0*/  @UP2 LDCU UR5, c[0x0][0x40c] ;  /* 0x00008180ff0527ac */ /* 0x000e620008000800 */
[----:B------:R-:W-:Y:S01]  /*0eb0*/  CS2R R102, SRZ ;  /* 0x0000000000667805 */ /* 0x000fe2000001ff00 */
[----:B------:R-:W-:Y:S01]  /*0ec0*/  @P1 HADD2.F32 R100, -RZ, R19.H1_H1 ;  /* 0x30000013ff641230 */ /* 0x000fe20000004100 */
[----:B------:R-:W-:Y:S01]  /*0ed0*/  CS2R R98, SRZ ;  /* 0x0000000000627805 */ /* 0x000fe2000001ff00 */
[----:B------:R-:W2:Y:S01]  /*0ee0*/  @UP2 LDCU UR7, c[0x0][0x40c] ;  /* 0x00008180ff0727ac */ /* 0x000ea20008000800 */
[----:B------:R-:W3:Y:S01]  /*0ef0*/  @UP2 LDCU UR25, c[0x0][0x40c] ;  /* 0x00008180ff1927ac */ /* 0x000ee20008000800 */
[----:B------:R-:W4:Y:S01]  /*0f00*/  @UP2 LDCU UR26, c[0x0][0x40c] ;  /* 0x00008180ff1a27ac */ /* 0x000f220008000800 */
[----:B0-----:R-:W-:Y:S01]  /*0f10*/  @P1 FMUL.FTZ R93, R92, UR4 ;  /* 0x000000045c5d1c20 */ /* 0x001fe20008410000 */
[----:B------:R-:W-:Y:S01]  /*0f20*/  @P1 HADD2.F32 R92, -RZ, R16.H1_H1 ;  /* 0x30000010ff5c1230 */ /* 0x000fe20000004100 */
[----:B------:R-:W0:Y:S02]  /*0f30*/  @UP2 LDCU UR23, c[0x0][0x40c] ;  /* 0x00008180ff1727ac */ /* 0x000e240008000800 */
[----:B------:R-:W-:Y:S01]  /*0f40*/  @P1 FMUL.FTZ R105, R93, R72 ;  /* 0x000000485d691220 */ /* 0x000fe20000410000 */
[--C-:B------:R-:W-:Y:S01]  /*0f50*/  @P1 HADD2.F32 R93, -RZ, R17.reuse.H0_H0 ;  /* 0x20000011ff5d1230 */ /* 0x100fe20000004100 */
[----:B------:R-:W0:Y:S01]  /*0f60*/  @UP2 LDCU UR4, c[0x0][0x40c] ;  /* 0x00008180ff0427ac */ /* 0x000e220008000800 */
[----:B-1----:R-:W-:Y:S01]  /*0f70*/  @P1 FMUL.FTZ R92, R92, UR5 ;  /* 0x000000055c5c1c20 */ /* 0x002fe20008410000 */
[----:B------:R-:W1:Y:S02]  /*0f80*/  @UP2 LDCU UR24, c[0x0][0x40c] ;  /* 0x00008180ff1827ac */ /* 0x000e640008000800 */
[----:B--2---:R-:W-:Y:S01]  /*0f90*/  @P1 FMUL.FTZ R93, R93, UR7 ;  /* 0x000000075d5d1c20 */ /* 0x004fe20008410000 */
[----:B------:R-:W-:Y:S01]  /*0fa0*/  @P1 FMUL.FTZ R104, R92, R73 ;  /* 0x000000495c681220 */ /* 0x000fe20000410000 */
[----:B---3--:R-:W-:Y:S01]  /*0fb0*/  @P1 FMUL.FTZ R95, R94, UR25 ;  /* 0x000000195e5f1c20 */ /* 0x008fe20008410000 */
[----:B------:R-:W-:-:S02]  /*0fc0*/  @P1 HADD2.F32 R92, -RZ, R17.H1_H1 ;  /* 0x30000011ff5c1230 */ /* 0x000fc40000004100 */
[----:B------:R-:W-:Y:S01]  /*0fd0*/  @P1 FMUL.FTZ R103, R93, R74 ;  /* 0x0000004a5d671220 */ /* 0x000fe20000410000 */
[--C-:B------:R-:W-:Y:S02]  /*0fe0*/  @P1 HADD2.F32 R93, -RZ, R18.reuse.H0_H0 ;  /* 0x20000012ff5d1230 */ /* 0x100fe40000004100 */
[----:B----4-:R-:W-:Y:S01]  /*0ff0*/  @P1 FMUL.FTZ R100, R100, UR26 ;  /* 0x0000001a64641c20 */ /* 0x010fe20008410000 */
[----:B------:R-:W-:Y:S02]  /*1000*/  @P1 HADD2.F32 R94, -RZ, R18.H1_H1 ;  /* 0x30000012ff5e1230 */ /* 0x000fe40000004100 */
[----:B------:R-:W-:Y:S01]  /*1010*/  @P1 FMUL.FTZ R99, R95, R70 ;  /* 0x000000465f631220 */ /* 0x000fe20000410000 */
[----:B0-----:R-:W-:Y:S01]  /*1020*/  @P1 FMUL.FTZ R92, R92, UR23 ;  /* 0x000000175c5c1c20 */ /* 0x001fe20008410000 */
[----:B------:R-:W-:Y:S01]  /*1030*/  @P1 FMUL.FTZ R98, R100, R71 ;  /* 0x0000004764621220 */ /* 0x000fe20000410000 */
[----:B------:R-:W-:Y:S01]  /*1040*/  CS2R R100, SRZ ;  /* 0x0000000000647805 */ /* 0x000fe2000001ff00 */
[----:B------:R-:W-:Y:S01]  /*1050*/  @P1 FMUL.FTZ R93, R93, UR4 ;  /* 0x000000045d5d1c20 */ /* 0x000fe20008410000 */
[----:B------:R-:W-:Y:S01]  /*1060*/  @P1 FMUL.FTZ R102, R92, R75 ;  /* 0x0000004b5c661220 */ /* 0x000fe20000410000 */
[----:B------:R-:W-:Y:S01]  /*1070*/  F2FP.F16.F32.PACK_AB R92, RZ, R105 ;  /* 0x00000069ff5c723e */ /* 0x000fe200000000ff */
        /* <DEDUP_REMOVED lines=14> */
.L_x_10300:
[----:B------:R-:W0:Y:S01]  /*1160*/  LDC.64 R114, c[0x0][0x3a8] ;  /* 0x0000ea00ff727b82 */ /* 0x000e220000000a00 */
[----:B------:R-:W-:Y:S01]  /*1170*/  IADD3 R117, PT, PT, R117, 0x80, RZ ;  /* 0x0000008075757810 */ /* 0x000fe20007ffe0ff */
[C---:B0-----:R-:W-:Y:S01]  /*1180*/  IMAD.WIDE.U32 R114, R116.reuse, 0x10, R114 ;  /* 0x0000001074727825 */ /* 0x041fe200078e0072 */
[----:B------:R-:W-:-:S04]  /*1190*/  IADD3 R116, PT, PT, R116, 0x80, RZ ;  /* 0x0000008074747810 */ /* 0x000fc80007ffe0ff */
[----:B------:R0:W-:Y:S03]  /*11a0*/  STG.E.128 desc[UR12][R114.64], R92 ;  /* 0x0000005c72007986 */ /* 0x0001e6000c101d0c */
.L_x_10297:
[----:B----4-:R-:W-:Y:S05]  /*11b0*/  BSYNC.RECONVERGENT B0 ;  /* 0x0000000000007941 */ /* 0x010fea0003800200 */
.L_x_10296:
        /* <DEDUP_REMOVED lines=14> */
[----:B-----5:R-:W-:Y:S02]  /*12a0*/  HADD2.F32 R97, -RZ, R12.H1_H1 ;  /* 0x3000000cff617230 */ /* 0x020fe40000004100 */
[--C-:B------:R-:W-:Y:S02]  /*12b0*/  HADD2.F32 R11, -RZ, R13.reuse.H1_H1 ;  /* 0x3000000dff0b7230 */ /* 0x100fe40000004100 */
[----:B------:R-:W-:Y:S02]  /*12c0*/  HADD2.F32 R96, -RZ, R13.H0_H0 ;  /* 0x2000000dff607230 */ /* 0x000fe40000004100 */
[----:B------:R-:W-:-:S06]  /*12d0*/  HADD2.F32 R10, -RZ, R14.H0_H0 ;  /* 0x2000000eff0a7230 */ /* 0x000fcc0000004100 */
[----:B-1----:R-:W1:Y:S01]  /*12e0*/  @P0 LDC R7, c[0x0][0x40c] ;  /* 0x00010300ff070b82 */ /* 0x002e620000000800 */
[----:B------:R-:W-:-:S07]  /*12f0*/  @P0 HADD2.F32 R6, -RZ, R16.H1_H1 ;  /* 0x30000010ff060230 */ /* 0x000fce0000004100 */
[----:B------:R-:W2:Y:S08]  /*1300*/  @P0 LDC R8, c[0x0][0x40c] ;  /* 0x00010300ff080b82 */ /* 0x000eb00000000800 */
[----:B------:R-:W3:Y:S08]  /*1310*/  @P0 LDC R9, c[0x0][0x40c] ;  /* 0x00010300ff090b82 */ /* 0x000ef00000000800 */
[----:B0-----:R-:W0:Y:S01]  /*1320*/  @P0 LDC R93, c[0x0][0x40c] ;  /* 0x00010300ff5d0b82 */ /* 0x001e220000000800 */
[----:B-1----:R-:W-:Y:S01]  /*1330*/  @P0 FMUL.FTZ R6, R6, R7 ;  /* 0x0000000706060220 */ /* 0x002fe20000410000 */
[----:B------:R-:W-:-:S03]  /*1340*/  @P0 HADD2.F32 R7, -RZ, R17.H1_H1 ;  /* 0x30000011ff070230 */ /* 0x000fc60000004100 */
[----:B------:R-:W-:Y:S01]  /*1350*/  @P0 FFMA.FTZ R97, R6, R49, R97 ;  /* 0x0000003106610223 */ /* 0x000fe20000010061 */
[----:B------:R-:W-:Y:S02]  /*1360*/  @P0 HADD2.F32 R6, -RZ, R17.H0_H0 ;  /* 0x20000011ff060230 */ /* 0x000fe40000004100 */
[----:B------:R-:W1:Y:S01]  /*1370*/  @P0 LDC R115, c[0x0][0x40c] ;  /* 0x00010300ff730b82 */ /* 0x000e620000000800 */
[----:B--2---:R-:W-:Y:S01]  /*1380*/  @P0 FMUL.FTZ R8, R7, R8 ;  /* 0x0000000807080220 */ /* 0x004fe20000410000 */
[----:B------:R-:W-:-:S03]  /*1390*/  F2FP.F16.F32.PACK_AB R114, RZ, R97 ;  /* 0x00000061ff72723e */ /* 0x000fc600000000ff */
[----:B------:R-:W-:Y:S01]  /*13a0*/  @P0 FFMA.FTZ R11, R8, R51, R11 ;  /* 0x00000033080b0223 */ /* 0x000fe2000001000b */
[--C-:B------:R-:W-:Y:S02]  /*13b0*/  @P0 HADD2.F32 R8, -RZ, R18.reuse.H1_H1 ;  /* 0x30000012ff080230 */ /* 0x100fe40000004100 */
[----:B------:R-:W2:Y:S01]  /*13c0*/  @P0 LDC R95, c[0x0][0x40c] ;  /* 0x00010300ff5f0b82 */ /* 0x000ea20000000800 */
[----:B---3--:R-:W-:Y:S01]  /*13d0*/  @P0 FMUL.FTZ R9, R6, R9 ;  /* 0x0000000906090220 */ /* 0x008fe20000410000 */
[----:B------:R-:W-:-:S03]  /*13e0*/  @P0 HADD2.F32 R6, -RZ, R18.H0_H0 ;  /* 0x20000012ff060230 */ /* 0x000fc60000004100 */
[----:B------:R-:W-:Y:S01]  /*13f0*/  @P0 FFMA.FTZ R96, R9, R50, R96 ;  /* 0x0000003209600223 */ /* 0x000fe20000010060 */
[----:B------:R-:W-:Y:S02]  /*1400*/  HADD2.F32 R9, -RZ, R14.H1_H1 ;  /* 0x3000000eff097230 */ /* 0x000fe40000004100 */
[----:B------:R-:W3:Y:S01]  /*1410*/  @P0 LDC R7, c[0x0][0x40c] ;  /* 0x00010300ff070b82 */ /* 0x000ee20000000800 */
[----:B0-----:R-:W-:Y:S01]  /*1420*/  @P0 FMUL.FTZ R93, R6, R93 ;  /* 0x0000005d065d0220 */ /* 0x001fe20000410000 */
[----:B------:R-:W-:-:S03]  /*1430*/  @P0 HADD2.F32 R6, -RZ, R19.H0_H0 ;  /* 0x20000013ff060230 */ /* 0x000fc60000004100 */
[----:B------:R-:W-:Y:S01]  /*1440*/  @P0 FFMA.FTZ R10, R93, R44, R10 ;  /* 0x0000002c5d0a0223 */ /* 0x000fe2000001000a */
[----:B------:R-:W-:Y:S02]  /*1450*/  @P0 HADD2.F32 R93, -RZ, R19.H1_H1 ;  /* 0x30000013ff5d0230 */ /* 0x000fe40000004100 */
[----:B------:R-:W0:Y:S01]  /*1460*/  @P0 LDC R94, c[0x0][0x40c] ;  /* 0x00010300ff5e0b82 */ /* 0x000e220000000800 */
[----:B-1----:R-:W-:Y:S01]  /*1470*/  @P0 FMUL.FTZ R115, R6, R115 ;  /* 0x0000007306730220 */ /* 0x002fe20000410000 */
[----:B------:R-:W-:Y:S02]  /*1480*/  @P0 HADD2.F32 R6, -RZ, R16.H0_H0 ;  /* 0x20000010ff060230 */ /* 0x000fe40000004100 */
[----:B--2---:R-:W-:-:S04]  /*1490*/  @P0 FMUL.FTZ R8, R8, R95 ;  /* 0x0000005f08080220 */ /* 0x004fc80000410000 */
[----:B------:R-:W-:Y:S01]  /*14a0*/  @P0 FFMA.FTZ R9, R8, R45, R9 ;  /* 0x0000002d08090223 */ /* 0x000fe20000010009 */
[--C-:B------:R-:W-:Y:S02]  /*14b0*/  HADD2.F32 R8, -RZ, R15.reuse.H0_H0 ;  /* 0x2000000fff087230 */ /* 0x100fe40000004100 */
[----:B---3--:R-:W-:Y:S01]  /*14c0*/  @P0 FMUL.FTZ R92, R6, R7 ;  /* 0x00000007065c0220 */ /* 0x008fe20000410000 */
[----:B------:R-:W-:Y:S02]  /*14d0*/  HADD2.F32 R7, -RZ, R12.H0_H0 ;  /* 0x2000000cff077230 */ /* 0x000fe40000004100 */
[----:B------:R-:W-:Y:S01]  /*14e0*/  @P0 FFMA.FTZ R8, R115, R46, R8 ;  /* 0x0000002e73080223 */ /* 0x000fe20000010008 */
[----:B------:R-:W-:Y:S01]  /*14f0*/  HADD2.F32 R6, -RZ, R15.H1_H1 ;  /* 0x3000000fff067230 */ /* 0x000fe20000004100 */
[----:B------:R-:W-:Y:S01]  /*1500*/  F2FP.F16.F32.PACK_AB R115, RZ, R10 ;  /* 0x0000000aff73723e */ /* 0x000fe200000000ff */
[----:B------:R-:W-:Y:S01]  /*1510*/  @P0 FFMA.FTZ R7, R92, R48, R7 ;  /* 0x000000305c070223 */ /* 0x000fe20000010007 */
[----:B------:R-:W-:Y:S01]  /*1520*/  F2FP.F16.F32.PACK_AB R118, RZ, R9 ;  /* 0x00000009ff76723e */ /* 0x000fe200000000ff */
[----:B0-----:R-:W-:Y:S01]  /*1530*/  @P0 FMUL.FTZ R93, R93, R94 ;  /* 0x0000005e5d5d0220 */ /* 0x001fe20000410000 */
[----:B------:R-:W-:-:S02]  /*1540*/  F2FP.F16.F32.PACK_AB R94, RZ, R11 ;  /* 0x0000000bff5e723e */ /* 0x000fc400000000ff */
[----:B------:R-:W-:Y:S01]  /*1550*/  F2FP.F16.F32.PACK_AB R119, RZ, R8 ;  /* 0x00000008ff77723e */ /* 0x000fe200000000ff */
[----:B------:R-:W-:Y:S01]  /*1560*/  @P0 FFMA.FTZ R6, R93, R47, R6 ;  /* 0x0000002f5d060223 */ /* 0x000fe20000010006 */
        /* <DEDUP_REMOVED lines=8> */
.L_x_10303:
[----:B------:R-:W2:Y:S01]  /*15f0*/  @UP2 LDCU UR4, c[0x0][0x40c] ;  /* 0x00008180ff0427ac */ /* 0x000ea20008000800 */
[----:B-1---5:R-:W-:Y:S02]  /*1600*/  @P1 HADD2.F32 R6, -RZ, R16.H0_H0 ;  /* 0x20000010ff061230 */ /* 0x022fe40000004100 */
[----:B------:R-:W-:Y:S02]  /*1610*/  HFMA2 R7, -RZ, RZ, 0, 0 ;  /* 0x00000000ff077431 */ /* 0x000fe400000001ff */
[--C-:B0-----:R-:W-:Y:S01]  /*1620*/  @P1 HADD2.F32 R92, -RZ, R19.reuse.H0_H0 ;  /* 0x20000013ff5c1230 */ /* 0x101fe20000004100 */
[----:B------:R-:W0:Y:S01]  /*1630*/  @UP2 LDCU UR5, c[0x0][0x40c] ;  /* 0x00008180ff0527ac */ /* 0x000e220008000800 */
[----:B------:R-:W-:Y:S01]  /*1640*/  @P1 HADD2.F32 R93, -RZ, R19.H1_H1 ;  /* 0x30000013ff5d1230 */ /* 0x000fe20000004100 */
[----:B------:R-:W-:Y:S01]  /*1650*/  MOV R8, RZ ;  /* 0x000000ff00087202 */ /* 0x000fe20000000f00 */
[----:B------:R-:W-:Y:S01]  /*1660*/  @P1 HADD2.F32 R11, -RZ, R17.H0_H0 ;  /* 0x20000011ff0b1230 */ /* 0x000fe20000004100 */
[----:B------:R-:W1:Y:S01]  /*1670*/  @UP2 LDCU UR25, c[0x0][0x40c] ;  /* 0x00008180ff1927ac */ /* 0x000e620008000800 */
[----:B------:R-:W-:Y:S01]  /*1680*/  @P1 HADD2.F32 R94, -RZ, R18.H1_H1 ;  /* 0x30000012ff5e1230 */ /* 0x000fe20000004100 */
[----:B------:R-:W-:Y:S01]  /*1690*/  CS2R R96, SRZ ;  /* 0x0000000000607805 */ /* 0x000fe2000001ff00 */
[----:B------:R-:W3:Y:S01]  /*16a0*/  @UP2 LDCU UR26, c[0x0][0x40c] ;  /* 0x00008180ff1a27ac */ /* 0x000ee20008000800 */
[----:B------:R-:W4:Y:S01]  /*16b0*/  @UP2 LDCU UR7, c[0x0][0x40c] ;  /* 0x00008180ff0727ac */ /* 0x000f220008000800 */
[----:B--2---:R-:W-:Y:S01]  /*16c0*/  @P1 FMUL.FTZ R9, R6, UR4 ;  /* 0x0000000406091c20 */ /* 0x004fe20008410000 */
[----:B------:R-:W-:Y:S01]  /*16d0*/  HFMA2 R6, -RZ, RZ, 0, 0 ;  /* 0x00000000ff067431 */ /* 0x000fe200000001ff */
[----:B------:R-:W2:Y:S02]  /*16e0*/  @UP2 LDCU UR23, c[0x0][0x40c] ;  /* 0x00008180ff1727ac */ /* 0x000ea40008000800 */
[----:B------:R-:W-:Y:S01]  /*16f0*/  @P1 FMUL.FTZ R7, R9, R48 ;  /* 0x0000003009071220 */ /* 0x000fe20000410000 */
[----:B------:R-:W-:Y:S01]  /*1700*/  @P1 HADD2.F32 R9, -RZ, R16.H1_H1 ;  /* 0x30000010ff091230 */ /* 0x000fe20000004100 */
[----:B------:R-:W2:Y:S01]  /*1710*/  @UP2 LDCU UR4, c[0x0][0x40c] ;  /* 0x00008180ff0427ac */ /* 0x000ea20008000800 */
[----:B------:R-:W2:Y:S03]  /*1720*/  @UP2 LDCU UR24, c[0x0][0x40c] ;  /* 0x00008180ff1827ac */ /* 0x000ea60008000800 */
[----:B0-----:R-:W-:Y:S01]  /*1730*/  @P1 FMUL.FTZ R10, R9, UR5 ;  /* 0x00000005090a1c20 */ /* 0x001fe20008410000 */
[----:B-1----:R-:W-:Y:S01]  /*1740*/  @P1 FMUL.FTZ R9, R92, UR25 ;  /* 0x000000195c091c20 */ /* 0x002fe20008410000 */
[----:B---3--:R-:W-:Y:S01]  /*1750*/  @P1 FMUL.FTZ R92, R93, UR26 ;  /* 0x0000001a5d5c1c20 */ /* 0x008fe20008410000 */
[----:B------:R-:W-:-:S02]  /*1760*/  @P1 HADD2.F32 R93, -RZ, R18.H0_H0 ;  /* 0x20000012ff5d1230 */ /* 0x000fc40000004100 */
[----:B------:R-:W-:Y:S01]  /*1770*/  @P1 FMUL.FTZ R97, R10, R49 ;  /* 0x000000310a611220 */ /* 0x000fe20000410000 */
[----:B------:R-:W-:Y:S01]  /*1780*/  @P1 FMUL.FTZ R8, R9, R46 ;  /* 0x0000002e09081220 */ /* 0x000fe20000410000 */
[----:B------:R-:W-:Y:S02]  /*1790*/  @P1 HADD2.F32 R9, -RZ, R17.H1_H1 ;  /* 0x30000011ff091230 */ /* 0x000fe40000004100 */
[----:B----4-:R-:W-:Y:S01]  /*17a0*/  @P1 FMUL.FTZ R11, R11, UR7 ;  /* 0x000000070b0b1c20 */ /* 0x010fe20008410000 */
[----:B------:R-:W-:Y:S01]  /*17b0*/  @P1 FMUL.FTZ R6, R92, R47 ;  /* 0x0000002f5c061220 */ /* 0x000fe20000410000 */
[----:B------:R-:W-:Y:S01]  /*17c0*/  F2FP.F16.F32.PACK_AB R95, RZ, R8 ;  /* 0x00000008ff5f723e */ /* 0x000fe200000000ff */
[----:B--2---:R-:W-:Y:S01]  /*17d0*/  @P1 FMUL.FTZ R92, R9, UR23 ;  /* 0x00000017095c1c20 */ /* 0x004fe20008410000 */
[----:B------:R-:W-:Y:S01]  /*17e0*/  @P1 FMUL.FTZ R96, R11, R50 ;  /* 0x000000320b601220 */ /* 0x000fe20000410000 */
[----:B------:R-:W-:Y:S01]  /*17f0*/  @P1 FMUL.FTZ R93, R93, UR4 ;  /* 0x000000045d5d1c20 */ /* 0x000fe20008410000 */
[----:B------:R-:W-:-:S02]  /*1800*/  CS2R R10, SRZ ;  /* 0x00000000000a7805 */ /* 0x000fc4000001ff00 */
[----:B------:R-:W-:Y:S01]  /*1810*/  MOV R9, RZ ;  /* 0x000000ff00097202 */ /* 0x000fe20000000f00 */
[----:B------:R-:W-:Y:S01]  /*1820*/  @P1 FMUL.FTZ R11, R92, R51 ;  /* 0x000000335c0b1220 */ /* 0x000fe20000410000 */
[----:B------:R-:W-:Y:S01]  /*1830*/  @P1 FMUL.FTZ R94, R94, UR24 ;  /* 0x000000185e5e1c20 */ /* 0x000fe20008410000 */
[----:B------:R-:W-:Y:S01]  /*1840*/  @P1 FMUL.FTZ R10, R93, R44 ;  /* 0x0000002c5d0a1220 */ /* 0x000fe20000410000 */
[----:B------:R-:W-:Y:S02]  /*1850*/  F2FP.F16.F32.PACK_AB R92, RZ, R7 ;  /* 0x00000007ff5c723e */ /* 0x000fe400000000ff */
[----:B------:R-:W-:Y:S01]  /*1860*/  @P1 FMUL.FTZ R9, R94, R45 ;  /* 0x0000002d5e091220 */ /* 0x000fe20000410000 */
        /* <DEDUP_REMOVED lines=9> */
[----:B------:R-:W-:-:S07]  /*1900*/  PRMT R94, R115, 0x5410, R118 ;  /* 0x00005410735e7816 */ /* 0x000fce0000000076 */
.L_x_10304:
[----:B------:R-:W0:Y:S01]  /*1910*/  LDC.64 R114, c[0x0][0x3a8] ;  /* 0x0000ea00ff727b82 */ /* 0x000e220000000a00 */
[----:B------:R-:W-:Y:S01]  /*1920*/  IADD3 R117, PT, PT, R117, 0x80, RZ ;  /* 0x0000008075757810 */ /* 0x000fe20007ffe0ff */
[C---:B0-----:R-:W-:Y:S01]  /*1930*/  IMAD.WIDE.U32 R114, R116.reuse, 0x10, R114 ;  /* 0x0000001074727825 */ /* 0x041fe200078e0072 */
[----:B------:R-:W-:-:S04]  /*1940*/  IADD3 R116, PT, PT, R116, 0x80, RZ ;  /* 0x0000008074747810 */ /* 0x000fc80007ffe0ff */
[----:B------:R1:W-:Y:S03]  /*1950*/  STG.E.128 desc[UR12][R114.64], R92 ;  /* 0x0000005c72007986 */ /* 0x0003e6000c101d0c */
.L_x_10302:
[----:B------:R-:W-:Y:S05]  /*1960*/  BSYNC.RECONVERGENT B0 ;  /* 0x0000000000007941 */ /* 0x000fea0003800200 */
.L_x_10301:
        /* <DEDUP_REMOVED lines=14> */
[----:B--2--5:R-:W-:Y:S02]  /*1a50*/  HADD2.F32 R4, -RZ, R13.H0_H0 ;  /* 0x2000000dff047230 */ /* 0x024fe40000004100 */
[----:B------:R-:W-:Y:S02]  /*1a60*/  HADD2.F32 R5, -RZ, R12.H1_H1 ;  /* 0x3000000cff057230 */ /* 0x000fe40000004100 */
[----:B------:R-:W-:-:S08]  /*1a70*/  HADD2.F32 R107, -RZ, R14.H0_H0 ;  /* 0x2000000eff6b7230 */ /* 0x000fd00000004100 */
[----:B01----:R-:W0:Y:S01]  /*1a80*/  @P0 LDC R93, c[0x0][0x40c] ;  /* 0x00010300ff5d0b82 */ /* 0x003e220000000800 */
[----:B------:R-:W-:Y:S02]  /*1a90*/  @P0 HADD2.F32 R92, -RZ, R17.H0_H0 ;  /* 0x20000011ff5c0230 */ /* 0x000fe40000004100 */
[----:B------:R-:W-:Y:S02]  /*1aa0*/  @P0 HADD2.F32 R0, -RZ, R16.H1_H1 ;  /* 0x30000010ff000230 */ /* 0x000fe40000004100 */
[----:B------:R-:W-:-:S03]  /*1ab0*/  @P0 HADD2.F32 R115, -RZ, R19.H0_H0 ;  /* 0x20000013ff730230 */ /* 0x000fc60000004100 */
[----:B------:R-:W1:Y:S08]  /*1ac0*/  @P0 LDC R3, c[0x0][0x40c] ;  /* 0x00010300ff030b82 */ /* 0x000e700000000800 */
[----:B------:R-:W2:Y:S08]  /*1ad0*/  @P0 LDC R94, c[0x0][0x40c] ;  /* 0x00010300ff5e0b82 */ /* 0x000eb00000000800 */
[----:B------:R-:W3:Y:S01]  /*1ae0*/  @P0 LDC R95, c[0x0][0x40c] ;  /* 0x00010300ff5f0b82 */ /* 0x000ee20000000800 */
[----:B0-----:R-:W-:-:S04]  /*1af0*/  @P0 FMUL.FTZ R93, R92, R93 ;  /* 0x0000005d5c5d0220 */ /* 0x001fc80000410000 */
[----:B------:R-:W-:Y:S01]  /*1b00*/  @P0 FFMA.FTZ R4, R93, R26, R4 ;  /* 0x0000001a5d040223 */ /* 0x000fe20000010004 */
[----:B------:R-:W-:Y:S02]  /*1b10*/  @P0 HADD2.F32 R93, -RZ, R18.H0_H0 ;  /* 0x20000012ff5d0230 */ /* 0x000fe40000004100 */
[----:B------:R-:W0:Y:S01]  /*1b20*/  @P0 LDC R92, c[0x0][0x40c] ;  /* 0x00010300ff5c0b82 */ /* 0x000e220000000800 */
[----:B-1----:R-:W-:Y:S01]  /*1b30*/  @P0 FMUL.FTZ R2, R0, R3 ;  /* 0x0000000300020220 */ /* 0x002fe20000410000 */
[----:B------:R-:W-:-:S03]  /*1b40*/  HADD2.F32 R3, -RZ, R13.H1_H1 ;  /* 0x3000000dff037230 */ /* 0x000fc60000004100 */
[----:B------:R-:W-:Y:S01]  /*1b50*/  @P0 FFMA.FTZ R5, R2, R25, R5 ;  /* 0x0000001902050223 */ /* 0x000fe20000010005 */
[----:B------:R-:W-:Y:S02]  /*1b60*/  @P0 HADD2.F32 R2, -RZ, R17.H1_H1 ;  /* 0x30000011ff020230 */ /* 0x000fe40000004100 */
[----:B------:R-:W1:Y:S01]  /*1b70*/  @P0 LDC R0, c[0x0][0x40c] ;  /* 0x00010300ff000b82 */ /* 0x000e620000000800 */
[----:B--2---:R-:W-:Y:S01]  /*1b80*/  @P0 FMUL.FTZ R108, R93, R94 ;  /* 0x0000005e5d6c0220 */ /* 0x004fe20000410000 */
[----:B------:R-:W-:-:S06]  /*1b90*/  F2FP.F16.F32.PACK_AB R114, RZ, R5 ;  /* 0x00000005ff72723e */ /* 0x000fcc00000000ff */
[----:B------:R-:W2:Y:S01]  /*1ba0*/  @P0 LDC R94, c[0x0][0x40c] ;  /* 0x00010300ff5e0b82 */ /* 0x000ea20000000800 */
[----:B---3--:R-:W-:Y:S01]  /*1bb0*/  @P0 FMUL.FTZ R106, R2, R95 ;  /* 0x0000005f026a0220 */ /* 0x008fe20000410000 */
[----:B------:R-:W-:Y:S01]  /*1bc0*/  @P0 HADD2.F32 R95, -RZ, R18.H1_H1 ;  /* 0x30000012ff5f0230 */ /* 0x000fe20000004100 */
[----:B------:R-:W-:Y:S01]  /*1bd0*/  @!P0 MOV R2, R107 ;  /* 0x0000006b00028202 */ /* 0x000fe20000000f00 */
[----:B------:R-:W-:Y:S01]  /*1be0*/  @P0 FFMA.FTZ R2, R108, R20, R107 ;  /* 0x000000146c020223 */ /* 0x000fe2000001006b */
[----:B------:R-:W-:Y:S01]  /*1bf0*/  @P0 FFMA.FTZ R3, R106, R27, R3 ;  /* 0x0000001b6a030223 */ /* 0x000fe20000010003 */
[----:B------:R-:W-:Y:S02]  /*1c00*/  HADD2.F32 R106, -RZ, R14.H1_H1 ;  /* 0x3000000eff6a7230 */ /* 0x000fe40000004100 */
[----:B------:R-:W3:Y:S01]  /*1c10*/  @P0 LDC R93, c[0x0][0x40c] ;  /* 0x00010300ff5d0b82 */ /* 0x000ee20000000800 */
[----:B0-----:R-:W-:Y:S01]  /*1c20*/  @P0 FMUL.FTZ R95, R95, R92 ;  /* 0x0000005c5f5f0220 */ /* 0x001fe20000410000 */
[----:B------:R-:W-:-:S02]  /*1c30*/  HADD2.F32 R107, -RZ, R15.H0_H0 ;  /* 0x2000000fff6b7230 */ /* 0x000fc40000004100 */
[----:B------:R-:W-:Y:S02]  /*1c40*/  @P0 HADD2.F32 R92, -RZ, R19.H1_H1 ;  /* 0x30000013ff5c0230 */ /* 0x000fe40000004100 */
[----:B------:R-:W-:Y:S01]  /*1c50*/  @P0 FFMA.FTZ R106, R95, R21, R106 ;  /* 0x000000155f6a0223 */ /* 0x000fe2000001006a */
[----:B------:R-:W-:Y:S02]  /*1c60*/  @P0 HADD2.F32 R95, -RZ, R16.H0_H0 ;  /* 0x20000010ff5f0230 */ /* 0x000fe40000004100 */
[----:B-1----:R-:W-:Y:S01]  /*1c70*/  @P0 FMUL.FTZ R0, R115, R0 ;  /* 0x0000000073000220 */ /* 0x002fe20000410000 */
[----:B------:R-:W-:Y:S01]  /*1c80*/  HADD2.F32 R108, -RZ, R15.H1_H1 ;  /* 0x3000000fff6c7230 */ /* 0x000fe20000004100 */
[----:B------:R-:W-:Y:S02]  /*1c90*/  F2FP.F16.F32.PACK_AB R115, RZ, R2 ;  /* 0x00000002ff73723e */ /* 0x000fe400000000ff */
[----:B------:R-:W-:Y:S01]  /*1ca0*/  @P0 FFMA.FTZ R107, R0, R22, R107 ;  /* 0x00000016006b0223 */ /* 0x000fe2000001006b */
[----:B------:R-:W-:Y:S01]  /*1cb0*/  HADD2.F32 R0, -RZ, R12.H0_H0 ;  /* 0x2000000cff007230 */ /* 0x000fe20000004100 */
[----:B------:R-:W-:Y:S01]  /*1cc0*/  F2FP.F16.F32.PACK_AB R117, RZ, R106 ;  /* 0x0000006aff75723e */ /* 0x000fe200000000ff */
[----:B--2---:R-:W-:Y:S01]  /*1cd0*/  @P0 FMUL.FTZ R95, R95, R94 ;  /* 0x0000005e5f5f0220 */ /* 0x004fe20000410000 */
[----:B------:R-:W-:-:S02]  /*1ce0*/  F2FP.F16.F32.PACK_AB R94, RZ, R3 ;  /* 0x00000003ff5e723e */ /* 0x000fc400000000ff */
[----:B------:R-:W-:Y:S01]  /*1cf0*/  F2FP.F16.F32.PACK_AB R118, RZ, R107 ;  /* 0x0000006bff76723e */ /* 0x000fe200000000ff */
[----:B------:R-:W-:Y:S01]  /*1d00*/  @P0 FFMA.FTZ R0, R95, R24, R0 ;  /* 0x000000185f000223 */ /* 0x000fe20000010000 */
[----:B---3--:R-:W-:-:S04]  /*1d10*/  @P0 FMUL.FTZ R93, R92, R93 ;  /* 0x0000005d5c5d0220 */ /* 0x008fc80000410000 */
[----:B------:R-:W-:Y:S01]  /*1d20*/  F2FP.F16.F32.PACK_AB R92, RZ, R0 ;  /* 0x00000000ff5c723e */ /* 0x000fe200000000ff */
[----:B------:R-:W-:Y:S01]  /*1d30*/  @P0 FFMA.FTZ R108, R93, R23, R108 ;  /* 0x000000175d6c0223 */ /* 0x000fe2000001006c */
[----:B------:R-:W-:Y:S02]  /*1d40*/  F2FP.F16.F32.PACK_AB R93, RZ, R4 ;  /* 0x00000004ff5d723e */ /* 0x000fe400000000ff */
[----:B------:R-:W-:Y:S02]  /*1d50*/  PRMT R92, R92, 0x5410, R114 ;  /* 0x000054105c5c7816 */ /* 0x000fe40000000072 */
[----:B------:R-:W-:Y:S02]  /*1d60*/  F2FP.F16.F32.PACK_AB R95, RZ, R108 ;  /* 0x0000006cff5f723e */ /* 0x000fe400000000ff */
[----:B------:R-:W-:Y:S02]  /*1d70*/  PRMT R93, R93, 0x5410, R94 ;  /* 0x000054105d5d7816 */ /* 0x000fe4000000005e */
[----:B------:R-:W-:-:S02]  /*1d80*/  PRMT R94, R115, 0x5410, R117 ;  /* 0x00005410735e7816 */ /* 0x000fc40000000075 */
[----:B------:R-:W-:Y:S01]  /*1d90*/  PRMT R95, R118, 0x5410, R95 ;  /* 0x00005410765f7816 */ /* 0x000fe2000000005f */
[----:B------:R-:W-:Y:S06]  /*1da0*/  BRA `(.L_x_10308) ;  /* 0x0000000000c47947 */ /* 0x000fec0003800000 */
.L_x_10307:
[----:B------:R-:W3:Y:S01]  /*1db0*/  @UP2 LDCU UR4, c[0x0][0x40c] ;  /* 0x00008180ff0427ac */ /* 0x000ee20008000800 */
[--C-:B--2--5:R-:W-:Y:S01]  /*1dc0*/  @P1 HADD2.F32 R2, -RZ, R16.reuse.H0_H0 ;  /* 0x20000010ff021230 */ /* 0x124fe20000004100 */
[----:B------:R-:W-:Y:S01]  /*1dd0*/  MOV R0, RZ ;  /* 0x000000ff00007202 */ /* 0x000fe20000000f00 */
[--C-:B01----:R-:W-:Y:S01]  /*1de0*/  @P1 HADD2.F32 R92, -RZ, R19.reuse.H0_H0 ;  /* 0x20000013ff5c1230 */ /* 0x103fe20000004100 */
[----:B------:R-:W0:Y:S01]  /*1df0*/  @UP2 LDCU UR25, c[0x0][0x40c] ;  /* 0x00008180ff1927ac */ /* 0x000e220008000800 */
[----:B------:R-:W-:Y:S01]  /*1e00*/  @P1 HADD2.F32 R94, -RZ, R19.H1_H1 ;  /* 0x30000013ff5e1230 */ /* 0x000fe20000004100 */
[----:B------:R-:W-:Y:S02]  /*1e10*/  CS2R R106, SRZ ;  /* 0x00000000006a7805 */ /* 0x000fe4000001ff00 */
[----:B------:R-:W-:Y:S01]  /*1e20*/  MOV R108, RZ ;  /* 0x000000ff006c7202 */ /* 0x000fe20000000f00 */
[----:B------:R-:W1:Y:S01]  /*1e30*/  @UP2 LDCU UR26, c[0x0][0x40c] ;  /* 0x00008180ff1a27ac */ /* 0x000e620008000800 */
[----:B------:R-:W-:Y:S01]  /*1e40*/  CS2R R4, SRZ ;  /* 0x0000000000047805 */ /* 0x000fe2000001ff00 */
[----:B------:R-:W2:Y:S01]  /*1e50*/  @UP2 LDCU UR5, c[0x0][0x40c] ;  /* 0x00008180ff0527ac */ /* 0x000ea20008000800 */
[----:B------:R-:W4:Y:S01]  /*1e60*/  @UP2 LDCU UR7, c[0x0][0x40c] ;  /* 0x00008180ff0727ac */ /* 0x000f220008000800 */
[----:B---3--:R-:W-:Y:S01]  /*1e70*/  @P1 FMUL.FTZ R3, R2, UR4 ;  /* 0x0000000402031c20 */ /* 0x008fe20008410000 */
[----:B------:R-:W-:Y:S01]  /*1e80*/  @P1 HADD2.F32 R2, -RZ, R16.H1_H1 ;  /* 0x30000010ff021230 */ /* 0x000fe20000004100 */
[----:B------:R-:W3:Y:S02]  /*1e90*/  @UP2 LDCU UR23, c[0x0][0x40c] ;  /* 0x00008180ff1727ac */ /* 0x000ee40008000800 */
[----:B------:R-:W-:Y:S01]  /*1ea0*/  @P1 FMUL.FTZ R0, R3, R24 ;  /* 0x0000001803001220 */ /* 0x000fe20000410000 */
[----:B0-----:R-:W-:Y:S01]  /*1eb0*/  @P1 FMUL.FTZ R93, R92, UR25 ;  /* 0x000000195c5d1c20 */ /* 0x001fe20008410000 */
[----:B------:R-:W0:Y:S01]  /*1ec0*/  @UP2 LDCU UR4, c[0x0][0x40c] ;  /* 0x00008180ff0427ac */ /* 0x000e220008000800 */
[----:B------:R-:W-:-:S02]  /*1ed0*/  @P1 HADD2.F32 R3, -RZ, R17.H0_H0 ;  /* 0x20000011ff031230 */ /* 0x000fc40000004100 */
[----:B-1----:R-:W-:Y:S01]  /*1ee0*/  @P1 FMUL.FTZ R94, R94, UR26 ;  /* 0x0000001a5e5e1c20 */ /* 0x002fe20008410000 */
[----:B------:R-:W-:Y:S01]  /*1ef0*/  @P1 FMUL.FTZ R107, R93, R22 ;  /* 0x000000165d6b1220 */ /* 0x000fe20000410000 */
[----:B------:R-:W1:Y:S01]  /*1f00*/  @UP2 LDCU UR24, c[0x0][0x40c] ;  /* 0x00008180ff1827ac */ /* 0x000e620008000800 */
[----:B------:R-:W-:Y:S02]  /*1f10*/  @P1 HADD2.F32 R92, -RZ, R17.H1_H1 ;  /* 0x30000011ff5c1230 */ /* 0x000fe40000004100 */
[----:B------:R-:W-:Y:S01]  /*1f20*/  @P1 FMUL.FTZ R108, R94, R23 ;  /* 0x000000175e6c1220 */ /* 0x000fe20000410000 */
[--C-:B------:R-:W-:Y:S02]  /*1f30*/  @P1 HADD2.F32 R93, -RZ, R18.reuse.H0_H0 ;  /* 0x20000012ff5d1230 */ /* 0x100fe40000004100 */
[----:B--2---:R-:W-:Y:S01]  /*1f40*/  @P1 FMUL.FTZ R2, R2, UR5 ;  /* 0x0000000502021c20 */ /* 0x004fe20008410000 */
[----:B------:R-:W-:Y:S02]  /*1f50*/  @P1 HADD2.F32 R94, -RZ, R18.H1_H1 ;  /* 0x30000012ff5e1230 */ /* 0x000fe40000004100 */
[----:B----4-:R-:W-:Y:S01]  /*1f60*/  @P1 FMUL.FTZ R3, R3, UR7 ;  /* 0x0000000703031c20 */ /* 0x010fe20008410000 */
[----:B------:R-:W-:Y:S01]  /*1f70*/  F2FP.F16.F32.PACK_AB R95, RZ, R107 ;  /* 0x0000006bff5f723e */ /* 0x000fe200000000ff */
[----:B------:R-:W-:Y:S01]  /*1f80*/  @P1 FMUL.FTZ R5, R2, R25 ;  /* 0x0000001902051220 */ /* 0x000fe20000410000 */
[----:B------:R-:W-:Y:S01]  /*1f90*/  F2FP.F16.F32.PACK_AB R118, RZ, R108 ;  /* 0x0000006cff76723e */ /* 0x000fe200000000ff */
[----:B---3--:R-:W-:Y:S01]  /*1fa0*/  @P1 FMUL.FTZ R92, R92, UR23 ;  /* 0x000000175c5c1c20 */ /* 0x008fe20008410000 */
[----:B------:R-:W-:Y:S01]  /*1fb0*/  @P1 FMUL.FTZ R4, R3, R26 ;  /* 0x0000001a03041220 */ /* 0x000fe20000410000 */
[----:B------:R-:W-:-:S02]  /*1fc0*/  CS2R R2, SRZ ;  /* 0x0000000000027805 */ /* 0x000fc4000001ff00 */
[----:B------:R-:W-:Y:S01]  /*1fd0*/  PRMT R95, R95, 0x5410, R118 ;  /* 0x000054105f5f7816 */ /* 0x000fe20000000076 */
[----:B0-----:R-:W-:Y:S01]  /*1fe0*/  @P1 FMUL.FTZ R93, R93, UR4 ;  /* 0x000000045d5d1c20 */ /* 0x001fe20008410000 */
[----:B------:R-:W-:Y:S01]  /*1ff0*/  @P1 FMUL.FTZ R3, R92, R27 ;  /* 0x0000001b5c031220 */ /* 0x000fe20000410000 */
[----:B------:R-:W-:Y:S01]  /*2000*/  F2FP.F16.F32.PACK_AB R92, RZ, R0 ;  /* 0x00000000ff5c723e */ /* 0x000fe200000000ff */
[----:B-1----:R-:W-:Y:S01]  /*2010*/  @P1 FMUL.FTZ R94, R94, UR24 ;  /* 0x000000185e5e1c20 */ /* 0x002fe20008410000 */
[----:B------:R-:W-:Y:S01]  /*2020*/  @P1 FMUL.FTZ R2, R93, R20 ;  /* 0x000000145d021220 */ /* 0x000fe20000410000 */
[----:B------:R-:W-:Y:S02]  /*2030*/  F2FP.F16.F32.PACK_AB R93, RZ, R5 ;  /* 0x00000005ff5d723e */ /* 0x000fe400000000ff */
[----:B------:R-:W-:Y:S01]  /*2040*/  @P1 FMUL.FTZ R106, R94, R21 ;  /* 0x000000155e6a1220 */ /* 0x000fe20000410000 */
[----:B------:R-:W-:Y:S02]  /*2050*/  F2FP.F16.F32.PACK_AB R94, RZ, R4 ;  /* 0x00000004ff5e723e */ /* 0x000fe400000000ff */
[----:B------:R-:W-:-:S02]  /*2060*/  F2FP.F16.F32.PACK_AB R114, RZ, R3 ;  /* 0x00000003ff72723e */ /* 0x000fc400000000ff */
[----:B------:R-:W-:Y:S02]  /*2070*/  F2FP.F16.F32.PACK_AB R115, RZ, R2 ;  /* 0x00000002ff73723e */ /* 0x000fe400000000ff */
[----:B------:R-:W-:Y:S02]  /*2080*/  F2FP.F16.F32.PACK_AB R117, RZ, R106 ;  /* 0x0000006aff75723e */ /* 0x000fe400000000ff */
[----:B------:R-:W-:Y:S02]  /*2090*/  PRMT R92, R92, 0x5410, R93 ;  /* 0x000054105c5c7816 */ /* 0x000fe4000000005d */
[----:B------:R-:W-:Y:S02]  /*20a0*/  PRMT R93, R94, 0x5410, R114 ;  /* 0x000054105e5d7816 */ /* 0x000fe40000000072 */
[----:B------:R-:W-:-:S07]  /*20b0*/  PRMT R94, R115, 0x5410, R117 ;  /* 0x00005410735e7816 */ /* 0x000fce0000000075 */
.L_x_10308:
[----:B------:R-:W0:Y:S02]  /*20c0*/  LDC.64 R114, c[0x0][0x3a8] ;  /* 0x0000ea00ff727b82 */ /* 0x000e240000000a00 */
[----:B0-----:R-:W-:-:S05]  /*20d0*/  IMAD.WIDE.U32 R114, R116, 0x10, R114 ;  /* 0x0000001074727825 */ /* 0x001fca00078e0072 */
[----:B------:R2:W-:Y:S02]  /*20e0*/  STG.E.128 desc[UR12][R114.64], R92 ;  /* 0x0000005c72007986 */ /* 0x0005e4000c101d0c */
.L_x_10306:
[----:B------:R-:W-:Y:S05]  /*20f0*/  BSYNC.RECONVERGENT B0 ;  /* 0x0000000000007941 */ /* 0x000fea0003800200 */
.L_x_10305:
        /* <DEDUP_REMOVED lines=109> */
.L_x_10310:
[----:B------:R-:W-:Y:S05]  /*27d0*/  BSYNC.RECONVERGENT B0 ;  /* 0x0000000000007941 */ /* 0x000fea0003800200 */
.L_x_10309:
        /* <DEDUP_REMOVED lines=12> */
.L_x_10312:
[----:B------:R-:W-:Y:S05]  /*28a0*/  BSYNC.RECONVERGENT B0 ;  /* 0x0000000000007941 */ /* 0x000fea0003800200 */
.L_x_10311:
        /* <DEDUP_REMOVED lines=77> */
[----:B------:R-:W-:Y:S01]  /*2d80*/  F2FP.F16.F32.PACK_AB R92, R93, R92 ;  /* 0x0000005c5d5c723e */ /* 0x000fe200000000ff */
        /* <DEDUP_REMOVED lines=8> */
[----:B------:R-:W-:Y:S01]  /*2e10*/  F2FP.F16.F32.PACK_AB R93, R120, R95 ;  /* 0x0000005f785d723e */ /* 0x000fe200000000ff */
[----:B0-----:R-:W-:-:S04]  /*2e20*/  IMAD.WIDE.U32 R114, R116, 0x10, R114 ;  /* 0x0000001074727825 */ /* 0x001fc800078e0072 */
[----:B------:R-:W-:Y:S01]  /*2e30*/  FFMA.FTZ R119, R119, R86, R78 ;  /* 0x0000005677777223 */ /* 0x000fe2000001004e */
[----:B------:R-:W-:Y:S01]  /*2e40*/  FFMA.FTZ R124, R94, R87, R79 ;  /* 0x000000575e7c7223 */ /* 0x000fe2000001004f */
[----:B------:R-:W-:Y:S02]  /*2e50*/  F2FP.F16.F32.PACK_AB R94, R122, R121 ;  /* 0x000000797a5e723e */ /* 0x000fe400000000ff */
[----:B------:R-:W-:Y:S02]  /*2e60*/  IADD3 R116, PT, PT, R116, 0x80, RZ ;  /* 0x0000008074747810 */ /* 0x000fe40007ffe0ff */
[----:B------:R-:W-:-:S05]  /*2e70*/  F2FP.F16.F32.PACK_AB R95, R124, R119 ;  /* 0x000000777c5f723e */ /* 0x000fca00000000ff */
[----:B------:R1:W-:Y:S02]  /*2e80*/  STG.E.128 desc[UR12][R114.64], R92 ;  /* 0x0000005c72007986 */ /* 0x0003e4000c101d0c */
.L_x_10315:
[----:B------:R-:W-:Y:S05]  /*2e90*/  BSYNC.RECONVERGENT B0 ;  /* 0x0000000000007941 */ /* 0x000fea0003800200 */
.L_x_10314:
        /* <DEDUP_REMOVED lines=34> */
.L_x_10317:
[----:B------:R-:W-:Y:S05]  /*30c0*/  BSYNC.RECONVERGENT B0 ;  /* 0x0000000000007941 */ /* 0x000fea0003800200 */
.L_x_10316:
        /* <DEDUP_REMOVED lines=30> */
[----:B0-----:R-:W-:Y:S01]  /*32b0*/  IMAD.WIDE.U32 R114, R116, 0x10, R114 ;  /* 0x0000001074727825 */ /* 0x001fe200078e0072 */
[----:B------:R-:W-:-:S05]  /*32c0*/  F2FP.F16.F32.PACK_AB R92, R92, R117 ;  /* 0x000000755c5c723e */ /* 0x000fca00000000ff */
[----:B------:R3:W-:Y:S02]  /*32d0*/  STG.E.128 desc[UR12][R114.64], R92 ;  /* 0x0000005c72007986 */ /* 0x0007e4000c101d0c */
.L_x_10318:
[----:B------:R-:W-:Y:S05]  /*32e0*/  BSYNC.RECONVERGENT B0 ;  /* 0x0000000000007941 */ /* 0x000fea0003800200 */
.L_x_10313:
[----:B------:R-:W-:Y:S02]  /*32f0*/  UIADD3 UR18, UPT, UPT, UR18, UR16, URZ ;  /* 0x0000001012127290 */ /* 0x000fe4000fffe0ff */
[----:B------:R-:W-:Y:S02]  /*3300*/  UPLOP3.LUT UP1, UPT, UPT, UPT, UP1, 0x40, 0x4 ;  /* 0x000000000004789c */ /* 0x000fe40003f2e810 */
[----:B------:R-:W-:-:S09]  /*3310*/  UISETP.GE.AND UP0, UPT, UR18, UR17, UPT ;  /* 0x000000111200728c */ /* 0x000fd2000bf06270 */
[----:B------:R-:W-:Y:S05]  /*3320*/  BRA.U !UP0, `(.L_x_10319) ;  /* 0xffffffd508407547 */ /* 0x000fea000b83ffff */
[----:B------:R-:W-:Y:S05]  /*3330*/  EXIT ;  /* 0x000000000000794d */ /* 0x000fea0003800000 */
.L_x_10320:
        /* <DEDUP_REMOVED lines=12> */
.L_x_20817:


//--------------------- .text._ZN10layer_norm13ln_fwd_kernelINS_13Kernel_traitsIf6__halfS2_S2_fjLj3072ELj1ELj1ELj4ELj16ENS_18Kernel_traits_baseILj3072EfS2_S2_S2_fjLj128EEEEELb0ELb1ELb1ELb1EEEvNS_9FwdParamsE --------------------------
	.section	.text._ZN10layer_norm13ln_fwd_kernelINS_13Kernel_traitsIf6__halfS2_S2_fjLj3072ELj1ELj1ELj4ELj16ENS_18Kernel_traits_baseILj3072EfS2_S2_S2_fjLj128EEEEELb0ELb1ELb1ELb1EEEvNS_9FwdParamsE,"ax",@progbits
	.align	128
        .global         _ZN10layer_norm13ln_fwd_kernelINS_13Kernel_traitsIf6__halfS2_S2_fjLj3072ELj1ELj1ELj4ELj16ENS_18Kernel_traits_baseILj3072EfS2_S2_S2_fjLj128EEEEELb0ELb1ELb1ELb1EEEvNS_9FwdParamsE
        .type           _ZN10layer_norm13ln_fwd_kernelINS_13Kernel_traitsIf6__halfS2_S2_fjLj3072ELj1ELj1ELj4ELj16ENS_18Kernel_traits_baseILj3072EfS2_S2_S2_fjLj128EEEEELb0ELb1ELb1ELb1EEEvNS_9FwdParamsE,@function
        .size           _ZN10layer_norm13ln_fwd_kernelINS_13Kernel_traitsIf6__halfS2_S2_fjLj3072ELj1ELj1ELj4ELj16ENS_18Kernel_traits_baseILj3072EfS2_S2_S2_fjLj128EEEEELb0ELb1ELb1ELb1EEEvNS_9FwdParamsE,(.L_x_20818 - _ZN10layer_norm13ln_fwd_kernelINS_13Kernel_traitsIf6__halfS2_S2_fjLj3072ELj1ELj1ELj4ELj16ENS_18Kernel_traits_baseILj3072EfS2_S2_S2_fjLj128EEEEELb0ELb1ELb1ELb1EEEvNS_9FwdParamsE)
        .other          _ZN10layer_norm13ln_fwd_kernelINS_13Kernel_traitsIf6__halfS2_S2_fjLj3072ELj1ELj1ELj4ELj16ENS_18Kernel_traits_baseILj3072EfS2_S2_S2_fjLj128EEEEELb0ELb1ELb1ELb1EEEvNS_9FwdParamsE,@"STO_CUDA_ENTRY STV_DEFAULT"
_ZN10layer_norm13ln_fwd_kernelINS_13Kernel_traitsIf6__halfS2_S2_fjLj3072ELj1ELj1ELj4ELj16ENS_18Kernel_traits_baseILj3072EfS2_S2_S2_fjLj128EEEEELb0ELb1ELb1ELb1EEEvNS_9FwdParamsE:
.text._ZN10layer_norm13ln_fwd_kernelINS_13Kernel_traitsIf6__halfS2_S2_fjLj3072ELj1ELj1ELj4ELj16ENS_18Kernel_traits_baseILj3072EfS2_S2_S2_fjLj128EEEEELb0ELb1ELb1ELb1EEEvNS_9FwdParamsE:
        /* <DEDUP_REMOVED lines=33> */
.L_x_10321:
        /* <DEDUP_REMOVED lines=28> */
.L_x_10322:
        /* <DEDUP_REMOVED lines=11> */
.L_x_10334:
        /* <DEDUP_REMOVED lines=21> */
[----:B-----5:R0:W5:Y:S01]  /*05d0*/  @P1 LDG.E.128 R8, desc[UR12][R2.64] ;  /* 0x0000000c02081981 */ /* 0x020162000c1e1d00 */
[----:B------:R-:W-:Y:S01]  /*05e0*/  ISETP.NE.U32.AND P0, PT, RZ, UR14, PT ;  /* 0x0000000eff007c0c */ /* 0x000fe2000bf05070 */
        /* <DEDUP_REMOVED lines=13> */
[----:B-----5:R-:W-:Y:S02]  /*06c0*/  @P2 HADD2.F32 R2, -RZ, R8.H0_H0 ;  /* 0x20000008ff022230 */ /* 0x020fe40000004100 */
[----:B------:R-:W-:-:S05]  /*06d0*/  @P2 HADD2.F32 R84, -RZ, R9.H0_H0 ;  /* 0x20000009ff542230 */ /* 0x000fca0000004100 */
[----:B------:R-:W1:Y:S08]  /*06e0*/  @P2 LDC R85, c[0x0][0x40c] ;  /* 0x00010300ff552b82 */ /* 0x000e700000000800 */
[----:B------:R-:W4:Y:S08]  /*06f0*/  @P2 LDC R90, c[0x0][0x40c] ;  /* 0x00010300ff5a2b82 */ /* 0x000f300000000800 */
[----:B------:R-:W3:Y:S01]  /*0700*/  @P2 LDC R91, c[0x0][0x40c] ;  /* 0x00010300ff5b2b82 */ /* 0x000ee20000000800 */
[----:B0-----:R-:W-:Y:S01]  /*0710*/  @P2 FMUL.FTZ R3, R2, R3 ;  /* 0x0000000302032220 */ /* 0x001fe20000410000 */
[----:B------:R-:W-:-:S06]  /*0720*/  @P2 HADD2.F32 R2, -RZ, R8.H1_H1 ;  /* 0x30000008ff022230 */ /* 0x000fcc0000004100 */
[----:B------:R-:W0:Y:S01]  /*0730*/  @P2 LDC R93, c[0x0][0x40c] ;  /* 0x00010300ff5d2b82 */ /* 0x000e220000000800 */
[----:B-1----:R-:W-:Y:S01]  /*0740*/  @P2 FMUL.FTZ R2, R2, R85 ;  /* 0x0000005502022220 */ /* 0x002fe20000410000 */
[----:B------:R-:W-:-:S06]  /*0750*/  @P2 HADD2.F32 R85, -RZ, R9.H1_H1 ;  /* 0x30000009ff552230 */ /* 0x000fcc0000004100 */
[----:B------:R-:W1:Y:S08]  /*0760*/  @P2 LDC R92, c[0x0][0x40c] ;  /* 0x00010300ff5c2b82 */ /* 0x000e700000000800 */
[----:B------:R-:W1:Y:S08]  /*0770*/  @P2 LDC R103, c[0x0][0x40c] ;  /* 0x00010300ff672b82 */ /* 0x000e700000000800 */
[----:B------:R-:W1:Y:S01]  /*0780*/  @P2 LDC R111, c[0x0][0x40c] ;  /* 0x00010300ff6f2b82 */ /* 0x000e620000000800 */
[----:B--2---:R-:W-:-:S02]  /*0790*/  @P2 HADD2.F32 R87, -RZ, R4.H1_H1 ;  /* 0x30000004ff572230 */ /* 0x004fc40000004100 */
[--C-:B------:R-:W-:Y:S02]  /*07a0*/  @P2 HADD2.F32 R86, -RZ, R4.reuse.H0_H0 ;  /* 0x20000004ff562230 */ /* 0x100fe40000004100 */
[--C-:B------:R-:W-:Y:S02]  /*07b0*/  @!P2 HADD2.F32 R97, -RZ, R4.reuse.H1_H1 ;  /* 0x30000004ff61a230 */ /* 0x100fe40000004100 */
[----:B------:R-:W-:Y:S01]  /*07c0*/  @P2 FFMA.FTZ R97, R2, R33, R87 ;  /* 0x0000002102612223 */ /* 0x000fe20000010057 */
[----:B------:R-:W-:Y:S02]  /*07d0*/  @!P2 HADD2.F32 R95, -RZ, R4.H0_H0 ;  /* 0x20000004ff5fa230 */ /* 0x000fe40000004100 */
[----:B------:R-:W-:Y:S01]  /*07e0*/  @P2 FFMA.FTZ R95, R3, R32, R86 ;  /* 0x00000020035f2223 */ /* 0x000fe20000010056 */
[----:B----4-:R-:W-:Y:S01]  /*07f0*/  @P2 FMUL.FTZ R2, R85, R90 ;  /* 0x0000005a55022220 */ /* 0x010fe20000410000 */
[----:B---3--:R-:W-:Y:S01]  /*0800*/  @P2 FMUL.FTZ R3, R84, R91 ;  /* 0x0000005b54032220 */ /* 0x008fe20000410000 */
[----:B------:R-:W-:-:S02]  /*0810*/  @P2 HADD2.F32 R90, -RZ, R5.H0_H0 ;  /* 0x20000005ff5a2230 */ /* 0x000fc40000004100 */
[--C-:B------:R-:W-:Y:S02]  /*0820*/  @P2 HADD2.F32 R84, -RZ, R10.reuse.H0_H0 ;  /* 0x2000000aff542230 */ /* 0x100fe40000004100 */
[--C-:B------:R-:W-:Y:S02]  /*0830*/  @P2 HADD2.F32 R87, -RZ, R5.reuse.H1_H1 ;  /* 0x30000005ff572230 */ /* 0x100fe40000004100 */
[----:B------:R-:W-:Y:S02]  /*0840*/  @!P2 HADD2.F32 R99, -RZ, R5.H0_H0 ;  /* 0x20000005ff63a230 */ /* 0x000fe40000004100 */
[----:B------:R-:W-:Y:S01]  /*0850*/  @P2 FFMA.FTZ R99, R3, R34, R90 ;  /* 0x0000002203632223 */ /* 0x000fe2000001005a */
[----:B------:R-:W-:Y:S02]  /*0860*/  @P2 HADD2.F32 R85, -RZ, R10.H1_H1 ;  /* 0x3000000aff552230 */ /* 0x000fe40000004100 */
[----:B0-----:R-:W-:Y:S01]  /*0870*/  @P2 FMUL.FTZ R3, R84, R93 ;  /* 0x0000005d54032220 */ /* 0x001fe20000410000 */
[----:B------:R-:W-:-:S02]  /*0880*/  @P2 HADD2.F32 R86, -RZ, R11.H0_H0 ;  /* 0x2000000bff562230 */ /* 0x000fc40000004100 */
[----:B------:R-:W-:Y:S02]  /*0890*/  @!P2 HADD2.F32 R101, -RZ, R5.H1_H1 ;  /* 0x30000005ff65a230 */ /* 0x000fe40000004100 */
[----:B------:R-:W-:Y:S01]  /*08a0*/  @P2 FFMA.FTZ R101, R2, R35, R87 ;  /* 0x0000002302652223 */ /* 0x000fe20000010057 */
[----:B------:R-:W-:Y:S02]  /*08b0*/  @P2 HADD2.F32 R84, -RZ, R11.H1_H1 ;  /* 0x3000000bff542230 */ /* 0x000fe40000004100 */
[----:B-1----:R-:W-:Y:S01]  /*08c0*/  @P2 FMUL.FTZ R2, R85, R92 ;  /* 0x0000005c55022220 */ /* 0x002fe20000410000 */
[----:B------:R-:W-:Y:S01]  /*08d0*/  @P2 FMUL.FTZ R85, R86, R103 ;  /* 0x0000006756552220 */ /* 0x000fe20000410000 */
[--C-:B------:R-:W-:Y:S02]  /*08e0*/  @P2 HADD2.F32 R86, -RZ, R6.reuse.H0_H0 ;  /* 0x20000006ff562230 */ /* 0x100fe40000004100 */
[----:B------:R-:W-:Y:S02]  /*08f0*/  @P2 HADD2.F32 R87, -RZ, R6.H1_H1 ;  /* 0x30000006ff572230 */ /* 0x000fe40000004100 */
[----:B------:R-:W-:Y:S01]  /*0900*/  @P2 FMUL.FTZ R84, R84, R111 ;  /* 0x0000006f54542220 */ /* 0x000fe20000410000 */
[----:B------:R-:W-:-:S02]  /*0910*/  @P2 HADD2.F32 R90, -RZ, R7.H0_H0 ;  /* 0x20000007ff5a2230 */ /* 0x000fc40000004100 */
[--C-:B------:R-:W-:Y:S02]  /*0920*/  @P2 HADD2.F32 R91, -RZ, R7.reuse.H1_H1 ;  /* 0x30000007ff5b2230 */ /* 0x100fe40000004100 */
[--C-:B------:R-:W-:Y:S02]  /*0930*/  @!P2 HADD2.F32 R103, -RZ, R6.reuse.H0_H0 ;  /* 0x20000006ff67a230 */ /* 0x100fe40000004100 */
[----:B------:R-:W-:Y:S01]  /*0940*/  @P2 FFMA.FTZ R103, R3, R28, R86 ;  /* 0x0000001c03672223 */ /* 0x000fe20000010056 */
[----:B------:R-:W-:Y:S02]  /*0950*/  @!P2 HADD2.F32 R105, -RZ, R6.H1_H1 ;  /* 0x30000006ff69a230 */ /* 0x000fe40000004100 */
[----:B------:R-:W-:Y:S01]  /*0960*/  @P2 FFMA.FTZ R105, R2, R29, R87 ;  /* 0x0000001d02692223 */ /* 0x000fe20000010057 */
[--C-:B------:R-:W-:Y:S02]  /*0970*/  @!P2 HADD2.F32 R107, -RZ, R7.reuse.H0_H0 ;  /* 0x20000007ff6ba230 */ /* 0x100fe40000004100 */
[----:B------:R-:W-:Y:S01]  /*0980*/  @P2 FFMA.FTZ R107, R85, R30, R90 ;  /* 0x0000001e556b2223 */ /* 0x000fe2000001005a */
[----:B------:R-:W-:-:S02]  /*0990*/  @!P2 HADD2.F32 R109, -RZ, R7.H1_H1 ;  /* 0x30000007ff6da230 */ /* 0x000fc40000004100 */
[----:B------:R-:W-:Y:S01]  /*09a0*/  @P2 FFMA.FTZ R109, R84, R31, R91 ;  /* 0x0000001f546d2223 */ /* 0x000fe2000001005b */
[----:B------:R-:W-:Y:S02]  /*09b0*/  F2FP.F16.F32.PACK_AB R84, RZ, R95 ;  /* 0x0000005fff54723e */ /* 0x000fe400000000ff */
[----:B------:R-:W-:Y:S02]  /*09c0*/  F2FP.F16.F32.PACK_AB R2, RZ, R97 ;  /* 0x00000061ff02723e */ /* 0x000fe400000000ff */
[----:B------:R-:W-:Y:S02]  /*09d0*/  F2FP.F16.F32.PACK_AB R85, RZ, R99 ;  /* 0x00000063ff55723e */ /* 0x000fe400000000ff */
        /* <DEDUP_REMOVED lines=10> */
.L_x_10323:
[----:B------:R-:W0:Y:S01]  /*0a80*/  @UP1 LDCU UR4, c[0x0][0x40c] ;  /* 0x00008180ff0417ac */ /* 0x000e220008000800 */
[--C-:B-----5:R-:W-:Y:S01]  /*0a90*/  @P1 HADD2.F32 R2, -RZ, R8.reuse.H0_H0 ;  /* 0x20000008ff021230 */ /* 0x120fe20000004100 */
[----:B------:R-:W-:Y:S01]  /*0aa0*/  MOV R95, RZ ;  /* 0x000000ff005f7202 */ /* 0x000fe20000000f00 */
[----:B------:R-:W-:Y:S01]  /*0ab0*/  @P1 HADD2.F32 R84, -RZ, R8.H1_H1 ;  /* 0x30000008ff541230 */ /* 0x000fe20000004100 */
[----:B------:R-:W1:Y:S01]  /*0ac0*/  @UP1 LDCU UR5, c[0x0][0x40c] ;  /* 0x00008180ff0517ac */ /* 0x000e620008000800 */
[----:B------:R-:W-:Y:S01]  /*0ad0*/  @P1 HADD2.F32 R85, -RZ, R9.H0_H0 ;  /* 0x20000009ff551230 */ /* 0x000fe20000004100 */
[----:B------:R-:W-:Y:S01]  /*0ae0*/  MOV R97, RZ ;  /* 0x000000ff00617202 */ /* 0x000fe20000000f00 */
[----:B------:R-:W-:Y:S01]  /*0af0*/  @P1 HADD2.F32 R86, -RZ, R11.H0_H0 ;  /* 0x2000000bff561230 */ /* 0x000fe20000004100 */
        /* <DEDUP_REMOVED lines=9> */
[----:B------:R-:W-:Y:S01]  /*0b90*/  @P1 HADD2.F32 R2, -RZ, R9.H1_H1 ;  /* 0x30000009ff021230 */ /* 0x000fe20000004100 */
[----:B------:R-:W0:Y:S01]  /*0ba0*/  @UP1 LDCU UR22, c[0x0][0x40c] ;  /* 0x00008180ff1617ac */ /* 0x000e220008000800 */
[----:B------:R-:W-:Y:S01]  /*0bb0*/  MOV R109, RZ ;  /* 0x000000ff006d7202 */ /* 0x000fe20000000f00 */
[----:B-1----:R-:W-:Y:S01]  /*0bc0*/  @P1 FMUL.FTZ R84, R84, UR5 ;  /* 0x0000000554541c20 */ /* 0x002fe20008410000 */
[----:B------:R-:W-:Y:S01]  /*0bd0*/  @P1 FMUL.FTZ R95, R3, R32 ;  /* 0x00000020035f1220 */ /* 0x000fe20000410000 */
[----:B------:R-:W1:Y:S01]  /*0be0*/  @UP1 LDCU UR23, c[0x0][0x40c] ;  /* 0x00008180ff1717ac */ /* 0x000e620008000800 */
[----:B------:R-:W-:-:S02]  /*0bf0*/  @P1 HADD2.F32 R3, -RZ, R10.H0_H0 ;  /* 0x2000000aff031230 */ /* 0x000fc40000004100 */
[----:B--2---:R-:W-:Y:S01]  /*0c00*/  @P1 FMUL.FTZ R85, R85, UR18 ;  /* 0x0000001255551c20 */ /* 0x004fe20008410000 */
[----:B------:R-:W-:Y:S01]  /*0c10*/  @P1 FMUL.FTZ R97, R84, R33 ;  /* 0x0000002154611220 */ /* 0x000fe20000410000 */
[----:B------:R-:W2:Y:S01]  /*0c20*/  @UP1 LDCU UR27, c[0x0][0x40c] ;  /* 0x00008180ff1b17ac */ /* 0x000ea20008000800 */
[----:B------:R-:W-:Y:S02]  /*0c30*/  @P1 HADD2.F32 R84, -RZ, R10.H1_H1 ;  /* 0x3000000aff541230 */ /* 0x000fe40000004100 */
[----:B------:R-:W-:Y:S01]  /*0c40*/  @P1 FMUL.FTZ R99, R85, R34 ;  /* 0x0000002255631220 */ /* 0x000fe20000410000 */
[----:B------:R-:W-:Y:S02]  /*0c50*/  @P1 HADD2.F32 R85, -RZ, R11.H1_H1 ;  /* 0x3000000bff551230 */ /* 0x000fe40000004100 */
[----:B----4-:R-:W-:Y:S01]  /*0c60*/  @P1 FMUL.FTZ R87, R86, UR26 ;  /* 0x0000001a56571c20 */ /* 0x010fe20008410000 */
[----:B---3--:R-:W-:-:S03]  /*0c70*/  @P1 FMUL.FTZ R2, R2, UR19 ;  /* 0x0000001302021c20 */ /* 0x008fc60008410000 */
[----:B------:R-:W-:Y:S01]  /*0c80*/  @P1 FMUL.FTZ R107, R87, R30 ;  /* 0x0000001e576b1220 */ /* 0x000fe20000410000 */
[----:B0-----:R-:W-:Y:S01]  /*0c90*/  @P1 FMUL.FTZ R3, R3, UR22 ;  /* 0x0000001603031c20 */ /* 0x001fe20008410000 */
[----:B------:R-:W-:Y:S01]  /*0ca0*/  @P1 FMUL.FTZ R101, R2, R35 ;  /* 0x0000002302651220 */ /* 0x000fe20000410000 */
[----:B------:R-:W-:Y:S01]  /*0cb0*/  F2FP.F16.F32.PACK_AB R2, RZ, R97 ;  /* 0x00000061ff02723e */ /* 0x000fe200000000ff */
[----:B-1----:R-:W-:Y:S01]  /*0cc0*/  @P1 FMUL.FTZ R84, R84, UR23 ;  /* 0x0000001754541c20 */ /* 0x002fe20008410000 */
[----:B------:R-:W-:Y:S01]  /*0cd0*/  @P1 FMUL.FTZ R103, R3, R28 ;  /* 0x0000001c03671220 */ /* 0x000fe20000410000 */
[----:B------:R-:W-:Y:S01]  /*0ce0*/  F2FP.F16.F32.PACK_AB R87, RZ, R107 ;  /* 0x0000006bff57723e */ /* 0x000fe200000000ff */
[----:B--2---:R-:W-:Y:S01]  /*0cf0*/  @P1 FMUL.FTZ R86, R85, UR27 ;  /* 0x0000001b55561c20 */ /* 0x004fe20008410000 */
[----:B------:R-:W-:Y:S01]  /*0d00*/  @P1 FMUL.FTZ R105, R84, R29 ;  /* 0x0000001d54691220 */ /* 0x000fe20000410000 */
[----:B------:R-:W-:Y:S02]  /*0d10*/  F2FP.F16.F32.PACK_AB R84, RZ, R95 ;  /* 0x0000005fff54723e */ /* 0x000fe400000000ff */
        /* <DEDUP_REMOVED lines=10> */
.L_x_10324:
        /* <DEDUP_REMOVED lines=14> */
[----:B0----5:R-:W-:Y:S02]  /*0ea0*/  HADD2.F32 R111, -RZ, R4.H1_H1 ;  /* 0x30000004ff6f7230 */ /* 0x021fe40000004100 */
[--C-:B------:R-:W-:Y:S02]  /*0eb0*/  HADD2.F32 R113, -RZ, R5.reuse.H0_H0 ;  /* 0x20000005ff717230 */ /* 0x100fe40000004100 */
[----:B------:R-:W-:Y:S02]  /*0ec0*/  HADD2.F32 R115, -RZ, R5.H1_H1 ;  /* 0x30000005ff737230 */ /* 0x000fe40000004100 */
[--C-:B------:R-:W-:Y:S02]  /*0ed0*/  HADD2.F32 R117, -RZ, R6.reuse.H0_H0 ;  /* 0x20000006ff757230 */ /* 0x100fe40000004100 */
[----:B------:R-:W-:Y:S02]  /*0ee0*/  HADD2.F32 R119, -RZ, R6.H1_H1 ;  /* 0x30000006ff777230 */ /* 0x000fe40000004100 */
[----:B------:R-:W-:-:S02]  /*0ef0*/  HADD2.F32 R121, -RZ, R7.H0_H0 ;  /* 0x20000007ff797230 */ /* 0x000fc40000004100 */
[----:B------:R-:W0:Y:S01]  /*0f00*/  @P2 LDC R85, c[0x0][0x40c] ;  /* 0x00010300ff552b82 */ /* 0x000e220000000800 */
[----:B------:R-:W-:Y:S02]  /*0f10*/  @P2 HADD2.F32 R84, -RZ, R8.H1_H1 ;  /* 0x30000008ff542230 */ /* 0x000fe40000004100 */
[----:B------:R-:W-:Y:S02]  /*0f20*/  @P2 HADD2.F32 R87, -RZ, R10.H0_H0 ;  /* 0x2000000aff572230 */ /* 0x000fe40000004100 */
[----:B------:R-:W-:Y:S02]  /*0f30*/  HADD2.F32 R123, -RZ, R4.H0_H0 ;  /* 0x20000004ff7b7230 */ /* 0x000fe40000004100 */
[----:B------:R-:W-:Y:S01]  /*0f40*/  HADD2.F32 R125, -RZ, R7.H1_H1 ;  /* 0x30000007ff7d7230 */ /* 0x000fe20000004100 */
[----:B------:R-:W1:Y:S08]  /*0f50*/  @P2 LDC R90, c[0x0][0x40c] ;  /* 0x00010300ff5a2b82 */ /* 0x000e700000000800 */
[----:B------:R-:W2:Y:S08]  /*0f60*/  @P2 LDC R92, c[0x0][0x40c] ;  /* 0x00010300ff5c2b82 */ /* 0x000eb00000000800 */
[----:B------:R-:W3:Y:S01]  /*0f70*/  @P2 LDC R94, c[0x0][0x40c] ;  /* 0x00010300ff5e2b82 */ /* 0x000ee20000000800 */
[----:B0-----:R-:W-:Y:S01]  /*0f80*/  @P2 FMUL.FTZ R84, R84, R85 ;  /* 0x0000005554542220 */ /* 0x001fe20000410000 */
[----:B------:R-:W-:-:S03]  /*0f90*/  @P2 HADD2.F32 R85, -RZ, R9.H0_H0 ;  /* 0x20000009ff552230 */ /* 0x000fc60000004100 */
[----:B------:R-:W-:-:S03]  /*0fa0*/  @P2 FFMA.FTZ R111, R84, R25, R111 ;  /* 0x00000019546f2223 */ /* 0x000fc6000001006f */
[----:B------:R-:W0:Y:S01]  /*0fb0*/  @P2 LDC R86, c[0x0][0x40c] ;  /* 0x00010300ff562b82 */ /* 0x000e220000000800 */
[----:B-1----:R-:W-:Y:S01]  /*0fc0*/  @P2 FMUL.FTZ R90, R85, R90 ;  /* 0x0000005a555a2220 */ /* 0x002fe20000410000 */
[----:B------:R-:W-:-:S03]  /*0fd0*/  @P2 HADD2.F32 R85, -RZ, R9.H1_H1 ;  /* 0x30000009ff552230 */ /* 0x000fc60000004100 */
[----:B------:R-:W-:Y:S01]  /*0fe0*/  @P2 FFMA.FTZ R113, R90, R26, R113 ;  /* 0x0000001a5a712223 */ /* 0x000fe20000010071 */
[----:B------:R-:W-:Y:S02]  /*0ff0*/  @P2 HADD2.F32 R90, -RZ, R11.H0_H0 ;  /* 0x2000000bff5a2230 */ /* 0x000fe40000004100 */
[----:B------:R-:W1:Y:S01]  /*1000*/  @P2 LDC R96, c[0x0][0x40c] ;  /* 0x00010300ff602b82 */ /* 0x000e620000000800 */
[----:B--2---:R-:W-:Y:S01]  /*1010*/  @P2 FMUL.FTZ R92, R85, R92 ;  /* 0x0000005c555c2220 */ /* 0x004fe20000410000 */
[----:B------:R-:W-:-:S03]  /*1020*/  @P2 HADD2.F32 R85, -RZ, R8.H0_H0 ;  /* 0x20000008ff552230 */ /* 0x000fc60000004100 */
[----:B------:R-:W-:-:S03]  /*1030*/  @P2 FFMA.FTZ R115, R92, R27, R115 ;  /* 0x0000001b5c732223 */ /* 0x000fc60000010073 */
[----:B------:R-:W2:Y:S01]  /*1040*/  @P2 LDC R91, c[0x0][0x40c] ;  /* 0x00010300ff5b2b82 */ /* 0x000ea20000000800 */
[----:B---3--:R-:W-:Y:S01]  /*1050*/  @P2 FMUL.FTZ R94, R87, R94 ;  /* 0x0000005e575e2220 */ /* 0x008fe20000410000 */
[----:B------:R-:W-:-:S03]  /*1060*/  @P2 HADD2.F32 R87, -RZ, R10.H1_H1 ;  /* 0x3000000aff572230 */ /* 0x000fc60000004100 */
[----:B------:R-:W-:-:S03]  /*1070*/  @P2 FFMA.FTZ R117, R94, R20, R117 ;  /* 0x000000145e752223 */ /* 0x000fc60000010075 */
[----:B------:R-:W3:Y:S01]  /*1080*/  @P2 LDC R84, c[0x0][0x40c] ;  /* 0x00010300ff542b82 */ /* 0x000ee20000000800 */
[----:B0-----:R-:W-:Y:S01]  /*1090*/  @P2 FMUL.FTZ R86, R85, R86 ;  /* 0x0000005655562220 */ /* 0x001fe20000410000 */
[----:B------:R-:W-:-:S03]  /*10a0*/  @P2 HADD2.F32 R85, -RZ, R11.H1_H1 ;  /* 0x3000000bff552230 */ /* 0x000fc60000004100 */
[----:B------:R-:W-:Y:S01]  /*10b0*/  @P2 FFMA.FTZ R123, R86, R24, R123 ;  /* 0x00000018567b2223 */ /* 0x000fe2000001007b */
[----:B------:R-:W-:Y:S01]  /*10c0*/  F2FP.F16.F32.PACK_AB R86, RZ, R115 ;  /* 0x00000073ff56723e */ /* 0x000fe200000000ff */
[----:B-1----:R-:W-:-:S04]  /*10d0*/  @P2 FMUL.FTZ R96, R87, R96 ;  /* 0x0000006057602220 */ /* 0x002fc80000410000 */
[----:B------:R-:W-:Y:S01]  /*10e0*/  @P2 FFMA.FTZ R119, R96, R21, R119 ;  /* 0x0000001560772223 */ /* 0x000fe20000010077 */
[----:B--2---:R-:W-:Y:S01]  /*10f0*/  @P2 FMUL.FTZ R90, R90, R91 ;  /* 0x0000005b5a5a2220 */ /* 0x004fe20000410000 */
[----:B------:R-:W-:-:S03]  /*1100*/  F2FP.F16.F32.PACK_AB R91, RZ, R117 ;  /* 0x00000075ff5b723e */ /* 0x000fc600000000ff */
[----:B------:R-:W-:Y:S01]  /*1110*/  F2FP.F16.F32.PACK_AB R92, RZ, R119 ;  /* 0x00000077ff5c723e */ /* 0x000fe200000000ff */
[----:B------:R-:W-:Y:S01]  /*1120*/  @P2 FFMA.FTZ R121, R90, R22, R121 ;  /* 0x000000165a792223 */ /* 0x000fe20000010079 */
[----:B------:R-:W-:Y:S01]  /*1130*/  F2FP.F16.F32.PACK_AB R90, RZ, R111 ;  /* 0x0000006fff5a723e */ /* 0x000fe200000000ff */
[----:B---3--:R-:W-:Y:S01]  /*1140*/  @P2 FMUL.FTZ R84, R85, R84 ;  /* 0x0000005455542220 */ /* 0x008fe20000410000 */
[----:B------:R-:W-:Y:S02]  /*1150*/  F2FP.F16.F32.PACK_AB R85, RZ, R113 ;  /* 0x00000071ff55723e */ /* 0x000fe400000000ff */
[----:B------:R-:W-:Y:S01]  /*1160*/  F2FP.F16.F32.PACK_AB R93, RZ, R121 ;  /* 0x00000079ff5d723e */ /* 0x000fe200000000ff */
[----:B------:R-:W-:Y:S01]  /*1170*/  @P2 FFMA.FTZ R125, R84, R23, R125 ;  /* 0x00000017547d2223 */ /* 0x000fe2000001007d */
[----:B------:R-:W-:Y:S02]  /*1180*/  F2FP.F16.F32.PACK_AB R84, RZ, R123 ;  /* 0x0000007bff54723e */ /* 0x000fe400000000ff */
[----:B------:R-:W-:-:S02]  /*1190*/  PRMT R85, R85, 0x5410, R86 ;  /* 0x0000541055557816 */ /* 0x000fc40000000056 */
[----:B------:R-:W-:Y:S02]  /*11a0*/  F2FP.F16.F32.PACK_AB R87, RZ, R125 ;  /* 0x0000007dff57723e */ /* 0x000fe400000000ff */
[----:B------:R-:W-:Y:S02]  /*11b0*/  PRMT R86, R91, 0x5410, R92 ;  /* 0x000054105b567816 */ /* 0x000fe4000000005c */
[----:B------:R-:W-:Y:S02]  /*11c0*/  PRMT R84, R84, 0x5410, R90 ;  /* 0x0000541054547816 */ /* 0x000fe4000000005a */
[----:B------:R-:W-:Y:S01]  /*11d0*/  PRMT R87, R93, 0x5410, R87 ;  /* 0x000054105d577816 */ /* 0x000fe20000000057 */
[----:B------:R-:W-:Y:S06]  /*11e0*/  BRA `(.L_x_10326) ;  /* 0x0000000000d07947 */ /* 0x000fec0003800000 */
.L_x_10325:
[----:B------:R-:W1:Y:S01]  /*11f0*/  @UP1 LDCU UR4, c[0x0][0x40c] ;  /* 0x00008180ff0417ac */ /* 0x000e620008000800 */
[--C-:B0----5:R-:W-:Y:S01]  /*1200*/  @P1 HADD2.F32 R84, -RZ, R8.reuse.H0_H0 ;  /* 0x20000008ff541230 */ /* 0x121fe20000004100 */
[----:B------:R-:W-:Y:S01]  /*1210*/  MOV R123, RZ ;  /* 0x000000ff007b7202 */ /* 0x000fe20000000f00 */
[----:B------:R-:W-:Y:S01]  /*1220*/  @P1 HADD2.F32 R86, -RZ, R8.H1_H1 ;  /* 0x30000008ff561230 */ /* 0x000fe20000004100 */
[----:B------:R-:W0:Y:S01]  /*1230*/  @UP1 LDCU UR5, c[0x0][0x40c] ;  /* 0x00008180ff0517ac */ /* 0x000e220008000800 */
[----:B------:R-:W-:Y:S01]  /*1240*/  @P1 HADD2.F32 R87, -RZ, R9.H0_H0 ;  /* 0x20000009ff571230 */ /* 0x000fe20000004100 */
[----:B------:R-:W-:Y:S01]  /*1250*/  MOV R111, RZ ;  /* 0x000000ff006f7202 */ /* 0x000fe20000000f00 */
[----:B------:R-:W-:Y:S01]  /*1260*/  @P1 HADD2.F32 R90, -RZ, R11.H0_H0 ;  /* 0x2000000bff5a1230 */ /* 0x000fe20000004100 */
        /* <DEDUP_REMOVED lines=9> */
[----:B------:R-:W-:Y:S01]  /*1300*/  @P1 HADD2.F32 R84, -RZ, R9.H1_H1 ;  /* 0x30000009ff541230 */ /* 0x000fe20000004100 */
[----:B------:R-:W1:Y:S01]  /*1310*/  @UP1 LDCU UR22, c[0x0][0x40c] ;  /* 0x00008180ff1617ac */ /* 0x000e620008000800 */
[----:B------:R-:W-:Y:S01]  /*1320*/  MOV R125, RZ ;  /* 0x000000ff007d7202 */ /* 0x000fe20000000f00 */
[----:B0-----:R-:W-:Y:S01]  /*1330*/  @P1 FMUL.FTZ R86, R86, UR5 ;  /* 0x0000000556561c20 */ /* 0x001fe20008410000 */
[----:B------:R-:W-:Y:S01]  /*1340*/  @P1 FMUL.FTZ R123, R85, R24 ;  /* 0x00000018557b1220 */ /* 0x000fe20000410000 */
[----:B------:R-:W0:Y:S01]  /*1350*/  @UP1 LDCU UR23, c[0x0][0x40c] ;  /* 0x00008180ff1717ac */ /* 0x000e220008000800 */
[----:B------:R-:W-:-:S02]  /*1360*/  @P1 HADD2.F32 R85, -RZ, R10.H0_H0 ;  /* 0x2000000aff551230 */ /* 0x000fc40000004100 */
[----:B--2---:R-:W-:Y:S01]  /*1370*/  @P1 FMUL.FTZ R87, R87, UR18 ;  /* 0x0000001257571c20 */ /* 0x004fe20008410000 */
[----:B------:R-:W-:Y:S01]  /*1380*/  @P1 FMUL.FTZ R111, R86, R25 ;  /* 0x00000019566f1220 */ /* 0x000fe20000410000 */
[----:B------:R-:W2:Y:S01]  /*1390*/  @UP1 LDCU UR27, c[0x0][0x40c] ;  /* 0x00008180ff1b17ac */ /* 0x000ea20008000800 */
[----:B------:R-:W-:Y:S02]  /*13a0*/  @P1 HADD2.F32 R86, -RZ, R10.H1_H1 ;  /* 0x3000000aff561230 */ /* 0x000fe40000004100 */
[----:B------:R-:W-:Y:S01]  /*13b0*/  @P1 FMUL.FTZ R113, R87, R26 ;  /* 0x0000001a57711220 */ /* 0x000fe20000410000 */
[----:B------:R-:W-:Y:S02]  /*13c0*/  @P1 HADD2.F32 R87, -RZ, R11.H1_H1 ;  /* 0x3000000bff571230 */ /* 0x000fe40000004100 */
[----:B---3--:R-:W-:Y:S01]  /*13d0*/  @P1 FMUL.FTZ R84, R84, UR19 ;  /* 0x0000001354541c20 */ /* 0x008fe20008410000 */
[----:B----4-:R-:W-:-:S03]  /*13e0*/  @P1 FMUL.FTZ R91, R90, UR26 ;  /* 0x0000001a5a5b1c20 */ /* 0x010fc60008410000 */
[----:B------:R-:W-:Y:S01]  /*13f0*/  @P1 FMUL.FTZ R115, R84, R27 ;  /* 0x0000001b54731220 */ /* 0x000fe20000410000 */
[----:B------:R-:W-:Y:S01]  /*1400*/  F2FP.F16.F32.PACK_AB R84, RZ, R123 ;  /* 0x0000007bff54723e */ /* 0x000fe200000000ff */
[----:B-1----:R-:W-:Y:S01]  /*1410*/  @P1 FMUL.FTZ R85, R85, UR22 ;  /* 0x0000001655551c20 */ /* 0x002fe20008410000 */
[----:B------:R-:W-:Y:S01]  /*1420*/  @P1 FMUL.FTZ R121, R91, R22 ;  /* 0x000000165b791220 */ /* 0x000fe20000410000 */
[----:B0-----:R-:W-:Y:S02]  /*1430*/  @P1 FMUL.FTZ R86, R86, UR23 ;  /* 0x0000001756561c20 */ /* 0x001fe40008410000 */
[----:B------:R-:W-:Y:S01]  /*1440*/  @P1 FMUL.FTZ R117, R85, R20 ;  /* 0x0000001455751220 */ /* 0x000fe20000410000 */
[----:B------:R-:W-:Y:S01]  /*1450*/  F2FP.F16.F32.PACK_AB R85, RZ, R111 ;  /* 0x0000006fff55723e */ /* 0x000fe200000000ff */
[----:B--2---:R-:W-:Y:S01]  /*1460*/  @P1 FMUL.FTZ R90, R87, UR27 ;  /* 0x0000001b575a1c20 */ /* 0x004fe20008410000 */
        /* <DEDUP_REMOVED lines=11> */
[----:B------:R-:W-:-:S07]  /*1520*/  PRMT R86, R91, 0x5410, R92 ;  /* 0x000054105b567816 */ /* 0x000fce000000005c */
.L_x_10326:
        /* <DEDUP_REMOVED lines=13> */
[----:B------:R-:W-:Y:S01]  /*1600*/  ISETP.LT.AND P0, PT, RZ, UR25, PT ;  /* 0x00000019ff007c0c */ /* 0x000fe2000bf01270 */
[--C-:B--2--5:R-:W-:Y:S02]  /*1610*/  HADD2.F32 R91, -RZ, R4.reuse.H1_H1 ;  /* 0x30000004ff5b7230 */ /* 0x124fe40000004100 */
[--C-:B------:R-:W-:Y:S02]  /*1620*/  HADD2.F32 R90, -RZ, R5.reuse.H1_H1 ;  /* 0x30000005ff5a7230 */ /* 0x100fe40000004100 */
[----:B------:R-:W-:Y:S02]  /*1630*/  HADD2.F32 R93, -RZ, R5.H0_H0 ;  /* 0x20000005ff5d7230 */ /* 0x000fe40000004100 */
[----:B------:R-:W-:Y:S02]  /*1640*/  HADD2.F32 R98, -RZ, R4.H0_H0 ;  /* 0x20000004ff627230 */ /* 0x000fe40000004100 */
[----:B------:R-:W-:-:S04]  /*1650*/  HADD2.F32 R100, -RZ, R7.H1_H1 ;  /* 0x30000007ff647230 */ /* 0x000fc80000004100 */
[----:B------:R-:W0:Y:S01]  /*1660*/  @P0 LDC R85, c[0x0][0x40c] ;  /* 0x00010300ff550b82 */ /* 0x000e220000000800 */
[----:B------:R-:W-:Y:S02]  /*1670*/  @P0 HADD2.F32 R84, -RZ, R8.H1_H1 ;  /* 0x30000008ff540230 */ /* 0x000fe40000004100 */
[----:B------:R-:W-:Y:S02]  /*1680*/  @P0 HADD2.F32 R87, -RZ, R9.H1_H1 ;  /* 0x30000009ff570230 */ /* 0x000fe40000004100 */
[----:B------:R-:W-:-:S03]  /*1690*/  @P0 HADD2.F32 R89, -RZ, R10.H1_H1 ;  /* 0x3000000aff590230 */ /* 0x000fc60000004100 */
[----:B------:R-:W1:Y:S08]  /*16a0*/  @P0 LDC R88, c[0x0][0x40c] ;  /* 0x00010300ff580b82 */ /* 0x000e700000000800 */
[----:B------:R-:W2:Y:S08]  /*16b0*/  @P0 LDC R92, c[0x0][0x40c] ;  /* 0x00010300ff5c0b82 */ /* 0x000eb00000000800 */
[----:B------:R-:W3:Y:S01]  /*16c0*/  @P0 LDC R96, c[0x0][0x40c] ;  /* 0x00010300ff600b82 */ /* 0x000ee20000000800 */
[----:B0-----:R-:W-:Y:S01]  /*16d0*/  @P0 FMUL.FTZ R86, R84, R85 ;  /* 0x0000005554560220 */ /* 0x001fe20000410000 */
[----:B------:R-:W-:-:S03]  /*16e0*/  @P0 HADD2.F32 R85, -RZ, R9.H0_H0 ;  /* 0x20000009ff550230 */ /* 0x000fc60000004100 */
[----:B------:R-:W-:-:S03]  /*16f0*/  @P0 FFMA.FTZ R91, R86, R17, R91 ;  /* 0x00000011565b0223 */ /* 0x000fc6000001005b */
[----:B------:R-:W0:Y:S01]  /*1700*/  @P0 LDC R94, c[0x0][0x40c] ;  /* 0x00010300ff5e0b82 */ /* 0x000e220000000800 */
[----:B-1----:R-:W-:-:S04]  /*1710*/  @P0 FMUL.FTZ R88, R85, R88 ;  /* 0x0000005855580220 */ /* 0x002fc80000410000 */
[----:B------:R-:W-:Y:S01]  /*1720*/  @P0 FFMA.FTZ R93, R88, R18, R93 ;  /* 0x00000012585d0223 */ /* 0x000fe2000001005d */
[--C-:B------:R-:W-:Y:S02]  /*1730*/  HADD2.F32 R88, -RZ, R6.reuse.H1_H1 ;  /* 0x30000006ff587230 */ /* 0x100fe40000004100 */
[----:B------:R-:W1:Y:S01]  /*1740*/  @P0 LDC R84, c[0x0][0x40c] ;  /* 0x00010300ff540b82 */ /* 0x000e620000000800 */
[----:B--2---:R-:W-:Y:S01]  /*1750*/  @P0 FMUL.FTZ R87, R87, R92 ;  /* 0x0000005c57570220 */ /* 0x004fe20000410000 */
[----:B------:R-:W-:-:S03]  /*1760*/  HADD2.F32 R92, -RZ, R6.H0_H0 ;  /* 0x20000006ff5c7230 */ /* 0x000fc60000004100 */
[----:B------:R-:W-:Y:S01]  /*1770*/  @P0 FFMA.FTZ R90, R87, R19, R90 ;  /* 0x00000013575a0223 */ /* 0x000fe2000001005a */
[----:B------:R-:W-:Y:S02]  /*1780*/  @P0 HADD2.F32 R87, -RZ, R10.H0_H0 ;  /* 0x2000000aff570230 */ /* 0x000fe40000004100 */
[----:B------:R-:W2:Y:S01]  /*1790*/  @P0 LDC R86, c[0x0][0x40c] ;  /* 0x00010300ff560b82 */ /* 0x000ea20000000800 */
[----:B---3--:R-:W-:Y:S01]  /*17a0*/  @P0 FMUL.FTZ R89, R89, R96 ;  /* 0x0000006059590220 */ /* 0x008fe20000410000 */
[----:B------:R-:W-:-:S06]  /*17b0*/  @P0 HADD2.F32 R96, -RZ, R11.H0_H0 ;  /* 0x2000000bff600230 */ /* 0x000fcc0000004100 */
[----:B------:R-:W3:Y:S01]  /*17c0*/  @P0 LDC R85, c[0x0][0x40c] ;  /* 0x00010300ff550b82 */ /* 0x000ee20000000800 */
[----:B0-----:R-:W-:Y:S01]  /*17d0*/  @P0 FMUL.FTZ R87, R87, R94 ;  /* 0x0000005e57570220 */ /* 0x001fe20000410000 */
[----:B------:R-:W-:Y:S01]  /*17e0*/  @!P0 MOV R94, R88 ;  /* 0x00000058005e8202 */ /* 0x000fe20000000f00 */
[----:B------:R-:W-:Y:S01]  /*17f0*/  @P0 FFMA.FTZ R94, R89, R13, R88 ;  /* 0x0000000d595e0223 */ /* 0x000fe20000010058 */
[----:B------:R-:W-:Y:S01]  /*1800*/  F2FP.F16.F32.PACK_AB R88, RZ, R91 ;  /* 0x0000005bff58723e */ /* 0x000fe200000000ff */
[----:B------:R-:W-:Y:S01]  /*1810*/  @P0 FFMA.FTZ R92, R87, R12, R92 ;  /* 0x0000000c575c0223 */ /* 0x000fe2000001005c */
[----:B------:R-:W-:Y:S02]  /*1820*/  @P0 HADD2.F32 R87, -RZ, R8.H0_H0 ;  /* 0x20000008ff570230 */ /* 0x000fe40000004100 */
[----:B-1----:R-:W-:Y:S01]  /*1830*/  @P0 FMUL.FTZ R89, R96, R84 ;  /* 0x0000005460590220 */ /* 0x002fe20000410000 */
[----:B------:R-:W-:Y:S01]  /*1840*/  @P0 HADD2.F32 R84, -RZ, R11.H1_H1 ;  /* 0x3000000bff540230 */ /* 0x000fe20000004100 */
[----:B------:R-:W-:Y:S01]  /*1850*/  F2FP.F16.F32.PACK_AB R104, RZ, R94 ;  /* 0x0000005eff68723e */ /* 0x000fe200000000ff */
[----:B------:R-:W-:-:S02]  /*1860*/  HADD2.F32 R96, -RZ, R7.H0_H0 ;  /* 0x20000007ff607230 */ /* 0x000fc40000004100 */
[----:B--2---:R-:W-:-:S03]  /*1870*/  @P0 FMUL.FTZ R87, R87, R86 ;  /* 0x0000005657570220 */ /* 0x004fc60000410000 */
[----:B------:R-:W-:Y:S01]  /*1880*/  @P0 FFMA.FTZ R96, R89, R14, R96 ;  /* 0x0000000e59600223 */ /* 0x000fe20000010060 */
[----:B------:R-:W-:Y:S01]  /*1890*/  F2FP.F16.F32.PACK_AB R86, RZ, R90 ;  /* 0x0000005aff56723e */ /* 0x000fe200000000ff */
[----:B------:R-:W-:Y:S01]  /*18a0*/  @P0 FFMA.FTZ R98, R87, R16, R98 ;  /* 0x0000001057620223 */ /* 0x000fe20000010062 */
[----:B------:R-:W-:Y:S02]  /*18b0*/  F2FP.F16.F32.PACK_AB R89, RZ, R92 ;  /* 0x0000005cff59723e */ /* 0x000fe400000000ff */
[----:B------:R-:W-:Y:S01]  /*18c0*/  F2FP.F16.F32.PACK_AB R106, RZ, R96 ;  /* 0x00000060ff6a723e */ /* 0x000fe200000000ff */
[----:B---3--:R-:W-:Y:S01]  /*18d0*/  @P0 FMUL.FTZ R85, R84, R85 ;  /* 0x0000005554550220 */ /* 0x008fe20000410000 */
[----:B------:R-:W-:-:S03]  /*18e0*/  F2FP.F16.F32.PACK_AB R84, RZ, R98 ;  /* 0x00000062ff54723e */ /* 0x000fc600000000ff */
[----:B------:R-:W-:Y:S01]  /*18f0*/  @P0 FFMA.FTZ R100, R85, R15, R100 ;  /* 0x0000000f55640223 */ /* 0x000fe20000010064 */
[----:B------:R-:W-:Y:S02]  /*1900*/  F2FP.F16.F32.PACK_AB R85, RZ, R93 ;  /* 0x0000005dff55723e */ /* 0x000fe400000000ff */
[----:B------:R-:W-:Y:S02]  /*1910*/  PRMT R84, R84, 0x5410, R88 ;  /* 0x0000541054547816 */ /* 0x000fe40000000058 */
[----:B------:R-:W-:Y:S02]  /*1920*/  F2FP.F16.F32.PACK_AB R87, RZ, R100 ;  /* 0x00000064ff57723e */ /* 0x000fe400000000ff */
[----:B------:R-:W-:Y:S02]  /*1930*/  PRMT R85, R85, 0x5410, R86 ;  /* 0x0000541055557816 */ /* 0x000fe40000000056 */
[----:B------:R-:W-:Y:S02]  /*1940*/  PRMT R86, R89, 0x5410, R104 ;  /* 0x0000541059567816 */ /* 0x000fe40000000068 */
[----:B------:R-:W-:Y:S01]  /*1950*/  PRMT R87, R106, 0x5410, R87 ;  /* 0x000054106a577816 */ /* 0x000fe20000000057 */
[----:B------:R-:W-:Y:S06]  /*1960*/  BRA `(.L_x_10328) ;  /* 0x0000000000c87947 */ /* 0x000fec0003800000 */
.L_x_10327:
[----:B------:R-:W0:Y:S01]  /*1970*/  @UP1 LDCU UR4, c[0x0][0x40c] ;  /* 0x00008180ff0417ac */ /* 0x000e220008000800 */
[--C-:B--2--5:R-:W-:Y:S01]  /*1980*/  @P1 HADD2.F32 R84, -RZ, R8.reuse.H0_H0 ;  /* 0x20000008ff541230 */ /* 0x124fe20000004100 */
[----:B------:R-:W-:Y:S01]  /*1990*/  CS2R R90, SRZ ;  /* 0x00000000005a7805 */ /* 0x000fe2000001ff00 */
[----:B------:R-:W-:Y:S01]  /*19a0*/  @P1 HADD2.F32 R86, -RZ, R8.H1_H1 ;  /* 0x30000008ff561230 */ /* 0x000fe20000004100 */
[----:B------:R-:W1:Y:S01]  /*19b0*/  @UP1 LDCU UR5, c[0x0][0x40c] ;  /* 0x00008180ff0517ac */ /* 0x000e620008000800 */
[----:B------:R-:W-:Y:S01]  /*19c0*/  @P1 HADD2.F32 R87, -RZ, R9.H0_H0 ;  /* 0x20000009ff571230 */ /* 0x000fe20000004100 */
[----:B------:R-:W-:Y:S01]  /*19d0*/  CS2R R92, SRZ ;  /* 0x00000000005c7805 */ /* 0x000fe2000001ff00 */
[----:B------:R-:W-:Y:S01]  /*19e0*/  HFMA2 R98, -RZ, RZ, 0, 0 ;  /* 0x00000000ff627431 */ /* 0x000fe200000001ff */
[----:B------:R-:W2:Y:S01]  /*19f0*/  @UP1 LDCU UR18, c[0x0][0x40c] ;  /* 0x00008180ff1217ac */ /* 0x000ea20008000800 */
[----:B------:R-:W-:Y:S01]  /*1a00*/  @P1 HADD2.F32 R88, -RZ, R11.H0_H0 ;  /* 0x2000000bff581230 */ /* 0x000fe20000004100 */
[----:B------:R-:W-:Y:S01]  /*1a10*/  MOV R96, RZ ;  /* 0x000000ff00607202 */ /* 0x000fe20000000f00 */
[----:B------:R-:W-:Y:S01]  /*1a20*/  HFMA2 R94, -RZ, RZ, 0, 0 ;  /* 0x00000000ff5e7431 */ /* 0x000fe200000001ff */
[----:B------:R-:W3:Y:S01]  /*1a30*/  @UP1 LDCU UR19, c[0x0][0x40c] ;  /* 0x00008180ff1317ac */ /* 0x000ee20008000800 */
[----:B------:R-:W-:Y:S01]  /*1a40*/  MOV R100, RZ ;  /* 0x000000ff00647202 */ /* 0x000fe20000000f00 */
[----:B------:R-:W4:Y:S01]  /*1a50*/  @UP1 LDCU UR25, c[0x0][0x40c] ;  /* 0x00008180ff1917ac */ /* 0x000f220008000800 */
[----:B0-----:R-:W-:Y:S01]  /*1a60*/  @P1 FMUL.FTZ R85, R84, UR4 ;  /* 0x0000000454551c20 */ /* 0x001fe20008410000 */
[----:B------:R-:W-:Y:S01]  /*1a70*/  @P1 HADD2.F32 R84, -RZ, R9.H1_H1 ;  /* 0x30000009ff541230 */ /* 0x000fe20000004100 */
[----:B------:R-:W0:Y:S01]  /*1a80*/  @UP1 LDCU UR22, c[0x0][0x40c] ;  /* 0x00008180ff1617ac */ /* 0x000e220008000800 */
        /* <DEDUP_REMOVED lines=14> */
[----:B0-----:R-:W-:Y:S01]  /*1b70*/  @P1 FMUL.FTZ R85, R85, UR22 ;  /* 0x0000001655551c20 */ /* 0x001fe20008410000 */
[----:B------:R-:W-:Y:S01]  /*1b80*/  @P1 FMUL.FTZ R96, R89, R14 ;  /* 0x0000000e59601220 */ /* 0x000fe20000410000 */
[----:B-1----:R-:W-:Y:S02]  /*1b90*/  @P1 FMUL.FTZ R86, R86, UR23 ;  /* 0x0000001756561c20 */ /* 0x002fe40008410000 */
        /* <DEDUP_REMOVED lines=15> */
.L_x_10328:
        /* <DEDUP_REMOVED lines=106> */
.L_x_10330:
[----:B------:R-:W-:Y:S05]  /*2330*/  BSYNC.RECONVERGENT B0 ;  /* 0x0000000000007941 */ /* 0x000fea0003800200 */
.L_x_10329:
        /* <DEDUP_REMOVED lines=13> */
.L_x_10332:
[----:B------:R-:W-:Y:S05]  /*2410*/  BSYNC.RECONVERGENT B0 ;  /* 0x0000000000007941 */ /* 0x000fea0003800200 */
.L_x_10331:
        /* <DEDUP_REMOVED lines=54> */
[----:B------:R-:W-:-:S03]  /*2780*/  FSEL R88, R89, RZ, !P0 ;  /* 0x000000ff59587208 */ /* 0x000fc60004000000 */
[----:B------:R-:W-:Y:S02]  /*2790*/  UIMAD UR4, UR4, UR20, URZ ;  /* 0x00000014040472a4 */ /* 0x000fe4000f8e02ff */
        /* <DEDUP_REMOVED lines=56> */
[----:B------:R-:W-:Y:S01]  /*2b20*/  FFMA.FTZ R85, R106, R77, R53 ;  /* 0x0000004d6a557223 */ /* 0x000fe20000010035 */
[C---:B------:R-:W-:Y:S01]  /*2b30*/  IADD3 R99, PT, PT, R93.reuse, 0x100, RZ ;  /* 0x000001005d637810 */ /* 0x040fe20007ffe0ff */
[----:B0-----:R-:W-:-:S04]  /*2b40*/  IMAD.WIDE.U32 R92, R93, 0x10, R88 ;  /* 0x000000105d5c7825 */ /* 0x001fc800078e0058 */
[----:B------:R-:W-:Y:S01]  /*2b50*/  FFMA.FTZ R3, R3, R80, R56 ;  /* 0x0000005003037223 */ /* 0x000fe20000010038 */
[----:B------:R-:W-:Y:S01]  /*2b60*/  FFMA.FTZ R84, R84, R81, R57 ;  /* 0x0000005154547223 */ /* 0x000fe20000010039 */
[----:B------:R-:W-:Y:S01]  /*2b70*/  F2FP.F16.F32.PACK_AB R86, R85, R86 ;  /* 0x000000565556723e */ /* 0x000fe200000000ff */
        /* <DEDUP_REMOVED lines=9> */
[----:B------:R-:W-:Y:S01]  /*2c10*/  F2FP.F16.F32.PACK_AB R84, R84, R3 ;  /* 0x000000035454723e */ /* 0x000fe200000000ff */
[----:B------:R-:W-:Y:S01]  /*2c20*/  FFMA.FTZ R95, R103, R64, R40 ;  /* 0x00000040675f7223 */ /* 0x000fe20000010028 */
[----:B------:R-:W-:Y:S01]  /*2c30*/  FFMA.FTZ R91, R109, R70, R46 ;  /* 0x000000466d5b7223 */ /* 0x000fe2000001002e */
[----:B------:R-:W-:Y:S01]  /*2c40*/  FFMA.FTZ R108, R108, R71, R47 ;  /* 0x000000476c6c7223 */ /* 0x000fe2000001002f */
        /* <DEDUP_REMOVED lines=17> */
[----:B------:R-:W-:Y:S01]  /*2d60*/  F2FP.F16.F32.PACK_AB R102, R105, R102 ;  /* 0x000000666966723e */ /* 0x000fe200000000ff */
[----:B------:R0:W-:Y:S01]  /*2d70*/  STG.E.128 desc[UR12][R96.64], R88 ;  /* 0x0000005860007986 */ /* 0x0001e2000c101d0c */
[----:B------:R-:W-:-:S02]  /*2d80*/  F2FP.F16.F32.PACK_AB R101, R104, R101 ;  /* 0x000000656865723e */ /* 0x000fc400000000ff */
[----:B------:R-:W-:-:S05]  /*2d90*/  F2FP.F16.F32.PACK_AB R100, R2, R95 ;  /* 0x0000005f0264723e */ /* 0x000fca00000000ff */
[----:B------:R0:W-:Y:S02]  /*2da0*/  STG.E.128 desc[UR12][R98.64], R100 ;  /* 0x0000006462007986 */ /* 0x0001e4000c101d0c */
.L_x_10333:
[----:B------:R-:W-:Y:S02]  /*2db0*/  UIADD3 UR7, UPT, UPT, UR7, UR16, URZ ;  /* 0x0000001007077290 */ /* 0x000fe4000fffe0ff */
[----:B------:R-:W-:Y:S02]  /*2dc0*/  UPLOP3.LUT UP0, UPT, UPT, UPT, UP0, 0x40, 0x4 ;  /* 0x000000000004789c */ /* 0x000fe40003f0e800 */
[----:B------:R-:W-:-:S09]  /*2dd0*/  UISETP.GE.AND UP1, UPT, UR7, UR17, UPT ;  /* 0x000000110700728c */ /* 0x000fd2000bf26270 */
[----:B------:R-:W-:Y:S05]  /*2de0*/  BRA.U !UP1, `(.L_x_10334) ;  /* 0xffffffd509a47547 */ /* 0x000fea000b83ffff */
[----:B------:R-:W-:Y:S05]  /*2df0*/  EXIT ;  /* 0x000000000000794d */ /* 0x000fea0003800000 */
.L_x_10335:
        /* <DEDUP_REMOVED lines=16> */
.L_x_20818:


//--------------------- .text._ZN10layer_norm13ln_fwd_kernelINS_13Kernel_traitsIf6__halfS2_S2_fjLj3072ELj1ELj1ELj4ELj16ENS_18Kernel_traits_baseILj3072EfS2_S2_S2_fjLj128EEEEELb1ELb0ELb0ELb0EEEvNS_9FwdParamsE --------------------------
	.section	.text._ZN10layer_norm13ln_fwd_kernelINS_13Kernel_traitsIf6__halfS2_S2_fjLj3072ELj1ELj1ELj4ELj16ENS_18Kernel_traits_baseILj3072EfS2_S2_S2_fjLj128EEEEELb1ELb0ELb0ELb0EEEvNS_9FwdParamsE,"ax",@progbits
	.align	128
        .global         _ZN10layer_norm13ln_fwd_kernelINS_13Kernel_traitsIf6__halfS2_S2_fjLj3072ELj1ELj1ELj4ELj16ENS_18Kernel_traits_baseILj3072EfS2_S2_S2_fjLj128EEEEELb1ELb0ELb0ELb0EEEvNS_9FwdParamsE
        .type           _ZN10layer_norm13ln_fwd_kernelINS_13Kernel_traitsIf6__halfS2_S2_fjLj3072ELj1ELj1ELj4ELj16ENS_18Kernel_traits_baseILj3072EfS2_S2_S2_fjLj128EEEEELb1ELb0ELb0ELb0EEEvNS_9FwdParamsE,@function
        .size           _ZN10layer_norm13ln_fwd_kernelINS_13Kernel_traitsIf6__halfS2_S2_fjLj3072ELj1ELj1ELj4ELj16ENS_18Kernel_traits_baseILj3072EfS2_S2_S2_fjLj128EEEEELb1ELb0ELb0ELb0EEEvNS_9FwdParamsE,(.L_x_20819 - _ZN10layer_norm13ln_fwd_kernelINS_13Kernel_traitsIf6__halfS2_S2_fjLj3072ELj1ELj1ELj4ELj16ENS_18Kernel_traits_baseILj3072EfS2_S2_S2_fjLj128EEEEELb1ELb0ELb0ELb0EEEvNS_9FwdParamsE)
        .other          _ZN10layer_norm13ln_fwd_kernelINS_13Kernel_traitsIf6__halfS2_S2_fjLj3072ELj1ELj1ELj4ELj16ENS_18Kernel_traits_baseILj3072EfS2_S2_S2_fjLj128EEEEELb1ELb0ELb0ELb0EEEvNS_9FwdParamsE,@"STO_CUDA_ENTRY STV_DEFAULT"
_ZN10layer_norm13ln_fwd_kernelINS_13Kernel_traitsIf6__halfS2_S2_fjLj3072ELj1ELj1ELj4ELj16ENS_18Kernel_traits_baseILj3072EfS2_S2_S2_fjLj128EEEEELb1ELb0ELb0ELb0EEEvNS_9FwdParamsE:
.text._ZN10layer_norm13ln_fwd_kernelINS_13Kernel_traitsIf6__halfS2_S2_fjLj3072ELj1ELj1ELj4ELj16ENS_18Kernel_traits_baseILj3072EfS2_S2_S2_fjLj128EEEEELb1ELb0ELb0ELb0EEEvNS_9FwdParamsE:
        /* <DEDUP_REMOVED lines=15> */
[----:B----4-:R-:W1:Y:S01]  /*00f0*/  @P0 LDG.E.64 R6, desc[UR6][R4.64] ;  /* 0x0000000604060981 */ /* 0x010e62000c1e1b00 */
[----:B0-----:R-:W-:Y:S01]  /*0100*/  UISETP.NE.U32.AND UP0, UPT, UR4, URZ, UPT ;  /* 0x000000ff0400728c */ /* 0x001fe2000bf05070 */
[----:B------:R-:W-:Y:S03]  /*0110*/  BSSY.RECONVERGENT B0, `(.L_x_10336) ;  /* 0x0000062000007945 */ /* 0x000fe60003800200 */
[----:B------:R-:W0:Y:S01]  /*0120*/  S2UR UR10, SR_CTAID.X ;  /* 0x00000000000a79c3 */ /* 0x000e220000002500 */
[----:B-----5:R-:W-:Y:S01]  /*0130*/  SHF.R.S32.HI R0, RZ, 0x1f, R13 ;  /* 0x0000001fff007819 */ /* 0x020fe2000001140d */
[----:B------:R-:W-:-:S03]  /*0140*/  UISETP.NE.AND.EX UP0, UPT, UR5, URZ, UPT, UP0 ;  /* 0x000000ff0500728c */ /* 0x000fc6000bf05300 */
[----:B------:R-:W-:-:S03]  /*0150*/  LEA.HI R0, R0, R13, RZ, 0x3 ;  /* 0x0000000d00007211 */ /* 0x000fc600078f18ff */
[----:B------:R-:W0:Y:S02]  /*0160*/  LDC R15, c[0x0][0x360] ;  /* 0x0000d800ff0f7b82 */ /* 0x000e240000000800 */
[--C-:B0-----:R-:W-:Y:S01]  /*0170*/  IMAD R13, R15, UR10, R14.reuse ;  /* 0x0000000a0f0d7c24 */ /* 0x101fe2000f8e020e */
[----:B--2---:R-:W-:Y:S02]  /*0180*/  @P0 R2UR UR9, R3 ;  /* 0x00000000030902ca */ /* 0x004fe400000e0000 */
[----:B------:R-:W-:Y:S02]  /*0190*/  LOP3.LUT R3, R14, 0x60, RZ, 0xc0, !PT ;  /* 0x000000600e037812 */ /* 0x000fe400078ec0ff */
[----:B-1----:R-:W-:Y:S02]  /*01a0*/  @P0 IADD3 R4, P1, PT, R6, R11, RZ ;  /* 0x0000000b06040210 */ /* 0x002fe40007f3e0ff */
[----:B------:R-:W-:Y:S02]  /*01b0*/  @P0 R2UR UR8, R2 ;  /* 0x00000000020802ca */ /* 0x000fe400000e0000 */
[----:B------:R-:W-:Y:S01]  /*01c0*/  LOP3.LUT R5, R3, 0x1f, R14, 0xf8, !PT ;  /* 0x0000001f03057812 */ /* 0x000fe200078ef80e */
[----:B------:R-:W-:Y:S01]  /*01d0*/  @P0 IMAD.X R9, RZ, RZ, R7, P1 ;  /* 0x000000ffff090224 */ /* 0x000fe200008e0607 */
[----:B------:R-:W-:-:S02]  /*01e0*/  SHF.R.S32.HI R2, RZ, 0x3, R0 ;  /* 0x00000003ff027819 */ /* 0x000fc40000011400 */
[----:B------:R-:W-:Y:S01]  /*01f0*/  LOP3.LUT R7, R5, 0x7f, RZ, 0x3c, !PT ;  /* 0x0000007f05077812 */ /* 0x000fe200078e3cff */
[----:B------:R-:W-:Y:S01]  /*0200*/  UIADD3 UR18, UPT, UPT, UR9, -0x4498517b, URZ ;  /* 0xbb67ae8509127890 */ /* 0x000fe2000fffe0ff */
[----:B------:R-:W-:Y:S01]  /*0210*/  LOP3.LUT R0, R14, 0x1f, RZ, 0xc0, !PT ;  /* 0x0000001f0e007812 */ /* 0x000fe200078ec0ff */
[----:B------:R-:W-:Y:S01]  /*0220*/  UIADD3 UR20, UPT, UPT, UR9, 0x76cf5d0a, URZ ;  /* 0x76cf5d0a09147890 */ /* 0x000fe2000fffe0ff */
[----:B------:R-:W-:Y:S01]  /*0230*/  SHF.R.U64 R11, R4, 0x2, R9 ;  /* 0x00000002040b7819 */ /* 0x000fe20000001209 */
        /* <DEDUP_REMOVED lines=50> */
.L_x_10337:
        /* <DEDUP_REMOVED lines=29> */
.L_x_10338:
[----:B------:R-:W-:Y:S05]  /*0730*/  BSYNC.RECONVERGENT B0 ;  /* 0x0000000000007941 */ /* 0x000fea0003800200 */
.L_x_10336:
[----:B------:R-:W1:Y:S02]  /*0740*/  LDCU UR4, c[0x0][0x384] ;  /* 0x00007080ff0477ac */ /* 0x000e640008000800 */
[----:B-1----:R-:W-:-:S06]  /*0750*/  UISETP.GE.AND UP0, UPT, UR10, UR4, UPT ;  /* 0x000000040a00728c */ /* 0x002fcc000bf06270 */
[----:B------:R-:W-:-:S13]  /*0760*/  PLOP3.LUT P0, PT, PT, PT, UP0, 0x80, 0x8 ;  /* 0x000000000008781c */ /* 0x000fda0003f0f008 */
[----:B------:R-:W-:Y:S05]  /*0770*/  @P0 EXIT ;  /* 0x000000000000094d */ /* 0x000fea0003800000 */
[----:B------:R-:W-:Y:S01]  /*0780*/  IMAD.HI.U32 R5, R13, -0x326172a9, RZ ;  /* 0xcd9e8d570d057827 */ /* 0x000fe200078e00ff */
[----:B------:R-:W1:Y:S01]  /*0790*/  LDCU.64 UR4, c[0x0][0x3e0] ;  /* 0x00007c00ff0477ac */ /* 0x000e620008000a00 */
[----:B------:R-:W-:Y:S02]  /*07a0*/  LOP3.LUT R4, R4, 0x3, RZ, 0xc0, !PT ;  /* 0x0000000304047812 */ /* 0x000fe400078ec0ff */
        /* <DEDUP_REMOVED lines=50> */
[----:B------:R-:W-:Y:S01]  /*0ad0*/  LOP3.LUT R9, R2, 0x7f, RZ, 0xc0, !PT ;  /* 0x0000007f02097812 */ /* 0x000fe200078ec0ff */
[----:B------:R-:W-:Y:S01]  /*0ae0*/  IMAD.HI.U32 R7, R5, -0x326172a9, RZ ;  /* 0xcd9e8d5705077827 */ /* 0x000fe200078e00ff */
[----:B------:R-:W-:Y:S02]  /*0af0*/  LOP3.LUT R15, R16, UR30, R15, 0x96, !PT ;  /* 0x0000001e100f7c12 */ /* 0x000fe4000f8e960f */
[----:B------:R-:W-:Y:S01]  /*0b00*/  VIADDMNMX R16, R9, -R3, RZ, !PT ;  /* 0x8000000309107246 */ /* 0x000fe200078001ff */
[----:B------:R-:W-:Y:S01]  /*0b10*/  IMAD.SHL.U32 R2, R2, 0x2, RZ ;  /* 0x0000000202027824 */ /* 0x000fe200078e00ff */
[----:B------:R-:W-:Y:S01]  /*0b20*/  LOP3.LUT R7, R8, UR29, R7, 0x96, !PT ;  /* 0x0000001d08077c12 */ /* 0x000fe2000f8e9607 */
[----:B------:R-:W-:Y:S01]  /*0b30*/  IMAD R0, R0, -0x20, R9 ;  /* 0xffffffe000007824 */ /* 0x000fe200078e0209 */
[----:B------:R-:W-:Y:S01]  /*0b40*/  VIMNMX R16, PT, PT, R16, 0x20, PT ;  /* 0x0000002010107848 */ /* 0x000fe20003fe0100 */
[----:B------:R-:W-:Y:S01]  /*0b50*/  IMAD R6, R6, -0x2daee0ad, RZ ;  /* 0xd2511f5306067824 */ /* 0x000fe200078e02ff */
[----:B------:R-:W-:Y:S01]  /*0b60*/  LOP3.LUT R9, R2, 0xffffff00, RZ, 0xc0, !PT ;  /* 0xffffff0002097812 */ /* 0x000fe200078ec0ff */
[----:B------:R-:W-:Y:S01]  /*0b70*/  IMAD.HI.U32 R3, R7, -0x2daee0ad, RZ ;  /* 0xd2511f5307037827 */ /* 0x000fe200078e00ff */
[----:B------:R-:W-:-:S02]  /*0b80*/  VIMNMX R0, PT, PT, RZ, R0, !PT ;  /* 0x00000000ff007248 */ /* 0x000fc40007fe0100 */
[----:B------:R-:W-:Y:S01]  /*0b90*/  LEA R16, R16, R9, 0x3 ;  /* 0x0000000910107211 */ /* 0x000fe200078e18ff */
[----:B------:R-:W-:Y:S01]  /*0ba0*/  IMAD R8, R5, -0x326172a9, RZ ;  /* 0xcd9e8d5705087824 */ /* 0x000fe200078e02ff */
[----:B------:R-:W-:Y:S01]  /*0bb0*/  LOP3.LUT R3, R6, UR32, R3, 0x96, !PT ;  /* 0x0000002006037c12 */ /* 0x000fe2000f8e9603 */
[----:B------:R-:W-:Y:S01]  /*0bc0*/  IMAD.HI.U32 R5, R15, -0x326172a9, RZ ;  /* 0xcd9e8d570f057827 */ /* 0x000fe200078e00ff */
[----:B------:R-:W-:Y:S02]  /*0bd0*/  I2FP.F32.U32 R6, R16 ;  /* 0x0000001000067245 */ /* 0x000fe40000201000 */
[----:B------:R-:W-:Y:S01]  /*0be0*/  VIMNMX R0, PT, PT, R0, 0x20, PT ;  /* 0x0000002000007848 */ /* 0x000fe20003fe0100 */
[----:B------:R-:W-:Y:S01]  /*0bf0*/  IMAD R7, R7, -0x2daee0ad, RZ ;  /* 0xd2511f5307077824 */ /* 0x000fe200078e02ff */
[----:B------:R-:W-:Y:S01]  /*0c00*/  LOP3.LUT R5, R8, UR31, R5, 0x96, !PT ;  /* 0x0000001f08057c12 */ /* 0x000fe2000f8e9605 */
[----:B------:R-:W-:Y:S01]  /*0c10*/  IMAD R15, R15, -0x326172a9, RZ ;  /* 0xcd9e8d570f0f7824 */ /* 0x000fe200078e02ff */
[----:B------:R-:W0:Y:S01]  /*0c20*/  MUFU.RCP R6, R6 ;  /* 0x0000000600067308 */ /* 0x000e220000001000 */
[----:B------:R-:W-:-:S04]  /*0c30*/  IMAD.HI.U32 R2, R3, -0x326172a9, RZ ;  /* 0xcd9e8d5703027827 */ /* 0x000fc800078e00ff */
[----:B------:R-:W-:-:S04]  /*0c40*/  IMAD.HI.U32 R8, R5, -0x2daee0ad, RZ ;  /* 0xd2511f5305087827 */ /* 0x000fc800078e00ff */
[----:B------:R-:W-:Y:S01]  /*0c50*/  IMAD R9, R0, 0x8, R9 ;  /* 0x0000000800097824 */ /* 0x000fe200078e0209 */
[----:B------:R-:W-:Y:S01]  /*0c60*/  LOP3.LUT R8, R7, UR34, R8, 0x96, !PT ;  /* 0x0000002207087c12 */ /* 0x000fe2000f8e9608 */
[----:B------:R-:W-:Y:S01]  /*0c70*/  IMAD R18, R5, -0x2daee0ad, RZ ;  /* 0xd2511f5305127824 */ /* 0x000fe200078e02ff */
[----:B------:R-:W-:Y:S01]  /*0c80*/  LOP3.LUT R7, R15, UR33, R2, 0x96, !PT ;  /* 0x000000210f077c12 */ /* 0x000fe2000f8e9602 */
[----:B------:R-:W-:Y:S02]  /*0c90*/  IMAD.MOV.U32 R2, RZ, RZ, RZ ;  /* 0x000000ffff027224 */ /* 0x000fe400078e00ff */
[----:B-1234-:R-:W-:-:S07]  /*0ca0*/  IMAD R0, R3, -0x326172a9, RZ ;  /* 0xcd9e8d5703007824 */ /* 0x01efce00078e02ff */
.L_x_10596:
[----:B-1----:R-:W1:Y:S01]  /*0cb0*/  @UP0 LDCU.64 UR4, c[0x0][0x3e0] ;  /* 0x00007c00ff0407ac */ /* 0x002e620008000a00 */
[----:B------:R-:W-:Y:S01]  /*0cc0*/  PLOP3.LUT P0, PT, PT, PT, UP0, 0x80, 0x8 ;  /* 0x000000000008781c */ /* 0x000fe20003f0f008 */
[----:B-1----:R-:W-:-:S06]  /*0cd0*/  @UP0 UIMAD.WIDE UR4, UR10, 0x2, UR4 ;  /* 0x000000020a0408a5 */ /* 0x002fcc000f8e0204 */
[----:B0-23--:R-:W-:Y:S01]  /*0ce0*/  MOV R68, UR4 ;  /* 0x0000000400447c02 */ /* 0x00dfe20008000f00 */
[----:B------:R-:W-:-:S05]  /*0cf0*/  IMAD.U32 R69, RZ, RZ, UR5 ;  /* 0x00000005ff457e24 */ /* 0x000fca000f8e00ff */
[----:B------:R-:W2:Y:S01]  /*0d00*/  @P0 LDG.E.U16 R68, desc[UR6][R68.64] ;  /* 0x0000000644440981 */ /* 0x000ea2000c1e1500 */
[----:B------:R-:W-:Y:S01]  /*0d10*/  PLOP3.LUT P0, PT, PT, PT, UP0, 0x80, 0x8 ;  /* 0x000000000008781c */ /* 0x000fe20003f0f008 */
[----:B0-----:R-:W-:Y:S01]  /*0d20*/  UIMAD UR4, UR10, UR35, URZ ;  /* 0x000000230a0472a4 */ /* 0x001fe2000f8e02ff */
        /* <DEDUP_REMOVED lines=10> */
[----:B------:R-:W-:-:S04]  /*0dd0*/  LEA.HI.SX32 R16, R71, R14, 0x1d ;  /* 0x0000000e47107211 */ /* 0x000fc800078feaff */
[----:B------:R-:W-:Y:S01]  /*0de0*/  MOV R80, R16 ;  /* 0x0000001000507202 */ /* 0x000fe20000000f00 */
[----:B------:R-:W-:Y:S08]  /*0df0*/  @!P2 BRA `(.L_x_10340) ;  /* 0x0000005000f4a947 */ /* 0x000ff00003800000 */
        /* <DEDUP_REMOVED lines=20> */
.L_x_20651:
[----:B------:R-:W-:Y:S05]  /*0f40*/  BRX R92 -0xf50                                         (*"BRANCH_TARGETS .L_x_20652,.L_x_20653,.L_x_20654"*) ;  /* 0xfffffff05c2c7949 */ /* 0x000fea000383ffff */
.L_x_20654:
[----:B------:R-:W-:Y:S01]  /*0f50*/  IADD3 R17, PT, PT, R4, 0x1, RZ ;  /* 0x0000000104117810 */ /* 0x000fe20007ffe0ff */
[----:B------:R-:W-:Y:S02]  /*0f60*/  IMAD.MOV.U32 R78, RZ, RZ, R18 ;  /* 0x000000ffff4e7224 */ /* 0x000fe400078e0012 */
[----:B------:R-:W-:Y:S01]  /*0f70*/  IMAD.MOV.U32 R5, RZ, RZ, R7 ;  /* 0x000000ffff057224 */ /* 0x000fe200078e0007 */
[----:B------:R-:W-:Y:S06]  /*0f80*/  BRA `(.L_x_10343) ;  /* 0x0000000000f47947 */ /* 0x000fec0003800000 */
.L_x_20652:
[----:B------:R-:W-:Y:S01]  /*0f90*/  MOV R78, R18 ;  /* 0x00000012004e7202 */ /* 0x000fe20000000f00 */
[----:B------:R-:W-:Y:S02]  /*0fa0*/  IMAD.MOV.U32 R17, RZ, RZ, 0x3 ;  /* 0x00000003ff117424 */ /* 0x000fe400078e00ff */
[----:B------:R-:W-:Y:S01]  /*0fb0*/  IMAD.MOV.U32 R5, RZ, RZ, R8 ;  /* 0x000000ffff057224 */ /* 0x000fe200078e0008 */
[----:B------:R-:W-:Y:S06]  /*0fc0*/  BRA `(.L_x_10343) ;  /* 0x0000000000e47947 */ /* 0x000fec0003800000 */
.L_x_20653:
        /* <DEDUP_REMOVED lines=13> */
.L_x_10345:
[----:B------:R-:W-:Y:S05]  /*10a0*/  BSYNC.RECONVERGENT B2 ;  /* 0x0000000000027941 */ /* 0x000fea0003800200 */
.L_x_10344:
        /* <DEDUP_REMOVED lines=43> */
.L_x_10343:
[----:B------:R-:W-:Y:S05]  /*1360*/  BSYNC.RECONVERGENT B1 ;  /* 0x0000000000017941 */ /* 0x000fea0003800200 */
.L_x_10342:
[----:B------:R-:W0:Y:S01]  /*1370*/  LDC R84, c[0x0][0x408] ;  /* 0x00010200ff547b82 */ /* 0x000e220000000800 */
[----:B------:R-:W-:Y:S01]  /*1380*/  I2FP.F32.U32 R5, R5 ;  /* 0x0000000500057245 */ /* 0x000fe20000201000 */
[----:B-----5:R-:W-:Y:S01]  /*1390*/  HADD2.F32 R4, -RZ, R72.H0_H0 ;  /* 0x20000048ff047230 */ /* 0x020fe20000004100 */
[----:B------:R-:W-:Y:S01]  /*13a0*/  ISETP.NE.AND P1, PT, R17, 0x1, PT ;  /* 0x000000011100780c */ /* 0x000fe20003f25270 */
[----:B------:R-:W-:Y:S01]  /*13b0*/  IMAD.MOV.U32 R80, RZ, RZ, 0x2f800000 ;  /* 0x2f800000ff507424 */ /* 0x000fe200078e00ff */
[----:B------:R-:W-:Y:S01]  /*13c0*/  BSSY.RECONVERGENT B1, `(.L_x_10346) ;  /* 0x000004f000017945 */ /* 0x000fe20003800200 */
[----:B------:R-:W-:Y:S02]  /*13d0*/  HFMA2 R86, -RZ, RZ, 0, 1.1920928955078125e-07 ;  /* 0x00000002ff567431 */ /* 0x000fe400000001ff */
[----:B------:R-:W-:Y:S01]  /*13e0*/  FMUL.FTZ R19, R4, UR4 ;  /* 0x0000000404137c20 */ /* 0x000fe20008410000 */
[----:B------:R-:W1:Y:S01]  /*13f0*/  LDC R82, c[0x0][0x404] ;  /* 0x00010100ff527b82 */ /* 0x000e620000000800 */
[----:B------:R-:W-:Y:S01]  /*1400*/  FFMA.FTZ R5, R5, R80, 1.1641532182693481445e-10 ;  /* 0x2f00000005057423 */ /* 0x000fe20000010050 */
[----:B------:R-:W-:-:S02]  /*1410*/  HADD2.F32 R4, -RZ, R68.H0_H0 ;  /* 0x20000044ff047230 */ /* 0x000fc40000004100 */
[----:B0-----:R-:W-:Y:S02]  /*1420*/  FMUL.FTZ R19, R19, R84 ;  /* 0x0000005413137220 */ /* 0x001fe40000410000 */
        /* <DEDUP_REMOVED lines=15> */
.L_x_10348:
        /* <DEDUP_REMOVED lines=13> */
.L_x_10350:
[----:B------:R-:W-:Y:S05]  /*15f0*/  BSYNC.RECONVERGENT B2 ;  /* 0x0000000000027941 */ /* 0x000fea0003800200 */
.L_x_10349:
        /* <DEDUP_REMOVED lines=43> */
.L_x_10347:
[----:B------:R-:W-:Y:S05]  /*18b0*/  BSYNC.RECONVERGENT B1 ;  /* 0x0000000000017941 */ /* 0x000fea0003800200 */
.L_x_10346:
[----:B------:R-:W-:Y:S01]  /*18c0*/  I2FP.F32.U32 R17, R4 ;  /* 0x0000000400117245 */ /* 0x000fe20000201000 */
[----:B------:R-:W-:Y:S01]  /*18d0*/  HADD2.F32 R72, -RZ, R72.H1_H1 ;  /* 0x30000048ff487230 */ /* 0x000fe20000004100 */
[----:B------:R-:W-:Y:S01]  /*18e0*/  ISETP.NE.AND P1, PT, R86, 0x1, PT ;  /* 0x000000015600780c */ /* 0x000fe20003f25270 */
[----:B------:R-:W-:Y:S01]  /*18f0*/  HADD2.F32 R68, -RZ, R68.H1_H1 ;  /* 0x30000044ff447230 */ /* 0x000fe20000004100 */
[----:B------:R-:W-:Y:S01]  /*1900*/  BSSY.RECONVERGENT B1, `(.L_x_10351) ;  /* 0x000004c000017945 */ /* 0x000fe20003800200 */
        /* <DEDUP_REMOVED lines=18> */
.L_x_10353:
        /* <DEDUP_REMOVED lines=13> */
.L_x_10355:
[----:B------:R-:W-:Y:S05]  /*1b00*/  BSYNC.RECONVERGENT B2 ;  /* 0x0000000000027941 */ /* 0x000fea0003800200 */
.L_x_10354:
        /* <DEDUP_REMOVED lines=43> */
.L_x_10352:
[----:B------:R-:W-:Y:S05]  /*1dc0*/  BSYNC.RECONVERGENT B1 ;  /* 0x0000000000017941 */ /* 0x000fea0003800200 */
.L_x_10351:
        /* <DEDUP_REMOVED lines=23> */
.L_x_10358:
        /* <DEDUP_REMOVED lines=13> */
.L_x_10360:
[----:B------:R-:W-:Y:S05]  /*2010*/  BSYNC.RECONVERGENT B2 ;  /* 0x0000000000027941 */ /* 0x000fea0003800200 */
.L_x_10359:
        /* <DEDUP_REMOVED lines=43> */
.L_x_10357:
[----:B------:R-:W-:Y:S05]  /*22d0*/  BSYNC.RECONVERGENT B1 ;  /* 0x0000000000017941 */ /* 0x000fea0003800200 */
.L_x_10356:
        /* <DEDUP_REMOVED lines=23> */
.L_x_10363:
        /* <DEDUP_REMOVED lines=13> */
.L_x_10365:
[----:B------:R-:W-:Y:S05]  /*2520*/  BSYNC.RECONVERGENT B2 ;  /* 0x0000000000027941 */ /* 0x000fea0003800200 */
.L_x_10364:
        /* <DEDUP_REMOVED lines=43> */
.L_x_10362:
[----:B------:R-:W-:Y:S05]  /*27e0*/  BSYNC.RECONVERGENT B1 ;  /* 0x0000000000017941 */ /* 0x000fea0003800200 */
.L_x_10361:
        /* <DEDUP_REMOVED lines=23> */
.L_x_10368:
        /* <DEDUP_REMOVED lines=13> */
.L_x_10370:
[----:B------:R-:W-:Y:S05]  /*2a30*/  BSYNC.RECONVERGENT B2 ;  /* 0x0000000000027941 */ /* 0x000fea0003800200 */
.L_x_10369:
        /* <DEDUP_REMOVED lines=43> */
.L_x_10367:
[----:B------:R-:W-:Y:S05]  /*2cf0*/  BSYNC.RECONVERGENT B1 ;  /* 0x0000000000017941 */ /* 0x000fea0003800200 */
.L_x_10366:
[----:B------:R-:W-:Y:S01]  /*2d00*/  I2FP.F32.U32 R69, R4 ;  /* 0x0000000400457245 */ /* 0x000fe20000201000 */
[----:B------:R-:W-:Y:S01]  /*2d10*/  HADD2.F32 R74, -RZ, R74.H1_H1 ;  /* 0x3000004aff4a7230 */ /* 0x000fe20000004100 */
[----:B------:R-:W-:Y:S01]  /*2d20*/  ISETP.NE.AND P5, PT, R72, 0x1, PT ;  /* 0x000000014800780c */ /* 0x000fe20003fa5270 */
[----:B------:R-:W-:Y:S01]  /*2d30*/  HADD2.F32 R70, -RZ, R70.H1_H1 ;  /* 0x30000046ff467230 */ /* 0x000fe20000004100 */
[----:B------:R-:W-:Y:S01]  /*2d40*/  BSSY.RECONVERGENT B1, `(.L_x_10371) ;  /* 0x000004c000017945 */ /* 0x000fe20003800200 */
        /* <DEDUP_REMOVED lines=18> */
.L_x_10373:
        /* <DEDUP_REMOVED lines=13> */
.L_x_10375:
[----:B------:R-:W-:Y:S05]  /*2f40*/  BSYNC.RECONVERGENT B2 ;  /* 0x0000000000027941 */ /* 0x000fea0003800200 */
.L_x_10374:
        /* <DEDUP_REMOVED lines=43> */
.L_x_10372:
[----:B------:R-:W-:Y:S05]  /*3200*/  BSYNC.RECONVERGENT B1 ;  /* 0x0000000000017941 */ /* 0x000fea0003800200 */
.L_x_10371:
[----:B------:R-:W-:Y:S01]  /*3210*/  I2FP.F32.U32 R69, R4 ;  /* 0x0000000400457245 */ /* 0x000fe20000201000 */
[----:B------:R-:W-:Y:S01]  /*3220*/  HADD2.F32 R4, -RZ, R75.H0_H0 ;  /* 0x2000004bff047230 */ /* 0x000fe20000004100 */
[----:B------:R-:W-:Y:S01]  /*3230*/  ISETP.NE.AND P6, PT, R68, 0x1, PT ;  /* 0x000000014400780c */ /* 0x000fe20003fc5270 */
[----:B------:R-:W-:Y:S02]  /*3240*/  BSSY.RECONVERGENT B1, `(.L_x_10376) ;  /* 0x000004f000017945 */ /* 0x000fe40003800200 */
        /* <DEDUP_REMOVED lines=19> */
.L_x_10378:
        /* <DEDUP_REMOVED lines=15> */
.L_x_10380:
[----:B------:R-:W-:Y:S05]  /*3470*/  BSYNC.RECONVERGENT B2 ;  /* 0x0000000000027941 */ /* 0x000fea0003800200 */
.L_x_10379:
        /* <DEDUP_REMOVED lines=43> */
.L_x_10377:
[----:B------:R-:W-:Y:S05]  /*3730*/  BSYNC.RECONVERGENT B1 ;  /* 0x0000000000017941 */ /* 0x000fea0003800200 */
.L_x_10376:
        /* <DEDUP_REMOVED lines=15> */
.L_x_10341:
        /* <DEDUP_REMOVED lines=16> */
.L_x_10384:
        /* <DEDUP_REMOVED lines=13> */
.L_x_10386:
[----:B------:R-:W-:Y:S05]  /*3a00*/  BSYNC.RECONVERGENT B2 ;  /* 0x0000000000027941 */ /* 0x000fea0003800200 */
.L_x_10385:
        /* <DEDUP_REMOVED lines=43> */
.L_x_10383:
[----:B------:R-:W-:Y:S05]  /*3cc0*/  BSYNC.RECONVERGENT B1 ;  /* 0x0000000000017941 */ /* 0x000fea0003800200 */
.L_x_10382:
[----:B------:R-:W0:Y:S01]  /*3cd0*/  LDC R84, c[0x0][0x404] ;  /* 0x00010100ff547b82 */ /* 0x000e220000000800 */
[----:B------:R-:W-:Y:S01]  /*3ce0*/  I2FP.F32.U32 R5, R5 ;  /* 0x0000000500057245 */ /* 0x000fe20000201000 */
[----:B------:R-:W-:Y:S01]  /*3cf0*/  IMAD.MOV.U32 R80, RZ, RZ, 0x2f800000 ;  /* 0x2f800000ff507424 */ /* 0x000fe200078e00ff */
[----:B------:R-:W-:Y:S01]  /*3d00*/  ISETP.NE.AND P1, PT, R19, 0x1, PT ;  /* 0x000000011300780c */ /* 0x000fe20003f25270 */
[----:B-----5:R-:W-:Y:S01]  /*3d10*/  HADD2.F32 R4, -RZ, R72.H0_H0 ;  /* 0x20000048ff047230 */ /* 0x020fe20000004100 */
[----:B------:R-:W-:Y:S01]  /*3d20*/  BSSY.RECONVERGENT B1, `(.L_x_10387) ;  /* 0x000004d000017945 */ /* 0x000fe20003800200 */
[----:B------:R-:W-:Y:S01]  /*3d30*/  FFMA.FTZ R5, R5, R80, 1.1641532182693481445e-10 ;  /* 0x2f00000005057423 */ /* 0x000fe20000010050 */
[----:B------:R-:W-:Y:S01]  /*3d40*/  IMAD.MOV.U32 R68, RZ, RZ, 0x2 ;  /* 0x00000002ff447424 */ /* 0x000fe200078e00ff */
[----:B------:R-:W1:Y:S01]  /*3d50*/  LDC R82, c[0x0][0x408] ;  /* 0x00010200ff527b82 */ /* 0x000e620000000800 */
[----:B------:R-:W-:Y:S01]  /*3d60*/  FMUL.FTZ R17, R4, UR4 ;  /* 0x0000000404117c20 */ /* 0x000fe20008410000 */
[----:B------:R-:W-:-:S02]  /*3d70*/  MOV R4, R0 ;  /* 0x0000000000047202 */ /* 0x000fc40000000f00 */
        /* <DEDUP_REMOVED lines=14> */
.L_x_10389:
        /* <DEDUP_REMOVED lines=13> */
.L_x_10391:
[----:B------:R-:W-:Y:S05]  /*3f30*/  BSYNC.RECONVERGENT B2 ;  /* 0x0000000000027941 */ /* 0x000fea0003800200 */
.L_x_10390:
        /* <DEDUP_REMOVED lines=43> */
.L_x_10388:
[----:B------:R-:W-:Y:S05]  /*41f0*/  BSYNC.RECONVERGENT B1 ;  /* 0x0000000000017941 */ /* 0x000fea0003800200 */
.L_x_10387:
[----:B------:R-:W-:Y:S01]  /*4200*/  ISETP.NE.AND P2, PT, R68, 0x1, PT ;  /* 0x000000014400780c */ /* 0x000fe20003f45270 */
[----:B------:R-:W-:Y:S01]  /*4210*/  HADD2.F32 R72, -RZ, R72.H1_H1 ;  /* 0x30000048ff487230 */ /* 0x000fe20000004100 */
[----:B------:R-:W-:Y:S01]  /*4220*/  I2FP.F32.U32 R17, R4 ;  /* 0x0000000400117245 */ /* 0x000fe20000201000 */
[----:B------:R-:W-:Y:S01]  /*4230*/  BSSY.RECONVERGENT B1, `(.L_x_10392) ;  /* 0x000004b000017945 */ /* 0x000fe20003800200 */
[----:B------:R-:W-:Y:S02]  /*4240*/  IMAD.MOV.U32 R70, RZ, RZ, 0x2 ;  /* 0x00000002ff467424 */ /* 0x000fe400078e00ff */
[----:B------:R-:W-:Y:S01]  /*4250*/  FMUL.FTZ R19, R72, UR4 ;  /* 0x0000000448137c20 */ /* 0x000fe20008410000 */
[----:B------:R-:W-:Y:S01]  /*4260*/  FFMA.FTZ R17, R17, R80, 1.1641532182693481445e-10 ;  /* 0x2f00000011117423 */ /* 0x000fe20000010050 */
[----:B------:R-:W-:Y:S02]  /*4270*/  IMAD.MOV.U32 R4, RZ, RZ, R0 ;  /* 0x000000ffff047224 */ /* 0x000fe400078e0000 */
[----:B------:R-:W-:-:S02]  /*4280*/  FMUL.FTZ R19, R19, R82 ;  /* 0x0000005213137220 */ /* 0x000fc40000410000 */
[----:B------:R-:W-:-:S04]  /*4290*/  FSETP.GTU.FTZ.AND P1, PT, R17, R84, PT ;  /* 0x000000541100720b */ /* 0x000fc80003f3c000 */
        /* <DEDUP_REMOVED lines=11> */
.L_x_10394:
        /* <DEDUP_REMOVED lines=13> */
.L_x_10396:
[----:B------:R-:W-:Y:S05]  /*4420*/  BSYNC.RECONVERGENT B2 ;  /* 0x0000000000027941 */ /* 0x000fea0003800200 */
.L_x_10395:
        /* <DEDUP_REMOVED lines=43> */
.L_x_10393:
[----:B------:R-:W-:Y:S05]  /*46e0*/  BSYNC.RECONVERGENT B1 ;  /* 0x0000000000017941 */ /* 0x000fea0003800200 */
.L_x_10392:
[----:B------:R-:W-:Y:S01]  /*46f0*/  I2FP.F32.U32 R17, R4 ;  /* 0x0000000400117245 */ /* 0x000fe20000201000 */
[----:B------:R-:W-:Y:S01]  /*4700*/  HADD2.F32 R4, -RZ, R73.H0_H0 ;  /* 0x20000049ff047230 */ /* 0x000fe20000004100 */
[----:B------:R-:W-:Y:S01]  /*4710*/  ISETP.NE.AND P3, PT, R70, 0x1, PT ;  /* 0x000000014600780c */ /* 0x000fe20003f65270 */
[----:B------:R-:W-:Y:S01]  /*4720*/  BSSY.RECONVERGENT B1, `(.L_x_10397) ;  /* 0x000004b000017945 */ /* 0x000fe20003800200 */
[----:B------:R-:W-:Y:S02]  /*4730*/  HFMA2 R68, -RZ, RZ, 0, 1.1920928955078125e-07 ;  /* 0x00000002ff447431 */ /* 0x000fe400000001ff */
[----:B------:R-:W-:Y:S01]  /*4740*/  FFMA.FTZ R17, R17, R80, 1.1641532182693481445e-10 ;  /* 0x2f00000011117423 */ /* 0x000fe20000010050 */
[----:B------:R-:W-:Y:S01]  /*4750*/  FMUL.FTZ R69, R4, UR4 ;  /* 0x0000000404457c20 */ /* 0x000fe20008410000 */
[----:B------:R-:W-:-:S03]  /*4760*/  IMAD.MOV.U32 R4, RZ, RZ, R0 ;  /* 0x000000ffff047224 */ /* 0x000fc600078e0000 */
[----:B------:R-:W-:Y:S01]  /*4770*/  FSETP.GTU.FTZ.AND P2, PT, R17, R84, PT ;  /* 0x000000541100720b */ /* 0x000fe20003f5c000 */
[----:B------:R-:W-:-:S03]  /*4780*/  FMUL.FTZ R17, R69, R82 ;  /* 0x0000005245117220 */ /* 0x000fc60000410000 */
        /* <DEDUP_REMOVED lines=11> */
.L_x_10399:
        /* <DEDUP_REMOVED lines=13> */
.L_x_10401:
[----:B------:R-:W-:Y:S05]  /*4910*/  BSYNC.RECONVERGENT B2 ;  /* 0x0000000000027941 */ /* 0x000fea0003800200 */
.L_x_10400:
        /* <DEDUP_REMOVED lines=43> */
.L_x_10398:
[----:B------:R-:W-:Y:S05]  /*4bd0*/  BSYNC.RECONVERGENT B1 ;  /* 0x0000000000017941 */ /* 0x000fea0003800200 */
.L_x_10397:
[----:B------:R-:W-:Y:S01]  /*4be0*/  ISETP.NE.AND P4, PT, R68, 0x1, PT ;  /* 0x000000014400780c */ /* 0x000fe20003f85270 */
[----:B------:R-:W-:Y:S01]  /*4bf0*/  HADD2.F32 R73, -RZ, R73.H1_H1 ;  /* 0x30000049ff497230 */ /* 0x000fe20000004100 */
[----:B------:R-:W-:Y:S01]  /*4c00*/  I2FP.F32.U32 R69, R4 ;  /* 0x0000000400457245 */ /* 0x000fe20000201000 */
[----:B------:R-:W-:Y:S01]  /*4c10*/  BSSY.RECONVERGENT B1, `(.L_x_10402) ;  /* 0x000004b000017945 */ /* 0x000fe20003800200 */
[----:B------:R-:W-:Y:S01]  /*4c20*/  IMAD.MOV.U32 R70, RZ, RZ, 0x2 ;  /* 0x00000002ff467424 */ /* 0x000fe200078e00ff */
[----:B------:R-:W-:Y:S01]  /*4c30*/  MOV R4, R0 ;  /* 0x0000000000047202 */ /* 0x000fe20000000f00 */
[----:B------:R-:W-:Y:S01]  /*4c40*/  FMUL.FTZ R73, R73, UR4 ;  /* 0x0000000449497c20 */ /* 0x000fe20008410000 */
[----:B------:R-:W-:-:S03]  /*4c50*/  FFMA.FTZ R69, R69, R80, 1.1641532182693481445e-10 ;  /* 0x2f00000045457423 */ /* 0x000fc60000010050 */
[----:B------:R-:W-:Y:S02]  /*4c60*/  FMUL.FTZ R73, R73, R82 ;  /* 0x0000005249497220 */ /* 0x000fe40000410000 */
        /* <DEDUP_REMOVED lines=12> */
.L_x_10404:
        /* <DEDUP_REMOVED lines=13> */
.L_x_10406:
[----:B------:R-:W-:Y:S05]  /*4e00*/  BSYNC.RECONVERGENT B2 ;  /* 0x0000000000027941 */ /* 0x000fea0003800200 */
.L_x_10405:
        /* <DEDUP_REMOVED lines=43> */
.L_x_10403:
[----:B------:R-:W-:Y:S05]  /*50c0*/  BSYNC.RECONVERGENT B1 ;  /* 0x0000000000017941 */ /* 0x000fea0003800200 */
.L_x_10402:
[----:B------:R-:W-:Y:S01]  /*50d0*/  I2FP.F32.U32 R69, R4 ;  /* 0x0000000400457245 */ /* 0x000fe20000201000 */
[----:B------:R-:W-:Y:S01]  /*50e0*/  HADD2.F32 R4, -RZ, R74.H0_H0 ;  /* 0x2000004aff047230 */ /* 0x000fe20000004100 */
        /* <DEDUP_REMOVED lines=19> */
.L_x_10409:
        /* <DEDUP_REMOVED lines=13> */
.L_x_10411:
[----:B------:R-:W-:Y:S05]  /*52f0*/  BSYNC.RECONVERGENT B2 ;  /* 0x0000000000027941 */ /* 0x000fea0003800200 */
.L_x_10410:
        /* <DEDUP_REMOVED lines=43> */
.L_x_10408:
[----:B------:R-:W-:Y:S05]  /*55b0*/  BSYNC.RECONVERGENT B1 ;  /* 0x0000000000017941 */ /* 0x000fea0003800200 */
.L_x_10407:
[----:B------:R-:W-:Y:S01]  /*55c0*/  I2FP.F32.U32 R69, R4 ;  /* 0x0000000400457245 */ /* 0x000fe20000201000 */
[----:B------:R-:W-:Y:S01]  /*55d0*/  HADD2.F32 R74, -RZ, R74.H1_H1 ;  /* 0x3000004aff4a7230 */ /* 0x000fe20000004100 */
        /* <DEDUP_REMOVED lines=19> */
.L_x_10414:
        /* <DEDUP_REMOVED lines=13> */
.L_x_10416:
[----:B------:R-:W-:Y:S05]  /*57e0*/  BSYNC.RECONVERGENT B2 ;  /* 0x0000000000027941 */ /* 0x000fea0003800200 */
.L_x_10415:
        /* <DEDUP_REMOVED lines=43> */
.L_x_10413:
[----:B------:R-:W-:Y:S05]  /*5aa0*/  BSYNC.RECONVERGENT B1 ;  /* 0x0000000000017941 */ /* 0x000fea0003800200 */
.L_x_10412:
[----:B------:R-:W-:Y:S01]  /*5ab0*/  I2FP.F32.U32 R69, R4 ;  /* 0x0000000400457245 */ /* 0x000fe20000201000 */
[----:B------:R-:W-:Y:S01]  /*5ac0*/  HADD2.F32 R4, -RZ, R75.H0_H0 ;  /* 0x2000004bff047230 */ /* 0x000fe20000004100 */
[----:B------:R-:W-:Y:S01]  /*5ad0*/  ISETP.NE.AND P6, PT, R70, 0x1, PT ;  /* 0x000000014600780c */ /* 0x000fe20003fc5270 */
[----:B------:R-:W-:Y:S02]  /*5ae0*/  BSSY.RECONVERGENT B1, `(.L_x_10417) ;  /* 0x000004d000017945 */ /* 0x000fe40003800200 */
        /* <DEDUP_REMOVED lines=17> */
.L_x_10419:
        /* <DEDUP_REMOVED lines=15> */
.L_x_10421:
[----:B------:R-:W-:Y:S05]  /*5cf0*/  BSYNC.RECONVERGENT B2 ;  /* 0x0000000000027941 */ /* 0x000fea0003800200 */
.L_x_10420:
        /* <DEDUP_REMOVED lines=43> */
.L_x_10418:
[----:B------:R-:W-:Y:S05]  /*5fb0*/  BSYNC.RECONVERGENT B1 ;  /* 0x0000000000017941 */ /* 0x000fea0003800200 */
.L_x_10417:
[----:B------:R-:W-:Y:S01]  /*5fc0*/  I2FP.F32.U32 R69, R69 ;  /* 0x0000004500457245 */ /* 0x000fe20000201000 */
[----:B------:R-:W-:Y:S01]  /*5fd0*/  HADD2.F32 R75, -RZ, R75.H1_H1 ;  /* 0x3000004bff4b7230 */ /* 0x000fe20000004100 */
[----:B------:R-:W-:Y:S02]  /*5fe0*/  F2FP.F16.F32.PACK_AB R70, R103, R93 ;  /* 0x0000005d6746723e */ /* 0x000fe400000000ff */
[----:B------:R-:W-:Y:S01]  /*5ff0*/  F2FP.F16.F32.PACK_AB R68, R19, R5 ;  /* 0x000000051344723e */ /* 0x000fe200000000ff */
[----:B------:R-:W-:Y:S01]  /*6000*/  FFMA.FTZ R69, R69, R80, 1.1641532182693481445e-10 ;  /* 0x2f00000045457423 */ /* 0x000fe20000010050 */
[----:B------:R-:W-:-:S04]  /*6010*/  FMUL.FTZ R75, R75, UR4 ;  /* 0x000000044b4b7c20 */ /* 0x000fc80008410000 */
[----:B------:R-:W-:Y:S01]  /*6020*/  FMUL.FTZ R75, R75, R82 ;  /* 0x000000524b4b7220 */ /* 0x000fe20000410000 */
[----:B------:R-:W-:Y:S02]  /*6030*/  FSETP.GTU.FTZ.AND P6, PT, R69, R84, PT ;  /* 0x000000544500720b */ /* 0x000fe40003fdc000 */
[----:B------:R-:W-:Y:S02]  /*6040*/  F2FP.F16.F32.PACK_AB R69, R95, R17 ;  /* 0x000000115f45723e */ /* 0x000fe400000000ff */
[----:B------:R-:W-:Y:S02]  /*6050*/  FSEL R109, R75, RZ, !P6 ;  /* 0x000000ff4b6d7208 */ /* 0x000fe40007000000 */
[----:B------:R-:W-:Y:S02]  /*6060*/  PLOP3.LUT P6, PT, P6, PT, PT, 0x8, 0x80 ;  /* 0x000000000080781c */ /* 0x000fe400037ce170 */
[----:B------:R-:W-:-:S11]  /*6070*/  F2FP.F16.F32.PACK_AB R71, R109, R101 ;  /* 0x000000656d47723e */ /* 0x000fd600000000ff */
.L_x_10381:
        /* <DEDUP_REMOVED lines=17> */
[----:B------:R-:W-:Y:S01]  /*6190*/  IMAD.MOV.U32 R18, RZ, RZ, R78 ;  /* 0x000000ffff127224 */ /* 0x000fe200078e004e */
[----:B------:R0:W-:Y:S01]  /*61a0*/  STG.E.128 desc[UR6][R74.64], R68 ;  /* 0x000000444a007986 */ /* 0x0001e2000c101d06 */
[----:B-1----:R-:W-:-:S05]  /*61b0*/  IMAD.WIDE.U32 R72, R16, 0x8, R72 ;  /* 0x0000000810487825 */ /* 0x002fca00078e0048 */
[----:B------:R0:W-:Y:S02]  /*61c0*/  STG.E.64 desc[UR6][R72.64], R114 ;  /* 0x0000007248007986 */ /* 0x0001e4000c101b06 */
.L_x_10340:
[----:B------:R-:W-:Y:S05]  /*61d0*/  BSYNC.RECONVERGENT B0 ;  /* 0x0000000000007941 */ /* 0x000fea0003800200 */
.L_x_10339:
        /* <DEDUP_REMOVED lines=29> */
.L_x_10427:
        /* <DEDUP_REMOVED lines=13> */
.L_x_10429:
[----:B------:R-:W-:Y:S05]  /*6480*/  BSYNC.RECONVERGENT B2 ;  /* 0x0000000000027941 */ /* 0x000fea0003800200 */
.L_x_10428:
        /* <DEDUP_REMOVED lines=43> */
.L_x_10426:
[----:B------:R-:W-:Y:S05]  /*6740*/  BSYNC.RECONVERGENT B1 ;  /* 0x0000000000017941 */ /* 0x000fea0003800200 */
.L_x_10425:
        /* <DEDUP_REMOVED lines=27> */
.L_x_10432:
        /* <DEDUP_REMOVED lines=13> */
.L_x_10434:
[----:B------:R-:W-:Y:S05]  /*69d0*/  BSYNC.RECONVERGENT B2 ;  /* 0x0000000000027941 */ /* 0x000fea0003800200 */
.L_x_10433:
        /* <DEDUP_REMOVED lines=43> */
.L_x_10431:
[----:B------:R-:W-:Y:S05]  /*6c90*/  BSYNC.RECONVERGENT B1 ;  /* 0x0000000000017941 */ /* 0x000fea0003800200 */
.L_x_10430:
        /* <DEDUP_REMOVED lines=23> */
.L_x_10437:
        /* <DEDUP_REMOVED lines=13> */
.L_x_10439:
[----:B------:R-:W-:Y:S05]  /*6ee0*/  BSYNC.RECONVERGENT B2 ;  /* 0x0000000000027941 */ /* 0x000fea0003800200 */
.L_x_10438:
        /* <DEDUP_REMOVED lines=43> */
.L_x_10436:
[----:B------:R-:W-:Y:S05]  /*71a0*/  BSYNC.RECONVERGENT B1 ;  /* 0x0000000000017941 */ /* 0x000fea0003800200 */
.L_x_10435:
        /* <DEDUP_REMOVED lines=23> */
.L_x_10442:
        /* <DEDUP_REMOVED lines=13> */
.L_x_10444:
[----:B------:R-:W-:Y:S05]  /*73f0*/  BSYNC.RECONVERGENT B2 ;  /* 0x0000000000027941 */ /* 0x000fea0003800200 */
.L_x_10443:
        /* <DEDUP_REMOVED lines=43> */
.L_x_10441:
[----:B------:R-:W-:Y:S05]  /*76b0*/  BSYNC.RECONVERGENT B1 ;  /* 0x0000000000017941 */ /* 0x000fea0003800200 */
.L_x_10440:
        /* <DEDUP_REMOVED lines=23> */
.L_x_10447:
        /* <DEDUP_REMOVED lines=13> */
.L_x_10449:
[----:B------:R-:W-:Y:S05]  /*7900*/  BSYNC.RECONVERGENT B2 ;  /* 0x0000000000027941 */ /* 0x000fea0003800200 */
.L_x_10448:
        /* <DEDUP_REMOVED lines=43> */
.L_x_10446:
[----:B------:R-:W-:Y:S05]  /*7bc0*/  BSYNC.RECONVERGENT B1 ;  /* 0x0000000000017941 */ /* 0x000fea0003800200 */
.L_x_10445:
        /* <DEDUP_REMOVED lines=23> */
.L_x_10452:
        /* <DEDUP_REMOVED lines=13> */
.L_x_10454:
[----:B------:R-:W-:Y:S05]  /*7e10*/  BSYNC.RECONVERGENT B2 ;  /* 0x0000000000027941 */ /* 0x000fea0003800200 */
.L_x_10453:
        /* <DEDUP_REMOVED lines=43> */
.L_x_10451:
[----:B------:R-:W-:Y:S05]  /*80d0*/  BSYNC.RECONVERGENT B1 ;  /* 0x0000000000017941 */ /* 0x000fea0003800200 */
.L_x_10450:
        /* <DEDUP_REMOVED lines=23> */
.L_x_10457:
        /* <DEDUP_REMOVED lines=13> */
.L_x_10459:
[----:B------:R-:W-:Y:S05]  /*8320*/  BSYNC.RECONVERGENT B2 ;  /* 0x0000000000027941 */ /* 0x000fea0003800200 */
.L_x_10458:
        /* <DEDUP_REMOVED lines=43> */
.L_x_10456:
[----:B------:R-:W-:Y:S05]  /*85e0*/  BSYNC.RECONVERGENT B1 ;  /* 0x0000000000017941 */ /* 0x000fea0003800200 */
.L_x_10455:
        /* <DEDUP_REMOVED lines=23> */
.L_x_10462:
        /* <DEDUP_REMOVED lines=15> */
.L_x_10464:
[----:B------:R-:W-:Y:S05]  /*8850*/  BSYNC.RECONVERGENT B2 ;  /* 0x0000000000027941 */ /* 0x000fea0003800200 */
.L_x_10463:
        /* <DEDUP_REMOVED lines=43> */
.L_x_10461:
[----:B------:R-:W-:Y:S05]  /*8b10*/  BSYNC.RECONVERGENT B1 ;  /* 0x0000000000017941 */ /* 0x000fea0003800200 */
.L_x_10460:
        /* <DEDUP_REMOVED lines=15> */
.L_x_10424:
        /* <DEDUP_REMOVED lines=16> */
.L_x_10468:
        /* <DEDUP_REMOVED lines=13> */
.L_x_10470:
[----:B------:R-:W-:Y:S05]  /*8de0*/  BSYNC.RECONVERGENT B2 ;  /* 0x0000000000027941 */ /* 0x000fea0003800200 */
.L_x_10469:
        /* <DEDUP_REMOVED lines=43> */
.L_x_10467:
[----:B------:R-:W-:Y:S05]  /*90a0*/  BSYNC.RECONVERGENT B1 ;  /* 0x0000000000017941 */ /* 0x000fea0003800200 */
.L_x_10466:
        /* <DEDUP_REMOVED lines=25> */
.L_x_10473:
        /* <DEDUP_REMOVED lines=13> */
.L_x_10475:
[----:B------:R-:W-:Y:S05]  /*9310*/  BSYNC.RECONVERGENT B2 ;  /* 0x0000000000027941 */ /* 0x000fea0003800200 */
.L_x_10474:
        /* <DEDUP_REMOVED lines=43> */
.L_x_10472:
[----:B------:R-:W-:Y:S05]  /*95d0*/  BSYNC.RECONVERGENT B1 ;  /* 0x0000000000017941 */ /* 0x000fea0003800200 */
.L_x_10471:
[----:B------:R-:W-:Y:S01]  /*95e0*/  ISETP.NE.AND P2, PT, R74, 0x1, PT ;  /* 0x000000014a00780c */ /* 0x000fe20003f45270 */
[----:B------:R-:W-:Y:S01]  /*95f0*/  HADD2.F32 R68, -RZ, R68.H1_H1 ;  /* 0x30000044ff447230 */ /* 0x000fe20000004100 */
[----:B------:R-:W-:Y:S01]  /*9600*/  I2FP.F32.U32 R73, R4 ;  /* 0x0000000400497245 */ /* 0x000fe20000201000 */
[----:B------:R-:W-:Y:S01]  /*9610*/  BSSY.RECONVERGENT B1, `(.L_x_10476) ;  /* 0x000004b000017945 */ /* 0x000fe20003800200 */
[----:B------:R-:W-:Y:S02]  /*9620*/  IMAD.MOV.U32 R4, RZ, RZ, R0 ;  /* 0x000000ffff047224 */ /* 0x000fe400078e0000 */
[----:B------:R-:W-:Y:S01]  /*9630*/  FMUL.FTZ R75, R68, UR4 ;  /* 0x00000004444b7c20 */ /* 0x000fe20008410000 */
[----:B------:R-:W-:Y:S01]  /*9640*/  FFMA.FTZ R73, R73, R84, 1.1641532182693481445e-10 ;  /* 0x2f00000049497423 */ /* 0x000fe20000010054 */
[----:B------:R-:W-:Y:S02]  /*9650*/  IMAD.MOV.U32 R68, RZ, RZ, 0x2 ;  /* 0x00000002ff447424 */ /* 0x000fe400078e00ff */
        /* <DEDUP_REMOVED lines=13> */
.L_x_10478:
        /* <DEDUP_REMOVED lines=13> */
.L_x_10480:
[----:B------:R-:W-:Y:S05]  /*9800*/  BSYNC.RECONVERGENT B2 ;  /* 0x0000000000027941 */ /* 0x000fea0003800200 */
.L_x_10479:
        /* <DEDUP_REMOVED lines=43> */
.L_x_10477:
[----:B------:R-:W-:Y:S05]  /*9ac0*/  BSYNC.RECONVERGENT B1 ;  /* 0x0000000000017941 */ /* 0x000fea0003800200 */
.L_x_10476:
        /* <DEDUP_REMOVED lines=21> */
.L_x_10483:
        /* <DEDUP_REMOVED lines=13> */
.L_x_10485:
[----:B------:R-:W-:Y:S05]  /*9cf0*/  BSYNC.RECONVERGENT B2 ;  /* 0x0000000000027941 */ /* 0x000fea0003800200 */
.L_x_10484:
        /* <DEDUP_REMOVED lines=43> */
.L_x_10482:
[----:B------:R-:W-:Y:S05]  /*9fb0*/  BSYNC.RECONVERGENT B1 ;  /* 0x0000000000017941 */ /* 0x000fea0003800200 */
.L_x_10481:
        /* <DEDUP_REMOVED lines=21> */
.L_x_10488:
        /* <DEDUP_REMOVED lines=13> */
.L_x_10490:
[----:B------:R-:W-:Y:S05]  /*a1e0*/  BSYNC.RECONVERGENT B2 ;  /* 0x0000000000027941 */ /* 0x000fea0003800200 */
.L_x_10489:
        /* <DEDUP_REMOVED lines=43> */
.L_x_10487:
[----:B------:R-:W-:Y:S05]  /*a4a0*/  BSYNC.RECONVERGENT B1 ;  /* 0x0000000000017941 */ /* 0x000fea0003800200 */
.L_x_10486:
        /* <DEDUP_REMOVED lines=21> */
.L_x_10493:
        /* <DEDUP_REMOVED lines=13> */
.L_x_10495:
[----:B------:R-:W-:Y:S05]  /*a6d0*/  BSYNC.RECONVERGENT B2 ;  /* 0x0000000000027941 */ /* 0x000fea0003800200 */
.L_x_10494:
        /* <DEDUP_REMOVED lines=43> */
.L_x_10492:
[----:B------:R-:W-:Y:S05]  /*a990*/  BSYNC.RECONVERGENT B1 ;  /* 0x0000000000017941 */ /* 0x000fea0003800200 */
.L_x_10491:
        /* <DEDUP_REMOVED lines=21> */
.L_x_10498:
        /* <DEDUP_REMOVED lines=13> */
.L_x_10500:
[----:B------:R-:W-:Y:S05]  /*abc0*/  BSYNC.RECONVERGENT B2 ;  /* 0x0000000000027941 */ /* 0x000fea0003800200 */
.L_x_10499:
        /* <DEDUP_REMOVED lines=43> */
.L_x_10497:
[----:B------:R-:W-:Y:S05]  /*ae80*/  BSYNC.RECONVERGENT B1 ;  /* 0x0000000000017941 */ /* 0x000fea0003800200 */
.L_x_10496:
[----:B------:R-:W-:Y:S01]  /*ae90*/  I2FP.F32.U32 R69, R4 ;  /* 0x0000000400457245 */ /* 0x000fe20000201000 */
[----:B------:R-:W-:Y:S01]  /*aea0*/  HADD2.F32 R4, -RZ, R71.H0_H0 ;  /* 0x20000047ff047230 */ /* 0x000fe20000004100 */
[----:B------:R-:W-:Y:S01]  /*aeb0*/  ISETP.NE.AND P6, PT, R68, 0x1, PT ;  /* 0x000000014400780c */ /* 0x000fe20003fc5270 */
[----:B------:R-:W-:Y:S02]  /*aec0*/  BSSY.RECONVERGENT B1, `(.L_x_10501) ;  /* 0x000004d000017945 */ /* 0x000fe40003800200 */
[----:B------:R-:W-:Y:S01]  /*aed0*/  FFMA.FTZ R69, R69, R84, 1.1641532182693481445e-10 ;  /* 0x2f00000045457423 */ /* 0x000fe20000010054 */
[----:B------:R-:W-:Y:S01]  /*aee0*/  FMUL.FTZ R73, R4, UR4 ;  /* 0x0000000404497c20 */ /* 0x000fe20008410000 */
[----:B------:R-:W-:-:S03]  /*aef0*/  HFMA2 R4, -RZ, RZ, 0, 1.1920928955078125e-07 ;  /* 0x00000002ff047431 */ /* 0x000fc600000001ff */
        /* <DEDUP_REMOVED lines=14> */
.L_x_10503:
        /* <DEDUP_REMOVED lines=15> */
.L_x_10505:
[----:B------:R-:W-:Y:S05]  /*b0d0*/  BSYNC.RECONVERGENT B2 ;  /* 0x0000000000027941 */ /* 0x000fea0003800200 */
.L_x_10504:
        /* <DEDUP_REMOVED lines=43> */
.L_x_10502:
[----:B------:R-:W-:Y:S05]  /*b390*/  BSYNC.RECONVERGENT B1 ;  /* 0x0000000000017941 */ /* 0x000fea0003800200 */
.L_x_10501:
        /* <DEDUP_REMOVED lines=12> */
.L_x_10465:
        /* <DEDUP_REMOVED lines=21> */
.L_x_10423:
[----:B------:R-:W-:Y:S05]  /*b5b0*/  BSYNC.RECONVERGENT B0 ;  /* 0x0000000000007941 */ /* 0x000fea0003800200 */
.L_x_10422:
        /* <DEDUP_REMOVED lines=28> */
.L_x_10511:
        /* <DEDUP_REMOVED lines=13> */
.L_x_10513:
[----:B------:R-:W-:Y:S05]  /*b850*/  BSYNC.RECONVERGENT B2 ;  /* 0x0000000000027941 */ /* 0x000fea0003800200 */
.L_x_10512:
        /* <DEDUP_REMOVED lines=43> */
.L_x_10510:
[----:B------:R-:W-:Y:S05]  /*bb10*/  BSYNC.RECONVERGENT B1 ;  /* 0x0000000000017941 */ /* 0x000fea0003800200 */
.L_x_10509:
        /* <DEDUP_REMOVED lines=27> */
.L_x_10516:
        /* <DEDUP_REMOVED lines=13> */
.L_x_10518:
[----:B------:R-:W-:Y:S05]  /*bda0*/  BSYNC.RECONVERGENT B2 ;  /* 0x0000000000027941 */ /* 0x000fea0003800200 */
.L_x_10517:
        /* <DEDUP_REMOVED lines=43> */
.L_x_10515:
[----:B------:R-:W-:Y:S05]  /*c060*/  BSYNC.RECONVERGENT B1 ;  /* 0x0000000000017941 */ /* 0x000fea0003800200 */
.L_x_10514:
        /* <DEDUP_REMOVED lines=24> */
.L_x_10521:
        /* <DEDUP_REMOVED lines=13> */
.L_x_10523:
[----:B------:R-:W-:Y:S05]  /*c2c0*/  BSYNC.RECONVERGENT B2 ;  /* 0x0000000000027941 */ /* 0x000fea0003800200 */
.L_x_10522:
        /* <DEDUP_REMOVED lines=43> */
.L_x_10520:
[----:B------:R-:W-:Y:S05]  /*c580*/  BSYNC.RECONVERGENT B1 ;  /* 0x0000000000017941 */ /* 0x000fea0003800200 */
.L_x_10519:
        /* <DEDUP_REMOVED lines=23> */
.L_x_10526:
        /* <DEDUP_REMOVED lines=13> */
.L_x_10528:
[----:B------:R-:W-:Y:S05]  /*c7d0*/  BSYNC.RECONVERGENT B2 ;  /* 0x0000000000027941 */ /* 0x000fea0003800200 */
.L_x_10527:
        /* <DEDUP_REMOVED lines=43> */
.L_x_10525:
[----:B------:R-:W-:Y:S05]  /*ca90*/  BSYNC.RECONVERGENT B1 ;  /* 0x0000000000017941 */ /* 0x000fea0003800200 */
.L_x_10524:
        /* <DEDUP_REMOVED lines=23> */
.L_x_10531:
        /* <DEDUP_REMOVED lines=13> */
.L_x_10533:
[----:B------:R-:W-:Y:S05]  /*cce0*/  BSYNC.RECONVERGENT B2 ;  /* 0x0000000000027941 */ /* 0x000fea0003800200 */
.L_x_10532:
        /* <DEDUP_REMOVED lines=43> */
.L_x_10530:
[----:B------:R-:W-:Y:S05]  /*cfa0*/  BSYNC.RECONVERGENT B1 ;  /* 0x0000000000017941 */ /* 0x000fea0003800200 */
.L_x_10529:
        /* <DEDUP_REMOVED lines=23> */
.L_x_10536:
        /* <DEDUP_REMOVED lines=13> */
.L_x_10538:
[----:B------:R-:W-:Y:S05]  /*d1f0*/  BSYNC.RECONVERGENT B2 ;  /* 0x0000000000027941 */ /* 0x000fea0003800200 */
.L_x_10537:
        /* <DEDUP_REMOVED lines=43> */
.L_x_10535:
[----:B------:R-:W-:Y:S05]  /*d4b0*/  BSYNC.RECONVERGENT B1 ;  /* 0x0000000000017941 */ /* 0x000fea0003800200 */
.L_x_10534:
        /* <DEDUP_REMOVED lines=23> */
.L_x_10541:
        /* <DEDUP_REMOVED lines=13> */
.L_x_10543:
[----:B------:R-:W-:Y:S05]  /*d700*/  BSYNC.RECONVERGENT B2 ;  /* 0x0000000000027941 */ /* 0x000fea0003800200 */
.L_x_10542:
        /* <DEDUP_REMOVED lines=43> */
.L_x_10540:
[----:B------:R-:W-:Y:S05]  /*d9c0*/  BSYNC.RECONVERGENT B1 ;  /* 0x0000000000017941 */ /* 0x000fea0003800200 */
.L_x_10539:
        /* <DEDUP_REMOVED lines=23> */
.L_x_10546:
        /* <DEDUP_REMOVED lines=15> */
.L_x_10548:
[----:B------:R-:W-:Y:S05]  /*dc30*/  BSYNC.RECONVERGENT B2 ;  /* 0x0000000000027941 */ /* 0x000fea0003800200 */
.L_x_10547:
        /* <DEDUP_REMOVED lines=43> */
.L_x_10545:
[----:B------:R-:W-:Y:S05]  /*def0*/  BSYNC.RECONVERGENT B1 ;  /* 0x0000000000017941 */ /* 0x000fea0003800200 */
.L_x_10544:
        /* <DEDUP_REMOVED lines=15> */
.L_x_10508:
        /* <DEDUP_REMOVED lines=16> */
.L_x_10552:
        /* <DEDUP_REMOVED lines=13> */
.L_x_10554:
[----:B------:R-:W-:Y:S05]  /*e1c0*/  BSYNC.RECONVERGENT B2 ;  /* 0x0000000000027941 */ /* 0x000fea0003800200 */
.L_x_10553:
        /* <DEDUP_REMOVED lines=43> */
.L_x_10551:
[----:B------:R-:W-:Y:S05]  /*e480*/  BSYNC.RECONVERGENT B1 ;  /* 0x0000000000017941 */ /* 0x000fea0003800200 */
.L_x_10550:
        /* <DEDUP_REMOVED lines=9> */
[----:B------:R-:W-:Y:S01]  /*e520*/  FMUL.FTZ R73, R4, UR4 ;  /* 0x0000000404497c20 */ /* 0x000fe20008410000 */
        /* <DEDUP_REMOVED lines=15> */
.L_x_10557:
        /* <DEDUP_REMOVED lines=13> */
.L_x_10559:
[----:B------:R-:W-:Y:S05]  /*e6f0*/  BSYNC.RECONVERGENT B2 ;  /* 0x0000000000027941 */ /* 0x000fea0003800200 */
.L_x_10558:
        /* <DEDUP_REMOVED lines=43> */
.L_x_10556:
[----:B------:R-:W-:Y:S05]  /*e9b0*/  BSYNC.RECONVERGENT B1 ;  /* 0x0000000000017941 */ /* 0x000fea0003800200 */
.L_x_10555:
[----:B------:R-:W-:Y:S01]  /*e9c0*/  I2FP.F32.U32 R73, R4 ;  /* 0x0000000400497245 */ /* 0x000fe20000201000 */
[----:B------:R-:W-:Y:S01]  /*e9d0*/  HADD2.F32 R68, -RZ, R68.H1_H1 ;  /* 0x30000044ff447230 */ /* 0x000fe20000004100 */
[----:B------:R-:W-:Y:S01]  /*e9e0*/  ISETP.NE.AND P2, PT, R74, 0x1, PT ;  /* 0x000000014a00780c */ /* 0x000fe20003f45270 */
[----:B------:R-:W-:Y:S01]  /*e9f0*/  BSSY.RECONVERGENT B1, `(.L_x_10560) ;  /* 0x000004c000017945 */ /* 0x000fe20003800200 */
[----:B------:R-:W-:Y:S01]  /*ea00*/  MOV R4, R0 ;  /* 0x0000000000047202 */ /* 0x000fe20000000f00 */
[----:B------:R-:W-:Y:S01]  /*ea10*/  FFMA.FTZ R73, R73, R86, 1.1641532182693481445e-10 ;  /* 0x2f00000049497423 */ /* 0x000fe20000010056 */
[----:B------:R-:W-:Y:S01]  /*ea20*/  FMUL.FTZ R75, R68, UR4 ;  /* 0x00000004444b7c20 */ /* 0x000fe20008410000 */
[----:B------:R-:W-:-:S03]  /*ea30*/  IMAD.MOV.U32 R68, RZ, RZ, 0x2 ;  /* 0x00000002ff447424 */ /* 0x000fc600078e00ff */
[----:B------:R-:W-:Y:S01]  /*ea40*/  FSETP.GTU.FTZ.AND P1, PT, R73, R90, PT ;  /* 0x0000005a4900720b */ /* 0x000fe20003f3c000 */
[----:B------:R-:W-:-:S03]  /*ea50*/  FMUL.FTZ R75, R75, R88 ;  /* 0x000000584b4b7220 */ /* 0x000fc60000410000 */
        /* <DEDUP_REMOVED lines=12> */
.L_x_10562:
        /* <DEDUP_REMOVED lines=13> */
.L_x_10564:
[----:B------:R-:W-:Y:S05]  /*ebf0*/  BSYNC.RECONVERGENT B2 ;  /* 0x0000000000027941 */ /* 0x000fea0003800200 */
.L_x_10563:
        /* <DEDUP_REMOVED lines=43> */
.L_x_10561:
[----:B------:R-:W-:Y:S05]  /*eeb0*/  BSYNC.RECONVERGENT B1 ;  /* 0x0000000000017941 */ /* 0x000fea0003800200 */
.L_x_10560:
        /* <DEDUP_REMOVED lines=21> */
.L_x_10567:
        /* <DEDUP_REMOVED lines=13> */
.L_x_10569:
[----:B------:R-:W-:Y:S05]  /*f0e0*/  BSYNC.RECONVERGENT B2 ;  /* 0x0000000000027941 */ /* 0x000fea0003800200 */
.L_x_10568:
        /* <DEDUP_REMOVED lines=43> */
.L_x_10566:
[----:B------:R-:W-:Y:S05]  /*f3a0*/  BSYNC.RECONVERGENT B1 ;  /* 0x0000000000017941 */ /* 0x000fea0003800200 */
.L_x_10565:
        /* <DEDUP_REMOVED lines=21> */
.L_x_10572:
        /* <DEDUP_REMOVED lines=13> */
.L_x_10574:
[----:B------:R-:W-:Y:S05]  /*f5d0*/  BSYNC.RECONVERGENT B2 ;  /* 0x0000000000027941 */ /* 0x000fea0003800200 */
.L_x_10573:
        /* <DEDUP_REMOVED lines=43> */
.L_x_10571:
[----:B------:R-:W-:Y:S05]  /*f890*/  BSYNC.RECONVERGENT B1 ;  /* 0x0000000000017941 */ /* 0x000fea0003800200 */
.L_x_10570:
        /* <DEDUP_REMOVED lines=21> */
.L_x_10577:
        /* <DEDUP_REMOVED lines=13> */
.L_x_10579:
[----:B------:R-:W-:Y:S05]  /*fac0*/  BSYNC.RECONVERGENT B2 ;  /* 0x0000000000027941 */ /* 0x000fea0003800200 */
.L_x_10578:
        /* <DEDUP_REMOVED lines=43> */
.L_x_10576:
[----:B------:R-:W-:Y:S05]  /*fd80*/  BSYNC.RECONVERGENT B1 ;  /* 0x0000000000017941 */ /* 0x000fea0003800200 */
.L_x_10575:
        /* <DEDUP_REMOVED lines=21> */
.L_x_10582:
        /* <DEDUP_REMOVED lines=13> */
.L_x_10584:
[----:B------:R-:W-:Y:S05]  /*ffb0*/  BSYNC.RECONVERGENT B2 ;  /* 0x0000000000027941 */ /* 0x000fea0003800200 */
.L_x_10583:
        /* <DEDUP_REMOVED lines=43> */
.L_x_10581:
[----:B------:R-:W-:Y:S05]  /*10270*/  BSYNC.RECONVERGENT B1 ;  /* 0x0000000000017941 */ /* 0x000fea0003800200 */
.L_x_10580:
        /* <DEDUP_REMOVED lines=21> */
.L_x_10587:
        /* <DEDUP_REMOVED lines=15> */
.L_x_10589:
[----:B------:R-:W-:Y:S05]  /*104c0*/  BSYNC.RECONVERGENT B2 ;  /* 0x0000000000027941 */ /* 0x000fea0003800200 */
.L_x_10588:
        /* <DEDUP_REMOVED lines=43> */
.L_x_10586:
[----:B------:R-:W-:Y:S05]  /*10780*/  BSYNC.RECONVERGENT B1 ;  /* 0x0000000000017941 */ /* 0x000fea0003800200 */
.L_x_10585:
        /* <DEDUP_REMOVED lines=12> */
.L_x_10549:
        /* <DEDUP_REMOVED lines=21> */
.L_x_10507:
[----:B------:R-:W-:Y:S05]  /*109a0*/  BSYNC.RECONVERGENT B0 ;  /* 0x0000000000007941 */ /* 0x000fea0003800200 */
.L_x_10506:
        /* <DEDUP_REMOVED lines=104> */
[----:B------:R-:W-:Y:S01]  /*11030*/  CS2R R70, SRZ ;  /* 0x0000000000467805 */ /* 0x000fe2000001ff00 */
        /* <DEDUP_REMOVED lines=12> */
[----:B------:R0:W-:Y:S01]  /*11100*/  @!P2 LDS.64 R70, [R74+UR4] ;  /* 0x000000044a46a984 */ /* 0x0001e20008000a00 */
[----:B------:R-:W-:Y:S01]  /*11110*/  ISETP.NE.AND P2, PT, R14, RZ, PT ;  /* 0x000000ff0e00720c */ /* 0x000fe20003f45270 */
[----:B-1----:R-:W-:Y:S01]  /*11120*/  IMAD.IADD R82, R76, 0x1, R73 ;  /* 0x000000014c527824 */ /* 0x002fe200078e0249 */
[----:B------:R-:W-:Y:S01]  /*11130*/  I2FP.F32.S32 R76, R76 ;  /* 0x0000004c004c7245 */ /* 0x000fe20000201400 */
[----:B0-----:R-:W0:Y:S03]  /*11140*/  LDC R74, c[0x0][0x448] ;  /* 0x00011200ff4a7b82 */ /* 0x001e260000000800 */
        /* <DEDUP_REMOVED lines=28> */
[----:B------:R-:W1:Y:S01]  /*11310*/  @!P2 LDC.64 R70, c[0x0][0x3c0] ;  /* 0x0000f000ff46ab82 */ /* 0x000e620000000a00 */
[----:B------:R-:W2:Y:S02]  /*11320*/  SHFL.IDX PT, R117, R75, RZ, 0x1f ;  /* 0x00001fff4b757589 */ /* 0x000ea400000e0000 */
[----:B------:R-:W-:-:S05]  /*11330*/  FFMA.FTZ R73, R82, R73, R69 ;  /* 0x0000004952497223 */ /* 0x000fca0000010045 */
[----:B------:R-:W3:Y:S01]  /*11340*/  @!P2 LDC.64 R68, c[0x0][0x3c8] ;  /* 0x0000f200ff44ab82 */ /* 0x000ee20000000a00 */
[----:B------:R-:W0:Y:S01]  /*11350*/  SHFL.IDX PT, R73, R73, RZ, 0x1f ;  /* 0x00001fff49497589 */ /* 0x000e2200000e0000 */
[----:B--2---:R-:W-:-:S05]  /*11360*/  FMUL.FTZ R72, R117, R117 ;  /* 0x0000007575487220 */ /* 0x004fca0000410000 */
[----:B------:R-:W-:Y:S01]  /*11370*/  FSEL R115, R72, RZ, P1 ;  /* 0x000000ff48737208 */ /* 0x000fe20000800000 */
[----:B0-----:R-:W-:Y:S01]  /*11380*/  FFMA.FTZ R72, R73, UR14, R74 ;  /* 0x0000000e49487c23 */ /* 0x001fe2000801004a */
[----:B------:R-:W-:Y:S02]  /*11390*/  MOV R73, UR10 ;  /* 0x0000000a00497c02 */ /* 0x000fe40008000f00 */
[----:B------:R-:W-:Y:S01]  /*113a0*/  FSEL R74, R117, RZ, !P1 ;  /* 0x000000ff754a7208 */ /* 0x000fe20004800000 */
[----:B------:R-:W-:Y:S01]  /*113b0*/  FADD.FTZ R72, R72, R115 ;  /* 0x0000007348487221 */ /* 0x000fe20000010000 */
[----:B------:R-:W-:Y:S02]  /*113c0*/  IMAD.U32 R115, RZ, RZ, UR10 ;  /* 0x0000000aff737e24 */ /* 0x000fe4000f8e00ff */
[----:B---3--:R-:W-:Y:S01]  /*113d0*/  @!P2 IMAD.WIDE R68, R73, 0x4, R68 ;  /* 0x000000044944a825 */ /* 0x008fe200078e0244 */
[----:B------:R-:W0:Y:S03]  /*113e0*/  MUFU.RSQ R75, R72 ;  /* 0x00000048004b7308 */ /* 0x000e260000001400 */
        /* <DEDUP_REMOVED lines=32> */
[----:B------:R-:W-:Y:S01]  /*115f0*/  F2FP.F16.F32.PACK_AB R70, R115, R70 ;  /* 0x000000467346723e */ /* 0x000fe200000000ff */
[----:B------:R-:W-:Y:S01]  /*11600*/  VIADD R16, R16, 0x80 ;  /* 0x0000008010107836 */ /* 0x000fe20000000000 */
[----:B------:R-:W-:-:S05]  /*11610*/  F2FP.F16.F32.PACK_AB R71, R88, R117 ;  /* 0x000000755847723e */ /* 0x000fca00000000ff */
[----:B------:R0:W-:Y:S02]  /*11620*/  STG.E.128 desc[UR6][R72.64], R68 ;  /* 0x0000004448007986 */ /* 0x0001e4000c101d06 */
.L_x_10591:
[----:B------:R-:W-:Y:S05]  /*11630*/  BSYNC.RECONVERGENT B0 ;  /* 0x0000000000007941 */ /* 0x000fea0003800200 */
.L_x_10590:
        /* <DEDUP_REMOVED lines=31> */
[----:B------:R-:W-:Y:S02]  /*11830*/  F2FP.F16.F32.PACK_AB R70, R115, R70 ;  /* 0x000000467346723e */ /* 0x000fe400000000ff */
[----:B------:R-:W-:Y:S02]  /*11840*/  F2FP.F16.F32.PACK_AB R71, R86, R117 ;  /* 0x000000755647723e */ /* 0x000fe400000000ff */
[----:B------:R-:W-:-:S03]  /*11850*/  IADD3 R16, PT, PT, R16, 0x80, RZ ;  /* 0x0000008010107810 */ /* 0x000fc60007ffe0ff */
[----:B------:R2:W-:Y:S04]  /*11860*/  STG.E.128 desc[UR6][R72.64], R68 ;  /* 0x0000004448007986 */ /* 0x0005e8000c101d06 */
.L_x_10593:
[----:B------:R-:W-:Y:S05]  /*11870*/  BSYNC.RECONVERGENT B0 ;  /* 0x0000000000007941 */ /* 0x000fea0003800200 */
.L_x_10592:
        /* <DEDUP_REMOVED lines=28> */
[----:B------:R-:W-:-:S02]  /*11a40*/  F2FP.F16.F32.PACK_AB R71, R74, R71 ;  /* 0x000000474a47723e */ /* 0x000fc400000000ff */
[----:B------:R-:W-:Y:S02]  /*11a50*/  F2FP.F16.F32.PACK_AB R70, R82, R115 ;  /* 0x000000735246723e */ /* 0x000fe400000000ff */
[----:B------:R-:W-:Y:S02]  /*11a60*/  F2FP.F16.F32.PACK_AB R69, R78, R69 ;  /* 0x000000454e45723e */ /* 0x000fe400000000ff */
[----:B------:R-:W-:-:S05]  /*11a70*/  F2FP.F16.F32.PACK_AB R68, R75, R68 ;  /* 0x000000444b44723e */ /* 0x000fca00000000ff */
[----:B------:R3:W-:Y:S02]  /*11a80*/  STG.E.128 desc[UR6][R72.64], R68 ;  /* 0x0000004448007986 */ /* 0x0007e4000c101d06 */
.L_x_10595:
[----:B------:R-:W-:Y:S05]  /*11a90*/  BSYNC.RECONVERGENT B0 ;  /* 0x0000000000007941 */ /* 0x000fea0003800200 */
.L_x_10594:
[----:B------:R-:W-:Y:S02]  /*11aa0*/  UIADD3 UR10, UPT, UPT, UR10, UR16, URZ ;  /* 0x000000100a0a7290 */ /* 0x000fe4000fffe0ff */
[----:B------:R-:W-:Y:S02]  /*11ab0*/  UPLOP3.LUT UP2, UPT, UPT, UPT, UP2, 0x40, 0x4 ;  /* 0x000000000004789c */ /* 0x000fe40003f4e820 */
[----:B------:R-:W-:-:S09]  /*11ac0*/  UISETP.GE.AND UP1, UPT, UR10, UR17, UPT ;  /* 0x000000110a00728c */ /* 0x000fd2000bf26270 */
[----:B------:R-:W-:Y:S05]  /*11ad0*/  BRA.U !UP1, `(.L_x_10596) ;  /* 0xfffffef109747547 */ /* 0x000fea000b83ffff */
[----:B------:R-:W-:Y:S05]  /*11ae0*/  EXIT ;  /* 0x000000000000794d */ /* 0x000fea0003800000 */
.L_x_10597:
        /* <DEDUP_REMOVED lines=9> */
.L_x_20819:


//--------------------- .text._ZN10layer_norm13ln_fwd_kernelINS_13Kernel_traitsIf6__halfS2_S2_fjLj3072ELj1ELj1ELj4ELj16ENS_18Kernel_traits_baseILj3072EfS2_S2_S2_fjLj128EEEEELb1ELb0ELb0ELb1EEEvNS_9FwdParamsE --------------------------
	.section	.text._ZN10layer_norm13ln_fwd_kernelINS_13Kernel_traitsIf6__halfS2_S2_fjLj3072ELj1ELj1ELj4ELj16ENS_18Kernel_traits_baseILj3072EfS2_S2_S2_fjLj128EEEEELb1ELb0ELb0ELb1EEEvNS_9FwdParamsE,"ax",@progbits
	.align	128
        .global         _ZN10layer_norm13ln_fwd_kernelINS_13Kernel_traitsIf6__halfS2_S2_fjLj3072ELj1ELj1ELj4ELj16ENS_18Kernel_traits_baseILj3072EfS2_S2_S2_fjLj128EEEEELb1ELb0ELb0ELb1EEEvNS_9FwdParamsE
        .type           _ZN10layer_norm13ln_fwd_kernelINS_13Kernel_traitsIf6__halfS2_S2_fjLj3072ELj1ELj1ELj4ELj16ENS_18Kernel_traits_baseILj3072EfS2_S2_S2_fjLj128EEEEELb1ELb0ELb0ELb1EEEvNS_9FwdParamsE,@function
        .size           _ZN10layer_norm13ln_fwd_kernelINS_13Kernel_traitsIf6__halfS2_S2_fjLj3072ELj1ELj1ELj4ELj16ENS_18Kernel_traits_baseILj3072EfS2_S2_S2_fjLj128EEEEELb1ELb0ELb0ELb1EEEvNS_9FwdParamsE,(.L_x_20820 - _ZN10layer_norm13ln_fwd_kernelINS_13Kernel_traitsIf6__halfS2_S2_fjLj3072ELj1ELj1ELj4ELj16ENS_18Kernel_traits_baseILj3072EfS2_S2_S2_fjLj128EEEEELb1ELb0ELb0ELb1EEEvNS_9FwdParamsE)
        .other          _ZN10layer_norm13ln_fwd_kernelINS_13Kernel_traitsIf6__halfS2_S2_fjLj3072ELj1ELj1ELj4ELj16ENS_18Kernel_traits_baseILj3072EfS2_S2_S2_fjLj128EEEEELb1ELb0ELb0ELb1EEEvNS_9FwdParamsE,@"STO_CUDA_ENTRY STV_DEFAULT"
_ZN10layer_norm13ln_fwd_kernelINS_13Kernel_traitsIf6__halfS2_S2_fjLj3072ELj1ELj1ELj4ELj16ENS_18Kernel_traits_baseILj3072EfS2_S2_S2_fjLj128EEEEELb1ELb0ELb0ELb1EEEvNS_9FwdParamsE:
.text._ZN10layer_norm13ln_fwd_kernelINS_13Kernel_traitsIf6__halfS2_S2_fjLj3072ELj1ELj1ELj4ELj16ENS_18Kernel_traits_baseILj3072EfS2_S2_S2_fjLj128EEEEELb1ELb0ELb0ELb1EEEvNS_9FwdParamsE:
        /* <DEDUP_REMOVED lines=65> */
.L_x_10598:
        /* <DEDUP_REMOVED lines=12> */
[----:B------:R-:W-:Y:S01]  /*04d0*/  UIADD3 UR25, UPT, UPT, UR12, -0x255992d5, URZ ;  /* 0xdaa66d2b0c197890 */ /* 0x000fe2000fffe0ff */
[----:B------:R-:W-:Y:S01]  /*04e0*/  IMAD R8, R3, -0x326172a9, RZ ;  /* 0xcd9e8d5703087824 */ /* 0x000fe200078e02ff */
[----:B------:R-:W-:Y:S01]  /*04f0*/  LOP3.LUT R9, R10, UR22, R9, 0x96, !PT ;  /* 0x000000160a097c12 */ /* 0x000fe2000f8e9609 */
[C---:B------:R-:W-:Y:S01]  /*0500*/  IMAD.HI.U32 R7, R6.reuse, -0x326172a9, RZ ;  /* 0xcd9e8d5706077827 */ /* 0x040fe200078e00ff */
[----:B------:R-:W-:Y:S02]  /*0510*/  UIADD3 UR26, UPT, UPT, UR13, 0x32370b8f, URZ ;  /* 0x32370b8f0d1a7890 */ /* 0x000fe4000fffe0ff */
[----:B------:R-:W-:Y:S01]  /*0520*/  UIADD3 UR27, UPT, UPT, UR12, 0x78dde6e4, URZ ;  /* 0x78dde6e40c1b7890 */ /* 0x000fe2000fffe0ff */
[----:B------:R-:W-:Y:S01]  /*0530*/  IMAD R11, R6, -0x326172a9, RZ ;  /* 0xcd9e8d57060b7824 */ /* 0x000fe200078e02ff */
[----:B------:R-:W-:Y:S01]  /*0540*/  LOP3.LUT R7, R8, UR21, R7, 0x96, !PT ;  /* 0x0000001508077c12 */ /* 0x000fe2000f8e9607 */
[----:B------:R-:W-:Y:S01]  /*0550*/  IMAD R13, R0, -0x2daee0ad, RZ ;  /* 0xd2511f53000d7824 */ /* 0x000fe200078e02ff */
[----:B------:R-:W-:Y:S01]  /*0560*/  UIADD3 UR28, UPT, UPT, UR13, -0x126145ec, URZ ;  /* 0xed9eba140d1c7890 */ /* 0x000fe2000fffe0ff */
[----:B------:R-:W-:Y:S01]  /*0570*/  IMAD.HI.U32 R6, R9, -0x326172a9, RZ ;  /* 0xcd9e8d5709067827 */ /* 0x000fe200078e00ff */
[----:B------:R-:W-:-:S02]  /*0580*/  UIADD3 UR29, UPT, UPT, UR12, 0x1715609d, URZ ;  /* 0x1715609d0c1d7890 */ /* 0x000fc4000fffe0ff */
[----:B------:R-:W-:Y:S01]  /*0590*/  UIADD3 UR30, UPT, UPT, UR13, -0x56f99767, URZ ;  /* 0xa90668990d1e7890 */ /* 0x000fe2000fffe0ff */
[----:B------:R-:W-:Y:S01]  /*05a0*/  IMAD.HI.U32 R0, R7, -0x2daee0ad, RZ ;  /* 0xd2511f5307007827 */ /* 0x000fe200078e00ff */
        /* <DEDUP_REMOVED lines=14> */
[----:B------:R-:W-:Y:S01]  /*0690*/  IMAD R11, R6, -0x2daee0ad, RZ ;  /* 0xd2511f53060b7824 */ /* 0x000fe200078e02ff */
[----:B------:R-:W-:Y:S01]  /*06a0*/  UIADD3 UR35, UPT, UPT, UR12, -0xe443238, URZ ;  /* 0xf1bbcdc80c237890 */ /* 0x000fe2000fffe0ff */
[----:B------:R-:W-:Y:S01]  /*06b0*/  IMAD.HI.U32 R0, R10, -0x326172a9, RZ ;  /* 0xcd9e8d570a007827 */ /* 0x000fe200078e00ff */
[----:B------:R-:W-:-:S02]  /*06c0*/  UIADD3 UR36, UPT, UPT, UR13, -0x24c28bd8, URZ ;  /* 0xdb3d74280d247890 */ /* 0x000fc4000fffe0ff */
[----:B------:R-:W-:Y:S01]  /*06d0*/  UIADD3 UR37, UPT, UPT, UR12, -0x700cb87f, URZ ;  /* 0x8ff347810c257890 */ /* 0x000fe2000fffe0ff */
[----:B------:R-:W-:Y:S01]  /*06e0*/  IMAD.HI.U32 R6, R7, -0x2daee0ad, RZ ;  /* 0xd2511f5307067827 */ /* 0x000fe200078e00ff */
[----:B------:R-:W-:Y:S01]  /*06f0*/  LOP3.LUT R0, R9, UR27, R0, 0x96, !PT ;  /* 0x0000001b09007c12 */ /* 0x000fe2000f8e9600 */
[----:B------:R-:W-:Y:S02]  /*0700*/  UIADD3 UR38, UPT, UPT, UR13, -0x695add53, URZ ;  /* 0x96a522ad0d267890 */ /* 0x000fe4000fffe0ff */
        /* <DEDUP_REMOVED lines=15> */
[----:B------:R-:W-:Y:S01]  /*0800*/  IMAD.HI.U32 R0, R7, -0x2daee0ad, RZ ;  /* 0xd2511f5307007827 */ /* 0x000fe200078e00ff */
        /* <DEDUP_REMOVED lines=28> */
.L_x_10752:
        /* <DEDUP_REMOVED lines=13> */
[----:B-----5:R-:W5:Y:S01]  /*0aa0*/  LDG.E.128 R72, desc[UR10][R72.64] ;  /* 0x0000000a48487981 */ /* 0x020f62000c1e1d00 */
[----:B------:R-:W-:Y:S01]  /*0ab0*/  PLOP3.LUT P0, PT, PT, PT, UP0, 0x80, 0x8 ;  /* 0x000000000008781c */ /* 0x000fe20003f0f008 */
[----:B------:R-:W-:Y:S01]  /*0ac0*/  UISETP.NE.U32.AND UP1, UPT, UR14, URZ, UPT ;  /* 0x000000ff0e00728c */ /* 0x000fe2000bf25070 */
[----:B------:R-:W-:Y:S01]  /*0ad0*/  PLOP3.LUT P1, PT, PT, PT, UP0, 0x80, 0x8 ;  /* 0x000000000008781c */ /* 0x000fe20003f2f008 */
[----:B------:R-:W-:Y:S02]  /*0ae0*/  UMOV UR6, 0x3f800000 ;  /* 0x3f80000000067882 */ /* 0x000fe40000000000 */
[----:B------:R-:W-:-:S08]  /*0af0*/  UISETP.NE.AND.EX UP1, UPT, UR15, URZ, UPT, UP1 ;  /* 0x000000ff0f00728c */ /* 0x000fd0000bf25310 */
[----:B--2---:R-:W-:Y:S02]  /*0b00*/  @P0 HADD2.F32 R11, -RZ, R8.H0_H0 ;  /* 0x20000008ff0b0230 */ /* 0x004fe40000004100 */
[----:B------:R-:W-:-:S03]  /*0b10*/  IMAD.MOV.U32 R8, RZ, RZ, 0x2f800000 ;  /* 0x2f800000ff087424 */ /* 0x000fc600078e00ff */
        /* <DEDUP_REMOVED lines=15> */
.L_x_20655:
[----:B------:R-:W-:Y:S05]  /*0c10*/  BRX R14 -0xc20                                         (*"BRANCH_TARGETS .L_x_20656,.L_x_20657,.L_x_20658"*) ;  /* 0xfffffff00ef87949 */ /* 0x000fea000383ffff */
.L_x_20658:
[----:B------:R-:W-:Y:S01]  /*0c20*/  VIADD R11, R76, 0x1 ;  /* 0x000000014c0b7836 */ /* 0x000fe20000000000 */
[----:B------:R-:W-:Y:S01]  /*0c30*/  MOV R78, R16 ;  /* 0x00000010004e7202 */ /* 0x000fe20000000f00 */
[----:B------:R-:W-:Y:S01]  /*0c40*/  IMAD.MOV.U32 R9, RZ, RZ, R0 ;  /* 0x000000ffff097224 */ /* 0x000fe200078e0000 */
[----:B------:R-:W-:Y:S06]  /*0c50*/  BRA `(.L_x_10600) ;  /* 0x0000000000e87947 */ /* 0x000fec0003800000 */
.L_x_20656:
[----:B------:R-:W-:Y:S02]  /*0c60*/  HFMA2 R11, -RZ, RZ, 0, 1.78813934326171875e-07 ;  /* 0x00000003ff0b7431 */ /* 0x000fe400000001ff */
[----:B------:R-:W-:Y:S02]  /*0c70*/  IMAD.MOV.U32 R78, RZ, RZ, R16 ;  /* 0x000000ffff4e7224 */ /* 0x000fe400078e0010 */
[----:B------:R-:W-:Y:S01]  /*0c80*/  IMAD.MOV.U32 R9, RZ, RZ, R12 ;  /* 0x000000ffff097224 */ /* 0x000fe200078e000c */
[----:B------:R-:W-:Y:S06]  /*0c90*/  BRA `(.L_x_10600) ;  /* 0x0000000000d87947 */ /* 0x000fec0003800000 */
.L_x_20657:
        /* <DEDUP_REMOVED lines=12> */
.L_x_10601:
        /* <DEDUP_REMOVED lines=42> */
.L_x_10600:
        /* <DEDUP_REMOVED lines=9> */
[----:B------:R-:W-:-:S04]  /*1090*/  FSETP.GTU.FTZ.AND P0, PT, R9, UR4, PT ;  /* 0x0000000409007c0b */ /* 0x000fc8000bf1c000 */
[----:B------:R-:W-:Y:S01]  /*10a0*/  FSEL R9, R13, RZ, !P0 ;  /* 0x000000ff0d097208 */ /* 0x000fe20004000000 */
[----:B------:R-:W-:Y:S01]  /*10b0*/  IMAD.MOV.U32 R13, RZ, RZ, R10 ;  /* 0x000000ffff0d7224 */ /* 0x000fe200078e000a */
        /* <DEDUP_REMOVED lines=13> */
.L_x_10603:
        /* <DEDUP_REMOVED lines=12> */
.L_x_10604:
        /* <DEDUP_REMOVED lines=43> */
.L_x_10602:
[----:B------:R-:W-:Y:S01]  /*1500*/  I2FP.F32.U32 R11, R13 ;  /* 0x0000000d000b7245 */ /* 0x000fe20000201000 */
[----:B------:R-:W-:Y:S01]  /*1510*/  HADD2.F32 R72, -RZ, R72.H1_H1 ;  /* 0x30000048ff487230 */ /* 0x000fe20000004100 */
[----:B------:R-:W-:Y:S01]  /*1520*/  ISETP.NE.AND P1, PT, R14, 0x1, PT ;  /* 0x000000010e00780c */ /* 0x000fe20003f25270 */
[----:B------:R-:W-:Y:S01]  /*1530*/  HADD2.F32 R68, -RZ, R68.H1_H1 ;  /* 0x30000044ff447230 */ /* 0x000fe20000004100 */
[----:B------:R-:W-:Y:S01]  /*1540*/  MOV R13, R10 ;  /* 0x0000000a000d7202 */ /* 0x000fe20000000f00 */
        /* <DEDUP_REMOVED lines=17> */
.L_x_10606:
        /* <DEDUP_REMOVED lines=12> */
.L_x_10607:
        /* <DEDUP_REMOVED lines=43> */
.L_x_10605:
        /* <DEDUP_REMOVED lines=22> */
.L_x_10609:
        /* <DEDUP_REMOVED lines=12> */
.L_x_10610:
        /* <DEDUP_REMOVED lines=43> */
.L_x_10608:
        /* <DEDUP_REMOVED lines=22> */
.L_x_10612:
        /* <DEDUP_REMOVED lines=12> */
.L_x_10613:
        /* <DEDUP_REMOVED lines=43> */
.L_x_10611:
[----:B------:R-:W-:Y:S01]  /*2370*/  I2FP.F32.U32 R17, R14 ;  /* 0x0000000e00117245 */ /* 0x000fe20000201000 */
[----:B------:R-:W-:Y:S01]  /*2380*/  HADD2.F32 R14, -RZ, R74.H0_H0 ;  /* 0x2000004aff0e7230 */ /* 0x000fe20000004100 */
[----:B------:R-:W-:Y:S01]  /*2390*/  ISETP.NE.AND P4, PT, R19, 0x1, PT ;  /* 0x000000011300780c */ /* 0x000fe20003f85270 */
[----:B------:R-:W-:Y:S02]  /*23a0*/  IMAD.MOV.U32 R16, RZ, RZ, 0x2 ;  /* 0x00000002ff107424 */ /* 0x000fe400078e00ff */
[----:B------:R-:W-:Y:S01]  /*23b0*/  FFMA.FTZ R17, R17, R8, 1.1641532182693481445e-10 ;  /* 0x2f00000011117423 */ /* 0x000fe20000010008 */
[----:B------:R-:W-:-:S04]  /*23c0*/  FMUL.FTZ R14, R14, UR6 ;  /* 0x000000060e0e7c20 */ /* 0x000fc80008410000 */
[----:B------:R-:W-:Y:S01]  /*23d0*/  FMUL.FTZ R14, R14, UR5 ;  /* 0x000000050e0e7c20 */ /* 0x000fe20008410000 */
[----:B------:R-:W-:Y:S01]  /*23e0*/  FSETP.GTU.FTZ.AND P3, PT, R17, UR4, PT ;  /* 0x0000000411007c0b */ /* 0x000fe2000bf7c000 */
[----:B------:R-:W-:-:S03]  /*23f0*/  HADD2.F32 R17, -RZ, R70.H0_H0 ;  /* 0x20000046ff117230 */ /* 0x000fc60000004100 */
        /* <DEDUP_REMOVED lines=13> */
.L_x_10615:
        /* <DEDUP_REMOVED lines=12> */
.L_x_10616:
        /* <DEDUP_REMOVED lines=43> */
.L_x_10614:
[----:B------:R-:W-:Y:S01]  /*2840*/  I2FP.F32.U32 R19, R14 ;  /* 0x0000000e00137245 */ /* 0x000fe20000201000 */
[----:B------:R-:W-:Y:S01]  /*2850*/  HADD2.F32 R74, -RZ, R74.H1_H1 ;  /* 0x3000004aff4a7230 */ /* 0x000fe20000004100 */
[----:B------:R-:W-:Y:S01]  /*2860*/  ISETP.NE.AND P5, PT, R16, 0x1, PT ;  /* 0x000000011000780c */ /* 0x000fe20003fa5270 */
[----:B------:R-:W-:Y:S02]  /*2870*/  HADD2.F32 R70, -RZ, R70.H1_H1 ;  /* 0x30000046ff467230 */ /* 0x000fe40000004100 */
[----:B------:R-:W-:Y:S01]  /*2880*/  FFMA.FTZ R19, R19, R8, 1.1641532182693481445e-10 ;  /* 0x2f00000013137423 */ /* 0x000fe20000010008 */
[----:B------:R-:W-:Y:S01]  /*2890*/  FMUL.FTZ R74, R74, UR6 ;  /* 0x000000064a4a7c20 */ /* 0x000fe20008410000 */
[----:B------:R-:W-:Y:S02]  /*28a0*/  IMAD.MOV.U32 R68, RZ, RZ, 0x2 ;  /* 0x00000002ff447424 */ /* 0x000fe400078e00ff */
[----:B------:R-:W-:Y:S02]  /*28b0*/  IMAD.MOV.U32 R14, RZ, RZ, R10 ;  /* 0x000000ffff0e7224 */ /* 0x000fe400078e000a */
        /* <DEDUP_REMOVED lines=14> */
.L_x_10618:
        /* <DEDUP_REMOVED lines=12> */
.L_x_10619:
        /* <DEDUP_REMOVED lines=43> */
.L_x_10617:
        /* <DEDUP_REMOVED lines=22> */
.L_x_10621:
        /* <DEDUP_REMOVED lines=14> */
.L_x_10622:
        /* <DEDUP_REMOVED lines=43> */
.L_x_10620:
        /* <DEDUP_REMOVED lines=15> */
.L_x_10599:
        /* <DEDUP_REMOVED lines=15> */
.L_x_10625:
        /* <DEDUP_REMOVED lines=12> */
.L_x_10626:
        /* <DEDUP_REMOVED lines=42> */
.L_x_10624:
[----:B------:R-:W-:Y:S01]  /*3740*/  I2FP.F32.U32 R9, R9 ;  /* 0x0000000900097245 */ /* 0x000fe20000201000 */
[----:B-----5:R-:W-:Y:S01]  /*3750*/  HADD2.F32 R11, -RZ, R72.H0_H0 ;  /* 0x20000048ff0b7230 */ /* 0x020fe20000004100 */
[----:B------:R-:W-:Y:S01]  /*3760*/  ISETP.NE.AND P1, PT, R13, 0x1, PT ;  /* 0x000000010d00780c */ /* 0x000fe20003f25270 */
[----:B------:R-:W-:Y:S01]  /*3770*/  UMOV UR4, UR8 ;  /* 0x0000000800047c82 */ /* 0x000fe20008000000 */
[----:B------:R-:W-:Y:S01]  /*3780*/  UMOV UR5, UR9 ;  /* 0x0000000900057c82 */ /* 0x000fe20008000000 */
[----:B------:R-:W-:Y:S01]  /*3790*/  FFMA.FTZ R9, R9, R8, 1.1641532182693481445e-10 ;  /* 0x2f00000009097423 */ /* 0x000fe20000010008 */
[----:B------:R-:W-:Y:S01]  /*37a0*/  FMUL.FTZ R11, R11, UR6 ;  /* 0x000000060b0b7c20 */ /* 0x000fe20008410000 */
[----:B------:R-:W-:-:S03]  /*37b0*/  HFMA2 R14, -RZ, RZ, 0, 1.1920928955078125e-07 ;  /* 0x00000002ff0e7431 */ /* 0x000fc600000001ff */
        /* <DEDUP_REMOVED lines=15> */
.L_x_10628:
        /* <DEDUP_REMOVED lines=12> */
.L_x_10629:
        /* <DEDUP_REMOVED lines=43> */
.L_x_10627:
[----:B------:R-:W-:Y:S01]  /*3c20*/  I2FP.F32.U32 R11, R11 ;  /* 0x0000000b000b7245 */ /* 0x000fe20000201000 */
[----:B------:R-:W-:Y:S01]  /*3c30*/  HADD2.F32 R72, -RZ, R72.H1_H1 ;  /* 0x30000048ff487230 */ /* 0x000fe20000004100 */
        /* <DEDUP_REMOVED lines=18> */
.L_x_10631:
        /* <DEDUP_REMOVED lines=12> */
.L_x_10632:
        /* <DEDUP_REMOVED lines=43> */
.L_x_10630:
[----:B------:R-:W-:Y:S01]  /*40d0*/  I2FP.F32.U32 R13, R13 ;  /* 0x0000000d000d7245 */ /* 0x000fe20000201000 */
[----:B------:R-:W-:Y:S01]  /*40e0*/  HADD2.F32 R14, -RZ, R73.H0_H0 ;  /* 0x20000049ff0e7230 */ /* 0x000fe20000004100 */
[----:B------:R-:W-:Y:S01]  /*40f0*/  ISETP.NE.AND P3, PT, R15, 0x1, PT ;  /* 0x000000010f00780c */ /* 0x000fe20003f65270 */
[----:B------:R-:W-:Y:S02]  /*4100*/  IMAD.MOV.U32 R16, RZ, RZ, 0x2 ;  /* 0x00000002ff107424 */ /* 0x000fe400078e00ff */
[----:B------:R-:W-:Y:S01]  /*4110*/  FFMA.FTZ R13, R13, R8, 1.1641532182693481445e-10 ;  /* 0x2f0000000d0d7423 */ /* 0x000fe20000010008 */
[----:B------:R-:W-:-:S04]  /*4120*/  FMUL.FTZ R14, R14, UR6 ;  /* 0x000000060e0e7c20 */ /* 0x000fc80008410000 */
        /* <DEDUP_REMOVED lines=14> */
.L_x_10634:
        /* <DEDUP_REMOVED lines=12> */
.L_x_10635:
        /* <DEDUP_REMOVED lines=43> */
.L_x_10633:
[----:B------:R-:W-:Y:S01]  /*4580*/  I2FP.F32.U32 R15, R14 ;  /* 0x0000000e000f7245 */ /* 0x000fe20000201000 */
[----:B------:R-:W-:Y:S01]  /*4590*/  HADD2.F32 R73, -RZ, R73.H1_H1 ;  /* 0x30000049ff497230 */ /* 0x000fe20000004100 */
[----:B------:R-:W-:Y:S01]  /*45a0*/  ISETP.NE.AND P4, PT, R16, 0x1, PT ;  /* 0x000000011000780c */ /* 0x000fe20003f85270 */
[----:B------:R-:W-:Y:S02]  /*45b0*/  HFMA2 R19, -RZ, RZ, 0, 1.1920928955078125e-07 ;  /* 0x00000002ff137431 */ /* 0x000fe400000001ff */
[----:B------:R-:W-:Y:S02]  /*45c0*/  IMAD.MOV.U32 R14, RZ, RZ, R10 ;  /* 0x000000ffff0e7224 */ /* 0x000fe400078e000a */
        /* <DEDUP_REMOVED lines=15> */
.L_x_10637:
        /* <DEDUP_REMOVED lines=12> */
.L_x_10638:
        /* <DEDUP_REMOVED lines=43> */
.L_x_10636:
        /* <DEDUP_REMOVED lines=20> */
.L_x_10640:
        /* <DEDUP_REMOVED lines=12> */
.L_x_10641:
        /* <DEDUP_REMOVED lines=43> */
.L_x_10639:
[----:B------:R-:W-:Y:S01]  /*4ee0*/  I2FP.F32.U32 R19, R14 ;  /* 0x0000000e00137245 */ /* 0x000fe20000201000 */
[----:B------:R-:W-:Y:S01]  /*4ef0*/  HADD2.F32 R74, -RZ, R74.H1_H1 ;  /* 0x3000004aff4a7230 */ /* 0x000fe20000004100 */
[----:B------:R-:W-:Y:S01]  /*4f00*/  ISETP.NE.AND P5, PT, R16, 0x1, PT ;  /* 0x000000011000780c */ /* 0x000fe20003fa5270 */
[----:B------:R-:W-:Y:S02]  /*4f10*/  IMAD.MOV.U32 R68, RZ, RZ, 0x2 ;  /* 0x00000002ff447424 */ /* 0x000fe400078e00ff */
[----:B------:R-:W-:Y:S01]  /*4f20*/  FFMA.FTZ R19, R19, R8, 1.1641532182693481445e-10 ;  /* 0x2f00000013137423 */ /* 0x000fe20000010008 */
[----:B------:R-:W-:Y:S01]  /*4f30*/  FMUL.FTZ R74, R74, UR6 ;  /* 0x000000064a4a7c20 */ /* 0x000fe20008410000 */
[----:B------:R-:W-:-:S03]  /*4f40*/  IMAD.MOV.U32 R14, RZ, RZ, R10 ;  /* 0x000000ffff0e7224 */ /* 0x000fc600078e000a */
        /* <DEDUP_REMOVED lines=13> */
.L_x_10643:
        /* <DEDUP_REMOVED lines=12> */
.L_x_10644:
        /* <DEDUP_REMOVED lines=43> */
.L_x_10642:
        /* <DEDUP_REMOVED lines=20> */
.L_x_10646:
        /* <DEDUP_REMOVED lines=14> */
.L_x_10647:
        /* <DEDUP_REMOVED lines=43> */
.L_x_10645:
        /* <DEDUP_REMOVED lines=12> */
.L_x_10623:
        /* <DEDUP_REMOVED lines=12> */
[----:B------:R-:W-:Y:S01]  /*59e0*/  VIADD R14, R7, 0x80 ;  /* 0x00000080070e7836 */ /* 0x000fe20000000000 */
        /* <DEDUP_REMOVED lines=28> */
.L_x_10650:
        /* <DEDUP_REMOVED lines=12> */
.L_x_10651:
        /* <DEDUP_REMOVED lines=43> */
.L_x_10649:
[----:B------:R-:W-:Y:S01]  /*5f20*/  I2FP.F32.U32 R81, R80 ;  /* 0x0000005000517245 */ /* 0x000fe20000201000 */
[----:B-----5:R-:W-:Y:S01]  /*5f30*/  HADD2.F32 R16, -RZ, R68.H0_H0 ;  /* 0x20000044ff107230 */ /* 0x020fe20000004100 */
[----:B------:R-:W-:Y:S01]  /*5f40*/  ISETP.NE.AND P1, PT, R76, 0x1, PT ;  /* 0x000000014c00780c */ /* 0x000fe20003f25270 */
[----:B------:R-:W-:Y:S01]  /*5f50*/  IMAD.MOV.U32 R80, RZ, RZ, 0x2 ;  /* 0x00000002ff507424 */ /* 0x000fe200078e00ff */
[----:B------:R-:W-:Y:S01]  /*5f60*/  MOV R78, R10 ;  /* 0x0000000a004e7202 */ /* 0x000fe20000000f00 */
        /* <DEDUP_REMOVED lines=18> */
.L_x_10653:
        /* <DEDUP_REMOVED lines=12> */
.L_x_10654:
        /* <DEDUP_REMOVED lines=43> */
.L_x_10652:
[----:B------:R-:W-:Y:S01]  /*6400*/  I2FP.F32.U32 R83, R78 ;  /* 0x0000004e00537245 */ /* 0x000fe20000201000 */
[----:B------:R-:W-:Y:S01]  /*6410*/  HADD2.F32 R68, -RZ, R68.H1_H1 ;  /* 0x30000044ff447230 */ /* 0x000fe20000004100 */
[----:B------:R-:W-:-:S03]  /*6420*/  ISETP.NE.AND P1, PT, R80, 0x1, PT ;  /* 0x000000015000780c */ /* 0x000fc60003f25270 */
[----:B------:R-:W-:Y:S01]  /*6430*/  FFMA.FTZ R83, R83, R8, 1.1641532182693481445e-10 ;  /* 0x2f00000053537423 */ /* 0x000fe20000010008 */
[----:B------:R-:W-:-:S04]  /*6440*/  FMUL.FTZ R68, R68, UR6 ;  /* 0x0000000644447c20 */ /* 0x000fc80008410000 */
[----:B------:R-:W-:Y:S01]  /*6450*/  FMUL.FTZ R68, R68, UR5 ;  /* 0x0000000544447c20 */ /* 0x000fe20008410000 */
[----:B------:R-:W-:Y:S01]  /*6460*/  FSETP.GTU.FTZ.AND P0, PT, R83, UR4, PT ;  /* 0x0000000453007c0b */ /* 0x000fe2000bf1c000 */
[----:B------:R-:W-:Y:S02]  /*6470*/  HADD2.F32 R83, -RZ, R72.H1_H1 ;  /* 0x30000048ff537230 */ /* 0x000fe40000004100 */
        /* <DEDUP_REMOVED lines=14> */
.L_x_10656:
        /* <DEDUP_REMOVED lines=12> */
.L_x_10657:
        /* <DEDUP_REMOVED lines=43> */
.L_x_10655:
        /* <DEDUP_REMOVED lines=22> */
.L_x_10659:
        /* <DEDUP_REMOVED lines=12> */
.L_x_10660:
        /* <DEDUP_REMOVED lines=43> */
.L_x_10658:
        /* <DEDUP_REMOVED lines=22> */
.L_x_10662:
        /* <DEDUP_REMOVED lines=12> */
.L_x_10663:
        /* <DEDUP_REMOVED lines=43> */
.L_x_10661:
        /* <DEDUP_REMOVED lines=22> */
.L_x_10665:
        /* <DEDUP_REMOVED lines=12> */
.L_x_10666:
        /* <DEDUP_REMOVED lines=43> */
.L_x_10664:
        /* <DEDUP_REMOVED lines=22> */
.L_x_10668:
        /* <DEDUP_REMOVED lines=12> */
.L_x_10669:
        /* <DEDUP_REMOVED lines=43> */
.L_x_10667:
        /* <DEDUP_REMOVED lines=22> */
.L_x_10671:
        /* <DEDUP_REMOVED lines=14> */
.L_x_10672:
        /* <DEDUP_REMOVED lines=43> */
.L_x_10670:
        /* <DEDUP_REMOVED lines=15> */
.L_x_10648:
        /* <DEDUP_REMOVED lines=15> */
.L_x_10675:
        /* <DEDUP_REMOVED lines=12> */
.L_x_10676:
        /* <DEDUP_REMOVED lines=43> */
.L_x_10674:
[----:B------:R-:W-:Y:S01]  /*8650*/  I2FP.F32.U32 R73, R72 ;  /* 0x0000004800497245 */ /* 0x000fe20000201000 */
[----:B-----5:R-:W-:Y:S01]  /*8660*/  HADD2.F32 R16, -RZ, R68.H0_H0 ;  /* 0x20000044ff107230 */ /* 0x020fe20000004100 */
        /* <DEDUP_REMOVED lines=19> */
.L_x_10678:
        /* <DEDUP_REMOVED lines=12> */
.L_x_10679:
        /* <DEDUP_REMOVED lines=43> */
.L_x_10677:
        /* <DEDUP_REMOVED lines=20> */
.L_x_10681:
        /* <DEDUP_REMOVED lines=12> */
.L_x_10682:
        /* <DEDUP_REMOVED lines=43> */
.L_x_10680:
        /* <DEDUP_REMOVED lines=20> */
.L_x_10684:
        /* <DEDUP_REMOVED lines=12> */
.L_x_10685:
        /* <DEDUP_REMOVED lines=43> */
.L_x_10683:
        /* <DEDUP_REMOVED lines=20> */
.L_x_10687:
        /* <DEDUP_REMOVED lines=12> */
.L_x_10688:
        /* <DEDUP_REMOVED lines=43> */
.L_x_10686:
        /* <DEDUP_REMOVED lines=20> */
.L_x_10690:
        /* <DEDUP_REMOVED lines=12> */
.L_x_10691:
        /* <DEDUP_REMOVED lines=43> */
.L_x_10689:
        /* <DEDUP_REMOVED lines=20> */
.L_x_10693:
        /* <DEDUP_REMOVED lines=12> */
.L_x_10694:
        /* <DEDUP_REMOVED lines=43> */
.L_x_10692:
        /* <DEDUP_REMOVED lines=20> */
.L_x_10696:
        /* <DEDUP_REMOVED lines=14> */
.L_x_10697:
        /* <DEDUP_REMOVED lines=43> */
.L_x_10695:
        /* <DEDUP_REMOVED lines=12> */
.L_x_10673:
        /* <DEDUP_REMOVED lines=39> */
.L_x_10700:
        /* <DEDUP_REMOVED lines=12> */
.L_x_10701:
        /* <DEDUP_REMOVED lines=43> */
.L_x_10699:
[----:B------:R-:W-:Y:S01]  /*adf0*/  I2FP.F32.U32 R103, R80 ;  /* 0x0000005000677245 */ /* 0x000fe20000201000 */
[----:B-----5:R-:W-:Y:S01]  /*ae00*/  HADD2.F32 R18, -RZ, R68.H0_H0 ;  /* 0x20000044ff127230 */ /* 0x020fe20000004100 */
[----:B------:R-:W-:Y:S01]  /*ae10*/  ISETP.NE.AND P1, PT, R78, 0x1, PT ;  /* 0x000000014e00780c */ /* 0x000fe20003f25270 */
[----:B------:R-:W-:Y:S02]  /*ae20*/  HFMA2 R80, -RZ, RZ, 0, 1.1920928955078125e-07 ;  /* 0x00000002ff507431 */ /* 0x000fe400000001ff */
[----:B------:R-:W-:Y:S02]  /*ae30*/  IMAD.MOV.U32 R76, RZ, RZ, R10 ;  /* 0x000000ffff4c7224 */ /* 0x000fe400078e000a */
        /* <DEDUP_REMOVED lines=18> */
.L_x_10703:
        /* <DEDUP_REMOVED lines=12> */
.L_x_10704:
        /* <DEDUP_REMOVED lines=43> */
.L_x_10702:
        /* <DEDUP_REMOVED lines=22> */
.L_x_10706:
        /* <DEDUP_REMOVED lines=12> */
.L_x_10707:
        /* <DEDUP_REMOVED lines=43> */
.L_x_10705:
        /* <DEDUP_REMOVED lines=22> */
.L_x_10709:
        /* <DEDUP_REMOVED lines=12> */
.L_x_10710:
        /* <DEDUP_REMOVED lines=43> */
.L_x_10708:
        /* <DEDUP_REMOVED lines=22> */
.L_x_10712:
        /* <DEDUP_REMOVED lines=12> */
.L_x_10713:
        /* <DEDUP_REMOVED lines=43> */
.L_x_10711:
        /* <DEDUP_REMOVED lines=22> */
.L_x_10715:
        /* <DEDUP_REMOVED lines=12> */
.L_x_10716:
        /* <DEDUP_REMOVED lines=43> */
.L_x_10714:
        /* <DEDUP_REMOVED lines=22> */
.L_x_10718:
        /* <DEDUP_REMOVED lines=12> */
.L_x_10719:
        /* <DEDUP_REMOVED lines=43> */
.L_x_10717:
        /* <DEDUP_REMOVED lines=22> */
.L_x_10721:
        /* <DEDUP_REMOVED lines=14> */
.L_x_10722:
        /* <DEDUP_REMOVED lines=43> */
.L_x_10720:
        /* <DEDUP_REMOVED lines=15> */
.L_x_10698:
        /* <DEDUP_REMOVED lines=15> */
.L_x_10725:
        /* <DEDUP_REMOVED lines=12> */
.L_x_10726:
        /* <DEDUP_REMOVED lines=43> */
.L_x_10724:
[----:B------:R-:W-:Y:S01]  /*d520*/  I2FP.F32.U32 R73, R72 ;  /* 0x0000004800497245 */ /* 0x000fe20000201000 */
[----:B-----5:R-:W-:Y:S01]  /*d530*/  HADD2.F32 R18, -RZ, R68.H0_H0 ;  /* 0x20000044ff127230 */ /* 0x020fe20000004100 */
        /* <DEDUP_REMOVED lines=19> */
.L_x_10728:
        /* <DEDUP_REMOVED lines=12> */
.L_x_10729:
        /* <DEDUP_REMOVED lines=43> */
.L_x_10727:
        /* <DEDUP_REMOVED lines=20> */
.L_x_10731:
        /* <DEDUP_REMOVED lines=12> */
.L_x_10732:
        /* <DEDUP_REMOVED lines=43> */
.L_x_10730:
        /* <DEDUP_REMOVED lines=20> */
.L_x_10734:
        /* <DEDUP_REMOVED lines=12> */
.L_x_10735:
        /* <DEDUP_REMOVED lines=43> */
.L_x_10733:
        /* <DEDUP_REMOVED lines=20> */
.L_x_10737:
        /* <DEDUP_REMOVED lines=12> */
.L_x_10738:
        /* <DEDUP_REMOVED lines=43> */
.L_x_10736:
        /* <DEDUP_REMOVED lines=20> */
.L_x_10740:
        /* <DEDUP_REMOVED lines=12> */
.L_x_10741:
        /* <DEDUP_REMOVED lines=43> */
.L_x_10739:
        /* <DEDUP_REMOVED lines=20> */
.L_x_10743:
        /* <DEDUP_REMOVED lines=12> */
.L_x_10744:
        /* <DEDUP_REMOVED lines=43> */
.L_x_10742:
        /* <DEDUP_REMOVED lines=20> */
.L_x_10746:
        /* <DEDUP_REMOVED lines=14> */
.L_x_10747:
        /* <DEDUP_REMOVED lines=43> */
.L_x_10745:
        /* <DEDUP_REMOVED lines=12> */
.L_x_10723:
        /* <DEDUP_REMOVED lines=11> */
[----:B------:R-:W-:Y:S01]  /*f790*/  LOP3.LUT R82, R82, R73, R84, 0xfe, !PT ;  /* 0x0000004952527212 */ /* 0x000fe200078efe54 */
[----:B------:R-:W-:Y:S01]  /*f7a0*/  FADD.FTZ R8, R8, R15 ;  /* 0x0000000f08087221 */ /* 0x000fe20000010000 */
[----:B------:R-:W-:Y:S01]  /*f7b0*/  SEL R73, RZ, 0x1, !P6 ;  /* 0x00000001ff497807 */ /* 0x000fe20007000000 */
        /* <DEDUP_REMOVED lines=88> */
[----:B------:R-:W0:Y:S01]  /*fd40*/  SHFL.BFLY PT, R109, R18, 0x4, 0x1f ;  /* 0x0c801f00126d7f89 */ /* 0x000e2200000e0000 */
[----:B------:R-:W-:Y:S01]  /*fd50*/  LOP3.LUT R75, R82, R75, RZ, 0xfc, !PT ;  /* 0x0000004b524b7212 */ /* 0x000fe200078efcff */
[----:B0-----:R-:W-:-:S05]  /*fd60*/  FADD.FTZ R109, R18, R109 ;  /* 0x0000006d126d7221 */ /* 0x001fca0000010000 */
[----:B------:R-:W0:Y:S02]  /*fd70*/  SHFL.BFLY PT, R74, R109, 0x8, 0x1f ;  /* 0x0d001f006d4a7f89 */ /* 0x000e2400000e0000 */
[----:B0-----:R-:W-:Y:S01]  /*fd80*/  FADD.FTZ R18, R109, R74 ;  /* 0x0000004a6d127221 */ /* 0x001fe20000010000 */
[----:B------:R-:W-:Y:S02]  /*fd90*/  LOP3.LUT R74, R8, R73, RZ, 0xfc, !PT ;  /* 0x00000049084a7212 */ /* 0x000fe400078efcff */
[----:B------:R-:W-:Y:S02]  /*fda0*/  LOP3.LUT P0, R8, R2, 0x1f, RZ, 0xc0, !PT ;  /* 0x0000001f02087812 */ /* 0x000fe4000780c0ff */
[----:B------:R-:W0:Y:S04]  /*fdb0*/  SHFL.BFLY PT, R73, R18, 0x10, 0x1f ;  /* 0x0e001f0012497f89 */ /* 0x000e2800000e0000 */
[----:B------:R1:W-:Y:S01]  /*fdc0*/  STG.E.64 desc[UR10][R88.64], R74 ;  /* 0x0000004a58007986 */ /* 0x0003e2000c101b0a */
[----:B0-----:R-:W-:-:S06]  /*fdd0*/  FADD.FTZ R73, R18, R73 ;  /* 0x0000004912497221 */ /* 0x001fcc0000010000 */
        /* <DEDUP_REMOVED lines=8> */
.L_x_10749:
[----:B------:R-:W-:Y:S05]  /*fe60*/  BSYNC.RECONVERGENT B0 ;  /* 0x0000000000007941 */ /* 0x000fea0003800200 */
.L_x_10748:
[----:B------:R-:W-:Y:S01]  /*fe70*/  BAR.SYNC.DEFER_BLOCKING 0x0 ;  /* 0x0000000000007b1d */ /* 0x000fe20000010000 */
[----:B------:R-:W-:Y:S01]  /*fe80*/  ISETP.GT.U32.AND P0, PT, R8, 0x3, PT ;  /* 0x000000030800780c */ /* 0x000fe20003f04070 */
[----:B------:R-:W-:Y:S01]  /*fe90*/  HFMA2 R8, -RZ, RZ, 0, 0 ;  /* 0x00000000ff087431 */ /* 0x000fe200000001ff */
[----:B------:R-:W-:-:S03]  /*fea0*/  CS2R R68, SRZ ;  /* 0x0000000000447805 */ /* 0x000fc6000001ff00 */
[----:B------:R-:W-:Y:S08]  /*feb0*/  BSSY.RECONVERGENT B0, `(.L_x_10750) ;  /* 0x000000a000007945 */ /* 0x000ff00003800200 */
[----:B------:R-:W-:Y:S05]  /*fec0*/  @P0 BRA `(.L_x_10751) ;  /* 0x0000000000200947 */ /* 0x000fea0003800000 */
[----:B------:R-:W1:Y:S01]  /*fed0*/  S2UR UR5, SR_CgaCtaId ;  /* 0x00000000000579c3 */ /* 0x000e620000008800 */
[----:B------:R-:W-:Y:S01]  /*fee0*/  UMOV UR4, 0x400 ;  /* 0x0000040000047882 */ /* 0x000fe20000000000 */
[----:B------:R-:W-:-:S05]  /*fef0*/  IMAD.SHL.U32 R8, R2, 0x8, RZ ;  /* 0x0000000802087824 */ /* 0x000fca00078e00ff */
[----:B------:R-:W-:Y:S02]  /*ff00*/  LOP3.LUT R68, R8, 0xf8, RZ, 0xc0, !PT ;  /* 0x000000f808447812 */ /* 0x000fe400078ec0ff */
[----:B------:R-:W-:Y:S01]  /*ff10*/  MOV R8, 0x300 ;  /* 0x0000030000087802 */ /* 0x000fe20000000f00 */
[----:B-1----:R-:W-:-:S04]  /*ff20*/  ULEA UR4, UR5, UR4, 0x18 ;  /* 0x0000000405047291 */ /* 0x002fc8000f8ec0ff */
[----:B------:R-:W-:-:S09]  /*ff30*/  @UP2 UIADD3 UR4, UPT, UPT, UR4, 0x20, URZ ;  /* 0x0000002004042890 */ /* 0x000fd2000fffe0ff */
[----:B------:R-:W1:Y:S03]  /*ff40*/  LDS.64 R68, [R68+UR4] ;  /* 0x0000000444447984 */ /* 0x000e660008000a00 */
.L_x_10751:
[----:B------:R-:W-:Y:S05]  /*ff50*/  BSYNC.RECONVERGENT B0 ;  /* 0x0000000000007941 */ /* 0x000fea0003800200 */
.L_x_10750:
[----:B------:R-:W2:Y:S01]  /*ff60*/  SHFL.DOWN PT, R71, R8, 0x2, 0x1f ;  /* 0x08401f0008477f89 */ /* 0x000ea200000e0000 */
[----:B------:R-:W-:Y:S01]  /*ff70*/  ISETP.NE.AND P0, PT, R2, RZ, PT ;  /* 0x000000ff0200720c */ /* 0x000fe20003f05270 */
[----:B------:R-:W-:Y:S01]  /*ff80*/  UPLOP3.LUT UP2, UPT, UPT, UPT, UP2, 0x40, 0x4 ;  /* 0x000000000004789c */ /* 0x000fe20003f4e820 */
[----:B------:R-:W-:Y:S01]  /*ff90*/  ISETP.NE.AND P1, PT, RZ, UR39, PT ;  /* 0x00000027ff007c0c */ /* 0x000fe2000bf25270 */
        /* <DEDUP_REMOVED lines=27> */
[----:B------:R-:W0:Y:S01]  /*10150*/  LDC R68, c[0x0][0x448] ;  /* 0x00011200ff447b82 */ /* 0x000e220000000800 */
[----:B------:R-:W-:Y:S02]  /*10160*/  IMAD.U32 R75, RZ, RZ, UR18 ;  /* 0x00000012ff4b7e24 */ /* 0x000fe4000f8e00ff */
[----:B------:R-:W-:Y:S01]  /*10170*/  FMUL.FTZ R72, R72, R71 ;  /* 0x0000004748487220 */ /* 0x000fe20000410000 */
[----:B--2---:R-:W-:Y:S01]  /*10180*/  FMUL.FTZ R8, R70, R73 ;  /* 0x0000004946087220 */ /* 0x004fe20000410000 */
[----:B-1----:R-:W-:Y:S02]  /*10190*/  FADD.FTZ R71, R69, R18 ;  /* 0x0000001245477221 */ /* 0x002fe40000010000 */
[----:B------:R-:W-:Y:S01]  /*101a0*/  FMUL.FTZ R72, R72, R87 ;  /* 0x0000005748487220 */ /* 0x000fe20000410000 */
[----:B------:R-:W-:Y:S01]  /*101b0*/  MOV R87, UR18 ;  /* 0x0000001200577c02 */ /* 0x000fe20008000f00 */
[----:B------:R-:W-:Y:S01]  /*101c0*/  UIADD3 UR18, UPT, UPT, UR18, UR16, URZ ;  /* 0x0000001012127290 */ /* 0x000fe2000fffe0ff */
[----:B------:R-:W1:Y:S01]  /*101d0*/  SHFL.IDX PT, R8, R8, RZ, 0x1f ;  /* 0x00001fff08087589 */ /* 0x000e6200000e0000 */
[----:B------:R-:W-:-:S02]  /*101e0*/  FFMA.FTZ R71, R70, R72, R71 ;  /* 0x0000004846477223 */ /* 0x000fc40000010047 */
[----:B------:R-:W2:Y:S01]  /*101f0*/  @!P0 LDC.64 R72, c[0x0][0x3c0] ;  /* 0x0000f000ff488b82 */ /* 0x000ea20000000a00 */
[----:B------:R-:W-:-:S03]  /*10200*/  UISETP.GE.AND UP1, UPT, UR18, UR17, UPT ;  /* 0x000000111200728c */ /* 0x000fc6000bf26270 */
[----:B------:R-:W0:Y:S01]  /*10210*/  SHFL.IDX PT, R71, R71, RZ, 0x1f ;  /* 0x00001fff47477589 */ /* 0x000e2200000e0000 */
        /* <DEDUP_REMOVED lines=34> */
[C---:B------:R-:W-:Y:S01]  /*10440*/  FADD.FTZ R114, -R118.reuse, R119 ;  /* 0x0000007776727221 */ /* 0x040fe20000010100 */
[----:B------:R-:W-:Y:S01]  /*10450*/  FADD.FTZ R118, -R118, R78 ;  /* 0x0000004e76767221 */ /* 0x000fe20000010100 */
[----:B0-----:R-:W-:-:S04]  /*10460*/  @!P0 IMAD.WIDE R78, R87, 0x4, R70 ;  /* 0x00000004574e8825 */ /* 0x001fc800078e0246 */
[----:B------:R-:W-:Y:S01]  /*10470*/  FFMA.FTZ R11, R11, R60, R36 ;  /* 0x0000003c0b0b7223 */ /* 0x000fe20000010024 */
[----:B------:R-:W-:Y:S01]  /*10480*/  FFMA.FTZ R13, R13, R62, R38 ;  /* 0x0000003e0d0d7223 */ /* 0x000fe20000010026 */
[----:B------:R-:W-:Y:S01]  /*10490*/  FFMA.FTZ R124, R124, R63, R39 ;  /* 0x0000003f7c7c7223 */ /* 0x000fe20000010027 */
[----:B------:R-:W-:Y:S01]  /*104a0*/  FFMA.FTZ R70, R86, R61, R37 ;  /* 0x0000003d56467223 */ /* 0x000fe20000010025 */
[----:B---3--:R-:W-:-:S04]  /*104b0*/  IMAD.WIDE.U32 R84, R7, 0x10, R68 ;  /* 0x0000001007547825 */ /* 0x008fc800078e0044 */
[C---:B------:R-:W-:Y:S01]  /*104c0*/  FMUL.FTZ R7, R9.reuse, R74 ;  /* 0x0000004a09077220 */ /* 0x040fe20000410000 */
[C---:B------:R-:W-:Y:S01]  /*104d0*/  FMUL.FTZ R80, R9.reuse, R80 ;  /* 0x0000005009507220 */ /* 0x040fe20000410000 */
[----:B------:R-:W-:Y:S01]  /*104e0*/  F2FP.F16.F32.PACK_AB R71, R124, R13 ;  /* 0x0000000d7c47723e */ /* 0x000fe200000000ff */
[C---:B------:R-:W-:Y:S01]  /*104f0*/  FMUL.FTZ R92, R9.reuse, R92 ;  /* 0x0000005c095c7220 */ /* 0x040fe20000410000 */
[----:B------:R-:W-:Y:S01]  /*10500*/  F2FP.F16.F32.PACK_AB R70, R70, R11 ;  /* 0x0000000b4646723e */ /* 0x000fe200000000ff */
        /* <DEDUP_REMOVED lines=9> */
[----:B------:R-:W-:-:S04]  /*105a0*/  IMAD.WIDE.U32 R86, R99, 0x10, R68 ;  /* 0x0000001063567825 */ /* 0x000fc800078e0044 */
[----:B------:R-:W-:Y:S01]  /*105b0*/  FFMA.FTZ R68, R80, R65, R41 ;  /* 0x0000004150447223 */ /* 0x000fe20000010029 */
[----:B------:R-:W-:Y:S01]  /*105c0*/  FMUL.FTZ R69, R9, R116 ;  /* 0x0000007409457220 */ /* 0x000fe20000410000 */
[----:B------:R-:W-:Y:S01]  /*105d0*/  FFMA.FTZ R13, R13, R58, R34 ;  /* 0x0000003a0d0d7223 */ /* 0x000fe20000010022 */
[----:B------:R-:W-:Y:S01]  /*105e0*/  FFMA.FTZ R17, R17, R52, R28 ;  /* 0x0000003411117223 */ /* 0x000fe2000001001c */
[----:B------:R-:W-:Y:S01]  /*105f0*/  FFMA.FTZ R74, R112, R53, R29 ;  /* 0x00000035704a7223 */ /* 0x000fe2000001001d */
[----:B------:R-:W-:Y:S01]  /*10600*/  FFMA.FTZ R106, R106, R59, R35 ;  /* 0x0000003b6a6a7223 */ /* 0x000fe20000010023 */
[----:B--2---:R-:W-:-:S04]  /*10610*/  @!P0 IMAD.WIDE R18, R75, 0x4, R72 ;  /* 0x000000044b128825 */ /* 0x004fc800078e0248 */
[----:B------:R-:W-:Y:S01]  /*10620*/  FFMA.FTZ R75, R69, R54, R30 ;  /* 0x00000036454b7223 */ /* 0x000fe2000001001e */
[----:B------:R-:W-:Y:S01]  /*10630*/  F2FP.F16.F32.PACK_AB R68, R68, R7 ;  /* 0x000000074444723e */ /* 0x000fe200000000ff */
[C---:B------:R-:W-:Y:S01]  /*10640*/  FMUL.FTZ R120, R9.reuse, R120 ;  /* 0x0000007809787220 */ /* 0x040fe20000410000 */
[----:B------:R-:W-:Y:S01]  /*10650*/  F2FP.F16.F32.PACK_AB R69, R92, R11 ;  /* 0x0000000b5c45723e */ /* 0x000fe200000000ff */
        /* <DEDUP_REMOVED lines=36> */
.L_x_10753:
        /* <DEDUP_REMOVED lines=14> */
.L_x_20820:


//--------------------- .text._ZN10layer_norm13ln_fwd_kernelINS_13Kernel_traitsIf6__halfS2_S2_fjLj3072ELj1ELj1ELj4ELj16ENS_18Kernel_traits_baseILj3072EfS2_S2_S2_fjLj128EEEEELb1ELb0ELb1ELb0EEEvNS_9FwdParamsE --------------------------
	.section	.text._ZN10layer_norm13ln_fwd_kernelINS_13Kernel_traitsIf6__halfS2_S2_fjLj3072ELj1ELj1ELj4ELj16ENS_18Kernel_traits_baseILj3072EfS2_S2_S2_fjLj128EEEEELb1ELb0ELb1ELb0EEEvNS_9FwdParamsE,"ax",@progbits
	.align	128
        .global         _ZN10layer_norm13ln_fwd_kernelINS_13Kernel_traitsIf6__halfS2_S2_fjLj3072ELj1ELj1ELj4ELj16ENS_18Kernel_traits_baseILj3072EfS2_S2_S2_fjLj128EEEEELb1ELb0ELb1ELb0EEEvNS_9FwdParamsE
        .type           _ZN10layer_norm13ln_fwd_kernelINS_13Kernel_traitsIf6__halfS2_S2_fjLj3072ELj1ELj1ELj4ELj16ENS_18Kernel_traits_baseILj3072EfS2_S2_S2_fjLj128EEEEELb1ELb0ELb1ELb0EEEvNS_9FwdParamsE,@function
        .size           _ZN10layer_norm13ln_fwd_kernelINS_13Kernel_traitsIf6__halfS2_S2_fjLj3072ELj1ELj1ELj4ELj16ENS_18Kernel_traits_baseILj3072EfS2_S2_S2_fjLj128EEEEELb1ELb0ELb1ELb0EEEvNS_9FwdParamsE,(.L_x_20821 - _ZN10layer_norm13ln_fwd_kernelINS_13Kernel_traitsIf6__halfS2_S2_fjLj3072ELj1ELj1ELj4ELj16ENS_18Kernel_traits_baseILj3072EfS2_S2_S2_fjLj128EEEEELb1ELb0ELb1ELb0EEEvNS_9FwdParamsE)
        .other          _ZN10layer_norm13ln_fwd_kernelINS_13Kernel_traitsIf6__halfS2_S2_fjLj3072ELj1ELj1ELj4ELj16ENS_18Kernel_traits_baseILj3072EfS2_S2_S2_fjLj128EEEEELb1ELb0ELb1ELb0EEEvNS_9FwdParamsE,@"STO_CUDA_ENTRY STV_DEFAULT"
_ZN10layer_norm13ln_fwd_kernelINS_13Kernel_traitsIf6__halfS2_S2_fjLj3072ELj1ELj1ELj4ELj16ENS_18Kernel_traits_baseILj3072EfS2_S2_S2_fjLj128EEEEELb1ELb0ELb1ELb0EEEvNS_9FwdParamsE:
.text._ZN10layer_norm13ln_fwd_kernelINS_13Kernel_traitsIf6__halfS2_S2_fjLj3072ELj1ELj1ELj4ELj16ENS_18Kernel_traits_baseILj3072EfS2_S2_S2_fjLj128EEEEELb1ELb0ELb1ELb0EEEvNS_9FwdParamsE:
        /* <DEDUP_REMOVED lines=87> */
.L_x_10755:
        /* <DEDUP_REMOVED lines=29> */
.L_x_10756:
[----:B------:R-:W-:Y:S05]  /*0740*/  BSYNC.RECONVERGENT B0 ;  /* 0x0000000000007941 */ /* 0x000fea0003800200 */
.L_x_10754:
        /* <DEDUP_REMOVED lines=87> */
.L_x_11072:
        /* <DEDUP_REMOVED lines=34> */
.L_x_10759:
[----:B------:R-:W-:Y:S05]  /*0ee0*/  BRA.U !UP0, `(.L_x_10760) ;  /* 0x00000031081c7547 */ /* 0x000fea000b800000 */
[----:B------:R-:W0:Y:S02]  /*0ef0*/  LDC.64 R72, c[0x0][0x3a0] ;  /* 0x0000e800ff487b82 */ /* 0x000e240000000a00 */
        /* <DEDUP_REMOVED lines=23> */
.L_x_10764:
        /* <DEDUP_REMOVED lines=13> */
.L_x_10766:
[----:B------:R-:W-:Y:S05]  /*1140*/  BSYNC.RECONVERGENT B2 ;  /* 0x0000000000027941 */ /* 0x000fea0003800200 */
.L_x_10765:
        /* <DEDUP_REMOVED lines=48> */
.L_x_10763:
[----:B------:R-:W-:Y:S05]  /*1450*/  BSYNC.RECONVERGENT B1 ;  /* 0x0000000000017941 */ /* 0x000fea0003800200 */
.L_x_10762:
        /* <DEDUP_REMOVED lines=11> */
.L_x_10761:
        /* <DEDUP_REMOVED lines=21> */
.L_x_10770:
        /* <DEDUP_REMOVED lines=13> */
.L_x_10772:
[----:B------:R-:W-:Y:S05]  /*1730*/  BSYNC.RECONVERGENT B2 ;  /* 0x0000000000027941 */ /* 0x000fea0003800200 */
.L_x_10771:
        /* <DEDUP_REMOVED lines=49> */
.L_x_10769:
[----:B------:R-:W-:Y:S05]  /*1a50*/  BSYNC.RECONVERGENT B1 ;  /* 0x0000000000017941 */ /* 0x000fea0003800200 */
.L_x_10768:
        /* <DEDUP_REMOVED lines=11> */
.L_x_10767:
        /* <DEDUP_REMOVED lines=21> */
.L_x_10776:
        /* <DEDUP_REMOVED lines=13> */
.L_x_10778:
[----:B------:R-:W-:Y:S05]  /*1d30*/  BSYNC.RECONVERGENT B2 ;  /* 0x0000000000027941 */ /* 0x000fea0003800200 */
.L_x_10777:
        /* <DEDUP_REMOVED lines=49> */
.L_x_10775:
[----:B------:R-:W-:Y:S05]  /*2050*/  BSYNC.RECONVERGENT B1 ;  /* 0x0000000000017941 */ /* 0x000fea0003800200 */
.L_x_10774:
        /* <DEDUP_REMOVED lines=11> */
.L_x_10773:
        /* <DEDUP_REMOVED lines=21> */
.L_x_10782:
        /* <DEDUP_REMOVED lines=13> */
.L_x_10784:
[----:B------:R-:W-:Y:S05]  /*2330*/  BSYNC.RECONVERGENT B2 ;  /* 0x0000000000027941 */ /* 0x000fea0003800200 */
.L_x_10783:
        /* <DEDUP_REMOVED lines=49> */
.L_x_10781:
[----:B------:R-:W-:Y:S05]  /*2650*/  BSYNC.RECONVERGENT B1 ;  /* 0x0000000000017941 */ /* 0x000fea0003800200 */
.L_x_10780:
        /* <DEDUP_REMOVED lines=11> */
.L_x_10779:
        /* <DEDUP_REMOVED lines=21> */
.L_x_10788:
        /* <DEDUP_REMOVED lines=13> */
.L_x_10790:
[----:B------:R-:W-:Y:S05]  /*2930*/  BSYNC.RECONVERGENT B2 ;  /* 0x0000000000027941 */ /* 0x000fea0003800200 */
.L_x_10789:
        /* <DEDUP_REMOVED lines=48> */
.L_x_10787:
[----:B------:R-:W-:Y:S05]  /*2c40*/  BSYNC.RECONVERGENT B1 ;  /* 0x0000000000017941 */ /* 0x000fea0003800200 */
.L_x_10786:
        /* <DEDUP_REMOVED lines=11> */
.L_x_10785:
        /* <DEDUP_REMOVED lines=21> */
.L_x_10794:
        /* <DEDUP_REMOVED lines=13> */
.L_x_10796:
[----:B------:R-:W-:Y:S05]  /*2f20*/  BSYNC.RECONVERGENT B2 ;  /* 0x0000000000027941 */ /* 0x000fea0003800200 */
.L_x_10795:
        /* <DEDUP_REMOVED lines=49> */
.L_x_10793:
[----:B------:R-:W-:Y:S05]  /*3240*/  BSYNC.RECONVERGENT B1 ;  /* 0x0000000000017941 */ /* 0x000fea0003800200 */
.L_x_10792:
        /* <DEDUP_REMOVED lines=11> */
.L_x_10791:
        /* <DEDUP_REMOVED lines=21> */
.L_x_10800:
        /* <DEDUP_REMOVED lines=13> */
.L_x_10802:
[----:B------:R-:W-:Y:S05]  /*3520*/  BSYNC.RECONVERGENT B2 ;  /* 0x0000000000027941 */ /* 0x000fea0003800200 */
.L_x_10801:
        /* <DEDUP_REMOVED lines=49> */
.L_x_10799:
[----:B------:R-:W-:Y:S05]  /*3840*/  BSYNC.RECONVERGENT B1 ;  /* 0x0000000000017941 */ /* 0x000fea0003800200 */
.L_x_10798:
        /* <DEDUP_REMOVED lines=11> */
.L_x_10797:
        /* <DEDUP_REMOVED lines=21> */
.L_x_10806:
        /* <DEDUP_REMOVED lines=13> */
.L_x_10808:
[----:B------:R-:W-:Y:S05]  /*3b20*/  BSYNC.RECONVERGENT B2 ;  /* 0x0000000000027941 */ /* 0x000fea0003800200 */
.L_x_10807:
        /* <DEDUP_REMOVED lines=49> */
.L_x_10805:
[----:B------:R-:W-:Y:S05]  /*3e40*/  BSYNC.RECONVERGENT B1 ;  /* 0x0000000000017941 */ /* 0x000fea0003800200 */
.L_x_10804:
        /* <DEDUP_REMOVED lines=11> */
.L_x_10803:
[----:B------:R-:W-:Y:S02]  /*3f00*/  F2FP.F16.F32.PACK_AB R75, RZ, R109 ;  /* 0x0000006dff4b723e */ /* 0x000fe400000000ff */
[----:B------:R-:W-:Y:S02]  /*3f10*/  PRMT R74, R98, 0x5410, R74 ;  /* 0x00005410624a7816 */ /* 0x000fe4000000004a */
[----:B------:R-:W-:Y:S02]  /*3f20*/  PRMT R73, R92, 0x5410, R96 ;  /* 0x000054105c497816 */ /* 0x000fe40000000060 */
[----:B------:R-:W-:Y:S02]  /*3f30*/  PRMT R72, R82, 0x5410, R90 ;  /* 0x0000541052487816 */ /* 0x000fe4000000005a */
[----:B------:R-:W-:Y:S01]  /*3f40*/  PRMT R75, R94, 0x5410, R75 ;  /* 0x000054105e4b7816 */ /* 0x000fe2000000004b */
[----:B------:R-:W-:Y:S06]  /*3f50*/  BRA `(.L_x_10809) ;  /* 0x0000002c00447947 */ /* 0x000fec0003800000 */
.L_x_10760:
        /* <DEDUP_REMOVED lines=22> */
.L_x_10813:
        /* <DEDUP_REMOVED lines=13> */
.L_x_10815:
[----:B------:R-:W-:Y:S05]  /*4190*/  BSYNC.RECONVERGENT B2 ;  /* 0x0000000000027941 */ /* 0x000fea0003800200 */
.L_x_10814:
        /* <DEDUP_REMOVED lines=47> */
.L_x_10812:
[----:B------:R-:W-:Y:S05]  /*4490*/  BSYNC.RECONVERGENT B1 ;  /* 0x0000000000017941 */ /* 0x000fea0003800200 */
.L_x_10811:
        /* <DEDUP_REMOVED lines=9> */
.L_x_10810:
        /* <DEDUP_REMOVED lines=17> */
.L_x_10819:
        /* <DEDUP_REMOVED lines=13> */
.L_x_10821:
[----:B------:R-:W-:Y:S05]  /*4710*/  BSYNC.RECONVERGENT B2 ;  /* 0x0000000000027941 */ /* 0x000fea0003800200 */
.L_x_10820:
        /* <DEDUP_REMOVED lines=48> */
.L_x_10818:
[----:B------:R-:W-:Y:S05]  /*4a20*/  BSYNC.RECONVERGENT B1 ;  /* 0x0000000000017941 */ /* 0x000fea0003800200 */
.L_x_10817:
        /* <DEDUP_REMOVED lines=9> */
.L_x_10816:
        /* <DEDUP_REMOVED lines=17> */
.L_x_10825:
        /* <DEDUP_REMOVED lines=13> */
.L_x_10827:
[----:B------:R-:W-:Y:S05]  /*4ca0*/  BSYNC.RECONVERGENT B2 ;  /* 0x0000000000027941 */ /* 0x000fea0003800200 */
.L_x_10826:
        /* <DEDUP_REMOVED lines=48> */
.L_x_10824:
[----:B------:R-:W-:Y:S05]  /*4fb0*/  BSYNC.RECONVERGENT B1 ;  /* 0x0000000000017941 */ /* 0x000fea0003800200 */
.L_x_10823:
        /* <DEDUP_REMOVED lines=9> */
.L_x_10822:
        /* <DEDUP_REMOVED lines=17> */
.L_x_10831:
        /* <DEDUP_REMOVED lines=13> */
.L_x_10833:
[----:B------:R-:W-:Y:S05]  /*5230*/  BSYNC.RECONVERGENT B2 ;  /* 0x0000000000027941 */ /* 0x000fea0003800200 */
.L_x_10832:
        /* <DEDUP_REMOVED lines=48> */
.L_x_10830:
[----:B------:R-:W-:Y:S05]  /*5540*/  BSYNC.RECONVERGENT B1 ;  /* 0x0000000000017941 */ /* 0x000fea0003800200 */
.L_x_10829:
        /* <DEDUP_REMOVED lines=9> */
.L_x_10828:
        /* <DEDUP_REMOVED lines=17> */
.L_x_10837:
        /* <DEDUP_REMOVED lines=13> */
.L_x_10839:
[----:B------:R-:W-:Y:S05]  /*57c0*/  BSYNC.RECONVERGENT B2 ;  /* 0x0000000000027941 */ /* 0x000fea0003800200 */
.L_x_10838:
        /* <DEDUP_REMOVED lines=48> */
.L_x_10836:
[----:B------:R-:W-:Y:S05]  /*5ad0*/  BSYNC.RECONVERGENT B1 ;  /* 0x0000000000017941 */ /* 0x000fea0003800200 */
.L_x_10835:
        /* <DEDUP_REMOVED lines=9> */
.L_x_10834:
        /* <DEDUP_REMOVED lines=17> */
.L_x_10843:
        /* <DEDUP_REMOVED lines=13> */
.L_x_10845:
[----:B------:R-:W-:Y:S05]  /*5d50*/  BSYNC.RECONVERGENT B2 ;  /* 0x0000000000027941 */ /* 0x000fea0003800200 */
.L_x_10844:
        /* <DEDUP_REMOVED lines=48> */
.L_x_10842:
[----:B------:R-:W-:Y:S05]  /*6060*/  BSYNC.RECONVERGENT B1 ;  /* 0x0000000000017941 */ /* 0x000fea0003800200 */
.L_x_10841:
        /* <DEDUP_REMOVED lines=9> */
.L_x_10840:
        /* <DEDUP_REMOVED lines=17> */
.L_x_10849:
        /* <DEDUP_REMOVED lines=13> */
.L_x_10851:
[----:B------:R-:W-:Y:S05]  /*62e0*/  BSYNC.RECONVERGENT B2 ;  /* 0x0000000000027941 */ /* 0x000fea0003800200 */
.L_x_10850:
        /* <DEDUP_REMOVED lines=48> */
.L_x_10848:
[----:B------:R-:W-:Y:S05]  /*65f0*/  BSYNC.RECONVERGENT B1 ;  /* 0x0000000000017941 */ /* 0x000fea0003800200 */
.L_x_10847:
        /* <DEDUP_REMOVED lines=9> */
.L_x_10846:
        /* <DEDUP_REMOVED lines=17> */
.L_x_10855:
        /* <DEDUP_REMOVED lines=13> */
.L_x_10857:
[----:B------:R-:W-:Y:S05]  /*6870*/  BSYNC.RECONVERGENT B2 ;  /* 0x0000000000027941 */ /* 0x000fea0003800200 */
.L_x_10856:
        /* <DEDUP_REMOVED lines=48> */
.L_x_10854:
[----:B------:R-:W-:Y:S05]  /*6b80*/  BSYNC.RECONVERGENT B1 ;  /* 0x0000000000017941 */ /* 0x000fea0003800200 */
.L_x_10853:
        /* <DEDUP_REMOVED lines=9> */
.L_x_10852:
[----:B------:R-:W-:Y:S02]  /*6c20*/  F2FP.F16.F32.PACK_AB R75, RZ, R109 ;  /* 0x0000006dff4b723e */ /* 0x000fe400000000ff */
[----:B------:R-:W-:Y:S02]  /*6c30*/  PRMT R74, R98, 0x5410, R100 ;  /* 0x00005410624a7816 */ /* 0x000fe40000000064 */
[----:B------:R-:W-:Y:S02]  /*6c40*/  PRMT R73, R94, 0x5410, R96 ;  /* 0x000054105e497816 */ /* 0x000fe40000000060 */
[----:B------:R-:W-:Y:S02]  /*6c50*/  PRMT R72, R92, 0x5410, R90 ;  /* 0x000054105c487816 */ /* 0x000fe4000000005a */
[----:B------:R-:W-:-:S07]  /*6c60*/  PRMT R75, R82, 0x5410, R75 ;  /* 0x00005410524b7816 */ /* 0x000fce000000004b */
.L_x_10809:
        /* <DEDUP_REMOVED lines=25> */
.L_x_10858:
[----:B------:R-:W-:Y:S01]  /*6e00*/  IADD3 R88, PT, PT, R88, 0x80, RZ ;  /* 0x0000008058587810 */ /* 0x000fe20007ffe0ff */
[----:B------:R-:W-:-:S07]  /*6e10*/  VIADD R86, R86, 0x80 ;  /* 0x0000008056567836 */ /* 0x000fce0000000000 */
.L_x_10758:
[----:B------:R-:W-:Y:S05]  /*6e20*/  BSYNC.RECONVERGENT B0 ;  /* 0x0000000000007941 */ /* 0x000fea0003800200 */
.L_x_10757:
        /* <DEDUP_REMOVED lines=9> */
.L_x_10861:
        /* <DEDUP_REMOVED lines=25> */
.L_x_10866:
        /* <DEDUP_REMOVED lines=13> */
.L_x_10868:
[----:B------:R-:W-:Y:S05]  /*7120*/  BSYNC.RECONVERGENT B2 ;  /* 0x0000000000027941 */ /* 0x000fea0003800200 */
.L_x_10867:
        /* <DEDUP_REMOVED lines=49> */
.L_x_10865:
[----:B------:R-:W-:Y:S05]  /*7440*/  BSYNC.RECONVERGENT B1 ;  /* 0x0000000000017941 */ /* 0x000fea0003800200 */
.L_x_10864:
        /* <DEDUP_REMOVED lines=11> */
.L_x_10863:
        /* <DEDUP_REMOVED lines=21> */
.L_x_10872:
        /* <DEDUP_REMOVED lines=13> */
.L_x_10874:
[----:B------:R-:W-:Y:S05]  /*7720*/  BSYNC.RECONVERGENT B2 ;  /* 0x0000000000027941 */ /* 0x000fea0003800200 */
.L_x_10873:
        /* <DEDUP_REMOVED lines=49> */
.L_x_10871:
[----:B------:R-:W-:Y:S05]  /*7a40*/  BSYNC.RECONVERGENT B1 ;  /* 0x0000000000017941 */ /* 0x000fea0003800200 */
.L_x_10870:
        /* <DEDUP_REMOVED lines=11> */
.L_x_10869:
        /* <DEDUP_REMOVED lines=21> */
.L_x_10878:
        /* <DEDUP_REMOVED lines=13> */
.L_x_10880:
[----:B------:R-:W-:Y:S05]  /*7d20*/  BSYNC.RECONVERGENT B2 ;  /* 0x0000000000027941 */ /* 0x000fea0003800200 */
.L_x_10879:
        /* <DEDUP_REMOVED lines=49> */
.L_x_10877:
[----:B------:R-:W-:Y:S05]  /*8040*/  BSYNC.RECONVERGENT B1 ;  /* 0x0000000000017941 */ /* 0x000fea0003800200 */
.L_x_10876:
        /* <DEDUP_REMOVED lines=11> */
.L_x_10875:
        /* <DEDUP_REMOVED lines=21> */
.L_x_10884:
        /* <DEDUP_REMOVED lines=13> */
.L_x_10886:
[----:B------:R-:W-:Y:S05]  /*8320*/  BSYNC.RECONVERGENT B2 ;  /* 0x0000000000027941 */ /* 0x000fea0003800200 */
.L_x_10885:
        /* <DEDUP_REMOVED lines=49> */
.L_x_10883:
[----:B------:R-:W-:Y:S05]  /*8640*/  BSYNC.RECONVERGENT B1 ;  /* 0x0000000000017941 */ /* 0x000fea0003800200 */
.L_x_10882:
        /* <DEDUP_REMOVED lines=11> */
.L_x_10881:
        /* <DEDUP_REMOVED lines=21> */
.L_x_10890:
        /* <DEDUP_REMOVED lines=13> */
.L_x_10892:
[----:B------:R-:W-:Y:S05]  /*8920*/  BSYNC.RECONVERGENT B2 ;  /* 0x0000000000027941 */ /* 0x000fea0003800200 */
.L_x_10891:
        /* <DEDUP_REMOVED lines=49> */
.L_x_10889:
[----:B------:R-:W-:Y:S05]  /*8c40*/  BSYNC.RECONVERGENT B1 ;  /* 0x0000000000017941 */ /* 0x000fea0003800200 */
.L_x_10888:
        /* <DEDUP_REMOVED lines=11> */
.L_x_10887:
        /* <DEDUP_REMOVED lines=21> */
.L_x_10896:
        /* <DEDUP_REMOVED lines=13> */
.L_x_10898:
[----:B------:R-:W-:Y:S05]  /*8f20*/  BSYNC.RECONVERGENT B2 ;  /* 0x0000000000027941 */ /* 0x000fea0003800200 */
.L_x_10897:
        /* <DEDUP_REMOVED lines=48> */
.L_x_10895:
[----:B------:R-:W-:Y:S05]  /*9230*/  BSYNC.RECONVERGENT B1 ;  /* 0x0000000000017941 */ /* 0x000fea0003800200 */
.L_x_10894:
        /* <DEDUP_REMOVED lines=11> */
.L_x_10893:
        /* <DEDUP_REMOVED lines=21> */
.L_x_10902:
        /* <DEDUP_REMOVED lines=13> */
.L_x_10904:
[----:B------:R-:W-:Y:S05]  /*9510*/  BSYNC.RECONVERGENT B2 ;  /* 0x0000000000027941 */ /* 0x000fea0003800200 */
.L_x_10903:
        /* <DEDUP_REMOVED lines=49> */
.L_x_10901:
[----:B------:R-:W-:Y:S05]  /*9830*/  BSYNC.RECONVERGENT B1 ;  /* 0x0000000000017941 */ /* 0x000fea0003800200 */
.L_x_10900:
        /* <DEDUP_REMOVED lines=11> */
.L_x_10899:
        /* <DEDUP_REMOVED lines=21> */
.L_x_10908:
        /* <DEDUP_REMOVED lines=13> */
.L_x_10910:
[----:B------:R-:W-:Y:S05]  /*9b10*/  BSYNC.RECONVERGENT B2 ;  /* 0x0000000000027941 */ /* 0x000fea0003800200 */
.L_x_10909:
        /* <DEDUP_REMOVED lines=49> */
.L_x_10907:
[----:B------:R-:W-:Y:S05]  /*9e30*/  BSYNC.RECONVERGENT B1 ;  /* 0x0000000000017941 */ /* 0x000fea0003800200 */
.L_x_10906:
        /* <DEDUP_REMOVED lines=11> */
.L_x_10905:
[----:B------:R-:W-:Y:S02]  /*9ef0*/  F2FP.F16.F32.PACK_AB R75, RZ, R113 ;  /* 0x00000071ff4b723e */ /* 0x000fe400000000ff */
[----:B------:R-:W-:Y:S02]  /*9f00*/  PRMT R74, R98, 0x5410, R74 ;  /* 0x00005410624a7816 */ /* 0x000fe4000000004a */
[----:B------:R-:W-:Y:S02]  /*9f10*/  PRMT R73, R92, 0x5410, R96 ;  /* 0x000054105c497816 */ /* 0x000fe40000000060 */
[----:B------:R-:W-:Y:S02]  /*9f20*/  PRMT R72, R82, 0x5410, R90 ;  /* 0x0000541052487816 */ /* 0x000fe4000000005a */
[----:B------:R-:W-:Y:S01]  /*9f30*/  PRMT R75, R94, 0x5410, R75 ;  /* 0x000054105e4b7816 */ /* 0x000fe2000000004b */
[----:B------:R-:W-:Y:S06]  /*9f40*/  BRA `(.L_x_10911) ;  /* 0x0000002c00487947 */ /* 0x000fec0003800000 */
.L_x_10862:
[----:B------:R-:W-:Y:S01]  /*9f50*/  MOV R121, UR14 ;  /* 0x0000000e00797c02 */ /* 0x000fe20008000f00 */
[----:B------:R-:W-:Y:S01]  /*9f60*/  IMAD.MOV.U32 R9, RZ, RZ, RZ ;  /* 0x000000ffff097224 */ /* 0x000fe200078e00ff */
[----:B01----:R-:W-:Y:S01]  /*9f70*/  MOV R72, R17 ;  /* 0x0000001100487202 */ /* 0x003fe20000000f00 */
[----:B------:R-:W-:Y:S01]  /*9f80*/  IMAD.MOV.U32 R102, RZ, RZ, R82 ;  /* 0x000000ffff667224 */ /* 0x000fe200078e0052 */
[----:B------:R-:W-:Y:S01]  /*9f90*/  IADD3 R121, PT, PT, R121, -0x61c88647, RZ ;  /* 0x9e3779b979797810 */ /* 0x000fe20007ffe0ff */
        /* <DEDUP_REMOVED lines=17> */
.L_x_10915:
        /* <DEDUP_REMOVED lines=13> */
.L_x_10917:
[----:B------:R-:W-:Y:S05]  /*a180*/  BSYNC.RECONVERGENT B2 ;  /* 0x0000000000027941 */ /* 0x000fea0003800200 */
.L_x_10916:
        /* <DEDUP_REMOVED lines=48> */
.L_x_10914:
[----:B------:R-:W-:Y:S05]  /*a490*/  BSYNC.RECONVERGENT B1 ;  /* 0x0000000000017941 */ /* 0x000fea0003800200 */
.L_x_10913:
        /* <DEDUP_REMOVED lines=9> */
.L_x_10912:
        /* <DEDUP_REMOVED lines=17> */
.L_x_10921:
        /* <DEDUP_REMOVED lines=13> */
.L_x_10923:
[----:B------:R-:W-:Y:S05]  /*a710*/  BSYNC.RECONVERGENT B2 ;  /* 0x0000000000027941 */ /* 0x000fea0003800200 */
.L_x_10922:
        /* <DEDUP_REMOVED lines=48> */
.L_x_10920:
[----:B------:R-:W-:Y:S05]  /*aa20*/  BSYNC.RECONVERGENT B1 ;  /* 0x0000000000017941 */ /* 0x000fea0003800200 */
.L_x_10919:
[----:B------:R-:W-:Y:S01]  /*aa30*/  I2FP.F32.U32 R7, R7 ;  /* 0x0000000700077245 */ /* 0x000fe20000201000 */
[----:B------:R-:W-:Y:S02]  /*aa40*/  IMAD.MOV.U32 R72, RZ, RZ, 0x2f800000 ;  /* 0x2f800000ff487424 */ /* 0x000fe400078e00ff */
[----:B-----5:R-:W-:Y:S02]  /*aa50*/  HADD2.F32 R11, -RZ, R20.H1_H1 ;  /* 0x30000014ff0b7230 */ /* 0x020fe40000004100 */
[----:B------:R-:W-:-:S03]  /*aa60*/  FFMA.FTZ R7, R7, R72, 1.1641532182693481445e-10 ;  /* 0x2f00000007077423 */ /* 0x000fc60000010048 */
[----:B------:R-:W-:Y:S02]  /*aa70*/  FMUL.FTZ R11, R11, UR17 ;  /* 0x000000110b0b7c20 */ /* 0x000fe40008410000 */
[----:B------:R-:W-:Y:S02]  /*aa80*/  FSETP.GTU.FTZ.AND P2, PT, R7, UR35, PT ;  /* 0x0000002307007c0b */ /* 0x000fe4000bf5c000 */
[----:B------:R-:W-:Y:S02]  /*aa90*/  FMUL.FTZ R7, R11, UR16 ;  /* 0x000000100b077c20 */ /* 0x000fe40008410000 */
[----:B------:R-:W-:-:S03]  /*aaa0*/  SEL R11, RZ, 0x1, P2 ;  /* 0x00000001ff0b7807 */ /* 0x000fc60001000000 */
[----:B------:R-:W-:-:S07]  /*aab0*/  FSEL R7, R7, RZ, !P2 ;  /* 0x000000ff07077208 */ /* 0x000fce0005000000 */
.L_x_10918:
        /* <DEDUP_REMOVED lines=17> */
.L_x_10927:
        /* <DEDUP_REMOVED lines=13> */
.L_x_10929:
[----:B------:R-:W-:Y:S05]  /*aca0*/  BSYNC.RECONVERGENT B2 ;  /* 0x0000000000027941 */ /* 0x000fea0003800200 */
.L_x_10928:
        /* <DEDUP_REMOVED lines=48> */
.L_x_10926:
[----:B------:R-:W-:Y:S05]  /*afb0*/  BSYNC.RECONVERGENT B1 ;  /* 0x0000000000017941 */ /* 0x000fea0003800200 */
.L_x_10925:
        /* <DEDUP_REMOVED lines=9> */
.L_x_10924:
        /* <DEDUP_REMOVED lines=17> */
.L_x_10933:
        /* <DEDUP_REMOVED lines=13> */
.L_x_10935:
[----:B------:R-:W-:Y:S05]  /*b230*/  BSYNC.RECONVERGENT B2 ;  /* 0x0000000000027941 */ /* 0x000fea0003800200 */
.L_x_10934:
        /* <DEDUP_REMOVED lines=48> */
.L_x_10932:
[----:B------:R-:W-:Y:S05]  /*b540*/  BSYNC.RECONVERGENT B1 ;  /* 0x0000000000017941 */ /* 0x000fea0003800200 */
.L_x_10931:
        /* <DEDUP_REMOVED lines=9> */
.L_x_10930:
        /* <DEDUP_REMOVED lines=17> */
.L_x_10939:
        /* <DEDUP_REMOVED lines=13> */
.L_x_10941:
[----:B------:R-:W-:Y:S05]  /*b7c0*/  BSYNC.RECONVERGENT B2 ;  /* 0x0000000000027941 */ /* 0x000fea0003800200 */
.L_x_10940:
        /* <DEDUP_REMOVED lines=48> */
.L_x_10938:
[----:B------:R-:W-:Y:S05]  /*bad0*/  BSYNC.RECONVERGENT B1 ;  /* 0x0000000000017941 */ /* 0x000fea0003800200 */
.L_x_10937:
        /* <DEDUP_REMOVED lines=9> */
.L_x_10936:
        /* <DEDUP_REMOVED lines=17> */
.L_x_10945:
        /* <DEDUP_REMOVED lines=13> */
.L_x_10947:
[----:B------:R-:W-:Y:S05]  /*bd50*/  BSYNC.RECONVERGENT B2 ;  /* 0x0000000000027941 */ /* 0x000fea0003800200 */
.L_x_10946:
        /* <DEDUP_REMOVED lines=48> */
.L_x_10944:
[----:B------:R-:W-:Y:S05]  /*c060*/  BSYNC.RECONVERGENT B1 ;  /* 0x0000000000017941 */ /* 0x000fea0003800200 */
.L_x_10943:
        /* <DEDUP_REMOVED lines=9> */
.L_x_10942:
        /* <DEDUP_REMOVED lines=17> */
.L_x_10951:
        /* <DEDUP_REMOVED lines=13> */
.L_x_10953:
[----:B------:R-:W-:Y:S05]  /*c2e0*/  BSYNC.RECONVERGENT B2 ;  /* 0x0000000000027941 */ /* 0x000fea0003800200 */
.L_x_10952:
        /* <DEDUP_REMOVED lines=48> */
.L_x_10950:
[----:B------:R-:W-:Y:S05]  /*c5f0*/  BSYNC.RECONVERGENT B1 ;  /* 0x0000000000017941 */ /* 0x000fea0003800200 */
.L_x_10949:
        /* <DEDUP_REMOVED lines=9> */
.L_x_10948:
        /* <DEDUP_REMOVED lines=17> */
.L_x_10957:
        /* <DEDUP_REMOVED lines=13> */
.L_x_10959:
[----:B------:R-:W-:Y:S05]  /*c870*/  BSYNC.RECONVERGENT B2 ;  /* 0x0000000000027941 */ /* 0x000fea0003800200 */
.L_x_10958:
        /* <DEDUP_REMOVED lines=48> */
.L_x_10956:
[----:B------:R-:W-:Y:S05]  /*cb80*/  BSYNC.RECONVERGENT B1 ;  /* 0x0000000000017941 */ /* 0x000fea0003800200 */
.L_x_10955:
        /* <DEDUP_REMOVED lines=9> */
.L_x_10954:
[----:B------:R-:W-:Y:S02]  /*cc20*/  F2FP.F16.F32.PACK_AB R75, RZ, R113 ;  /* 0x00000071ff4b723e */ /* 0x000fe400000000ff */
[----:B------:R-:W-:Y:S02]  /*cc30*/  PRMT R74, R98, 0x5410, R100 ;  /* 0x00005410624a7816 */ /* 0x000fe40000000064 */
[----:B------:R-:W-:Y:S02]  /*cc40*/  PRMT R73, R94, 0x5410, R96 ;  /* 0x000054105e497816 */ /* 0x000fe40000000060 */
[----:B------:R-:W-:Y:S02]  /*cc50*/  PRMT R72, R92, 0x5410, R90 ;  /* 0x000054105c487816 */ /* 0x000fe4000000005a */
[----:B------:R-:W-:-:S07]  /*cc60*/  PRMT R75, R82, 0x5410, R75 ;  /* 0x00005410524b7816 */ /* 0x000fce000000004b */
.L_x_10911:
        /* <DEDUP_REMOVED lines=25> */
.L_x_10960:
[----:B------:R-:W-:Y:S01]  /*ce00*/  IADD3 R88, PT, PT, R88, 0x80, RZ ;  /* 0x0000008058587810 */ /* 0x000fe20007ffe0ff */
[----:B------:R-:W-:-:S07]  /*ce10*/  VIADD R86, R86, 0x80 ;  /* 0x0000008056567836 */ /* 0x000fce0000000000 */
.L_x_10860:
[----:B------:R-:W-:Y:S05]  /*ce20*/  BSYNC.RECONVERGENT B0 ;  /* 0x0000000000007941 */ /* 0x000fea0003800200 */
.L_x_10859:
        /* <DEDUP_REMOVED lines=9> */
.L_x_10963:
        /* <DEDUP_REMOVED lines=25> */
.L_x_10968:
        /* <DEDUP_REMOVED lines=13> */
.L_x_10970:
[----:B------:R-:W-:Y:S05]  /*d120*/  BSYNC.RECONVERGENT B2 ;  /* 0x0000000000027941 */ /* 0x000fea0003800200 */
.L_x_10969:
        /* <DEDUP_REMOVED lines=49> */
.L_x_10967:
[----:B------:R-:W-:Y:S05]  /*d440*/  BSYNC.RECONVERGENT B1 ;  /* 0x0000000000017941 */ /* 0x000fea0003800200 */
.L_x_10966:
        /* <DEDUP_REMOVED lines=11> */
.L_x_10965:
        /* <DEDUP_REMOVED lines=21> */
.L_x_10974:
        /* <DEDUP_REMOVED lines=13> */
.L_x_10976:
[----:B------:R-:W-:Y:S05]  /*d720*/  BSYNC.RECONVERGENT B2 ;  /* 0x0000000000027941 */ /* 0x000fea0003800200 */
.L_x_10975:
        /* <DEDUP_REMOVED lines=49> */
.L_x_10973:
[----:B------:R-:W-:Y:S05]  /*da40*/  BSYNC.RECONVERGENT B1 ;  /* 0x0000000000017941 */ /* 0x000fea0003800200 */
.L_x_10972:
        /* <DEDUP_REMOVED lines=11> */
.L_x_10971:
        /* <DEDUP_REMOVED lines=21> */
.L_x_10980:
        /* <DEDUP_REMOVED lines=13> */
.L_x_10982:
[----:B------:R-:W-:Y:S05]  /*dd20*/  BSYNC.RECONVERGENT B2 ;  /* 0x0000000000027941 */ /* 0x000fea0003800200 */
.L_x_10981:
        /* <DEDUP_REMOVED lines=49> */
.L_x_10979:
[----:B------:R-:W-:Y:S05]  /*e040*/  BSYNC.RECONVERGENT B1 ;  /* 0x0000000000017941 */ /* 0x000fea0003800200 */
.L_x_10978:
        /* <DEDUP_REMOVED lines=11> */
.L_x_10977:
        /* <DEDUP_REMOVED lines=21> */
.L_x_10986:
        /* <DEDUP_REMOVED lines=13> */
.L_x_10988:
[----:B------:R-:W-:Y:S05]  /*e320*/  BSYNC.RECONVERGENT B2 ;  /* 0x0000000000027941 */ /* 0x000fea0003800200 */
.L_x_10987:
        /* <DEDUP_REMOVED lines=48> */
.L_x_10985:
[----:B------:R-:W-:Y:S05]  /*e630*/  BSYNC.RECONVERGENT B1 ;  /* 0x0000000000017941 */ /* 0x000fea0003800200 */
.L_x_10984:
        /* <DEDUP_REMOVED lines=11> */
.L_x_10983:
        /* <DEDUP_REMOVED lines=21> */
.L_x_10992:
        /* <DEDUP_REMOVED lines=13> */
.L_x_10994:
[----:B------:R-:W-:Y:S05]  /*e910*/  BSYNC.RECONVERGENT B2 ;  /* 0x0000000000027941 */ /* 0x000fea0003800200 */
.L_x_10993:
        /* <DEDUP_REMOVED lines=49> */
.L_x_10991:
[----:B------:R-:W-:Y:S05]  /*ec30*/  BSYNC.RECONVERGENT B1 ;  /* 0x0000000000017941 */ /* 0x000fea0003800200 */
.L_x_10990:
        /* <DEDUP_REMOVED lines=11> */
.L_x_10989:
        /* <DEDUP_REMOVED lines=21> */
.L_x_10998:
        /* <DEDUP_REMOVED lines=13> */
.L_x_11000:
[----:B------:R-:W-:Y:S05]  /*ef10*/  BSYNC.RECONVERGENT B2 ;  /* 0x0000000000027941 */ /* 0x000fea0003800200 */
.L_x_10999:
        /* <DEDUP_REMOVED lines=49> */
.L_x_10997:
[----:B------:R-:W-:Y:S05]  /*f230*/  BSYNC.RECONVERGENT B1 ;  /* 0x0000000000017941 */ /* 0x000fea0003800200 */
.L_x_10996:
        /* <DEDUP_REMOVED lines=11> */
.L_x_10995:
        /* <DEDUP_REMOVED lines=21> */
.L_x_11004:
        /* <DEDUP_REMOVED lines=13> */
.L_x_11006:
[----:B------:R-:W-:Y:S05]  /*f510*/  BSYNC.RECONVERGENT B2 ;  /* 0x0000000000027941 */ /* 0x000fea0003800200 */
.L_x_11005:
        /* <DEDUP_REMOVED lines=49> */
.L_x_11003:
[----:B------:R-:W-:Y:S05]  /*f830*/  BSYNC.RECONVERGENT B1 ;  /* 0x0000000000017941 */ /* 0x000fea0003800200 */
.L_x_11002:
        /* <DEDUP_REMOVED lines=11> */
.L_x_11001:
        /* <DEDUP_REMOVED lines=21> */
.L_x_11010:
        /* <DEDUP_REMOVED lines=13> */
.L_x_11012:
[----:B------:R-:W-:Y:S05]  /*fb10*/  BSYNC.RECONVERGENT B2 ;  /* 0x0000000000027941 */ /* 0x000fea0003800200 */
.L_x_11011:
        /* <DEDUP_REMOVED lines=49> */
.L_x_11009:
[----:B------:R-:W-:Y:S05]  /*fe30*/  BSYNC.RECONVERGENT B1 ;  /* 0x0000000000017941 */ /* 0x000fea0003800200 */
.L_x_11008:
        /* <DEDUP_REMOVED lines=11> */
.L_x_11007:
[----:B------:R-:W-:Y:S02]  /*fef0*/  F2FP.F16.F32.PACK_AB R75, RZ, R117 ;  /* 0x00000075ff4b723e */ /* 0x000fe400000000ff */
[----:B------:R-:W-:Y:S02]  /*ff00*/  PRMT R74, R100, 0x5410, R102 ;  /* 0x00005410644a7816 */ /* 0x000fe40000000066 */
[----:B------:R-:W-:Y:S02]  /*ff10*/  PRMT R73, R94, 0x5410, R98 ;  /* 0x000054105e497816 */ /* 0x000fe40000000062 */
[----:B------:R-:W-:Y:S02]  /*ff20*/  PRMT R72, R90, 0x5410, R92 ;  /* 0x000054105a487816 */ /* 0x000fe4000000005c */
[----:B------:R-:W-:Y:S01]  /*ff30*/  PRMT R75, R96, 0x5410, R75 ;  /* 0x00005410604b7816 */ /* 0x000fe2000000004b */
[----:B------:R-:W-:Y:S06]  /*ff40*/  BRA `(.L_x_11013) ;  /* 0x0000002c004c7947 */ /* 0x000fec0003800000 */
.L_x_10964:
        /* <DEDUP_REMOVED lines=22> */
.L_x_11017:
        /* <DEDUP_REMOVED lines=13> */
.L_x_11019:
[----:B------:R-:W-:Y:S05]  /*10180*/  BSYNC.RECONVERGENT B2 ;  /* 0x0000000000027941 */ /* 0x000fea0003800200 */
.L_x_11018:
        /* <DEDUP_REMOVED lines=48> */
.L_x_11016:
[----:B------:R-:W-:Y:S05]  /*10490*/  BSYNC.RECONVERGENT B1 ;  /* 0x0000000000017941 */ /* 0x000fea0003800200 */
.L_x_11015:
        /* <DEDUP_REMOVED lines=9> */
.L_x_11014:
        /* <DEDUP_REMOVED lines=17> */
.L_x_11023:
        /* <DEDUP_REMOVED lines=13> */
.L_x_11025:
[----:B------:R-:W-:Y:S05]  /*10710*/  BSYNC.RECONVERGENT B2 ;  /* 0x0000000000027941 */ /* 0x000fea0003800200 */
.L_x_11024:
        /* <DEDUP_REMOVED lines=48> */
.L_x_11022:
[----:B------:R-:W-:Y:S05]  /*10a20*/  BSYNC.RECONVERGENT B1 ;  /* 0x0000000000017941 */ /* 0x000fea0003800200 */
.L_x_11021:
[----:B------:R-:W-:Y:S01]  /*10a30*/  I2FP.F32.U32 R3, R3 ;  /* 0x0000000300037245 */ /* 0x000fe20000201000 */
[----:B------:R-:W-:Y:S02]  /*10a40*/  HFMA2 R72, -RZ, RZ, 0.1171875, 0 ;  /* 0x2f800000ff487431 */ /* 0x000fe400000001ff */
[----:B-----5:R-:W-:-:S03]  /*10a50*/  HADD2.F32 R11, -RZ, R20.H1_H1 ;  /* 0x30000014ff0b7230 */ /* 0x020fc60000004100 */
[----:B------:R-:W-:Y:S02]  /*10a60*/  FFMA.FTZ R3, R3, R72, 1.1641532182693481445e-10 ;  /* 0x2f00000003037423 */ /* 0x000fe40000010048 */
[----:B------:R-:W-:-:S03]  /*10a70*/  FMUL.FTZ R11, R11, UR17 ;  /* 0x000000110b0b7c20 */ /* 0x000fc60008410000 */
[----:B------:R-:W-:Y:S01]  /*10a80*/  FSETP.GTU.FTZ.AND P3, PT, R3, UR35, PT ;  /* 0x0000002303007c0b */ /* 0x000fe2000bf7c000 */
[----:B------:R-:W-:-:S03]  /*10a90*/  FMUL.FTZ R3, R11, UR16 ;  /* 0x000000100b037c20 */ /* 0x000fc60008410000 */
[----:B------:R-:W-:Y:S02]  /*10aa0*/  SEL R11, RZ, 0x1, P3 ;  /* 0x00000001ff0b7807 */ /* 0x000fe40001800000 */
[----:B------:R-:W-:-:S07]  /*10ab0*/  FSEL R3, R3, RZ, !P3 ;  /* 0x000000ff03037208 */ /* 0x000fce0005800000 */
.L_x_11020:
        /* <DEDUP_REMOVED lines=17> */
.L_x_11029:
        /* <DEDUP_REMOVED lines=13> */
.L_x_11031:
[----:B------:R-:W-:Y:S05]  /*10ca0*/  BSYNC.RECONVERGENT B2 ;  /* 0x0000000000027941 */ /* 0x000fea0003800200 */
.L_x_11030:
        /* <DEDUP_REMOVED lines=48> */
.L_x_11028:
[----:B------:R-:W-:Y:S05]  /*10fb0*/  BSYNC.RECONVERGENT B1 ;  /* 0x0000000000017941 */ /* 0x000fea0003800200 */
.L_x_11027:
        /* <DEDUP_REMOVED lines=9> */
.L_x_11026:
        /* <DEDUP_REMOVED lines=17> */
.L_x_11035:
        /* <DEDUP_REMOVED lines=13> */
.L_x_11037:
[----:B------:R-:W-:Y:S05]  /*11230*/  BSYNC.RECONVERGENT B2 ;  /* 0x0000000000027941 */ /* 0x000fea0003800200 */
.L_x_11036:
        /* <DEDUP_REMOVED lines=48> */
.L_x_11034:
[----:B------:R-:W-:Y:S05]  /*11540*/  BSYNC.RECONVERGENT B1 ;  /* 0x0000000000017941 */ /* 0x000fea0003800200 */
.L_x_11033:
        /* <DEDUP_REMOVED lines=9> */
.L_x_11032:
        /* <DEDUP_REMOVED lines=17> */
.L_x_11041:
        /* <DEDUP_REMOVED lines=13> */
.L_x_11043:
[----:B------:R-:W-:Y:S05]  /*117c0*/  BSYNC.RECONVERGENT B2 ;  /* 0x0000000000027941 */ /* 0x000fea0003800200 */
.L_x_11042:
        /* <DEDUP_REMOVED lines=48> */
.L_x_11040:
[----:B------:R-:W-:Y:S05]  /*11ad0*/  BSYNC.RECONVERGENT B1 ;  /* 0x0000000000017941 */ /* 0x000fea0003800200 */
.L_x_11039:
        /* <DEDUP_REMOVED lines=9> */
.L_x_11038:
        /* <DEDUP_REMOVED lines=17> */
.L_x_11047:
        /* <DEDUP_REMOVED lines=13> */
.L_x_11049:
[----:B------:R-:W-:Y:S05]  /*11d50*/  BSYNC.RECONVERGENT B2 ;  /* 0x0000000000027941 */ /* 0x000fea0003800200 */
.L_x_11048:
        /* <DEDUP_REMOVED lines=48> */
.L_x_11046:
[----:B------:R-:W-:Y:S05]  /*12060*/  BSYNC.RECONVERGENT B1 ;  /* 0x0000000000017941 */ /* 0x000fea0003800200 */
.L_x_11045:
        /* <DEDUP_REMOVED lines=9> */
.L_x_11044:
        /* <DEDUP_REMOVED lines=17> */
.L_x_11053:
        /* <DEDUP_REMOVED lines=13> */
.L_x_11055:
[----:B------:R-:W-:Y:S05]  /*122e0*/  BSYNC.RECONVERGENT B2 ;  /* 0x0000000000027941 */ /* 0x000fea0003800200 */
.L_x_11054:
        /* <DEDUP_REMOVED lines=48> */
.L_x_11052:
[----:B------:R-:W-:Y:S05]  /*125f0*/  BSYNC.RECONVERGENT B1 ;  /* 0x0000000000017941 */ /* 0x000fea0003800200 */
.L_x_11051:
        /* <DEDUP_REMOVED lines=9> */
.L_x_11050:
        /* <DEDUP_REMOVED lines=17> */
.L_x_11059:
        /* <DEDUP_REMOVED lines=13> */
.L_x_11061:
[----:B------:R-:W-:Y:S05]  /*12870*/  BSYNC.RECONVERGENT B2 ;  /* 0x0000000000027941 */ /* 0x000fea0003800200 */
.L_x_11060:
        /* <DEDUP_REMOVED lines=48> */
.L_x_11058:
[----:B------:R-:W-:Y:S05]  /*12b80*/  BSYNC.RECONVERGENT B1 ;  /* 0x0000000000017941 */ /* 0x000fea0003800200 */
.L_x_11057:
        /* <DEDUP_REMOVED lines=9> */
.L_x_11056:
[----:B------:R-:W-:Y:S01]  /*12c20*/  F2FP.F16.F32.PACK_AB R75, RZ, R117 ;  /* 0x00000075ff4b723e */ /* 0x000fe200000000ff */
[----:B------:R-:W-:Y:S01]  /*12c30*/  IMAD.MOV.U32 R82, RZ, RZ, R100 ;  /* 0x000000ffff527224 */ /* 0x000fe200078e0064 */
[----:B------:R-:W-:Y:S02]  /*12c40*/  PRMT R74, R102, 0x5410, R104 ;  /* 0x00005410664a7816 */ /* 0x000fe40000000068 */
[----:B------:R-:W-:Y:S02]  /*12c50*/  PRMT R73, R98, 0x5410, R96 ;  /* 0x0000541062497816 */ /* 0x000fe40000000060 */
[----:B------:R-:W-:Y:S02]  /*12c60*/  PRMT R72, R94, 0x5410, R92 ;  /* 0x000054105e487816 */ /* 0x000fe4000000005c */
[----:B------:R-:W-:-:S07]  /*12c70*/  PRMT R75, R90, 0x5410, R75 ;  /* 0x000054105a4b7816 */ /* 0x000fce000000004b */
.L_x_11013:
        /* <DEDUP_REMOVED lines=24> */
.L_x_10962:
[----:B------:R-:W-:Y:S05]  /*12e00*/  BSYNC.RECONVERGENT B0 ;  /* 0x0000000000007941 */ /* 0x000fea0003800200 */
.L_x_10961:
        /* <DEDUP_REMOVED lines=109> */
.L_x_11063:
[----:B------:R-:W-:Y:S05]  /*134e0*/  BSYNC.RECONVERGENT B0 ;  /* 0x0000000000007941 */ /* 0x000fea0003800200 */
.L_x_11062:
        /* <DEDUP_REMOVED lines=12> */
.L_x_11065:
[----:B------:R-:W-:Y:S05]  /*135b0*/  BSYNC.RECONVERGENT B0 ;  /* 0x0000000000007941 */ /* 0x000fea0003800200 */
.L_x_11064:
        /* <DEDUP_REMOVED lines=94> */
.L_x_11068:
[----:B------:R-:W-:Y:S05]  /*13ba0*/  BSYNC.RECONVERGENT B0 ;  /* 0x0000000000007941 */ /* 0x000fea0003800200 */
.L_x_11067:
        /* <DEDUP_REMOVED lines=34> */
.L_x_11070:
[----:B------:R-:W-:Y:S05]  /*13dd0*/  BSYNC.RECONVERGENT B0 ;  /* 0x0000000000007941 */ /* 0x000fea0003800200 */
.L_x_11069:
        /* <DEDUP_REMOVED lines=33> */
.L_x_11071:
[----:B------:R-:W-:Y:S05]  /*13ff0*/  BSYNC.RECONVERGENT B0 ;  /* 0x0000000000007941 */ /* 0x000fea0003800200 */
.L_x_11066:
[----:B------:R-:W-:Y:S02]  /*14000*/  UIADD3 UR22, UPT, UPT, UR22, UR20, URZ ;  /* 0x0000001416167290 */ /* 0x000fe4000fffe0ff */
[----:B------:R-:W-:Y:S02]  /*14010*/  UPLOP3.LUT UP1, UPT, UPT, UPT, UP1, 0x40, 0x4 ;  /* 0x000000000004789c */ /* 0x000fe40003f2e810 */
[----:B------:R-:W-:-:S09]  /*14020*/  UISETP.GE.AND UP0, UPT, UR22, UR21, UPT ;  /* 0x000000151600728c */ /* 0x000fd2000bf06270 */
[----:B------:R-:W-:Y:S05]  /*14030*/  BRA.U !UP0, `(.L_x_11072) ;  /* 0xfffffecd08207547 */ /* 0x000fea000b83ffff */
[----:B------:R-:W-:Y:S05]  /*14040*/  EXIT ;  /* 0x000000000000794d */ /* 0x000fea0003800000 */
.L_x_11073:
        /* <DEDUP_REMOVED lines=11> */
.L_x_20821:


//--------------------- .text._ZN10layer_norm13ln_fwd_kernelINS_13Kernel_traitsIf6__halfS2_S2_fjLj3072ELj1ELj1ELj4ELj16ENS_18Kernel_traits_baseILj3072EfS2_S2_S2_fjLj128EEEEELb1ELb0ELb1ELb1EEEvNS_9FwdParamsE --------------------------
	.section	.text._ZN10layer_norm13ln_fwd_kernelINS_13Kernel_traitsIf6__halfS2_S2_fjLj3072ELj1ELj1ELj4ELj16ENS_18Kernel_traits_baseILj3072EfS2_S2_S2_fjLj128EEEEELb1ELb0ELb1ELb1EEEvNS_9FwdParamsE,"ax",@progbits
	.align	128
        .global         _ZN10layer_norm13ln_fwd_kernelINS_13Kernel_traitsIf6__halfS2_S2_fjLj3072ELj1ELj1ELj4ELj16ENS_18Kernel_traits_baseILj3072EfS2_S2_S2_fjLj128EEEEELb1ELb0ELb1ELb1EEEvNS_9FwdParamsE
        .type           _ZN10layer_norm13ln_fwd_kernelINS_13Kernel_traitsIf6__halfS2_S2_fjLj3072ELj1ELj1ELj4ELj16ENS_18Kernel_traits_baseILj3072EfS2_S2_S2_fjLj128EEEEELb1ELb0ELb1ELb1EEEvNS_9FwdParamsE,@function
        .size           _ZN10layer_norm13ln_fwd_kernelINS_13Kernel_traitsIf6__halfS2_S2_fjLj3072ELj1ELj1ELj4ELj16ENS_18Kernel_traits_baseILj3072EfS2_S2_S2_fjLj128EEEEELb1ELb0ELb1ELb1EEEvNS_9FwdParamsE,(.L_x_20822 - _ZN10layer_norm13ln_fwd_kernelINS_13Kernel_traitsIf6__halfS2_S2_fjLj3072ELj1ELj1ELj4ELj16ENS_18Kernel_traits_baseILj3072EfS2_S2_S2_fjLj128EEEEELb1ELb0ELb1ELb1EEEvNS_9FwdParamsE)
        .other          _ZN10layer_norm13ln_fwd_kernelINS_13Kernel_traitsIf6__halfS2_S2_fjLj3072ELj1ELj1ELj4ELj16ENS_18Kernel_traits_baseILj3072EfS2_S2_S2_fjLj128EEEEELb1ELb0ELb1ELb1EEEvNS_9FwdParamsE,@"STO_CUDA_ENTRY STV_DEFAULT"
_ZN10layer_norm13ln_fwd_kernelINS_13Kernel_traitsIf6__halfS2_S2_fjLj3072ELj1ELj1ELj4ELj16ENS_18Kernel_traits_baseILj3072EfS2_S2_S2_fjLj128EEEEELb1ELb0ELb1ELb1EEEvNS_9FwdParamsE:
.text._ZN10layer_norm13ln_fwd_kernelINS_13Kernel_traitsIf6__halfS2_S2_fjLj3072ELj1ELj1ELj4ELj16ENS_18Kernel_traits_baseILj3072EfS2_S2_S2_fjLj128EEEEELb1ELb0ELb1ELb1EEEvNS_9FwdParamsE:
        /* <DEDUP_REMOVED lines=64> */
.L_x_11074:
        /* <DEDUP_REMOVED lines=91> */
.L_x_11283:
        /* <DEDUP_REMOVED lines=52> */
.L_x_11078:
        /* <DEDUP_REMOVED lines=12> */
.L_x_11079:
        /* <DEDUP_REMOVED lines=42> */
.L_x_11077:
        /* <DEDUP_REMOVED lines=10> */
[----:B------:R-:W-:-:S07]  /*10f0*/  FADD.FTZ R69, R69, R68 ;  /* 0x0000004445457221 */ /* 0x000fce0000010000 */
.L_x_11076:
        /* <DEDUP_REMOVED lines=20> */
.L_x_11082:
        /* <DEDUP_REMOVED lines=12> */
.L_x_11083:
        /* <DEDUP_REMOVED lines=43> */
.L_x_11081:
        /* <DEDUP_REMOVED lines=11> */
.L_x_11080:
        /* <DEDUP_REMOVED lines=20> */
.L_x_11086:
        /* <DEDUP_REMOVED lines=12> */
.L_x_11087:
        /* <DEDUP_REMOVED lines=42> */
.L_x_11085:
        /* <DEDUP_REMOVED lines=11> */
.L_x_11084:
        /* <DEDUP_REMOVED lines=20> */
.L_x_11090:
        /* <DEDUP_REMOVED lines=12> */
.L_x_11091:
        /* <DEDUP_REMOVED lines=43> */
.L_x_11089:
        /* <DEDUP_REMOVED lines=11> */
.L_x_11088:
        /* <DEDUP_REMOVED lines=20> */
.L_x_11094:
        /* <DEDUP_REMOVED lines=12> */
.L_x_11095:
        /* <DEDUP_REMOVED lines=42> */
[----:B------:R-:W-:-:S07]  /*25b0*/  HFMA2 R84, -RZ, RZ, 0, 0 ;  /* 0x00000000ff547431 */ /* 0x000fce00000001ff */
.L_x_11093:
        /* <DEDUP_REMOVED lines=11> */
.L_x_11092:
        /* <DEDUP_REMOVED lines=20> */
.L_x_11098:
        /* <DEDUP_REMOVED lines=12> */
.L_x_11099:
        /* <DEDUP_REMOVED lines=42> */
.L_x_11097:
        /* <DEDUP_REMOVED lines=11> */
.L_x_11096:
        /* <DEDUP_REMOVED lines=20> */
.L_x_11102:
        /* <DEDUP_REMOVED lines=12> */
.L_x_11103:
        /* <DEDUP_REMOVED lines=42> */
.L_x_11101:
        /* <DEDUP_REMOVED lines=11> */
.L_x_11100:
        /* <DEDUP_REMOVED lines=20> */
.L_x_11106:
        /* <DEDUP_REMOVED lines=12> */
.L_x_11107:
        /* <DEDUP_REMOVED lines=41> */
[----:B------:R-:W-:-:S07]  /*35a0*/  HFMA2 R88, -RZ, RZ, 0, 0 ;  /* 0x00000000ff587431 */ /* 0x000fce00000001ff */
.L_x_11105:
        /* <DEDUP_REMOVED lines=11> */
.L_x_11104:
[----:B------:R-:W-:Y:S02]  /*3660*/  F2FP.F16.F32.PACK_AB R75, RZ, R87 ;  /* 0x00000057ff4b723e */ /* 0x000fe400000000ff */
[----:B------:R-:W-:Y:S02]  /*3670*/  PRMT R74, R80, 0x5410, R74 ;  /* 0x00005410504a7816 */ /* 0x000fe4000000004a */
[----:B------:R-:W-:Y:S02]  /*3680*/  PRMT R73, R78, 0x5410, R73 ;  /* 0x000054104e497816 */ /* 0x000fe40000000049 */
[----:B------:R-:W-:Y:S02]  /*3690*/  PRMT R72, R68, 0x5410, R72 ;  /* 0x0000541044487816 */ /* 0x000fe40000000048 */
[----:B------:R-:W-:Y:S01]  /*36a0*/  PRMT R75, R82, 0x5410, R75 ;  /* 0x00005410524b7816 */ /* 0x000fe2000000004b */
[----:B------:R-:W-:Y:S06]  /*36b0*/  BRA `(.L_x_11108) ;  /* 0x0000002800147947 */ /* 0x000fec0003800000 */
.L_x_11075:
        /* <DEDUP_REMOVED lines=19> */
.L_x_11111:
        /* <DEDUP_REMOVED lines=12> */
.L_x_11112:
        /* <DEDUP_REMOVED lines=42> */
.L_x_11110:
        /* <DEDUP_REMOVED lines=9> */
.L_x_11109:
        /* <DEDUP_REMOVED lines=16> */
.L_x_11115:
        /* <DEDUP_REMOVED lines=12> */
.L_x_11116:
        /* <DEDUP_REMOVED lines=43> */
.L_x_11114:
        /* <DEDUP_REMOVED lines=9> */
.L_x_11113:
        /* <DEDUP_REMOVED lines=16> */
.L_x_11119:
        /* <DEDUP_REMOVED lines=12> */
.L_x_11120:
        /* <DEDUP_REMOVED lines=43> */
.L_x_11118:
        /* <DEDUP_REMOVED lines=9> */
.L_x_11117:
        /* <DEDUP_REMOVED lines=16> */
.L_x_11123:
        /* <DEDUP_REMOVED lines=12> */
.L_x_11124:
        /* <DEDUP_REMOVED lines=43> */
.L_x_11122:
        /* <DEDUP_REMOVED lines=9> */
.L_x_11121:
        /* <DEDUP_REMOVED lines=16> */
.L_x_11127:
        /* <DEDUP_REMOVED lines=12> */
.L_x_11128:
        /* <DEDUP_REMOVED lines=43> */
.L_x_11126:
        /* <DEDUP_REMOVED lines=9> */
.L_x_11125:
        /* <DEDUP_REMOVED lines=16> */
.L_x_11131:
        /* <DEDUP_REMOVED lines=12> */
.L_x_11132:
        /* <DEDUP_REMOVED lines=43> */
.L_x_11130:
        /* <DEDUP_REMOVED lines=9> */
.L_x_11129:
        /* <DEDUP_REMOVED lines=16> */
.L_x_11135:
        /* <DEDUP_REMOVED lines=12> */
.L_x_11136:
        /* <DEDUP_REMOVED lines=42> */
.L_x_11134:
        /* <DEDUP_REMOVED lines=9> */
.L_x_11133:
        /* <DEDUP_REMOVED lines=16> */
.L_x_11139:
        /* <DEDUP_REMOVED lines=12> */
.L_x_11140:
        /* <DEDUP_REMOVED lines=42> */
.L_x_11138:
        /* <DEDUP_REMOVED lines=9> */
.L_x_11137:
[----:B------:R-:W-:Y:S02]  /*5ec0*/  F2FP.F16.F32.PACK_AB R82, RZ, R87 ;  /* 0x00000057ff52723e */ /* 0x000fe400000000ff */
[----:B------:R-:W-:Y:S02]  /*5ed0*/  PRMT R73, R73, 0x5410, R75 ;  /* 0x0000541049497816 */ /* 0x000fe4000000004b */
[----:B------:R-:W-:Y:S02]  /*5ee0*/  PRMT R74, R74, 0x5410, R78 ;  /* 0x000054104a4a7816 */ /* 0x000fe4000000004e */
[----:B------:R-:W-:Y:S02]  /*5ef0*/  PRMT R72, R72, 0x5410, R68 ;  /* 0x0000541048487816 */ /* 0x000fe40000000044 */
[----:B------:R-:W-:-:S07]  /*5f00*/  PRMT R75, R80, 0x5410, R82 ;  /* 0x00005410504b7816 */ /* 0x000fce0000000052 */
.L_x_11108:
[----:B------:R-:W0:Y:S02]  /*5f10*/  LDC.64 R92, c[0x0][0x3a8] ;  /* 0x0000ea00ff5c7b82 */ /* 0x000e240000000a00 */
[----:B0-----:R-:W-:-:S05]  /*5f20*/  IMAD.WIDE.U32 R90, R125, 0x10, R92 ;  /* 0x000000107d5a7825 */ /* 0x001fca00078e005c */
        /* <DEDUP_REMOVED lines=22> */
.L_x_11141:
[----:B------:R-:W-:Y:S05]  /*6090*/  @!P0 BRA `(.L_x_11142) ;  /* 0x0000000000108947 */ /* 0x000fea0003800000 */
[----:B-----5:R-:W2:Y:S01]  /*60a0*/  LDC.64 R64, c[0x0][0x390] ;  /* 0x0000e400ff407b82 */ /* 0x020ea20000000a00 */
[----:B------:R-:W-:-:S04]  /*60b0*/  VIADD R67, R76, 0x80 ;  /* 0x000000804c437836 */ /* 0x000fc80000000000 */
[----:B--2---:R-:W-:-:S06]  /*60c0*/  IMAD.WIDE.U32 R64, R67, 0x10, R64 ;  /* 0x0000001043407825 */ /* 0x004fcc00078e0040 */
[----:B------:R-:W5:Y:S02]  /*60d0*/  LDG.E.128 R64, desc[UR12][R64.64] ;  /* 0x0000000c40407981 */ /* 0x000f64000c1e1d00 */
.L_x_11142:
[----:B------:R-:W-:Y:S05]  /*60e0*/  BRA.U !UP0, `(.L_x_11143) ;  /* 0x0000002908d07547 */ /* 0x000fea000b800000 */
[----:B01----:R-:W0:Y:S01]  /*60f0*/  LDC.64 R72, c[0x0][0x3a0] ;  /* 0x0000e800ff487b82 */ /* 0x003e220000000a00 */
[----:B------:R-:W-:-:S05]  /*6100*/  IADD3 R75, PT, PT, R125, 0x80, RZ ;  /* 0x000000807d4b7810 */ /* 0x000fca0007ffe0ff */
[----:B0-----:R-:W-:-:S06]  /*6110*/  IMAD.WIDE.U32 R72, R75, 0x10, R72 ;  /* 0x000000104b487825 */ /* 0x001fcc00078e0048 */
[----:B------:R-:W2:Y:S01]  /*6120*/  LDG.E.128 R72, desc[UR12][R72.64] ;  /* 0x0000000c48487981 */ /* 0x000ea2000c1e1d00 */
[----:B------:R-:W-:-:S13]  /*6130*/  ISETP.GT.AND P1, PT, R70, RZ, PT ;  /* 0x000000ff4600720c */ /* 0x000fda0003f24270 */
[----:B------:R-:W-:Y:S02]  /*6140*/  @!P1 IMAD.MOV.U32 R82, RZ, RZ, R88 ;  /* 0x000000ffff529224 */ /* 0x000fe400078e0058 */
[----:B------:R-:W-:Y:S02]  /*6150*/  @!P1 IMAD.MOV.U32 R78, RZ, RZ, R86 ;  /* 0x000000ffff4e9224 */ /* 0x000fe400078e0056 */
[----:B--2---:R-:W-:Y:S01]  /*6160*/  @!P1 HADD2.F32 R91, -RZ, R72.H0_H0 ;  /* 0x20000048ff5b9230 */ /* 0x004fe20000004100 */
        /* <DEDUP_REMOVED lines=16> */
.L_x_11146:
        /* <DEDUP_REMOVED lines=12> */
.L_x_11147:
        /* <DEDUP_REMOVED lines=43> */
.L_x_11145:
        /* <DEDUP_REMOVED lines=11> */
.L_x_11144:
        /* <DEDUP_REMOVED lines=20> */
.L_x_11150:
        /* <DEDUP_REMOVED lines=12> */
.L_x_11151:
        /* <DEDUP_REMOVED lines=42> */
.L_x_11149:
        /* <DEDUP_REMOVED lines=11> */
.L_x_11148:
        /* <DEDUP_REMOVED lines=20> */
.L_x_11154:
        /* <DEDUP_REMOVED lines=12> */
.L_x_11155:
        /* <DEDUP_REMOVED lines=42> */
.L_x_11153:
        /* <DEDUP_REMOVED lines=11> */
.L_x_11152:
        /* <DEDUP_REMOVED lines=20> */
.L_x_11158:
        /* <DEDUP_REMOVED lines=12> */
.L_x_11159:
        /* <DEDUP_REMOVED lines=43> */
.L_x_11157:
        /* <DEDUP_REMOVED lines=11> */
.L_x_11156:
        /* <DEDUP_REMOVED lines=20> */
.L_x_11162:
        /* <DEDUP_REMOVED lines=12> */
.L_x_11163:
        /* <DEDUP_REMOVED lines=42> */
.L_x_11161:
        /* <DEDUP_REMOVED lines=11> */
.L_x_11160:
        /* <DEDUP_REMOVED lines=20> */
.L_x_11166:
        /* <DEDUP_REMOVED lines=12> */
.L_x_11167:
        /* <DEDUP_REMOVED lines=42> */
.L_x_11165:
        /* <DEDUP_REMOVED lines=11> */
.L_x_11164:
        /* <DEDUP_REMOVED lines=20> */
.L_x_11170:
        /* <DEDUP_REMOVED lines=12> */
.L_x_11171:
        /* <DEDUP_REMOVED lines=42> */
.L_x_11169:
        /* <DEDUP_REMOVED lines=11> */
.L_x_11168:
        /* <DEDUP_REMOVED lines=20> */
.L_x_11174:
        /* <DEDUP_REMOVED lines=12> */
.L_x_11175:
        /* <DEDUP_REMOVED lines=42> */
.L_x_11173:
        /* <DEDUP_REMOVED lines=11> */
.L_x_11172:
[----:B------:R-:W-:Y:S02]  /*8bd0*/  F2FP.F16.F32.PACK_AB R75, RZ, R103 ;  /* 0x00000067ff4b723e */ /* 0x000fe400000000ff */
[----:B------:R-:W-:Y:S02]  /*8be0*/  PRMT R74, R86, 0x5410, R74 ;  /* 0x00005410564a7816 */ /* 0x000fe4000000004a */
[----:B------:R-:W-:Y:S02]  /*8bf0*/  PRMT R73, R80, 0x5410, R84 ;  /* 0x0000541050497816 */ /* 0x000fe40000000054 */
[----:B------:R-:W-:Y:S02]  /*8c00*/  PRMT R72, R68, 0x5410, R78 ;  /* 0x0000541044487816 */ /* 0x000fe4000000004e */
[----:B------:R-:W-:Y:S01]  /*8c10*/  PRMT R75, R82, 0x5410, R75 ;  /* 0x00005410524b7816 */ /* 0x000fe2000000004b */
[----:B------:R-:W-:Y:S06]  /*8c20*/  BRA `(.L_x_11176) ;  /* 0x0000002800047947 */ /* 0x000fec0003800000 */
.L_x_11143:
        /* <DEDUP_REMOVED lines=19> */
.L_x_11179:
        /* <DEDUP_REMOVED lines=12> */
.L_x_11180:
[----:B-1----:R-:W-:Y:S01]  /*8e20*/  IMAD.WIDE.U32 R72, R4, -0x326172a9, RZ ;  /* 0xcd9e8d5704487825 */ /* 0x002fe200078e00ff */
        /* <DEDUP_REMOVED lines=41> */
.L_x_11178:
[----:B------:R-:W-:Y:S01]  /*90c0*/  I2FP.F32.U32 R8, R8 ;  /* 0x0000000800087245 */ /* 0x000fe20000201000 */
[----:B-1---5:R-:W-:Y:S02]  /*90d0*/  HADD2.F32 R72, -RZ, R64.H0_H0 ;  /* 0x20000040ff487230 */ /* 0x022fe40000004100 */
[----:B------:R-:W-:-:S03]  /*90e0*/  IMAD.MOV.U32 R73, RZ, RZ, 0x2f800000 ;  /* 0x2f800000ff497424 */ /* 0x000fc600078e00ff */
[----:B------:R-:W-:Y:S01]  /*90f0*/  FMUL.FTZ R72, R72, UR17 ;  /* 0x0000001148487c20 */ /* 0x000fe20008410000 */
[----:B------:R-:W-:-:S03]  /*9100*/  FFMA.FTZ R8, R8, R73, 1.1641532182693481445e-10 ;  /* 0x2f00000008087423 */ /* 0x000fc60000010049 */
[----:B------:R-:W-:Y:S02]  /*9110*/  FMUL.FTZ R72, R72, UR16 ;  /* 0x0000001048487c20 */ /* 0x000fe40008410000 */
[----:B------:R-:W-:-:S04]  /*9120*/  FSETP.GTU.FTZ.AND P1, PT, R8, UR23, PT ;  /* 0x0000001708007c0b */ /* 0x000fc8000bf3c000 */
[----:B------:R-:W-:Y:S02]  /*9130*/  SEL R8, RZ, 0x1, P1 ;  /* 0x00000001ff087807 */ /* 0x000fe40000800000 */
[----:B------:R-:W-:-:S07]  /*9140*/  FSEL R91, R72, RZ, !P1 ;  /* 0x000000ff485b7208 */ /* 0x000fce0004800000 */
.L_x_11177:
[----:B------:R-:W-:Y:S01]  /*9150*/  F2FP.F16.F32.PACK_AB R78, RZ, R91 ;  /* 0x0000005bff4e723e */ /* 0x000fe200000000ff */
[----:B-1----:R-:W-:Y:S01]  /*9160*/  IMAD.MOV.U32 R72, RZ, RZ, R68 ;  /* 0x000000ffff487224 */ /* 0x002fe200078e0044 */
        /* <DEDUP_REMOVED lines=14> */
.L_x_11183:
        /* <DEDUP_REMOVED lines=12> */
.L_x_11184:
        /* <DEDUP_REMOVED lines=43> */
.L_x_11182:
        /* <DEDUP_REMOVED lines=9> */
.L_x_11181:
        /* <DEDUP_REMOVED lines=16> */
.L_x_11187:
        /* <DEDUP_REMOVED lines=12> */
.L_x_11188:
        /* <DEDUP_REMOVED lines=42> */
.L_x_11186:
        /* <DEDUP_REMOVED lines=9> */
.L_x_11185:
        /* <DEDUP_REMOVED lines=16> */
.L_x_11191:
        /* <DEDUP_REMOVED lines=12> */
.L_x_11192:
        /* <DEDUP_REMOVED lines=42> */
.L_x_11190:
        /* <DEDUP_REMOVED lines=9> */
.L_x_11189:
        /* <DEDUP_REMOVED lines=16> */
.L_x_11195:
        /* <DEDUP_REMOVED lines=12> */
.L_x_11196:
        /* <DEDUP_REMOVED lines=42> */
.L_x_11194:
        /* <DEDUP_REMOVED lines=9> */
.L_x_11193:
        /* <DEDUP_REMOVED lines=16> */
.L_x_11199:
        /* <DEDUP_REMOVED lines=12> */
.L_x_11200:
        /* <DEDUP_REMOVED lines=42> */
.L_x_11198:
        /* <DEDUP_REMOVED lines=9> */
.L_x_11197:
        /* <DEDUP_REMOVED lines=16> */
.L_x_11203:
        /* <DEDUP_REMOVED lines=12> */
.L_x_11204:
        /* <DEDUP_REMOVED lines=42> */
.L_x_11202:
        /* <DEDUP_REMOVED lines=9> */
.L_x_11201:
        /* <DEDUP_REMOVED lines=16> */
.L_x_11207:
        /* <DEDUP_REMOVED lines=12> */
.L_x_11208:
        /* <DEDUP_REMOVED lines=42> */
.L_x_11206:
        /* <DEDUP_REMOVED lines=9> */
.L_x_11205:
[----:B------:R-:W-:Y:S02]  /*b3f0*/  F2FP.F16.F32.PACK_AB R86, RZ, R103 ;  /* 0x00000067ff56723e */ /* 0x000fe400000000ff */
[----:B------:R-:W-:Y:S02]  /*b400*/  PRMT R74, R74, 0x5410, R84 ;  /* 0x000054104a4a7816 */ /* 0x000fe40000000054 */
[----:B------:R-:W-:Y:S02]  /*b410*/  PRMT R73, R82, 0x5410, R80 ;  /* 0x0000541052497816 */ /* 0x000fe40000000050 */
[----:B------:R-:W-:Y:S02]  /*b420*/  PRMT R72, R78, 0x5410, R68 ;  /* 0x000054104e487816 */ /* 0x000fe40000000044 */
[----:B------:R-:W-:-:S07]  /*b430*/  PRMT R75, R75, 0x5410, R86 ;  /* 0x000054104b4b7816 */ /* 0x000fce0000000056 */
.L_x_11176:
[----:B------:R-:W-:Y:S01]  /*b440*/  IADD3 R107, PT, PT, R125, 0x80, RZ ;  /* 0x000000807d6b7810 */ /* 0x000fe20007ffe0ff */
[----:B------:R-:W-:-:S04]  /*b450*/  VIADD R68, R76, 0x100 ;  /* 0x000001004c447836 */ /* 0x000fc80000000000 */
        /* <DEDUP_REMOVED lines=24> */
.L_x_11209:
[----:B------:R-:W-:Y:S05]  /*b5e0*/  @!P0 BRA `(.L_x_11210) ;  /* 0x00000000000c8947 */ /* 0x000fea0003800000 */
[----:B-----5:R-:W2:Y:S02]  /*b5f0*/  LDC.64 R64, c[0x0][0x390] ;  /* 0x0000e400ff407b82 */ /* 0x020ea40000000a00 */
[----:B--2---:R-:W-:-:S06]  /*b600*/  IMAD.WIDE.U32 R64, R68, 0x10, R64 ;  /* 0x0000001044407825 */ /* 0x004fcc00078e0040 */
[----:B------:R-:W5:Y:S02]  /*b610*/  LDG.E.128 R64, desc[UR12][R64.64] ;  /* 0x0000000c40407981 */ /* 0x000f64000c1e1d00 */
.L_x_11210:
[----:B------:R-:W-:Y:S01]  /*b620*/  IADD3 R125, PT, PT, R125, 0x100, RZ ;  /* 0x000001007d7d7810 */ /* 0x000fe20007ffe0ff */
[----:B------:R-:W-:Y:S06]  /*b630*/  BRA.U !UP0, `(.L_x_11211) ;  /* 0x0000002908c47547 */ /* 0x000fec000b800000 */
[----:B01----:R-:W0:Y:S02]  /*b640*/  LDC.64 R72, c[0x0][0x3a0] ;  /* 0x0000e800ff487b82 */ /* 0x003e240000000a00 */
[----:B0-----:R-:W-:-:S06]  /*b650*/  IMAD.WIDE.U32 R72, R125, 0x10, R72 ;  /* 0x000000107d487825 */ /* 0x001fcc00078e0048 */
[----:B------:R-:W2:Y:S01]  /*b660*/  LDG.E.128 R72, desc[UR12][R72.64] ;  /* 0x0000000c48487981 */ /* 0x000ea2000c1e1d00 */
[----:B------:R-:W-:-:S13]  /*b670*/  ISETP.GT.AND P1, PT, R70, RZ, PT ;  /* 0x000000ff4600720c */ /* 0x000fda0003f24270 */
[----:B------:R-:W-:Y:S01]  /*b680*/  @!P1 IMAD.MOV.U32 R80, RZ, RZ, R94 ;  /* 0x000000ffff509224 */ /* 0x000fe200078e005e */
[----:B------:R-:W-:Y:S01]  /*b690*/  @!P1 MOV R76, R90 ;  /* 0x0000005a004c9202 */ /* 0x000fe20000000f00 */
        /* <DEDUP_REMOVED lines=17> */
.L_x_11214:
        /* <DEDUP_REMOVED lines=12> */
.L_x_11215:
        /* <DEDUP_REMOVED lines=42> */
.L_x_11213:
        /* <DEDUP_REMOVED lines=11> */
.L_x_11212:
        /* <DEDUP_REMOVED lines=20> */
.L_x_11218:
        /* <DEDUP_REMOVED lines=12> */
.L_x_11219:
        /* <DEDUP_REMOVED lines=42> */
.L_x_11217:
        /* <DEDUP_REMOVED lines=11> */
.L_x_11216:
        /* <DEDUP_REMOVED lines=20> */
.L_x_11222:
        /* <DEDUP_REMOVED lines=12> */
.L_x_11223:
        /* <DEDUP_REMOVED lines=42> */
.L_x_11221:
        /* <DEDUP_REMOVED lines=11> */
.L_x_11220:
        /* <DEDUP_REMOVED lines=20> */
.L_x_11226:
        /* <DEDUP_REMOVED lines=12> */
.L_x_11227:
        /* <DEDUP_REMOVED lines=42> */
.L_x_11225:
        /* <DEDUP_REMOVED lines=11> */
.L_x_11224:
        /* <DEDUP_REMOVED lines=20> */
.L_x_11230:
        /* <DEDUP_REMOVED lines=12> */
.L_x_11231:
        /* <DEDUP_REMOVED lines=42> */
.L_x_11229:
        /* <DEDUP_REMOVED lines=11> */
.L_x_11228:
        /* <DEDUP_REMOVED lines=20> */
.L_x_11234:
        /* <DEDUP_REMOVED lines=12> */
.L_x_11235:
        /* <DEDUP_REMOVED lines=42> */
.L_x_11233:
        /* <DEDUP_REMOVED lines=11> */
.L_x_11232:
        /* <DEDUP_REMOVED lines=20> */
.L_x_11238:
        /* <DEDUP_REMOVED lines=12> */
.L_x_11239:
        /* <DEDUP_REMOVED lines=42> */
.L_x_11237:
        /* <DEDUP_REMOVED lines=11> */
.L_x_11236:
        /* <DEDUP_REMOVED lines=20> */
.L_x_11242:
        /* <DEDUP_REMOVED lines=12> */
.L_x_11243:
        /* <DEDUP_REMOVED lines=42> */
.L_x_11241:
        /* <DEDUP_REMOVED lines=11> */
.L_x_11240:
[----:B------:R-:W-:Y:S02]  /*e0f0*/  F2FP.F16.F32.PACK_AB R75, RZ, R113 ;  /* 0x00000071ff4b723e */ /* 0x000fe400000000ff */
[----:B------:R-:W-:Y:S02]  /*e100*/  PRMT R74, R88, 0x5410, R90 ;  /* 0x00005410584a7816 */ /* 0x000fe4000000005a */
[----:B------:R-:W-:Y:S02]  /*e110*/  PRMT R73, R78, 0x5410, R86 ;  /* 0x000054104e497816 */ /* 0x000fe40000000056 */
[----:B------:R-:W-:Y:S02]  /*e120*/  PRMT R72, R70, 0x5410, R76 ;  /* 0x0000541046487816 */ /* 0x000fe4000000004c */
[----:B------:R-:W-:Y:S01]  /*e130*/  PRMT R75, R84, 0x5410, R75 ;  /* 0x00005410544b7816 */ /* 0x000fe2000000004b */
[----:B------:R-:W-:Y:S06]  /*e140*/  BRA `(.L_x_11244) ;  /* 0x0000002800047947 */ /* 0x000fec0003800000 */
.L_x_11211:
        /* <DEDUP_REMOVED lines=19> */
.L_x_11247:
        /* <DEDUP_REMOVED lines=12> */
.L_x_11248:
        /* <DEDUP_REMOVED lines=43> */
.L_x_11246:
[----:B------:R-:W-:Y:S01]  /*e5f0*/  I2FP.F32.U32 R8, R8 ;  /* 0x0000000800087245 */ /* 0x000fe20000201000 */
[----:B-1---5:R-:W-:Y:S01]  /*e600*/  HADD2.F32 R72, -RZ, R64.H0_H0 ;  /* 0x20000040ff487230 */ /* 0x022fe20000004100 */
[----:B------:R-:W-:-:S04]  /*e610*/  MOV R73, 0x2f800000 ;  /* 0x2f80000000497802 */ /* 0x000fc80000000f00 */
[----:B------:R-:W-:Y:S01]  /*e620*/  FMUL.FTZ R72, R72, UR17 ;  /* 0x0000001148487c20 */ /* 0x000fe20008410000 */
[----:B------:R-:W-:-:S03]  /*e630*/  FFMA.FTZ R8, R8, R73, 1.1641532182693481445e-10 ;  /* 0x2f00000008087423 */ /* 0x000fc60000010049 */
[----:B------:R-:W-:Y:S02]  /*e640*/  FMUL.FTZ R72, R72, UR16 ;  /* 0x0000001048487c20 */ /* 0x000fe40008410000 */
[----:B------:R-:W-:-:S04]  /*e650*/  FSETP.GTU.FTZ.AND P1, PT, R8, UR23, PT ;  /* 0x0000001708007c0b */ /* 0x000fc8000bf3c000 */
[----:B------:R-:W-:Y:S02]  /*e660*/  SEL R8, RZ, 0x1, P1 ;  /* 0x00000001ff087807 */ /* 0x000fe40000800000 */
[----:B------:R-:W-:-:S07]  /*e670*/  FSEL R107, R72, RZ, !P1 ;  /* 0x000000ff486b7208 */ /* 0x000fce0004800000 */
.L_x_11245:
[----:B------:R-:W-:Y:S01]  /*e680*/  F2FP.F16.F32.PACK_AB R78, RZ, R107 ;  /* 0x0000006bff4e723e */ /* 0x000fe200000000ff */
[----:B------:R-:W-:Y:S01]  /*e690*/  IMAD.MOV.U32 R109, RZ, RZ, RZ ;  /* 0x000000ffff6d7224 */ /* 0x000fe200078e00ff */
[----:B-1----:R-:W-:Y:S01]  /*e6a0*/  MOV R72, R70 ;  /* 0x0000004600487202 */ /* 0x002fe20000000f00 */
        /* <DEDUP_REMOVED lines=13> */
.L_x_11251:
        /* <DEDUP_REMOVED lines=12> */
.L_x_11252:
        /* <DEDUP_REMOVED lines=42> */
.L_x_11250:
        /* <DEDUP_REMOVED lines=9> */
.L_x_11249:
        /* <DEDUP_REMOVED lines=16> */
.L_x_11255:
        /* <DEDUP_REMOVED lines=12> */
.L_x_11256:
        /* <DEDUP_REMOVED lines=42> */
.L_x_11254:
        /* <DEDUP_REMOVED lines=9> */
.L_x_11253:
        /* <DEDUP_REMOVED lines=16> */
.L_x_11259:
        /* <DEDUP_REMOVED lines=12> */
.L_x_11260:
        /* <DEDUP_REMOVED lines=42> */
.L_x_11258:
        /* <DEDUP_REMOVED lines=9> */
.L_x_11257:
        /* <DEDUP_REMOVED lines=16> */
.L_x_11263:
        /* <DEDUP_REMOVED lines=12> */
.L_x_11264:
        /* <DEDUP_REMOVED lines=42> */
.L_x_11262:
        /* <DEDUP_REMOVED lines=9> */
.L_x_11261:
        /* <DEDUP_REMOVED lines=16> */
.L_x_11267:
        /* <DEDUP_REMOVED lines=12> */
.L_x_11268:
        /* <DEDUP_REMOVED lines=42> */
.L_x_11266:
        /* <DEDUP_REMOVED lines=9> */
.L_x_11265:
        /* <DEDUP_REMOVED lines=16> */
.L_x_11271:
        /* <DEDUP_REMOVED lines=12> */
.L_x_11272:
        /* <DEDUP_REMOVED lines=42> */
.L_x_11270:
        /* <DEDUP_REMOVED lines=9> */
.L_x_11269:
        /* <DEDUP_REMOVED lines=16> */
.L_x_11275:
        /* <DEDUP_REMOVED lines=12> */
.L_x_11276:
        /* <DEDUP_REMOVED lines=42> */
.L_x_11274:
        /* <DEDUP_REMOVED lines=9> */
.L_x_11273:
[----:B------:R-:W-:Y:S02]  /*10910*/  F2FP.F16.F32.PACK_AB R75, RZ, R113 ;  /* 0x00000071ff4b723e */ /* 0x000fe400000000ff */
[----:B------:R-:W-:Y:S02]  /*10920*/  PRMT R74, R88, 0x5410, R90 ;  /* 0x00005410584a7816 */ /* 0x000fe4000000005a */
[----:B------:R-:W-:Y:S02]  /*10930*/  PRMT R73, R86, 0x5410, R84 ;  /* 0x0000541056497816 */ /* 0x000fe40000000054 */
[----:B------:R-:W-:Y:S02]  /*10940*/  PRMT R72, R78, 0x5410, R76 ;  /* 0x000054104e487816 */ /* 0x000fe4000000004c */
[----:B------:R-:W-:-:S07]  /*10950*/  PRMT R75, R70, 0x5410, R75 ;  /* 0x00005410464b7816 */ /* 0x000fce000000004b */
.L_x_11244:
        /* <DEDUP_REMOVED lines=47> */
.L_x_11277:
        /* <DEDUP_REMOVED lines=82> */
.L_x_11279:
[----:B------:R-:W-:Y:S05]  /*11170*/  BSYNC.RECONVERGENT B0 ;  /* 0x0000000000007941 */ /* 0x000fea0003800200 */
.L_x_11278:
        /* <DEDUP_REMOVED lines=12> */
.L_x_11281:
[----:B------:R-:W-:Y:S05]  /*11240*/  BSYNC.RECONVERGENT B0 ;  /* 0x0000000000007941 */ /* 0x000fea0003800200 */
.L_x_11280:
        /* <DEDUP_REMOVED lines=139> */
[----:B------:R-:W-:-:S02]  /*11b00*/  F2FP.F16.F32.PACK_AB R71, R100, R71 ;  /* 0x000000476447723e */ /* 0x000fc400000000ff */
[----:B------:R-:W-:Y:S01]  /*11b10*/  F2FP.F16.F32.PACK_AB R69, R74, R69 ;  /* 0x000000454a45723e */ /* 0x000fe200000000ff */
[--C-:B------:R-:W-:Y:S01]  /*11b20*/  IMAD.WIDE.U32 R86, R87, 0x10, R88.reuse ;  /* 0x0000001057567825 */ /* 0x100fe200078e0058 */
[----:B------:R-:W-:Y:S02]  /*11b30*/  F2FP.F16.F32.PACK_AB R75, R98, R75 ;  /* 0x0000004b624b723e */ /* 0x000fe400000000ff */
[----:B------:R-:W-:Y:S01]  /*11b40*/  F2FP.F16.F32.PACK_AB R74, R96, R95 ;  /* 0x0000005f604a723e */ /* 0x000fe200000000ff */
[----:B------:R-:W-:Y:S01]  /*11b50*/  IMAD.WIDE.U32 R88, R99, 0x10, R88 ;  /* 0x0000001063587825 */ /* 0x000fe200078e0058 */
[----:B------:R-:W-:Y:S01]  /*11b60*/  F2FP.F16.F32.PACK_AB R72, R72, R77 ;  /* 0x0000004d4848723e */ /* 0x000fe200000000ff */
[----:B------:R0:W-:Y:S01]  /*11b70*/  STG.E.128 desc[UR12][R84.64], R68 ;  /* 0x0000004454007986 */ /* 0x0001e2000c101d0c */
[----:B------:R-:W-:Y:S02]  /*11b80*/  F2FP.F16.F32.PACK_AB R79, R94, R79 ;  /* 0x0000004f5e4f723e */ /* 0x000fe400000000ff */
[----:B------:R-:W-:Y:S01]  /*11b90*/  F2FP.F16.F32.PACK_AB R78, R92, R83 ;  /* 0x000000535c4e723e */ /* 0x000fe200000000ff */
[----:B------:R0:W-:Y:S01]  /*11ba0*/  STG.E.128 desc[UR12][R86.64], R72 ;  /* 0x0000004856007986 */ /* 0x0001e2000c101d0c */
[----:B------:R-:W-:-:S02]  /*11bb0*/  F2FP.F16.F32.PACK_AB R77, R90, R81 ;  /* 0x000000515a4d723e */ /* 0x000fc400000000ff */
[----:B------:R-:W-:-:S05]  /*11bc0*/  F2FP.F16.F32.PACK_AB R76, R76, R93 ;  /* 0x0000005d4c4c723e */ /* 0x000fca00000000ff */
[----:B------:R0:W-:Y:S02]  /*11bd0*/  STG.E.128 desc[UR12][R88.64], R76 ;  /* 0x0000004c58007986 */ /* 0x0001e4000c101d0c */
.L_x_11282:
[----:B------:R-:W-:Y:S02]  /*11be0*/  UIADD3 UR7, UPT, UPT, UR7, UR20, URZ ;  /* 0x0000001407077290 */ /* 0x000fe4000fffe0ff */
[----:B------:R-:W-:Y:S02]  /*11bf0*/  UPLOP3.LUT UP1, UPT, UPT, UPT, UP1, 0x40, 0x4 ;  /* 0x000000000004789c */ /* 0x000fe40003f2e810 */
[----:B------:R-:W-:-:S09]  /*11c00*/  UISETP.GE.AND UP0, UPT, UR7, UR21, UPT ;  /* 0x000000150700728c */ /* 0x000fd2000bf06270 */
[----:B------:R-:W-:Y:S05]  /*11c10*/  BRA.U !UP0, `(.L_x_11283) ;  /* 0xfffffeed08647547 */ /* 0x000fea000b83ffff */
[----:B------:R-:W-:Y:S05]  /*11c20*/  EXIT ;  /* 0x000000000000794d */ /* 0x000fea0003800000 */
.L_x_11284:
        /* <DEDUP_REMOVED lines=13> */
.L_x_20822:


//--------------------- .text._ZN10layer_norm13ln_fwd_kernelINS_13Kernel_traitsIf6__halfS2_S2_fjLj3072ELj1ELj1ELj4ELj16ENS_18Kernel_traits_baseILj3072EfS2_S2_S2_fjLj128EEEEELb1ELb1ELb0ELb0EEEvNS_9FwdParamsE --------------------------
	.section	.text._ZN10layer_norm13ln_fwd_kernelINS_13Kernel_traitsIf6__halfS2_S2_fjLj3072ELj1ELj1ELj4ELj16ENS_18Kernel_traits_baseILj3072EfS2_S2_S2_fjLj128EEEEELb1ELb1ELb0ELb0EEEvNS_9FwdParamsE,"ax",@progbits
	.align	128
        .global         _ZN10layer_norm13ln_fwd_kernelINS_13Kernel_traitsIf6__halfS2_S2_fjLj3072ELj1ELj1ELj4ELj16ENS_18Kernel_traits_baseILj3072EfS2_S2_S2_fjLj128EEEEELb1ELb1ELb0ELb0EEEvNS_9FwdParamsE
        .type           _ZN10layer_norm13ln_fwd_kernelINS_13Kernel_traitsIf6__halfS2_S2_fjLj3072ELj1ELj1ELj4ELj16ENS_18Kernel_traits_baseILj3072EfS2_S2_S2_fjLj128EEEEELb1ELb1ELb0ELb0EEEvNS_9FwdParamsE,@function
        .size           _ZN10layer_norm13ln_fwd_kernelINS_13Kernel_traitsIf6__halfS2_S2_fjLj3072ELj1ELj1ELj4ELj16ENS_18Kernel_traits_baseILj3072EfS2_S2_S2_fjLj128EEEEELb1ELb1ELb0ELb0EEEvNS_9FwdParamsE,(.L_x_20823 - _ZN10layer_norm13ln_fwd_kernelINS_13Kernel_traitsIf6__halfS2_S2_fjLj3072ELj1ELj1ELj4ELj16ENS_18Kernel_traits_baseILj3072EfS2_S2_S2_fjLj128EEEEELb1ELb1ELb0ELb0EEEvNS_9FwdParamsE)
        .other          _ZN10layer_norm13ln_fwd_kernelINS_13Kernel_traitsIf6__halfS2_S2_fjLj3072ELj1ELj1ELj4ELj16ENS_18Kernel_traits_baseILj3072EfS2_S2_S2_fjLj128EEEEELb1ELb1ELb0ELb0EEEvNS_9FwdParamsE,@"STO_CUDA_ENTRY STV_DEFAULT"
_ZN10layer_norm13ln_fwd_kernelINS_13Kernel_traitsIf6__halfS2_S2_fjLj3072ELj1ELj1ELj4ELj16ENS_18Kernel_traits_baseILj3072EfS2_S2_S2_fjLj128EEEEELb1ELb1ELb0ELb0EEEvNS_9FwdParamsE:
.text._ZN10layer_norm13ln_fwd_kernelINS_13Kernel_traitsIf6__halfS2_S2_fjLj3072ELj1ELj1ELj4ELj16ENS_18Kernel_traits_baseILj3072EfS2_S2_S2_fjLj128EEEEELb1ELb1ELb0ELb0EEEvNS_9FwdParamsE:
        /* <DEDUP_REMOVED lines=13> */
[----:B---3--:R-:W0:Y:S01]  /*00d0*/  @P0 LDG.E.64 R4, desc[UR6][R28.64] ;  /* 0x000000061c040981 */ /* 0x008e22000c1e1b00 */
[----:B----4-:R-:W-:-:S04]  /*00e0*/  UISETP.NE.U32.AND UP0, UPT, UR10, URZ, UPT ;  /* 0x000000ff0a00728c */ /* 0x010fc8000bf05070 */
[----:B------:R-:W1:Y:S01]  /*00f0*/  S2UR UR10, SR_CTAID.X ;  /* 0x00000000000a79c3 */ /* 0x000e620000002500 */
[----:B-----5:R-:W-:Y:S01]  /*0100*/  USHF.R.S32.HI UR4, URZ, 0x1f, UR5 ;  /* 0x0000001fff047899 */ /* 0x020fe20008011405 */
[----:B------:R-:W3:Y:S01]  /*0110*/  S2R R0, SR_TID.X ;  /* 0x0000000000007919 */ /* 0x000ee20000002100 */
[----:B------:R-:W-:Y:S01]  /*0120*/  UISETP.NE.AND.EX UP0, UPT, UR11, URZ, UPT, UP0 ;  /* 0x000000ff0b00728c */ /* 0x000fe2000bf05300 */
[----:B------:R-:W-:Y:S01]  /*0130*/  BSSY.RECONVERGENT B0, `(.L_x_11285) ;  /* 0x0000079000007945 */ /* 0x000fe20003800200 */
        /* <DEDUP_REMOVED lines=78> */
.L_x_11286:
        /* <DEDUP_REMOVED lines=42> */
.L_x_11287:
[----:B------:R-:W-:Y:S05]  /*08c0*/  BSYNC.RECONVERGENT B0 ;  /* 0x0000000000007941 */ /* 0x000fea0003800200 */
.L_x_11285:
[----:B------:R-:W1:Y:S02]  /*08d0*/  LDCU UR5, c[0x0][0x384] ;  /* 0x00007080ff0577ac */ /* 0x000e640008000800 */
[----:B-1----:R-:W-:-:S06]  /*08e0*/  UISETP.GE.AND UP0, UPT, UR10, UR5, UPT ;  /* 0x000000050a00728c */ /* 0x002fcc000bf06270 */
[----:B------:R-:W-:-:S13]  /*08f0*/  PLOP3.LUT P0, PT, PT, PT, UP0, 0x80, 0x8 ;  /* 0x000000000008781c */ /* 0x000fda0003f0f008 */
[----:B------:R-:W-:Y:S05]  /*0900*/  @P0 EXIT ;  /* 0x000000000000094d */ /* 0x000fea0003800000 */
[----:B------:R-:W-:Y:S01]  /*0910*/  IMAD.HI.U32 R9, R3, -0x326172a9, RZ ;  /* 0xcd9e8d5703097827 */ /* 0x000fe200078e00ff */
[----:B------:R-:W-:Y:S01]  /*0920*/  ULOP3.LUT UR11, UR4, 0x7f, URZ, 0xc0, !UPT ;  /* 0x0000007f040b7892 */ /* 0x000fe2000f8ec0ff */
[----:B------:R-:W-:Y:S01]  /*0930*/  LOP3.LUT R28, R28, 0x3, RZ, 0xc0, !PT ;  /* 0x000000031c1c7812 */ /* 0x000fe200078ec0ff */
[----:B------:R-:W1:Y:S01]  /*0940*/  LDCU.64 UR12, c[0x0][0x3e0] ;  /* 0x00007c00ff0c77ac */ /* 0x000e620008000a00 */
[C---:B0-----:R-:W-:Y:S01]  /*0950*/  IMAD.HI.U32 R10, R5.reuse, -0x2daee0ad, RZ ;  /* 0xd2511f53050a7827 */ /* 0x041fe200078e00ff */
[----:B------:R-:W-:Y:S01]  /*0960*/  LOP3.LUT R9, R6, UR8, R9, 0x96, !PT ;  /* 0x0000000806097c12 */ /* 0x000fe2000f8e9609 */
[----:B------:R-:W-:Y:S02]  /*0970*/  USHF.L.U32 UR5, UR4, 0x1, URZ ;  /* 0x0000000104057899 */ /* 0x000fe400080006ff */
[----:B------:R-:W-:Y:S01]  /*0980*/  IMAD R14, R5, -0x2daee0ad, RZ ;  /* 0xd2511f53050e7824 */ /* 0x000fe200078e02ff */
[----:B------:R-:W-:Y:S01]  /*0990*/  LOP3.LUT R10, R10, UR9, RZ, 0x3c, !PT ;  /* 0x000000090a0a7c12 */ /* 0x000fe2000f8e3cff */
[----:B------:R-:W-:Y:S01]  /*09a0*/  IMAD.HI.U32 R13, R9, -0x2daee0ad, RZ ;  /* 0xd2511f53090d7827 */ /* 0x000fe200078e00ff */
[----:B------:R-:W-:Y:S01]  /*09b0*/  ULOP3.LUT UR5, UR5, 0xffffff00, URZ, 0xc0, !UPT ;  /* 0xffffff0005057892 */ /* 0x000fe2000f8ec0ff */
[----:B------:R-:W0:Y:S02]  /*09c0*/  LDCU.64 UR14, c[0x0][0x3a0] ;  /* 0x00007400ff0e77ac */ /* 0x000e240008000a00 */
[----:B------:R-:W-:Y:S01]  /*09d0*/  IMAD R12, R3, -0x326172a9, RZ ;  /* 0xcd9e8d57030c7824 */ /* 0x000fe200078e02ff */
[----:B------:R-:W-:Y:S01]  /*09e0*/  LOP3.LUT R13, R14, UR19, R13, 0x96, !PT ;  /* 0x000000130e0d7c12 */ /* 0x000fe2000f8e960d */
[----:B------:R-:W-:Y:S01]  /*09f0*/  IMAD.HI.U32 R11, R10, -0x326172a9, RZ ;  /* 0xcd9e8d570a0b7827 */ /* 0x000fe200078e00ff */
[----:B------:R-:W2:Y:S03]  /*0a00*/  LDCU.64 UR16, c[0x0][0x380] ;  /* 0x00007000ff1077ac */ /* 0x000ea60008000a00 */
[----:B------:R-:W-:Y:S01]  /*0a10*/  IMAD R15, R9, -0x2daee0ad, RZ ;  /* 0xd2511f53090f7824 */ /* 0x000fe200078e02ff */
[----:B------:R-:W-:Y:S01]  /*0a20*/  LOP3.LUT R11, R12, UR18, R11, 0x96, !PT ;  /* 0x000000120c0b7c12 */ /* 0x000fe2000f8e960b */
[----:B------:R-:W-:Y:S01]  /*0a30*/  IMAD R10, R10, -0x326172a9, RZ ;  /* 0xcd9e8d570a0a7824 */ /* 0x000fe200078e02ff */
[----:B-1----:R-:W-:Y:S01]  /*0a40*/  UISETP.NE.U32.AND UP0, UPT, UR12, URZ, UPT ;  /* 0x000000ff0c00728c */ /* 0x002fe2000bf05070 */
[----:B------:R-:W-:Y:S01]  /*0a50*/  IMAD.HI.U32 R9, R13, -0x326172a9, RZ ;  /* 0xcd9e8d570d097827 */ /* 0x000fe200078e00ff */
[----:B------:R-:W1:Y:S03]  /*0a60*/  LDCU.U8 UR12, c[0x0][0x410] ;  /* 0x00008200ff0c77ac */ /* 0x000e660008000000 */
[----:B------:R-:W-:Y:S01]  /*0a70*/  IMAD.HI.U32 R12, R11, -0x2daee0ad, RZ ;  /* 0xd2511f530b0c7827 */ /* 0x000fe200078e00ff */
[----:B------:R-:W-:Y:S01]  /*0a80*/  LOP3.LUT R9, R10, UR20, R9, 0x96, !PT ;  /* 0x000000140a097c12 */ /* 0x000fe2000f8e9609 */
[----:B------:R-:W-:-:S02]  /*0a90*/  UISETP.NE.AND.EX UP0, UPT, UR13, URZ, UPT, UP0 ;  /* 0x000000ff0d00728c */ /* 0x000fc4000bf05300 */
[----:B------:R-:W-:Y:S01]  /*0aa0*/  IMAD R14, R11, -0x2daee0ad, RZ ;  /* 0xd2511f530b0e7824 */ /* 0x000fe200078e02ff */
[----:B------:R-:W-:Y:S01]  /*0ab0*/  LOP3.LUT R12, R15, UR21, R12, 0x96, !PT ;  /* 0x000000150f0c7c12 */ /* 0x000fe2000f8e960c */
[----:B------:R-:W-:Y:S01]  /*0ac0*/  IMAD.HI.U32 R11, R9, -0x2daee0ad, RZ ;  /* 0xd2511f53090b7827 */ /* 0x000fe200078e00ff */
[----:B------:R-:W3:Y:S03]  /*0ad0*/  LDCU UR13, c[0x0][0x388] ;  /* 0x00007100ff0d77ac */ /* 0x000ee60008000800 */
[----:B------:R-:W-:Y:S01]  /*0ae0*/  IMAD R13, R13, -0x326172a9, RZ ;  /* 0xcd9e8d570d0d7824 */ /* 0x000fe200078e02ff */
[----:B------:R-:W-:Y:S01]  /*0af0*/  LOP3.LUT R11, R14, UR23, R11, 0x96, !PT ;  /* 0x000000170e0b7c12 */ /* 0x000fe2000f8e960b */
[C---:B------:R-:W-:Y:S01]  /*0b00*/  IMAD.HI.U32 R10, R12.reuse, -0x326172a9, RZ ;  /* 0xcd9e8d570c0a7827 */ /* 0x040fe200078e00ff */
[----:B------:R-:W-:Y:S02]  /*0b10*/  UPLOP3.LUT UP2, UPT, UPT, UPT, UPT, 0x40, 0x4 ;  /* 0x000000000004789c */ /* 0x000fe40003f4e870 */
[----:B-1----:R-:W-:Y:S01]  /*0b20*/  UISETP.NE.AND UP3, UPT, UR12, URZ, UPT ;  /* 0x000000ff0c00728c */ /* 0x002fe2000bf65270 */
        /* <DEDUP_REMOVED lines=40> */
[----:B------:R-:W4:Y:S01]  /*0db0*/  LDCU UR11, c[0x0][0x400] ;  /* 0x00008000ff0b77ac */ /* 0x000f220008000800 */
        /* <DEDUP_REMOVED lines=11> */
.L_x_11545:
        /* <DEDUP_REMOVED lines=41> */
.L_x_20659:
[----:B----4-:R-:W-:Y:S05]  /*1100*/  BRX R12 -0x1110                                        (*"BRANCH_TARGETS .L_x_20660,.L_x_20661,.L_x_20662"*) ;  /* 0xffffffec0cbc7949 */ /* 0x010fea000383ffff */
.L_x_20662:
[----:B------:R-:W-:Y:S01]  /*1110*/  IADD3 R13, PT, PT, R28, 0x1, RZ ;  /* 0x000000011c0d7810 */ /* 0x000fe20007ffe0ff */
[----:B------:R-:W-:Y:S02]  /*1120*/  IMAD.MOV.U32 R12, RZ, RZ, R16 ;  /* 0x000000ffff0c7224 */ /* 0x000fe400078e0010 */
[----:B------:R-:W-:Y:S01]  /*1130*/  IMAD.MOV.U32 R11, RZ, RZ, R136 ;  /* 0x000000ffff0b7224 */ /* 0x000fe200078e0088 */
[----:B------:R-:W-:Y:S06]  /*1140*/  BRA `(.L_x_11292) ;  /* 0x0000000000f07947 */ /* 0x000fec0003800000 */
.L_x_20660:
[----:B------:R-:W-:Y:S01]  /*1150*/  MOV R12, R16 ;  /* 0x00000010000c7202 */ /* 0x000fe20000000f00 */
[----:B------:R-:W-:Y:S02]  /*1160*/  IMAD.MOV.U32 R13, RZ, RZ, 0x3 ;  /* 0x00000003ff0d7424 */ /* 0x000fe400078e00ff */
[----:B------:R-:W-:Y:S01]  /*1170*/  IMAD.MOV.U32 R11, RZ, RZ, R26 ;  /* 0x000000ffff0b7224 */ /* 0x000fe200078e001a */
[----:B------:R-:W-:Y:S06]  /*1180*/  BRA `(.L_x_11292) ;  /* 0x0000000000e07947 */ /* 0x000fec0003800000 */
.L_x_20661:
        /* <DEDUP_REMOVED lines=13> */
.L_x_11294:
[----:B------:R-:W-:Y:S05]  /*1260*/  BSYNC.RECONVERGENT B2 ;  /* 0x0000000000027941 */ /* 0x000fea0003800200 */
.L_x_11293:
        /* <DEDUP_REMOVED lines=42> */
.L_x_11292:
[----:B----4-:R-:W-:Y:S05]  /*1510*/  BSYNC.RECONVERGENT B1 ;  /* 0x0000000000017941 */ /* 0x010fea0003800200 */
.L_x_11291:
[----:B------:R-:W0:Y:S01]  /*1520*/  LDC R22, c[0x0][0x408] ;  /* 0x00010200ff167b82 */ /* 0x000e220000000800 */
[----:B------:R-:W-:Y:S01]  /*1530*/  I2FP.F32.U32 R11, R11 ;  /* 0x0000000b000b7245 */ /* 0x000fe20000201000 */
[----:B-----5:R-:W-:Y:S01]  /*1540*/  HADD2.F32 R14, -RZ, R108.H0_H0 ;  /* 0x2000006cff0e7230 */ /* 0x020fe20000004100 */
[----:B------:R-:W-:Y:S01]  /*1550*/  ISETP.NE.AND P1, PT, R13, 0x1, PT ;  /* 0x000000010d00780c */ /* 0x000fe20003f25270 */
[----:B------:R-:W-:Y:S01]  /*1560*/  IMAD.MOV.U32 R16, RZ, RZ, 0x2f800000 ;  /* 0x2f800000ff107424 */ /* 0x000fe200078e00ff */
[----:B------:R-:W-:Y:S01]  /*1570*/  BSSY.RECONVERGENT B1, `(.L_x_11295) ;  /* 0x000004e000017945 */ /* 0x000fe20003800200 */
[----:B------:R-:W-:Y:S02]  /*1580*/  IMAD.MOV.U32 R27, RZ, RZ, 0x2 ;  /* 0x00000002ff1b7424 */ /* 0x000fe400078e00ff */
[----:B------:R-:W-:Y:S01]  /*1590*/  FMUL.FTZ R15, R14, UR4 ;  /* 0x000000040e0f7c20 */ /* 0x000fe20008410000 */
[----:B------:R-:W1:Y:S01]  /*15a0*/  LDC R18, c[0x0][0x404] ;  /* 0x00010100ff127b82 */ /* 0x000e620000000800 */
[----:B------:R-:W-:Y:S01]  /*15b0*/  FFMA.FTZ R11, R11, R16, 1.1641532182693481445e-10 ;  /* 0x2f0000000b0b7423 */ /* 0x000fe20000010010 */
[----:B------:R-:W-:-:S02]  /*15c0*/  HADD2.F32 R14, -RZ, R32.H0_H0 ;  /* 0x20000020ff0e7230 */ /* 0x000fc40000004100 */
[----:B0-----:R-:W-:Y:S02]  /*15d0*/  FMUL.FTZ R15, R15, R22 ;  /* 0x000000160f0f7220 */ /* 0x001fe40000410000 */
        /* <DEDUP_REMOVED lines=15> */
.L_x_11297:
        /* <DEDUP_REMOVED lines=13> */
.L_x_11299:
[----:B------:R-:W-:Y:S05]  /*17a0*/  BSYNC.RECONVERGENT B2 ;  /* 0x0000000000027941 */ /* 0x000fea0003800200 */
.L_x_11298:
        /* <DEDUP_REMOVED lines=42> */
.L_x_11296:
[----:B------:R-:W-:Y:S05]  /*1a50*/  BSYNC.RECONVERGENT B1 ;  /* 0x0000000000017941 */ /* 0x000fea0003800200 */
.L_x_11295:
        /* <DEDUP_REMOVED lines=8> */
[----:B------:R-:W-:Y:S01]  /*1ae0*/  FSETP.GTU.FTZ.AND P0, PT, R13, R18, PT ;  /* 0x000000120d00720b */ /* 0x000fe20003f1c000 */
[----:B------:R-:W-:-:S03]  /*1af0*/  HADD2.F32 R13, -RZ, R32.H1_H1 ;  /* 0x30000020ff0d7230 */ /* 0x000fc60000004100 */
        /* <DEDUP_REMOVED lines=13> */
.L_x_11302:
        /* <DEDUP_REMOVED lines=13> */
.L_x_11304:
[----:B------:R-:W-:Y:S05]  /*1ca0*/  BSYNC.RECONVERGENT B2 ;  /* 0x0000000000027941 */ /* 0x000fea0003800200 */
.L_x_11303:
        /* <DEDUP_REMOVED lines=42> */
.L_x_11301:
[----:B------:R-:W-:Y:S05]  /*1f50*/  BSYNC.RECONVERGENT B1 ;  /* 0x0000000000017941 */ /* 0x000fea0003800200 */
.L_x_11300:
        /* <DEDUP_REMOVED lines=23> */
.L_x_11307:
        /* <DEDUP_REMOVED lines=13> */
.L_x_11309:
[----:B------:R-:W-:Y:S05]  /*21a0*/  BSYNC.RECONVERGENT B2 ;  /* 0x0000000000027941 */ /* 0x000fea0003800200 */
.L_x_11308:
        /* <DEDUP_REMOVED lines=42> */
.L_x_11306:
[----:B------:R-:W-:Y:S05]  /*2450*/  BSYNC.RECONVERGENT B1 ;  /* 0x0000000000017941 */ /* 0x000fea0003800200 */
.L_x_11305:
        /* <DEDUP_REMOVED lines=8> */
[----:B------:R-:W-:Y:S01]  /*24e0*/  FSETP.GTU.FTZ.AND P2, PT, R27, R18, PT ;  /* 0x000000121b00720b */ /* 0x000fe20003f5c000 */
        /* <DEDUP_REMOVED lines=14> */
.L_x_11312:
        /* <DEDUP_REMOVED lines=13> */
.L_x_11314:
[----:B------:R-:W-:Y:S05]  /*26a0*/  BSYNC.RECONVERGENT B2 ;  /* 0x0000000000027941 */ /* 0x000fea0003800200 */
.L_x_11313:
        /* <DEDUP_REMOVED lines=42> */
.L_x_11311:
[----:B------:R-:W-:Y:S05]  /*2950*/  BSYNC.RECONVERGENT B1 ;  /* 0x0000000000017941 */ /* 0x000fea0003800200 */
.L_x_11310:
        /* <DEDUP_REMOVED lines=23> */
.L_x_11317:
        /* <DEDUP_REMOVED lines=13> */
.L_x_11319:
[----:B------:R-:W-:Y:S05]  /*2ba0*/  BSYNC.RECONVERGENT B2 ;  /* 0x0000000000027941 */ /* 0x000fea0003800200 */
.L_x_11318:
        /* <DEDUP_REMOVED lines=42> */
.L_x_11316:
[----:B------:R-:W-:Y:S05]  /*2e50*/  BSYNC.RECONVERGENT B1 ;  /* 0x0000000000017941 */ /* 0x000fea0003800200 */
.L_x_11315:
        /* <DEDUP_REMOVED lines=23> */
.L_x_11322:
        /* <DEDUP_REMOVED lines=13> */
.L_x_11324:
[----:B------:R-:W-:Y:S05]  /*30a0*/  BSYNC.RECONVERGENT B2 ;  /* 0x0000000000027941 */ /* 0x000fea0003800200 */
.L_x_11323:
        /* <DEDUP_REMOVED lines=42> */
.L_x_11321:
[----:B------:R-:W-:Y:S05]  /*3350*/  BSYNC.RECONVERGENT B1 ;  /* 0x0000000000017941 */ /* 0x000fea0003800200 */
.L_x_11320:
        /* <DEDUP_REMOVED lines=23> */
.L_x_11327:
        /* <DEDUP_REMOVED lines=15> */
.L_x_11329:
[----:B------:R-:W-:Y:S05]  /*35c0*/  BSYNC.RECONVERGENT B2 ;  /* 0x0000000000027941 */ /* 0x000fea0003800200 */
.L_x_11328:
        /* <DEDUP_REMOVED lines=42> */
.L_x_11326:
[----:B------:R-:W-:Y:S05]  /*3870*/  BSYNC.RECONVERGENT B1 ;  /* 0x0000000000017941 */ /* 0x000fea0003800200 */
.L_x_11325:
        /* <DEDUP_REMOVED lines=12> */
[----:B------:R-:W-:-:S05]  /*3940*/  FFMA.FTZ R133, R16, R87, R133 ;  /* 0x0000005710857223 */ /* 0x000fca0000010085 */
[----:B------:R-:W-:Y:S01]  /*3950*/  F2FP.F16.F32.PACK_AB R111, R133, R123 ;  /* 0x0000007b856f723e */ /* 0x000fe200000000ff */
[----:B------:R-:W-:Y:S06]  /*3960*/  BRA `(.L_x_11330) ;  /* 0x0000002800147947 */ /* 0x000fec0003800000 */
.L_x_11290:
        /* <DEDUP_REMOVED lines=16> */
.L_x_11333:
        /* <DEDUP_REMOVED lines=13> */
.L_x_11335:
[----:B----4-:R-:W-:Y:S05]  /*3b40*/  BSYNC.RECONVERGENT B2 ;  /* 0x0000000000027941 */ /* 0x010fea0003800200 */
.L_x_11334:
        /* <DEDUP_REMOVED lines=41> */
[----:B------:R-:W-:-:S07]  /*3de0*/  IMAD.MOV.U32 R12, RZ, RZ, R14 ;  /* 0x000000ffff0c7224 */ /* 0x000fce00078e000e */
.L_x_11332:
[----:B----4-:R-:W-:Y:S05]  /*3df0*/  BSYNC.RECONVERGENT B1 ;  /* 0x0000000000017941 */ /* 0x010fea0003800200 */
.L_x_11331:
        /* <DEDUP_REMOVED lines=9> */
[----:B------:R-:W-:-:S02]  /*3e90*/  FFMA.FTZ R11, R11, R16, 1.1641532182693481445e-10 ;  /* 0x2f0000000b0b7423 */ /* 0x000fc40000010010 */
[----:B0-----:R-:W-:-:S03]  /*3ea0*/  FMUL.FTZ R13, R13, R22 ;  /* 0x000000160d0d7220 */ /* 0x001fc60000410000 */
        /* <DEDUP_REMOVED lines=15> */
.L_x_11338:
        /* <DEDUP_REMOVED lines=13> */
.L_x_11340:
[----:B------:R-:W-:Y:S05]  /*4070*/  BSYNC.RECONVERGENT B2 ;  /* 0x0000000000027941 */ /* 0x000fea0003800200 */
.L_x_11339:
        /* <DEDUP_REMOVED lines=42> */
.L_x_11337:
[----:B------:R-:W-:Y:S05]  /*4320*/  BSYNC.RECONVERGENT B1 ;  /* 0x0000000000017941 */ /* 0x000fea0003800200 */
.L_x_11336:
        /* <DEDUP_REMOVED lines=22> */
.L_x_11343:
        /* <DEDUP_REMOVED lines=13> */
.L_x_11345:
[----:B------:R-:W-:Y:S05]  /*4560*/  BSYNC.RECONVERGENT B2 ;  /* 0x0000000000027941 */ /* 0x000fea0003800200 */
.L_x_11344:
        /* <DEDUP_REMOVED lines=42> */
.L_x_11342:
[----:B------:R-:W-:Y:S05]  /*4810*/  BSYNC.RECONVERGENT B1 ;  /* 0x0000000000017941 */ /* 0x000fea0003800200 */
.L_x_11341:
        /* <DEDUP_REMOVED lines=22> */
.L_x_11348:
        /* <DEDUP_REMOVED lines=13> */
.L_x_11350:
[----:B------:R-:W-:Y:S05]  /*4a50*/  BSYNC.RECONVERGENT B2 ;  /* 0x0000000000027941 */ /* 0x000fea0003800200 */
.L_x_11349:
        /* <DEDUP_REMOVED lines=42> */
.L_x_11347:
[----:B------:R-:W-:Y:S05]  /*4d00*/  BSYNC.RECONVERGENT B1 ;  /* 0x0000000000017941 */ /* 0x000fea0003800200 */
.L_x_11346:
        /* <DEDUP_REMOVED lines=22> */
.L_x_11353:
        /* <DEDUP_REMOVED lines=13> */
.L_x_11355:
[----:B------:R-:W-:Y:S05]  /*4f40*/  BSYNC.RECONVERGENT B2 ;  /* 0x0000000000027941 */ /* 0x000fea0003800200 */
.L_x_11354:
        /* <DEDUP_REMOVED lines=42> */
.L_x_11352:
[----:B------:R-:W-:Y:S05]  /*51f0*/  BSYNC.RECONVERGENT B1 ;  /* 0x0000000000017941 */ /* 0x000fea0003800200 */
.L_x_11351:
        /* <DEDUP_REMOVED lines=22> */
.L_x_11358:
        /* <DEDUP_REMOVED lines=13> */
.L_x_11360:
[----:B------:R-:W-:Y:S05]  /*5430*/  BSYNC.RECONVERGENT B2 ;  /* 0x0000000000027941 */ /* 0x000fea0003800200 */
.L_x_11359:
        /* <DEDUP_REMOVED lines=42> */
.L_x_11357:
[----:B------:R-:W-:Y:S05]  /*56e0*/  BSYNC.RECONVERGENT B1 ;  /* 0x0000000000017941 */ /* 0x000fea0003800200 */
.L_x_11356:
        /* <DEDUP_REMOVED lines=22> */
.L_x_11363:
        /* <DEDUP_REMOVED lines=13> */
.L_x_11365:
[----:B------:R-:W-:Y:S05]  /*5920*/  BSYNC.RECONVERGENT B2 ;  /* 0x0000000000027941 */ /* 0x000fea0003800200 */
.L_x_11364:
        /* <DEDUP_REMOVED lines=42> */
.L_x_11362:
[----:B------:R-:W-:Y:S05]  /*5bd0*/  BSYNC.RECONVERGENT B1 ;  /* 0x0000000000017941 */ /* 0x000fea0003800200 */
.L_x_11361:
[----:B------:R-:W-:Y:S01]  /*5be0*/  I2FP.F32.U32 R109, R24 ;  /* 0x00000018006d7245 */ /* 0x000fe20000201000 */
[----:B------:R-:W-:Y:S01]  /*5bf0*/  HADD2.F32 R24, -RZ, R111.H0_H0 ;  /* 0x2000006fff187230 */ /* 0x000fe20000004100 */
        /* <DEDUP_REMOVED lines=20> */
.L_x_11368:
        /* <DEDUP_REMOVED lines=15> */
.L_x_11370:
[----:B------:R-:W-:Y:S05]  /*5e30*/  BSYNC.RECONVERGENT B2 ;  /* 0x0000000000027941 */ /* 0x000fea0003800200 */
.L_x_11369:
        /* <DEDUP_REMOVED lines=42> */
.L_x_11367:
[----:B------:R-:W-:Y:S05]  /*60e0*/  BSYNC.RECONVERGENT B1 ;  /* 0x0000000000017941 */ /* 0x000fea0003800200 */
.L_x_11366:
        /* <DEDUP_REMOVED lines=13> */
.L_x_11330:
        /* <DEDUP_REMOVED lines=21> */
.L_x_11289:
[----:B----4-:R-:W-:Y:S05]  /*6310*/  BSYNC.RECONVERGENT B0 ;  /* 0x0000000000007941 */ /* 0x010fea0003800200 */
.L_x_11288:
        /* <DEDUP_REMOVED lines=29> */
.L_x_11376:
        /* <DEDUP_REMOVED lines=13> */
.L_x_11378:
[----:B------:R-:W-:Y:S05]  /*65c0*/  BSYNC.RECONVERGENT B2 ;  /* 0x0000000000027941 */ /* 0x000fea0003800200 */
.L_x_11377:
        /* <DEDUP_REMOVED lines=42> */
.L_x_11375:
[----:B------:R-:W-:Y:S05]  /*6870*/  BSYNC.RECONVERGENT B1 ;  /* 0x0000000000017941 */ /* 0x000fea0003800200 */
.L_x_11374:
[----:B------:R-:W1:Y:S01]  /*6880*/  LDC R24, c[0x0][0x408] ;  /* 0x00010200ff187b82 */ /* 0x000e620000000800 */
[----:B------:R-:W-:Y:S01]  /*6890*/  I2FP.F32.U32 R17, R17 ;  /* 0x0000001100117245 */ /* 0x000fe20000201000 */
[----:B0-----:R-:W-:Y:S02]  /*68a0*/  HFMA2 R18, -RZ, RZ, 0.1171875, 0 ;  /* 0x2f800000ff127431 */ /* 0x001fe400000001ff */
[----:B-----5:R-:W-:Y:S01]  /*68b0*/  HADD2.F32 R16, -RZ, R108.H0_H0 ;  /* 0x2000006cff107230 */ /* 0x020fe20000004100 */
[----:B------:R-:W-:Y:S01]  /*68c0*/  ISETP.NE.AND P1, PT, R21, 0x1, PT ;  /* 0x000000011500780c */ /* 0x000fe20003f25270 */
[----:B------:R-:W-:Y:S01]  /*68d0*/  BSSY.RECONVERGENT B1, `(.L_x_11379) ;  /* 0x000004e000017945 */ /* 0x000fe20003800200 */
[----:B------:R-:W-:Y:S02]  /*68e0*/  IMAD.MOV.U32 R30, RZ, RZ, 0x2 ;  /* 0x00000002ff1e7424 */ /* 0x000fe400078e00ff */
[----:B------:R-:W-:Y:S01]  /*68f0*/  FFMA.FTZ R17, R17, R18, 1.1641532182693481445e-10 ;  /* 0x2f00000011117423 */ /* 0x000fe20000010012 */
[----:B------:R-:W0:Y:S01]  /*6900*/  LDC R22, c[0x0][0x404] ;  /* 0x00010100ff167b82 */ /* 0x000e220000000800 */
[----:B------:R-:W-:Y:S01]  /*6910*/  FMUL.FTZ R19, R16, UR4 ;  /* 0x0000000410137c20 */ /* 0x000fe20008410000 */
[----:B------:R-:W-:-:S03]  /*6920*/  HADD2.F32 R16, -RZ, R32.H0_H0 ;  /* 0x20000020ff107230 */ /* 0x000fc60000004100 */
        /* <DEDUP_REMOVED lines=16> */
.L_x_11381:
        /* <DEDUP_REMOVED lines=13> */
.L_x_11383:
[----:B------:R-:W-:Y:S05]  /*6b00*/  BSYNC.RECONVERGENT B2 ;  /* 0x0000000000027941 */ /* 0x000fea0003800200 */
.L_x_11382:
        /* <DEDUP_REMOVED lines=42> */
.L_x_11380:
[----:B------:R-:W-:Y:S05]  /*6db0*/  BSYNC.RECONVERGENT B1 ;  /* 0x0000000000017941 */ /* 0x000fea0003800200 */
.L_x_11379:
[----:B------:R-:W-:Y:S01]  /*6dc0*/  I2FP.F32.U32 R19, R19 ;  /* 0x0000001300137245 */ /* 0x000fe20000201000 */
[----:B------:R-:W-:Y:S01]  /*6dd0*/  HADD2.F32 R108, -RZ, R108.H1_H1 ;  /* 0x3000006cff6c7230 */ /* 0x000fe20000004100 */
[----:B------:R-:W-:Y:S01]  /*6de0*/  ISETP.NE.AND P1, PT, R30, 0x1, PT ;  /* 0x000000011e00780c */ /* 0x000fe20003f25270 */
[----:B------:R-:W-:Y:S02]  /*6df0*/  BSSY.RECONVERGENT B1, `(.L_x_11384) ;  /* 0x000004c000017945 */ /* 0x000fe40003800200 */
[----:B------:R-:W-:Y:S01]  /*6e00*/  FFMA.FTZ R19, R19, R18, 1.1641532182693481445e-10 ;  /* 0x2f00000013137423 */ /* 0x000fe20000010012 */
[----:B------:R-:W-:Y:S01]  /*6e10*/  FMUL.FTZ R21, R108, UR4 ;  /* 0x000000046c157c20 */ /* 0x000fe20008410000 */
[----:B------:R-:W-:-:S03]  /*6e20*/  IMAD.MOV.U32 R108, RZ, RZ, 0x2 ;  /* 0x00000002ff6c7424 */ /* 0x000fc600078e00ff */
[----:B------:R-:W-:Y:S01]  /*6e30*/  FMUL.FTZ R21, R21, R24 ;  /* 0x0000001815157220 */ /* 0x000fe20000410000 */
[----:B------:R-:W-:Y:S01]  /*6e40*/  FSETP.GTU.FTZ.AND P0, PT, R19, R22, PT ;  /* 0x000000161300720b */ /* 0x000fe20003f1c000 */
[----:B------:R-:W-:-:S03]  /*6e50*/  HADD2.F32 R19, -RZ, R32.H1_H1 ;  /* 0x30000020ff137230 */ /* 0x000fc60000004100 */
        /* <DEDUP_REMOVED lines=13> */
.L_x_11386:
        /* <DEDUP_REMOVED lines=13> */
.L_x_11388:
[----:B------:R-:W-:Y:S05]  /*7000*/  BSYNC.RECONVERGENT B2 ;  /* 0x0000000000027941 */ /* 0x000fea0003800200 */
.L_x_11387:
        /* <DEDUP_REMOVED lines=42> */
.L_x_11385:
[----:B------:R-:W-:Y:S05]  /*72b0*/  BSYNC.RECONVERGENT B1 ;  /* 0x0000000000017941 */ /* 0x000fea0003800200 */
.L_x_11384:
        /* <DEDUP_REMOVED lines=23> */
.L_x_11391:
        /* <DEDUP_REMOVED lines=13> */
.L_x_11393:
[----:B------:R-:W-:Y:S05]  /*7500*/  BSYNC.RECONVERGENT B2 ;  /* 0x0000000000027941 */ /* 0x000fea0003800200 */
.L_x_11392:
        /* <DEDUP_REMOVED lines=42> */
.L_x_11390:
[----:B------:R-:W-:Y:S05]  /*77b0*/  BSYNC.RECONVERGENT B1 ;  /* 0x0000000000017941 */ /* 0x000fea0003800200 */
.L_x_11389:
        /* <DEDUP_REMOVED lines=23> */
.L_x_11396:
        /* <DEDUP_REMOVED lines=13> */
.L_x_11398:
[----:B------:R-:W-:Y:S05]  /*7a00*/  BSYNC.RECONVERGENT B2 ;  /* 0x0000000000027941 */ /* 0x000fea0003800200 */
.L_x_11397:
        /* <DEDUP_REMOVED lines=42> */
.L_x_11395:
[----:B------:R-:W-:Y:S05]  /*7cb0*/  BSYNC.RECONVERGENT B1 ;  /* 0x0000000000017941 */ /* 0x000fea0003800200 */
.L_x_11394:
        /* <DEDUP_REMOVED lines=23> */
.L_x_11401:
        /* <DEDUP_REMOVED lines=13> */
.L_x_11403:
[----:B------:R-:W-:Y:S05]  /*7f00*/  BSYNC.RECONVERGENT B2 ;  /* 0x0000000000027941 */ /* 0x000fea0003800200 */
.L_x_11402:
        /* <DEDUP_REMOVED lines=42> */
.L_x_11400:
[----:B------:R-:W-:Y:S05]  /*81b0*/  BSYNC.RECONVERGENT B1 ;  /* 0x0000000000017941 */ /* 0x000fea0003800200 */
.L_x_11399:
        /* <DEDUP_REMOVED lines=23> */
.L_x_11406:
        /* <DEDUP_REMOVED lines=13> */
.L_x_11408:
[----:B------:R-:W-:Y:S05]  /*8400*/  BSYNC.RECONVERGENT B2 ;  /* 0x0000000000027941 */ /* 0x000fea0003800200 */
.L_x_11407:
        /* <DEDUP_REMOVED lines=42> */
.L_x_11405:
[----:B------:R-:W-:Y:S05]  /*86b0*/  BSYNC.RECONVERGENT B1 ;  /* 0x0000000000017941 */ /* 0x000fea0003800200 */
.L_x_11404:
        /* <DEDUP_REMOVED lines=23> */
.L_x_11411:
        /* <DEDUP_REMOVED lines=15> */
.L_x_11413:
[----:B------:R-:W-:Y:S05]  /*8920*/  BSYNC.RECONVERGENT B2 ;  /* 0x0000000000027941 */ /* 0x000fea0003800200 */
.L_x_11412:
        /* <DEDUP_REMOVED lines=42> */
.L_x_11410:
[----:B------:R-:W-:Y:S05]  /*8bd0*/  BSYNC.RECONVERGENT B1 ;  /* 0x0000000000017941 */ /* 0x000fea0003800200 */
.L_x_11409:
        /* <DEDUP_REMOVED lines=15> */
.L_x_11373:
        /* <DEDUP_REMOVED lines=16> */
.L_x_11417:
        /* <DEDUP_REMOVED lines=13> */
.L_x_11419:
[----:B------:R-:W-:Y:S05]  /*8ea0*/  BSYNC.RECONVERGENT B2 ;  /* 0x0000000000027941 */ /* 0x000fea0003800200 */
.L_x_11418:
        /* <DEDUP_REMOVED lines=42> */
.L_x_11416:
[----:B------:R-:W-:Y:S05]  /*9150*/  BSYNC.RECONVERGENT B1 ;  /* 0x0000000000017941 */ /* 0x000fea0003800200 */
.L_x_11415:
        /* <DEDUP_REMOVED lines=9> */
[----:B------:R-:W-:-:S04]  /*91f0*/  FMUL.FTZ R19, R16, UR4 ;  /* 0x0000000410137c20 */ /* 0x000fc80008410000 */
[----:B-1----:R-:W-:Y:S01]  /*9200*/  FMUL.FTZ R19, R19, R24 ;  /* 0x0000001813137220 */ /* 0x002fe20000410000 */
[----:B0-----:R-:W-:-:S04]  /*9210*/  FSETP.GTU.FTZ.AND P0, PT, R17, R22, PT ;  /* 0x000000161100720b */ /* 0x001fc80003f1c000 */
        /* <DEDUP_REMOVED lines=14> */
.L_x_11422:
        /* <DEDUP_REMOVED lines=13> */
.L_x_11424:
[----:B------:R-:W-:Y:S05]  /*93d0*/  BSYNC.RECONVERGENT B2 ;  /* 0x0000000000027941 */ /* 0x000fea0003800200 */
.L_x_11423:
        /* <DEDUP_REMOVED lines=42> */
.L_x_11421:
[----:B------:R-:W-:Y:S05]  /*9680*/  BSYNC.RECONVERGENT B1 ;  /* 0x0000000000017941 */ /* 0x000fea0003800200 */
.L_x_11420:
        /* <DEDUP_REMOVED lines=22> */
.L_x_11427:
        /* <DEDUP_REMOVED lines=13> */
.L_x_11429:
[----:B------:R-:W-:Y:S05]  /*98c0*/  BSYNC.RECONVERGENT B2 ;  /* 0x0000000000027941 */ /* 0x000fea0003800200 */
.L_x_11428:
        /* <DEDUP_REMOVED lines=42> */
.L_x_11426:
[----:B------:R-:W-:Y:S05]  /*9b70*/  BSYNC.RECONVERGENT B1 ;  /* 0x0000000000017941 */ /* 0x000fea0003800200 */
.L_x_11425:
        /* <DEDUP_REMOVED lines=22> */
.L_x_11432:
        /* <DEDUP_REMOVED lines=13> */
.L_x_11434:
[----:B------:R-:W-:Y:S05]  /*9db0*/  BSYNC.RECONVERGENT B2 ;  /* 0x0000000000027941 */ /* 0x000fea0003800200 */
.L_x_11433:
        /* <DEDUP_REMOVED lines=42> */
.L_x_11431:
[----:B------:R-:W-:Y:S05]  /*a060*/  BSYNC.RECONVERGENT B1 ;  /* 0x0000000000017941 */ /* 0x000fea0003800200 */
.L_x_11430:
        /* <DEDUP_REMOVED lines=22> */
.L_x_11437:
        /* <DEDUP_REMOVED lines=13> */
.L_x_11439:
[----:B------:R-:W-:Y:S05]  /*a2a0*/  BSYNC.RECONVERGENT B2 ;  /* 0x0000000000027941 */ /* 0x000fea0003800200 */
.L_x_11438:
        /* <DEDUP_REMOVED lines=42> */
.L_x_11436:
[----:B------:R-:W-:Y:S05]  /*a550*/  BSYNC.RECONVERGENT B1 ;  /* 0x0000000000017941 */ /* 0x000fea0003800200 */
.L_x_11435:
        /* <DEDUP_REMOVED lines=22> */
.L_x_11442:
        /* <DEDUP_REMOVED lines=13> */
.L_x_11444:
[----:B------:R-:W-:Y:S05]  /*a790*/  BSYNC.RECONVERGENT B2 ;  /* 0x0000000000027941 */ /* 0x000fea0003800200 */
.L_x_11443:
        /* <DEDUP_REMOVED lines=42> */
.L_x_11441:
[----:B------:R-:W-:Y:S05]  /*aa40*/  BSYNC.RECONVERGENT B1 ;  /* 0x0000000000017941 */ /* 0x000fea0003800200 */
.L_x_11440:
        /* <DEDUP_REMOVED lines=22> */
.L_x_11447:
        /* <DEDUP_REMOVED lines=13> */
.L_x_11449:
[----:B------:R-:W-:Y:S05]  /*ac80*/  BSYNC.RECONVERGENT B2 ;  /* 0x0000000000027941 */ /* 0x000fea0003800200 */
.L_x_11448:
        /* <DEDUP_REMOVED lines=42> */
.L_x_11446:
[----:B------:R-:W-:Y:S05]  /*af30*/  BSYNC.RECONVERGENT B1 ;  /* 0x0000000000017941 */ /* 0x000fea0003800200 */
.L_x_11445:
[----:B------:R-:W-:Y:S01]  /*af40*/  I2FP.F32.U32 R109, R28 ;  /* 0x0000001c006d7245 */ /* 0x000fe20000201000 */
[----:B------:R-:W-:Y:S01]  /*af50*/  HADD2.F32 R28, -RZ, R111.H0_H0 ;  /* 0x2000006fff1c7230 */ /* 0x000fe20000004100 */
        /* <DEDUP_REMOVED lines=20> */
.L_x_11452:
        /* <DEDUP_REMOVED lines=15> */
.L_x_11454:
[----:B------:R-:W-:Y:S05]  /*b190*/  BSYNC.RECONVERGENT B2 ;  /* 0x0000000000027941 */ /* 0x000fea0003800200 */
.L_x_11453:
        /* <DEDUP_REMOVED lines=42> */
.L_x_11451:
[----:B------:R-:W-:Y:S05]  /*b440*/  BSYNC.RECONVERGENT B1 ;  /* 0x0000000000017941 */ /* 0x000fea0003800200 */
.L_x_11450:
        /* <DEDUP_REMOVED lines=13> */
.L_x_11414:
        /* <DEDUP_REMOVED lines=16> */
[----:B------:R-:W-:Y:S02]  /*b620*/  MOV R16, R14 ;  /* 0x0000000e00107202 */ /* 0x000fe40000000f00 */
[----:B------:R2:W-:Y:S01]  /*b630*/  STG.E.128 desc[UR6][R142.64], R108 ;  /* 0x0000006c8e007986 */ /* 0x0005e2000c101d06 */
[----:B-1----:R-:W-:-:S04]  /*b640*/  IMAD.WIDE.U32 R140, R12, 0x8, R140 ;  /* 0x000000080c8c7825 */ /* 0x002fc800078e008c */
[----:B------:R-:W-:Y:S01]  /*b650*/  VIADD R12, R12, 0x80 ;  /* 0x000000800c0c7836 */ /* 0x000fe20000000000 */
[----:B------:R2:W-:Y:S06]  /*b660*/  STG.E.64 desc[UR6][R140.64], R144 ;  /* 0x000000908c007986 */ /* 0x0005ec000c101b06 */
.L_x_11372:
[----:B------:R-:W-:Y:S05]  /*b670*/  BSYNC.RECONVERGENT B0 ;  /* 0x0000000000007941 */ /* 0x000fea0003800200 */
.L_x_11371:
        /* <DEDUP_REMOVED lines=28> */
.L_x_11460:
        /* <DEDUP_REMOVED lines=13> */
.L_x_11462:
[----:B------:R-:W-:Y:S05]  /*b910*/  BSYNC.RECONVERGENT B2 ;  /* 0x0000000000027941 */ /* 0x000fea0003800200 */
.L_x_11461:
        /* <DEDUP_REMOVED lines=41> */
[----:B------:R-:W-:-:S07]  /*bbb0*/  MOV R14, R24 ;  /* 0x00000018000e7202 */ /* 0x000fce0000000f00 */
.L_x_11459:
[----:B------:R-:W-:Y:S05]  /*bbc0*/  BSYNC.RECONVERGENT B1 ;  /* 0x0000000000017941 */ /* 0x000fea0003800200 */
.L_x_11458:
[----:B------:R-:W1:Y:S01]  /*bbd0*/  LDC R24, c[0x0][0x408] ;  /* 0x00010200ff187b82 */ /* 0x000e620000000800 */
[----:B0-----:R-:W-:Y:S01]  /*bbe0*/  I2FP.F32.U32 R23, R18 ;  /* 0x0000001200177245 */ /* 0x001fe20000201000 */
[----:B-----5:R-:W-:Y:S01]  /*bbf0*/  HADD2.F32 R16, -RZ, R108.H0_H0 ;  /* 0x2000006cff107230 */ /* 0x020fe20000004100 */
[----:B------:R-:W-:Y:S01]  /*bc00*/  ISETP.NE.AND P2, PT, R30, 0x1, PT ;  /* 0x000000011e00780c */ /* 0x000fe20003f45270 */
[----:B------:R-:W-:Y:S01]  /*bc10*/  IMAD.MOV.U32 R20, RZ, RZ, 0x2f800000 ;  /* 0x2f800000ff147424 */ /* 0x000fe200078e00ff */
[----:B------:R-:W-:Y:S01]  /*bc20*/  BSSY.RECONVERGENT B1, `(.L_x_11463) ;  /* 0x000004e000017945 */ /* 0x000fe20003800200 */
[----:B------:R-:W-:Y:S02]  /*bc30*/  HFMA2 R28, -RZ, RZ, 0, 1.1920928955078125e-07 ;  /* 0x00000002ff1c7431 */ /* 0x000fe400000001ff */
[----:B------:R-:W-:Y:S01]  /*bc40*/  FMUL.FTZ R25, R16, UR4 ;  /* 0x0000000410197c20 */ /* 0x000fe20008410000 */
[----:B------:R-:W0:Y:S01]  /*bc50*/  LDC R22, c[0x0][0x404] ;  /* 0x00010100ff167b82 */ /* 0x000e220000000800 */
[----:B------:R-:W-:Y:S01]  /*bc60*/  FFMA.FTZ R23, R23, R20, 1.1641532182693481445e-10 ;  /* 0x2f00000017177423 */ /* 0x000fe20000010014 */
[----:B------:R-:W-:-:S02]  /*bc70*/  HADD2.F32 R16, -RZ, R32.H0_H0 ;  /* 0x20000020ff107230 */ /* 0x000fc40000004100 */
[----:B------:R-:W-:Y:S02]  /*bc80*/  IMAD.MOV.U32 R18, RZ, RZ, R138 ;  /* 0x000000ffff127224 */ /* 0x000fe400078e008a */
[----:B-1----:R-:W-:Y:S01]  /*bc90*/  FMUL.FTZ R25, R25, R24 ;  /* 0x0000001819197220 */ /* 0x002fe20000410000 */
[----:B0-----:R-:W-:-:S04]  /*bca0*/  FSETP.GTU.FTZ.AND P1, PT, R23, R22, PT ;  /* 0x000000161700720b */ /* 0x001fc80003f3c000 */
        /* <DEDUP_REMOVED lines=13> */
.L_x_11465:
        /* <DEDUP_REMOVED lines=13> */
.L_x_11467:
[----:B------:R-:W-:Y:S05]  /*be50*/  BSYNC.RECONVERGENT B2 ;  /* 0x0000000000027941 */ /* 0x000fea0003800200 */
.L_x_11466:
        /* <DEDUP_REMOVED lines=42> */
.L_x_11464:
[----:B------:R-:W-:Y:S05]  /*c100*/  BSYNC.RECONVERGENT B1 ;  /* 0x0000000000017941 */ /* 0x000fea0003800200 */
.L_x_11463:
        /* <DEDUP_REMOVED lines=24> */
.L_x_11470:
        /* <DEDUP_REMOVED lines=13> */
.L_x_11472:
[----:B------:R-:W-:Y:S05]  /*c360*/  BSYNC.RECONVERGENT B2 ;  /* 0x0000000000027941 */ /* 0x000fea0003800200 */
.L_x_11471:
        /* <DEDUP_REMOVED lines=42> */
.L_x_11469:
[----:B------:R-:W-:Y:S05]  /*c610*/  BSYNC.RECONVERGENT B1 ;  /* 0x0000000000017941 */ /* 0x000fea0003800200 */
.L_x_11468:
        /* <DEDUP_REMOVED lines=23> */
.L_x_11475:
        /* <DEDUP_REMOVED lines=13> */
.L_x_11477:
[----:B------:R-:W-:Y:S05]  /*c860*/  BSYNC.RECONVERGENT B2 ;  /* 0x0000000000027941 */ /* 0x000fea0003800200 */
.L_x_11476:
        /* <DEDUP_REMOVED lines=42> */
.L_x_11474:
[----:B------:R-:W-:Y:S05]  /*cb10*/  BSYNC.RECONVERGENT B1 ;  /* 0x0000000000017941 */ /* 0x000fea0003800200 */
.L_x_11473:
        /* <DEDUP_REMOVED lines=23> */
.L_x_11480:
        /* <DEDUP_REMOVED lines=13> */
.L_x_11482:
[----:B------:R-:W-:Y:S05]  /*cd60*/  BSYNC.RECONVERGENT B2 ;  /* 0x0000000000027941 */ /* 0x000fea0003800200 */
.L_x_11481:
        /* <DEDUP_REMOVED lines=42> */
.L_x_11479:
[----:B------:R-:W-:Y:S05]  /*d010*/  BSYNC.RECONVERGENT B1 ;  /* 0x0000000000017941 */ /* 0x000fea0003800200 */
.L_x_11478:
        /* <DEDUP_REMOVED lines=23> */
.L_x_11485:
        /* <DEDUP_REMOVED lines=13> */
.L_x_11487:
[----:B------:R-:W-:Y:S05]  /*d260*/  BSYNC.RECONVERGENT B2 ;  /* 0x0000000000027941 */ /* 0x000fea0003800200 */
.L_x_11486:
        /* <DEDUP_REMOVED lines=42> */
.L_x_11484:
[----:B------:R-:W-:Y:S05]  /*d510*/  BSYNC.RECONVERGENT B1 ;  /* 0x0000000000017941 */ /* 0x000fea0003800200 */
.L_x_11483:
        /* <DEDUP_REMOVED lines=23> */
.L_x_11490:
        /* <DEDUP_REMOVED lines=13> */
.L_x_11492:
[----:B------:R-:W-:Y:S05]  /*d760*/  BSYNC.RECONVERGENT B2 ;  /* 0x0000000000027941 */ /* 0x000fea0003800200 */
.L_x_11491:
        /* <DEDUP_REMOVED lines=42> */
.L_x_11489:
[----:B------:R-:W-:Y:S05]  /*da10*/  BSYNC.RECONVERGENT B1 ;  /* 0x0000000000017941 */ /* 0x000fea0003800200 */
.L_x_11488:
        /* <DEDUP_REMOVED lines=23> */
.L_x_11495:
        /* <DEDUP_REMOVED lines=15> */
.L_x_11497:
[----:B------:R-:W-:Y:S05]  /*dc80*/  BSYNC.RECONVERGENT B2 ;  /* 0x0000000000027941 */ /* 0x000fea0003800200 */
.L_x_11496:
        /* <DEDUP_REMOVED lines=42> */
.L_x_11494:
[----:B------:R-:W-:Y:S05]  /*df30*/  BSYNC.RECONVERGENT B1 ;  /* 0x0000000000017941 */ /* 0x000fea0003800200 */
.L_x_11493:
        /* <DEDUP_REMOVED lines=15> */
.L_x_11457:
        /* <DEDUP_REMOVED lines=16> */
.L_x_11501:
        /* <DEDUP_REMOVED lines=13> */
.L_x_11503:
[----:B------:R-:W-:Y:S05]  /*e200*/  BSYNC.RECONVERGENT B2 ;  /* 0x0000000000027941 */ /* 0x000fea0003800200 */
.L_x_11502:
        /* <DEDUP_REMOVED lines=42> */
.L_x_11500:
[----:B------:R-:W-:Y:S05]  /*e4b0*/  BSYNC.RECONVERGENT B1 ;  /* 0x0000000000017941 */ /* 0x000fea0003800200 */
.L_x_11499:
        /* <DEDUP_REMOVED lines=10> */
[----:B------:R-:W-:-:S02]  /*e560*/  IMAD.MOV.U32 R18, RZ, RZ, R138 ;  /* 0x000000ffff127224 */ /* 0x000fc400078e008a */
[----:B-1----:R-:W-:Y:S02]  /*e570*/  FMUL.FTZ R25, R25, R24 ;  /* 0x0000001819197220 */ /* 0x002fe40000410000 */
[----:B0-----:R-:W-:-:S04]  /*e580*/  FSETP.GTU.FTZ.AND P1, PT, R23, R22, PT ;  /* 0x000000161700720b */ /* 0x001fc80003f3c000 */
        /* <DEDUP_REMOVED lines=13> */
.L_x_11506:
        /* <DEDUP_REMOVED lines=13> */
.L_x_11508:
[----:B------:R-:W-:Y:S05]  /*e730*/  BSYNC.RECONVERGENT B2 ;  /* 0x0000000000027941 */ /* 0x000fea0003800200 */
.L_x_11507:
        /* <DEDUP_REMOVED lines=42> */
.L_x_11505:
[----:B------:R-:W-:Y:S05]  /*e9e0*/  BSYNC.RECONVERGENT B1 ;  /* 0x0000000000017941 */ /* 0x000fea0003800200 */
.L_x_11504:
        /* <DEDUP_REMOVED lines=23> */
.L_x_11511:
        /* <DEDUP_REMOVED lines=13> */
.L_x_11513:
[----:B------:R-:W-:Y:S05]  /*ec30*/  BSYNC.RECONVERGENT B2 ;  /* 0x0000000000027941 */ /* 0x000fea0003800200 */
.L_x_11512:
        /* <DEDUP_REMOVED lines=42> */
.L_x_11510:
[----:B------:R-:W-:Y:S05]  /*eee0*/  BSYNC.RECONVERGENT B1 ;  /* 0x0000000000017941 */ /* 0x000fea0003800200 */
.L_x_11509:
        /* <DEDUP_REMOVED lines=22> */
.L_x_11516:
        /* <DEDUP_REMOVED lines=13> */
.L_x_11518:
[----:B------:R-:W-:Y:S05]  /*f120*/  BSYNC.RECONVERGENT B2 ;  /* 0x0000000000027941 */ /* 0x000fea0003800200 */
.L_x_11517:
        /* <DEDUP_REMOVED lines=42> */
.L_x_11515:
[----:B------:R-:W-:Y:S05]  /*f3d0*/  BSYNC.RECONVERGENT B1 ;  /* 0x0000000000017941 */ /* 0x000fea0003800200 */
.L_x_11514:
        /* <DEDUP_REMOVED lines=22> */
.L_x_11521:
        /* <DEDUP_REMOVED lines=13> */
.L_x_11523:
[----:B------:R-:W-:Y:S05]  /*f610*/  BSYNC.RECONVERGENT B2 ;  /* 0x0000000000027941 */ /* 0x000fea0003800200 */
.L_x_11522:
        /* <DEDUP_REMOVED lines=42> */
.L_x_11520:
[----:B------:R-:W-:Y:S05]  /*f8c0*/  BSYNC.RECONVERGENT B1 ;  /* 0x0000000000017941 */ /* 0x000fea0003800200 */
.L_x_11519:
        /* <DEDUP_REMOVED lines=22> */
.L_x_11526:
        /* <DEDUP_REMOVED lines=13> */
.L_x_11528:
[----:B------:R-:W-:Y:S05]  /*fb00*/  BSYNC.RECONVERGENT B2 ;  /* 0x0000000000027941 */ /* 0x000fea0003800200 */
.L_x_11527:
        /* <DEDUP_REMOVED lines=42> */
.L_x_11525:
[----:B------:R-:W-:Y:S05]  /*fdb0*/  BSYNC.RECONVERGENT B1 ;  /* 0x0000000000017941 */ /* 0x000fea0003800200 */
.L_x_11524:
[----:B------:R-:W-:Y:S01]  /*fdc0*/  I2FP.F32.U32 R109, R28 ;  /* 0x0000001c006d7245 */ /* 0x000fe20000201000 */
[----:B------:R-:W-:Y:S01]  /*fdd0*/  HADD2.F32 R110, -RZ, R110.H1_H1 ;  /* 0x3000006eff6e7230 */ /* 0x000fe20000004100 */
[----:B------:R-:W-:Y:S01]  /*fde0*/  ISETP.NE.AND P5, PT, R108, 0x1, PT ;  /* 0x000000016c00780c */ /* 0x000fe20003fa5270 */
[----:B------:R-:W-:Y:S02]  /*fdf0*/  BSSY.RECONVERGENT B1, `(.L_x_11529) ;  /* 0x000004b000017945 */ /* 0x000fe40003800200 */
        /* <DEDUP_REMOVED lines=18> */
.L_x_11531:
        /* <DEDUP_REMOVED lines=13> */
.L_x_11533:
[----:B------:R-:W-:Y:S05]  /*fff0*/  BSYNC.RECONVERGENT B2 ;  /* 0x0000000000027941 */ /* 0x000fea0003800200 */
.L_x_11532:
        /* <DEDUP_REMOVED lines=42> */
.L_x_11530:
[----:B------:R-:W-:Y:S05]  /*102a0*/  BSYNC.RECONVERGENT B1 ;  /* 0x0000000000017941 */ /* 0x000fea0003800200 */
.L_x_11529:
        /* <DEDUP_REMOVED lines=22> */
.L_x_11536:
        /* <DEDUP_REMOVED lines=15> */
.L_x_11538:
[----:B------:R-:W-:Y:S05]  /*10500*/  BSYNC.RECONVERGENT B2 ;  /* 0x0000000000027941 */ /* 0x000fea0003800200 */
.L_x_11537:
        /* <DEDUP_REMOVED lines=42> */
.L_x_11535:
[----:B------:R-:W-:Y:S05]  /*107b0*/  BSYNC.RECONVERGENT B1 ;  /* 0x0000000000017941 */ /* 0x000fea0003800200 */
.L_x_11534:
        /* <DEDUP_REMOVED lines=13> */
.L_x_11498:
        /* <DEDUP_REMOVED lines=21> */
.L_x_11456:
[----:B------:R-:W-:Y:S05]  /*109e0*/  BSYNC.RECONVERGENT B0 ;  /* 0x0000000000007941 */ /* 0x000fea0003800200 */
.L_x_11455:
        /* <DEDUP_REMOVED lines=201> */
.L_x_11540:
[----:B------:R-:W-:Y:S05]  /*11680*/  BSYNC.RECONVERGENT B0 ;  /* 0x0000000000007941 */ /* 0x000fea0003800200 */
.L_x_11539:
        /* <DEDUP_REMOVED lines=35> */
.L_x_11542:
[----:B------:R-:W-:Y:S05]  /*118c0*/  BSYNC.RECONVERGENT B0 ;  /* 0x0000000000007941 */ /* 0x000fea0003800200 */
.L_x_11541:
        /* <DEDUP_REMOVED lines=33> */
.L_x_11544:
[----:B------:R-:W-:Y:S05]  /*11ae0*/  BSYNC.RECONVERGENT B0 ;  /* 0x0000000000007941 */ /* 0x000fea0003800200 */
.L_x_11543:
[----:B------:R-:W-:Y:S02]  /*11af0*/  UIADD3 UR10, UPT, UPT, UR10, UR16, URZ ;  /* 0x000000100a0a7290 */ /* 0x000fe4000fffe0ff */
[----:B------:R-:W-:Y:S02]  /*11b00*/  UPLOP3.LUT UP2, UPT, UPT, UPT, UP2, 0x40, 0x4 ;  /* 0x000000000004789c */ /* 0x000fe40003f4e820 */
[----:B------:R-:W-:-:S09]  /*11b10*/  UISETP.GE.AND UP1, UPT, UR10, UR17, UPT ;  /* 0x000000110a00728c */ /* 0x000fd2000bf26270 */
[----:B------:R-:W-:Y:S05]  /*11b20*/  BRA.U !UP1, `(.L_x_11545) ;  /* 0xfffffef109d07547 */ /* 0x000fea000b83ffff */
[----:B------:R-:W-:Y:S05]  /*11b30*/  EXIT ;  /* 0x000000000000794d */ /* 0x000fea0003800000 */
.L_x_11546:
        /* <DEDUP_REMOVED lines=12> */
.L_x_20823:


//--------------------- .text._ZN10layer_norm13ln_fwd_kernelINS_13Kernel_traitsIf6__halfS2_S2_fjLj3072ELj1ELj1ELj4ELj16ENS_18Kernel_traits_baseILj3072EfS2_S2_S2_fjLj128EEEEELb1ELb1ELb0ELb1EEEvNS_9FwdParamsE --------------------------
	.section	.text._ZN10layer_norm13ln_fwd_kernelINS_13Kernel_traitsIf6__halfS2_S2_fjLj3072ELj1ELj1ELj4ELj16ENS_18Kernel_traits_baseILj3072EfS2_S2_S2_fjLj128EEEEELb1ELb1ELb0ELb1EEEvNS_9FwdParamsE,"ax",@progbits
	.align	128
        .global         _ZN10layer_norm13ln_fwd_kernelINS_13Kernel_traitsIf6__halfS2_S2_fjLj3072ELj1ELj1ELj4ELj16ENS_18Kernel_traits_baseILj3072EfS2_S2_S2_fjLj128EEEEELb1ELb1ELb0ELb1EEEvNS_9FwdParamsE
        .type           _ZN10layer_norm13ln_fwd_kernelINS_13Kernel_traitsIf6__halfS2_S2_fjLj3072ELj1ELj1ELj4ELj16ENS_18Kernel_traits_baseILj3072EfS2_S2_S2_fjLj128EEEEELb1ELb1ELb0ELb1EEEvNS_9FwdParamsE,@function
        .size           _ZN10layer_norm13ln_fwd_kernelINS_13Kernel_traitsIf6__halfS2_S2_fjLj3072ELj1ELj1ELj4ELj16ENS_18Kernel_traits_baseILj3072EfS2_S2_S2_fjLj128EEEEELb1ELb1ELb0ELb1EEEvNS_9FwdParamsE,(.L_x_20824 - _ZN10layer_norm13ln_fwd_kernelINS_13Kernel_traitsIf6__halfS2_S2_fjLj3072ELj1ELj1ELj4ELj16ENS_18Kernel_traits_baseILj3072EfS2_S2_S2_fjLj128EEEEELb1ELb1ELb0ELb1EEEvNS_9FwdParamsE)
        .other          _ZN10layer_norm13ln_fwd_kernelINS_13Kernel_traitsIf6__halfS2_S2_fjLj3072ELj1ELj1ELj4ELj16ENS_18Kernel_traits_baseILj3072EfS2_S2_S2_fjLj128EEEEELb1ELb1ELb0ELb1EEEvNS_9FwdParamsE,@"STO_CUDA_ENTRY STV_DEFAULT"
_ZN10layer_norm13ln_fwd_kernelINS_13Kernel_traitsIf6__halfS2_S2_fjLj3072ELj1ELj1ELj4ELj16ENS_18Kernel_traits_baseILj3072EfS2_S2_S2_fjLj128EEEEELb1ELb1ELb0ELb1EEEvNS_9FwdParamsE:
.text._ZN10layer_norm13ln_fwd_kernelINS_13Kernel_traitsIf6__halfS2_S2_fjLj3072ELj1ELj1ELj4ELj16ENS_18Kernel_traits_baseILj3072EfS2_S2_S2_fjLj128EEEEELb1ELb1ELb0ELb1EEEvNS_9FwdParamsE:
        /* <DEDUP_REMOVED lines=72> */
.L_x_11547:
        /* <DEDUP_REMOVED lines=28> */
.L_x_11548:
        /* <DEDUP_REMOVED lines=77> */
[----:B0-234-:R-:W-:-:S07]  /*0b10*/  IMAD R112, R0, -0x326172a9, RZ ;  /* 0xcd9e8d5700707824 */ /* 0x01dfce00078e02ff */
.L_x_11698:
        /* <DEDUP_REMOVED lines=8> */
[----:B------:R-:W-:Y:S02]  /*0ba0*/  IMAD.U32 R16, RZ, RZ, UR4 ;  /* 0x00000004ff107e24 */ /* 0x000fe4000f8e00ff */
[----:B------:R-:W-:Y:S01]  /*0bb0*/  IMAD.U32 R17, RZ, RZ, UR5 ;  /* 0x00000005ff117e24 */ /* 0x000fe2000f8e00ff */
[----:B------:R-:W-:-:S04]  /*0bc0*/  LOP3.LUT R2, R3, 0x1f, R14, 0xf8, !PT ;  /* 0x0000001f03027812 */ /* 0x000fc800078ef80e */
[----:B------:R-:W2:Y:S01]  /*0bd0*/  @P0 LDG.E.U16 R16, desc[UR10][R16.64] ;  /* 0x0000000a10100981 */ /* 0x000ea2000c1e1500 */
[----:B------:R-:W-:-:S04]  /*0be0*/  MOV R3, UR7 ;  /* 0x0000000700037c02 */ /* 0x000fc80008000f00 */
        /* <DEDUP_REMOVED lines=25> */
.L_x_20663:
[----:B------:R-:W-:Y:S05]  /*0d80*/  BRX R18 -0xd90                                         (*"BRANCH_TARGETS .L_x_20664,.L_x_20665,.L_x_20666"*) ;  /* 0xfffffff0129c7949 */ /* 0x000fea000383ffff */
.L_x_20666:
[----:B------:R-:W-:Y:S01]  /*0d90*/  VIADD R3, R114, 0x1 ;  /* 0x0000000172037836 */ /* 0x000fe20000000000 */
[----:B------:R-:W-:Y:S01]  /*0da0*/  MOV R0, R132 ;  /* 0x0000008400007202 */ /* 0x000fe20000000f00 */
[----:B------:R-:W-:Y:S01]  /*0db0*/  IMAD.MOV.U32 R18, RZ, RZ, R20 ;  /* 0x000000ffff127224 */ /* 0x000fe200078e0014 */
[----:B------:R-:W-:Y:S06]  /*0dc0*/  BRA `(.L_x_11550) ;  /* 0x0000000000e47947 */ /* 0x000fec0003800000 */
.L_x_20664:
[----:B------:R-:W-:Y:S01]  /*0dd0*/  IMAD.MOV.U32 R18, RZ, RZ, R20 ;  /* 0x000000ffff127224 */ /* 0x000fe200078e0014 */
[----:B------:R-:W-:Y:S01]  /*0de0*/  MOV R0, R134 ;  /* 0x0000008600007202 */ /* 0x000fe20000000f00 */
[----:B------:R-:W-:Y:S01]  /*0df0*/  IMAD.MOV.U32 R3, RZ, RZ, 0x3 ;  /* 0x00000003ff037424 */ /* 0x000fe200078e00ff */
[----:B------:R-:W-:Y:S06]  /*0e00*/  BRA `(.L_x_11550) ;  /* 0x0000000000d47947 */ /* 0x000fec0003800000 */
.L_x_20665:
        /* <DEDUP_REMOVED lines=12> */
.L_x_11551:
        /* <DEDUP_REMOVED lines=41> */
.L_x_11550:
[----:B------:R-:W-:Y:S01]  /*1160*/  I2FP.F32.U32 R5, R0 ;  /* 0x0000000000057245 */ /* 0x000fe20000201000 */
[----:B-----5:R-:W-:Y:S01]  /*1170*/  HADD2.F32 R0, -RZ, R24.H0_H0 ;  /* 0x20000018ff007230 */ /* 0x020fe20000004100 */
[----:B------:R-:W-:Y:S01]  /*1180*/  ISETP.NE.AND P1, PT, R3, 0x1, PT ;  /* 0x000000010300780c */ /* 0x000fe20003f25270 */
[----:B------:R-:W-:Y:S01]  /*1190*/  UMOV UR5, UR9 ;  /* 0x0000000900057c82 */ /* 0x000fe20008000000 */
[----:B------:R-:W-:Y:S01]  /*11a0*/  UMOV UR4, UR8 ;  /* 0x0000000800047c82 */ /* 0x000fe20008000000 */
[----:B------:R-:W-:Y:S01]  /*11b0*/  FFMA.FTZ R5, R5, R16, 1.1641532182693481445e-10 ;  /* 0x2f00000005057423 */ /* 0x000fe20000010010 */
[----:B------:R-:W-:Y:S01]  /*11c0*/  FMUL.FTZ R0, R0, UR6 ;  /* 0x0000000600007c20 */ /* 0x000fe20008410000 */
[----:B------:R-:W-:Y:S02]  /*11d0*/  HADD2.F32 R20, -RZ, R28.H0_H0 ;  /* 0x2000001cff147230 */ /* 0x000fe40000004100 */
[----:B------:R-:W-:Y:S02]  /*11e0*/  IMAD.MOV.U32 R7, RZ, RZ, 0x2 ;  /* 0x00000002ff077424 */ /* 0x000fe400078e00ff */
[----:B------:R-:W-:Y:S01]  /*11f0*/  FMUL.FTZ R0, R0, UR5 ;  /* 0x0000000500007c20 */ /* 0x000fe20008410000 */
[----:B------:R-:W-:Y:S01]  /*1200*/  FSETP.GTU.FTZ.AND P0, PT, R5, UR4, PT ;  /* 0x0000000405007c0b */ /* 0x000fe2000bf1c000 */
[----:B------:R-:W-:-:S03]  /*1210*/  IMAD.MOV.U32 R5, RZ, RZ, R112 ;  /* 0x000000ffff057224 */ /* 0x000fc600078e0070 */
        /* <DEDUP_REMOVED lines=13> */
.L_x_11553:
        /* <DEDUP_REMOVED lines=12> */
.L_x_11554:
        /* <DEDUP_REMOVED lines=42> */
.L_x_11552:
        /* <DEDUP_REMOVED lines=22> */
.L_x_11556:
        /* <DEDUP_REMOVED lines=12> */
.L_x_11557:
        /* <DEDUP_REMOVED lines=42> */
.L_x_11555:
        /* <DEDUP_REMOVED lines=22> */
.L_x_11559:
        /* <DEDUP_REMOVED lines=12> */
.L_x_11560:
        /* <DEDUP_REMOVED lines=42> */
.L_x_11558:
        /* <DEDUP_REMOVED lines=22> */
.L_x_11562:
        /* <DEDUP_REMOVED lines=12> */
.L_x_11563:
        /* <DEDUP_REMOVED lines=42> */
.L_x_11561:
        /* <DEDUP_REMOVED lines=22> */
.L_x_11565:
        /* <DEDUP_REMOVED lines=12> */
.L_x_11566:
        /* <DEDUP_REMOVED lines=42> */
.L_x_11564:
        /* <DEDUP_REMOVED lines=22> */
.L_x_11568:
        /* <DEDUP_REMOVED lines=12> */
.L_x_11569:
        /* <DEDUP_REMOVED lines=42> */
.L_x_11567:
        /* <DEDUP_REMOVED lines=22> */
.L_x_11571:
        /* <DEDUP_REMOVED lines=14> */
.L_x_11572:
        /* <DEDUP_REMOVED lines=42> */
.L_x_11570:
        /* <DEDUP_REMOVED lines=12> */
[----:B------:R-:W-:-:S05]  /*33b0*/  FFMA.FTZ R9, R20, R51, R9 ;  /* 0x0000003314097223 */ /* 0x000fca0000010009 */
[----:B------:R-:W-:Y:S01]  /*33c0*/  F2FP.F16.F32.PACK_AB R107, R9, R11 ;  /* 0x0000000b096b723e */ /* 0x000fe200000000ff */
[----:B------:R-:W-:Y:S06]  /*33d0*/  BRA `(.L_x_11573) ;  /* 0x00000024008c7947 */ /* 0x000fec0003800000 */
.L_x_11549:
        /* <DEDUP_REMOVED lines=15> */
.L_x_11575:
        /* <DEDUP_REMOVED lines=12> */
.L_x_11576:
        /* <DEDUP_REMOVED lines=41> */
.L_x_11574:
[----:B------:R-:W-:Y:S01]  /*3820*/  I2FP.F32.U32 R3, R0 ;  /* 0x0000000000037245 */ /* 0x000fe20000201000 */
[----:B-----5:R-:W-:Y:S01]  /*3830*/  HADD2.F32 R0, -RZ, R24.H0_H0 ;  /* 0x20000018ff007230 */ /* 0x020fe20000004100 */
[----:B------:R-:W-:Y:S01]  /*3840*/  ISETP.NE.AND P1, PT, R5, 0x1, PT ;  /* 0x000000010500780c */ /* 0x000fe20003f25270 */
[----:B------:R-:W-:Y:S01]  /*3850*/  UMOV UR5, UR9 ;  /* 0x0000000900057c82 */ /* 0x000fe20008000000 */
[----:B------:R-:W-:Y:S01]  /*3860*/  UMOV UR4, UR8 ;  /* 0x0000000800047c82 */ /* 0x000fe20008000000 */
        /* <DEDUP_REMOVED lines=19> */
.L_x_11578:
        /* <DEDUP_REMOVED lines=12> */
.L_x_11579:
        /* <DEDUP_REMOVED lines=42> */
.L_x_11577:
        /* <DEDUP_REMOVED lines=21> */
.L_x_11581:
        /* <DEDUP_REMOVED lines=12> */
.L_x_11582:
        /* <DEDUP_REMOVED lines=42> */
.L_x_11580:
        /* <DEDUP_REMOVED lines=21> */
.L_x_11584:
        /* <DEDUP_REMOVED lines=12> */
.L_x_11585:
        /* <DEDUP_REMOVED lines=42> */
.L_x_11583:
[----:B------:R-:W-:Y:S01]  /*4660*/  I2FP.F32.U32 R3, R3 ;  /* 0x0000000300037245 */ /* 0x000fe20000201000 */
[----:B------:R-:W-:Y:S01]  /*4670*/  HADD2.F32 R25, -RZ, R25.H1_H1 ;  /* 0x30000019ff197230 */ /* 0x000fe20000004100 */
        /* <DEDUP_REMOVED lines=19> */
.L_x_11587:
        /* <DEDUP_REMOVED lines=12> */
.L_x_11588:
        /* <DEDUP_REMOVED lines=42> */
.L_x_11586:
        /* <DEDUP_REMOVED lines=21> */
.L_x_11590:
        /* <DEDUP_REMOVED lines=12> */
.L_x_11591:
        /* <DEDUP_REMOVED lines=42> */
.L_x_11589:
[----:B------:R-:W-:Y:S01]  /*4fc0*/  I2FP.F32.U32 R3, R3 ;  /* 0x0000000300037245 */ /* 0x000fe20000201000 */
[----:B------:R-:W-:Y:S01]  /*4fd0*/  HADD2.F32 R26, -RZ, R26.H1_H1 ;  /* 0x3000001aff1a7230 */ /* 0x000fe20000004100 */
[----:B------:R-:W-:Y:S01]  /*4fe0*/  ISETP.NE.AND P5, PT, R5, 0x1, PT ;  /* 0x000000010500780c */ /* 0x000fe20003fa5270 */
[----:B------:R-:W-:Y:S02]  /*4ff0*/  IMAD.MOV.U32 R7, RZ, RZ, 0x2 ;  /* 0x00000002ff077424 */ /* 0x000fe400078e00ff */
        /* <DEDUP_REMOVED lines=17> */
.L_x_11593:
        /* <DEDUP_REMOVED lines=12> */
.L_x_11594:
        /* <DEDUP_REMOVED lines=42> */
.L_x_11592:
        /* <DEDUP_REMOVED lines=21> */
.L_x_11596:
        /* <DEDUP_REMOVED lines=14> */
.L_x_11597:
        /* <DEDUP_REMOVED lines=42> */
.L_x_11595:
        /* <DEDUP_REMOVED lines=11> */
[----:B------:R-:W-:-:S05]  /*59f0*/  FMUL.FTZ R9, R20, R51 ;  /* 0x0000003314097220 */ /* 0x000fca0000410000 */
[----:B------:R-:W-:-:S07]  /*5a00*/  F2FP.F16.F32.PACK_AB R107, R9, R11 ;  /* 0x0000000b096b723e */ /* 0x000fce00000000ff */
.L_x_11573:
[----:B------:R-:W0:Y:S01]  /*5a10*/  LDC.64 R130, c[0x0][0x3a8] ;  /* 0x0000ea00ff827b82 */ /* 0x000e220000000a00 */
[----:B------:R-:W1:Y:S01]  /*5a20*/  @UP1 LDCU.64 UR40, c[0x0][0x3a0] ;  /* 0x00007400ff2817ac */ /* 0x000e620008000a00 */
[----:B------:R-:W-:Y:S01]  /*5a30*/  SEL R3, RZ, 0x100, !P0 ;  /* 0x00000100ff037807 */ /* 0x000fe20004000000 */
[----:B------:R-:W-:Y:S01]  /*5a40*/  IMAD.MOV.U32 R117, RZ, RZ, 0x10 ;  /* 0x00000010ff757424 */ /* 0x000fe200078e00ff */
[----:B------:R-:W-:Y:S02]  /*5a50*/  SEL R7, RZ, 0x1000000, !P6 ;  /* 0x01000000ff077807 */ /* 0x000fe40007000000 */
[----:B------:R-:W-:Y:S02]  /*5a60*/  PLOP3.LUT P0, PT, PT, PT, UP1, 0x80, 0x8 ;  /* 0x000000000008781c */ /* 0x000fe40003f0f018 */
[----:B------:R-:W2:Y:S01]  /*5a70*/  LDC.64 R128, c[0x0][0x3b0] ;  /* 0x0000ec00ff807b82 */ /* 0x000ea20000000a00 */
[----:B------:R-:W-:Y:S02]  /*5a80*/  ISETP.NE.AND P6, PT, R0, RZ, PT ;  /* 0x000000ff0000720c */ /* 0x000fe40003fc5270 */
[----:B------:R-:W-:-:S02]  /*5a90*/  SEL R5, RZ, 0x1000000, !P2 ;  /* 0x01000000ff057807 */ /* 0x000fc40005000000 */
[----:B------:R-:W-:Y:S02]  /*5aa0*/  SEL R0, RZ, 0x10000, !P1 ;  /* 0x00010000ff007807 */ /* 0x000fe40004800000 */
[----:B------:R-:W-:Y:S02]  /*5ab0*/  SEL R20, RZ, 0x10000, !P5 ;  /* 0x00010000ff147807 */ /* 0x000fe40006800000 */
[----:B------:R-:W-:Y:S02]  /*5ac0*/  SEL R119, RZ, 0x100, !P4 ;  /* 0x00000100ff777807 */ /* 0x000fe40006000000 */
[----:B------:R-:W-:Y:S02]  /*5ad0*/  PLOP3.LUT P1, PT, PT, PT, UP1, 0x80, 0x8 ;  /* 0x000000000008781c */ /* 0x000fe40003f2f018 */
[----:B------:R-:W-:Y:S02]  /*5ae0*/  LOP3.LUT R3, R3, R5, R0, 0xfe, !PT ;  /* 0x0000000503037212 */ /* 0x000fe400078efe00 */
[----:B------:R-:W-:Y:S01]  /*5af0*/  LOP3.LUT R119, R119, R7, R20, 0xfe, !PT ;  /* 0x0000000777777212 */ /* 0x000fe200078efe14 */
[----:B0-----:R-:W-:Y:S01]  /*5b00*/  IMAD.WIDE.U32 R110, R2, 0x10, R130 ;  /* 0x00000010026e7825 */ /* 0x001fe200078e0082 */
[----:B------:R-:W-:-:S02]  /*5b10*/  SEL R118, RZ, 0x1, !P3 ;  /* 0x00000001ff767807 */ /* 0x000fc40005800000 */
[C---:B------:R-:W-:Y:S02]  /*5b20*/  IADD3 R0, PT, PT, R2.reuse, 0x80, RZ ;  /* 0x0000008002007810 */ /* 0x040fe40007ffe0ff */
[----:B------:R-:W-:Y:S01]  /*5b30*/  SEL R20, RZ, 0x1, !P6 ;  /* 0x00000001ff147807 */ /* 0x000fe20007000000 */
[----:B------:R0:W-:Y:S01]  /*5b40*/  STG.E.128 desc[UR10][R110.64], R104 ;  /* 0x000000686e007986 */ /* 0x0001e2000c101d0a */
[----:B------:R-:W-:Y:S01]  /*5b50*/  LOP3.LUT R119, R119, R118, RZ, 0xfc, !PT ;  /* 0x0000007677777212 */ /* 0x000fe200078efcff */
[----:B--2---:R-:W-:Y:S01]  /*5b60*/  IMAD.WIDE.U32 R114, R2, 0x8, R128 ;  /* 0x0000000802727825 */ /* 0x004fe200078e0080 */
[----:B------:R-:W-:-:S03]  /*5b70*/  LOP3.LUT R118, R3, R20, RZ, 0xfc, !PT ;  /* 0x0000001403767212 */ /* 0x000fc600078efcff */
[C---:B------:R-:W-:Y:S02]  /*5b80*/  IMAD.WIDE.U32 R24, R0.reuse, 0x10, R108 ;  /* 0x0000001000187825 */ /* 0x040fe400078e006c */
[----:B------:R0:W-:Y:S02]  /*5b90*/  STG.E.64 desc[UR10][R114.64], R118 ;  /* 0x0000007672007986 */ /* 0x0001e4000c101b0a */
[----:B-1----:R-:W-:Y:S02]  /*5ba0*/  @P0 IMAD.WIDE.U32 R116, R0, R117, UR40 ;  /* 0x0000002800740e25 */ /* 0x002fe4000f8e0075 */
[----:B------:R-:W5:Y:S04]  /*5bb0*/  LDG.E.128 R24, desc[UR10][R24.64] ;  /* 0x0000000a18187981 */ /* 0x000f68000c1e1d00 */
[----:B------:R0:W5:Y:S01]  /*5bc0*/  @P1 LDG.E.128 R28, desc[UR10][R116.64] ;  /* 0x0000000a741c1981 */ /* 0x000162000c1e1d00 */
[----:B------:R-:W-:Y:S05]  /*5bd0*/  BRA.U !UP1, `(.L_x_11598) ;  /* 0x0000002509b87547 */ /* 0x000fea000b800000 */
        /* <DEDUP_REMOVED lines=15> */
.L_x_11600:
        /* <DEDUP_REMOVED lines=12> */
.L_x_11601:
        /* <DEDUP_REMOVED lines=42> */
.L_x_11599:
[----:B------:R-:W-:Y:S01]  /*6030*/  I2FP.F32.U32 R3, R3 ;  /* 0x0000000300037245 */ /* 0x000fe20000201000 */
[----:B-----5:R-:W-:Y:S01]  /*6040*/  HADD2.F32 R5, -RZ, R24.H0_H0 ;  /* 0x20000018ff057230 */ /* 0x020fe20000004100 */
[----:B------:R-:W-:Y:S01]  /*6050*/  ISETP.NE.AND P1, PT, R20, 0x1, PT ;  /* 0x000000011400780c */ /* 0x000fe20003f25270 */
[----:B------:R-:W-:Y:S02]  /*6060*/  HADD2.F32 R18, -RZ, R28.H0_H0 ;  /* 0x2000001cff127230 */ /* 0x000fe40000004100 */
[----:B0-----:R-:W-:Y:S02]  /*6070*/  HFMA2 R104, -RZ, RZ, 0, 1.1920928955078125e-07 ;  /* 0x00000002ff687431 */ /* 0x001fe400000001ff */
        /* <DEDUP_REMOVED lines=18> */
.L_x_11603:
        /* <DEDUP_REMOVED lines=12> */
.L_x_11604:
        /* <DEDUP_REMOVED lines=42> */
.L_x_11602:
        /* <DEDUP_REMOVED lines=22> */
.L_x_11606:
        /* <DEDUP_REMOVED lines=12> */
.L_x_11607:
        /* <DEDUP_REMOVED lines=42> */
.L_x_11605:
        /* <DEDUP_REMOVED lines=22> */
.L_x_11609:
        /* <DEDUP_REMOVED lines=12> */
.L_x_11610:
        /* <DEDUP_REMOVED lines=42> */
.L_x_11608:
        /* <DEDUP_REMOVED lines=22> */
.L_x_11612:
        /* <DEDUP_REMOVED lines=12> */
.L_x_11613:
        /* <DEDUP_REMOVED lines=42> */
.L_x_11611:
        /* <DEDUP_REMOVED lines=22> */
.L_x_11615:
        /* <DEDUP_REMOVED lines=12> */
.L_x_11616:
        /* <DEDUP_REMOVED lines=43> */
.L_x_11614:
[----:B------:R-:W-:Y:S01]  /*7810*/  I2FP.F32.U32 R105, R20 ;  /* 0x0000001400697245 */ /* 0x000fe20000201000 */
[----:B------:R-:W-:Y:S01]  /*7820*/  HADD2.F32 R26, -RZ, R26.H1_H1 ;  /* 0x3000001aff1a7230 */ /* 0x000fe20000004100 */
[----:B------:R-:W-:Y:S01]  /*7830*/  ISETP.NE.AND P5, PT, R24, 0x1, PT ;  /* 0x000000011800780c */ /* 0x000fe20003fa5270 */
[----:B------:R-:W-:Y:S02]  /*7840*/  HADD2.F32 R115, -RZ, R30.H1_H1 ;  /* 0x3000001eff737230 */ /* 0x000fe40000004100 */
[----:B------:R-:W-:Y:S02]  /*7850*/  HFMA2 R104, -RZ, RZ, 0, 1.1920928955078125e-07 ;  /* 0x00000002ff687431 */ /* 0x000fe400000001ff */
        /* <DEDUP_REMOVED lines=17> */
.L_x_11618:
        /* <DEDUP_REMOVED lines=12> */
.L_x_11619:
        /* <DEDUP_REMOVED lines=43> */
.L_x_11617:
        /* <DEDUP_REMOVED lines=10> */
[----:B------:R-:W-:Y:S02]  /*7d80*/  MOV R20, R112 ;  /* 0x0000007000147202 */ /* 0x000fe40000000f00 */
[----:B------:R-:W-:Y:S01]  /*7d90*/  PLOP3.LUT P5, PT, P5, PT, PT, 0x8, 0x80 ;  /* 0x000000000080781c */ /* 0x000fe20002fae170 */
[----:B------:R-:W-:Y:S01]  /*7da0*/  FFMA.FTZ R117, R117, R42, R24 ;  /* 0x0000002a75757223 */ /* 0x000fe20000010018 */
        /* <DEDUP_REMOVED lines=9> */
.L_x_11621:
        /* <DEDUP_REMOVED lines=12> */
[----:B------:R-:W-:Y:S02]  /*7f00*/  ISETP.NE.AND P0, PT, R20, RZ, PT ;  /* 0x000000ff1400720c */ /* 0x000fe40003f05270 */
[----:B------:R-:W-:-:S11]  /*7f10*/  @!P6 MOV R4, R24 ;  /* 0x000000180004e202 */ /* 0x000fd60000000f00 */
.L_x_11622:
        /* <DEDUP_REMOVED lines=43> */
.L_x_11620:
        /* <DEDUP_REMOVED lines=12> */
[----:B------:R-:W-:-:S05]  /*8290*/  FFMA.FTZ R27, R20, R43, R107 ;  /* 0x0000002b141b7223 */ /* 0x000fca000001006b */
[----:B------:R-:W-:Y:S01]  /*82a0*/  F2FP.F16.F32.PACK_AB R107, R27, R117 ;  /* 0x000000751b6b723e */ /* 0x000fe200000000ff */
[----:B------:R-:W-:Y:S06]  /*82b0*/  BRA `(.L_x_11623) ;  /* 0x0000002400947947 */ /* 0x000fec0003800000 */
.L_x_11598:
        /* <DEDUP_REMOVED lines=15> */
.L_x_11625:
[----:B------:R-:W-:-:S04]  /*83b0*/  IADD3 R8, PT, PT, R8, 0x1, RZ ;  /* 0x0000000108087810 */ /* 0x000fc80007ffe0ff */
[C---:B------:R-:W-:Y:S01]  /*83c0*/  ISETP.NE.AND P0, PT, R8.reuse, RZ, PT ;  /* 0x000000ff0800720c */ /* 0x040fe20003f05270 */
[----:B0-----:R-:W-:-:S12]  /*83d0*/  IMAD.WIDE.U32 R104, R8, -0x2daee0ad, RZ ;  /* 0xd2511f5308687825 */ /* 0x001fd800078e00ff */
        /* <DEDUP_REMOVED lines=9> */
.L_x_11626:
        /* <DEDUP_REMOVED lines=42> */
.L_x_11624:
[----:B------:R-:W-:Y:S01]  /*8710*/  I2FP.F32.U32 R3, R3 ;  /* 0x0000000300037245 */ /* 0x000fe20000201000 */
[----:B-----5:R-:W-:Y:S01]  /*8720*/  HADD2.F32 R5, -RZ, R24.H0_H0 ;  /* 0x20000018ff057230 */ /* 0x020fe20000004100 */
[----:B------:R-:W-:Y:S01]  /*8730*/  ISETP.NE.AND P1, PT, R20, 0x1, PT ;  /* 0x000000011400780c */ /* 0x000fe20003f25270 */
        /* <DEDUP_REMOVED lines=19> */
.L_x_11628:
        /* <DEDUP_REMOVED lines=12> */
.L_x_11629:
        /* <DEDUP_REMOVED lines=42> */
.L_x_11627:
[----:B------:R-:W-:Y:S01]  /*8bd0*/  I2FP.F32.U32 R3, R3 ;  /* 0x0000000300037245 */ /* 0x000fe20000201000 */
[----:B------:R-:W-:Y:S01]  /*8be0*/  HADD2.F32 R24, -RZ, R24.H1_H1 ;  /* 0x30000018ff187230 */ /* 0x000fe20000004100 */
[----:B------:R-:W-:-:S03]  /*8bf0*/  ISETP.NE.AND P1, PT, R104, 0x1, PT ;  /* 0x000000016800780c */ /* 0x000fc60003f25270 */
[----:B------:R-:W-:Y:S01]  /*8c00*/  FFMA.FTZ R3, R3, R16, 1.1641532182693481445e-10 ;  /* 0x2f00000003037423 */ /* 0x000fe20000010010 */
[----:B------:R-:W-:-:S04]  /*8c10*/  FMUL.FTZ R24, R24, UR6 ;  /* 0x0000000618187c20 */ /* 0x000fc80008410000 */
[----:B------:R-:W-:Y:S01]  /*8c20*/  FMUL.FTZ R20, R24, UR5 ;  /* 0x0000000518147c20 */ /* 0x000fe20008410000 */
[----:B------:R-:W-:Y:S01]  /*8c30*/  FSETP.GTU.FTZ.AND P0, PT, R3, UR4, PT ;  /* 0x0000000403007c0b */ /* 0x000fe2000bf1c000 */
[----:B------:R-:W-:Y:S01]  /*8c40*/  IMAD.MOV.U32 R3, RZ, RZ, R112 ;  /* 0x000000ffff037224 */ /* 0x000fe200078e0070 */
[----:B------:R-:W-:Y:S02]  /*8c50*/  MOV R24, 0x2 ;  /* 0x0000000200187802 */ /* 0x000fe40000000f00 */
        /* <DEDUP_REMOVED lines=12> */
.L_x_11631:
        /* <DEDUP_REMOVED lines=12> */
.L_x_11632:
        /* <DEDUP_REMOVED lines=42> */
.L_x_11630:
        /* <DEDUP_REMOVED lines=21> */
.L_x_11634:
        /* <DEDUP_REMOVED lines=12> */
.L_x_11635:
        /* <DEDUP_REMOVED lines=42> */
.L_x_11633:
[----:B------:R-:W-:Y:S01]  /*9530*/  I2FP.F32.U32 R105, R20 ;  /* 0x0000001400697245 */ /* 0x000fe20000201000 */
[----:B------:R-:W-:Y:S01]  /*9540*/  HADD2.F32 R25, -RZ, R25.H1_H1 ;  /* 0x30000019ff197230 */ /* 0x000fe20000004100 */
        /* <DEDUP_REMOVED lines=19> */
.L_x_11637:
        /* <DEDUP_REMOVED lines=12> */
.L_x_11638:
        /* <DEDUP_REMOVED lines=42> */
.L_x_11636:
        /* <DEDUP_REMOVED lines=21> */
.L_x_11640:
        /* <DEDUP_REMOVED lines=12> */
.L_x_11641:
        /* <DEDUP_REMOVED lines=43> */
.L_x_11639:
        /* <DEDUP_REMOVED lines=21> */
.L_x_11643:
        /* <DEDUP_REMOVED lines=12> */
.L_x_11644:
        /* <DEDUP_REMOVED lines=43> */
.L_x_11642:
        /* <DEDUP_REMOVED lines=21> */
.L_x_11646:
        /* <DEDUP_REMOVED lines=14> */
.L_x_11647:
        /* <DEDUP_REMOVED lines=43> */
.L_x_11645:
        /* <DEDUP_REMOVED lines=13> */
.L_x_11623:
        /* <DEDUP_REMOVED lines=42> */
.L_x_11650:
        /* <DEDUP_REMOVED lines=12> */
.L_x_11651:
        /* <DEDUP_REMOVED lines=43> */
.L_x_11649:
        /* <DEDUP_REMOVED lines=23> */
.L_x_11653:
        /* <DEDUP_REMOVED lines=12> */
.L_x_11654:
        /* <DEDUP_REMOVED lines=43> */
.L_x_11652:
        /* <DEDUP_REMOVED lines=22> */
.L_x_11656:
        /* <DEDUP_REMOVED lines=12> */
.L_x_11657:
        /* <DEDUP_REMOVED lines=43> */
.L_x_11655:
        /* <DEDUP_REMOVED lines=22> */
.L_x_11659:
        /* <DEDUP_REMOVED lines=12> */
.L_x_11660:
        /* <DEDUP_REMOVED lines=43> */
.L_x_11658:
        /* <DEDUP_REMOVED lines=22> */
.L_x_11662:
        /* <DEDUP_REMOVED lines=12> */
.L_x_11663:
        /* <DEDUP_REMOVED lines=43> */
.L_x_11661:
        /* <DEDUP_REMOVED lines=22> */
.L_x_11665:
        /* <DEDUP_REMOVED lines=12> */
.L_x_11666:
        /* <DEDUP_REMOVED lines=43> */
.L_x_11664:
        /* <DEDUP_REMOVED lines=22> */
.L_x_11668:
        /* <DEDUP_REMOVED lines=12> */
.L_x_11669:
        /* <DEDUP_REMOVED lines=43> */
.L_x_11667:
        /* <DEDUP_REMOVED lines=22> */
.L_x_11671:
        /* <DEDUP_REMOVED lines=14> */
.L_x_11672:
        /* <DEDUP_REMOVED lines=41> */
[----:B------:R-:W-:Y:S02]  /*d0e0*/  LOP3.LUT R134, R104, UR38, R137, 0x96, !PT ;  /* 0x0000002668867c12 */ /* 0x000fe4000f8e9689 */
[----:B------:R-:W-:-:S07]  /*d0f0*/  MOV R20, R136 ;  /* 0x0000008800147202 */ /* 0x000fce0000000f00 */
.L_x_11670:
        /* <DEDUP_REMOVED lines=15> */
.L_x_11648:
[----:B------:R-:W-:Y:S01]  /*d1f0*/  ISETP.NE.AND P0, PT, R26, 0x1, PT ;  /* 0x000000011a00780c */ /* 0x000fe20003f05270 */
[----:B-1----:R-:W-:Y:S02]  /*d200*/  HFMA2 R104, -RZ, RZ, 0, 1.1920928955078125e-07 ;  /* 0x00000002ff687431 */ /* 0x002fe400000001ff */
        /* <DEDUP_REMOVED lines=13> */
.L_x_11675:
        /* <DEDUP_REMOVED lines=12> */
.L_x_11676:
        /* <DEDUP_REMOVED lines=43> */
.L_x_11674:
[----:B------:R-:W-:Y:S01]  /*d650*/  I2FP.F32.U32 R105, R24 ;  /* 0x0000001800697245 */ /* 0x000fe20000201000 */
[----:B-----5:R-:W-:Y:S01]  /*d660*/  HADD2.F32 R22, -RZ, R108.H0_H0 ;  /* 0x2000006cff167230 */ /* 0x020fe20000004100 */
        /* <DEDUP_REMOVED lines=20> */
.L_x_11678:
        /* <DEDUP_REMOVED lines=12> */
.L_x_11679:
        /* <DEDUP_REMOVED lines=43> */
.L_x_11677:
        /* <DEDUP_REMOVED lines=21> */
.L_x_11681:
        /* <DEDUP_REMOVED lines=12> */
.L_x_11682:
        /* <DEDUP_REMOVED lines=43> */
.L_x_11680:
        /* <DEDUP_REMOVED lines=21> */
.L_x_11684:
        /* <DEDUP_REMOVED lines=12> */
.L_x_11685:
        /* <DEDUP_REMOVED lines=43> */
.L_x_11683:
        /* <DEDUP_REMOVED lines=21> */
.L_x_11687:
        /* <DEDUP_REMOVED lines=12> */
.L_x_11688:
        /* <DEDUP_REMOVED lines=43> */
.L_x_11686:
        /* <DEDUP_REMOVED lines=21> */
.L_x_11690:
        /* <DEDUP_REMOVED lines=12> */
.L_x_11691:
        /* <DEDUP_REMOVED lines=43> */
.L_x_11689:
        /* <DEDUP_REMOVED lines=21> */
.L_x_11693:
        /* <DEDUP_REMOVED lines=12> */
.L_x_11694:
        /* <DEDUP_REMOVED lines=43> */
.L_x_11692:
        /* <DEDUP_REMOVED lines=21> */
.L_x_11696:
        /* <DEDUP_REMOVED lines=14> */
.L_x_11697:
        /* <DEDUP_REMOVED lines=43> */
.L_x_11695:
        /* <DEDUP_REMOVED lines=13> */
.L_x_11673:
        /* <DEDUP_REMOVED lines=49> */
[----:B------:R-:W-:-:S03]  /*fba0*/  LOP3.LUT R137, R137, R26, R118, 0xfe, !PT ;  /* 0x0000001a89897212 */ /* 0x000fc600078efe76 */
[C---:B------:R-:W-:Y:S01]  /*fbb0*/  FADD.FTZ R16, -R110.reuse, R23 ;  /* 0x000000176e107221 */ /* 0x040fe20000010100 */
[C---:B------:R-:W-:Y:S01]  /*fbc0*/  FADD.FTZ R111, -R110.reuse, R21 ;  /* 0x000000156e6f7221 */ /* 0x040fe20000010100 */
[C---:B------:R-:W-:Y:S01]  /*fbd0*/  FADD.FTZ R139, -R110.reuse, R19 ;  /* 0x000000136e8b7221 */ /* 0x040fe20000010100 */
[----:B------:R-:W-:Y:S01]  /*fbe0*/  FADD.FTZ R135, -R110, R15 ;  /* 0x0000000f6e877221 */ /* 0x000fe20000010100 */
[----:B------:R-:W-:Y:S01]  /*fbf0*/  FFMA.FTZ R16, R16, R16, RZ ;  /* 0x0000001010107223 */ /* 0x000fe200000100ff */
[----:B------:R-:W-:-:S03]  /*fc00*/  LOP3.LUT R137, R137, R136, RZ, 0xfc, !PT ;  /* 0x0000008889897212 */ /* 0x000fc600078efcff */
        /* <DEDUP_REMOVED lines=53> */
[----:B------:R-:W-:-:S04]  /*ff60*/  SEL R111, RZ, 0x1, !P6 ;  /* 0x00000001ff6f7807 */ /* 0x000fc80007000000 */
[----:B------:R-:W-:Y:S02]  /*ff70*/  LOP3.LUT R136, R16, R111, RZ, 0xfc, !PT ;  /* 0x0000006f10887212 */ /* 0x000fe400078efcff */
[----:B------:R-:W-:Y:S02]  /*ff80*/  @!P0 SHF.R.U32.HI R16, RZ, 0x2, R14 ;  /* 0x00000002ff108819 */ /* 0x000fe4000001160e */
[----:B------:R-:W-:Y:S02]  /*ff90*/  @!P1 LEA R26, R10, UR4, 0x3 ;  /* 0x000000040a1a9c11 */ /* 0x000fe4000f8e18ff */
[----:B------:R-:W-:Y:S01]  /*ffa0*/  @!P0 LOP3.LUT R16, R16, 0x18, RZ, 0xc0, !PT ;  /* 0x0000001810108812 */ /* 0x000fe200078ec0ff */
[----:B0-----:R-:W-:Y:S01]  /*ffb0*/  FADD.FTZ R135, R22, R135 ;  /* 0x0000008716877221 */ /* 0x001fe20000010000 */
[----:B------:R-:W-:Y:S01]  /*ffc0*/  IMAD.MOV.U32 R22, RZ, RZ, RZ ;  /* 0x000000ffff167224 */ /* 0x000fe200078e00ff */
[----:B------:R-:W-:-:S03]  /*ffd0*/  @!P1 MOV R22, 0x300 ;  /* 0x0000030000169802 */ /* 0x000fc60000000f00 */
[----:B------:R-:W0:Y:S04]  /*ffe0*/  SHFL.BFLY PT, R108, R135, 0x8, 0x1f ;  /* 0x0d001f00876c7f89 */ /* 0x000e2800000e0000 */
[----:B------:R-:W1:Y:S01]  /*fff0*/  SHFL.DOWN PT, R105, R22, 0x2, 0x1f ;  /* 0x08401f0016697f89 */ /* 0x000e6200000e0000 */
[----:B0-----:R-:W-:Y:S01]  /*10000*/  FADD.FTZ R108, R135, R108 ;  /* 0x0000006c876c7221 */ /* 0x001fe20000010000 */
[----:B-1----:R-:W-:-:S04]  /*10010*/  IMAD.IADD R106, R105, 0x1, R22 ;  /* 0x00000001696a7824 */ /* 0x002fc800078e0216 */
[----:B------:R-:W0:Y:S02]  /*10020*/  SHFL.BFLY PT, R139, R108, 0x10, 0x1f ;  /* 0x0e001f006c8b7f89 */ /* 0x000e2400000e0000 */
        /* <DEDUP_REMOVED lines=89> */
[----:B------:R-:W-:-:S03]  /*105c0*/  F2FP.F16.F32.PACK_AB R18, R146, R5 ;  /* 0x000000059212723e */ /* 0x000fc600000000ff */
[C---:B------:R-:W-:Y:S01]  /*105d0*/  FMUL.FTZ R5, R7.reuse, R26 ;  /* 0x0000001a07057220 */ /* 0x040fe20000410000 */
        /* <DEDUP_REMOVED lines=17> */
[C---:B------:R-:W-:Y:S01]  /*106f0*/  FADD.FTZ R120, -R142.reuse, R119 ;  /* 0x000000778e787221 */ /* 0x040fe20000010100 */
[C---:B------:R-:W-:Y:S01]  /*10700*/  FADD.FTZ R122, -R142.reuse, R123 ;  /* 0x0000007b8e7a7221 */ /* 0x040fe20000010100 */
[C---:B------:R-:W-:Y:S01]  /*10710*/  FADD.FTZ R124, -R142.reuse, R121 ;  /* 0x000000798e7c7221 */ /* 0x040fe20000010100 */
[C---:B------:R-:W-:Y:S01]  /*10720*/  FADD.FTZ R128, -R142.reuse, R125 ;  /* 0x0000007d8e807221 */ /* 0x040fe20000010100 */
[C---:B------:R-:W-:Y:S01]  /*10730*/  FADD.FTZ R130, -R142.reuse, R127 ;  /* 0x0000007f8e827221 */ /* 0x040fe20000010100 */
[C---:B------:R-:W-:Y:S01]  /*10740*/  FADD.FTZ R140, -R142.reuse, R133 ;  /* 0x000000858e8c7221 */ /* 0x040fe20000010100 */
[----:B------:R-:W-:Y:S01]  /*10750*/  FADD.FTZ R24, -R142, R24 ;  /* 0x000000188e187221 */ /* 0x000fe20000010100 */
        /* <DEDUP_REMOVED lines=26> */
[----:B------:R-:W-:-:S02]  /*10900*/  F2FP.F16.F32.PACK_AB R24, R24, R5 ;  /* 0x000000051818723e */ /* 0x000fc400000000ff */
[----:B------:R-:W-:Y:S02]  /*10910*/  F2FP.F16.F32.PACK_AB R119, R0, R15 ;  /* 0x0000000f0077723e */ /* 0x000fe400000000ff */
        /* <DEDUP_REMOVED lines=9> */
.L_x_11699:
        /* <DEDUP_REMOVED lines=13> */
.L_x_20824:


//--------------------- .text._ZN10layer_norm13ln_fwd_kernelINS_13Kernel_traitsIf6__halfS2_S2_fjLj3072ELj1ELj1ELj4ELj16ENS_18Kernel_traits_baseILj3072EfS2_S2_S2_fjLj128EEEEELb1ELb1ELb1ELb0EEEvNS_9FwdParamsE --------------------------
	.section	.text._ZN10layer_norm13ln_fwd_kernelINS_13Kernel_traitsIf6__halfS2_S2_fjLj3072ELj1ELj1ELj4ELj16ENS_18Kernel_traits_baseILj3072EfS2_S2_S2_fjLj128EEEEELb1ELb1ELb1ELb0EEEvNS_9FwdParamsE,"ax",@progbits
	.align	128
        .global         _ZN10layer_norm13ln_fwd_kernelINS_13Kernel_traitsIf6__halfS2_S2_fjLj3072ELj1ELj1ELj4ELj16ENS_18Kernel_traits_baseILj3072EfS2_S2_S2_fjLj128EEEEELb1ELb1ELb1ELb0EEEvNS_9FwdParamsE
        .type           _ZN10layer_norm13ln_fwd_kernelINS_13Kernel_traitsIf6__halfS2_S2_fjLj3072ELj1ELj1ELj4ELj16ENS_18Kernel_traits_baseILj3072EfS2_S2_S2_fjLj128EEEEELb1ELb1ELb1ELb0EEEvNS_9FwdParamsE,@function
        .size           _ZN10layer_norm13ln_fwd_kernelINS_13Kernel_traitsIf6__halfS2_S2_fjLj3072ELj1ELj1ELj4ELj16ENS_18Kernel_traits_baseILj3072EfS2_S2_S2_fjLj128EEEEELb1ELb1ELb1ELb0EEEvNS_9FwdParamsE,(.L_x_20825 - _ZN10layer_norm13ln_fwd_kernelINS_13Kernel_traitsIf6__halfS2_S2_fjLj3072ELj1ELj1ELj4ELj16ENS_18Kernel_traits_baseILj3072EfS2_S2_S2_fjLj128EEEEELb1ELb1ELb1ELb0EEEvNS_9FwdParamsE)
        .other          _ZN10layer_norm13ln_fwd_kernelINS_13Kernel_traitsIf6__halfS2_S2_fjLj3072ELj1ELj1ELj4ELj16ENS_18Kernel_traits_baseILj3072EfS2_S2_S2_fjLj128EEEEELb1ELb1ELb1ELb0EEEvNS_9FwdParamsE,@"STO_CUDA_ENTRY STV_DEFAULT"
_ZN10layer_norm13ln_fwd_kernelINS_13Kernel_traitsIf6__halfS2_S2_fjLj3072ELj1ELj1ELj4ELj16ENS_18Kernel_traits_baseILj3072EfS2_S2_S2_fjLj128EEEEELb1ELb1ELb1ELb0EEEvNS_9FwdParamsE:
.text._ZN10layer_norm13ln_fwd_kernelINS_13Kernel_traitsIf6__halfS2_S2_fjLj3072ELj1ELj1ELj4ELj16ENS_18Kernel_traits_baseILj3072EfS2_S2_S2_fjLj128EEEEELb1ELb1ELb1ELb0EEEvNS_9FwdParamsE:
        /* <DEDUP_REMOVED lines=97> */
.L_x_11701:
        /* <DEDUP_REMOVED lines=41> */
.L_x_11702:
[----:B------:R-:W-:Y:S05]  /*08a0*/  BSYNC.RECONVERGENT B0 ;  /* 0x0000000000007941 */ /* 0x000fea0003800200 */
.L_x_11700:
        /* <DEDUP_REMOVED lines=87> */
.L_x_12012:
        /* <DEDUP_REMOVED lines=33> */
.L_x_11705:
        /* <DEDUP_REMOVED lines=25> */
.L_x_11710:
        /* <DEDUP_REMOVED lines=13> */
.L_x_11712:
[----:B------:R-:W-:Y:S05]  /*1290*/  BSYNC.RECONVERGENT B2 ;  /* 0x0000000000027941 */ /* 0x000fea0003800200 */
.L_x_11711:
        /* <DEDUP_REMOVED lines=43> */
.L_x_11709:
[----:B------:R-:W-:Y:S05]  /*1550*/  BSYNC.RECONVERGENT B1 ;  /* 0x0000000000017941 */ /* 0x000fea0003800200 */
.L_x_11708:
        /* <DEDUP_REMOVED lines=11> */
.L_x_11707:
        /* <DEDUP_REMOVED lines=21> */
.L_x_11716:
        /* <DEDUP_REMOVED lines=13> */
.L_x_11718:
[----:B------:R-:W-:Y:S05]  /*1830*/  BSYNC.RECONVERGENT B2 ;  /* 0x0000000000027941 */ /* 0x000fea0003800200 */
.L_x_11717:
        /* <DEDUP_REMOVED lines=43> */
.L_x_11715:
[----:B------:R-:W-:Y:S05]  /*1af0*/  BSYNC.RECONVERGENT B1 ;  /* 0x0000000000017941 */ /* 0x000fea0003800200 */
.L_x_11714:
        /* <DEDUP_REMOVED lines=10> */
[----:B------:R-:W-:-:S07]  /*1ba0*/  FFMA.FTZ R11, R100, R81, R11 ;  /* 0x00000051640b7223 */ /* 0x000fce000001000b */
.L_x_11713:
        /* <DEDUP_REMOVED lines=21> */
.L_x_11722:
        /* <DEDUP_REMOVED lines=13> */
.L_x_11724:
[----:B------:R-:W-:Y:S05]  /*1dd0*/  BSYNC.RECONVERGENT B2 ;  /* 0x0000000000027941 */ /* 0x000fea0003800200 */
.L_x_11723:
        /* <DEDUP_REMOVED lines=43> */
.L_x_11721:
[----:B------:R-:W-:Y:S05]  /*2090*/  BSYNC.RECONVERGENT B1 ;  /* 0x0000000000017941 */ /* 0x000fea0003800200 */
.L_x_11720:
        /* <DEDUP_REMOVED lines=11> */
.L_x_11719:
        /* <DEDUP_REMOVED lines=21> */
.L_x_11728:
        /* <DEDUP_REMOVED lines=13> */
.L_x_11730:
[----:B------:R-:W-:Y:S05]  /*2370*/  BSYNC.RECONVERGENT B2 ;  /* 0x0000000000027941 */ /* 0x000fea0003800200 */
.L_x_11729:
        /* <DEDUP_REMOVED lines=43> */
.L_x_11727:
[----:B------:R-:W-:Y:S05]  /*2630*/  BSYNC.RECONVERGENT B1 ;  /* 0x0000000000017941 */ /* 0x000fea0003800200 */
.L_x_11726:
        /* <DEDUP_REMOVED lines=11> */
.L_x_11725:
        /* <DEDUP_REMOVED lines=21> */
.L_x_11734:
        /* <DEDUP_REMOVED lines=13> */
.L_x_11736:
[----:B------:R-:W-:Y:S05]  /*2910*/  BSYNC.RECONVERGENT B2 ;  /* 0x0000000000027941 */ /* 0x000fea0003800200 */
.L_x_11735:
        /* <DEDUP_REMOVED lines=43> */
.L_x_11733:
[----:B------:R-:W-:Y:S05]  /*2bd0*/  BSYNC.RECONVERGENT B1 ;  /* 0x0000000000017941 */ /* 0x000fea0003800200 */
.L_x_11732:
        /* <DEDUP_REMOVED lines=10> */
[----:B------:R-:W-:-:S07]  /*2c80*/  FFMA.FTZ R17, R17, R76, R100 ;  /* 0x0000004c11117223 */ /* 0x000fce0000010064 */
.L_x_11731:
        /* <DEDUP_REMOVED lines=21> */
.L_x_11740:
        /* <DEDUP_REMOVED lines=13> */
.L_x_11742:
[----:B------:R-:W-:Y:S05]  /*2eb0*/  BSYNC.RECONVERGENT B2 ;  /* 0x0000000000027941 */ /* 0x000fea0003800200 */
.L_x_11741:
        /* <DEDUP_REMOVED lines=43> */
.L_x_11739:
[----:B------:R-:W-:Y:S05]  /*3170*/  BSYNC.RECONVERGENT B1 ;  /* 0x0000000000017941 */ /* 0x000fea0003800200 */
.L_x_11738:
        /* <DEDUP_REMOVED lines=11> */
.L_x_11737:
        /* <DEDUP_REMOVED lines=21> */
.L_x_11746:
        /* <DEDUP_REMOVED lines=13> */
.L_x_11748:
[----:B------:R-:W-:Y:S05]  /*3450*/  BSYNC.RECONVERGENT B2 ;  /* 0x0000000000027941 */ /* 0x000fea0003800200 */
.L_x_11747:
        /* <DEDUP_REMOVED lines=43> */
.L_x_11745:
[----:B------:R-:W-:Y:S05]  /*3710*/  BSYNC.RECONVERGENT B1 ;  /* 0x0000000000017941 */ /* 0x000fea0003800200 */
.L_x_11744:
        /* <DEDUP_REMOVED lines=11> */
.L_x_11743:
        /* <DEDUP_REMOVED lines=21> */
.L_x_11752:
        /* <DEDUP_REMOVED lines=13> */
.L_x_11754:
[----:B------:R-:W-:Y:S05]  /*39f0*/  BSYNC.RECONVERGENT B2 ;  /* 0x0000000000027941 */ /* 0x000fea0003800200 */
.L_x_11753:
        /* <DEDUP_REMOVED lines=43> */
.L_x_11751:
[----:B------:R-:W-:Y:S05]  /*3cb0*/  BSYNC.RECONVERGENT B1 ;  /* 0x0000000000017941 */ /* 0x000fea0003800200 */
.L_x_11750:
        /* <DEDUP_REMOVED lines=10> */
[----:B------:R-:W-:-:S07]  /*3d60*/  FFMA.FTZ R107, R100, R79, R107 ;  /* 0x0000004f646b7223 */ /* 0x000fce000001006b */
.L_x_11749:
[----:B------:R-:W-:Y:S02]  /*3d70*/  F2FP.F16.F32.PACK_AB R103, RZ, R107 ;  /* 0x0000006bff67723e */ /* 0x000fe400000000ff */
[----:B------:R-:W-:Y:S02]  /*3d80*/  PRMT R102, R124, 0x5410, R126 ;  /* 0x000054107c667816 */ /* 0x000fe4000000007e */
[----:B------:R-:W-:Y:S02]  /*3d90*/  PRMT R101, R122, 0x5410, R120 ;  /* 0x000054107a657816 */ /* 0x000fe40000000078 */
[----:B------:R-:W-:Y:S02]  /*3da0*/  PRMT R100, R118, 0x5410, R116 ;  /* 0x0000541076647816 */ /* 0x000fe40000000074 */
[----:B------:R-:W-:Y:S01]  /*3db0*/  PRMT R103, R114, 0x5410, R103 ;  /* 0x0000541072677816 */ /* 0x000fe20000000067 */
[----:B------:R-:W-:Y:S06]  /*3dc0*/  BRA `(.L_x_11755) ;  /* 0x0000002800c07947 */ /* 0x000fec0003800000 */
.L_x_11706:
        /* <DEDUP_REMOVED lines=20> */
.L_x_11759:
        /* <DEDUP_REMOVED lines=13> */
.L_x_11761:
[----:B------:R-:W-:Y:S05]  /*3fe0*/  BSYNC.RECONVERGENT B2 ;  /* 0x0000000000027941 */ /* 0x000fea0003800200 */
.L_x_11760:
        /* <DEDUP_REMOVED lines=43> */
.L_x_11758:
[----:B------:R-:W-:Y:S05]  /*42a0*/  BSYNC.RECONVERGENT B1 ;  /* 0x0000000000017941 */ /* 0x000fea0003800200 */
.L_x_11757:
[----:B------:R-:W-:Y:S01]  /*42b0*/  I2FP.F32.U32 R9, R9 ;  /* 0x0000000900097245 */ /* 0x000fe20000201000 */
[----:B------:R-:W-:Y:S02]  /*42c0*/  HFMA2 R10, -RZ, RZ, 0.1171875, 0 ;  /* 0x2f800000ff0a7431 */ /* 0x000fe400000001ff */
[----:B-----5:R-:W-:-:S03]  /*42d0*/  HADD2.F32 R11, -RZ, R24.H0_H0 ;  /* 0x20000018ff0b7230 */ /* 0x020fc60000004100 */
[----:B------:R-:W-:Y:S02]  /*42e0*/  FFMA.FTZ R9, R9, R10, 1.1641532182693481445e-10 ;  /* 0x2f00000009097423 */ /* 0x000fe4000001000a */
[----:B------:R-:W-:-:S04]  /*42f0*/  FMUL.FTZ R11, R11, UR17 ;  /* 0x000000110b0b7c20 */ /* 0x000fc80008410000 */
[----:B------:R-:W-:Y:S01]  /*4300*/  FMUL.FTZ R11, R11, UR16 ;  /* 0x000000100b0b7c20 */ /* 0x000fe20008410000 */
[----:B------:R-:W-:-:S04]  /*4310*/  FSETP.GTU.FTZ.AND P0, PT, R9, UR23, PT ;  /* 0x0000001709007c0b */ /* 0x000fc8000bf1c000 */
[----:B------:R-:W-:Y:S02]  /*4320*/  FSEL R9, R11, RZ, !P0 ;  /* 0x000000ff0b097208 */ /* 0x000fe40004000000 */
[----:B------:R-:W-:-:S03]  /*4330*/  SEL R10, RZ, 0x1, P0 ;  /* 0x00000001ff0a7807 */ /* 0x000fc60000000000 */
[----:B------:R-:W-:-:S07]  /*4340*/  FMUL.FTZ R9, R9, R80 ;  /* 0x0000005009097220 */ /* 0x000fce0000410000 */
.L_x_11756:
        /* <DEDUP_REMOVED lines=17> */
.L_x_11765:
        /* <DEDUP_REMOVED lines=13> */
.L_x_11767:
[----:B------:R-:W-:Y:S05]  /*4530*/  BSYNC.RECONVERGENT B2 ;  /* 0x0000000000027941 */ /* 0x000fea0003800200 */
.L_x_11766:
        /* <DEDUP_REMOVED lines=43> */
.L_x_11764:
[----:B------:R-:W-:Y:S05]  /*47f0*/  BSYNC.RECONVERGENT B1 ;  /* 0x0000000000017941 */ /* 0x000fea0003800200 */
.L_x_11763:
[----:B------:R-:W-:Y:S01]  /*4800*/  I2FP.F32.U32 R11, R11 ;  /* 0x0000000b000b7245 */ /* 0x000fe20000201000 */
[----:B-----5:R-:W-:Y:S02]  /*4810*/  HADD2.F32 R13, -RZ, R24.H1_H1 ;  /* 0x30000018ff0d7230 */ /* 0x020fe40000004100 */
[----:B------:R-:W-:-:S03]  /*4820*/  IMAD.MOV.U32 R12, RZ, RZ, 0x2f800000 ;  /* 0x2f800000ff0c7424 */ /* 0x000fc600078e00ff */
[----:B------:R-:W-:Y:S01]  /*4830*/  FMUL.FTZ R13, R13, UR17 ;  /* 0x000000110d0d7c20 */ /* 0x000fe20008410000 */
[----:B------:R-:W-:-:S03]  /*4840*/  FFMA.FTZ R11, R11, R12, 1.1641532182693481445e-10 ;  /* 0x2f0000000b0b7423 */ /* 0x000fc6000001000c */
[----:B------:R-:W-:Y:S02]  /*4850*/  FMUL.FTZ R13, R13, UR16 ;  /* 0x000000100d0d7c20 */ /* 0x000fe40008410000 */
[----:B------:R-:W-:-:S04]  /*4860*/  FSETP.GTU.FTZ.AND P0, PT, R11, UR23, PT ;  /* 0x000000170b007c0b */ /* 0x000fc8000bf1c000 */
[----:B------:R-:W-:Y:S02]  /*4870*/  FSEL R100, R13, RZ, !P0 ;  /* 0x000000ff0d647208 */ /* 0x000fe40004000000 */
[----:B------:R-:W-:-:S03]  /*4880*/  SEL R12, RZ, 0x1, P0 ;  /* 0x00000001ff0c7807 */ /* 0x000fc60000000000 */
[----:B------:R-:W-:-:S07]  /*4890*/  FMUL.FTZ R11, R100, R81 ;  /* 0x00000051640b7220 */ /* 0x000fce0000410000 */
.L_x_11762:
        /* <DEDUP_REMOVED lines=17> */
.L_x_11771:
        /* <DEDUP_REMOVED lines=13> */
.L_x_11773:
[----:B------:R-:W-:Y:S05]  /*4a80*/  BSYNC.RECONVERGENT B2 ;  /* 0x0000000000027941 */ /* 0x000fea0003800200 */
.L_x_11772:
        /* <DEDUP_REMOVED lines=43> */
.L_x_11770:
[----:B------:R-:W-:Y:S05]  /*4d40*/  BSYNC.RECONVERGENT B1 ;  /* 0x0000000000017941 */ /* 0x000fea0003800200 */
.L_x_11769:
[----:B------:R-:W-:Y:S01]  /*4d50*/  I2FP.F32.U32 R13, R13 ;  /* 0x0000000d000d7245 */ /* 0x000fe20000201000 */
[----:B-----5:R-:W-:Y:S02]  /*4d60*/  HADD2.F32 R15, -RZ, R25.H0_H0 ;  /* 0x20000019ff0f7230 */ /* 0x020fe40000004100 */
        /* <DEDUP_REMOVED lines=8> */
.L_x_11768:
        /* <DEDUP_REMOVED lines=17> */
.L_x_11777:
        /* <DEDUP_REMOVED lines=13> */
.L_x_11779:
[----:B------:R-:W-:Y:S05]  /*4fd0*/  BSYNC.RECONVERGENT B2 ;  /* 0x0000000000027941 */ /* 0x000fea0003800200 */
.L_x_11778:
        /* <DEDUP_REMOVED lines=43> */
.L_x_11776:
[----:B------:R-:W-:Y:S05]  /*5290*/  BSYNC.RECONVERGENT B1 ;  /* 0x0000000000017941 */ /* 0x000fea0003800200 */
.L_x_11775:
[----:B------:R-:W-:Y:S01]  /*52a0*/  I2FP.F32.U32 R15, R15 ;  /* 0x0000000f000f7245 */ /* 0x000fe20000201000 */
[----:B------:R-:W-:Y:S02]  /*52b0*/  HFMA2 R16, -RZ, RZ, 0.1171875, 0 ;  /* 0x2f800000ff107431 */ /* 0x000fe400000001ff */
[----:B-----5:R-:W-:-:S03]  /*52c0*/  HADD2.F32 R17, -RZ, R25.H1_H1 ;  /* 0x30000019ff117230 */ /* 0x020fc60000004100 */
[----:B------:R-:W-:Y:S02]  /*52d0*/  FFMA.FTZ R15, R15, R16, 1.1641532182693481445e-10 ;  /* 0x2f0000000f0f7423 */ /* 0x000fe40000010010 */
[----:B------:R-:W-:-:S04]  /*52e0*/  FMUL.FTZ R17, R17, UR17 ;  /* 0x0000001111117c20 */ /* 0x000fc80008410000 */
[----:B------:R-:W-:Y:S01]  /*52f0*/  FMUL.FTZ R17, R17, UR16 ;  /* 0x0000001011117c20 */ /* 0x000fe20008410000 */
[----:B------:R-:W-:-:S04]  /*5300*/  FSETP.GTU.FTZ.AND P0, PT, R15, UR23, PT ;  /* 0x000000170f007c0b */ /* 0x000fc8000bf1c000 */
[----:B------:R-:W-:Y:S02]  /*5310*/  FSEL R100, R17, RZ, !P0 ;  /* 0x000000ff11647208 */ /* 0x000fe40004000000 */
[----:B------:R-:W-:-:S03]  /*5320*/  SEL R16, RZ, 0x1, P0 ;  /* 0x00000001ff107807 */ /* 0x000fc60000000000 */
[----:B------:R-:W-:-:S07]  /*5330*/  FMUL.FTZ R15, R100, R83 ;  /* 0x00000053640f7220 */ /* 0x000fce0000410000 */
.L_x_11774:
        /* <DEDUP_REMOVED lines=17> */
.L_x_11783:
        /* <DEDUP_REMOVED lines=13> */
.L_x_11785:
[----:B------:R-:W-:Y:S05]  /*5520*/  BSYNC.RECONVERGENT B2 ;  /* 0x0000000000027941 */ /* 0x000fea0003800200 */
.L_x_11784:
        /* <DEDUP_REMOVED lines=43> */
.L_x_11782:
[----:B------:R-:W-:Y:S05]  /*57e0*/  BSYNC.RECONVERGENT B1 ;  /* 0x0000000000017941 */ /* 0x000fea0003800200 */
.L_x_11781:
        /* <DEDUP_REMOVED lines=10> */
.L_x_11780:
        /* <DEDUP_REMOVED lines=17> */
.L_x_11789:
        /* <DEDUP_REMOVED lines=13> */
.L_x_11791:
[----:B------:R-:W-:Y:S05]  /*5a70*/  BSYNC.RECONVERGENT B2 ;  /* 0x0000000000027941 */ /* 0x000fea0003800200 */
.L_x_11790:
        /* <DEDUP_REMOVED lines=43> */
.L_x_11788:
[----:B------:R-:W-:Y:S05]  /*5d30*/  BSYNC.RECONVERGENT B1 ;  /* 0x0000000000017941 */ /* 0x000fea0003800200 */
.L_x_11787:
        /* <DEDUP_REMOVED lines=10> */
.L_x_11786:
        /* <DEDUP_REMOVED lines=17> */
.L_x_11795:
        /* <DEDUP_REMOVED lines=13> */
.L_x_11797:
[----:B------:R-:W-:Y:S05]  /*5fc0*/  BSYNC.RECONVERGENT B2 ;  /* 0x0000000000027941 */ /* 0x000fea0003800200 */
.L_x_11796:
        /* <DEDUP_REMOVED lines=43> */
.L_x_11794:
[----:B------:R-:W-:Y:S05]  /*6280*/  BSYNC.RECONVERGENT B1 ;  /* 0x0000000000017941 */ /* 0x000fea0003800200 */
.L_x_11793:
        /* <DEDUP_REMOVED lines=10> */
.L_x_11792:
        /* <DEDUP_REMOVED lines=17> */
.L_x_11801:
        /* <DEDUP_REMOVED lines=13> */
.L_x_11803:
[----:B------:R-:W-:Y:S05]  /*6510*/  BSYNC.RECONVERGENT B2 ;  /* 0x0000000000027941 */ /* 0x000fea0003800200 */
.L_x_11802:
        /* <DEDUP_REMOVED lines=43> */
.L_x_11800:
[----:B------:R-:W-:Y:S05]  /*67d0*/  BSYNC.RECONVERGENT B1 ;  /* 0x0000000000017941 */ /* 0x000fea0003800200 */
.L_x_11799:
        /* <DEDUP_REMOVED lines=10> */
.L_x_11798:
[----:B------:R-:W-:Y:S02]  /*6880*/  F2FP.F16.F32.PACK_AB R103, RZ, R107 ;  /* 0x0000006bff67723e */ /* 0x000fe400000000ff */
[----:B------:R-:W-:Y:S02]  /*6890*/  PRMT R102, R124, 0x5410, R126 ;  /* 0x000054107c667816 */ /* 0x000fe4000000007e */
[----:B------:R-:W-:Y:S02]  /*68a0*/  PRMT R101, R120, 0x5410, R122 ;  /* 0x0000541078657816 */ /* 0x000fe4000000007a */
[----:B------:R-:W-:Y:S02]  /*68b0*/  PRMT R100, R118, 0x5410, R116 ;  /* 0x0000541076647816 */ /* 0x000fe40000000074 */
[----:B------:R-:W-:-:S07]  /*68c0*/  PRMT R103, R114, 0x5410, R103 ;  /* 0x0000541072677816 */ /* 0x000fce0000000067 */
.L_x_11755:
        /* <DEDUP_REMOVED lines=25> */
.L_x_11804:
[----:B------:R-:W-:Y:S01]  /*6a60*/  VIADD R110, R110, 0x80 ;  /* 0x000000806e6e7836 */ /* 0x000fe20000000000 */
[----:B------:R-:W-:-:S07]  /*6a70*/  IADD3 R108, PT, PT, R108, 0x80, RZ ;  /* 0x000000806c6c7810 */ /* 0x000fce0007ffe0ff */
.L_x_11704:
[----:B------:R-:W-:Y:S05]  /*6a80*/  BSYNC.RECONVERGENT B0 ;  /* 0x0000000000007941 */ /* 0x000fea0003800200 */
.L_x_11703:
        /* <DEDUP_REMOVED lines=34> */
.L_x_11811:
        /* <DEDUP_REMOVED lines=13> */
.L_x_11813:
[----:B------:R-:W-:Y:S05]  /*6d80*/  BSYNC.RECONVERGENT B2 ;  /* 0x0000000000027941 */ /* 0x000fea0003800200 */
.L_x_11812:
        /* <DEDUP_REMOVED lines=43> */
.L_x_11810:
[----:B------:R-:W-:Y:S05]  /*7040*/  BSYNC.RECONVERGENT B1 ;  /* 0x0000000000017941 */ /* 0x000fea0003800200 */
.L_x_11809:
[----:B------:R-:W-:Y:S01]  /*7050*/  I2FP.F32.U32 R10, R10 ;  /* 0x0000000a000a7245 */ /* 0x000fe20000201000 */
[----:B------:R-:W-:Y:S02]  /*7060*/  HFMA2 R101, -RZ, RZ, 0.1171875, 0 ;  /* 0x2f800000ff657431 */ /* 0x000fe400000001ff */
[----:B------:R-:W-:Y:S02]  /*7070*/  HADD2.F32 R103, -RZ, R24.H0_H0 ;  /* 0x20000018ff677230 */ /* 0x000fe40000004100 */
[----:B------:R-:W-:Y:S02]  /*7080*/  HADD2.F32 R112, -RZ, R20.H0_H0 ;  /* 0x20000014ff707230 */ /* 0x000fe40000004100 */
[----:B------:R-:W-:Y:S01]  /*7090*/  FFMA.FTZ R10, R10, R101, 1.1641532182693481445e-10 ;  /* 0x2f0000000a0a7423 */ /* 0x000fe20000010065 */
[----:B------:R-:W-:-:S04]  /*70a0*/  FMUL.FTZ R103, R103, UR17 ;  /* 0x0000001167677c20 */ /* 0x000fc80008410000 */
[----:B------:R-:W-:Y:S01]  /*70b0*/  FMUL.FTZ R103, R103, UR16 ;  /* 0x0000001067677c20 */ /* 0x000fe20008410000 */
[----:B------:R-:W-:-:S04]  /*70c0*/  FSETP.GTU.FTZ.AND P4, PT, R10, UR23, PT ;  /* 0x000000170a007c0b */ /* 0x000fc8000bf9c000 */
[----:B------:R-:W-:Y:S02]  /*70d0*/  FSEL R109, R103, RZ, !P4 ;  /* 0x000000ff676d7208 */ /* 0x000fe40006000000 */
[----:B------:R-:W-:-:S03]  /*70e0*/  SEL R10, RZ, 0x1, P4 ;  /* 0x00000001ff0a7807 */ /* 0x000fc60002000000 */
[----:B------:R-:W-:-:S07]  /*70f0*/  FFMA.FTZ R109, R109, R56, R112 ;  /* 0x000000386d6d7223 */ /* 0x000fce0000010070 */
.L_x_11808:
        /* <DEDUP_REMOVED lines=21> */
.L_x_11817:
        /* <DEDUP_REMOVED lines=13> */
.L_x_11819:
[----:B------:R-:W-:Y:S05]  /*7320*/  BSYNC.RECONVERGENT B2 ;  /* 0x0000000000027941 */ /* 0x000fea0003800200 */
.L_x_11818:
        /* <DEDUP_REMOVED lines=43> */
.L_x_11816:
[----:B------:R-:W-:Y:S05]  /*75e0*/  BSYNC.RECONVERGENT B1 ;  /* 0x0000000000017941 */ /* 0x000fea0003800200 */
.L_x_11815:
[----:B------:R-:W-:Y:S01]  /*75f0*/  I2FP.F32.U32 R12, R12 ;  /* 0x0000000c000c7245 */ /* 0x000fe20000201000 */
[----:B------:R-:W-:Y:S02]  /*7600*/  HADD2.F32 R100, -RZ, R24.H1_H1 ;  /* 0x30000018ff647230 */ /* 0x000fe40000004100 */
        /* <DEDUP_REMOVED lines=8> */
[----:B------:R-:W-:-:S07]  /*7690*/  FFMA.FTZ R111, R100, R57, R111 ;  /* 0x00000039646f7223 */ /* 0x000fce000001006f */
.L_x_11814:
        /* <DEDUP_REMOVED lines=21> */
.L_x_11823:
        /* <DEDUP_REMOVED lines=13> */
.L_x_11825:
[----:B------:R-:W-:Y:S05]  /*78c0*/  BSYNC.RECONVERGENT B2 ;  /* 0x0000000000027941 */ /* 0x000fea0003800200 */
.L_x_11824:
        /* <DEDUP_REMOVED lines=42> */
.L_x_11822:
[----:B------:R-:W-:Y:S05]  /*7b70*/  BSYNC.RECONVERGENT B1 ;  /* 0x0000000000017941 */ /* 0x000fea0003800200 */
.L_x_11821:
        /* <DEDUP_REMOVED lines=11> */
.L_x_11820:
        /* <DEDUP_REMOVED lines=21> */
.L_x_11829:
        /* <DEDUP_REMOVED lines=13> */
.L_x_11831:
[----:B------:R-:W-:Y:S05]  /*7e50*/  BSYNC.RECONVERGENT B2 ;  /* 0x0000000000027941 */ /* 0x000fea0003800200 */
.L_x_11830:
        /* <DEDUP_REMOVED lines=43> */
.L_x_11828:
[----:B------:R-:W-:Y:S05]  /*8110*/  BSYNC.RECONVERGENT B1 ;  /* 0x0000000000017941 */ /* 0x000fea0003800200 */
.L_x_11827:
        /* <DEDUP_REMOVED lines=11> */
.L_x_11826:
        /* <DEDUP_REMOVED lines=21> */
.L_x_11835:
        /* <DEDUP_REMOVED lines=13> */
.L_x_11837:
[----:B------:R-:W-:Y:S05]  /*83f0*/  BSYNC.RECONVERGENT B2 ;  /* 0x0000000000027941 */ /* 0x000fea0003800200 */
.L_x_11836:
        /* <DEDUP_REMOVED lines=43> */
.L_x_11834:
[----:B------:R-:W-:Y:S05]  /*86b0*/  BSYNC.RECONVERGENT B1 ;  /* 0x0000000000017941 */ /* 0x000fea0003800200 */
.L_x_11833:
        /* <DEDUP_REMOVED lines=11> */
.L_x_11832:
        /* <DEDUP_REMOVED lines=21> */
.L_x_11841:
        /* <DEDUP_REMOVED lines=13> */
.L_x_11843:
[----:B------:R-:W-:Y:S05]  /*8990*/  BSYNC.RECONVERGENT B2 ;  /* 0x0000000000027941 */ /* 0x000fea0003800200 */
.L_x_11842:
        /* <DEDUP_REMOVED lines=43> */
.L_x_11840:
[----:B------:R-:W-:Y:S05]  /*8c50*/  BSYNC.RECONVERGENT B1 ;  /* 0x0000000000017941 */ /* 0x000fea0003800200 */
.L_x_11839:
        /* <DEDUP_REMOVED lines=11> */
.L_x_11838:
        /* <DEDUP_REMOVED lines=21> */
.L_x_11847:
        /* <DEDUP_REMOVED lines=13> */
.L_x_11849:
[----:B------:R-:W-:Y:S05]  /*8f30*/  BSYNC.RECONVERGENT B2 ;  /* 0x0000000000027941 */ /* 0x000fea0003800200 */
.L_x_11848:
        /* <DEDUP_REMOVED lines=43> */
.L_x_11846:
[----:B------:R-:W-:Y:S05]  /*91f0*/  BSYNC.RECONVERGENT B1 ;  /* 0x0000000000017941 */ /* 0x000fea0003800200 */
.L_x_11845:
[----:B------:R-:W-:Y:S01]  /*9200*/  I2FP.F32.U32 R101, R102 ;  /* 0x0000006600657245 */ /* 0x000fe20000201000 */
[----:B------:R-:W-:Y:S02]  /*9210*/  HFMA2 R102, -RZ, RZ, 0.1171875, 0 ;  /* 0x2f800000ff667431 */ /* 0x000fe400000001ff */
[----:B------:R-:W-:-:S03]  /*9220*/  HADD2.F32 R103, -RZ, R27.H0_H0 ;  /* 0x2000001bff677230 */ /* 0x000fc60000004100 */
        /* <DEDUP_REMOVED lines=8> */
.L_x_11844:
        /* <DEDUP_REMOVED lines=21> */
.L_x_11853:
        /* <DEDUP_REMOVED lines=13> */
.L_x_11855:
[----:B------:R-:W-:Y:S05]  /*94d0*/  BSYNC.RECONVERGENT B2 ;  /* 0x0000000000027941 */ /* 0x000fea0003800200 */
.L_x_11854:
        /* <DEDUP_REMOVED lines=43> */
.L_x_11852:
[----:B------:R-:W-:Y:S05]  /*9790*/  BSYNC.RECONVERGENT B1 ;  /* 0x0000000000017941 */ /* 0x000fea0003800200 */
.L_x_11851:
        /* <DEDUP_REMOVED lines=11> */
.L_x_11850:
[----:B------:R-:W-:Y:S02]  /*9850*/  F2FP.F16.F32.PACK_AB R103, RZ, R123 ;  /* 0x0000007bff67723e */ /* 0x000fe400000000ff */
[----:B------:R-:W-:Y:S02]  /*9860*/  PRMT R102, R126, 0x5410, R134 ;  /* 0x000054107e667816 */ /* 0x000fe40000000086 */
[----:B------:R-:W-:Y:S02]  /*9870*/  PRMT R101, R124, 0x5410, R120 ;  /* 0x000054107c657816 */ /* 0x000fe40000000078 */
[----:B------:R-:W-:Y:S02]  /*9880*/  PRMT R100, R118, 0x5410, R116 ;  /* 0x0000541076647816 */ /* 0x000fe40000000074 */
[----:B------:R-:W-:Y:S01]  /*9890*/  PRMT R103, R114, 0x5410, R103 ;  /* 0x0000541072677816 */ /* 0x000fe20000000067 */
[----:B------:R-:W-:Y:S06]  /*98a0*/  BRA `(.L_x_11856) ;  /* 0x0000002800bc7947 */ /* 0x000fec0003800000 */
.L_x_11807:
        /* <DEDUP_REMOVED lines=20> */
.L_x_11860:
        /* <DEDUP_REMOVED lines=13> */
.L_x_11862:
[----:B------:R-:W-:Y:S05]  /*9ac0*/  BSYNC.RECONVERGENT B2 ;  /* 0x0000000000027941 */ /* 0x000fea0003800200 */
.L_x_11861:
        /* <DEDUP_REMOVED lines=42> */
.L_x_11859:
[----:B------:R-:W-:Y:S05]  /*9d70*/  BSYNC.RECONVERGENT B1 ;  /* 0x0000000000017941 */ /* 0x000fea0003800200 */
.L_x_11858:
        /* <DEDUP_REMOVED lines=10> */
.L_x_11857:
        /* <DEDUP_REMOVED lines=17> */
.L_x_11866:
        /* <DEDUP_REMOVED lines=13> */
.L_x_11868:
[----:B------:R-:W-:Y:S05]  /*a000*/  BSYNC.RECONVERGENT B2 ;  /* 0x0000000000027941 */ /* 0x000fea0003800200 */
.L_x_11867:
        /* <DEDUP_REMOVED lines=43> */
.L_x_11865:
[----:B------:R-:W-:Y:S05]  /*a2c0*/  BSYNC.RECONVERGENT B1 ;  /* 0x0000000000017941 */ /* 0x000fea0003800200 */
.L_x_11864:
        /* <DEDUP_REMOVED lines=10> */
.L_x_11863:
        /* <DEDUP_REMOVED lines=17> */
.L_x_11872:
        /* <DEDUP_REMOVED lines=13> */
.L_x_11874:
[----:B------:R-:W-:Y:S05]  /*a550*/  BSYNC.RECONVERGENT B2 ;  /* 0x0000000000027941 */ /* 0x000fea0003800200 */
.L_x_11873:
        /* <DEDUP_REMOVED lines=43> */
.L_x_11871:
[----:B------:R-:W-:Y:S05]  /*a810*/  BSYNC.RECONVERGENT B1 ;  /* 0x0000000000017941 */ /* 0x000fea0003800200 */
.L_x_11870:
        /* <DEDUP_REMOVED lines=10> */
.L_x_11869:
        /* <DEDUP_REMOVED lines=17> */
.L_x_11878:
        /* <DEDUP_REMOVED lines=13> */
.L_x_11880:
[----:B------:R-:W-:Y:S05]  /*aaa0*/  BSYNC.RECONVERGENT B2 ;  /* 0x0000000000027941 */ /* 0x000fea0003800200 */
.L_x_11879:
        /* <DEDUP_REMOVED lines=43> */
.L_x_11877:
[----:B------:R-:W-:Y:S05]  /*ad60*/  BSYNC.RECONVERGENT B1 ;  /* 0x0000000000017941 */ /* 0x000fea0003800200 */
.L_x_11876:
        /* <DEDUP_REMOVED lines=10> */
.L_x_11875:
        /* <DEDUP_REMOVED lines=17> */
.L_x_11884:
        /* <DEDUP_REMOVED lines=13> */
.L_x_11886:
[----:B------:R-:W-:Y:S05]  /*aff0*/  BSYNC.RECONVERGENT B2 ;  /* 0x0000000000027941 */ /* 0x000fea0003800200 */
.L_x_11885:
        /* <DEDUP_REMOVED lines=43> */
.L_x_11883:
[----:B------:R-:W-:Y:S05]  /*b2b0*/  BSYNC.RECONVERGENT B1 ;  /* 0x0000000000017941 */ /* 0x000fea0003800200 */
.L_x_11882:
        /* <DEDUP_REMOVED lines=10> */
.L_x_11881:
        /* <DEDUP_REMOVED lines=17> */
.L_x_11890:
        /* <DEDUP_REMOVED lines=13> */
.L_x_11892:
[----:B------:R-:W-:Y:S05]  /*b540*/  BSYNC.RECONVERGENT B2 ;  /* 0x0000000000027941 */ /* 0x000fea0003800200 */
.L_x_11891:
        /* <DEDUP_REMOVED lines=43> */
.L_x_11889:
[----:B------:R-:W-:Y:S05]  /*b800*/  BSYNC.RECONVERGENT B1 ;  /* 0x0000000000017941 */ /* 0x000fea0003800200 */
.L_x_11888:
        /* <DEDUP_REMOVED lines=10> */
.L_x_11887:
        /* <DEDUP_REMOVED lines=17> */
.L_x_11896:
        /* <DEDUP_REMOVED lines=13> */
.L_x_11898:
[----:B------:R-:W-:Y:S05]  /*ba90*/  BSYNC.RECONVERGENT B2 ;  /* 0x0000000000027941 */ /* 0x000fea0003800200 */
.L_x_11897:
        /* <DEDUP_REMOVED lines=43> */
.L_x_11895:
[----:B------:R-:W-:Y:S05]  /*bd50*/  BSYNC.RECONVERGENT B1 ;  /* 0x0000000000017941 */ /* 0x000fea0003800200 */
.L_x_11894:
        /* <DEDUP_REMOVED lines=10> */
.L_x_11893:
        /* <DEDUP_REMOVED lines=17> */
.L_x_11902:
        /* <DEDUP_REMOVED lines=13> */
.L_x_11904:
[----:B------:R-:W-:Y:S05]  /*bfe0*/  BSYNC.RECONVERGENT B2 ;  /* 0x0000000000027941 */ /* 0x000fea0003800200 */
.L_x_11903:
        /* <DEDUP_REMOVED lines=43> */
.L_x_11901:
[----:B------:R-:W-:Y:S05]  /*c2a0*/  BSYNC.RECONVERGENT B1 ;  /* 0x0000000000017941 */ /* 0x000fea0003800200 */
.L_x_11900:
        /* <DEDUP_REMOVED lines=10> */
.L_x_11899:
[----:B------:R-:W-:Y:S02]  /*c350*/  F2FP.F16.F32.PACK_AB R103, RZ, R123 ;  /* 0x0000007bff67723e */ /* 0x000fe400000000ff */
[----:B------:R-:W-:Y:S02]  /*c360*/  PRMT R102, R126, 0x5410, R134 ;  /* 0x000054107e667816 */ /* 0x000fe40000000086 */
[----:B------:R-:W-:Y:S02]  /*c370*/  PRMT R101, R120, 0x5410, R124 ;  /* 0x0000541078657816 */ /* 0x000fe4000000007c */
[----:B------:R-:W-:Y:S02]  /*c380*/  PRMT R100, R118, 0x5410, R116 ;  /* 0x0000541076647816 */ /* 0x000fe40000000074 */
[----:B------:R-:W-:-:S07]  /*c390*/  PRMT R103, R114, 0x5410, R103 ;  /* 0x0000541072677816 */ /* 0x000fce0000000067 */
.L_x_11856:
        /* <DEDUP_REMOVED lines=25> */
.L_x_11905:
[----:B------:R-:W-:Y:S01]  /*c530*/  VIADD R110, R110, 0x80 ;  /* 0x000000806e6e7836 */ /* 0x000fe20000000000 */
[----:B------:R-:W-:-:S07]  /*c540*/  IADD3 R108, PT, PT, R108, 0x80, RZ ;  /* 0x000000806c6c7810 */ /* 0x000fce0007ffe0ff */
.L_x_11806:
[----:B------:R-:W-:Y:S05]  /*c550*/  BSYNC.RECONVERGENT B0 ;  /* 0x0000000000007941 */ /* 0x000fea0003800200 */
.L_x_11805:
        /* <DEDUP_REMOVED lines=34> */
.L_x_11912:
        /* <DEDUP_REMOVED lines=13> */
.L_x_11914:
[----:B------:R-:W-:Y:S05]  /*c850*/  BSYNC.RECONVERGENT B2 ;  /* 0x0000000000027941 */ /* 0x000fea0003800200 */
.L_x_11913:
        /* <DEDUP_REMOVED lines=41> */
.L_x_11911:
[----:B------:R-:W-:Y:S05]  /*caf0*/  BSYNC.RECONVERGENT B1 ;  /* 0x0000000000017941 */ /* 0x000fea0003800200 */
.L_x_11910:
        /* <DEDUP_REMOVED lines=11> */
.L_x_11909:
        /* <DEDUP_REMOVED lines=21> */
.L_x_11918:
        /* <DEDUP_REMOVED lines=13> */
.L_x_11920:
[----:B------:R-:W-:Y:S05]  /*cdd0*/  BSYNC.RECONVERGENT B2 ;  /* 0x0000000000027941 */ /* 0x000fea0003800200 */
.L_x_11919:
        /* <DEDUP_REMOVED lines=42> */
.L_x_11917:
[----:B------:R-:W-:Y:S05]  /*d080*/  BSYNC.RECONVERGENT B1 ;  /* 0x0000000000017941 */ /* 0x000fea0003800200 */
.L_x_11916:
[----:B------:R-:W-:Y:S01]  /*d090*/  I2FP.F32.U32 R12, R12 ;  /* 0x0000000c000c7245 */ /* 0x000fe20000201000 */
[----:B------:R-:W-:Y:S02]  /*d0a0*/  HFMA2 R103, -RZ, RZ, 0.1171875, 0 ;  /* 0x2f800000ff677431 */ /* 0x000fe400000001ff */
[----:B------:R-:W-:Y:S02]  /*d0b0*/  HADD2.F32 R100, -RZ, R24.H1_H1 ;  /* 0x30000018ff647230 */ /* 0x000fe40000004100 */
        /* <DEDUP_REMOVED lines=8> */
.L_x_11915:
        /* <DEDUP_REMOVED lines=21> */
.L_x_11924:
        /* <DEDUP_REMOVED lines=13> */
.L_x_11926:
[----:B------:R-:W-:Y:S05]  /*d360*/  BSYNC.RECONVERGENT B2 ;  /* 0x0000000000027941 */ /* 0x000fea0003800200 */
.L_x_11925:
        /* <DEDUP_REMOVED lines=42> */
.L_x_11923:
[----:B------:R-:W-:Y:S05]  /*d610*/  BSYNC.RECONVERGENT B1 ;  /* 0x0000000000017941 */ /* 0x000fea0003800200 */
.L_x_11922:
        /* <DEDUP_REMOVED lines=11> */
.L_x_11921:
        /* <DEDUP_REMOVED lines=21> */
.L_x_11930:
        /* <DEDUP_REMOVED lines=13> */
.L_x_11932:
[----:B------:R-:W-:Y:S05]  /*d8f0*/  BSYNC.RECONVERGENT B2 ;  /* 0x0000000000027941 */ /* 0x000fea0003800200 */
.L_x_11931:
        /* <DEDUP_REMOVED lines=43> */
.L_x_11929:
[----:B------:R-:W-:Y:S05]  /*dbb0*/  BSYNC.RECONVERGENT B1 ;  /* 0x0000000000017941 */ /* 0x000fea0003800200 */
.L_x_11928:
        /* <DEDUP_REMOVED lines=11> */
.L_x_11927:
        /* <DEDUP_REMOVED lines=21> */
.L_x_11936:
        /* <DEDUP_REMOVED lines=13> */
.L_x_11938:
[----:B------:R-:W-:Y:S05]  /*de90*/  BSYNC.RECONVERGENT B2 ;  /* 0x0000000000027941 */ /* 0x000fea0003800200 */
.L_x_11937:
        /* <DEDUP_REMOVED lines=43> */
.L_x_11935:
[----:B------:R-:W-:Y:S05]  /*e150*/  BSYNC.RECONVERGENT B1 ;  /* 0x0000000000017941 */ /* 0x000fea0003800200 */
.L_x_11934:
        /* <DEDUP_REMOVED lines=11> */
.L_x_11933:
        /* <DEDUP_REMOVED lines=21> */
.L_x_11942:
        /* <DEDUP_REMOVED lines=13> */
.L_x_11944:
[----:B------:R-:W-:Y:S05]  /*e430*/  BSYNC.RECONVERGENT B2 ;  /* 0x0000000000027941 */ /* 0x000fea0003800200 */
.L_x_11943:
        /* <DEDUP_REMOVED lines=43> */
.L_x_11941:
[----:B------:R-:W-:Y:S05]  /*e6f0*/  BSYNC.RECONVERGENT B1 ;  /* 0x0000000000017941 */ /* 0x000fea0003800200 */
.L_x_11940:
        /* <DEDUP_REMOVED lines=11> */
.L_x_11939:
        /* <DEDUP_REMOVED lines=21> */
.L_x_11948:
        /* <DEDUP_REMOVED lines=13> */
.L_x_11950:
[----:B------:R-:W-:Y:S05]  /*e9d0*/  BSYNC.RECONVERGENT B2 ;  /* 0x0000000000027941 */ /* 0x000fea0003800200 */
.L_x_11949:
        /* <DEDUP_REMOVED lines=43> */
.L_x_11947:
[----:B------:R-:W-:Y:S05]  /*ec90*/  BSYNC.RECONVERGENT B1 ;  /* 0x0000000000017941 */ /* 0x000fea0003800200 */
.L_x_11946:
        /* <DEDUP_REMOVED lines=11> */
.L_x_11945:
        /* <DEDUP_REMOVED lines=21> */
.L_x_11954:
        /* <DEDUP_REMOVED lines=13> */
.L_x_11956:
[----:B------:R-:W-:Y:S05]  /*ef70*/  BSYNC.RECONVERGENT B2 ;  /* 0x0000000000027941 */ /* 0x000fea0003800200 */
.L_x_11955:
        /* <DEDUP_REMOVED lines=43> */
.L_x_11953:
[----:B------:R-:W-:Y:S05]  /*f230*/  BSYNC.RECONVERGENT B1 ;  /* 0x0000000000017941 */ /* 0x000fea0003800200 */
.L_x_11952:
        /* <DEDUP_REMOVED lines=11> */
.L_x_11951:
[----:B------:R-:W-:Y:S02]  /*f2f0*/  F2FP.F16.F32.PACK_AB R103, RZ, R139 ;  /* 0x0000008bff67723e */ /* 0x000fe400000000ff */
[----:B------:R-:W-:Y:S02]  /*f300*/  PRMT R102, R124, 0x5410, R126 ;  /* 0x000054107c667816 */ /* 0x000fe4000000007e */
[----:B------:R-:W-:Y:S02]  /*f310*/  PRMT R101, R118, 0x5410, R120 ;  /* 0x0000541076657816 */ /* 0x000fe40000000078 */
[----:B------:R-:W-:Y:S02]  /*f320*/  PRMT R100, R116, 0x5410, R114 ;  /* 0x0000541074647816 */ /* 0x000fe40000000072 */
[----:B------:R-:W-:Y:S01]  /*f330*/  PRMT R103, R112, 0x5410, R103 ;  /* 0x0000541070677816 */ /* 0x000fe20000000067 */
[----:B------:R-:W-:Y:S06]  /*f340*/  BRA `(.L_x_11957) ;  /* 0x0000002800b87947 */ /* 0x000fec0003800000 */
.L_x_11908:
        /* <DEDUP_REMOVED lines=20> */
.L_x_11961:
        /* <DEDUP_REMOVED lines=13> */
.L_x_11963:
[----:B------:R-:W-:Y:S05]  /*f560*/  BSYNC.RECONVERGENT B2 ;  /* 0x0000000000027941 */ /* 0x000fea0003800200 */
.L_x_11962:
        /* <DEDUP_REMOVED lines=42> */
.L_x_11960:
[----:B------:R-:W-:Y:S05]  /*f810*/  BSYNC.RECONVERGENT B1 ;  /* 0x0000000000017941 */ /* 0x000fea0003800200 */
.L_x_11959:
        /* <DEDUP_REMOVED lines=10> */
.L_x_11958:
        /* <DEDUP_REMOVED lines=17> */
.L_x_11967:
        /* <DEDUP_REMOVED lines=13> */
.L_x_11969:
[----:B------:R-:W-:Y:S05]  /*faa0*/  BSYNC.RECONVERGENT B2 ;  /* 0x0000000000027941 */ /* 0x000fea0003800200 */
.L_x_11968:
        /* <DEDUP_REMOVED lines=42> */
.L_x_11966:
[----:B------:R-:W-:Y:S05]  /*fd50*/  BSYNC.RECONVERGENT B1 ;  /* 0x0000000000017941 */ /* 0x000fea0003800200 */
.L_x_11965:
        /* <DEDUP_REMOVED lines=10> */
.L_x_11964:
        /* <DEDUP_REMOVED lines=17> */
.L_x_11973:
        /* <DEDUP_REMOVED lines=13> */
.L_x_11975:
[----:B------:R-:W-:Y:S05]  /*ffe0*/  BSYNC.RECONVERGENT B2 ;  /* 0x0000000000027941 */ /* 0x000fea0003800200 */
.L_x_11974:
        /* <DEDUP_REMOVED lines=42> */
.L_x_11972:
[----:B------:R-:W-:Y:S05]  /*10290*/  BSYNC.RECONVERGENT B1 ;  /* 0x0000000000017941 */ /* 0x000fea0003800200 */
.L_x_11971:
        /* <DEDUP_REMOVED lines=10> */
.L_x_11970:
        /* <DEDUP_REMOVED lines=17> */
.L_x_11979:
        /* <DEDUP_REMOVED lines=13> */
.L_x_11981:
[----:B------:R-:W-:Y:S05]  /*10520*/  BSYNC.RECONVERGENT B2 ;  /* 0x0000000000027941 */ /* 0x000fea0003800200 */
.L_x_11980:
        /* <DEDUP_REMOVED lines=43> */
.L_x_11978:
[----:B------:R-:W-:Y:S05]  /*107e0*/  BSYNC.RECONVERGENT B1 ;  /* 0x0000000000017941 */ /* 0x000fea0003800200 */
.L_x_11977:
        /* <DEDUP_REMOVED lines=10> */
.L_x_11976:
        /* <DEDUP_REMOVED lines=17> */
.L_x_11985:
        /* <DEDUP_REMOVED lines=13> */
.L_x_11987:
[----:B------:R-:W-:Y:S05]  /*10a70*/  BSYNC.RECONVERGENT B2 ;  /* 0x0000000000027941 */ /* 0x000fea0003800200 */
.L_x_11986:
        /* <DEDUP_REMOVED lines=43> */
.L_x_11984:
[----:B------:R-:W-:Y:S05]  /*10d30*/  BSYNC.RECONVERGENT B1 ;  /* 0x0000000000017941 */ /* 0x000fea0003800200 */
.L_x_11983:
        /* <DEDUP_REMOVED lines=10> */
.L_x_11982:
        /* <DEDUP_REMOVED lines=17> */
.L_x_11991:
        /* <DEDUP_REMOVED lines=13> */
.L_x_11993:
[----:B------:R-:W-:Y:S05]  /*10fc0*/  BSYNC.RECONVERGENT B2 ;  /* 0x0000000000027941 */ /* 0x000fea0003800200 */
.L_x_11992:
        /* <DEDUP_REMOVED lines=43> */
.L_x_11990:
[----:B------:R-:W-:Y:S05]  /*11280*/  BSYNC.RECONVERGENT B1 ;  /* 0x0000000000017941 */ /* 0x000fea0003800200 */
.L_x_11989:
        /* <DEDUP_REMOVED lines=10> */
.L_x_11988:
        /* <DEDUP_REMOVED lines=17> */
.L_x_11997:
        /* <DEDUP_REMOVED lines=13> */
.L_x_11999:
[----:B------:R-:W-:Y:S05]  /*11510*/  BSYNC.RECONVERGENT B2 ;  /* 0x0000000000027941 */ /* 0x000fea0003800200 */
.L_x_11998:
        /* <DEDUP_REMOVED lines=43> */
.L_x_11996:
[----:B------:R-:W-:Y:S05]  /*117d0*/  BSYNC.RECONVERGENT B1 ;  /* 0x0000000000017941 */ /* 0x000fea0003800200 */
.L_x_11995:
        /* <DEDUP_REMOVED lines=10> */
.L_x_11994:
        /* <DEDUP_REMOVED lines=17> */
.L_x_12003:
        /* <DEDUP_REMOVED lines=13> */
.L_x_12005:
[----:B------:R-:W-:Y:S05]  /*11a60*/  BSYNC.RECONVERGENT B2 ;  /* 0x0000000000027941 */ /* 0x000fea0003800200 */
.L_x_12004:
        /* <DEDUP_REMOVED lines=43> */
.L_x_12002:
[----:B------:R-:W-:Y:S05]  /*11d20*/  BSYNC.RECONVERGENT B1 ;  /* 0x0000000000017941 */ /* 0x000fea0003800200 */
.L_x_12001:
        /* <DEDUP_REMOVED lines=10> */
.L_x_12000:
[----:B------:R-:W-:Y:S01]  /*11dd0*/  F2FP.F16.F32.PACK_AB R103, RZ, R139 ;  /* 0x0000008bff67723e */ /* 0x000fe200000000ff */
[----:B------:R-:W-:Y:S01]  /*11de0*/  IMAD.MOV.U32 R134, RZ, RZ, R122 ;  /* 0x000000ffff867224 */ /* 0x000fe200078e007a */
[----:B------:R-:W-:Y:S02]  /*11df0*/  PRMT R102, R126, 0x5410, R124 ;  /* 0x000054107e667816 */ /* 0x000fe4000000007c */
[----:B------:R-:W-:Y:S02]  /*11e00*/  PRMT R101, R118, 0x5410, R120 ;  /* 0x0000541076657816 */ /* 0x000fe40000000078 */
[----:B------:R-:W-:Y:S02]  /*11e10*/  PRMT R100, R116, 0x5410, R114 ;  /* 0x0000541074647816 */ /* 0x000fe40000000072 */
[----:B------:R-:W-:-:S07]  /*11e20*/  PRMT R103, R112, 0x5410, R103 ;  /* 0x0000541070677816 */ /* 0x000fce0000000067 */
.L_x_11957:
        /* <DEDUP_REMOVED lines=24> */
.L_x_11907:
[----:B------:R-:W-:Y:S05]  /*11fb0*/  BSYNC.RECONVERGENT B0 ;  /* 0x0000000000007941 */ /* 0x000fea0003800200 */
.L_x_11906:
        /* <DEDUP_REMOVED lines=207> */
.L_x_12008:
[----:B------:R-:W-:Y:S05]  /*12cb0*/  BSYNC.RECONVERGENT B0 ;  /* 0x0000000000007941 */ /* 0x000fea0003800200 */
.L_x_12007:
        /* <DEDUP_REMOVED lines=34> */
.L_x_12010:
[----:B------:R-:W-:Y:S05]  /*12ee0*/  BSYNC.RECONVERGENT B0 ;  /* 0x0000000000007941 */ /* 0x000fea0003800200 */
.L_x_12009:
        /* <DEDUP_REMOVED lines=33> */
.L_x_12011:
[----:B------:R-:W-:Y:S05]  /*13100*/  BSYNC.RECONVERGENT B0 ;  /* 0x0000000000007941 */ /* 0x000fea0003800200 */
.L_x_12006:
[----:B------:R-:W-:Y:S02]  /*13110*/  UIADD3 UR22, UPT, UPT, UR22, UR20, URZ ;  /* 0x0000001416167290 */ /* 0x000fe4000fffe0ff */
[----:B------:R-:W-:Y:S02]  /*13120*/  UPLOP3.LUT UP1, UPT, UPT, UPT, UP1, 0x40, 0x4 ;  /* 0x000000000004789c */ /* 0x000fe40003f2e810 */
[----:B------:R-:W-:-:S09]  /*13130*/  UISETP.GE.AND UP0, UPT, UR22, UR21, UPT ;  /* 0x000000151600728c */ /* 0x000fd2000bf06270 */
[----:B------:R-:W-:Y:S05]  /*13140*/  BRA.U !UP0, `(.L_x_12012) ;  /* 0xfffffedd08347547 */ /* 0x000fea000b83ffff */
[----:B------:R-:W-:Y:S05]  /*13150*/  EXIT ;  /* 0x000000000000794d */ /* 0x000fea0003800000 */
.L_x_12013:
        /* <DEDUP_REMOVED lines=10> */
.L_x_20825:


//--------------------- .text._ZN10layer_norm13ln_fwd_kernelINS_13Kernel_traitsIf6__halfS2_S2_fjLj3072ELj1ELj1ELj4ELj16ENS_18Kernel_traits_baseILj3072EfS2_S2_S2_fjLj128EEEEELb1ELb1ELb1ELb1EEEvNS_9FwdParamsE --------------------------
	.section	.text._ZN10layer_norm13ln_fwd_kernelINS_13Kernel_traitsIf6__halfS2_S2_fjLj3072ELj1ELj1ELj4ELj16ENS_18Kernel_traits_baseILj3072EfS2_S2_S2_fjLj128EEEEELb1ELb1ELb1ELb1EEEvNS_9FwdParamsE,"ax",@progbits
	.align	128
        .global         _ZN10layer_norm13ln_fwd_kernelINS_13Kernel_traitsIf6__halfS2_S2_fjLj3072ELj1ELj1ELj4ELj16ENS_18Kernel_traits_baseILj3072EfS2_S2_S2_fjLj128EEEEELb1ELb1ELb1ELb1EEEvNS_9FwdParamsE
        .type           _ZN10layer_norm13ln_fwd_kernelINS_13Kernel_traitsIf6__halfS2_S2_fjLj3072ELj1ELj1ELj4ELj16ENS_18Kernel_traits_baseILj3072EfS2_S2_S2_fjLj128EEEEELb1ELb1ELb1ELb1EEEvNS_9FwdParamsE,@function
        .size           _ZN10layer_norm13ln_fwd_kernelINS_13Kernel_traitsIf6__halfS2_S2_fjLj3072ELj1ELj1ELj4ELj16ENS_18Kernel_traits_baseILj3072EfS2_S2_S2_fjLj128EEEEELb1ELb1ELb1ELb1EEEvNS_9FwdParamsE,(.L_x_20826 - _ZN10layer_norm13ln_fwd_kernelINS_13Kernel_traitsIf6__halfS2_S2_fjLj3072ELj1ELj1ELj4ELj16ENS_18Kernel_traits_baseILj3072EfS2_S2_S2_fjLj128EEEEELb1ELb1ELb1ELb1EEEvNS_9FwdParamsE)
        .other          _ZN10layer_norm13ln_fwd_kernelINS_13Kernel_traitsIf6__halfS2_S2_fjLj3072ELj1ELj1ELj4ELj16ENS_18Kernel_traits_baseILj3072EfS2_S2_S2_fjLj128EEEEELb1ELb1ELb1ELb1EEEvNS_9FwdParamsE,@"STO_CUDA_ENTRY STV_DEFAULT"
_ZN10layer_norm13ln_fwd_kernelINS_13Kernel_traitsIf6__halfS2_S2_fjLj3072ELj1ELj1ELj4ELj16ENS_18Kernel_traits_baseILj3072EfS2_S2_S2_fjLj128EEEEELb1ELb1ELb1ELb1EEEvNS_9FwdParamsE:
.text._ZN10layer_norm13ln_fwd_kernelINS_13Kernel_traitsIf6__halfS2_S2_fjLj3072ELj1ELj1ELj4ELj16ENS_18Kernel_traits_baseILj3072EfS2_S2_S2_fjLj128EEEEELb1ELb1ELb1ELb1EEEvNS_9FwdParamsE:
        /* <DEDUP_REMOVED lines=71> */
.L_x_12014:
        /* <DEDUP_REMOVED lines=28> */
.L_x_12015:
        /* <DEDUP_REMOVED lines=75> */
.L_x_12218:
[----:B------:R-:W-:-:S06]  /*0ae0*/  UIMAD.WIDE UR4, UR7, 0x4, UR8 ;  /* 0x00000004070478a5 */ /* 0x000fcc000f8e0208 */
[----:B0-----:R-:W-:Y:S02]  /*0af0*/  IMAD.U32 R110, RZ, RZ, UR4 ;  /* 0x00000004ff6e7e24 */ /* 0x001fe4000f8e00ff */
[----:B------:R-:W-:-:S05]  /*0b00*/  IMAD.U32 R111, RZ, RZ, UR5 ;  /* 0x00000005ff6f7e24 */ /* 0x000fca000f8e00ff */
[----:B------:R-:W2:Y:S01]  /*0b10*/  LDG.E R110, desc[UR12][R110.64] ;  /* 0x0000000c6e6e7981 */ /* 0x000ea2000c1e1900 */
[----:B------:R-:W-:-:S06]  /*0b20*/  UIMAD.WIDE UR4, UR7, 0x4, UR10 ;  /* 0x00000004070478a5 */ /* 0x000fcc000f8e020a */
[----:B-1----:R-:W-:Y:S02]  /*0b30*/  IMAD.U32 R102, RZ, RZ, UR4 ;  /* 0x00000004ff667e24 */ /* 0x002fe4000f8e00ff */
[----:B------:R-:W-:-:S05]  /*0b40*/  IMAD.U32 R103, RZ, RZ, UR5 ;  /* 0x00000005ff677e24 */ /* 0x000fca000f8e00ff */
[----:B------:R-:W3:Y:S01]  /*0b50*/  LDG.E R102, desc[UR12][R102.64] ;  /* 0x0000000c66667981 */ /* 0x000ee2000c1e1900 */
[----:B------:R-:W-:Y:S01]  /*0b60*/  UIMAD UR4, UR7, UR22, URZ ;  /* 0x00000016070472a4 */ /* 0x000fe2000f8e02ff */
[----:B------:R-:W-:-:S03]  /*0b70*/  ISETP.NE.U32.AND P0, PT, RZ, UR18, PT ;  /* 0x00000012ff007c0c */ /* 0x000fc6000bf05070 */
[----:B------:R-:W-:Y:S01]  /*0b80*/  USHF.R.S32.HI UR5, URZ, 0x1f, UR4 ;  /* 0x0000001fff057899 */ /* 0x000fe20008011404 */
[----:B------:R-:W-:-:S03]  /*0b90*/  ISETP.NE.AND.EX P0, PT, RZ, UR19, PT, P0 ;  /* 0x00000013ff007c0c */ /* 0x000fc6000bf05300 */
[----:B------:R-:W-:-:S06]  /*0ba0*/  ULEA.HI UR5, UR5, UR4, URZ, 0x3 ;  /* 0x0000000405057291 */ /* 0x000fcc000f8f18ff */
[----:B------:R-:W-:-:S05]  /*0bb0*/  IMAD.U32 R129, RZ, RZ, UR5 ;  /* 0x00000005ff817e24 */ /* 0x000fca000f8e00ff */
[----:B------:R-:W-:Y:S02]  /*0bc0*/  LEA.HI.SX32 R129, R129, R0, 0x1d ;  /* 0x0000000081817211 */ /* 0x000fe400078feaff */
[----:B--2---:R-:W-:-:S13]  /*0bd0*/  ISETP.GE.AND P1, PT, R110, 0x1, PT ;  /* 0x000000016e00780c */ /* 0x004fda0003f26270 */
[----:B------:R-:W0:Y:S01]  /*0be0*/  @P1 LDC.64 R100, c[0x0][0x390] ;  /* 0x0000e400ff641b82 */ /* 0x000e220000000a00 */
[----:B------:R-:W-:-:S05]  /*0bf0*/  @P1 IADD3 R7, PT, PT, R110, -0x1, RZ ;  /* 0xffffffff6e071810 */ /* 0x000fca0007ffe0ff */
[----:B------:R-:W-:-:S05]  /*0c00*/  @P1 IMAD R7, R7, UR22, RZ ;  /* 0x0000001607071c24 */ /* 0x000fca000f8e02ff */
[----:B------:R-:W-:-:S04]  /*0c10*/  @P1 SHF.R.S32.HI R104, RZ, 0x1f, R7 ;  /* 0x0000001fff681819 */ /* 0x000fc80000011407 */
[----:B------:R-:W-:Y:S02]  /*0c20*/  @P1 LEA.HI R7, R104, R7, RZ, 0x3 ;  /* 0x0000000768071211 */ /* 0x000fe400078f18ff */
[----:B------:R-:W-:Y:S02]  /*0c30*/  MOV R104, RZ ;  /* 0x000000ff00687202 */ /* 0x000fe40000000f00 */
[----:B------:R-:W-:-:S05]  /*0c40*/  @P1 LEA.HI.SX32 R104, R7, R0, 0x1d ;  /* 0x0000000007681211 */ /* 0x000fca00078feaff */
[----:B0-----:R-:W-:Y:S01]  /*0c50*/  @P1 IMAD.WIDE.U32 R100, R104, 0x10, R100 ;  /* 0x0000001068641825 */ /* 0x001fe200078e0064 */
[----:B---3--:R-:W-:-:S04]  /*0c60*/  R2UR UR6, R102 ;  /* 0x00000000660672ca */ /* 0x008fc800000e0000 */
[----:B-----5:R0:W5:Y:S01]  /*0c70*/  @P1 LDG.E.128 R24, desc[UR12][R100.64] ;  /* 0x0000000c64181981 */ /* 0x020162000c1e1d00 */
[----:B------:R-:W-:Y:S10]  /*0c80*/  @!P0 BRA `(.L_x_12016) ;  /* 0x0000002800c88947 */ /* 0x000ff40003800000 */
[----:B------:R-:W1:Y:S02]  /*0c90*/  LDC.64 R20, c[0x0][0x3a0] ;  /* 0x0000e800ff147b82 */ /* 0x000e640000000a00 */
[----:B-1----:R-:W-:-:S06]  /*0ca0*/  IMAD.WIDE.U32 R20, R129, 0x10, R20 ;  /* 0x0000001081147825 */ /* 0x002fcc00078e0014 */
        /* <DEDUP_REMOVED lines=21> */
.L_x_12019:
        /* <DEDUP_REMOVED lines=12> */
.L_x_12020:
        /* <DEDUP_REMOVED lines=42> */
.L_x_12018:
[----:B------:R-:W-:Y:S01]  /*1160*/  I2FP.F32.U32 R6, R6 ;  /* 0x0000000600067245 */ /* 0x000fe20000201000 */
[----:B-----5:R-:W-:Y:S02]  /*1170*/  HADD2.F32 R7, -RZ, R24.H0_H0 ;  /* 0x20000018ff077230 */ /* 0x020fe40000004100 */
[----:B------:R-:W-:Y:S02]  /*1180*/  IMAD.MOV.U32 R9, RZ, RZ, 0x2f800000 ;  /* 0x2f800000ff097424 */ /* 0x000fe400078e00ff */
[----:B0-----:R-:W-:Y:S02]  /*1190*/  HADD2.F32 R100, -RZ, R20.H0_H0 ;  /* 0x20000014ff647230 */ /* 0x001fe40000004100 */
[----:B------:R-:W-:Y:S01]  /*11a0*/  FMUL.FTZ R7, R7, UR17 ;  /* 0x0000001107077c20 */ /* 0x000fe20008410000 */
[----:B------:R-:W-:-:S03]  /*11b0*/  FFMA.FTZ R6, R6, R9, 1.1641532182693481445e-10 ;  /* 0x2f00000006067423 */ /* 0x000fc60000010009 */
[----:B------:R-:W-:Y:S02]  /*11c0*/  FMUL.FTZ R7, R7, UR16 ;  /* 0x0000001007077c20 */ /* 0x000fe40008410000 */
[----:B------:R-:W-:-:S04]  /*11d0*/  FSETP.GTU.FTZ.AND P3, PT, R6, UR23, PT ;  /* 0x0000001706007c0b */ /* 0x000fc8000bf7c000 */
[----:B------:R-:W-:Y:S02]  /*11e0*/  FSEL R7, R7, RZ, !P3 ;  /* 0x000000ff07077208 */ /* 0x000fe40005800000 */
[----:B------:R-:W-:-:S03]  /*11f0*/  SEL R6, RZ, 0x1, P3 ;  /* 0x00000001ff067807 */ /* 0x000fc60001800000 */
[----:B------:R-:W-:-:S07]  /*1200*/  FFMA.FTZ R7, R7, R48, R100 ;  /* 0x0000003007077223 */ /* 0x000fce0000010064 */
.L_x_12017:
[----:B0-----:R-:W-:Y:S01]  /*1210*/  F2FP.F16.F32.PACK_AB R100, RZ, R7 ;  /* 0x00000007ff64723e */ /* 0x001fe200000000ff */
        /* <DEDUP_REMOVED lines=19> */
.L_x_12023:
        /* <DEDUP_REMOVED lines=12> */
.L_x_12024:
        /* <DEDUP_REMOVED lines=42> */
.L_x_12022:
        /* <DEDUP_REMOVED lines=10> */
[----:B------:R-:W-:-:S07]  /*1750*/  FFMA.FTZ R9, R102, R49, R11 ;  /* 0x0000003166097223 */ /* 0x000fce000001000b */
.L_x_12021:
        /* <DEDUP_REMOVED lines=20> */
.L_x_12027:
        /* <DEDUP_REMOVED lines=12> */
.L_x_12028:
        /* <DEDUP_REMOVED lines=43> */
.L_x_12026:
        /* <DEDUP_REMOVED lines=10> */
[----:B------:R-:W-:-:S07]  /*1cb0*/  FFMA.FTZ R11, R11, R50, R106 ;  /* 0x000000320b0b7223 */ /* 0x000fce000001006a */
.L_x_12025:
        /* <DEDUP_REMOVED lines=20> */
.L_x_12031:
        /* <DEDUP_REMOVED lines=12> */
.L_x_12032:
        /* <DEDUP_REMOVED lines=42> */
.L_x_12030:
        /* <DEDUP_REMOVED lines=11> */
.L_x_12029:
        /* <DEDUP_REMOVED lines=20> */
.L_x_12035:
        /* <DEDUP_REMOVED lines=12> */
.L_x_12036:
        /* <DEDUP_REMOVED lines=42> */
.L_x_12034:
        /* <DEDUP_REMOVED lines=11> */
.L_x_12033:
        /* <DEDUP_REMOVED lines=20> */
.L_x_12039:
        /* <DEDUP_REMOVED lines=12> */
.L_x_12040:
        /* <DEDUP_REMOVED lines=42> */
.L_x_12038:
        /* <DEDUP_REMOVED lines=10> */
[----:B------:R-:W-:-:S07]  /*2ca0*/  FFMA.FTZ R17, R112, R45, R19 ;  /* 0x0000002d70117223 */ /* 0x000fce0000010013 */
.L_x_12037:
        /* <DEDUP_REMOVED lines=20> */
.L_x_12043:
        /* <DEDUP_REMOVED lines=12> */
.L_x_12044:
        /* <DEDUP_REMOVED lines=42> */
.L_x_12042:
        /* <DEDUP_REMOVED lines=11> */
.L_x_12041:
        /* <DEDUP_REMOVED lines=20> */
.L_x_12047:
        /* <DEDUP_REMOVED lines=12> */
.L_x_12048:
        /* <DEDUP_REMOVED lines=42> */
.L_x_12046:
        /* <DEDUP_REMOVED lines=11> */
.L_x_12045:
[----:B------:R-:W-:Y:S02]  /*3750*/  F2FP.F16.F32.PACK_AB R111, RZ, R105 ;  /* 0x00000069ff6f723e */ /* 0x000fe400000000ff */
[----:B------:R-:W-:Y:S02]  /*3760*/  PRMT R100, R100, 0x5410, R103 ;  /* 0x0000541064647816 */ /* 0x000fe40000000067 */
[----:B------:R-:W-:Y:S02]  /*3770*/  PRMT R102, R102, 0x5410, R107 ;  /* 0x0000541066667816 */ /* 0x000fe4000000006b */
[----:B------:R-:W-:Y:S02]  /*3780*/  PRMT R101, R101, 0x5410, R106 ;  /* 0x0000541065657816 */ /* 0x000fe4000000006a */
[----:B------:R-:W-:Y:S01]  /*3790*/  PRMT R103, R109, 0x5410, R111 ;  /* 0x000054106d677816 */ /* 0x000fe2000000006f */
[----:B------:R-:W-:Y:S06]  /*37a0*/  BRA `(.L_x_12049) ;  /* 0x00000028003c7947 */ /* 0x000fec0003800000 */
.L_x_12016:
        /* <DEDUP_REMOVED lines=19> */
.L_x_12052:
        /* <DEDUP_REMOVED lines=12> */
.L_x_12053:
        /* <DEDUP_REMOVED lines=42> */
.L_x_12051:
        /* <DEDUP_REMOVED lines=10> */
.L_x_12050:
[----:B0-----:R-:W-:Y:S01]  /*3ce0*/  F2FP.F16.F32.PACK_AB R100, RZ, R7 ;  /* 0x00000007ff64723e */ /* 0x001fe200000000ff */
        /* <DEDUP_REMOVED lines=15> */
.L_x_12056:
        /* <DEDUP_REMOVED lines=12> */
.L_x_12057:
        /* <DEDUP_REMOVED lines=43> */
.L_x_12055:
        /* <DEDUP_REMOVED lines=10> */
.L_x_12054:
        /* <DEDUP_REMOVED lines=16> */
.L_x_12060:
        /* <DEDUP_REMOVED lines=12> */
.L_x_12061:
        /* <DEDUP_REMOVED lines=43> */
.L_x_12059:
        /* <DEDUP_REMOVED lines=10> */
.L_x_12058:
        /* <DEDUP_REMOVED lines=16> */
.L_x_12064:
        /* <DEDUP_REMOVED lines=12> */
.L_x_12065:
        /* <DEDUP_REMOVED lines=43> */
.L_x_12063:
        /* <DEDUP_REMOVED lines=10> */
.L_x_12062:
        /* <DEDUP_REMOVED lines=16> */
.L_x_12068:
        /* <DEDUP_REMOVED lines=12> */
.L_x_12069:
        /* <DEDUP_REMOVED lines=43> */
.L_x_12067:
        /* <DEDUP_REMOVED lines=10> */
.L_x_12066:
        /* <DEDUP_REMOVED lines=16> */
.L_x_12072:
        /* <DEDUP_REMOVED lines=12> */
.L_x_12073:
        /* <DEDUP_REMOVED lines=43> */
.L_x_12071:
        /* <DEDUP_REMOVED lines=10> */
.L_x_12070:
        /* <DEDUP_REMOVED lines=16> */
.L_x_12076:
        /* <DEDUP_REMOVED lines=12> */
.L_x_12077:
        /* <DEDUP_REMOVED lines=43> */
.L_x_12075:
        /* <DEDUP_REMOVED lines=10> */
.L_x_12074:
        /* <DEDUP_REMOVED lines=16> */
.L_x_12080:
        /* <DEDUP_REMOVED lines=12> */
.L_x_12081:
        /* <DEDUP_REMOVED lines=43> */
.L_x_12079:
        /* <DEDUP_REMOVED lines=10> */
.L_x_12078:
[----:B------:R-:W-:Y:S02]  /*6050*/  F2FP.F16.F32.PACK_AB R111, RZ, R105 ;  /* 0x00000069ff6f723e */ /* 0x000fe400000000ff */
[----:B------:R-:W-:Y:S02]  /*6060*/  PRMT R100, R100, 0x5410, R103 ;  /* 0x0000541064647816 */ /* 0x000fe40000000067 */
[----:B------:R-:W-:Y:S02]  /*6070*/  PRMT R102, R102, 0x5410, R107 ;  /* 0x0000541066667816 */ /* 0x000fe4000000006b */
[----:B------:R-:W-:Y:S02]  /*6080*/  PRMT R101, R101, 0x5410, R106 ;  /* 0x0000541065657816 */ /* 0x000fe4000000006a */
[----:B------:R-:W-:-:S07]  /*6090*/  PRMT R103, R109, 0x5410, R111 ;  /* 0x000054106d677816 */ /* 0x000fce000000006f */
.L_x_12049:
[----:B------:R-:W0:Y:S01]  /*60a0*/  LDC.64 R132, c[0x0][0x3a8] ;  /* 0x0000ea00ff847b82 */ /* 0x000e220000000a00 */
[----:B------:R-:W-:Y:S01]  /*60b0*/  @P0 IADD3 R109, PT, PT, R129, 0x80, RZ ;  /* 0x00000080816d0810 */ /* 0x000fe20007ffe0ff */
[----:B------:R-:W-:-:S06]  /*60c0*/  VIADD R127, R104, 0x80 ;  /* 0x00000080687f7836 */ /* 0x000fcc0000000000 */
        /* <DEDUP_REMOVED lines=27> */
.L_x_12082:
[----:B------:R2:W5:Y:S04]  /*6280*/  @P0 LDG.E.128 R20, desc[UR12][R106.64] ;  /* 0x0000000c6a140981 */ /* 0x000568000c1e1d00 */
[----:B-----5:R2:W5:Y:S01]  /*6290*/  @P1 LDG.E.128 R24, desc[UR12][R112.64] ;  /* 0x0000000c70181981 */ /* 0x020562000c1e1d00 */
[----:B------:R-:W-:Y:S05]  /*62a0*/  @!P0 BRA `(.L_x_12083) ;  /* 0x0000002800c08947 */ /* 0x000fea0003800000 */
[----:B------:R-:W-:-:S13]  /*62b0*/  ISETP.GT.AND P2, PT, R110, RZ, PT ;  /* 0x000000ff6e00720c */ /* 0x000fda0003f44270 */
[----:B--2---:R-:W-:Y:S01]  /*62c0*/  @!P2 HADD2.F32 R107, -RZ, R20.H0_H0 ;  /* 0x20000014ff6ba230 */ /* 0x004fe20000004100 */
        /* <DEDUP_REMOVED lines=18> */
.L_x_12086:
        /* <DEDUP_REMOVED lines=12> */
.L_x_12087:
        /* <DEDUP_REMOVED lines=42> */
.L_x_12085:
        /* <DEDUP_REMOVED lines=11> */
.L_x_12084:
        /* <DEDUP_REMOVED lines=20> */
.L_x_12090:
        /* <DEDUP_REMOVED lines=12> */
.L_x_12091:
        /* <DEDUP_REMOVED lines=42> */
.L_x_12089:
        /* <DEDUP_REMOVED lines=11> */
.L_x_12088:
        /* <DEDUP_REMOVED lines=20> */
.L_x_12094:
        /* <DEDUP_REMOVED lines=12> */
.L_x_12095:
        /* <DEDUP_REMOVED lines=42> */
.L_x_12093:
        /* <DEDUP_REMOVED lines=11> */
.L_x_12092:
        /* <DEDUP_REMOVED lines=20> */
.L_x_12098:
        /* <DEDUP_REMOVED lines=12> */
.L_x_12099:
        /* <DEDUP_REMOVED lines=42> */
.L_x_12097:
        /* <DEDUP_REMOVED lines=11> */
.L_x_12096:
        /* <DEDUP_REMOVED lines=20> */
.L_x_12102:
        /* <DEDUP_REMOVED lines=12> */
.L_x_12103:
        /* <DEDUP_REMOVED lines=42> */
.L_x_12101:
        /* <DEDUP_REMOVED lines=11> */
.L_x_12100:
        /* <DEDUP_REMOVED lines=20> */
.L_x_12106:
        /* <DEDUP_REMOVED lines=12> */
.L_x_12107:
        /* <DEDUP_REMOVED lines=43> */
.L_x_12105:
        /* <DEDUP_REMOVED lines=11> */
.L_x_12104:
        /* <DEDUP_REMOVED lines=20> */
.L_x_12110:
        /* <DEDUP_REMOVED lines=12> */
.L_x_12111:
        /* <DEDUP_REMOVED lines=42> */
.L_x_12109:
        /* <DEDUP_REMOVED lines=11> */
.L_x_12108:
        /* <DEDUP_REMOVED lines=20> */
.L_x_12114:
        /* <DEDUP_REMOVED lines=12> */
.L_x_12115:
        /* <DEDUP_REMOVED lines=43> */
.L_x_12113:
[----:B------:R-:W-:Y:S01]  /*8ca0*/  I2FP.F32.U32 R102, R121 ;  /* 0x0000007900667245 */ /* 0x000fe20000201000 */
[----:B-----5:R-:W-:Y:S01]  /*8cb0*/  HADD2.F32 R120, -RZ, R27.H1_H1 ;  /* 0x3000001bff787230 */ /* 0x020fe20000004100 */
[----:B------:R-:W-:-:S04]  /*8cc0*/  MOV R121, 0x2f800000 ;  /* 0x2f80000000797802 */ /* 0x000fc80000000f00 */
        /* <DEDUP_REMOVED lines=8> */
.L_x_12112:
[----:B------:R-:W-:Y:S02]  /*8d50*/  F2FP.F16.F32.PACK_AB R120, RZ, R121 ;  /* 0x00000079ff78723e */ /* 0x000fe400000000ff */
[----:B------:R-:W-:Y:S02]  /*8d60*/  PRMT R102, R116, 0x5410, R114 ;  /* 0x0000541074667816 */ /* 0x000fe40000000072 */
[----:B------:R-:W-:Y:S02]  /*8d70*/  PRMT R101, R108, 0x5410, R101 ;  /* 0x000054106c657816 */ /* 0x000fe40000000065 */
[----:B------:R-:W-:Y:S02]  /*8d80*/  PRMT R100, R100, 0x5410, R106 ;  /* 0x0000541064647816 */ /* 0x000fe4000000006a */
[----:B------:R-:W-:Y:S01]  /*8d90*/  PRMT R103, R103, 0x5410, R120 ;  /* 0x0000541067677816 */ /* 0x000fe20000000078 */
[----:B------:R-:W-:Y:S06]  /*8da0*/  BRA `(.L_x_12116) ;  /* 0x00000028003c7947 */ /* 0x000fec0003800000 */
.L_x_12083:
[----:B--2---:R-:W-:Y:S01]  /*8db0*/  IMAD.MOV.U32 R107, RZ, RZ, RZ ;  /* 0x000000ffff6b7224 */ /* 0x004fe200078e00ff */
        /* <DEDUP_REMOVED lines=18> */
.L_x_12119:
        /* <DEDUP_REMOVED lines=12> */
.L_x_12120:
        /* <DEDUP_REMOVED lines=42> */
.L_x_12118:
        /* <DEDUP_REMOVED lines=10> */
.L_x_12117:
        /* <DEDUP_REMOVED lines=16> */
.L_x_12123:
        /* <DEDUP_REMOVED lines=12> */
.L_x_12124:
        /* <DEDUP_REMOVED lines=43> */
.L_x_12122:
        /* <DEDUP_REMOVED lines=10> */
.L_x_12121:
        /* <DEDUP_REMOVED lines=16> */
.L_x_12127:
        /* <DEDUP_REMOVED lines=12> */
.L_x_12128:
        /* <DEDUP_REMOVED lines=43> */
.L_x_12126:
        /* <DEDUP_REMOVED lines=10> */
.L_x_12125:
        /* <DEDUP_REMOVED lines=16> */
.L_x_12131:
        /* <DEDUP_REMOVED lines=12> */
.L_x_12132:
        /* <DEDUP_REMOVED lines=43> */
.L_x_12130:
        /* <DEDUP_REMOVED lines=10> */
.L_x_12129:
        /* <DEDUP_REMOVED lines=16> */
.L_x_12135:
        /* <DEDUP_REMOVED lines=12> */
.L_x_12136:
        /* <DEDUP_REMOVED lines=43> */
.L_x_12134:
        /* <DEDUP_REMOVED lines=10> */
.L_x_12133:
        /* <DEDUP_REMOVED lines=16> */
.L_x_12139:
        /* <DEDUP_REMOVED lines=12> */
.L_x_12140:
        /* <DEDUP_REMOVED lines=43> */
.L_x_12138:
        /* <DEDUP_REMOVED lines=10> */
.L_x_12137:
        /* <DEDUP_REMOVED lines=16> */
.L_x_12143:
        /* <DEDUP_REMOVED lines=12> */
.L_x_12144:
        /* <DEDUP_REMOVED lines=43> */
.L_x_12142:
        /* <DEDUP_REMOVED lines=10> */
.L_x_12141:
        /* <DEDUP_REMOVED lines=16> */
.L_x_12147:
        /* <DEDUP_REMOVED lines=12> */
.L_x_12148:
        /* <DEDUP_REMOVED lines=43> */
.L_x_12146:
        /* <DEDUP_REMOVED lines=10> */
.L_x_12145:
[----:B------:R-:W-:Y:S02]  /*b650*/  F2FP.F16.F32.PACK_AB R116, RZ, R121 ;  /* 0x00000079ff74723e */ /* 0x000fe400000000ff */
[----:B------:R-:W-:Y:S02]  /*b660*/  PRMT R102, R114, 0x5410, R102 ;  /* 0x0000541072667816 */ /* 0x000fe40000000066 */
[----:B------:R-:W-:Y:S02]  /*b670*/  PRMT R101, R108, 0x5410, R101 ;  /* 0x000054106c657816 */ /* 0x000fe40000000065 */
[----:B------:R-:W-:Y:S02]  /*b680*/  PRMT R100, R106, 0x5410, R100 ;  /* 0x000054106a647816 */ /* 0x000fe40000000064 */
[----:B------:R-:W-:-:S07]  /*b690*/  PRMT R103, R103, 0x5410, R116 ;  /* 0x0000541067677816 */ /* 0x000fce0000000074 */
.L_x_12116:
        /* <DEDUP_REMOVED lines=30> */
.L_x_12149:
        /* <DEDUP_REMOVED lines=23> */
.L_x_12153:
        /* <DEDUP_REMOVED lines=12> */
.L_x_12154:
        /* <DEDUP_REMOVED lines=41> */
.L_x_12152:
[----:B------:R-:W-:Y:S01]  /*bd40*/  I2FP.F32.U32 R6, R6 ;  /* 0x0000000600067245 */ /* 0x000fe20000201000 */
[----:B------:R-:W-:Y:S01]  /*bd50*/  HADD2.F32 R102, -RZ, R24.H0_H0 ;  /* 0x20000018ff667230 */ /* 0x000fe20000004100 */
[----:B------:R-:W-:Y:S01]  /*bd60*/  MOV R103, 0x2f800000 ;  /* 0x2f80000000677802 */ /* 0x000fe20000000f00 */
[----:B------:R-:W-:-:S03]  /*bd70*/  HADD2.F32 R108, -RZ, R20.H0_H0 ;  /* 0x20000014ff6c7230 */ /* 0x000fc60000004100 */
[----:B------:R-:W-:Y:S01]  /*bd80*/  FMUL.FTZ R102, R102, UR17 ;  /* 0x0000001166667c20 */ /* 0x000fe20008410000 */
[----:B------:R-:W-:-:S03]  /*bd90*/  FFMA.FTZ R6, R6, R103, 1.1641532182693481445e-10 ;  /* 0x2f00000006067423 */ /* 0x000fc60000010067 */
[----:B------:R-:W-:Y:S02]  /*bda0*/  FMUL.FTZ R102, R102, UR16 ;  /* 0x0000001066667c20 */ /* 0x000fe40008410000 */
[----:B------:R-:W-:-:S04]  /*bdb0*/  FSETP.GTU.FTZ.AND P2, PT, R6, UR23, PT ;  /* 0x0000001706007c0b */ /* 0x000fc8000bf5c000 */
[----:B------:R-:W-:Y:S02]  /*bdc0*/  FSEL R137, R102, RZ, !P2 ;  /* 0x000000ff66897208 */ /* 0x000fe40005000000 */
[----:B------:R-:W-:-:S03]  /*bdd0*/  SEL R6, RZ, 0x1, P2 ;  /* 0x00000001ff067807 */ /* 0x000fc60001000000 */
[----:B------:R-:W-:-:S07]  /*bde0*/  FFMA.FTZ R137, R137, R32, R108 ;  /* 0x0000002089897223 */ /* 0x000fce000001006c */
.L_x_12151:
        /* <DEDUP_REMOVED lines=20> */
.L_x_12157:
        /* <DEDUP_REMOVED lines=12> */
.L_x_12158:
        /* <DEDUP_REMOVED lines=41> */
.L_x_12156:
        /* <DEDUP_REMOVED lines=11> */
.L_x_12155:
        /* <DEDUP_REMOVED lines=20> */
.L_x_12161:
        /* <DEDUP_REMOVED lines=12> */
.L_x_12162:
        /* <DEDUP_REMOVED lines=42> */
.L_x_12160:
[----:B------:R-:W-:Y:S01]  /*c7d0*/  I2FP.F32.U32 R10, R10 ;  /* 0x0000000a000a7245 */ /* 0x000fe20000201000 */
[----:B------:R-:W-:Y:S02]  /*c7e0*/  HADD2.F32 R102, -RZ, R25.H0_H0 ;  /* 0x20000019ff667230 */ /* 0x000fe40000004100 */
        /* <DEDUP_REMOVED lines=9> */
.L_x_12159:
        /* <DEDUP_REMOVED lines=20> */
.L_x_12165:
        /* <DEDUP_REMOVED lines=12> */
.L_x_12166:
        /* <DEDUP_REMOVED lines=42> */
.L_x_12164:
        /* <DEDUP_REMOVED lines=11> */
.L_x_12163:
        /* <DEDUP_REMOVED lines=20> */
.L_x_12169:
        /* <DEDUP_REMOVED lines=12> */
.L_x_12170:
        /* <DEDUP_REMOVED lines=43> */
.L_x_12168:
        /* <DEDUP_REMOVED lines=11> */
.L_x_12167:
[----:B-1----:R-:W-:Y:S01]  /*d330*/  F2FP.F16.F32.PACK_AB R122, RZ, R127 ;  /* 0x0000007fff7a723e */ /* 0x002fe200000000ff */
        /* <DEDUP_REMOVED lines=19> */
.L_x_12173:
        /* <DEDUP_REMOVED lines=12> */
.L_x_12174:
        /* <DEDUP_REMOVED lines=43> */
.L_x_12172:
        /* <DEDUP_REMOVED lines=11> */
.L_x_12171:
        /* <DEDUP_REMOVED lines=20> */
.L_x_12177:
        /* <DEDUP_REMOVED lines=12> */
.L_x_12178:
        /* <DEDUP_REMOVED lines=43> */
.L_x_12176:
        /* <DEDUP_REMOVED lines=11> */
.L_x_12175:
        /* <DEDUP_REMOVED lines=20> */
.L_x_12181:
        /* <DEDUP_REMOVED lines=12> */
.L_x_12182:
        /* <DEDUP_REMOVED lines=43> */
.L_x_12180:
        /* <DEDUP_REMOVED lines=11> */
.L_x_12179:
[----:B------:R-:W-:Y:S02]  /*e350*/  F2FP.F16.F32.PACK_AB R103, RZ, R139 ;  /* 0x0000008bff67723e */ /* 0x000fe400000000ff */
[----:B------:R-:W-:Y:S02]  /*e360*/  PRMT R102, R122, 0x5410, R124 ;  /* 0x000054107a667816 */ /* 0x000fe4000000007c */
[----:B------:R-:W-:Y:S02]  /*e370*/  PRMT R101, R116, 0x5410, R118 ;  /* 0x0000541074657816 */ /* 0x000fe40000000076 */
[----:B------:R-:W-:Y:S02]  /*e380*/  PRMT R100, R114, 0x5410, R112 ;  /* 0x0000541072647816 */ /* 0x000fe40000000070 */
[----:B------:R-:W-:Y:S01]  /*e390*/  PRMT R103, R110, 0x5410, R103 ;  /* 0x000054106e677816 */ /* 0x000fe20000000067 */
[----:B------:R-:W-:Y:S06]  /*e3a0*/  BRA `(.L_x_12183) ;  /* 0x0000002800307947 */ /* 0x000fec0003800000 */
.L_x_12150:
        /* <DEDUP_REMOVED lines=19> */
.L_x_12186:
        /* <DEDUP_REMOVED lines=12> */
.L_x_12187:
        /* <DEDUP_REMOVED lines=42> */
.L_x_12185:
        /* <DEDUP_REMOVED lines=10> */
.L_x_12184:
        /* <DEDUP_REMOVED lines=16> */
.L_x_12190:
        /* <DEDUP_REMOVED lines=12> */
.L_x_12191:
        /* <DEDUP_REMOVED lines=42> */
.L_x_12189:
        /* <DEDUP_REMOVED lines=10> */
.L_x_12188:
        /* <DEDUP_REMOVED lines=16> */
.L_x_12194:
        /* <DEDUP_REMOVED lines=12> */
.L_x_12195:
        /* <DEDUP_REMOVED lines=42> */
.L_x_12193:
[----:B------:R-:W-:Y:S01]  /*f240*/  I2FP.F32.U32 R10, R10 ;  /* 0x0000000a000a7245 */ /* 0x000fe20000201000 */
[----:B-----5:R-:W-:Y:S01]  /*f250*/  HADD2.F32 R102, -RZ, R25.H0_H0 ;  /* 0x20000019ff667230 */ /* 0x020fe20000004100 */
[----:B------:R-:W-:-:S04]  /*f260*/  MOV R101, 0x2f800000 ;  /* 0x2f80000000657802 */ /* 0x000fc80000000f00 */
[----:B------:R-:W-:Y:S01]  /*f270*/  FMUL.FTZ R102, R102, UR17 ;  /* 0x0000001166667c20 */ /* 0x000fe20008410000 */
[----:B------:R-:W-:-:S03]  /*f280*/  FFMA.FTZ R10, R10, R101, 1.1641532182693481445e-10 ;  /* 0x2f0000000a0a7423 */ /* 0x000fc60000010065 */
[----:B------:R-:W-:Y:S02]  /*f290*/  FMUL.FTZ R102, R102, UR16 ;  /* 0x0000001066667c20 */ /* 0x000fe40008410000 */
[----:B------:R-:W-:-:S04]  /*f2a0*/  FSETP.GTU.FTZ.AND P0, PT, R10, UR23, PT ;  /* 0x000000170a007c0b */ /* 0x000fc8000bf1c000 */
[----:B------:R-:W-:Y:S02]  /*f2b0*/  FSEL R131, R102, RZ, !P0 ;  /* 0x000000ff66837208 */ /* 0x000fe40004000000 */
[----:B------:R-:W-:-:S03]  /*f2c0*/  SEL R10, RZ, 0x1, P0 ;  /* 0x00000001ff0a7807 */ /* 0x000fc60000000000 */
[----:B------:R-:W-:-:S07]  /*f2d0*/  FMUL.FTZ R131, R131, R34 ;  /* 0x0000002283837220 */ /* 0x000fce0000410000 */
.L_x_12192:
        /* <DEDUP_REMOVED lines=16> */
.L_x_12198:
        /* <DEDUP_REMOVED lines=12> */
.L_x_12199:
        /* <DEDUP_REMOVED lines=42> */
.L_x_12197:
        /* <DEDUP_REMOVED lines=10> */
.L_x_12196:
        /* <DEDUP_REMOVED lines=16> */
.L_x_12202:
        /* <DEDUP_REMOVED lines=12> */
.L_x_12203:
        /* <DEDUP_REMOVED lines=43> */
.L_x_12201:
        /* <DEDUP_REMOVED lines=10> */
.L_x_12200:
[----:B-1----:R-:W-:Y:S01]  /*fcf0*/  F2FP.F16.F32.PACK_AB R122, RZ, R127 ;  /* 0x0000007fff7a723e */ /* 0x002fe200000000ff */
        /* <DEDUP_REMOVED lines=15> */
.L_x_12206:
        /* <DEDUP_REMOVED lines=12> */
.L_x_12207:
        /* <DEDUP_REMOVED lines=43> */
.L_x_12205:
        /* <DEDUP_REMOVED lines=10> */
.L_x_12204:
        /* <DEDUP_REMOVED lines=16> */
.L_x_12210:
        /* <DEDUP_REMOVED lines=12> */
.L_x_12211:
        /* <DEDUP_REMOVED lines=43> */
.L_x_12209:
        /* <DEDUP_REMOVED lines=10> */
.L_x_12208:
        /* <DEDUP_REMOVED lines=16> */
.L_x_12214:
        /* <DEDUP_REMOVED lines=12> */
.L_x_12215:
        /* <DEDUP_REMOVED lines=43> */
.L_x_12213:
        /* <DEDUP_REMOVED lines=10> */
.L_x_12212:
[----:B------:R-:W-:Y:S02]  /*10c20*/  F2FP.F16.F32.PACK_AB R103, RZ, R139 ;  /* 0x0000008bff67723e */ /* 0x000fe400000000ff */
[----:B------:R-:W-:Y:S02]  /*10c30*/  PRMT R102, R122, 0x5410, R120 ;  /* 0x000054107a667816 */ /* 0x000fe40000000078 */
[----:B------:R-:W-:Y:S02]  /*10c40*/  PRMT R101, R118, 0x5410, R116 ;  /* 0x0000541076657816 */ /* 0x000fe40000000074 */
[----:B------:R-:W-:Y:S02]  /*10c50*/  PRMT R100, R114, 0x5410, R112 ;  /* 0x0000541072647816 */ /* 0x000fe40000000070 */
[----:B------:R-:W-:-:S07]  /*10c60*/  PRMT R103, R110, 0x5410, R103 ;  /* 0x000054106e677816 */ /* 0x000fce0000000067 */
.L_x_12183:
        /* <DEDUP_REMOVED lines=47> */
.L_x_12216:
        /* <DEDUP_REMOVED lines=227> */
[----:B------:R-:W-:Y:S02]  /*11d90*/  F2FP.F16.F32.PACK_AB R107, R148, R105 ;  /* 0x00000069946b723e */ /* 0x000fe400000000ff */
[----:B------:R-:W-:Y:S01]  /*11da0*/  F2FP.F16.F32.PACK_AB R106, R106, R19 ;  /* 0x000000136a6a723e */ /* 0x000fe200000000ff */
[----:B------:R0:W-:Y:S01]  /*11db0*/  STG.E.128 desc[UR12][R110.64], R100 ;  /* 0x000000646e007986 */ /* 0x0001e2000c101d0c */
[----:B------:R-:W-:Y:S02]  /*11dc0*/  F2FP.F16.F32.PACK_AB R105, R136, R17 ;  /* 0x000000118869723e */ /* 0x000fe400000000ff */
[----:B------:R-:W-:Y:S02]  /*11dd0*/  F2FP.F16.F32.PACK_AB R104, R104, R7 ;  /* 0x000000076868723e */ /* 0x000fe400000000ff */
[----:B------:R-:W-:-:S02]  /*11de0*/  F2FP.F16.F32.PACK_AB R115, R164, R115 ;  /* 0x00000073a473723e */ /* 0x000fc400000000ff */
[----:B------:R-:W-:Y:S01]  /*11df0*/  F2FP.F16.F32.PACK_AB R114, R160, R9 ;  /* 0x00000009a072723e */ /* 0x000fe200000000ff */
[----:B------:R0:W-:Y:S01]  /*11e00*/  STG.E.128 desc[UR12][R116.64], R104 ;  /* 0x0000006874007986 */ /* 0x0001e2000c101d0c */
[----:B------:R-:W-:Y:S02]  /*11e10*/  F2FP.F16.F32.PACK_AB R113, R120, R113 ;  /* 0x000000717871723e */ /* 0x000fe400000000ff */
[----:B------:R-:W-:-:S05]  /*11e20*/  F2FP.F16.F32.PACK_AB R112, R112, R109 ;  /* 0x0000006d7070723e */ /* 0x000fca00000000ff */
[----:B------:R0:W-:Y:S02]  /*11e30*/  STG.E.128 desc[UR12][R118.64], R112 ;  /* 0x0000007076007986 */ /* 0x0001e4000c101d0c */
.L_x_12217:
[----:B------:R-:W-:Y:S02]  /*11e40*/  UIADD3 UR7, UPT, UPT, UR7, UR20, URZ ;  /* 0x0000001407077290 */ /* 0x000fe4000fffe0ff */
[----:B------:R-:W-:Y:S02]  /*11e50*/  UPLOP3.LUT UP0, UPT, UPT, UPT, UP0, 0x40, 0x4 ;  /* 0x000000000004789c */ /* 0x000fe40003f0e800 */
[----:B------:R-:W-:-:S09]  /*11e60*/  UISETP.GE.AND UP1, UPT, UR7, UR21, UPT ;  /* 0x000000150700728c */ /* 0x000fd2000bf26270 */
[----:B------:R-:W-:Y:S05]  /*11e70*/  BRA.U !UP1, `(.L_x_12218) ;  /* 0xfffffeed09187547 */ /* 0x000fea000b83ffff */
[----:B------:R-:W-:Y:S05]  /*11e80*/  EXIT ;  /* 0x000000000000794d */ /* 0x000fea0003800000 */
.L_x_12219:
        /* <DEDUP_REMOVED lines=15> */
.L_x_20826:


//--------------------- .text._ZN10layer_norm13ln_fwd_kernelINS_13Kernel_traitsI6__halfS2_fS2_fjLj3072ELj1ELj1ELj4ELj16ENS_18Kernel_traits_baseILj3072ES2_S2_fS2_fjLj128EEEEELb0ELb0ELb0ELb0EEEvNS_9FwdParamsE --------------------------
	.section	.text._ZN10layer_norm13ln_fwd_kernelINS_13Kernel_traitsI6__halfS2_fS2_fjLj3072ELj1ELj1ELj4ELj16ENS_18Kernel_traits_baseILj3072ES2_S2_fS2_fjLj128EEEEELb0ELb0ELb0ELb0EEEvNS_9FwdParamsE,"ax",@progbits
	.align	128
        .global         _ZN10layer_norm13ln_fwd_kernelINS_13Kernel_traitsI6__halfS2_fS2_fjLj3072ELj1ELj1ELj4ELj16ENS_18Kernel_traits_baseILj3072ES2_S2_fS2_fjLj128EEEEELb0ELb0ELb0ELb0EEEvNS_9FwdParamsE
        .type           _ZN10layer_norm13ln_fwd_kernelINS_13Kernel_traitsI6__halfS2_fS2_fjLj3072ELj1ELj1ELj4ELj16ENS_18Kernel_traits_baseILj3072ES2_S2_fS2_fjLj128EEEEELb0ELb0ELb0ELb0EEEvNS_9FwdParamsE,@function
        .size           _ZN10layer_norm13ln_fwd_kernelINS_13Kernel_traitsI6__halfS2_fS2_fjLj3072ELj1ELj1ELj4ELj16ENS_18Kernel_traits_baseILj3072ES2_S2_fS2_fjLj128EEEEELb0ELb0ELb0ELb0EEEvNS_9FwdParamsE,(.L_x_20827 - _ZN10layer_norm13ln_fwd_kernelINS_13Kernel_traitsI6__halfS2_fS2_fjLj3072ELj1ELj1ELj4ELj16ENS_18Kernel_traits_baseILj3072ES2_S2_fS2_fjLj128EEEEELb0ELb0ELb0ELb0EEEvNS_9FwdParamsE)
        .other          _ZN10layer_norm13ln_fwd_kernelINS_13Kernel_traitsI6__halfS2_fS2_fjLj3072ELj1ELj1ELj4ELj16ENS_18Kernel_traits_baseILj3072ES2_S2_fS2_fjLj128EEEEELb0ELb0ELb0ELb0EEEvNS_9FwdParamsE,@"STO_CUDA_ENTRY STV_DEFAULT"
_ZN10layer_norm13ln_fwd_kernelINS_13Kernel_traitsI6__halfS2_fS2_fjLj3072ELj1ELj1ELj4ELj16ENS_18Kernel_traits_baseILj3072ES2_S2_fS2_fjLj128EEEEELb0ELb0ELb0ELb0EEEvNS_9FwdParamsE:
.text._ZN10layer_norm13ln_fwd_kernelINS_13Kernel_traitsI6__halfS2_fS2_fjLj3072ELj1ELj1ELj4ELj16ENS_18Kernel_traits_baseILj3072ES2_S2_fS2_fjLj128EEEEELb0ELb0ELb0ELb0EEEvNS_9FwdParamsE:
        /* <DEDUP_REMOVED lines=13> */
[----:B------:R-:W-:Y:S02]  /*00d0*/  LOP3.LUT R5, R0, 0x1f, R3, 0xf8, !PT ;  /* 0x0000001f00057812 */ /* 0x000fe400078ef803 */
[----:B----4-:R-:W-:Y:S02]  /*00e0*/  MOV R56, UR4 ;  /* 0x0000000400387c02 */ /* 0x010fe40008000f00 */
[----:B------:R-:W-:-:S04]  /*00f0*/  LOP3.LUT R57, R5, 0x7f, RZ, 0x3c, !PT ;  /* 0x0000007f05397812 */ /* 0x000fc800078e3cff */
[----:B------:R-:W-:Y:S01]  /*0100*/  LEA.HI.SX32 R57, R4, R57, 0x1d ;  /* 0x0000003904397211 */ /* 0x000fe200078feaff */
[----:B---3--:R-:W-:Y:S06]  /*0110*/  BRA.U !UP0, `(.L_x_12221) ;  /* 0x0000000108687547 */ /* 0x008fec000b800000 */
        /* <DEDUP_REMOVED lines=26> */
.L_x_12221:
        /* <DEDUP_REMOVED lines=23> */
.L_x_12222:
[----:B------:R-:W-:Y:S05]  /*0430*/  BSYNC.RECONVERGENT B0 ;  /* 0x0000000000007941 */ /* 0x000fea0003800200 */
.L_x_12220:
[----:B------:R-:W0:Y:S02]  /*0440*/  LDCU UR4, c[0x0][0x384] ;  /* 0x00007080ff0477ac */ /* 0x000e240008000800 */
[----:B0-----:R-:W-:-:S13]  /*0450*/  ISETP.GE.AND P0, PT, R56, UR4, PT ;  /* 0x0000000438007c0c */ /* 0x001fda000bf06270 */
[----:B------:R-:W-:Y:S05]  /*0460*/  @P0 EXIT ;  /* 0x000000000000094d */ /* 0x000fea0003800000 */
[----:B------:R-:W-:Y:S01]  /*0470*/  SHF.R.S32.HI R4, RZ, 0x3, R4 ;  /* 0x00000003ff047819 */ /* 0x000fe20000011404 */
[----:B------:R-:W0:Y:S01]  /*0480*/  LDC.64 R32, c[0x0][0x3e0] ;  /* 0x0000f800ff207b82 */ /* 0x000e220000000a00 */
[----:B------:R-:W1:Y:S02]  /*0490*/  LDCU UR12, c[0x0][0x388] ;  /* 0x00007100ff0c77ac */ /* 0x000e640008000800 */
[C---:B------:R-:W-:Y:S02]  /*04a0*/  LOP3.LUT R5, R4.reuse, 0x7f, RZ, 0xc0, !PT ;  /* 0x0000007f04057812 */ /* 0x040fe400078ec0ff */
[----:B------:R-:W-:Y:S01]  /*04b0*/  SHF.L.U32 R4, R4, 0x1, RZ ;  /* 0x0000000104047819 */ /* 0x000fe200000006ff */
[----:B------:R-:W2:Y:S01]  /*04c0*/  LDCU.U8 UR10, c[0x0][0x410] ;  /* 0x00008200ff0a77ac */ /* 0x000ea20008000000 */
[----:B------:R-:W-:Y:S01]  /*04d0*/  VIADDMNMX R0, R5, -R0, RZ, !PT ;  /* 0x8000000005007246 */ /* 0x000fe200078001ff */
[----:B------:R-:W-:Y:S01]  /*04e0*/  IMAD R5, R2, -0x20, R5 ;  /* 0xffffffe002057824 */ /* 0x000fe200078e0205 */
[----:B------:R-:W-:Y:S01]  /*04f0*/  LOP3.LUT R7, R4, 0xffffff00, RZ, 0xc0, !PT ;  /* 0xffffff0004077812 */ /* 0x000fe200078ec0ff */
[----:B------:R-:W3:Y:S01]  /*0500*/  LDCU UR11, c[0x0][0x400] ;  /* 0x00008000ff0b77ac */ /* 0x000ee20008000800 */
[----:B------:R-:W-:-:S02]  /*0510*/  VIMNMX R0, PT, PT, R0, 0x20, PT ;  /* 0x0000002000007848 */ /* 0x000fc40003fe0100 */
[----:B------:R-:W-:Y:S01]  /*0520*/  VIMNMX R5, PT, PT, RZ, R5, !PT ;  /* 0x00000005ff057248 */ /* 0x000fe20007fe0100 */
[----:B------:R-:W4:Y:S01]  /*0530*/  LDCU.64 UR8, c[0x0][0x3a0] ;  /* 0x00007400ff0877ac */ /* 0x000f220008000a00 */
[----:B------:R-:W-:Y:S01]  /*0540*/  LEA R0, R0, R7, 0x3 ;  /* 0x0000000700007211 */ /* 0x000fe200078e18ff */
[----:B------:R-:W-:-:S03]  /*0550*/  UPLOP3.LUT UP1, UPT, UPT, UPT, UPT, 0x40, 0x4 ;  /* 0x000000000004789c */ /* 0x000fc60003f2e870 */
[----:B------:R-:W-:Y:S02]  /*0560*/  I2FP.F32.U32 R4, R0 ;  /* 0x0000000000047245 */ /* 0x000fe40000201000 */
[----:B------:R-:W-:Y:S02]  /*0570*/  VIMNMX R0, PT, PT, R5, 0x20, PT ;  /* 0x0000002005007848 */ /* 0x000fe40003fe0100 */
[----:B------:R0:W0:Y:S02]  /*0580*/  MUFU.RCP R2, R4 ;  /* 0x0000000400027308 */ /* 0x0000240000001000 */
[----:B0-----:R-:W-:Y:S02]  /*0590*/  ISETP.NE.U32.AND P0, PT, R32, RZ, PT ;  /* 0x000000ff2000720c */ /* 0x001fe40003f05070 */
[----:B------:R-:W-:Y:S02]  /*05a0*/  LEA R0, R0, R7, 0x3 ;  /* 0x0000000700007211 */ /* 0x000fe400078e18ff */
[----:B-1234-:R-:W-:-:S13]  /*05b0*/  ISETP.NE.AND.EX P0, PT, R33, RZ, PT, P0 ;  /* 0x000000ff2100720c */ /* 0x01efda0003f05300 */
.L_x_12243:
[----:B------:R-:W0:Y:S02]  /*05c0*/  @P0 LDC.64 R48, c[0x0][0x3e0] ;  /* 0x0000f800ff300b82 */ /* 0x000e240000000a00 */
[----:B0-----:R-:W-:-:S06]  /*05d0*/  @P0 IMAD.WIDE R48, R56, 0x2, R48 ;  /* 0x0000000238300825 */ /* 0x001fcc00078e0230 */
[----:B------:R-:W2:Y:S01]  /*05e0*/  @P0 LDG.E.U16 R48, desc[UR6][R48.64] ;  /* 0x0000000630300981 */ /* 0x000ea2000c1e1500 */
[----:B------:R-:W-:Y:S01]  /*05f0*/  IMAD R50, R56, UR12, RZ ;  /* 0x0000000c38327c24 */ /* 0x000fe2000f8e02ff */
[----:B------:R-:W-:Y:S01]  /*0600*/  ISETP.GE.U32.AND P1, PT, R57, 0x80, PT ;  /* 0x000000803900780c */ /* 0x000fe20003f26070 */
[----:B------:R-:W-:Y:S01]  /*0610*/  BSSY.RECONVERGENT B0, `(.L_x_12223) ;  /* 0x000003a000007945 */ /* 0x000fe20003800200 */
[----:B------:R-:W-:Y:S01]  /*0620*/  LOP3.LUT R58, R3, 0x60, RZ, 0xc0, !PT ;  /* 0x00000060033a7812 */ /* 0x000fe200078ec0ff */
[----:B------:R-:W-:Y:S01]  /*0630*/  HFMA2 R59, -RZ, RZ, 1.875, 0 ;  /* 0x3f800000ff3b7431 */ /* 0x000fe200000001ff */
[----:B------:R-:W-:Y:S02]  /*0640*/  SHF.R.S32.HI R51, RZ, 0x1f, R50 ;  /* 0x0000001fff337819 */ /* 0x000fe40000011432 */
[----:B------:R-:W-:Y:S02]  /*0650*/  LOP3.LUT R58, R58, 0x1f, R3, 0xf8, !PT ;  /* 0x0000001f3a3a7812 */ /* 0x000fe400078ef803 */
[----:B------:R-:W-:-:S04]  /*0660*/  LEA.HI R51, R51, R50, RZ, 0x3 ;  /* 0x0000003233337211 */ /* 0x000fc800078f18ff */
[----:B------:R-:W-:-:S04]  /*0670*/  LEA.HI.SX32 R58, R51, R58, 0x1d ;  /* 0x0000003a333a7211 */ /* 0x000fc800078feaff */
[----:B------:R-:W-:Y:S01]  /*0680*/  MOV R60, R58 ;  /* 0x0000003a003c7202 */ /* 0x000fe20000000f00 */
[----:B--2---:R-:W-:Y:S01]  /*0690*/  @P0 HADD2.F32 R59, -RZ, R48.H0_H0 ;  /* 0x20000030ff3b0230 */ /* 0x004fe20000004100 */
        /* <DEDUP_REMOVED lines=11> */
[--C-:B-----5:R-:W-:Y:S02]  /*0750*/  HADD2.F32 R63, -RZ, R48.reuse.H0_H0 ;  /* 0x20000030ff3f7230 */ /* 0x120fe40000004100 */
[----:B------:R-:W-:Y:S02]  /*0760*/  HADD2.F32 R48, -RZ, R48.H1_H1 ;  /* 0x30000030ff307230 */ /* 0x000fe40000004100 */
[----:B------:R-:W-:Y:S02]  /*0770*/  HADD2.F32 R65, -RZ, R49.H0_H0 ;  /* 0x20000031ff417230 */ /* 0x000fe40000004100 */
[----:B0-----:R-:W-:-:S02]  /*0780*/  HADD2.F32 R60, -RZ, R51.H1_H1 ;  /* 0x30000033ff3c7230 */ /* 0x001fc40000004100 */
[-C--:B--2---:R-:W-:Y:S01]  /*0790*/  FFMA.FTZ R5, R48, R59.reuse, R5 ;  /* 0x0000003b30057223 */ /* 0x084fe20000010005 */
[----:B------:R-:W-:Y:S02]  /*07a0*/  HADD2.F32 R48, -RZ, R49.H1_H1 ;  /* 0x30000031ff307230 */ /* 0x000fe40000004100 */
[-C--:B------:R-:W-:Y:S01]  /*07b0*/  FFMA.FTZ R4, R63, R59.reuse, R4 ;  /* 0x0000003b3f047223 */ /* 0x080fe20000010004 */
[--C-:B------:R-:W-:Y:S02]  /*07c0*/  HADD2.F32 R49, -RZ, R50.reuse.H0_H0 ;  /* 0x20000032ff317230 */ /* 0x100fe40000004100 */
[-C--:B------:R-:W-:Y:S01]  /*07d0*/  FFMA.FTZ R6, R65, R59.reuse, R6 ;  /* 0x0000003b41067223 */ /* 0x080fe20000010006 */
[----:B------:R-:W-:Y:S02]  /*07e0*/  HADD2.F32 R50, -RZ, R50.H1_H1 ;  /* 0x30000032ff327230 */ /* 0x000fe40000004100 */
[----:B------:R-:W-:Y:S01]  /*07f0*/  FFMA.FTZ R7, R48, R59, R7 ;  /* 0x0000003b30077223 */ /* 0x000fe20000010007 */
[----:B------:R-:W-:-:S02]  /*0800*/  HADD2.F32 R63, -RZ, R51.H0_H0 ;  /* 0x20000033ff3f7230 */ /* 0x000fc40000004100 */
[-C--:B---3--:R-:W-:Y:S01]  /*0810*/  FFMA.FTZ R52, R49, R59.reuse, R52 ;  /* 0x0000003b31347223 */ /* 0x088fe20000010034 */
[-C--:B------:R-:W-:Y:S01]  /*0820*/  FFMA.FTZ R55, R60, R59.reuse, R55 ;  /* 0x0000003b3c377223 */ /* 0x080fe20000010037 */
[-C--:B------:R-:W-:Y:S01]  /*0830*/  FFMA.FTZ R53, R50, R59.reuse, R53 ;  /* 0x0000003b32357223 */ /* 0x080fe20000010035 */
[----:B------:R-:W-:Y:S01]  /*0840*/  FFMA.FTZ R54, R63, R59, R54 ;  /* 0x0000003b3f367223 */ /* 0x000fe20000010036 */
[----:B------:R-:W-:Y:S06]  /*0850*/  BRA `(.L_x_12226) ;  /* 0x0000000000407947 */ /* 0x000fec0003800000 */
.L_x_12225:
[--C-:B-----5:R-:W-:Y:S02]  /*0860*/  HADD2.F32 R52, -RZ, R49.reuse.H1_H1 ;  /* 0x30000031ff347230 */ /* 0x120fe40000004100 */
        /* <DEDUP_REMOVED lines=15> */
.L_x_12226:
[----:B------:R-:W0:Y:S01]  /*0960*/  LDC.64 R48, c[0x0][0x3a8] ;  /* 0x0000ea00ff307b82 */ /* 0x000e220000000a00 */
[C---:B------:R-:W-:Y:S01]  /*0970*/  IADD3 R60, PT, PT, R58.reuse, 0x80, RZ ;  /* 0x000000803a3c7810 */ /* 0x040fe20007ffe0ff */
[----:B0-----:R-:W-:-:S05]  /*0980*/  IMAD.WIDE.U32 R48, R58, 0x20, R48 ;  /* 0x000000203a307825 */ /* 0x001fca00078e0030 */
[----:B------:R0:W-:Y:S04]  /*0990*/  STG.E.128 desc[UR6][R48.64], R4 ;  /* 0x0000000430007986 */ /* 0x0001e8000c101d06 */
[----:B------:R0:W-:Y:S02]  /*09a0*/  STG.E.128 desc[UR6][R48.64+0x10], R52 ;  /* 0x0000103430007986 */ /* 0x0001e4000c101d06 */
.L_x_12224:
[----:B------:R-:W-:Y:S05]  /*09b0*/  BSYNC.RECONVERGENT B0 ;  /* 0x0000000000007941 */ /* 0x000fea0003800200 */
.L_x_12223:
        /* <DEDUP_REMOVED lines=12> */
[----:B0-----:R0:W3:Y:S01]  /*0a80*/  LDG.E.128 R48, desc[UR6][R62.64+0x10] ;  /* 0x000010063e307981 */ /* 0x0010e2000c1e1d00 */
[--C-:B-----5:R-:W-:Y:S02]  /*0a90*/  HADD2.F32 R61, -RZ, R36.reuse.H0_H0 ;  /* 0x20000024ff3d7230 */ /* 0x120fe40000004100 */
[----:B------:R-:W-:Y:S02]  /*0aa0*/  HADD2.F32 R36, -RZ, R36.H1_H1 ;  /* 0x30000024ff247230 */ /* 0x000fe40000004100 */
[--C-:B------:R-:W-:Y:S02]  /*0ab0*/  HADD2.F32 R65, -RZ, R37.reuse.H0_H0 ;  /* 0x20000025ff417230 */ /* 0x100fe40000004100 */
[----:B------:R-:W-:-:S02]  /*0ac0*/  HADD2.F32 R64, -RZ, R37.H1_H1 ;  /* 0x30000025ff407230 */ /* 0x000fc40000004100 */
[--C-:B------:R-:W-:Y:S02]  /*0ad0*/  HADD2.F32 R37, -RZ, R38.reuse.H0_H0 ;  /* 0x20000026ff257230 */ /* 0x100fe40000004100 */
[----:B------:R-:W-:Y:S02]  /*0ae0*/  HADD2.F32 R38, -RZ, R38.H1_H1 ;  /* 0x30000026ff267230 */ /* 0x000fe40000004100 */
[--C-:B0-----:R-:W-:Y:S02]  /*0af0*/  HADD2.F32 R62, -RZ, R39.reuse.H1_H1 ;  /* 0x30000027ff3e7230 */ /* 0x101fe40000004100 */
[-C--:B--2---:R-:W-:Y:S01]  /*0b00*/  FFMA.FTZ R32, R61, R59.reuse, R32 ;  /* 0x0000003b3d207223 */ /* 0x084fe20000010020 */
[----:B------:R-:W-:Y:S02]  /*0b10*/  HADD2.F32 R61, -RZ, R39.H0_H0 ;  /* 0x20000027ff3d7230 */ /* 0x000fe40000004100 */
[-C--:B------:R-:W-:Y:S01]  /*0b20*/  FFMA.FTZ R33, R36, R59.reuse, R33 ;  /* 0x0000003b24217223 */ /* 0x080fe20000010021 */
[-C--:B------:R-:W-:Y:S01]  /*0b30*/  FFMA.FTZ R34, R65, R59.reuse, R34 ;  /* 0x0000003b41227223 */ /* 0x080fe20000010022 */
[-C--:B---3--:R-:W-:Y:S01]  /*0b40*/  FFMA.FTZ R36, R37, R59.reuse, R48 ;  /* 0x0000003b25247223 */ /* 0x088fe20000010030 */
[-C--:B------:R-:W-:Y:S01]  /*0b50*/  FFMA.FTZ R37, R38, R59.reuse, R49 ;  /* 0x0000003b26257223 */ /* 0x080fe20000010031 */
[-C--:B------:R-:W-:Y:S01]  /*0b60*/  FFMA.FTZ R35, R64, R59.reuse, R35 ;  /* 0x0000003b40237223 */ /* 0x080fe20000010023 */
[-C--:B------:R-:W-:Y:S01]  /*0b70*/  FFMA.FTZ R38, R61, R59.reuse, R50 ;  /* 0x0000003b3d267223 */ /* 0x080fe20000010032 */
[----:B------:R-:W-:Y:S01]  /*0b80*/  FFMA.FTZ R39, R62, R59, R51 ;  /* 0x0000003b3e277223 */ /* 0x000fe20000010033 */
[----:B------:R-:W-:Y:S06]  /*0b90*/  BRA `(.L_x_12230) ;  /* 0x0000000000407947 */ /* 0x000fec0003800000 */
.L_x_12229:
[----:B-----5:R-:W-:Y:S02]  /*0ba0*/  HADD2.F32 R32, -RZ, R36.H0_H0 ;  /* 0x20000024ff207230 */ /* 0x020fe40000004100 */
[----:B------:R-:W-:Y:S02]  /*0bb0*/  HADD2.F32 R50, -RZ, R38.H0_H0 ;  /* 0x20000026ff327230 */ /* 0x000fe40000004100 */
[----:B------:R-:W-:Y:S02]  /*0bc0*/  HADD2.F32 R36, -RZ, R36.H1_H1 ;  /* 0x30000024ff247230 */ /* 0x000fe40000004100 */
[-C--:B------:R-:W-:Y:S01]  /*0bd0*/  FMUL.FTZ R32, R32, R59.reuse ;  /* 0x0000003b20207220 */ /* 0x080fe20000410000 */
[----:B------:R-:W-:Y:S02]  /*0be0*/  HADD2.F32 R38, -RZ, R38.H1_H1 ;  /* 0x30000026ff267230 */ /* 0x000fe40000004100 */
[--C-:B------:R-:W-:Y:S02]  /*0bf0*/  HADD2.F32 R34, -RZ, R37.reuse.H0_H0 ;  /* 0x20000025ff227230 */ /* 0x100fe40000004100 */
[----:B------:R-:W-:Y:S01]  /*0c00*/  FMUL.FTZ R33, R36, R59 ;  /* 0x0000003b24217220 */ /* 0x000fe20000410000 */
[----:B0-----:R-:W-:-:S02]  /*0c10*/  HADD2.F32 R48, -RZ, R37.H1_H1 ;  /* 0x30000025ff307230 */ /* 0x001fc40000004100 */
[-C--:B------:R-:W-:Y:S01]  /*0c20*/  FMUL.FTZ R37, R38, R59.reuse ;  /* 0x0000003b26257220 */ /* 0x080fe20000410000 */
[--C-:B------:R-:W-:Y:S02]  /*0c30*/  HADD2.F32 R62, -RZ, R39.reuse.H0_H0 ;  /* 0x20000027ff3e7230 */ /* 0x100fe40000004100 */
[-C--:B------:R-:W-:Y:S01]  /*0c40*/  FMUL.FTZ R34, R34, R59.reuse ;  /* 0x0000003b22227220 */ /* 0x080fe20000410000 */
[----:B------:R-:W-:Y:S02]  /*0c50*/  HADD2.F32 R64, -RZ, R39.H1_H1 ;  /* 0x30000027ff407230 */ /* 0x000fe40000004100 */
[-C--:B------:R-:W-:Y:S01]  /*0c60*/  FMUL.FTZ R35, R48, R59.reuse ;  /* 0x0000003b30237220 */ /* 0x080fe20000410000 */
[-C--:B------:R-:W-:Y:S01]  /*0c70*/  FMUL.FTZ R36, R50, R59.reuse ;  /* 0x0000003b32247220 */ /* 0x080fe20000410000 */
[-C--:B------:R-:W-:Y:S01]  /*0c80*/  FMUL.FTZ R38, R62, R59.reuse ;  /* 0x0000003b3e267220 */ /* 0x080fe20000410000 */
[----:B------:R-:W-:-:S07]  /*0c90*/  FMUL.FTZ R39, R64, R59 ;  /* 0x0000003b40277220 */ /* 0x000fce0000410000 */
.L_x_12230:
[----:B------:R-:W0:Y:S02]  /*0ca0*/  LDC.64 R48, c[0x0][0x3a8] ;  /* 0x0000ea00ff307b82 */ /* 0x000e240000000a00 */
[C---:B0-----:R-:W-:Y:S01]  /*0cb0*/  IMAD.WIDE.U32 R48, R60.reuse, 0x20, R48 ;  /* 0x000000203c307825 */ /* 0x041fe200078e0030 */
[----:B------:R-:W-:-:S04]  /*0cc0*/  IADD3 R60, PT, PT, R60, 0x80, RZ ;  /* 0x000000803c3c7810 */ /* 0x000fc80007ffe0ff */
[----:B------:R1:W-:Y:S04]  /*0cd0*/  STG.E.128 desc[UR6][R48.64], R32 ;  /* 0x0000002030007986 */ /* 0x0003e8000c101d06 */
[----:B------:R1:W-:Y:S02]  /*0ce0*/  STG.E.128 desc[UR6][R48.64+0x10], R36 ;  /* 0x0000102430007986 */ /* 0x0003e4000c101d06 */
.L_x_12228:
[----:B------:R-:W-:Y:S05]  /*0cf0*/  BSYNC.RECONVERGENT B0 ;  /* 0x0000000000007941 */ /* 0x000fea0003800200 */
.L_x_12227:
        /* <DEDUP_REMOVED lines=12> */
[----:B01----:R0:W3:Y:S01]  /*0dc0*/  LDG.E.128 R48, desc[UR6][R62.64+0x10] ;  /* 0x000010063e307981 */ /* 0x0030e2000c1e1d00 */
        /* <DEDUP_REMOVED lines=17> */
.L_x_12233:
[----:B-----5:R-:W-:Y:S02]  /*0ee0*/  HADD2.F32 R40, -RZ, R44.H0_H0 ;  /* 0x2000002cff287230 */ /* 0x020fe40000004100 */
[----:B------:R-:W-:Y:S02]  /*0ef0*/  HADD2.F32 R50, -RZ, R46.H0_H0 ;  /* 0x2000002eff327230 */ /* 0x000fe40000004100 */
[----:B------:R-:W-:Y:S02]  /*0f00*/  HADD2.F32 R44, -RZ, R44.H1_H1 ;  /* 0x3000002cff2c7230 */ /* 0x000fe40000004100 */
[-C--:B------:R-:W-:Y:S01]  /*0f10*/  FMUL.FTZ R40, R40, R59.reuse ;  /* 0x0000003b28287220 */ /* 0x080fe20000410000 */
[----:B------:R-:W-:Y:S02]  /*0f20*/  HADD2.F32 R46, -RZ, R46.H1_H1 ;  /* 0x3000002eff2e7230 */ /* 0x000fe40000004100 */
[--C-:B------:R-:W-:Y:S02]  /*0f30*/  HADD2.F32 R42, -RZ, R45.reuse.H0_H0 ;  /* 0x2000002dff2a7230 */ /* 0x100fe40000004100 */
[----:B------:R-:W-:Y:S01]  /*0f40*/  FMUL.FTZ R41, R44, R59 ;  /* 0x0000003b2c297220 */ /* 0x000fe20000410000 */
[----:B01----:R-:W-:-:S02]  /*0f50*/  HADD2.F32 R48, -RZ, R45.H1_H1 ;  /* 0x3000002dff307230 */ /* 0x003fc40000004100 */
        /* <DEDUP_REMOVED lines=8> */
.L_x_12234:
[----:B------:R-:W0:Y:S02]  /*0fe0*/  LDC.64 R48, c[0x0][0x3a8] ;  /* 0x0000ea00ff307b82 */ /* 0x000e240000000a00 */
[----:B0-----:R-:W-:-:S05]  /*0ff0*/  IMAD.WIDE.U32 R48, R60, 0x20, R48 ;  /* 0x000000203c307825 */ /* 0x001fca00078e0030 */
[----:B------:R2:W-:Y:S04]  /*1000*/  STG.E.128 desc[UR6][R48.64], R40 ;  /* 0x0000002830007986 */ /* 0x0005e8000c101d06 */
[----:B------:R2:W-:Y:S02]  /*1010*/  STG.E.128 desc[UR6][R48.64+0x10], R44 ;  /* 0x0000102c30007986 */ /* 0x0005e4000c101d06 */
.L_x_12232:
[----:B------:R-:W-:Y:S05]  /*1020*/  BSYNC.RECONVERGENT B0 ;  /* 0x0000000000007941 */ /* 0x000fea0003800200 */
.L_x_12231:
        /* <DEDUP_REMOVED lines=118> */
.L_x_12236:
[----:B------:R-:W-:Y:S05]  /*1790*/  BSYNC.RECONVERGENT B0 ;  /* 0x0000000000007941 */ /* 0x000fea0003800200 */
.L_x_12235:
        /* <DEDUP_REMOVED lines=11> */
[----:B------:R-:W-:-:S04]  /*1850*/  I2FP.F32.S32 R50, R51 ;  /* 0x0000003300327245 */ /* 0x000fc80000201400 */
[----:B------:R-:W0:Y:S01]  /*1860*/  MUFU.RCP R59, R50 ;  /* 0x00000032003b7308 */ /* 0x000e220000001000 */
[----:B-1----:R-:W1:Y:S04]  /*1870*/  SHFL.DOWN PT, R64, R48, 0x2, 0x1f ;  /* 0x08401f0030407f89 */ /* 0x002e6800000e0000 */
[----:B------:R-:W2:Y:S01]  /*1880*/  SHFL.DOWN PT, R60, R49, 0x2, 0x1f ;  /* 0x08401f00313c7f89 */ /* 0x000ea200000e0000 */
[C---:B-1----:R-:W-:Y:S01]  /*1890*/  FMUL.FTZ R66, R64.reuse, R61 ;  /* 0x0000003d40427220 */ /* 0x042fe20000410000 */
[----:B------:R-:W-:-:S03]  /*18a0*/  FADD.FTZ R64, -R64, R48 ;  /* 0x0000003040407221 */ /* 0x000fc60000010100 */
[----:B------:R-:W-:Y:S01]  /*18b0*/  FFMA.FTZ R66, R65, R48, R66 ;  /* 0x0000003041427223 */ /* 0x000fe20000010042 */
[----:B------:R-:W-:Y:S01]  /*18c0*/  FMUL.FTZ R64, R64, R64 ;  /* 0x0000004040407220 */ /* 0x000fe20000410000 */
[----:B------:R-:W1:Y:S01]  /*18d0*/  SHFL.DOWN PT, R48, R51, 0x1, 0x1f ;  /* 0x08201f0033307f89 */ /* 0x000e6200000e0000 */
[----:B--2---:R-:W-:Y:S01]  /*18e0*/  FADD.FTZ R62, R60, R49 ;  /* 0x000000313c3e7221 */ /* 0x004fe20000010000 */
[----:B0-----:R-:W-:Y:S01]  /*18f0*/  FMUL.FTZ R63, R59, R66 ;  /* 0x000000423b3f7220 */ /* 0x001fe20000410000 */
[----:B------:R-:W-:-:S04]  /*1900*/  FMUL.FTZ R64, R64, R65 ;  /* 0x0000004140407220 */ /* 0x000fc80000410000 */
[----:B------:R-:W0:Y:S01]  /*1910*/  SHFL.DOWN PT, R60, R63, 0x1, 0x1f ;  /* 0x08201f003f3c7f89 */ /* 0x000e2200000e0000 */
[----:B------:R-:W-:-:S04]  /*1920*/  FMUL.FTZ R64, R64, R61 ;  /* 0x0000003d40407220 */ /* 0x000fc80000410000 */
[----:B------:R-:W-:-:S05]  /*1930*/  FFMA.FTZ R59, R59, R64, R62 ;  /* 0x000000403b3b7223 */ /* 0x000fca000001003e */
[----:B------:R-:W2:Y:S01]  /*1940*/  SHFL.DOWN PT, R62, R59, 0x1, 0x1f ;  /* 0x08201f003b3e7f89 */ /* 0x000ea200000e0000 */
[-C--:B-1----:R-:W-:Y:S02]  /*1950*/  IADD3 R49, PT, PT, R51, R48.reuse, RZ ;  /* 0x0000003033317210 */ /* 0x082fe40007ffe0ff */
[----:B------:R-:W-:Y:S02]  /*1960*/  I2FP.F32.S32 R61, R48 ;  /* 0x00000030003d7245 */ /* 0x000fe40000201400 */
[----:B------:R-:W-:Y:S01]  /*1970*/  I2FP.F32.S32 R49, R49 ;  /* 0x0000003100317245 */ /* 0x000fe20000201400 */
[----:B0-----:R-:W-:Y:S02]  /*1980*/  FADD.FTZ R48, R63, -R60 ;  /* 0x8000003c3f307221 */ /* 0x001fe40000010000 */
[----:B------:R-:W-:-:S03]  /*1990*/  FMUL.FTZ R65, R60, R61 ;  /* 0x0000003d3c417220 */ /* 0x000fc60000410000 */
[----:B------:R-:W0:Y:S01]  /*19a0*/  MUFU.RCP R49, R49 ;  /* 0x0000003100317308 */ /* 0x000e220000001000 */
[----:B------:R-:W-:Y:S01]  /*19b0*/  FMUL.FTZ R51, R48, R48 ;  /* 0x0000003030337220 */ /* 0x000fe20000410000 */
[----:B------:R-:W1:Y:S03]  /*19c0*/  LDC R60, c[0x0][0x448] ;  /* 0x00011200ff3c7b82 */ /* 0x000e660000000800 */
[C---:B------:R-:W-:Y:S01]  /*19d0*/  FMUL.FTZ R51, R50.reuse, R51 ;  /* 0x0000003332337220 */ /* 0x040fe20000410000 */
[----:B------:R-:W-:Y:S01]  /*19e0*/  FFMA.FTZ R50, R50, R63, R65 ;  /* 0x0000003f32327223 */ /* 0x000fe20000010041 */
[----:B--2---:R-:W-:Y:S02]  /*19f0*/  FADD.FTZ R62, R59, R62 ;  /* 0x0000003e3b3e7221 */ /* 0x004fe40000010000 */
[----:B------:R-:W-:Y:S01]  /*1a00*/  FMUL.FTZ R51, R51, R61 ;  /* 0x0000003d33337220 */ /* 0x000fe20000410000 */
[----:B0-----:R-:W-:-:S03]  /*1a10*/  FMUL.FTZ R61, R49, R50 ;  /* 0x00000032313d7220 */ /* 0x001fc60000410000 */
[----:B------:R-:W-:Y:S02]  /*1a20*/  FFMA.FTZ R59, R49, R51, R62 ;  /* 0x00000033313b7223 */ /* 0x000fe4000001003e */
[----:B------:R-:W0:Y:S01]  /*1a30*/  @!P5 LDC.64 R50, c[0x0][0x3c0] ;  /* 0x0000f000ff32db82 */ /* 0x000e220000000a00 */
[----:B------:R-:W2:Y:S04]  /*1a40*/  SHFL.IDX PT, R61, R61, RZ, 0x1f ;  /* 0x00001fff3d3d7589 */ /* 0x000ea800000e0000 */
[----:B------:R-:W1:Y:S03]  /*1a50*/  SHFL.IDX PT, R59, R59, RZ, 0x1f ;  /* 0x00001fff3b3b7589 */ /* 0x000e6600000e0000 */
[----:B------:R-:W3:Y:S01]  /*1a60*/  @!P5 LDC.64 R48, c[0x0][0x3c8] ;  /* 0x0000f200ff30db82 */ /* 0x000ee20000000a00 */
[----:B0-----:R-:W-:-:S04]  /*1a70*/  @!P5 IMAD.WIDE R50, R56, 0x4, R50 ;  /* 0x000000043832d825 */ /* 0x001fc800078e0232 */
[----:B--2---:R-:W-:Y:S01]  /*1a80*/  FMUL.FTZ R62, R61, R61 ;  /* 0x0000003d3d3e7220 */ /* 0x004fe20000410000 */
[----:B------:R0:W-:Y:S01]  /*1a90*/  @!P5 STG.E desc[UR6][R50.64], R61 ;  /* 0x0000003d3200d986 */ /* 0x0001e2000c101906 */
[----:B-1----:R-:W-:-:S03]  /*1aa0*/  FFMA.FTZ R60, R59, UR11, R60 ;  /* 0x0000000b3b3c7c23 */ /* 0x002fc6000801003c */
[----:B------:R-:W-:Y:S01]  /*1ab0*/  FSEL R63, R62, RZ, P4 ;  /* 0x000000ff3e3f7208 */ /* 0x000fe20002000000 */
[----:B---3--:R-:W-:Y:S01]  /*1ac0*/  @!P5 IMAD.WIDE R48, R56, 0x4, R48 ;  /* 0x000000043830d825 */ /* 0x008fe200078e0230 */
[----:B------:R-:W-:-:S03]  /*1ad0*/  FSEL R59, R61, RZ, !P4 ;  /* 0x000000ff3d3b7208 */ /* 0x000fc60006000000 */
[----:B------:R-:W-:-:S04]  /*1ae0*/  FADD.FTZ R60, R60, R63 ;  /* 0x0000003f3c3c7221 */ /* 0x000fc80000010000 */
[----:B------:R-:W1:Y:S02]  /*1af0*/  MUFU.RSQ R62, R60 ;  /* 0x0000003c003e7308 */ /* 0x000e640000001400 */
[----:B-1----:R0:W-:Y:S01]  /*1b00*/  @!P5 STG.E desc[UR6][R48.64], R62 ;  /* 0x0000003e3000d986 */ /* 0x0021e2000c101906 */
[----:B------:R-:W-:Y:S05]  /*1b10*/  @!P1 BRA `(.L_x_12238) ;  /* 0x0000000000c09947 */ /* 0x000fea0003800000 */
[--C-:B0-----:R-:W-:Y:S01]  /*1b20*/  FADD.FTZ R49, R4, -R59.reuse ;  /* 0x8000003b04317221 */ /* 0x101fe20000010000 */
[----:B-----5:R-:W-:Y:S02]  /*1b30*/  HADD2.F32 R51, -RZ, R28.H0_H0 ;  /* 0x2000001cff337230 */ /* 0x020fe40000004100 */
[----:B------:R-:W-:Y:S02]  /*1b40*/  HADD2.F32 R61, -RZ, R24.H0_H0 ;  /* 0x20000018ff3d7230 */ /* 0x000fe40000004100 */
[C---:B------:R-:W-:Y:S01]  /*1b50*/  FMUL.FTZ R48, R62.reuse, R49 ;  /* 0x000000313e307220 */ /* 0x040fe20000410000 */
[----:B------:R-:W-:Y:S01]  /*1b60*/  FADD.FTZ R49, R5, -R59 ;  /* 0x8000003b05317221 */ /* 0x000fe20000010000 */
[----:B------:R-:W-:Y:S02]  /*1b70*/  HADD2.F32 R50, -RZ, R28.H1_H1 ;  /* 0x3000001cff327230 */ /* 0x000fe40000004100 */
[----:B------:R-:W-:Y:S02]  /*1b80*/  HADD2.F32 R60, -RZ, R24.H1_H1 ;  /* 0x30000018ff3c7230 */ /* 0x000fe40000004100 */
[----:B------:R-:W-:Y:S01]  /*1b90*/  FMUL.FTZ R49, R62, R49 ;  /* 0x000000313e317220 */ /* 0x000fe20000410000 */
[----:B------:R-:W-:Y:S01]  /*1ba0*/  FFMA.FTZ R48, R48, R51, R61 ;  /* 0x0000003330307223 */ /* 0x000fe2000001003d */
[----:B------:R-:W-:Y:S01]  /*1bb0*/  FADD.FTZ R51, R6, -R59 ;  /* 0x8000003b06337221 */ /* 0x000fe20000010000 */
[----:B------:R-:W-:-:S02]  /*1bc0*/  HADD2.F32 R64, -RZ, R29.H1_H1 ;  /* 0x3000001dff407230 */ /* 0x000fc40000004100 */
[----:B------:R-:W-:Y:S01]  /*1bd0*/  FFMA.FTZ R63, R49, R50, R60 ;  /* 0x00000032313f7223 */ /* 0x000fe2000001003c */
[----:B------:R-:W-:Y:S02]  /*1be0*/  HADD2.F32 R50, -RZ, R29.H0_H0 ;  /* 0x2000001dff327230 */ /* 0x000fe40000004100 */
[----:B------:R-:W-:Y:S01]  /*1bf0*/  FMUL.FTZ R49, R62, R51 ;  /* 0x000000333e317220 */ /* 0x000fe20000410000 */
[--C-:B------:R-:W-:Y:S02]  /*1c00*/  HADD2.F32 R60, -RZ, R25.reuse.H0_H0 ;  /* 0x20000019ff3c7230 */ /* 0x100fe40000004100 */
[----:B------:R-:W-:Y:S01]  /*1c10*/  FADD.FTZ R51, R7, -R59 ;  /* 0x8000003b07337221 */ /* 0x000fe20000010000 */
[--C-:B------:R-:W-:Y:S01]  /*1c20*/  HADD2.F32 R61, -RZ, R26.reuse.H0_H0 ;  /* 0x2000001aff3d7230 */ /* 0x100fe20000004100 */
[----:B------:R-:W-:Y:S01]  /*1c30*/  F2FP.F16.F32.PACK_AB R48, R63, R48 ;  /* 0x000000303f30723e */ /* 0x000fe200000000ff */
[----:B------:R-:W-:Y:S02]  /*1c40*/  HADD2.F32 R66, -RZ, R26.H1_H1 ;  /* 0x3000001aff427230 */ /* 0x000fe40000004100 */
[----:B------:R-:W-:Y:S01]  /*1c50*/  FFMA.FTZ R49, R49, R50, R60 ;  /* 0x0000003231317223 */ /* 0x000fe2000001003c */
[----:B------:R-:W-:-:S02]  /*1c60*/  HADD2.F32 R50, -RZ, R25.H1_H1 ;  /* 0x30000019ff327230 */ /* 0x000fc40000004100 */
[----:B------:R-:W-:Y:S01]  /*1c70*/  FMUL.FTZ R51, R62, R51 ;  /* 0x000000333e337220 */ /* 0x000fe20000410000 */
[----:B------:R-:W-:-:S03]  /*1c80*/  HADD2.F32 R60, -RZ, R30.H1_H1 ;  /* 0x3000001eff3c7230 */ /* 0x000fc60000004100 */
[----:B------:R-:W-:Y:S01]  /*1c90*/  FFMA.FTZ R64, R51, R64, R50 ;  /* 0x0000004033407223 */ /* 0x000fe20000010032 */
[----:B------:R-:W-:-:S04]  /*1ca0*/  FADD.FTZ R51, R52, -R59 ;  /* 0x8000003b34337221 */ /* 0x000fc80000010000 */
[----:B------:R-:W-:Y:S01]  /*1cb0*/  FMUL.FTZ R50, R62, R51 ;  /* 0x000000333e327220 */ /* 0x000fe20000410000 */
[----:B------:R-:W-:Y:S01]  /*1cc0*/  HADD2.F32 R51, -RZ, R30.H0_H0 ;  /* 0x2000001eff337230 */ /* 0x000fe20000004100 */
[----:B------:R-:W-:-:S04]  /*1cd0*/  F2FP.F16.F32.PACK_AB R49, R64, R49 ;  /* 0x000000314031723e */ /* 0x000fc800000000ff */
[----:B------:R-:W-:Y:S01]  /*1ce0*/  FFMA.FTZ R50, R50, R51, R61 ;  /* 0x0000003332327223 */ /* 0x000fe2000001003d */
[--C-:B------:R-:W-:Y:S01]  /*1cf0*/  FADD.FTZ R51, R53, -R59.reuse ;  /* 0x8000003b35337221 */ /* 0x100fe20000010000 */
[----:B------:R-:W-:-:S03]  /*1d00*/  FADD.FTZ R61, R55, -R59 ;  /* 0x8000003b373d7221 */ /* 0x000fc60000010000 */
[C---:B------:R-:W-:Y:S01]  /*1d10*/  FMUL.FTZ R51, R62.reuse, R51 ;  /* 0x000000333e337220 */ /* 0x040fe20000410000 */
[----:B------:R-:W-:-:S03]  /*1d20*/  FMUL.FTZ R61, R62, R61 ;  /* 0x0000003d3e3d7220 */ /* 0x000fc60000410000 */
        /* <DEDUP_REMOVED lines=8> */
[----:B------:R-:W-:-:S05]  /*1db0*/  HADD2.F32 R66, -RZ, R27.H1_H1 ;  /* 0x3000001bff427230 */ /* 0x000fca0000004100 */
[----:B------:R-:W-:-:S05]  /*1dc0*/  FFMA.FTZ R60, R61, R60, R66 ;  /* 0x0000003c3d3c7223 */ /* 0x000fca0000010042 */
[----:B------:R-:W-:Y:S02]  /*1dd0*/  F2FP.F16.F32.PACK_AB R51, R60, R51 ;  /* 0x000000333c33723e */ /* 0x000fe400000000ff */
[----:B------:R-:W0:Y:S02]  /*1de0*/  LDC.64 R60, c[0x0][0x428] ;  /* 0x00010a00ff3c7b82 */ /* 0x000e240000000a00 */
[C---:B0-----:R-:W-:Y:S01]  /*1df0*/  IMAD.WIDE.U32 R60, R58.reuse, 0x10, R60 ;  /* 0x000000103a3c7825 */ /* 0x041fe200078e003c */
[----:B------:R-:W-:-:S04]  /*1e00*/  IADD3 R58, PT, PT, R58, 0x80, RZ ;  /* 0x000000803a3a7810 */ /* 0x000fc80007ffe0ff */
[----:B------:R1:W-:Y:S03]  /*1e10*/  STG.E.128 desc[UR6][R60.64], R48 ;  /* 0x000000303c007986 */ /* 0x0003e6000c101d06 */
.L_x_12238:
[----:B------:R-:W-:Y:S05]  /*1e20*/  BSYNC.RECONVERGENT B0 ;  /* 0x0000000000007941 */ /* 0x000fea0003800200 */
.L_x_12237:
[----:B------:R-:W-:Y:S04]  /*1e30*/  BSSY.RECONVERGENT B0, `(.L_x_12239) ;  /* 0x0000032000007945 */ /* 0x000fe80003800200 */
[----:B------:R-:W-:Y:S05]  /*1e40*/  @!P2 BRA `(.L_x_12240) ;  /* 0x0000000000c0a947 */ /* 0x000fea0003800000 */
[--C-:B01----:R-:W-:Y:S01]  /*1e50*/  FADD.FTZ R49, R32, -R59.reuse ;  /* 0x8000003b20317221 */ /* 0x103fe20000010000 */
        /* <DEDUP_REMOVED lines=47> */
.L_x_12240:
[----:B------:R-:W-:Y:S05]  /*2150*/  BSYNC.RECONVERGENT B0 ;  /* 0x0000000000007941 */ /* 0x000fea0003800200 */
.L_x_12239:
[----:B------:R-:W-:Y:S04]  /*2160*/  BSSY.RECONVERGENT B0, `(.L_x_12241) ;  /* 0x0000031000007945 */ /* 0x000fe80003800200 */
[----:B------:R-:W-:Y:S05]  /*2170*/  @!P3 BRA `(.L_x_12242) ;  /* 0x0000000000bcb947 */ /* 0x000fea0003800000 */
[--C-:B012---:R-:W-:Y:S01]  /*2180*/  FADD.FTZ R49, R40, -R59.reuse ;  /* 0x8000003b28317221 */ /* 0x107fe20000010000 */
        /* <DEDUP_REMOVED lines=46> */
.L_x_12242:
[----:B------:R-:W-:Y:S05]  /*2470*/  BSYNC.RECONVERGENT B0 ;  /* 0x0000000000007941 */ /* 0x000fea0003800200 */
.L_x_12241:
[----:B0123--:R-:W0:Y:S01]  /*2480*/  LDC.64 R48, c[0x0][0x380] ;  /* 0x0000e000ff307b82 */ /* 0x00fe220000000a00 */
[----:B------:R-:W-:Y:S01]  /*2490*/  UPLOP3.LUT UP1, UPT, UPT, UPT, UP1, 0x40, 0x4 ;  /* 0x000000000004789c */ /* 0x000fe20003f2e810 */
[----:B0-----:R-:W-:-:S04]  /*24a0*/  IADD3 R56, PT, PT, R56, R48, RZ ;  /* 0x0000003038387210 */ /* 0x001fc80007ffe0ff */
[----:B------:R-:W-:-:S13]  /*24b0*/  ISETP.GE.AND P1, PT, R56, R49, PT ;  /* 0x000000313800720c */ /* 0x000fda0003f26270 */
[----:B------:R-:W-:Y:S05]  /*24c0*/  @!P1 BRA `(.L_x_12243) ;  /* 0xffffffe0003c9947 */ /* 0x000fea000383ffff */
[----:B------:R-:W-:Y:S05]  /*24d0*/  EXIT ;  /* 0x000000000000794d */ /* 0x000fea0003800000 */
.L_x_12244:
        /* <DEDUP_REMOVED lines=10> */
.L_x_20827:


//--------------------- .text._ZN10layer_norm13ln_fwd_kernelINS_13Kernel_traitsI6__halfS2_fS2_fjLj3072ELj1ELj1ELj4ELj16ENS_18Kernel_traits_baseILj3072ES2_S2_fS2_fjLj128EEEEELb0ELb0ELb0ELb1EEEvNS_9FwdParamsE --------------------------
	.section	.text._ZN10layer_norm13ln_fwd_kernelINS_13Kernel_traitsI6__halfS2_fS2_fjLj3072ELj1ELj1ELj4ELj16ENS_18Kernel_traits_baseILj3072ES2_S2_fS2_fjLj128EEEEELb0ELb0ELb0ELb1EEEvNS_9FwdParamsE,"ax",@progbits
	.align	128
        .global         _ZN10layer_norm13ln_fwd_kernelINS_13Kernel_traitsI6__halfS2_fS2_fjLj3072ELj1ELj1ELj4ELj16ENS_18Kernel_traits_baseILj3072ES2_S2_fS2_fjLj128EEEEELb0ELb0ELb0ELb1EEEvNS_9FwdParamsE
        .type           _ZN10layer_norm13ln_fwd_kernelINS_13Kernel_traitsI6__halfS2_fS2_fjLj3072ELj1ELj1ELj4ELj16ENS_18Kernel_traits_baseILj3072ES2_S2_fS2_fjLj128EEEEELb0ELb0ELb0ELb1EEEvNS_9FwdParamsE,@function
        .size           _ZN10layer_norm13ln_fwd_kernelINS_13Kernel_traitsI6__halfS2_fS2_fjLj3072ELj1ELj1ELj4ELj16ENS_18Kernel_traits_baseILj3072ES2_S2_fS2_fjLj128EEEEELb0ELb0ELb0ELb1EEEvNS_9FwdParamsE,(.L_x_20828 - _ZN10layer_norm13ln_fwd_kernelINS_13Kernel_traitsI6__halfS2_fS2_fjLj3072ELj1ELj1ELj4ELj16ENS_18Kernel_traits_baseILj3072ES2_S2_fS2_fjLj128EEEEELb0ELb0ELb0ELb1EEEvNS_9FwdParamsE)
        .other          _ZN10layer_norm13ln_fwd_kernelINS_13Kernel_traitsI6__halfS2_fS2_fjLj3072ELj1ELj1ELj4ELj16ENS_18Kernel_traits_baseILj3072ES2_S2_fS2_fjLj128EEEEELb0ELb0ELb0ELb1EEEvNS_9FwdParamsE,@"STO_CUDA_ENTRY STV_DEFAULT"
_ZN10layer_norm13ln_fwd_kernelINS_13Kernel_traitsI6__halfS2_fS2_fjLj3072ELj1ELj1ELj4ELj16ENS_18Kernel_traits_baseILj3072ES2_S2_fS2_fjLj128EEEEELb0ELb0ELb0ELb1EEEvNS_9FwdParamsE:
.text._ZN10layer_norm13ln_fwd_kernelINS_13Kernel_traitsI6__halfS2_fS2_fjLj3072ELj1ELj1ELj4ELj16ENS_18Kernel_traits_baseILj3072ES2_S2_fS2_fjLj128EEEEELb0ELb0ELb0ELb1EEEvNS_9FwdParamsE:
        /* <DEDUP_REMOVED lines=20> */
[----:B--2---:R-:W-:Y:S02]  /*0140*/  @P0 MOV R74, R77 ;  /* 0x0000004d004a0202 */ /* 0x004fe40000000f00 */
[----:B------:R-:W-:-:S09]  /*0150*/  @P0 MOV R72, R78 ;  /* 0x0000004e00480202 */ /* 0x000fd20000000f00 */
[----:B---3--:R-:W-:Y:S05]  /*0160*/  @P1 EXIT ;  /* 0x000000000000194d */ /* 0x008fea0003800000 */
[----:B------:R-:W0:Y:S01]  /*0170*/  LDCU.64 UR4, c[0x0][0x3e0] ;  /* 0x00007c00ff0477ac */ /* 0x000e220008000a00 */
[----:B-----5:R-:W-:Y:S02]  /*0180*/  @!P0 CS2R R16, SRZ ;  /* 0x0000000000108805 */ /* 0x020fe4000001ff00 */
[----:B------:R-:W-:Y:S02]  /*0190*/  @P0 MOV R70, R79 ;  /* 0x0000004f00460202 */ /* 0x000fe40000000f00 */
[----:B------:R-:W-:Y:S02]  /*01a0*/  @!P0 CS2R R14, SRZ ;  /* 0x00000000000e8805 */ /* 0x000fe4000001ff00 */
[----:B------:R-:W-:Y:S02]  /*01b0*/  @P0 MOV R68, R8 ;  /* 0x0000000800440202 */ /* 0x000fe40000000f00 */
[----:B------:R-:W-:Y:S02]  /*01c0*/  @!P0 CS2R R12, SRZ ;  /* 0x00000000000c8805 */ /* 0x000fe4000001ff00 */
[----:B------:R-:W-:-:S02]  /*01d0*/  @P0 MOV R66, R9 ;  /* 0x0000000900420202 */ /* 0x000fc40000000f00 */
[----:B------:R-:W-:Y:S02]  /*01e0*/  @!P0 CS2R R22, SRZ ;  /* 0x0000000000168805 */ /* 0x000fe4000001ff00 */
[----:B------:R-:W-:Y:S02]  /*01f0*/  @P0 MOV R64, R10 ;  /* 0x0000000a00400202 */ /* 0x000fe40000000f00 */
[----:B------:R-:W-:Y:S02]  /*0200*/  @!P0 CS2R R20, SRZ ;  /* 0x0000000000148805 */ /* 0x000fe4000001ff00 */
[----:B------:R-:W-:Y:S02]  /*0210*/  @P0 MOV R62, R11 ;  /* 0x0000000b003e0202 */ /* 0x000fe40000000f00 */
[----:B------:R-:W-:Y:S02]  /*0220*/  @!P0 CS2R R18, SRZ ;  /* 0x0000000000128805 */ /* 0x000fe4000001ff00 */
[----:B------:R-:W-:Y:S01]  /*0230*/  @P0 MOV R60, R24 ;  /* 0x00000018003c0202 */ /* 0x000fe20000000f00 */
[--C-:B------:R-:W-:Y:S01]  /*0240*/  HADD2.F32 R50, -RZ, R17.reuse.H0_H0 ;  /* 0x20000011ff327230 */ /* 0x100fe20000004100 */
[----:B------:R-:W-:Y:S01]  /*0250*/  @P0 MOV R58, R25 ;  /* 0x00000019003a0202 */ /* 0x000fe20000000f00 */
[----:B------:R-:W-:Y:S01]  /*0260*/  HADD2.F32 R51, -RZ, R17.H1_H1 ;  /* 0x30000011ff337230 */ /* 0x000fe20000004100 */
[----:B------:R-:W-:Y:S01]  /*0270*/  @P0 MOV R56, R26 ;  /* 0x0000001a00380202 */ /* 0x000fe20000000f00 */
[--C-:B------:R-:W-:Y:S01]  /*0280*/  HADD2.F32 R2, -RZ, R15.reuse.H0_H0 ;  /* 0x2000000fff027230 */ /* 0x100fe20000004100 */
[----:B------:R-:W-:Y:S01]  /*0290*/  @P0 MOV R54, R27 ;  /* 0x0000001b00360202 */ /* 0x000fe20000000f00 */
[----:B0-----:R-:W-:Y:S01]  /*02a0*/  UISETP.NE.U32.AND UP0, UPT, UR4, URZ, UPT ;  /* 0x000000ff0400728c */ /* 0x001fe2000bf05070 */
[----:B------:R-:W-:Y:S01]  /*02b0*/  @!P0 MOV R74, R77 ;  /* 0x0000004d004a8202 */ /* 0x000fe20000000f00 */
[----:B------:R-:W-:Y:S01]  /*02c0*/  HADD2.F32 R3, -RZ, R15.H1_H1 ;  /* 0x3000000fff037230 */ /* 0x000fe20000004100 */
[----:B------:R-:W-:Y:S01]  /*02d0*/  @!P0 MOV R72, R78 ;  /* 0x0000004e00488202 */ /* 0x000fe20000000f00 */
[--C-:B------:R-:W-:Y:S01]  /*02e0*/  HADD2.F32 R4, -RZ, R14.reuse.H0_H0 ;  /* 0x2000000eff047230 */ /* 0x100fe20000004100 */
        /* <DEDUP_REMOVED lines=11> */
[----:B------:R-:W-:Y:S01]  /*03a0*/  HADD2.F32 R77, -RZ, R76.H0_H0 ;  /* 0x2000004cff4d7230 */ /* 0x000fe20000004100 */
[----:B------:R-:W-:Y:S01]  /*03b0*/  @!P0 MOV R58, R25 ;  /* 0x00000019003a8202 */ /* 0x000fe20000000f00 */
[----:B------:R-:W-:Y:S01]  /*03c0*/  HADD2.F32 R73, -RZ, R74.H0_H0 ;  /* 0x2000004aff497230 */ /* 0x000fe20000004100 */
[----:B------:R-:W-:Y:S01]  /*03d0*/  @!P0 MOV R56, R26 ;  /* 0x0000001a00388202 */ /* 0x000fe20000000f00 */
[----:B------:R-:W-:Y:S01]  /*03e0*/  HADD2.F32 R71, -RZ, R72.H0_H0 ;  /* 0x20000048ff477230 */ /* 0x000fe20000004100 */
[----:B------:R-:W-:Y:S01]  /*03f0*/  @!P0 MOV R54, R27 ;  /* 0x0000001b00368202 */ /* 0x000fe20000000f00 */
[----:B------:R-:W-:Y:S01]  /*0400*/  HADD2.F32 R69, -RZ, R70.H0_H0 ;  /* 0x20000046ff457230 */ /* 0x000fe20000004100 */
[C---:B------:R-:W-:Y:S01]  /*0410*/  LOP3.LUT R17, R0.reuse, 0x60, RZ, 0xc0, !PT ;  /* 0x0000006000117812 */ /* 0x040fe200078ec0ff */
[----:B------:R-:W-:Y:S01]  /*0420*/  HADD2.F32 R67, -RZ, R68.H0_H0 ;  /* 0x20000044ff437230 */ /* 0x000fe20000004100 */
[----:B------:R-:W-:Y:S01]  /*0430*/  LOP3.LUT R79, R0, 0x1f, RZ, 0xc0, !PT ;  /* 0x0000001f004f7812 */ /* 0x000fe200078ec0ff */
[----:B------:R-:W-:Y:S01]  /*0440*/  HADD2.F32 R65, -RZ, R66.H0_H0 ;  /* 0x20000042ff417230 */ /* 0x000fe20000004100 */
[----:B------:R-:W-:Y:S01]  /*0450*/  LOP3.LUT R78, R17, 0x1f, R0, 0xf8, !PT ;  /* 0x0000001f114e7812 */ /* 0x000fe200078ef800 */
[----:B------:R-:W-:Y:S01]  /*0460*/  HADD2.F32 R63, -RZ, R64.H0_H0 ;  /* 0x20000040ff3f7230 */ /* 0x000fe20000004100 */
[----:B------:R-:W-:Y:S01]  /*0470*/  UISETP.NE.AND.EX UP0, UPT, UR5, URZ, UPT, UP0 ;  /* 0x000000ff0500728c */ /* 0x000fe2000bf05300 */
[----:B------:R-:W-:Y:S01]  /*0480*/  HADD2.F32 R61, -RZ, R62.H0_H0 ;  /* 0x2000003eff3d7230 */ /* 0x000fe20000004100 */
[----:B------:R-:W-:Y:S01]  /*0490*/  UPLOP3.LUT UP2, UPT, UPT, UPT, UPT, 0x40, 0x4 ;  /* 0x000000000004789c */ /* 0x000fe20003f4e870 */
[----:B------:R-:W-:Y:S01]  /*04a0*/  HADD2.F32 R59, -RZ, R60.H0_H0 ;  /* 0x2000003cff3b7230 */ /* 0x000fe20000004100 */
[----:B------:R-:W0:Y:S01]  /*04b0*/  LDCU UR12, c[0x0][0x388] ;  /* 0x00007100ff0c77ac */ /* 0x000e220008000800 */
[----:B------:R-:W-:-:S02]  /*04c0*/  HADD2.F32 R57, -RZ, R58.H0_H0 ;  /* 0x2000003aff397230 */ /* 0x000fc40000004100 */
[----:B------:R-:W-:Y:S01]  /*04d0*/  HADD2.F32 R55, -RZ, R56.H0_H0 ;  /* 0x20000038ff377230 */ /* 0x000fe20000004100 */
[----:B------:R-:W1:Y:S01]  /*04e0*/  LDCU.U8 UR16, c[0x0][0x410] ;  /* 0x00008200ff1077ac */ /* 0x000e620008000000 */
[----:B------:R-:W-:Y:S02]  /*04f0*/  HADD2.F32 R53, -RZ, R54.H0_H0 ;  /* 0x20000036ff357230 */ /* 0x000fe40000004100 */
[--C-:B------:R-:W-:Y:S01]  /*0500*/  HADD2.F32 R10, -RZ, R23.reuse.H0_H0 ;  /* 0x20000017ff0a7230 */ /* 0x100fe20000004100 */
[----:B------:R-:W2:Y:S01]  /*0510*/  LDCU UR13, c[0x0][0x400] ;  /* 0x00008000ff0d77ac */ /* 0x000ea20008000800 */
[----:B------:R-:W-:Y:S02]  /*0520*/  HADD2.F32 R11, -RZ, R23.H1_H1 ;  /* 0x30000017ff0b7230 */ /* 0x000fe40000004100 */
[--C-:B------:R-:W-:Y:S01]  /*0530*/  HADD2.F32 R12, -RZ, R22.reuse.H0_H0 ;  /* 0x20000016ff0c7230 */ /* 0x100fe20000004100 */
[----:B------:R-:W3:Y:S01]  /*0540*/  LDCU.64 UR10, c[0x0][0x3a0] ;  /* 0x00007400ff0a77ac */ /* 0x000ee20008000a00 */
[----:B------:R-:W-:-:S02]  /*0550*/  HADD2.F32 R13, -RZ, R22.H1_H1 ;  /* 0x30000016ff0d7230 */ /* 0x000fc40000004100 */
[--C-:B------:R-:W-:Y:S01]  /*0560*/  HADD2.F32 R14, -RZ, R21.reuse.H0_H0 ;  /* 0x20000015ff0e7230 */ /* 0x100fe20000004100 */
[----:B------:R-:W4:Y:S01]  /*0570*/  LDCU.64 UR14, c[0x0][0x380] ;  /* 0x00007000ff0e77ac */ /* 0x000f220008000a00 */
        /* <DEDUP_REMOVED lines=20> */
[----:B01234-:R-:W-:-:S07]  /*06c0*/  HADD2.F32 R54, -RZ, R54.H1_H1 ;  /* 0x30000036ff367230 */ /* 0x01ffce0000004100 */
.L_x_12253:
[----:B0-----:R-:W0:Y:S01]  /*06d0*/  @UP0 LDCU.64 UR4, c[0x0][0x3e0] ;  /* 0x00007c00ff0407ac */ /* 0x001e220008000a00 */
[----:B------:R-:W-:Y:S01]  /*06e0*/  PLOP3.LUT P0, PT, PT, PT, UP0, 0x80, 0x8 ;  /* 0x000000000008781c */ /* 0x000fe20003f0f008 */
[----:B------:R-:W1:Y:S01]  /*06f0*/  LDC.64 R36, c[0x0][0x390] ;  /* 0x0000e400ff247b82 */ /* 0x000e620000000a00 */
[----:B------:R-:W-:Y:S02]  /*0700*/  UIMAD UR6, UR7, UR12, URZ ;  /* 0x0000000c070672a4 */ /* 0x000fe4000f8e02ff */
[----:B0-----:R-:W-:-:S06]  /*0710*/  @UP0 UIMAD.WIDE UR4, UR7, 0x2, UR4 ;  /* 0x00000002070408a5 */ /* 0x001fcc000f8e0204 */
[----:B------:R-:W-:Y:S01]  /*0720*/  MOV R20, UR4 ;  /* 0x0000000400147c02 */ /* 0x000fe20008000f00 */
[----:B------:R-:W-:Y:S01]  /*0730*/  USHF.R.S32.HI UR4, URZ, 0x1f, UR6 ;  /* 0x0000001fff047899 */ /* 0x000fe20008011406 */
[----:B------:R-:W-:-:S03]  /*0740*/  MOV R21, UR5 ;  /* 0x0000000500157c02 */ /* 0x000fc60008000f00 */
[----:B------:R-:W-:Y:S02]  /*0750*/  ULEA.HI UR4, UR4, UR6, URZ, 0x3 ;  /* 0x0000000604047291 */ /* 0x000fe4000f8f18ff */
[----:B------:R-:W2:Y:S04]  /*0760*/  @P0 LDG.E.U16 R20, desc[UR8][R20.64] ;  /* 0x0000000814140981 */ /* 0x000ea8000c1e1500 */
[----:B------:R-:W-:-:S04]  /*0770*/  MOV R17, UR4 ;  /* 0x0000000400117c02 */ /* 0x000fc80008000f00 */
[----:B------:R-:W-:-:S05]  /*0780*/  LEA.HI.SX32 R80, R17, R78, 0x1d ;  /* 0x0000004e11507211 */ /* 0x000fca00078feaff */
[----:B-1----:R-:W-:-:S06]  /*0790*/  IMAD.WIDE.U32 R16, R80, 0x10, R36 ;  /* 0x0000001050107825 */ /* 0x002fcc00078e0024 */
[----:B------:R-:W5:Y:S01]  /*07a0*/  LDG.E.128 R16, desc[UR8][R16.64] ;  /* 0x0000000810107981 */ /* 0x000f62000c1e1d00 */
[----:B------:R-:W-:Y:S01]  /*07b0*/  UISETP.NE.U32.AND UP1, UPT, UR10, URZ, UPT ;  /* 0x000000ff0a00728c */ /* 0x000fe2000bf25070 */
[----:B------:R-:W-:-:S03]  /*07c0*/  UMOV UR4, 0x3f800000 ;  /* 0x3f80000000047882 */ /* 0x000fc60000000000 */
[----:B------:R-:W-:Y:S01]  /*07d0*/  UISETP.NE.AND.EX UP1, UPT, UR11, URZ, UPT, UP1 ;  /* 0x000000ff0b00728c */ /* 0x000fe2000bf25310 */
[----:B--2---:R-:W-:-:S05]  /*07e0*/  @P0 HADD2.F32 R22, -RZ, R20.H0_H0 ;  /* 0x20000014ff160230 */ /* 0x004fca0000004100 */
[----:B------:R-:W-:-:S13]  /*07f0*/  @P0 R2UR UR5, R22 ;  /* 0x00000000160502ca */ /* 0x000fda00000e0000 */
[----:B------:R-:W-:Y:S01]  /*0800*/  @UP0 UMOV UR4, UR5 ;  /* 0x0000000500040c82 */ /* 0x000fe20008000000 */
[----:B------:R-:W-:Y:S05]  /*0810*/  BRA.U !UP1, `(.L_x_12245) ;  /* 0x0000000109547547 */ /* 0x000fea000b800000 */
[----:B------:R-:W0:Y:S02]  /*0820*/  LDC.64 R28, c[0x0][0x3a0] ;  /* 0x0000e800ff1c7b82 */ /* 0x000e240000000a00 */
[----:B0-----:R-:W-:-:S05]  /*0830*/  IMAD.WIDE.U32 R28, R80, 0x20, R28 ;  /* 0x00000020501c7825 */ /* 0x001fca00078e001c */
[----:B------:R-:W2:Y:S04]  /*0840*/  LDG.E.128 R24, desc[UR8][R28.64] ;  /* 0x000000081c187981 */ /* 0x000ea8000c1e1d00 */
[----:B------:R-:W3:Y:S01]  /*0850*/  LDG.E.128 R20, desc[UR8][R28.64+0x10] ;  /* 0x000010081c147981 */ /* 0x000ee2000c1e1d00 */
[--C-:B-----5:R-:W-:Y:S02]  /*0860*/  HADD2.F32 R31, -RZ, R16.reuse.H0_H0 ;  /* 0x20000010ff1f7230 */ /* 0x120fe40000004100 */
[----:B------:R-:W-:Y:S02]  /*0870*/  HADD2.F32 R30, -RZ, R16.H1_H1 ;  /* 0x30000010ff1e7230 */ /* 0x000fe40000004100 */
[--C-:B------:R-:W-:Y:S02]  /*0880*/  HADD2.F32 R33, -RZ, R17.reuse.H0_H0 ;  /* 0x20000011ff217230 */ /* 0x100fe40000004100 */
[----:B------:R-:W-:-:S02]  /*0890*/  HADD2.F32 R32, -RZ, R17.H1_H1 ;  /* 0x30000011ff207230 */ /* 0x000fc40000004100 */
[--C-:B------:R-:W-:Y:S02]  /*08a0*/  HADD2.F32 R35, -RZ, R18.reuse.H0_H0 ;  /* 0x20000012ff237230 */ /* 0x100fe40000004100 */
[----:B------:R-:W-:Y:S02]  /*08b0*/  HADD2.F32 R34, -RZ, R18.H1_H1 ;  /* 0x30000012ff227230 */ /* 0x000fe40000004100 */
[--C-:B------:R-:W-:Y:S02]  /*08c0*/  HADD2.F32 R39, -RZ, R19.reuse.H0_H0 ;  /* 0x20000013ff277230 */ /* 0x100fe40000004100 */
[----:B------:R-:W-:Y:S02]  /*08d0*/  HADD2.F32 R38, -RZ, R19.H1_H1 ;  /* 0x30000013ff267230 */ /* 0x000fe40000004100 */
        /* <DEDUP_REMOVED lines=9> */
.L_x_12245:
[--C-:B-----5:R-:W-:Y:S02]  /*0970*/  HADD2.F32 R20, -RZ, R16.reuse.H0_H0 ;  /* 0x20000010ff147230 */ /* 0x120fe40000004100 */
[----:B------:R-:W-:Y:S02]  /*0980*/  HADD2.F32 R21, -RZ, R16.H1_H1 ;  /* 0x30000010ff157230 */ /* 0x000fe40000004100 */
[--C-:B------:R-:W-:Y:S02]  /*0990*/  HADD2.F32 R22, -RZ, R17.reuse.H0_H0 ;  /* 0x20000011ff167230 */ /* 0x100fe40000004100 */
[----:B------:R-:W-:Y:S01]  /*09a0*/  FMUL.FTZ R16, R20, UR4 ;  /* 0x0000000414107c20 */ /* 0x000fe20008410000 */
[----:B------:R-:W-:Y:S02]  /*09b0*/  HADD2.F32 R23, -RZ, R17.H1_H1 ;  /* 0x30000011ff177230 */ /* 0x000fe40000004100 */
[----:B------:R-:W-:Y:S01]  /*09c0*/  FMUL.FTZ R17, R21, UR4 ;  /* 0x0000000415117c20 */ /* 0x000fe20008410000 */
[----:B------:R-:W-:-:S02]  /*09d0*/  HADD2.F32 R24, -RZ, R18.H0_H0 ;  /* 0x20000012ff187230 */ /* 0x000fc40000004100 */
[----:B------:R-:W-:Y:S02]  /*09e0*/  HADD2.F32 R25, -RZ, R18.H1_H1 ;  /* 0x30000012ff197230 */ /* 0x000fe40000004100 */
[----:B------:R-:W-:Y:S01]  /*09f0*/  FMUL.FTZ R18, R22, UR4 ;  /* 0x0000000416127c20 */ /* 0x000fe20008410000 */
[--C-:B------:R-:W-:Y:S02]  /*0a00*/  HADD2.F32 R26, -RZ, R19.reuse.H0_H0 ;  /* 0x20000013ff1a7230 */ /* 0x100fe40000004100 */
[----:B------:R-:W-:Y:S01]  /*0a10*/  FMUL.FTZ R20, R24, UR4 ;  /* 0x0000000418147c20 */ /* 0x000fe20008410000 */
[----:B------:R-:W-:Y:S02]  /*0a20*/  HADD2.F32 R27, -RZ, R19.H1_H1 ;  /* 0x30000013ff1b7230 */ /* 0x000fe40000004100 */
[----:B------:R-:W-:Y:S01]  /*0a30*/  FMUL.FTZ R19, R23, UR4 ;  /* 0x0000000417137c20 */ /* 0x000fe20008410000 */
[----:B------:R-:W-:Y:S01]  /*0a40*/  FMUL.FTZ R21, R25, UR4 ;  /* 0x0000000419157c20 */ /* 0x000fe20008410000 */
[----:B------:R-:W-:Y:S01]  /*0a50*/  FMUL.FTZ R22, R26, UR4 ;  /* 0x000000041a167c20 */ /* 0x000fe20008410000 */
[----:B------:R-:W-:-:S07]  /*0a60*/  FMUL.FTZ R23, R27, UR4 ;  /* 0x000000041b177c20 */ /* 0x000fce0008410000 */
.L_x_12246:
        /* <DEDUP_REMOVED lines=29> */
.L_x_12247:
[--C-:B0----5:R-:W-:Y:S02]  /*0c40*/  HADD2.F32 R28, -RZ, R24.reuse.H0_H0 ;  /* 0x20000018ff1c7230 */ /* 0x121fe40000004100 */
        /* <DEDUP_REMOVED lines=15> */
.L_x_12248:
        /* <DEDUP_REMOVED lines=17> */
[----:B--2---:R-:W-:Y:S01]  /*0e50*/  FFMA.FTZ R40, R83, UR4, R40 ;  /* 0x0000000453287c23 */ /* 0x004fe20008010028 */
[----:B------:R-:W-:Y:S01]  /*0e60*/  FFMA.FTZ R41, R32, UR4, R41 ;  /* 0x0000000420297c23 */ /* 0x000fe20008010029 */
[--C-:B------:R-:W-:Y:S02]  /*0e70*/  HADD2.F32 R83, -RZ, R35.reuse.H0_H0 ;  /* 0x20000023ff537230 */ /* 0x100fe40000004100 */
[----:B------:R-:W-:Y:S01]  /*0e80*/  FFMA.FTZ R42, R89, UR4, R42 ;  /* 0x00000004592a7c23 */ /* 0x000fe2000801002a */
[----:B------:R-:W-:Y:S02]  /*0e90*/  HADD2.F32 R32, -RZ, R35.H1_H1 ;  /* 0x30000023ff207230 */ /* 0x000fe40000004100 */
[----:B------:R-:W-:Y:S01]  /*0ea0*/  FFMA.FTZ R43, R88, UR4, R43 ;  /* 0x00000004582b7c23 */ /* 0x000fe2000801002b */
[----:B---3--:R-:W-:Y:S01]  /*0eb0*/  FFMA.FTZ R36, R33, UR4, R36 ;  /* 0x0000000421247c23 */ /* 0x008fe20008010024 */
[----:B------:R-:W-:Y:S01]  /*0ec0*/  FFMA.FTZ R37, R34, UR4, R37 ;  /* 0x0000000422257c23 */ /* 0x000fe20008010025 */
[----:B------:R-:W-:Y:S01]  /*0ed0*/  FFMA.FTZ R38, R83, UR4, R38 ;  /* 0x0000000453267c23 */ /* 0x000fe20008010026 */
[----:B------:R-:W-:Y:S01]  /*0ee0*/  FFMA.FTZ R39, R32, UR4, R39 ;  /* 0x0000000420277c23 */ /* 0x000fe20008010027 */
[----:B------:R-:W-:Y:S06]  /*0ef0*/  BRA `(.L_x_12250) ;  /* 0x0000000000407947 */ /* 0x000fec0003800000 */
.L_x_12249:
[----:B-----5:R-:W-:Y:S02]  /*0f00*/  HADD2.F32 R40, -RZ, R32.H0_H0 ;  /* 0x20000020ff287230 */ /* 0x020fe40000004100 */
[----:B------:R-:W-:Y:S02]  /*0f10*/  HADD2.F32 R42, -RZ, R33.H0_H0 ;  /* 0x20000021ff2a7230 */ /* 0x000fe40000004100 */
[----:B------:R-:W-:Y:S02]  /*0f20*/  HADD2.F32 R36, -RZ, R34.H0_H0 ;  /* 0x20000022ff247230 */ /* 0x000fe40000004100 */
[----:B------:R-:W-:Y:S01]  /*0f30*/  FMUL.FTZ R40, R40, UR4 ;  /* 0x0000000428287c20 */ /* 0x000fe20008410000 */
[----:B0-----:R-:W-:Y:S02]  /*0f40*/  HADD2.F32 R38, -RZ, R35.H0_H0 ;  /* 0x20000023ff267230 */ /* 0x001fe40000004100 */
        /* <DEDUP_REMOVED lines=9> */
[----:B------:R-:W-:-:S02]  /*0fe0*/  FMUL.FTZ R37, R34, UR4 ;  /* 0x0000000422257c20 */ /* 0x000fc40008410000 */
[----:B------:R-:W-:-:S07]  /*0ff0*/  FMUL.FTZ R39, R35, UR4 ;  /* 0x0000000423277c20 */ /* 0x000fce0008410000 */
.L_x_12250:
        /* <DEDUP_REMOVED lines=106> */
.L_x_12252:
[----:B------:R-:W-:Y:S05]  /*16a0*/  BSYNC.RECONVERGENT B0 ;  /* 0x0000000000007941 */ /* 0x000fea0003800200 */
.L_x_12251:
        /* <DEDUP_REMOVED lines=83> */
[C---:B------:R-:W-:Y:S01]  /*1be0*/  FMUL.FTZ R90, R83.reuse, R90 ;  /* 0x0000005a535a7220 */ /* 0x040fe20000410000 */
[C---:B------:R-:W-:Y:S01]  /*1bf0*/  FADD.FTZ R36, -R84.reuse, R36 ;  /* 0x0000002454247221 */ /* 0x040fe20000010100 */
[C---:B------:R-:W-:Y:S01]  /*1c00*/  FADD.FTZ R37, -R84.reuse, R37 ;  /* 0x0000002554257221 */ /* 0x040fe20000010100 */
[C---:B------:R-:W-:Y:S01]  /*1c10*/  FADD.FTZ R38, -R84.reuse, R38 ;  /* 0x0000002654267221 */ /* 0x040fe20000010100 */
[----:B------:R-:W-:Y:S01]  /*1c20*/  FADD.FTZ R84, -R84, R39 ;  /* 0x0000002754547221 */ /* 0x000fe20000010100 */
[----:B------:R-:W-:Y:S01]  /*1c30*/  FMUL.FTZ R41, R83, R22 ;  /* 0x0000001653297220 */ /* 0x000fe20000410000 */
[----:B------:R-:W-:Y:S01]  /*1c40*/  FFMA.FTZ R17, R17, R73, R50 ;  /* 0x0000004911117223 */ /* 0x000fe20000010032 */
[----:B------:R-:W-:Y:S01]  /*1c50*/  FFMA.FTZ R39, R19, R71, R48 ;  /* 0x0000004713277223 */ /* 0x000fe20000010030 */
[----:B------:R-:W-:Y:S01]  /*1c60*/  FFMA.FTZ R90, R90, R72, R49 ;  /* 0x000000485a5a7223 */ /* 0x000fe20000010031 */
[----:B------:R-:W-:Y:S01]  /*1c70*/  FFMA.FTZ R22, R18, R74, R51 ;  /* 0x0000004a12167223 */ /* 0x000fe20000010033 */
[----:B------:R-:W1:Y:S01]  /*1c80*/  @!P0 LDC.64 R88, c[0x0][0x3c8] ;  /* 0x0000f200ff588b82 */ /* 0x000e620000000a00 */
[----:B0-----:R-:W-:-:S04]  /*1c90*/  IMAD.WIDE.U32 R28, R80, 0x10, R32 ;  /* 0x00000010501c7825 */ /* 0x001fc800078e0020 */
[C---:B------:R-:W-:Y:S01]  /*1ca0*/  FMUL.FTZ R25, R83.reuse, R25 ;  /* 0x0000001953197220 */ /* 0x040fe20000410000 */
[----:B------:R-:W-:Y:S01]  /*1cb0*/  F2FP.F16.F32.PACK_AB R18, R90, R39 ;  /* 0x000000275a12723e */ /* 0x000fe200000000ff */
[C---:B------:R-:W-:Y:S01]  /*1cc0*/  FMUL.FTZ R39, R83.reuse, R16 ;  /* 0x0000001053277220 */ /* 0x040fe20000410000 */
[----:B------:R-:W-:Y:S01]  /*1cd0*/  F2FP.F16.F32.PACK_AB R17, R22, R17 ;  /* 0x000000111611723e */ /* 0x000fe200000000ff */
[----:B------:R-:W-:Y:S01]  /*1ce0*/  FMUL.FTZ R22, R83, R35 ;  /* 0x0000002353167220 */ /* 0x000fe20000410000 */
[----:B------:R-:W-:Y:S01]  /*1cf0*/  IMAD.WIDE.U32 R80, R81, 0x10, R32 ;  /* 0x0000001051507825 */ /* 0x000fe200078e0020 */
[----:B------:R-:W0:Y:S03]  /*1d00*/  @!P0 LDC.64 R86, c[0x0][0x3c0] ;  /* 0x0000f000ff568b82 */ /* 0x000e260000000a00 */
[----:B------:R-:W-:Y:S01]  /*1d10*/  FFMA.FTZ R16, R39, R77, R52 ;  /* 0x0000004d27107223 */ /* 0x000fe20000010034 */
[----:B------:R-:W-:Y:S01]  /*1d20*/  FFMA.FTZ R35, R22, R76, R75 ;  /* 0x0000004c16237223 */ /* 0x000fe2000001004b */
[----:B------:R-:W-:-:S04]  /*1d30*/  IMAD.WIDE.U32 R32, R82, 0x10, R32 ;  /* 0x0000001052207825 */ /* 0x000fc800078e0020 */
[C---:B------:R-:W-:Y:S01]  /*1d40*/  FMUL.FTZ R22, R83.reuse, R27 ;  /* 0x0000001b53167220 */ /* 0x040fe20000410000 */
[C---:B------:R-:W-:Y:S01]  /*1d50*/  FMUL.FTZ R82, R83.reuse, R31 ;  /* 0x0000001f53527220 */ /* 0x040fe20000410000 */
[----:B------:R-:W-:Y:S01]  /*1d60*/  FMUL.FTZ R27, R83, R21 ;  /* 0x00000015531b7220 */ /* 0x000fe20000410000 */
[----:B------:R-:W-:Y:S01]  /*1d70*/  F2FP.F16.F32.PACK_AB R16, R35, R16 ;  /* 0x000000102310723e */ /* 0x000fe200000000ff */
[C---:B------:R-:W-:Y:S01]  /*1d80*/  FMUL.FTZ R35, R83.reuse, R26 ;  /* 0x0000001a53237220 */ /* 0x040fe20000410000 */
[----:B------:R-:W-:Y:S01]  /*1d90*/  FMUL.FTZ R26, R83, R23 ;  /* 0x00000017531a7220 */ /* 0x000fe20000410000 */
[----:B------:R-:W-:Y:S01]  /*1da0*/  FFMA.FTZ R23, R25, R61, R2 ;  /* 0x0000003d19177223 */ /* 0x000fe20000010002 */
[----:B------:R-:W-:Y:S01]  /*1db0*/  MOV R25, UR7 ;  /* 0x0000000700197c02 */ /* 0x000fe20008000f00 */
[----:B------:R-:W-:Y:S01]  /*1dc0*/  FFMA.FTZ R90, R82, R62, R3 ;  /* 0x0000003e525a7223 */ /* 0x000fe20000010003 */
[----:B------:R-:W-:Y:S01]  /*1dd0*/  MOV R39, UR7 ;  /* 0x0000000700277c02 */ /* 0x000fe20008000f00 */
[----:B------:R-:W-:Y:S01]  /*1de0*/  FFMA.FTZ R27, R27, R63, R4 ;  /* 0x0000003f1b1b7223 */ /* 0x000fe20000010004 */
[----:B------:R-:W-:Y:S01]  /*1df0*/  FFMA.FTZ R82, R26, R64, R5 ;  /* 0x000000401a527223 */ /* 0x000fe20000010005 */
[----:B------:R-:W-:Y:S01]  /*1e00*/  FFMA.FTZ R21, R35, R65, R6 ;  /* 0x0000004123157223 */ /* 0x000fe20000010006 */
[----:B------:R-:W-:Y:S01]  /*1e10*/  FFMA.FTZ R26, R22, R66, R7 ;  /* 0x00000042161a7223 */ /* 0x000fe20000010007 */
[----:B-1----:R-:W-:-:S04]  /*1e20*/  @!P0 IMAD.WIDE R88, R25, 0x4, R88 ;  /* 0x0000000419588825 */ /* 0x002fc800078e0258 */
[C---:B------:R-:W-:Y:S01]  /*1e30*/  FMUL.FTZ R25, R83.reuse, R24 ;  /* 0x0000001853197220 */ /* 0x040fe20000410000 */
[C---:B------:R-:W-:Y:S01]  /*1e40*/  FMUL.FTZ R92, R83.reuse, R92 ;  /* 0x0000005c535c7220 */ /* 0x040fe20000410000 */
[----:B------:R-:W-:Y:S01]  /*1e50*/  F2FP.F16.F32.PACK_AB R22, R82, R27 ;  /* 0x0000001b5216723e */ /* 0x000fe200000000ff */
        /* <DEDUP_REMOVED lines=25> */
[----:B------:R-:W-:Y:S01]  /*1ff0*/  F2FP.F16.F32.PACK_AB R23, R90, R23 ;  /* 0x000000175a17723e */ /* 0x000fe200000000ff */
[----:B------:R-:W-:Y:S01]  /*2000*/  UIADD3 UR7, UPT, UPT, UR7, UR14, URZ ;  /* 0x0000000e07077290 */ /* 0x000fe2000fffe0ff */
[----:B------:R-:W-:Y:S01]  /*2010*/  F2FP.F16.F32.PACK_AB R20, R25, R20 ;  /* 0x000000141914723e */ /* 0x000fe200000000ff */
[----:B------:R0:W-:Y:S01]  /*2020*/  @!P0 STG.E desc[UR8][R88.64], R83 ;  /* 0x0000005358008986 */ /* 0x0001e2000c101908 */
[----:B------:R-:W-:Y:S01]  /*2030*/  F2FP.F16.F32.PACK_AB R27, R84, R27 ;  /* 0x0000001b541b723e */ /* 0x000fe200000000ff */
[----:B------:R-:W-:Y:S01]  /*2040*/  UISETP.GE.AND UP1, UPT, UR7, UR15, UPT ;  /* 0x0000000f0700728c */ /* 0x000fe2000bf26270 */
[----:B------:R-:W-:Y:S01]  /*2050*/  F2FP.F16.F32.PACK_AB R26, R38, R39 ;  /* 0x00000027261a723e */ /* 0x000fe200000000ff */
[----:B------:R0:W-:Y:S01]  /*2060*/  STG.E.128 desc[UR8][R28.64], R16 ;  /* 0x000000101c007986 */ /* 0x0001e2000c101d08 */
[----:B------:R-:W-:-:S02]  /*2070*/  F2FP.F16.F32.PACK_AB R25, R36, R35 ;  /* 0x000000232419723e */ /* 0x000fc400000000ff */
[----:B------:R-:W-:Y:S01]  /*2080*/  F2FP.F16.F32.PACK_AB R24, R31, R24 ;  /* 0x000000181f18723e */ /* 0x000fe200000000ff */
[----:B------:R0:W-:Y:S04]  /*2090*/  STG.E.128 desc[UR8][R80.64], R20 ;  /* 0x0000001450007986 */ /* 0x0001e8000c101d08 */
[----:B------:R0:W-:Y:S01]  /*20a0*/  STG.E.128 desc[UR8][R32.64], R24 ;  /* 0x0000001820007986 */ /* 0x0001e2000c101d08 */
[----:B------:R-:W-:Y:S05]  /*20b0*/  BRA.U !UP1, `(.L_x_12253) ;  /* 0xffffffe509847547 */ /* 0x000fea000b83ffff */
[----:B------:R-:W-:Y:S05]  /*20c0*/  EXIT ;  /* 0x000000000000794d */ /* 0x000fea0003800000 */
.L_x_12254:
        /* <DEDUP_REMOVED lines=11> */
.L_x_20828:


//--------------------- .text._ZN10layer_norm13ln_fwd_kernelINS_13Kernel_traitsI6__halfS2_fS2_fjLj3072ELj1ELj1ELj4ELj16ENS_18Kernel_traits_baseILj3072ES2_S2_fS2_fjLj128EEEEELb0ELb0ELb1ELb0EEEvNS_9FwdParamsE --------------------------
	.section	.text._ZN10layer_norm13ln_fwd_kernelINS_13Kernel_traitsI6__halfS2_fS2_fjLj3072ELj1ELj1ELj4ELj16ENS_18Kernel_traits_baseILj3072ES2_S2_fS2_fjLj128EEEEELb0ELb0ELb1ELb0EEEvNS_9FwdParamsE,"ax",@progbits
	.align	128
        .global         _ZN10layer_norm13ln_fwd_kernelINS_13Kernel_traitsI6__halfS2_fS2_fjLj3072ELj1ELj1ELj4ELj16ENS_18Kernel_traits_baseILj3072ES2_S2_fS2_fjLj128EEEEELb0ELb0ELb1ELb0EEEvNS_9FwdParamsE
        .type           _ZN10layer_norm13ln_fwd_kernelINS_13Kernel_traitsI6__halfS2_fS2_fjLj3072ELj1ELj1ELj4ELj16ENS_18Kernel_traits_baseILj3072ES2_S2_fS2_fjLj128EEEEELb0ELb0ELb1ELb0EEEvNS_9FwdParamsE,@function
        .size           _ZN10layer_norm13ln_fwd_kernelINS_13Kernel_traitsI6__halfS2_fS2_fjLj3072ELj1ELj1ELj4ELj16ENS_18Kernel_traits_baseILj3072ES2_S2_fS2_fjLj128EEEEELb0ELb0ELb1ELb0EEEvNS_9FwdParamsE,(.L_x_20829 - _ZN10layer_norm13ln_fwd_kernelINS_13Kernel_traitsI6__halfS2_fS2_fjLj3072ELj1ELj1ELj4ELj16ENS_18Kernel_traits_baseILj3072ES2_S2_fS2_fjLj128EEEEELb0ELb0ELb1ELb0EEEvNS_9FwdParamsE)
        .other          _ZN10layer_norm13ln_fwd_kernelINS_13Kernel_traitsI6__halfS2_fS2_fjLj3072ELj1ELj1ELj4ELj16ENS_18Kernel_traits_baseILj3072ES2_S2_fS2_fjLj128EEEEELb0ELb0ELb1ELb0EEEvNS_9FwdParamsE,@"STO_CUDA_ENTRY STV_DEFAULT"
_ZN10layer_norm13ln_fwd_kernelINS_13Kernel_traitsI6__halfS2_fS2_fjLj3072ELj1ELj1ELj4ELj16ENS_18Kernel_traits_baseILj3072ES2_S2_fS2_fjLj128EEEEELb0ELb0ELb1ELb0EEEvNS_9FwdParamsE:
.text._ZN10layer_norm13ln_fwd_kernelINS_13Kernel_traitsI6__halfS2_fS2_fjLj3072ELj1ELj1ELj4ELj16ENS_18Kernel_traits_baseILj3072ES2_S2_fS2_fjLj128EEEEELb0ELb0ELb1ELb0EEEvNS_9FwdParamsE:
        /* <DEDUP_REMOVED lines=43> */
.L_x_12256:
        /* <DEDUP_REMOVED lines=23> */
.L_x_12257:
[----:B------:R-:W-:Y:S05]  /*0420*/  BSYNC.RECONVERGENT B0 ;  /* 0x0000000000007941 */ /* 0x000fea0003800200 */
.L_x_12255:
        /* <DEDUP_REMOVED lines=24> */
.L_x_12283:
[----:B----4-:R-:W-:-:S06]  /*05b0*/  UIMAD.WIDE UR4, UR18, 0x4, UR8 ;  /* 0x00000004120478a5 */ /* 0x010fcc000f8e0208 */
[----:B012---:R-:W-:Y:S02]  /*05c0*/  MOV R56, UR4 ;  /* 0x0000000400387c02 */ /* 0x007fe40008000f00 */
[----:B------:R-:W-:-:S05]  /*05d0*/  MOV R57, UR5 ;  /* 0x0000000500397c02 */ /* 0x000fca0008000f00 */
[----:B------:R1:W4:Y:S01]  /*05e0*/  LDG.E R56, desc[UR12][R56.64] ;  /* 0x0000000c38387981 */ /* 0x000322000c1e1900 */
[----:B------:R-:W-:-:S06]  /*05f0*/  UIMAD.WIDE UR4, UR18, 0x4, UR10 ;  /* 0x00000004120478a5 */ /* 0x000fcc000f8e020a */
[----:B------:R-:W-:Y:S02]  /*0600*/  MOV R58, UR4 ;  /* 0x00000004003a7c02 */ /* 0x000fe40008000f00 */
[----:B------:R-:W-:-:S05]  /*0610*/  MOV R59, UR5 ;  /* 0x00000005003b7c02 */ /* 0x000fca0008000f00 */
[----:B------:R-:W2:Y:S01]  /*0620*/  LDG.E R58, desc[UR12][R58.64] ;  /* 0x0000000c3a3a7981 */ /* 0x000ea2000c1e1900 */
[----:B0-----:R-:W-:Y:S01]  /*0630*/  UIMAD UR4, UR18, UR22, URZ ;  /* 0x00000016120472a4 */ /* 0x001fe2000f8e02ff */
        /* <DEDUP_REMOVED lines=24> */
.L_x_12260:
[----:B------:R-:W-:Y:S05]  /*07c0*/  BRA.U !UP0, `(.L_x_12261) ;  /* 0x0000000108787547 */ /* 0x000fea000b800000 */
[----:B------:R-:W0:Y:S02]  /*07d0*/  LDC.64 R58, c[0x0][0x3a0] ;  /* 0x0000e800ff3a7b82 */ /* 0x000e240000000a00 */
[----:B0-----:R-:W-:-:S05]  /*07e0*/  IMAD.WIDE.U32 R58, R56, 0x20, R58 ;  /* 0x00000020383a7825 */ /* 0x001fca00078e003a */
[----:B------:R-:W2:Y:S04]  /*07f0*/  LDG.E.128 R4, desc[UR12][R58.64] ;  /* 0x0000000c3a047981 */ /* 0x000ea8000c1e1d00 */
[----:B------:R0:W3:Y:S01]  /*0800*/  LDG.E.128 R52, desc[UR12][R58.64+0x10] ;  /* 0x0000100c3a347981 */ /* 0x0000e2000c1e1d00 */
[----:B------:R-:W-:-:S13]  /*0810*/  ISETP.LT.AND P1, PT, RZ, UR21, PT ;  /* 0x00000015ff007c0c */ /* 0x000fda000bf21270 */
[----:B------:R-:W2:Y:S01]  /*0820*/  @P1 LDC R64, c[0x0][0x40c] ;  /* 0x00010300ff401b82 */ /* 0x000ea20000000800 */
[--C-:B-----5:R-:W-:Y:S02]  /*0830*/  @P1 HADD2.F32 R63, -RZ, R32.reuse.H0_H0 ;  /* 0x20000020ff3f1230 */ /* 0x120fe40000004100 */
[----:B------:R-:W-:Y:S02]  /*0840*/  @P1 HADD2.F32 R62, -RZ, R32.H1_H1 ;  /* 0x30000020ff3e1230 */ /* 0x000fe40000004100 */
[--C-:B0-----:R-:W-:Y:S02]  /*0850*/  @P1 HADD2.F32 R59, -RZ, R33.reuse.H0_H0 ;  /* 0x20000021ff3b1230 */ /* 0x101fe40000004100 */
[----:B------:R-:W-:Y:S01]  /*0860*/  @P1 HADD2.F32 R58, -RZ, R33.H1_H1 ;  /* 0x30000021ff3a1230 */ /* 0x000fe20000004100 */
[----:B------:R-:W0:Y:S08]  /*0870*/  @P1 LDC R65, c[0x0][0x40c] ;  /* 0x00010300ff411b82 */ /* 0x000e300000000800 */
[----:B------:R-:W1:Y:S08]  /*0880*/  @P1 LDC R66, c[0x0][0x40c] ;  /* 0x00010300ff421b82 */ /* 0x000e700000000800 */
[----:B------:R-:W4:Y:S08]  /*0890*/  @P1 LDC R67, c[0x0][0x40c] ;  /* 0x00010300ff431b82 */ /* 0x000f300000000800 */
[----:B------:R-:W3:Y:S01]  /*08a0*/  @P1 LDC R68, c[0x0][0x40c] ;  /* 0x00010300ff441b82 */ /* 0x000ee20000000800 */
[----:B--2---:R-:W-:Y:S01]  /*08b0*/  @P1 FFMA.FTZ R4, R63, R64, R4 ;  /* 0x000000403f041223 */ /* 0x004fe20000010004 */
[----:B0-----:R-:W-:-:S06]  /*08c0*/  @P1 FFMA.FTZ R5, R62, R65, R5 ;  /* 0x000000413e051223 */ /* 0x001fcc0000010005 */
[----:B------:R-:W0:Y:S01]  /*08d0*/  @P1 LDC R63, c[0x0][0x40c] ;  /* 0x00010300ff3f1b82 */ /* 0x000e220000000800 */
[----:B-1----:R-:W-:Y:S01]  /*08e0*/  @P1 FFMA.FTZ R6, R59, R66, R6 ;  /* 0x000000423b061223 */ /* 0x002fe20000010006 */
[--C-:B------:R-:W-:Y:S02]  /*08f0*/  @P1 HADD2.F32 R59, -RZ, R34.reuse.H0_H0 ;  /* 0x20000022ff3b1230 */ /* 0x100fe40000004100 */
[----:B----4-:R-:W-:Y:S01]  /*0900*/  @P1 FFMA.FTZ R7, R58, R67, R7 ;  /* 0x000000433a071223 */ /* 0x010fe20000010007 */
[----:B------:R-:W-:Y:S02]  /*0910*/  @P1 HADD2.F32 R58, -RZ, R34.H1_H1 ;  /* 0x30000022ff3a1230 */ /* 0x000fe40000004100 */
[--C-:B------:R-:W-:Y:S02]  /*0920*/  @P1 HADD2.F32 R62, -RZ, R35.reuse.H1_H1 ;  /* 0x30000023ff3e1230 */ /* 0x100fe40000004100 */
[----:B---3--:R-:W-:Y:S01]  /*0930*/  @P1 FFMA.FTZ R52, R59, R68, R52 ;  /* 0x000000443b341223 */ /* 0x008fe20000010034 */
[----:B------:R-:W1:Y:S01]  /*0940*/  @P1 LDC R64, c[0x0][0x40c] ;  /* 0x00010300ff401b82 */ /* 0x000e620000000800 */
[----:B------:R-:W-:-:S07]  /*0950*/  @P1 HADD2.F32 R59, -RZ, R35.H0_H0 ;  /* 0x20000023ff3b1230 */ /* 0x000fce0000004100 */
[----:B------:R-:W2:Y:S01]  /*0960*/  @P1 LDC R65, c[0x0][0x40c] ;  /* 0x00010300ff411b82 */ /* 0x000ea20000000800 */
[----:B0-----:R-:W-:Y:S01]  /*0970*/  @P1 FFMA.FTZ R53, R58, R63, R53 ;  /* 0x0000003f3a351223 */ /* 0x001fe20000010035 */
[----:B-1----:R-:W-:Y:S01]  /*0980*/  @P1 FFMA.FTZ R54, R59, R64, R54 ;  /* 0x000000403b361223 */ /* 0x002fe20000010036 */
[----:B--2---:R-:W-:Y:S01]  /*0990*/  @P1 FFMA.FTZ R55, R62, R65, R55 ;  /* 0x000000413e371223 */ /* 0x004fe20000010037 */
[----:B------:R-:W-:Y:S06]  /*09a0*/  BRA `(.L_x_12262) ;  /* 0x0000000000747947 */ /* 0x000fec0003800000 */
.L_x_12261:
[----:B------:R-:W0:Y:S01]  /*09b0*/  @UP2 LDCU UR5, c[0x0][0x40c] ;  /* 0x00008180ff0527ac */ /* 0x000e220008000800 */
[--C-:B-----5:R-:W-:Y:S01]  /*09c0*/  @P3 HADD2.F32 R52, -RZ, R32.reuse.H1_H1 ;  /* 0x30000020ff343230 */ /* 0x120fe20000004100 */
[----:B------:R-:W-:Y:S01]  /*09d0*/  CS2R R4, SRZ ;  /* 0x0000000000047805 */ /* 0x000fe2000001ff00 */
[--C-:B------:R-:W-:Y:S01]  /*09e0*/  @P3 HADD2.F32 R53, -RZ, R33.reuse.H0_H0 ;  /* 0x20000021ff353230 */ /* 0x100fe20000004100 */
[----:B------:R-:W1:Y:S01]  /*09f0*/  @UP2 LDCU UR7, c[0x0][0x40c] ;  /* 0x00008180ff0727ac */ /* 0x000e620008000800 */
[----:B------:R-:W-:Y:S01]  /*0a00*/  @P3 HADD2.F32 R7, -RZ, R32.H0_H0 ;  /* 0x20000020ff073230 */ /* 0x000fe20000004100 */
[----:B------:R-:W-:Y:S01]  /*0a10*/  MOV R6, RZ ;  /* 0x000000ff00067202 */ /* 0x000fe20000000f00 */
[----:B------:R-:W-:Y:S01]  /*0a20*/  @P3 HADD2.F32 R58, -RZ, R33.H1_H1 ;  /* 0x30000021ff3a3230 */ /* 0x000fe20000004100 */
[----:B------:R-:W2:Y:S01]  /*0a30*/  @UP2 LDCU UR4, c[0x0][0x40c] ;  /* 0x00008180ff0427ac */ /* 0x000ea20008000800 */
[--C-:B------:R-:W-:Y:S01]  /*0a40*/  @P3 HADD2.F32 R59, -RZ, R34.reuse.H0_H0 ;  /* 0x20000022ff3b3230 */ /* 0x100fe20000004100 */
[----:B------:R-:W-:Y:S01]  /*0a50*/  CS2R R54, SRZ ;  /* 0x0000000000367805 */ /* 0x000fe2000001ff00 */
[----:B------:R-:W-:Y:S01]  /*0a60*/  @P3 HADD2.F32 R62, -RZ, R34.H1_H1 ;  /* 0x30000022ff3e3230 */ /* 0x000fe20000004100 */
[----:B------:R-:W3:Y:S01]  /*0a70*/  @UP2 LDCU UR23, c[0x0][0x40c] ;  /* 0x00008180ff1727ac */ /* 0x000ee20008000800 */
[----:B------:R-:W-:-:S02]  /*0a80*/  @P3 HADD2.F32 R63, -RZ, R35.H0_H0 ;  /* 0x20000023ff3f3230 */ /* 0x000fc40000004100 */
[----:B------:R-:W-:Y:S01]  /*0a90*/  @P3 HADD2.F32 R64, -RZ, R35.H1_H1 ;  /* 0x30000023ff403230 */ /* 0x000fe20000004100 */
[----:B------:R-:W4:Y:S01]  /*0aa0*/  @UP2 LDCU UR24, c[0x0][0x40c] ;  /* 0x00008180ff1827ac */ /* 0x000f220008000800 */
[----:B0-----:R-:W-:Y:S01]  /*0ab0*/  @P3 FMUL.FTZ R5, R52, UR5 ;  /* 0x0000000534053c20 */ /* 0x001fe20008410000 */
[----:B------:R-:W0:Y:S01]  /*0ac0*/  @UP2 LDCU UR25, c[0x0][0x40c] ;  /* 0x00008180ff1927ac */ /* 0x000e220008000800 */
[----:B-1----:R-:W-:Y:S01]  /*0ad0*/  @P3 FMUL.FTZ R6, R53, UR7 ;  /* 0x0000000735063c20 */ /* 0x002fe20008410000 */
[----:B------:R-:W-:Y:S01]  /*0ae0*/  CS2R R52, SRZ ;  /* 0x0000000000347805 */ /* 0x000fe2000001ff00 */
[----:B------:R-:W1:Y:S01]  /*0af0*/  @UP2 LDCU UR26, c[0x0][0x40c] ;  /* 0x00008180ff1a27ac */ /* 0x000e620008000800 */
[----:B--2---:R-:W-:Y:S01]  /*0b00*/  @P3 FMUL.FTZ R4, R7, UR4 ;  /* 0x0000000407043c20 */ /* 0x004fe20008410000 */
[----:B------:R-:W-:Y:S01]  /*0b10*/  HFMA2 R7, -RZ, RZ, 0, 0 ;  /* 0x00000000ff077431 */ /* 0x000fe200000001ff */
[----:B------:R-:W2:Y:S01]  /*0b20*/  @UP2 LDCU UR27, c[0x0][0x40c] ;  /* 0x00008180ff1b27ac */ /* 0x000ea20008000800 */
[----:B---3--:R-:W-:Y:S01]  /*0b30*/  @P3 FMUL.FTZ R7, R58, UR23 ;  /* 0x000000173a073c20 */ /* 0x008fe20008410000 */
[----:B----4-:R-:W-:Y:S01]  /*0b40*/  @P3 FMUL.FTZ R52, R59, UR24 ;  /* 0x000000183b343c20 */ /* 0x010fe20008410000 */
[----:B0-----:R-:W-:Y:S01]  /*0b50*/  @P3 FMUL.FTZ R53, R62, UR25 ;  /* 0x000000193e353c20 */ /* 0x001fe20008410000 */
[----:B-1----:R-:W-:Y:S01]  /*0b60*/  @P3 FMUL.FTZ R54, R63, UR26 ;  /* 0x0000001a3f363c20 */ /* 0x002fe20008410000 */
[----:B--2---:R-:W-:-:S07]  /*0b70*/  @P3 FMUL.FTZ R55, R64, UR27 ;  /* 0x0000001b40373c20 */ /* 0x004fce0008410000 */
.L_x_12262:
[----:B------:R-:W0:Y:S01]  /*0b80*/  LDC.64 R58, c[0x0][0x3a8] ;  /* 0x0000ea00ff3a7b82 */ /* 0x000e220000000a00 */
[----:B------:R-:W-:Y:S01]  /*0b90*/  IADD3 R57, PT, PT, R57, 0x80, RZ ;  /* 0x0000008039397810 */ /* 0x000fe20007ffe0ff */
[C---:B0-----:R-:W-:Y:S01]  /*0ba0*/  IMAD.WIDE.U32 R58, R56.reuse, 0x20, R58 ;  /* 0x00000020383a7825 */ /* 0x041fe200078e003a */
[----:B------:R-:W-:-:S04]  /*0bb0*/  IADD3 R56, PT, PT, R56, 0x80, RZ ;  /* 0x0000008038387810 */ /* 0x000fc80007ffe0ff */
[----:B------:R0:W-:Y:S04]  /*0bc0*/  STG.E.128 desc[UR12][R58.64], R4 ;  /* 0x000000043a007986 */ /* 0x0001e8000c101d0c */
[----:B------:R0:W-:Y:S02]  /*0bd0*/  STG.E.128 desc[UR12][R58.64+0x10], R52 ;  /* 0x000010343a007986 */ /* 0x0001e4000c101d0c */
.L_x_12259:
[----:B---3--:R-:W-:Y:S05]  /*0be0*/  BSYNC.RECONVERGENT B0 ;  /* 0x0000000000007941 */ /* 0x008fea0003800200 */
.L_x_12258:
        /* <DEDUP_REMOVED lines=9> */
.L_x_12265:
        /* <DEDUP_REMOVED lines=31> */
.L_x_12266:
[----:B------:R-:W1:Y:S01]  /*0e70*/  @UP2 LDCU UR5, c[0x0][0x40c] ;  /* 0x00008180ff0527ac */ /* 0x000e620008000800 */
[--C-:B-----5:R-:W-:Y:S01]  /*0e80*/  @P3 HADD2.F32 R40, -RZ, R32.reuse.H1_H1 ;  /* 0x30000020ff283230 */ /* 0x120fe20000004100 */
[----:B------:R-:W-:Y:S01]  /*0e90*/  CS2R R36, SRZ ;  /* 0x0000000000247805 */ /* 0x000fe2000001ff00 */
[--C-:B------:R-:W-:Y:S01]  /*0ea0*/  @P3 HADD2.F32 R41, -RZ, R33.reuse.H0_H0 ;  /* 0x20000021ff293230 */ /* 0x100fe20000004100 */
[----:B------:R-:W2:Y:S01]  /*0eb0*/  @UP2 LDCU UR7, c[0x0][0x40c] ;  /* 0x00008180ff0727ac */ /* 0x000ea20008000800 */
[----:B------:R-:W-:Y:S01]  /*0ec0*/  @P3 HADD2.F32 R39, -RZ, R32.H0_H0 ;  /* 0x20000020ff273230 */ /* 0x000fe20000004100 */
[----:B------:R-:W-:Y:S01]  /*0ed0*/  MOV R38, RZ ;  /* 0x000000ff00267202 */ /* 0x000fe20000000f00 */
[----:B0-----:R-:W-:Y:S01]  /*0ee0*/  @P3 HADD2.F32 R58, -RZ, R33.H1_H1 ;  /* 0x30000021ff3a3230 */ /* 0x001fe20000004100 */
[----:B------:R-:W0:Y:S01]  /*0ef0*/  @UP2 LDCU UR4, c[0x0][0x40c] ;  /* 0x00008180ff0427ac */ /* 0x000e220008000800 */
[--C-:B------:R-:W-:Y:S01]  /*0f00*/  @P3 HADD2.F32 R59, -RZ, R34.reuse.H0_H0 ;  /* 0x20000022ff3b3230 */ /* 0x100fe20000004100 */
[----:B------:R-:W-:Y:S01]  /*0f10*/  CS2R R42, SRZ ;  /* 0x00000000002a7805 */ /* 0x000fe2000001ff00 */
[----:B------:R-:W-:Y:S01]  /*0f20*/  @P3 HADD2.F32 R62, -RZ, R34.H1_H1 ;  /* 0x30000022ff3e3230 */ /* 0x000fe20000004100 */
[----:B------:R-:W3:Y:S01]  /*0f30*/  @UP2 LDCU UR23, c[0x0][0x40c] ;  /* 0x00008180ff1727ac */ /* 0x000ee20008000800 */
[----:B------:R-:W-:-:S02]  /*0f40*/  @P3 HADD2.F32 R63, -RZ, R35.H0_H0 ;  /* 0x20000023ff3f3230 */ /* 0x000fc40000004100 */
[----:B------:R-:W-:Y:S01]  /*0f50*/  @P3 HADD2.F32 R64, -RZ, R35.H1_H1 ;  /* 0x30000023ff403230 */ /* 0x000fe20000004100 */
[----:B------:R-:W4:Y:S01]  /*0f60*/  @UP2 LDCU UR24, c[0x0][0x40c] ;  /* 0x00008180ff1827ac */ /* 0x000f220008000800 */
[----:B-1----:R-:W-:Y:S01]  /*0f70*/  @P3 FMUL.FTZ R37, R40, UR5 ;  /* 0x0000000528253c20 */ /* 0x002fe20008410000 */
[----:B------:R-:W1:Y:S01]  /*0f80*/  @UP2 LDCU UR25, c[0x0][0x40c] ;  /* 0x00008180ff1927ac */ /* 0x000e620008000800 */
[----:B--2---:R-:W-:Y:S01]  /*0f90*/  @P3 FMUL.FTZ R38, R41, UR7 ;  /* 0x0000000729263c20 */ /* 0x004fe20008410000 */
[----:B------:R-:W-:Y:S01]  /*0fa0*/  CS2R R40, SRZ ;  /* 0x0000000000287805 */ /* 0x000fe2000001ff00 */
[----:B------:R-:W2:Y:S01]  /*0fb0*/  @UP2 LDCU UR26, c[0x0][0x40c] ;  /* 0x00008180ff1a27ac */ /* 0x000ea20008000800 */
[----:B0-----:R-:W-:Y:S01]  /*0fc0*/  @P3 FMUL.FTZ R36, R39, UR4 ;  /* 0x0000000427243c20 */ /* 0x001fe20008410000 */
[----:B------:R-:W-:Y:S01]  /*0fd0*/  HFMA2 R39, -RZ, RZ, 0, 0 ;  /* 0x00000000ff277431 */ /* 0x000fe200000001ff */
[----:B------:R-:W0:Y:S01]  /*0fe0*/  @UP2 LDCU UR27, c[0x0][0x40c] ;  /* 0x00008180ff1b27ac */ /* 0x000e220008000800 */
[----:B---3--:R-:W-:Y:S01]  /*0ff0*/  @P3 FMUL.FTZ R39, R58, UR23 ;  /* 0x000000173a273c20 */ /* 0x008fe20008410000 */
[----:B----4-:R-:W-:Y:S01]  /*1000*/  @P3 FMUL.FTZ R40, R59, UR24 ;  /* 0x000000183b283c20 */ /* 0x010fe20008410000 */
[----:B-1----:R-:W-:Y:S01]  /*1010*/  @P3 FMUL.FTZ R41, R62, UR25 ;  /* 0x000000193e293c20 */ /* 0x002fe20008410000 */
[----:B--2---:R-:W-:Y:S01]  /*1020*/  @P3 FMUL.FTZ R42, R63, UR26 ;  /* 0x0000001a3f2a3c20 */ /* 0x004fe20008410000 */
[----:B0-----:R-:W-:-:S07]  /*1030*/  @P3 FMUL.FTZ R43, R64, UR27 ;  /* 0x0000001b402b3c20 */ /* 0x001fce0008410000 */
.L_x_12267:
[----:B------:R-:W0:Y:S01]  /*1040*/  LDC.64 R58, c[0x0][0x3a8] ;  /* 0x0000ea00ff3a7b82 */ /* 0x000e220000000a00 */
[----:B------:R-:W-:Y:S01]  /*1050*/  IADD3 R57, PT, PT, R57, 0x80, RZ ;  /* 0x0000008039397810 */ /* 0x000fe20007ffe0ff */
[C---:B0-----:R-:W-:Y:S01]  /*1060*/  IMAD.WIDE.U32 R58, R56.reuse, 0x20, R58 ;  /* 0x00000020383a7825 */ /* 0x041fe200078e003a */
[----:B------:R-:W-:-:S04]  /*1070*/  IADD3 R56, PT, PT, R56, 0x80, RZ ;  /* 0x0000008038387810 */ /* 0x000fc80007ffe0ff */
[----:B------:R1:W-:Y:S04]  /*1080*/  STG.E.128 desc[UR12][R58.64], R36 ;  /* 0x000000243a007986 */ /* 0x0003e8000c101d0c */
[----:B------:R1:W-:Y:S02]  /*1090*/  STG.E.128 desc[UR12][R58.64+0x10], R40 ;  /* 0x000010283a007986 */ /* 0x0003e4000c101d0c */
.L_x_12264:
[----:B------:R-:W-:Y:S05]  /*10a0*/  BSYNC.RECONVERGENT B0 ;  /* 0x0000000000007941 */ /* 0x000fea0003800200 */
.L_x_12263:
        /* <DEDUP_REMOVED lines=9> */
.L_x_12270:
[----:B------:R-:W-:Y:S05]  /*1140*/  BRA.U !UP0, `(.L_x_12271) ;  /* 0x0000000108787547 */ /* 0x000fea000b800000 */
[----:B01----:R-:W0:Y:S02]  /*1150*/  LDC.64 R58, c[0x0][0x3a0] ;  /* 0x0000e800ff3a7b82 */ /* 0x003e240000000a00 */
[----:B0-----:R-:W-:-:S05]  /*1160*/  IMAD.WIDE.U32 R58, R56, 0x20, R58 ;  /* 0x00000020383a7825 */ /* 0x001fca00078e003a */
[----:B------:R-:W2:Y:S04]  /*1170*/  LDG.E.128 R44, desc[UR12][R58.64] ;  /* 0x0000000c3a2c7981 */ /* 0x000ea8000c1e1d00 */
[----:B------:R0:W3:Y:S01]  /*1180*/  LDG.E.128 R48, desc[UR12][R58.64+0x10] ;  /* 0x0000100c3a307981 */ /* 0x0000e2000c1e1d00 */
[----:B------:R-:W-:-:S13]  /*1190*/  ISETP.LT.AND P3, PT, RZ, UR21, PT ;  /* 0x00000015ff007c0c */ /* 0x000fda000bf61270 */
[----:B------:R-:W2:Y:S01]  /*11a0*/  @P3 LDC R62, c[0x0][0x40c] ;  /* 0x00010300ff3e3b82 */ /* 0x000ea20000000800 */
[--C-:B-----5:R-:W-:Y:S02]  /*11b0*/  @P3 HADD2.F32 R57, -RZ, R32.reuse.H0_H0 ;  /* 0x20000020ff393230 */ /* 0x120fe40000004100 */
[----:B------:R-:W-:Y:S02]  /*11c0*/  @P3 HADD2.F32 R64, -RZ, R32.H1_H1 ;  /* 0x30000020ff403230 */ /* 0x000fe40000004100 */
[----:B0-----:R-:W-:-:S03]  /*11d0*/  @P3 HADD2.F32 R59, -RZ, R33.H0_H0 ;  /* 0x20000021ff3b3230 */ /* 0x001fc60000004100 */
[----:B------:R-:W0:Y:S08]  /*11e0*/  @P3 LDC R63, c[0x0][0x40c] ;  /* 0x00010300ff3f3b82 */ /* 0x000e300000000800 */
[----:B------:R-:W1:Y:S08]  /*11f0*/  @P3 LDC R65, c[0x0][0x40c] ;  /* 0x00010300ff413b82 */ /* 0x000e700000000800 */
[----:B------:R-:W4:Y:S08]  /*1200*/  @P3 LDC R66, c[0x0][0x40c] ;  /* 0x00010300ff423b82 */ /* 0x000f300000000800 */
[----:B------:R-:W3:Y:S08]  /*1210*/  @P3 LDC R67, c[0x0][0x40c] ;  /* 0x00010300ff433b82 */ /* 0x000ef00000000800 */
[----:B------:R-:W3:Y:S01]  /*1220*/  @P3 LDC R58, c[0x0][0x40c] ;  /* 0x00010300ff3a3b82 */ /* 0x000ee20000000800 */
[----:B--2---:R-:W-:Y:S01]  /*1230*/  @P3 FFMA.FTZ R44, R57, R62, R44 ;  /* 0x0000003e392c3223 */ /* 0x004fe2000001002c */
[----:B0-----:R-:W-:-:S06]  /*1240*/  @P3 FFMA.FTZ R45, R64, R63, R45 ;  /* 0x0000003f402d3223 */ /* 0x001fcc000001002d */
[----:B------:R-:W0:Y:S01]  /*1250*/  @P3 LDC R57, c[0x0][0x40c] ;  /* 0x00010300ff393b82 */ /* 0x000e220000000800 */
[----:B-1----:R-:W-:Y:S01]  /*1260*/  @P3 FFMA.FTZ R46, R59, R65, R46 ;  /* 0x000000413b2e3223 */ /* 0x002fe2000001002e */
[----:B------:R-:W-:Y:S02]  /*1270*/  @P3 HADD2.F32 R64, -RZ, R33.H1_H1 ;  /* 0x30000021ff403230 */ /* 0x000fe40000004100 */
[----:B------:R-:W-:-:S03]  /*1280*/  @P3 HADD2.F32 R59, -RZ, R34.H0_H0 ;  /* 0x20000022ff3b3230 */ /* 0x000fc60000004100 */
[----:B----4-:R-:W-:Y:S01]  /*1290*/  @P3 FFMA.FTZ R47, R64, R66, R47 ;  /* 0x00000042402f3223 */ /* 0x010fe2000001002f */
[----:B------:R-:W1:Y:S01]  /*12a0*/  @P3 LDC R62, c[0x0][0x40c] ;  /* 0x00010300ff3e3b82 */ /* 0x000e620000000800 */
[----:B---3--:R-:W-:Y:S01]  /*12b0*/  @P3 FFMA.FTZ R48, R59, R67, R48 ;  /* 0x000000433b303223 */ /* 0x008fe20000010030 */
[----:B------:R-:W-:Y:S02]  /*12c0*/  @P3 HADD2.F32 R64, -RZ, R34.H1_H1 ;  /* 0x30000022ff403230 */ /* 0x000fe40000004100 */
[--C-:B------:R-:W-:Y:S02]  /*12d0*/  @P3 HADD2.F32 R59, -RZ, R35.reuse.H0_H0 ;  /* 0x20000023ff3b3230 */ /* 0x100fe40000004100 */
[----:B------:R-:W-:Y:S02]  /*12e0*/  @P3 HADD2.F32 R66, -RZ, R35.H1_H1 ;  /* 0x30000023ff423230 */ /* 0x000fe40000004100 */
[----:B------:R-:W-:Y:S01]  /*12f0*/  @P3 FFMA.FTZ R49, R64, R58, R49 ;  /* 0x0000003a40313223 */ /* 0x000fe20000010031 */
[----:B0-----:R-:W-:-:S02]  /*1300*/  @P3 FFMA.FTZ R50, R59, R57, R50 ;  /* 0x000000393b323223 */ /* 0x001fc40000010032 */
[----:B-1----:R-:W-:Y:S01]  /*1310*/  @P3 FFMA.FTZ R51, R66, R62, R51 ;  /* 0x0000003e42333223 */ /* 0x002fe20000010033 */
[----:B------:R-:W-:Y:S06]  /*1320*/  BRA `(.L_x_12272) ;  /* 0x0000000000747947 */ /* 0x000fec0003800000 */
.L_x_12271:
[----:B------:R-:W2:Y:S01]  /*1330*/  @UP2 LDCU UR5, c[0x0][0x40c] ;  /* 0x00008180ff0527ac */ /* 0x000ea20008000800 */
[--C-:B-----5:R-:W-:Y:S01]  /*1340*/  @P3 HADD2.F32 R48, -RZ, R32.reuse.H1_H1 ;  /* 0x30000020ff303230 */ /* 0x120fe20000004100 */
[----:B------:R-:W-:Y:S01]  /*1350*/  CS2R R44, SRZ ;  /* 0x00000000002c7805 */ /* 0x000fe2000001ff00 */
[--C-:B------:R-:W-:Y:S01]  /*1360*/  @P3 HADD2.F32 R49, -RZ, R33.reuse.H0_H0 ;  /* 0x20000021ff313230 */ /* 0x100fe20000004100 */
[----:B------:R-:W3:Y:S01]  /*1370*/  @UP2 LDCU UR7, c[0x0][0x40c] ;  /* 0x00008180ff0727ac */ /* 0x000ee20008000800 */
[----:B------:R-:W-:Y:S01]  /*1380*/  @P3 HADD2.F32 R47, -RZ, R32.H0_H0 ;  /* 0x20000020ff2f3230 */ /* 0x000fe20000004100 */
[----:B------:R-:W-:Y:S01]  /*1390*/  MOV R46, RZ ;  /* 0x000000ff002e7202 */ /* 0x000fe20000000f00 */
[----:B------:R-:W-:Y:S01]  /*13a0*/  @P3 HADD2.F32 R57, -RZ, R33.H1_H1 ;  /* 0x30000021ff393230 */ /* 0x000fe20000004100 */
[----:B------:R-:W4:Y:S01]  /*13b0*/  @UP2 LDCU UR4, c[0x0][0x40c] ;  /* 0x00008180ff0427ac */ /* 0x000f220008000800 */
[--C-:B01----:R-:W-:Y:S01]  /*13c0*/  @P3 HADD2.F32 R58, -RZ, R34.reuse.H0_H0 ;  /* 0x20000022ff3a3230 */ /* 0x103fe20000004100 */
[----:B------:R-:W-:Y:S01]  /*13d0*/  CS2R R50, SRZ ;  /* 0x0000000000327805 */ /* 0x000fe2000001ff00 */
[----:B------:R-:W-:Y:S01]  /*13e0*/  @P3 HADD2.F32 R59, -RZ, R34.H1_H1 ;  /* 0x30000022ff3b3230 */ /* 0x000fe20000004100 */
[----:B------:R-:W0:Y:S01]  /*13f0*/  @UP2 LDCU UR23, c[0x0][0x40c] ;  /* 0x00008180ff1727ac */ /* 0x000e220008000800 */
[----:B------:R-:W-:-:S02]  /*1400*/  @P3 HADD2.F32 R62, -RZ, R35.H0_H0 ;  /* 0x20000023ff3e3230 */ /* 0x000fc40000004100 */
[----:B------:R-:W-:Y:S01]  /*1410*/  @P3 HADD2.F32 R63, -RZ, R35.H1_H1 ;  /* 0x30000023ff3f3230 */ /* 0x000fe20000004100 */
[----:B------:R-:W1:Y:S01]  /*1420*/  @UP2 LDCU UR24, c[0x0][0x40c] ;  /* 0x00008180ff1827ac */ /* 0x000e620008000800 */
[----:B--2---:R-:W-:Y:S01]  /*1430*/  @P3 FMUL.FTZ R45, R48, UR5 ;  /* 0x00000005302d3c20 */ /* 0x004fe20008410000 */
[----:B------:R-:W2:Y:S01]  /*1440*/  @UP2 LDCU UR25, c[0x0][0x40c] ;  /* 0x00008180ff1927ac */ /* 0x000ea20008000800 */
[----:B---3--:R-:W-:Y:S01]  /*1450*/  @P3 FMUL.FTZ R46, R49, UR7 ;  /* 0x00000007312e3c20 */ /* 0x008fe20008410000 */
[----:B------:R-:W-:Y:S01]  /*1460*/  CS2R R48, SRZ ;  /* 0x0000000000307805 */ /* 0x000fe2000001ff00 */
[----:B------:R-:W3:Y:S01]  /*1470*/  @UP2 LDCU UR26, c[0x0][0x40c] ;  /* 0x00008180ff1a27ac */ /* 0x000ee20008000800 */
[----:B----4-:R-:W-:Y:S01]  /*1480*/  @P3 FMUL.FTZ R44, R47, UR4 ;  /* 0x000000042f2c3c20 */ /* 0x010fe20008410000 */
[----:B------:R-:W-:Y:S01]  /*1490*/  HFMA2 R47, -RZ, RZ, 0, 0 ;  /* 0x00000000ff2f7431 */ /* 0x000fe200000001ff */
[----:B------:R-:W4:Y:S01]  /*14a0*/  @UP2 LDCU UR27, c[0x0][0x40c] ;  /* 0x00008180ff1b27ac */ /* 0x000f220008000800 */
[----:B0-----:R-:W-:Y:S01]  /*14b0*/  @P3 FMUL.FTZ R47, R57, UR23 ;  /* 0x00000017392f3c20 */ /* 0x001fe20008410000 */
[----:B-1----:R-:W-:Y:S01]  /*14c0*/  @P3 FMUL.FTZ R48, R58, UR24 ;  /* 0x000000183a303c20 */ /* 0x002fe20008410000 */
[----:B--2---:R-:W-:Y:S01]  /*14d0*/  @P3 FMUL.FTZ R49, R59, UR25 ;  /* 0x000000193b313c20 */ /* 0x004fe20008410000 */
[----:B---3--:R-:W-:Y:S01]  /*14e0*/  @P3 FMUL.FTZ R50, R62, UR26 ;  /* 0x0000001a3e323c20 */ /* 0x008fe20008410000 */
[----:B----4-:R-:W-:-:S07]  /*14f0*/  @P3 FMUL.FTZ R51, R63, UR27 ;  /* 0x0000001b3f333c20 */ /* 0x010fce0008410000 */
.L_x_12272:
[----:B------:R-:W0:Y:S02]  /*1500*/  LDC.64 R58, c[0x0][0x3a8] ;  /* 0x0000ea00ff3a7b82 */ /* 0x000e240000000a00 */
[----:B0-----:R-:W-:-:S05]  /*1510*/  IMAD.WIDE.U32 R56, R56, 0x20, R58 ;  /* 0x0000002038387825 */ /* 0x001fca00078e003a */
[----:B------:R2:W-:Y:S04]  /*1520*/  STG.E.128 desc[UR12][R56.64], R44 ;  /* 0x0000002c38007986 */ /* 0x0005e8000c101d0c */
[----:B------:R2:W-:Y:S02]  /*1530*/  STG.E.128 desc[UR12][R56.64+0x10], R48 ;  /* 0x0000103038007986 */ /* 0x0005e4000c101d0c */
.L_x_12269:
[----:B------:R-:W-:Y:S05]  /*1540*/  BSYNC.RECONVERGENT B0 ;  /* 0x0000000000007941 */ /* 0x000fea0003800200 */
.L_x_12268:
[----:B--2---:R-:W-:Y:S01]  /*1550*/  FADD.FTZ R56, RZ, R4 ;  /* 0x00000004ff387221 */ /* 0x004fe20000010000 */
        /* <DEDUP_REMOVED lines=108> */
.L_x_12274:
[----:B------:R-:W-:Y:S05]  /*1c20*/  BSYNC.RECONVERGENT B0 ;  /* 0x0000000000007941 */ /* 0x000fea0003800200 */
.L_x_12273:
        /* <DEDUP_REMOVED lines=12> */
.L_x_12276:
[----:B------:R-:W-:Y:S05]  /*1cf0*/  BSYNC.RECONVERGENT B0 ;  /* 0x0000000000007941 */ /* 0x000fea0003800200 */
.L_x_12275:
        /* <DEDUP_REMOVED lines=41> */
[----:B-1----:R-:W-:-:S05]  /*1f90*/  FMUL.FTZ R65, R63, R63 ;  /* 0x0000003f3f417220 */ /* 0x002fca0000410000 */
[----:B------:R-:W-:Y:S01]  /*1fa0*/  FSEL R66, R65, RZ, P3 ;  /* 0x000000ff41427208 */ /* 0x000fe20001800000 */
[----:B0-----:R-:W-:Y:S01]  /*1fb0*/  FFMA.FTZ R65, R64, UR20, R67 ;  /* 0x0000001440417c23 */ /* 0x001fe20008010043 */
[----:B------:R-:W-:-:S03]  /*1fc0*/  MOV R67, UR18 ;  /* 0x0000001200437c02 */ /* 0x000fc60008000f00 */
[----:B------:R-:W-:Y:S01]  /*1fd0*/  FADD.FTZ R62, R65, R66 ;  /* 0x00000042413e7221 */ /* 0x000fe20000010000 */
[----:B------:R-:W-:Y:S01]  /*1fe0*/  MOV R65, UR18 ;  /* 0x0000001200417c02 */ /* 0x000fe20008000f00 */
[----:B--2---:R-:W-:-:S04]  /*1ff0*/  @!P4 IMAD.WIDE R56, R67, 0x4, R56 ;  /* 0x000000044338c825 */ /* 0x004fc800078e0238 */
        /* <DEDUP_REMOVED lines=45> */
[----:B------:R-:W-:Y:S01]  /*22d0*/  F2FP.F16.F32.PACK_AB R57, R66, R57 ;  /* 0x000000394239723e */ /* 0x000fe200000000ff */
[----:B------:R-:W-:Y:S01]  /*22e0*/  HADD2.F32 R71, -RZ, R11.H1_H1 ;  /* 0x3000000bff477230 */ /* 0x000fe20000004100 */
[----:B------:R-:W-:Y:S01]  /*22f0*/  F2FP.F16.F32.PACK_AB R58, R69, R58 ;  /* 0x0000003a453a723e */ /* 0x000fe200000000ff */
[----:B------:R-:W-:Y:S02]  /*2300*/  HADD2.F32 R70, -RZ, R12.H1_H1 ;  /* 0x3000000cff467230 */ /* 0x000fe40000004100 */
[----:B------:R-:W-:Y:S01]  /*2310*/  FFMA.FTZ R59, R59, R64, R68 ;  /* 0x000000403b3b7223 */ /* 0x000fe20000010044 */
[----:B------:R-:W-:Y:S02]  /*2320*/  FMUL.FTZ R68, R62, R65 ;  /* 0x000000413e447220 */ /* 0x000fe40000410000 */
[----:B------:R-:W0:Y:S02]  /*2330*/  LDC.64 R64, c[0x0][0x428] ;  /* 0x00010a00ff407b82 */ /* 0x000e240000000a00 */
[----:B------:R-:W-:Y:S01]  /*2340*/  FFMA.FTZ R72, R68, R71, R73 ;  /* 0x0000004744487223 */ /* 0x000fe20000010049 */
[----:B------:R-:W-:Y:S01]  /*2350*/  FADD.FTZ R71, R5, -R63 ;  /* 0x8000003f05477221 */ /* 0x000fe20000010000 */
[----:B------:R-:W-:-:S03]  /*2360*/  HADD2.F32 R68, -RZ, R8.H1_H1 ;  /* 0x30000008ff447230 */ /* 0x000fc60000004100 */
[----:B------:R-:W-:Y:S01]  /*2370*/  FMUL.FTZ R71, R62, R71 ;  /* 0x000000473e477220 */ /* 0x000fe20000410000 */
[----:B------:R-:W-:-:S03]  /*2380*/  F2FP.F16.F32.PACK_AB R59, R72, R59 ;  /* 0x0000003b483b723e */ /* 0x000fc600000000ff */
[----:B------:R-:W-:-:S05]  /*2390*/  FFMA.FTZ R71, R71, R68, R70 ;  /* 0x0000004447477223 */ /* 0x000fca0000010046 */
[----:B------:R-:W-:Y:S01]  /*23a0*/  F2FP.F16.F32.PACK_AB R56, R71, R56 ;  /* 0x000000384738723e */ /* 0x000fe200000000ff */
[C---:B0-----:R-:W-:Y:S01]  /*23b0*/  IMAD.WIDE.U32 R64, R67.reuse, 0x10, R64 ;  /* 0x0000001043407825 */ /* 0x041fe200078e0040 */
[----:B------:R-:W-:-:S04]  /*23c0*/  IADD3 R67, PT, PT, R67, 0x80, RZ ;  /* 0x0000008043437810 */ /* 0x000fc80007ffe0ff */
[----:B------:R0:W-:Y:S03]  /*23d0*/  STG.E.128 desc[UR12][R64.64], R56 ;  /* 0x0000003840007986 */ /* 0x0001e6000c101d0c */
.L_x_12279:
[----:B------:R-:W-:Y:S05]  /*23e0*/  BSYNC.RECONVERGENT B0 ;  /* 0x0000000000007941 */ /* 0x000fea0003800200 */
.L_x_12278:
        /* <DEDUP_REMOVED lines=50> */
.L_x_12281:
[----:B------:R-:W-:Y:S05]  /*2710*/  BSYNC.RECONVERGENT B0 ;  /* 0x0000000000007941 */ /* 0x000fea0003800200 */
.L_x_12280:
        /* <DEDUP_REMOVED lines=12> */
[----:B------:R-:W-:Y:S02]  /*27e0*/  HADD2.F32 R56, -RZ, R29.H1_H1 ;  /* 0x3000001dff387230 */ /* 0x000fe40000004100 */
[----:B------:R-:W-:Y:S01]  /*27f0*/  FFMA.FTZ R65, R59, R58, R66 ;  /* 0x0000003a3b417223 */ /* 0x000fe20000010042 */
[----:B------:R-:W-:Y:S02]  /*2800*/  HADD2.F32 R66, -RZ, R25.H1_H1 ;  /* 0x30000019ff427230 */ /* 0x000fe40000004100 */
[----:B------:R-:W-:Y:S01]  /*2810*/  FMUL.FTZ R57, R62, R57 ;  /* 0x000000393e397220 */ /* 0x000fe20000410000 */
[--C-:B------:R-:W-:Y:S01]  /*2820*/  FADD.FTZ R59, R48, -R63.reuse ;  /* 0x8000003f303b7221 */ /* 0x100fe20000010000 */
[----:B------:R-:W-:Y:S02]  /*2830*/  HADD2.F32 R69, -RZ, R26.H0_H0 ;  /* 0x2000001aff457230 */ /* 0x000fe40000004100 */
        /* <DEDUP_REMOVED lines=8> */
[--C-:B------:R-:W-:Y:S01]  /*28c0*/  FADD.FTZ R59, R50, -R63.reuse ;  /* 0x8000003f323b7221 */ /* 0x100fe20000010000 */
[----:B------:R-:W-:Y:S02]  /*28d0*/  HADD2.F32 R70, -RZ, R27.H0_H0 ;  /* 0x2000001bff467230 */ /* 0x000fe40000004100 */
[----:B------:R-:W-:Y:S01]  /*28e0*/  FADD.FTZ R71, R51, -R63 ;  /* 0x8000003f33477221 */ /* 0x000fe20000010000 */
[----:B------:R-:W-:Y:S01]  /*28f0*/  FFMA.FTZ R69, R57, R56, R68 ;  /* 0x0000003839457223 */ /* 0x000fe20000010044 */
[----:B------:R-:W-:Y:S01]  /*2900*/  HADD2.F32 R72, -RZ, R31.H0_H0 ;  /* 0x2000001fff487230 */ /* 0x000fe20000004100 */
[----:B------:R-:W0:Y:S01]  /*2910*/  LDC.64 R56, c[0x0][0x428] ;  /* 0x00010a00ff387b82 */ /* 0x000e220000000a00 */
[----:B------:R-:W-:Y:S01]  /*2920*/  FMUL.FTZ R59, R62, R59 ;  /* 0x0000003b3e3b7220 */ /* 0x000fe20000410000 */
[----:B------:R-:W-:-:S02]  /*2930*/  HADD2.F32 R68, -RZ, R27.H1_H1 ;  /* 0x3000001bff447230 */ /* 0x000fc40000004100 */
[C---:B------:R-:W-:Y:S01]  /*2940*/  FMUL.FTZ R71, R62.reuse, R71 ;  /* 0x000000473e477220 */ /* 0x040fe20000410000 */
[----:B------:R-:W-:Y:S01]  /*2950*/  FADD.FTZ R63, R45, -R63 ;  /* 0x8000003f2d3f7221 */ /* 0x000fe20000010000 */
[----:B------:R-:W-:Y:S01]  /*2960*/  FFMA.FTZ R59, R59, R70, R72 ;  /* 0x000000463b3b7223 */ /* 0x000fe20000010048 */
[----:B------:R-:W-:Y:S01]  /*2970*/  HADD2.F32 R70, -RZ, R31.H1_H1 ;  /* 0x3000001fff467230 */ /* 0x000fe20000004100 */
[----:B------:R-:W-:Y:S01]  /*2980*/  F2FP.F16.F32.PACK_AB R58, R69, R58 ;  /* 0x0000003a453a723e */ /* 0x000fe200000000ff */
[----:B------:R-:W-:Y:S01]  /*2990*/  FMUL.FTZ R63, R62, R63 ;  /* 0x0000003f3e3f7220 */ /* 0x000fe20000410000 */
[----:B------:R-:W-:Y:S02]  /*29a0*/  HADD2.F32 R62, -RZ, R24.H1_H1 ;  /* 0x30000018ff3e7230 */ /* 0x000fe40000004100 */
[----:B------:R-:W-:Y:S01]  /*29b0*/  FFMA.FTZ R70, R71, R68, R70 ;  /* 0x0000004447467223 */ /* 0x000fe20000010046 */
[----:B------:R-:W-:-:S04]  /*29c0*/  HADD2.F32 R68, -RZ, R28.H1_H1 ;  /* 0x3000001cff447230 */ /* 0x000fc80000004100 */
[----:B------:R-:W-:Y:S01]  /*29d0*/  F2FP.F16.F32.PACK_AB R59, R70, R59 ;  /* 0x0000003b463b723e */ /* 0x000fe200000000ff */
[----:B------:R-:W-:Y:S01]  /*29e0*/  FFMA.FTZ R71, R63, R62, R68 ;  /* 0x0000003e3f477223 */ /* 0x000fe20000010044 */
[----:B0-----:R-:W-:Y:S01]  /*29f0*/  IMAD.WIDE.U32 R62, R67, 0x10, R56 ;  /* 0x00000010433e7825 */ /* 0x001fe200078e0038 */
[----:B------:R-:W-:-:S03]  /*2a00*/  F2FP.F16.F32.PACK_AB R57, R66, R65 ;  /* 0x000000414239723e */ /* 0x000fc600000000ff */
[----:B------:R-:W-:-:S05]  /*2a10*/  F2FP.F16.F32.PACK_AB R56, R71, R64 ;  /* 0x000000404738723e */ /* 0x000fca00000000ff */
[----:B------:R2:W-:Y:S02]  /*2a20*/  STG.E.128 desc[UR12][R62.64], R56 ;  /* 0x000000383e007986 */ /* 0x0005e4000c101d0c */
.L_x_12282:
[----:B------:R-:W-:Y:S05]  /*2a30*/  BSYNC.RECONVERGENT B0 ;  /* 0x0000000000007941 */ /* 0x000fea0003800200 */
.L_x_12277:
[----:B------:R-:W-:Y:S02]  /*2a40*/  UIADD3 UR18, UPT, UPT, UR18, UR16, URZ ;  /* 0x0000001012127290 */ /* 0x000fe4000fffe0ff */
[----:B------:R-:W-:Y:S02]  /*2a50*/  UPLOP3.LUT UP1, UPT, UPT, UPT, UP1, 0x40, 0x4 ;  /* 0x000000000004789c */ /* 0x000fe40003f2e810 */
[----:B------:R-:W-:-:S09]  /*2a60*/  UISETP.GE.AND UP0, UPT, UR18, UR17, UPT ;  /* 0x000000111200728c */ /* 0x000fd2000bf06270 */
[----:B------:R-:W-:Y:S05]  /*2a70*/  BRA.U !UP0, `(.L_x_12283) ;  /* 0xffffffd908cc7547 */ /* 0x000fea000b83ffff */
[----:B------:R-:W-:Y:S05]  /*2a80*/  EXIT ;  /* 0x000000000000794d */ /* 0x000fea0003800000 */
.L_x_12284:
        /* <DEDUP_REMOVED lines=15> */
.L_x_20829:


//--------------------- .text._ZN10layer_norm13ln_fwd_kernelINS_13Kernel_traitsI6__halfS2_fS2_fjLj3072ELj1ELj1ELj4ELj16ENS_18Kernel_traits_baseILj3072ES2_S2_fS2_fjLj128EEEEELb0ELb0ELb1ELb1EEEvNS_9FwdParamsE --------------------------
	.section	.text._ZN10layer_norm13ln_fwd_kernelINS_13Kernel_traitsI6__halfS2_fS2_fjLj3072ELj1ELj1ELj4ELj16ENS_18Kernel_traits_baseILj3072ES2_S2_fS2_fjLj128EEEEELb0ELb0ELb1ELb1EEEvNS_9FwdParamsE,"ax",@progbits
	.align	128
        .global         _ZN10layer_norm13ln_fwd_kernelINS_13Kernel_traitsI6__halfS2_fS2_fjLj3072ELj1ELj1ELj4ELj16ENS_18Kernel_traits_baseILj3072ES2_S2_fS2_fjLj128EEEEELb0ELb0ELb1ELb1EEEvNS_9FwdParamsE
        .type           _ZN10layer_norm13ln_fwd_kernelINS_13Kernel_traitsI6__halfS2_fS2_fjLj3072ELj1ELj1ELj4ELj16ENS_18Kernel_traits_baseILj3072ES2_S2_fS2_fjLj128EEEEELb0ELb0ELb1ELb1EEEvNS_9FwdParamsE,@function
        .size           _ZN10layer_norm13ln_fwd_kernelINS_13Kernel_traitsI6__halfS2_fS2_fjLj3072ELj1ELj1ELj4ELj16ENS_18Kernel_traits_baseILj3072ES2_S2_fS2_fjLj128EEEEELb0ELb0ELb1ELb1EEEvNS_9FwdParamsE,(.L_x_20830 - _ZN10layer_norm13ln_fwd_kernelINS_13Kernel_traitsI6__halfS2_fS2_fjLj3072ELj1ELj1ELj4ELj16ENS_18Kernel_traits_baseILj3072ES2_S2_fS2_fjLj128EEEEELb0ELb0ELb1ELb1EEEvNS_9FwdParamsE)
        .other          _ZN10layer_norm13ln_fwd_kernelINS_13Kernel_traitsI6__halfS2_fS2_fjLj3072ELj1ELj1ELj4ELj16ENS_18Kernel_traits_baseILj3072ES2_S2_fS2_fjLj128EEEEELb0ELb0ELb1ELb1EEEvNS_9FwdParamsE,@"STO_CUDA_ENTRY STV_DEFAULT"
_ZN10layer_norm13ln_fwd_kernelINS_13Kernel_traitsI6__halfS2_fS2_fjLj3072ELj1ELj1ELj4ELj16ENS_18Kernel_traits_baseILj3072ES2_S2_fS2_fjLj128EEEEELb0ELb0ELb1ELb1EEEvNS_9FwdParamsE:
.text._ZN10layer_norm13ln_fwd_kernelINS_13Kernel_traitsI6__halfS2_fS2_fjLj3072ELj1ELj1ELj4ELj16ENS_18Kernel_traits_baseILj3072ES2_S2_fS2_fjLj128EEEEELb0ELb0ELb1ELb1EEEvNS_9FwdParamsE:
        /* <DEDUP_REMOVED lines=13> */
[----:B------:R2:W5:Y:S01]  /*00d0*/  LDG.E.128 R4, desc[UR6][R2.64+0x800] ;  /* 0x0008000602047981 */ /* 0x000562000c1e1d00 */
        /* <DEDUP_REMOVED lines=10> */
[----:B------:R-:W-:-:S02]  /*0180*/  @!P0 MOV R51, R12 ;  /* 0x0000000c00338202 */ /* 0x000fc40000000f00 */
[----:B------:R-:W-:Y:S02]  /*0190*/  @!P0 MOV R50, R13 ;  /* 0x0000000d00328202 */ /* 0x000fe40000000f00 */
[----:B------:R-:W-:Y:S02]  /*01a0*/  @!P0 MOV R2, R14 ;  /* 0x0000000e00028202 */ /* 0x000fe40000000f00 */
[----:B------:R-:W-:Y:S02]  /*01b0*/  @!P0 MOV R3, R15 ;  /* 0x0000000f00038202 */ /* 0x000fe40000000f00 */
[----:B----4-:R-:W-:Y:S01]  /*01c0*/  @P0 MOV R48, R8 ;  /* 0x0000000800300202 */ /* 0x010fe20000000f00 */
        /* <DEDUP_REMOVED lines=15> */
[----:B------:R-:W0:Y:S01]  /*02c0*/  LDCU.U8 UR10, c[0x0][0x410] ;  /* 0x00008200ff0a77ac */ /* 0x000e220008000000 */
[----:B------:R-:W1:Y:S01]  /*02d0*/  LDCU UR11, c[0x0][0x400] ;  /* 0x00008000ff0b77ac */ /* 0x000e620008000800 */
[----:B------:R-:W2:Y:S08]  /*02e0*/  LDCU.64 UR8, c[0x0][0x3a0] ;  /* 0x00007400ff0877ac */ /* 0x000eb00008000a00 */
.L_x_12298:
        /* <DEDUP_REMOVED lines=16> */
[----:B------:R0:W5:Y:S01]  /*03f0*/  @P0 LDG.E.128 R28, desc[UR6][R12.64] ;  /* 0x000000060c1c0981 */ /* 0x000162000c1e1d00 */
[----:B--2---:R-:W-:Y:S01]  /*0400*/  UISETP.NE.U32.AND UP0, UPT, UR8, URZ, UPT ;  /* 0x000000ff0800728c */ /* 0x004fe2000bf05070 */
[----:B------:R-:W-:-:S03]  /*0410*/  IMAD R9, R52, R59, RZ ;  /* 0x0000003b34097224 */ /* 0x000fc600078e02ff */
[----:B------:R-:W-:Y:S02]  /*0420*/  UISETP.NE.AND.EX UP0, UPT, UR9, URZ, UPT, UP0 ;  /* 0x000000ff0900728c */ /* 0x000fe4000bf05300 */
[----:B------:R-:W-:-:S04]  /*0430*/  SHF.R.S32.HI R14, RZ, 0x1f, R9 ;  /* 0x0000001fff0e7819 */ /* 0x000fc80000011409 */
[----:B------:R-:W-:-:S04]  /*0440*/  LEA.HI R55, R14, R9, RZ, 0x3 ;  /* 0x000000090e377211 */ /* 0x000fc800078f18ff */
[----:B------:R-:W-:Y:S01]  /*0450*/  LEA.HI.SX32 R55, R55, R0, 0x1d ;  /* 0x0000000037377211 */ /* 0x000fe200078feaff */
[----:B0-----:R-:W-:Y:S06]  /*0460*/  BRA.U !UP0, `(.L_x_12285) ;  /* 0x0000000108787547 */ /* 0x001fec000b800000 */
[----:B------:R-:W0:Y:S02]  /*0470*/  LDC.64 R10, c[0x0][0x3a0] ;  /* 0x0000e800ff0a7b82 */ /* 0x000e240000000a00 */
[----:B0-----:R-:W-:-:S05]  /*0480*/  IMAD.WIDE.U32 R10, R55, 0x20, R10 ;  /* 0x00000020370a7825 */ /* 0x001fca00078e000a */
[----:B------:R-:W2:Y:S04]  /*0490*/  LDG.E.128 R24, desc[UR6][R10.64] ;  /* 0x000000060a187981 */ /* 0x000ea8000c1e1d00 */
[----:B------:R0:W3:Y:S01]  /*04a0*/  LDG.E.128 R20, desc[UR6][R10.64+0x10] ;  /* 0x000010060a147981 */ /* 0x0000e2000c1e1d00 */
[----:B------:R-:W-:-:S13]  /*04b0*/  ISETP.GT.AND P1, PT, R54, RZ, PT ;  /* 0x000000ff3600720c */ /* 0x000fda0003f24270 */
[----:B------:R-:W2:Y:S01]  /*04c0*/  @P1 LDC R13, c[0x0][0x40c] ;  /* 0x00010300ff0d1b82 */ /* 0x000ea20000000800 */
[--C-:B-----5:R-:W-:Y:S02]  /*04d0*/  @P1 HADD2.F32 R9, -RZ, R28.reuse.H0_H0 ;  /* 0x2000001cff091230 */ /* 0x120fe40000004100 */
[----:B------:R-:W-:Y:S02]  /*04e0*/  @P1 HADD2.F32 R12, -RZ, R28.H1_H1 ;  /* 0x3000001cff0c1230 */ /* 0x000fe40000004100 */
[--C-:B0-----:R-:W-:Y:S02]  /*04f0*/  @P1 HADD2.F32 R11, -RZ, R29.reuse.H0_H0 ;  /* 0x2000001dff0b1230 */ /* 0x101fe40000004100 */
[----:B------:R-:W-:Y:S01]  /*0500*/  @P1 HADD2.F32 R10, -RZ, R29.H1_H1 ;  /* 0x3000001dff0a1230 */ /* 0x000fe20000004100 */
[----:B------:R-:W0:Y:S08]  /*0510*/  @P1 LDC R14, c[0x0][0x40c] ;  /* 0x00010300ff0e1b82 */ /* 0x000e300000000800 */
[----:B------:R-:W4:Y:S08]  /*0520*/  @P1 LDC R15, c[0x0][0x40c] ;  /* 0x00010300ff0f1b82 */ /* 0x000f300000000800 */
[----:B------:R-:W1:Y:S08]  /*0530*/  @P1 LDC R16, c[0x0][0x40c] ;  /* 0x00010300ff101b82 */ /* 0x000e700000000800 */
[----:B------:R-:W3:Y:S08]  /*0540*/  @P1 LDC R17, c[0x0][0x40c] ;  /* 0x00010300ff111b82 */ /* 0x000ef00000000800 */
[----:B------:R-:W3:Y:S08]  /*0550*/  @P1 LDC R18, c[0x0][0x40c] ;  /* 0x00010300ff121b82 */ /* 0x000ef00000000800 */
[----:B------:R-:W3:Y:S08]  /*0560*/  @P1 LDC R19, c[0x0][0x40c] ;  /* 0x00010300ff131b82 */ /* 0x000ef00000000800 */
[----:B------:R-:W3:Y:S01]  /*0570*/  @P1 LDC R44, c[0x0][0x40c] ;  /* 0x00010300ff2c1b82 */ /* 0x000ee20000000800 */
[----:B--2---:R-:W-:Y:S01]  /*0580*/  @P1 FFMA.FTZ R24, R9, R13, R24 ;  /* 0x0000000d09181223 */ /* 0x004fe20000010018 */
[----:B0-----:R-:W-:Y:S01]  /*0590*/  @P1 FFMA.FTZ R25, R12, R14, R25 ;  /* 0x0000000e0c191223 */ /* 0x001fe20000010019 */
[----:B----4-:R-:W-:Y:S01]  /*05a0*/  @P1 FFMA.FTZ R26, R11, R15, R26 ;  /* 0x0000000f0b1a1223 */ /* 0x010fe2000001001a */
[----:B------:R-:W-:-:S02]  /*05b0*/  @P1 HADD2.F32 R9, -RZ, R30.H0_H0 ;  /* 0x2000001eff091230 */ /* 0x000fc40000004100 */
[----:B-1----:R-:W-:Y:S01]  /*05c0*/  @P1 FFMA.FTZ R27, R10, R16, R27 ;  /* 0x000000100a1b1223 */ /* 0x002fe2000001001b */
[----:B------:R-:W-:Y:S02]  /*05d0*/  @P1 HADD2.F32 R12, -RZ, R30.H1_H1 ;  /* 0x3000001eff0c1230 */ /* 0x000fe40000004100 */
[--C-:B------:R-:W-:Y:S02]  /*05e0*/  @P1 HADD2.F32 R11, -RZ, R31.reuse.H0_H0 ;  /* 0x2000001fff0b1230 */ /* 0x100fe40000004100 */
[----:B---3--:R-:W-:Y:S01]  /*05f0*/  @P1 FFMA.FTZ R20, R9, R17, R20 ;  /* 0x0000001109141223 */ /* 0x008fe20000010014 */
[----:B------:R-:W-:Y:S02]  /*0600*/  @P1 HADD2.F32 R14, -RZ, R31.H1_H1 ;  /* 0x3000001fff0e1230 */ /* 0x000fe40000004100 */
[----:B------:R-:W-:Y:S01]  /*0610*/  @P1 FFMA.FTZ R21, R12, R18, R21 ;  /* 0x000000120c151223 */ /* 0x000fe20000010015 */
[----:B------:R-:W-:Y:S02]  /*0620*/  @P1 FFMA.FTZ R22, R11, R19, R22 ;  /* 0x000000130b161223 */ /* 0x000fe40000010016 */
[----:B------:R-:W-:Y:S01]  /*0630*/  @P1 FFMA.FTZ R23, R14, R44, R23 ;  /* 0x0000002c0e171223 */ /* 0x000fe20000010017 */
[----:B------:R-:W-:Y:S06]  /*0640*/  BRA `(.L_x_12286) ;  /* 0x0000000000707947 */ /* 0x000fec0003800000 */
.L_x_12285:
[----:B------:R-:W0:Y:S01]  /*0650*/  @P0 LDC R10, c[0x0][0x40c] ;  /* 0x00010300ff0a0b82 */ /* 0x000e220000000800 */
[--C-:B-----5:R-:W-:Y:S01]  /*0660*/  @P0 HADD2.F32 R9, -RZ, R28.reuse.H0_H0 ;  /* 0x2000001cff090230 */ /* 0x120fe20000004100 */
[----:B------:R-:W-:Y:S01]  /*0670*/  CS2R R24, SRZ ;  /* 0x0000000000187805 */ /* 0x000fe2000001ff00 */
[----:B------:R-:W-:Y:S01]  /*0680*/  @P0 HADD2.F32 R11, -RZ, R28.H1_H1 ;  /* 0x3000001cff0b0230 */ /* 0x000fe20000004100 */
[----:B------:R-:W-:Y:S01]  /*0690*/  CS2R R26, SRZ ;  /* 0x00000000001a7805 */ /* 0x000fe2000001ff00 */
[--C-:B------:R-:W-:Y:S01]  /*06a0*/  @P0 HADD2.F32 R13, -RZ, R29.reuse.H0_H0 ;  /* 0x2000001dff0d0230 */ /* 0x100fe20000004100 */
[----:B------:R-:W-:Y:S02]  /*06b0*/  CS2R R20, SRZ ;  /* 0x0000000000147805 */ /* 0x000fe4000001ff00 */
[----:B------:R-:W-:Y:S01]  /*06c0*/  CS2R R22, SRZ ;  /* 0x0000000000167805 */ /* 0x000fe2000001ff00 */
[----:B------:R-:W2:Y:S08]  /*06d0*/  @P0 LDC R12, c[0x0][0x40c] ;  /* 0x00010300ff0c0b82 */ /* 0x000eb00000000800 */
        /* <DEDUP_REMOVED lines=13> */
[----:B----4-:R-:W-:-:S07]  /*07b0*/  @P0 FMUL.FTZ R27, R9, R16 ;  /* 0x00000010091b0220 */ /* 0x010fce0000410000 */
[----:B------:R-:W4:Y:S01]  /*07c0*/  @P0 LDC R44, c[0x0][0x40c] ;  /* 0x00010300ff2c0b82 */ /* 0x000f220000000800 */
[----:B0-----:R-:W-:Y:S01]  /*07d0*/  @P0 FMUL.FTZ R20, R10, R15 ;  /* 0x0000000f0a140220 */ /* 0x001fe20000410000 */
[----:B--2---:R-:W-:Y:S01]  /*07e0*/  @P0 FMUL.FTZ R21, R11, R18 ;  /* 0x000000120b150220 */ /* 0x004fe20000410000 */
[----:B---3--:R-:W-:Y:S01]  /*07f0*/  @P0 FMUL.FTZ R22, R12, R17 ;  /* 0x000000110c160220 */ /* 0x008fe20000410000 */
[----:B----4-:R-:W-:-:S07]  /*0800*/  @P0 FMUL.FTZ R23, R13, R44 ;  /* 0x0000002c0d170220 */ /* 0x010fce0000410000 */
.L_x_12286:
[----:B------:R-:W0:Y:S02]  /*0810*/  LDC.64 R60, c[0x0][0x3a8] ;  /* 0x0000ea00ff3c7b82 */ /* 0x000e240000000a00 */
[----:B0-----:R-:W-:-:S05]  /*0820*/  IMAD.WIDE.U32 R10, R55, 0x20, R60 ;  /* 0x00000020370a7825 */ /* 0x001fca00078e003c */
[----:B------:R0:W-:Y:S04]  /*0830*/  STG.E.128 desc[UR6][R10.64], R24 ;  /* 0x000000180a007986 */ /* 0x0001e8000c101d06 */
[----:B------:R0:W-:Y:S01]  /*0840*/  STG.E.128 desc[UR6][R10.64+0x10], R20 ;  /* 0x000010140a007986 */ /* 0x0001e2000c101d06 */
[----:B------:R-:W-:Y:S05]  /*0850*/  @!P0 BRA `(.L_x_12287) ;  /* 0x0000000000108947 */ /* 0x000fea0003800000 */
[----:B------:R-:W2:Y:S01]  /*0860*/  LDC.64 R28, c[0x0][0x390] ;  /* 0x0000e400ff1c7b82 */ /* 0x000ea20000000a00 */
[----:B------:R-:W-:-:S05]  /*0870*/  IADD3 R9, PT, PT, R8, 0x80, RZ ;  /* 0x0000008008097810 */ /* 0x000fca0007ffe0ff */
[----:B--2---:R-:W-:-:S06]  /*0880*/  IMAD.WIDE.U32 R28, R9, 0x10, R28 ;  /* 0x00000010091c7825 */ /* 0x004fcc00078e001c */
[----:B------:R-:W5:Y:S02]  /*0890*/  LDG.E.128 R28, desc[UR6][R28.64] ;  /* 0x000000061c1c7981 */ /* 0x000f64000c1e1d00 */
.L_x_12287:
[----:B------:R-:W-:Y:S05]  /*08a0*/  BRA.U !UP0, `(.L_x_12288) ;  /* 0x00000001087c7547 */ /* 0x000fea000b800000 */
[----:B0-----:R-:W0:Y:S01]  /*08b0*/  LDC.64 R10, c[0x0][0x3a0] ;  /* 0x0000e800ff0a7b82 */ /* 0x001e220000000a00 */
[----:B------:R-:W-:-:S05]  /*08c0*/  IADD3 R9, PT, PT, R55, 0x80, RZ ;  /* 0x0000008037097810 */ /* 0x000fca0007ffe0ff */
[----:B0-----:R-:W-:-:S05]  /*08d0*/  IMAD.WIDE.U32 R10, R9, 0x20, R10 ;  /* 0x00000020090a7825 */ /* 0x001fca00078e000a */
[----:B------:R-:W2:Y:S04]  /*08e0*/  LDG.E.128 R16, desc[UR6][R10.64] ;  /* 0x000000060a107981 */ /* 0x000ea8000c1e1d00 */
[----:B------:R0:W3:Y:S01]  /*08f0*/  LDG.E.128 R12, desc[UR6][R10.64+0x10] ;  /* 0x000010060a0c7981 */ /* 0x0000e2000c1e1d00 */
[----:B------:R-:W-:-:S13]  /*0900*/  ISETP.GT.AND P1, PT, R54, RZ, PT ;  /* 0x000000ff3600720c */ /* 0x000fda0003f24270 */
[----:B------:R-:W2:Y:S01]  /*0910*/  @P1 LDC R44, c[0x0][0x40c] ;  /* 0x00010300ff2c1b82 */ /* 0x000ea20000000800 */
[----:B-----5:R-:W-:Y:S02]  /*0920*/  @P1 HADD2.F32 R9, -RZ, R28.H0_H0 ;  /* 0x2000001cff091230 */ /* 0x020fe40000004100 */
[----:B------:R-:W-:Y:S02]  /*0930*/  @P1 HADD2.F32 R47, -RZ, R29.H0_H0 ;  /* 0x2000001dff2f1230 */ /* 0x000fe40000004100 */
[----:B0-----:R-:W-:-:S03]  /*0940*/  @P1 HADD2.F32 R11, -RZ, R30.H0_H0 ;  /* 0x2000001eff0b1230 */ /* 0x001fc60000004100 */
[----:B------:R-:W0:Y:S08]  /*0950*/  @P1 LDC R45, c[0x0][0x40c] ;  /* 0x00010300ff2d1b82 */ /* 0x000e300000000800 */
[----:B------:R-:W4:Y:S08]  /*0960*/  @P1 LDC R46, c[0x0][0x40c] ;  /* 0x00010300ff2e1b82 */ /* 0x000f300000000800 */
[----:B------:R-:W1:Y:S08]  /*0970*/  @P1 LDC R58, c[0x0][0x40c] ;  /* 0x00010300ff3a1b82 */ /* 0x000e700000000800 */
[----:B------:R-:W3:Y:S01]  /*0980*/  @P1 LDC R10, c[0x0][0x40c] ;  /* 0x00010300ff0a1b82 */ /* 0x000ee20000000800 */
[----:B--2---:R-:W-:Y:S01]  /*0990*/  @P1 FFMA.FTZ R16, R9, R44, R16 ;  /* 0x0000002c09101223 */ /* 0x004fe20000010010 */
[----:B------:R-:W-:-:S06]  /*09a0*/  @P1 HADD2.F32 R44, -RZ, R28.H1_H1 ;  /* 0x3000001cff2c1230 */ /* 0x000fcc0000004100 */
[----:B------:R-:W2:Y:S01]  /*09b0*/  @P1 LDC R9, c[0x0][0x40c] ;  /* 0x00010300ff091b82 */ /* 0x000ea20000000800 */
[----:B----4-:R-:W-:Y:S01]  /*09c0*/  @P1 FFMA.FTZ R18, R47, R46, R18 ;  /* 0x0000002e2f121223 */ /* 0x010fe20000010012 */
[----:B0-----:R-:W-:Y:S01]  /*09d0*/  @P1 FFMA.FTZ R17, R44, R45, R17 ;  /* 0x0000002d2c111223 */ /* 0x001fe20000010011 */
[----:B------:R-:W-:-:S05]  /*09e0*/  @P1 HADD2.F32 R44, -RZ, R29.H1_H1 ;  /* 0x3000001dff2c1230 */ /* 0x000fca0000004100 */
[----:B------:R-:W0:Y:S01]  /*09f0*/  @P1 LDC R45, c[0x0][0x40c] ;  /* 0x00010300ff2d1b82 */ /* 0x000e220000000800 */
[----:B-1----:R-:W-:Y:S01]  /*0a00*/  @P1 FFMA.FTZ R19, R44, R58, R19 ;  /* 0x0000003a2c131223 */ /* 0x002fe20000010013 */
[----:B------:R-:W-:-:S06]  /*0a10*/  @P1 HADD2.F32 R44, -RZ, R30.H1_H1 ;  /* 0x3000001eff2c1230 */ /* 0x000fcc0000004100 */
[----:B------:R-:W1:Y:S01]  /*0a20*/  @P1 LDC R46, c[0x0][0x40c] ;  /* 0x00010300ff2e1b82 */ /* 0x000e620000000800 */
[----:B---3--:R-:W-:Y:S01]  /*0a30*/  @P1 FFMA.FTZ R13, R44, R10, R13 ;  /* 0x0000000a2c0d1223 */ /* 0x008fe2000001000d */
[--C-:B------:R-:W-:Y:S02]  /*0a40*/  @P1 HADD2.F32 R10, -RZ, R31.reuse.H1_H1 ;  /* 0x3000001fff0a1230 */ /* 0x100fe40000004100 */
[----:B--2---:R-:W-:Y:S01]  /*0a50*/  @P1 FFMA.FTZ R12, R11, R9, R12 ;  /* 0x000000090b0c1223 */ /* 0x004fe2000001000c */
[----:B------:R-:W-:-:S05]  /*0a60*/  @P1 HADD2.F32 R9, -RZ, R31.H0_H0 ;  /* 0x2000001fff091230 */ /* 0x000fca0000004100 */
[----:B0-----:R-:W-:Y:S01]  /*0a70*/  @P1 FFMA.FTZ R14, R9, R45, R14 ;  /* 0x0000002d090e1223 */ /* 0x001fe2000001000e */
[----:B-1----:R-:W-:Y:S01]  /*0a80*/  @P1 FFMA.FTZ R15, R10, R46, R15 ;  /* 0x0000002e0a0f1223 */ /* 0x002fe2000001000f */
[----:B------:R-:W-:Y:S06]  /*0a90*/  BRA `(.L_x_12289) ;  /* 0x0000000000707947 */ /* 0x000fec0003800000 */
.L_x_12288:
[----:B0-----:R-:W0:Y:S01]  /*0aa0*/  @P0 LDC R10, c[0x0][0x40c] ;  /* 0x00010300ff0a0b82 */ /* 0x001e220000000800 */
[--C-:B-----5:R-:W-:Y:S01]  /*0ab0*/  @P0 HADD2.F32 R9, -RZ, R28.reuse.H0_H0 ;  /* 0x2000001cff090230 */ /* 0x120fe20000004100 */
[----:B------:R-:W-:Y:S01]  /*0ac0*/  CS2R R16, SRZ ;  /* 0x0000000000107805 */ /* 0x000fe2000001ff00 */
[----:B------:R-:W-:Y:S01]  /*0ad0*/  @P0 HADD2.F32 R11, -RZ, R28.H1_H1 ;  /* 0x3000001cff0b0230 */ /* 0x000fe20000004100 */
[----:B------:R-:W-:Y:S01]  /*0ae0*/  CS2R R18, SRZ ;  /* 0x0000000000127805 */ /* 0x000fe2000001ff00 */
[--C-:B------:R-:W-:Y:S02]  /*0af0*/  @P0 HADD2.F32 R15, -RZ, R29.reuse.H1_H1 ;  /* 0x3000001dff0f0230 */ /* 0x100fe40000004100 */
[----:B------:R-:W-:Y:S01]  /*0b00*/  @P0 HADD2.F32 R13, -RZ, R29.H0_H0 ;  /* 0x2000001dff0d0230 */ /* 0x000fe20000004100 */
[----:B------:R-:W2:Y:S08]  /*0b10*/  @P0 LDC R12, c[0x0][0x40c] ;  /* 0x00010300ff0c0b82 */ /* 0x000eb00000000800 */
[----:B------:R-:W3:Y:S08]  /*0b20*/  @P0 LDC R44, c[0x0][0x40c] ;  /* 0x00010300ff2c0b82 */ /* 0x000ef00000000800 */
[----:B------:R-:W4:Y:S01]  /*0b30*/  @P0 LDC R14, c[0x0][0x40c] ;  /* 0x00010300ff0e0b82 */ /* 0x000f220000000800 */
[----:B0-----:R-:W-:Y:S01]  /*0b40*/  @P0 FMUL.FTZ R16, R9, R10 ;  /* 0x0000000a09100220 */ /* 0x001fe20000410000 */
[----:B------:R-:W-:-:S02]  /*0b50*/  @P0 HADD2.F32 R9, -RZ, R30.H0_H0 ;  /* 0x2000001eff090230 */ /* 0x000fc40000004100 */
[----:B------:R-:W-:-:S04]  /*0b60*/  @P0 HADD2.F32 R10, -RZ, R30.H1_H1 ;  /* 0x3000001eff0a0230 */ /* 0x000fc80000004100 */
[----:B------:R-:W0:Y:S01]  /*0b70*/  @P0 LDC R46, c[0x0][0x40c] ;  /* 0x00010300ff2e0b82 */ /* 0x000e220000000800 */
[----:B--2---:R-:W-:Y:S01]  /*0b80*/  @P0 FMUL.FTZ R17, R11, R12 ;  /* 0x0000000c0b110220 */ /* 0x004fe20000410000 */
[----:B------:R-:W-:-:S06]  /*0b90*/  @P0 HADD2.F32 R11, -RZ, R31.H0_H0 ;  /* 0x2000001fff0b0230 */ /* 0x000fcc0000004100 */
[----:B------:R-:W2:Y:S01]  /*0ba0*/  @P0 LDC R45, c[0x0][0x40c] ;  /* 0x00010300ff2d0b82 */ /* 0x000ea20000000800 */
[----:B---3--:R-:W-:Y:S01]  /*0bb0*/  @P0 FMUL.FTZ R19, R15, R44 ;  /* 0x0000002c0f130220 */ /* 0x008fe20000410000 */
[----:B------:R-:W-:-:S06]  /*0bc0*/  @P0 HADD2.F32 R44, -RZ, R31.H1_H1 ;  /* 0x3000001fff2c0230 */ /* 0x000fcc0000004100 */
[----:B------:R-:W3:Y:S01]  /*0bd0*/  @P0 LDC R58, c[0x0][0x40c] ;  /* 0x00010300ff3a0b82 */ /* 0x000ee20000000800 */
[----:B----4-:R-:W-:Y:S01]  /*0be0*/  @P0 FMUL.FTZ R18, R13, R14 ;  /* 0x0000000e0d120220 */ /* 0x010fe20000410000 */
[----:B------:R-:W-:Y:S02]  /*0bf0*/  CS2R R12, SRZ ;  /* 0x00000000000c7805 */ /* 0x000fe4000001ff00 */
[----:B------:R-:W-:-:S04]  /*0c00*/  CS2R R14, SRZ ;  /* 0x00000000000e7805 */ /* 0x000fc8000001ff00 */
[----:B------:R-:W4:Y:S01]  /*0c10*/  @P0 LDC R47, c[0x0][0x40c] ;  /* 0x00010300ff2f0b82 */ /* 0x000f220000000800 */
[----:B0-----:R-:W-:Y:S01]  /*0c20*/  @P0 FMUL.FTZ R12, R9, R46 ;  /* 0x0000002e090c0220 */ /* 0x001fe20000410000 */
[----:B--2---:R-:W-:Y:S01]  /*0c30*/  @P0 FMUL.FTZ R13, R10, R45 ;  /* 0x0000002d0a0d0220 */ /* 0x004fe20000410000 */
[----:B---3--:R-:W-:Y:S01]  /*0c40*/  @P0 FMUL.FTZ R14, R11, R58 ;  /* 0x0000003a0b0e0220 */ /* 0x008fe20000410000 */
[----:B----4-:R-:W-:-:S07]  /*0c50*/  @P0 FMUL.FTZ R15, R44, R47 ;  /* 0x0000002f2c0f0220 */ /* 0x010fce0000410000 */
.L_x_12289:
        /* <DEDUP_REMOVED lines=9> */
.L_x_12290:
        /* <DEDUP_REMOVED lines=8> */
[----:B-----5:R-:W-:Y:S02]  /*0d70*/  @P0 HADD2.F32 R65, -RZ, R28.H0_H0 ;  /* 0x2000001cff410230 */ /* 0x020fe40000004100 */
[----:B0-----:R-:W-:-:S05]  /*0d80*/  @P0 HADD2.F32 R63, -RZ, R29.H0_H0 ;  /* 0x2000001dff3f0230 */ /* 0x001fca0000004100 */
[----:B------:R-:W0:Y:S08]  /*0d90*/  @P0 LDC R58, c[0x0][0x40c] ;  /* 0x00010300ff3a0b82 */ /* 0x000e300000000800 */
[----:B------:R-:W4:Y:S08]  /*0da0*/  @P0 LDC R64, c[0x0][0x40c] ;  /* 0x00010300ff400b82 */ /* 0x000f300000000800 */
[----:B------:R-:W3:Y:S01]  /*0db0*/  @P0 LDC R62, c[0x0][0x40c] ;  /* 0x00010300ff3e0b82 */ /* 0x000ee20000000800 */
[----:B--2---:R-:W-:Y:S01]  /*0dc0*/  @P0 FFMA.FTZ R8, R65, R54, R8 ;  /* 0x0000003641080223 */ /* 0x004fe20000010008 */
[----:B------:R-:W-:-:S02]  /*0dd0*/  @P0 HADD2.F32 R54, -RZ, R28.H1_H1 ;  /* 0x3000001cff360230 */ /* 0x000fc40000004100 */
[----:B----4-:R-:W-:Y:S01]  /*0de0*/  @P0 FFMA.FTZ R10, R63, R64, R10 ;  /* 0x000000403f0a0223 */ /* 0x010fe2000001000a */
[----:B------:R-:W-:-:S03]  /*0df0*/  @P0 HADD2.F32 R63, -RZ, R30.H0_H0 ;  /* 0x2000001eff3f0230 */ /* 0x000fc60000004100 */
[----:B------:R-:W2:Y:S01]  /*0e00*/  @P0 LDC R64, c[0x0][0x40c] ;  /* 0x00010300ff400b82 */ /* 0x000ea20000000800 */
[----:B0-----:R-:W-:Y:S01]  /*0e10*/  @P0 FFMA.FTZ R9, R54, R58, R9 ;  /* 0x0000003a36090223 */ /* 0x001fe20000010009 */
[----:B------:R-:W-:Y:S02]  /*0e20*/  @P0 HADD2.F32 R54, -RZ, R29.H1_H1 ;  /* 0x3000001dff360230 */ /* 0x000fe40000004100 */
[----:B---3--:R-:W-:Y:S01]  /*0e30*/  @P0 FFMA.FTZ R44, R63, R62, R44 ;  /* 0x0000003e3f2c0223 */ /* 0x008fe2000001002c */
[----:B------:R-:W-:-:S03]  /*0e40*/  @P0 HADD2.F32 R63, -RZ, R31.H0_H0 ;  /* 0x2000001fff3f0230 */ /* 0x000fc60000004100 */
[----:B------:R-:W0:Y:S08]  /*0e50*/  @P0 LDC R58, c[0x0][0x40c] ;  /* 0x00010300ff3a0b82 */ /* 0x000e300000000800 */
[----:B------:R-:W3:Y:S01]  /*0e60*/  @P0 LDC R62, c[0x0][0x40c] ;  /* 0x00010300ff3e0b82 */ /* 0x000ee20000000800 */
[----:B0-----:R-:W-:Y:S01]  /*0e70*/  @P0 FFMA.FTZ R11, R54, R58, R11 ;  /* 0x0000003a360b0223 */ /* 0x001fe2000001000b */
[----:B------:R-:W-:-:S06]  /*0e80*/  @P0 HADD2.F32 R54, -RZ, R30.H1_H1 ;  /* 0x3000001eff360230 */ /* 0x000fcc0000004100 */
[----:B------:R-:W0:Y:S01]  /*0e90*/  @P0 LDC R58, c[0x0][0x40c] ;  /* 0x00010300ff3a0b82 */ /* 0x000e220000000800 */
[----:B---3--:R-:W-:Y:S01]  /*0ea0*/  @P0 FFMA.FTZ R46, R63, R62, R46 ;  /* 0x0000003e3f2e0223 */ /* 0x008fe2000001002e */
[----:B0-----:R-:W-:Y:S01]  /*0eb0*/  @P0 FFMA.FTZ R45, R54, R58, R45 ;  /* 0x0000003a362d0223 */ /* 0x001fe2000001002d */
[----:B------:R-:W-:-:S05]  /*0ec0*/  @P0 HADD2.F32 R54, -RZ, R31.H1_H1 ;  /* 0x3000001fff360230 */ /* 0x000fca0000004100 */
[----:B--2---:R-:W-:Y:S01]  /*0ed0*/  @P0 FFMA.FTZ R47, R54, R64, R47 ;  /* 0x00000040362f0223 */ /* 0x004fe2000001002f */
[----:B------:R-:W-:Y:S06]  /*0ee0*/  BRA `(.L_x_12292) ;  /* 0x00000000007c7947 */ /* 0x000fec0003800000 */
.L_x_12291:
[----:B0-2---:R-:W0:Y:S01]  /*0ef0*/  @P0 LDC R10, c[0x0][0x40c] ;  /* 0x00010300ff0a0b82 */ /* 0x005e220000000800 */
[--C-:B-----5:R-:W-:Y:S01]  /*0f00*/  @P0 HADD2.F32 R9, -RZ, R28.reuse.H0_H0 ;  /* 0x2000001cff090230 */ /* 0x120fe20000004100 */
[----:B------:R-:W-:Y:S01]  /*0f10*/  MOV R8, RZ ;  /* 0x000000ff00087202 */ /* 0x000fe20000000f00 */
[----:B------:R-:W-:Y:S02]  /*0f20*/  @P0 HADD2.F32 R11, -RZ, R28.H1_H1 ;  /* 0x3000001cff0b0230 */ /* 0x000fe40000004100 */
[----:B------:R-:W-:-:S03]  /*0f30*/  @P0 HADD2.F32 R45, -RZ, R29.H0_H0 ;  /* 0x2000001dff2d0230 */ /* 0x000fc60000004100 */
[----:B------:R-:W2:Y:S08]  /*0f40*/  @P0 LDC R44, c[0x0][0x40c] ;  /* 0x00010300ff2c0b82 */ /* 0x000eb00000000800 */
[----:B------:R-:W3:Y:S08]  /*0f50*/  @P0 LDC R46, c[0x0][0x40c] ;  /* 0x00010300ff2e0b82 */ /* 0x000ef00000000800 */
[----:B------:R-:W4:Y:S01]  /*0f60*/  @P0 LDC R47, c[0x0][0x40c] ;  /* 0x00010300ff2f0b82 */ /* 0x000f220000000800 */
[----:B0-----:R-:W-:Y:S01]  /*0f70*/  @P0 FMUL.FTZ R8, R9, R10 ;  /* 0x0000000a09080220 */ /* 0x001fe20000410000 */
[----:B------:R-:W-:-:S06]  /*0f80*/  HFMA2 R9, -RZ, RZ, 0, 0 ;  /* 0x00000000ff097431 */ /* 0x000fcc00000001ff */
[----:B------:R-:W0:Y:S01]  /*0f90*/  @P0 LDC R54, c[0x0][0x40c] ;  /* 0x00010300ff360b82 */ /* 0x000e220000000800 */
[----:B--2---:R-:W-:Y:S01]  /*0fa0*/  @P0 FMUL.FTZ R9, R11, R44 ;  /* 0x0000002c0b090220 */ /* 0x004fe20000410000 */
[----:B------:R-:W-:Y:S01]  /*0fb0*/  CS2R R10, SRZ ;  /* 0x00000000000a7805 */ /* 0x000fe2000001ff00 */
[----:B------:R-:W-:-:S05]  /*0fc0*/  @P0 HADD2.F32 R44, -RZ, R29.H1_H1 ;  /* 0x3000001dff2c0230 */ /* 0x000fca0000004100 */
[----:B------:R-:W2:Y:S01]  /*0fd0*/  @P0 LDC R63, c[0x0][0x40c] ;  /* 0x00010300ff3f0b82 */ /* 0x000ea20000000800 */
[----:B---3--:R-:W-:Y:S01]  /*0fe0*/  @P0 FMUL.FTZ R10, R45, R46 ;  /* 0x0000002e2d0a0220 */ /* 0x008fe20000410000 */
[--C-:B------:R-:W-:Y:S02]  /*0ff0*/  @P0 HADD2.F32 R45, -RZ, R30.reuse.H0_H0 ;  /* 0x2000001eff2d0230 */ /* 0x100fe40000004100 */
[----:B------:R-:W-:-:S04]  /*1000*/  @P0 HADD2.F32 R46, -RZ, R30.H1_H1 ;  /* 0x3000001eff2e0230 */ /* 0x000fc80000004100 */
[----:B------:R-:W3:Y:S01]  /*1010*/  @P0 LDC R58, c[0x0][0x40c] ;  /* 0x00010300ff3a0b82 */ /* 0x000ee20000000800 */
[----:B----4-:R-:W-:Y:S01]  /*1020*/  @P0 FMUL.FTZ R11, R44, R47 ;  /* 0x0000002f2c0b0220 */ /* 0x010fe20000410000 */
[----:B------:R-:W-:Y:S01]  /*1030*/  MOV R44, RZ ;  /* 0x000000ff002c7202 */ /* 0x000fe20000000f00 */
[----:B------:R-:W-:-:S05]  /*1040*/  @P0 HADD2.F32 R47, -RZ, R31.H0_H0 ;  /* 0x2000001fff2f0230 */ /* 0x000fca0000004100 */
[----:B------:R-:W4:Y:S01]  /*1050*/  @P0 LDC R65, c[0x0][0x40c] ;  /* 0x00010300ff410b82 */ /* 0x000f220000000800 */
[----:B0-----:R-:W-:Y:S01]  /*1060*/  @P0 FMUL.FTZ R44, R45, R54 ;  /* 0x000000362d2c0220 */ /* 0x001fe20000410000 */
[----:B------:R-:W-:Y:S02]  /*1070*/  HFMA2 R45, -RZ, RZ, 0, 0 ;  /* 0x00000000ff2d7431 */ /* 0x000fe400000001ff */
[----:B------:R-:W-:Y:S02]  /*1080*/  @P0 HADD2.F32 R54, -RZ, R31.H1_H1 ;  /* 0x3000001fff360230 */ /* 0x000fe40000004100 */
[----:B--2---:R-:W-:Y:S01]  /*1090*/  @P0 FMUL.FTZ R45, R46, R63 ;  /* 0x0000003f2e2d0220 */ /* 0x004fe20000410000 */
[----:B------:R-:W-:Y:S01]  /*10a0*/  MOV R46, RZ ;  /* 0x000000ff002e7202 */ /* 0x000fe20000000f00 */
[----:B---3--:R-:W-:Y:S01]  /*10b0*/  @P0 FMUL.FTZ R46, R47, R58 ;  /* 0x0000003a2f2e0220 */ /* 0x008fe20000410000 */
[----:B------:R-:W-:Y:S02]  /*10c0*/  HFMA2 R47, -RZ, RZ, 0, 0 ;  /* 0x00000000ff2f7431 */ /* 0x000fe400000001ff */
[----:B----4-:R-:W-:-:S07]  /*10d0*/  @P0 FMUL.FTZ R47, R54, R65 ;  /* 0x00000041362f0220 */ /* 0x010fce0000410000 */
.L_x_12292:
        /* <DEDUP_REMOVED lines=108> */
.L_x_12294:
[----:B-1----:R-:W-:Y:S05]  /*17a0*/  BSYNC.RECONVERGENT B0 ;  /* 0x0000000000007941 */ /* 0x002fea0003800200 */
.L_x_12293:
        /* <DEDUP_REMOVED lines=13> */
.L_x_12296:
[----:B------:R-:W-:Y:S05]  /*1880*/  BSYNC.RECONVERGENT B0 ;  /* 0x0000000000007941 */ /* 0x000fea0003800200 */
.L_x_12295:
        /* <DEDUP_REMOVED lines=9> */
[----:B------:R-:W0:Y:S01]  /*1920*/  SHFL.DOWN PT, R62, R55, 0x2, 0x1f ;  /* 0x08401f00373e7f89 */ /* 0x000e2200000e0000 */
[----:B------:R-:W-:Y:S02]  /*1930*/  FMUL.FTZ R61, R61, R61 ;  /* 0x0000003d3d3d7220 */ /* 0x000fe40000410000 */
[----:B------:R-:W-:Y:S02]  /*1940*/  FFMA.FTZ R67, R64, R54, R63 ;  /* 0x0000003640437223 */ /* 0x000fe4000001003f */
[----:B------:R-:W1:Y:S01]  /*1950*/  SHFL.DOWN PT, R63, R58, 0x1, 0x1f ;  /* 0x08201f003a3f7f89 */ /* 0x000e6200000e0000 */
[----:B------:R-:W-:Y:S01]  /*1960*/  FMUL.FTZ R65, R61, R64 ;  /* 0x000000403d417220 */ /* 0x000fe20000410000 */
[----:B------:R-:W-:-:S03]  /*1970*/  I2FP.F32.S32 R61, R58 ;  /* 0x0000003a003d7245 */ /* 0x000fc60000201400 */
[----:B------:R-:W-:Y:S01]  /*1980*/  FMUL.FTZ R60, R65, R60 ;  /* 0x0000003c413c7220 */ /* 0x000fe20000410000 */
[----:B------:R-:W2:Y:S02]  /*1990*/  MUFU.RCP R64, R61 ;  /* 0x0000003d00407308 */ /* 0x000ea40000001000 */
[----:B--2---:R-:W-:Y:S01]  /*19a0*/  FMUL.FTZ R54, R64, R67 ;  /* 0x0000004340367220 */ /* 0x004fe20000410000 */
[----:B0-----:R-:W-:Y:S01]  /*19b0*/  FADD.FTZ R67, R62, R55 ;  /* 0x000000373e437221 */ /* 0x001fe20000010000 */
[-C--:B-1----:R-:W-:Y:S02]  /*19c0*/  IADD3 R62, PT, PT, R58, R63.reuse, RZ ;  /* 0x0000003f3a3e7210 */ /* 0x082fe40007ffe0ff */
[----:B------:R-:W-:Y:S01]  /*19d0*/  I2FP.F32.S32 R63, R63 ;  /* 0x0000003f003f7245 */ /* 0x000fe20000201400 */
[----:B------:R-:W0:Y:S01]  /*19e0*/  SHFL.DOWN PT, R65, R54, 0x1, 0x1f ;  /* 0x08201f0036417f89 */ /* 0x000e2200000e0000 */
[----:B------:R-:W-:Y:S01]  /*19f0*/  FFMA.FTZ R60, R64, R60, R67 ;  /* 0x0000003c403c7223 */ /* 0x000fe20000010043 */
[----:B------:R-:W-:-:S04]  /*1a00*/  I2FP.F32.S32 R62, R62 ;  /* 0x0000003e003e7245 */ /* 0x000fc80000201400 */
[----:B------:R-:W1:Y:S02]  /*1a10*/  SHFL.DOWN PT, R67, R60, 0x1, 0x1f ;  /* 0x08201f003c437f89 */ /* 0x000e6400000e0000 */
        /* <DEDUP_REMOVED lines=9> */
[----:B------:R-:W-:-:S03]  /*1ab0*/  FMUL.FTZ R58, R58, R63 ;  /* 0x0000003f3a3a7220 */ /* 0x000fc60000410000 */
[----:B------:R-:W1:Y:S01]  /*1ac0*/  SHFL.IDX PT, R55, R55, RZ, 0x1f ;  /* 0x00001fff37377589 */ /* 0x000e6200000e0000 */
[----:B------:R-:W-:Y:S02]  /*1ad0*/  FFMA.FTZ R58, R62, R58, R67 ;  /* 0x0000003a3e3a7223 */ /* 0x000fe40000010043 */
[----:B------:R-:W2:Y:S03]  /*1ae0*/  @!P1 LDC.64 R62, c[0x0][0x3c0] ;  /* 0x0000f000ff3e9b82 */ /* 0x000ea60000000a00 */
[----:B------:R-:W0:Y:S01]  /*1af0*/  SHFL.IDX PT, R61, R58, RZ, 0x1f ;  /* 0x00001fff3a3d7589 */ /* 0x000e2200000e0000 */
[----:B-1----:R-:W-:Y:S01]  /*1b00*/  FMUL.FTZ R54, R55, R55 ;  /* 0x0000003737367220 */ /* 0x002fe20000410000 */
[----:B--2---:R-:W-:-:S04]  /*1b10*/  @!P1 IMAD.WIDE R62, R52, 0x4, R62 ;  /* 0x00000004343e9825 */ /* 0x004fc800078e023e */
[----:B------:R-:W-:Y:S01]  /*1b20*/  FSEL R65, R54, RZ, P0 ;  /* 0x000000ff36417208 */ /* 0x000fe20000000000 */
[----:B0-----:R-:W-:Y:S02]  /*1b30*/  FFMA.FTZ R54, R61, UR11, R60 ;  /* 0x0000000b3d367c23 */ /* 0x001fe4000801003c */
        /* <DEDUP_REMOVED lines=9> */
[--C-:B------:R-:W-:Y:S02]  /*1bd0*/  HADD2.F32 R63, -RZ, R51.reuse.H0_H0 ;  /* 0x20000033ff3f7230 */ /* 0x100fe40000004100 */
[--C-:B------:R-:W-:Y:S02]  /*1be0*/  HADD2.F32 R65, -RZ, R40.reuse.H0_H0 ;  /* 0x20000028ff417230 */ /* 0x100fe40000004100 */
[C---:B------:R-:W-:Y:S01]  /*1bf0*/  FADD.FTZ R61, -R55.reuse, R24 ;  /* 0x00000018373d7221 */ /* 0x040fe20000010100 */
[C---:B------:R-:W-:Y:S01]  /*1c00*/  FADD.FTZ R25, -R55.reuse, R25 ;  /* 0x0000001937197221 */ /* 0x040fe20000010100 */
[----:B------:R-:W-:Y:S02]  /*1c10*/  HADD2.F32 R58, -RZ, R51.H1_H1 ;  /* 0x30000033ff3a7230 */ /* 0x000fe40000004100 */
[----:B------:R-:W-:Y:S01]  /*1c20*/  FADD.FTZ R27, -R55, R27 ;  /* 0x0000001b371b7221 */ /* 0x000fe20000010100 */
[----:B------:R-:W-:Y:S01]  /*1c30*/  FMUL.FTZ R24, R54, R61 ;  /* 0x0000003d36187220 */ /* 0x000fe20000410000 */
[----:B------:R-:W-:-:S02]  /*1c40*/  HADD2.F32 R60, -RZ, R40.H1_H1 ;  /* 0x30000028ff3c7230 */ /* 0x000fc40000004100 */
[----:B------:R-:W-:Y:S01]  /*1c50*/  FMUL.FTZ R25, R54, R25 ;  /* 0x0000001936197220 */ /* 0x000fe20000410000 */
[----:B------:R-:W-:Y:S01]  /*1c60*/  FADD.FTZ R61, -R55, R26 ;  /* 0x0000001a373d7221 */ /* 0x000fe20000010100 */
[----:B------:R-:W-:Y:S01]  /*1c70*/  FFMA.FTZ R24, R24, R63, R65 ;  /* 0x0000003f18187223 */ /* 0x000fe20000010041 */
[--C-:B------:R-:W-:Y:S02]  /*1c80*/  HADD2.F32 R63, -RZ, R50.reuse.H0_H0 ;  /* 0x20000032ff3f7230 */ /* 0x100fe40000004100 */
[----:B------:R-:W-:Y:S01]  /*1c90*/  FFMA.FTZ R25, R25, R58, R60 ;  /* 0x0000003a19197223 */ /* 0x000fe2000001003c */
[--C-:B------:R-:W-:Y:S02]  /*1ca0*/  HADD2.F32 R65, -RZ, R41.reuse.H0_H0 ;  /* 0x20000029ff417230 */ /* 0x100fe40000004100 */
[C---:B------:R-:W-:Y:S01]  /*1cb0*/  FMUL.FTZ R26, R54.reuse, R61 ;  /* 0x0000003d361a7220 */ /* 0x040fe20000410000 */
[----:B------:R-:W-:Y:S02]  /*1cc0*/  HADD2.F32 R58, -RZ, R50.H1_H1 ;  /* 0x30000032ff3a7230 */ /* 0x000fe40000004100 */
[----:B------:R-:W-:Y:S01]  /*1cd0*/  FMUL.FTZ R27, R54, R27 ;  /* 0x0000001b361b7220 */ /* 0x000fe20000410000 */
[----:B------:R-:W-:-:S02]  /*1ce0*/  HADD2.F32 R60, -RZ, R41.H1_H1 ;  /* 0x30000029ff3c7230 */ /* 0x000fc40000004100 */
[C---:B------:R-:W-:Y:S01]  /*1cf0*/  FADD.FTZ R61, -R55.reuse, R20 ;  /* 0x00000014373d7221 */ /* 0x040fe20000010100 */
[----:B------:R-:W-:Y:S01]  /*1d00*/  FFMA.FTZ R26, R26, R63, R65 ;  /* 0x0000003f1a1a7223 */ /* 0x000fe20000010041 */
[----:B------:R-:W-:Y:S02]  /*1d10*/  HADD2.F32 R63, -RZ, R2.H0_H0 ;  /* 0x20000002ff3f7230 */ /* 0x000fe40000004100 */
[----:B------:R-:W-:Y:S01]  /*1d20*/  FADD.FTZ R21, -R55, R21 ;  /* 0x0000001537157221 */ /* 0x000fe20000010100 */
[----:B------:R-:W-:Y:S01]  /*1d30*/  FFMA.FTZ R27, R27, R58, R60 ;  /* 0x0000003a1b1b7223 */ /* 0x000fe2000001003c */
[----:B------:R-:W-:Y:S02]  /*1d40*/  HADD2.F32 R65, -RZ, R42.H0_H0 ;  /* 0x2000002aff417230 */ /* 0x000fe40000004100 */
[C---:B------:R-:W-:Y:S01]  /*1d50*/  FMUL.FTZ R58, R54.reuse, R61 ;  /* 0x0000003d363a7220 */ /* 0x040fe20000410000 */
[----:B------:R-:W-:Y:S02]  /*1d60*/  HADD2.F32 R20, -RZ, R2.H1_H1 ;  /* 0x30000002ff147230 */ /* 0x000fe40000004100 */
[----:B------:R-:W-:Y:S01]  /*1d70*/  FMUL.FTZ R21, R54, R21 ;  /* 0x0000001536157220 */ /* 0x000fe20000410000 */
[----:B------:R-:W-:-:S02]  /*1d80*/  HADD2.F32 R60, -RZ, R42.H1_H1 ;  /* 0x3000002aff3c7230 */ /* 0x000fc40000004100 */
[----:B------:R-:W-:Y:S01]  /*1d90*/  FFMA.FTZ R58, R58, R63, R65 ;  /* 0x0000003f3a3a7223 */ /* 0x000fe20000010041 */
[C---:B------:R-:W-:Y:S01]  /*1da0*/  FADD.FTZ R63, -R55.reuse, R22 ;  /* 0x00000016373f7221 */ /* 0x040fe20000010100 */
[----:B------:R-:W-:Y:S02]  /*1db0*/  HADD2.F32 R22, -RZ, R43.H0_H0 ;  /* 0x2000002bff167230 */ /* 0x000fe40000004100 */
[----:B------:R-:W-:Y:S01]  /*1dc0*/  FADD.FTZ R17, -R55, R17 ;  /* 0x0000001137117221 */ /* 0x000fe20000010100 */
[----:B------:R-:W-:Y:S01]  /*1dd0*/  FFMA.FTZ R61, R21, R20, R60 ;  /* 0x00000014153d7223 */ /* 0x000fe2000001003c */
[--C-:B------:R-:W-:Y:S02]  /*1de0*/  HADD2.F32 R20, -RZ, R3.reuse.H0_H0 ;  /* 0x20000003ff147230 */ /* 0x100fe40000004100 */
[----:B------:R-:W-:Y:S01]  /*1df0*/  FMUL.FTZ R63, R54, R63 ;  /* 0x0000003f363f7220 */ /* 0x000fe20000410000 */
[----:B------:R-:W-:Y:S01]  /*1e00*/  FADD.FTZ R21, -R55, R23 ;  /* 0x0000001737157221 */ /* 0x000fe20000010100 */
[----:B------:R-:W-:-:S02]  /*1e10*/  HADD2.F32 R60, -RZ, R3.H1_H1 ;  /* 0x30000003ff3c7230 */ /* 0x000fc40000004100 */
[C---:B------:R-:W-:Y:S01]  /*1e20*/  FMUL.FTZ R17, R54.reuse, R17 ;  /* 0x0000001136117220 */ /* 0x040fe20000410000 */
[----:B------:R-:W-:Y:S01]  /*1e30*/  FFMA.FTZ R23, R63, R20, R22 ;  /* 0x000000143f177223 */ /* 0x000fe20000010016 */
[----:B------:R-:W-:Y:S02]  /*1e40*/  HADD2.F32 R20, -RZ, R43.H1_H1 ;  /* 0x3000002bff147230 */ /* 0x000fe40000004100 */
[----:B------:R-:W-:Y:S01]  /*1e50*/  FMUL.FTZ R21, R54, R21 ;  /* 0x0000001536157220 */ /* 0x000fe20000410000 */
[C---:B------:R-:W-:Y:S01]  /*1e60*/  FADD.FTZ R63, -R55.reuse, R16 ;  /* 0x00000010373f7221 */ /* 0x040fe20000010100 */
[----:B------:R-:W-:Y:S02]  /*1e70*/  HADD2.F32 R65, -RZ, R36.H0_H0 ;  /* 0x20000024ff417230 */ /* 0x000fe40000004100 */
[----:B------:R-:W-:Y:S01]  /*1e80*/  FADD.FTZ R19, -R55, R19 ;  /* 0x0000001337137221 */ /* 0x000fe20000010100 */
[----:B------:R-:W-:Y:S01]  /*1e90*/  FFMA.FTZ R60, R21, R60, R20 ;  /* 0x0000003c153c7223 */ /* 0x000fe20000010014 */
[----:B------:R-:W-:-:S02]  /*1ea0*/  HADD2.F32 R21, -RZ, R4.H0_H0 ;  /* 0x20000004ff157230 */ /* 0x000fc40000004100 */
[C---:B------:R-:W-:Y:S01]  /*1eb0*/  FMUL.FTZ R16, R54.reuse, R63 ;  /* 0x0000003f36107220 */ /* 0x040fe20000410000 */
[----:B------:R-:W-:Y:S02]  /*1ec0*/  HADD2.F32 R20, -RZ, R4.H1_H1 ;  /* 0x30000004ff147230 */ /* 0x000fe40000004100 */
[----:B------:R-:W-:Y:S01]  /*1ed0*/  FMUL.FTZ R19, R54, R19 ;  /* 0x0000001336137220 */ /* 0x000fe20000410000 */
[----:B------:R-:W-:Y:S02]  /*1ee0*/  HADD2.F32 R22, -RZ, R36.H1_H1 ;  /* 0x30000024ff167230 */ /* 0x000fe40000004100 */
[----:B------:R-:W-:Y:S01]  /*1ef0*/  FFMA.FTZ R16, R16, R21, R65 ;  /* 0x0000001510107223 */ /* 0x000fe20000010041 */
[C---:B------:R-:W-:Y:S01]  /*1f00*/  FADD.FTZ R21, -R55.reuse, R18 ;  /* 0x0000001237157221 */ /* 0x040fe20000010100 */
[--C-:B------:R-:W-:Y:S02]  /*1f10*/  HADD2.F32 R63, -RZ, R5.reuse.H0_H0 ;  /* 0x20000005ff3f7230 */ /* 0x100fe40000004100 */
[----:B------:R-:W-:Y:S01]  /*1f20*/  FADD.FTZ R13, -R55, R13 ;  /* 0x0000000d370d7221 */ /* 0x000fe20000010100 */
[----:B------:R-:W-:Y:S01]  /*1f30*/  FFMA.FTZ R17, R17, R20, R22 ;  /* 0x0000001411117223 */ /* 0x000fe20000010016 */
[----:B------:R-:W-:-:S02]  /*1f40*/  HADD2.F32 R20, -RZ, R5.H1_H1 ;  /* 0x30000005ff147230 */ /* 0x000fc40000004100 */
[C---:B------:R-:W-:Y:S01]  /*1f50*/  FMUL.FTZ R18, R54.reuse, R21 ;  /* 0x0000001536127220 */ /* 0x040fe20000410000 */
[--C-:B------:R-:W-:Y:S02]  /*1f60*/  HADD2.F32 R22, -RZ, R37.reuse.H1_H1 ;  /* 0x30000025ff167230 */ /* 0x100fe40000004100 */
[C---:B------:R-:W-:Y:S01]  /*1f70*/  FADD.FTZ R21, -R55.reuse, R12 ;  /* 0x0000000c37157221 */ /* 0x040fe20000010100 */
[----:B------:R-:W-:Y:S02]  /*1f80*/  HADD2.F32 R65, -RZ, R37.H0_H0 ;  /* 0x20000025ff417230 */ /* 0x000fe40000004100 */
[----:B------:R-:W-:Y:S01]  /*1f90*/  FMUL.FTZ R13, R54, R13 ;  /* 0x0000000d360d7220 */ /* 0x000fe20000410000 */
[----:B------:R-:W-:Y:S01]  /*1fa0*/  FADD.FTZ R9, -R55, R9 ;  /* 0x0000000937097221 */ /* 0x000fe20000010100 */
[----:B------:R-:W-:Y:S01]  /*1fb0*/  FFMA.FTZ R19, R19, R20, R22 ;  /* 0x0000001413137223 */ /* 0x000fe20000010016 */
[----:B------:R-:W-:Y:S02]  /*1fc0*/  HADD2.F32 R20, -RZ, R6.H1_H1 ;  /* 0x30000006ff147230 */ /* 0x000fe40000004100 */
[----:B------:R-:W-:Y:S01]  /*1fd0*/  FFMA.FTZ R18, R18, R63, R65 ;  /* 0x0000003f12127223 */ /* 0x000fe20000010041 */
[----:B------:R-:W-:-:S02]  /*1fe0*/  HADD2.F32 R22, -RZ, R38.H1_H1 ;  /* 0x30000026ff167230 */ /* 0x000fc40000004100 */
[C---:B------:R-:W-:Y:S01]  /*1ff0*/  FMUL.FTZ R12, R54.reuse, R21 ;  /* 0x00000015360c7220 */ /* 0x040fe20000410000 */
[----:B------:R-:W-:Y:S02]  /*2000*/  HADD2.F32 R63, -RZ, R6.H0_H0 ;  /* 0x20000006ff3f7230 */ /* 0x000fe40000004100 */
[----:B------:R-:W-:Y:S01]  /*2010*/  FADD.FTZ R21, -R55, R14 ;  /* 0x0000000e37157221 */ /* 0x000fe20000010100 */
[----:B------:R-:W-:Y:S02]  /*2020*/  HADD2.F32 R65, -RZ, R38.H0_H0 ;  /* 0x20000026ff417230 */ /* 0x000fe40000004100 */
[----:B------:R-:W-:Y:S01]  /*2030*/  FFMA.FTZ R13, R13, R20, R22 ;  /* 0x000000140d0d7223 */ /* 0x000fe20000010016 */
[----:B------:R-:W-:Y:S02]  /*2040*/  HADD2.F32 R14, -RZ, R7.H0_H0 ;  /* 0x20000007ff0e7230 */ /* 0x000fe40000004100 */
[----:B------:R-:W-:Y:S01]  /*2050*/  FMUL.FTZ R21, R54, R21 ;  /* 0x0000001536157220 */ /* 0x000fe20000410000 */
[----:B------:R-:W-:-:S02]  /*2060*/  HADD2.F32 R20, -RZ, R39.H0_H0 ;  /* 0x20000027ff147230 */ /* 0x000fc40000004100 */
[----:B------:R-:W-:Y:S01]  /*2070*/  FFMA.FTZ R12, R12, R63, R65 ;  /* 0x0000003f0c0c7223 */ /* 0x000fe20000010041 */
[----:B------:R-:W-:Y:S01]  /*2080*/  FADD.FTZ R63, -R55, R15 ;  /* 0x0000000f373f7221 */ /* 0x000fe20000010100 */
[----:B------:R-:W-:Y:S02]  /*2090*/  HADD2.F32 R65, -RZ, R39.H1_H1 ;  /* 0x30000027ff417230 */ /* 0x000fe40000004100 */
[C---:B------:R-:W-:Y:S01]  /*20a0*/  FMUL.FTZ R9, R54.reuse, R9 ;  /* 0x0000000936097220 */ /* 0x040fe20000410000 */
[----:B------:R-:W-:Y:S01]  /*20b0*/  FFMA.FTZ R15, R21, R14, R20 ;  /* 0x0000000e150f7223 */ /* 0x000fe20000010014 */
[----:B------:R-:W-:Y:S02]  /*20c0*/  HADD2.F32 R21, -RZ, R7.H1_H1 ;  /* 0x30000007ff157230 */ /* 0x000fe40000004100 */
[----:B------:R-:W-:Y:S01]  /*20d0*/  FMUL.FTZ R14, R54, R63 ;  /* 0x0000003f360e7220 */ /* 0x000fe20000410000 */
[----:B------:R-:W-:Y:S01]  /*20e0*/  FADD.FTZ R63, -R55, R8 ;  /* 0x00000008373f7221 */ /* 0x000fe20000010100 */
[----:B------:R-:W-:-:S02]  /*20f0*/  HADD2.F32 R8, -RZ, R48.H1_H1 ;  /* 0x30000030ff087230 */ /* 0x000fc40000004100 */
[C---:B------:R-:W-:Y:S01]  /*2100*/  FADD.FTZ R11, -R55.reuse, R11 ;  /* 0x0000000b370b7221 */ /* 0x040fe20000010100 */
[----:B------:R-:W-:Y:S01]  /*2110*/  FFMA.FTZ R14, R14, R21, R65 ;  /* 0x000000150e0e7223 */ /* 0x000fe20000010041 */
[----:B------:R-:W-:Y:S02]  /*2120*/  HADD2.F32 R21, -RZ, R48.H0_H0 ;  /* 0x20000030ff157230 */ /* 0x000fe40000004100 */
[C---:B------:R-:W-:Y:S01]  /*2130*/  FMUL.FTZ R22, R54.reuse, R63 ;  /* 0x0000003f36167220 */ /* 0x040fe20000410000 */
[--C-:B------:R-:W-:Y:S02]  /*2140*/  HADD2.F32 R65, -RZ, R32.reuse.H0_H0 ;  /* 0x20000020ff417230 */ /* 0x100fe40000004100 */
[----:B------:R-:W-:Y:S01]  /*2150*/  FMUL.FTZ R11, R54, R11 ;  /* 0x0000000b360b7220 */ /* 0x000fe20000410000 */
[----:B------:R-:W-:Y:S02]  /*2160*/  HADD2.F32 R20, -RZ, R32.H1_H1 ;  /* 0x30000020ff147230 */ /* 0x000fe40000004100 */
[----:B------:R-:W-:Y:S01]  /*2170*/  FADD.FTZ R45, -R55, R45 ;  /* 0x0000002d372d7221 */ /* 0x000fe20000010100 */
[----:B------:R-:W-:-:S02]  /*2180*/  HADD2.F32 R62, -RZ, R56.H1_H1 ;  /* 0x30000038ff3e7230 */ /* 0x000fc40000004100 */
[----:B------:R-:W-:Y:S01]  /*2190*/  FFMA.FTZ R22, R22, R21, R65 ;  /* 0x0000001516167223 */ /* 0x000fe20000010041 */
[----:B------:R-:W-:Y:S01]  /*21a0*/  FADD.FTZ R21, -R55, R10 ;  /* 0x0000000a37157221 */ /* 0x000fe20000010100 */
[----:B------:R-:W-:Y:S01]  /*21b0*/  FFMA.FTZ R63, R9, R8, R20 ;  /* 0x00000008093f7223 */ /* 0x000fe20000010014 */
[----:B------:R-:W-:Y:S02]  /*21c0*/  HADD2.F32 R8, -RZ, R56.H0_H0 ;  /* 0x20000038ff087230 */ /* 0x000fe40000004100 */
[----:B------:R-:W-:Y:S01]  /*21d0*/  FADD.FTZ R9, -R55, R44 ;  /* 0x0000002c37097221 */ /* 0x000fe20000010100 */
[--C-:B------:R-:W-:Y:S02]  /*21e0*/  HADD2.F32 R10, -RZ, R33.reuse.H0_H0 ;  /* 0x20000021ff0a7230 */ /* 0x100fe40000004100 */
[C---:B------:R-:W-:Y:S01]  /*21f0*/  FMUL.FTZ R21, R54.reuse, R21 ;  /* 0x0000001536157220 */ /* 0x040fe20000410000 */
[----:B------:R-:W-:Y:S02]  /*2200*/  HADD2.F32 R20, -RZ, R33.H1_H1 ;  /* 0x30000021ff147230 */ /* 0x000fe40000004100 */
[----:B------:R-:W-:Y:S01]  /*2210*/  FMUL.FTZ R9, R54, R9 ;  /* 0x0000000936097220 */ /* 0x000fe20000410000 */
[----:B------:R-:W-:-:S02]  /*2220*/  HADD2.F32 R64, -RZ, R53.H0_H0 ;  /* 0x20000035ff407230 */ /* 0x000fc40000004100 */
[----:B------:R-:W-:Y:S01]  /*2230*/  FFMA.FTZ R65, R21, R8, R10 ;  /* 0x0000000815417223 */ /* 0x000fe2000001000a */
[----:B------:R-:W-:Y:S01]  /*2240*/  IADD3 R8, PT, PT, R57, -0x1, RZ ;  /* 0xffffffff39087810 */ /* 0x000fe20007ffe0ff */
[----:B------:R-:W-:Y:S01]  /*2250*/  FFMA.FTZ R62, R11, R62, R20 ;  /* 0x0000003e0b3e7223 */ /* 0x000fe20000010014 */
[--C-:B------:R-:W-:Y:S01]  /*2260*/  HADD2.F32 R10, -RZ, R34.reuse.H0_H0 ;  /* 0x20000022ff0a7230 */ /* 0x100fe20000004100 */
[----:B------:R-:W0:Y:S01]  /*2270*/  LDC.64 R20, c[0x0][0x428] ;  /* 0x00010a00ff147b82 */ /* 0x000e220000000a00 */
[----:B------:R-:W-:Y:S02]  /*2280*/  HADD2.F32 R44, -RZ, R34.H1_H1 ;  /* 0x30000022ff2c7230 */ /* 0x000fe40000004100 */
[----:B------:R-:W-:Y:S01]  /*2290*/  FMUL.FTZ R45, R54, R45 ;  /* 0x0000002d362d7220 */ /* 0x000fe20000410000 */
[----:B------:R-:W-:Y:S02]  /*22a0*/  IMAD R8, R8, R59, RZ ;  /* 0x0000003b08087224 */ /* 0x000fe400078e02ff */
[----:B------:R-:W-:Y:S01]  /*22b0*/  FFMA.FTZ R64, R9, R64, R10 ;  /* 0x0000004009407223 */ /* 0x000fe2000001000a */
[----:B------:R-:W-:-:S02]  /*22c0*/  HADD2.F32 R10, -RZ, R53.H1_H1 ;  /* 0x30000035ff0a7230 */ /* 0x000fc40000004100 */
[C---:B------:R-:W-:Y:S01]  /*22d0*/  FADD.FTZ R11, -R55.reuse, R46 ;  /* 0x0000002e370b7221 */ /* 0x040fe20000010100 */
[----:B------:R-:W-:Y:S01]  /*22e0*/  FADD.FTZ R47, -R55, R47 ;  /* 0x0000002f372f7221 */ /* 0x000fe20000010100 */
[----:B------:R-:W-:Y:S01]  /*22f0*/  SHF.R.S32.HI R9, RZ, 0x1f, R8 ;  /* 0x0000001fff097819 */ /* 0x000fe20000011408 */
[----:B------:R-:W-:Y:S02]  /*2300*/  HADD2.F32 R59, -RZ, R49.H1_H1 ;  /* 0x30000031ff3b7230 */ /* 0x000fe40000004100 */
[----:B------:R-:W-:Y:S01]  /*2310*/  FFMA.FTZ R57, R45, R10, R44 ;  /* 0x0000000a2d397223 */ /* 0x000fe2000001002c */
[----:B------:R-:W-:Y:S01]  /*2320*/  HADD2.F32 R10, -RZ, R35.H0_H0 ;  /* 0x20000023ff0a7230 */ /* 0x000fe20000004100 */
[----:B------:R-:W-:Y:S01]  /*2330*/  LEA.HI R9, R9, R8, RZ, 0x3 ;  /* 0x0000000809097211 */ /* 0x000fe200078f18ff */
[----:B------:R-:W-:Y:S02]  /*2340*/  HADD2.F32 R8, -RZ, R49.H0_H0 ;  /* 0x20000031ff087230 */ /* 0x000fe40000004100 */
[C---:B------:R-:W-:Y:S01]  /*2350*/  FMUL.FTZ R11, R54.reuse, R11 ;  /* 0x0000000b360b7220 */ /* 0x040fe20000410000 */
[----:B------:R-:W-:Y:S01]  /*2360*/  HADD2.F32 R67, -RZ, R35.H1_H1 ;  /* 0x30000023ff437230 */ /* 0x000fe20000004100 */
[----:B------:R-:W-:Y:S01]  /*2370*/  LEA.HI.SX32 R9, R9, R0, 0x1d ;  /* 0x0000000009097211 */ /* 0x000fe200078feaff */
[----:B------:R-:W-:Y:S01]  /*2380*/  FMUL.FTZ R54, R54, R47 ;  /* 0x0000002f36367220 */ /* 0x000fe20000410000 */
[----:B------:R-:W-:Y:S01]  /*2390*/  FFMA.FTZ R55, R11, R8, R10 ;  /* 0x000000080b377223 */ /* 0x000fe2000001000a */
[----:B------:R-:W-:-:S02]  /*23a0*/  F2FP.F16.F32.PACK_AB R15, R14, R15 ;  /* 0x0000000f0e0f723e */ /* 0x000fc400000000ff */
[C---:B------:R-:W-:Y:S01]  /*23b0*/  IADD3 R45, PT, PT, R9.reuse, 0x80, RZ ;  /* 0x00000080092d7810 */ /* 0x040fe20007ffe0ff */
[----:B------:R-:W-:Y:S01]  /*23c0*/  FFMA.FTZ R54, R54, R59, R67 ;  /* 0x0000003b36367223 */ /* 0x000fe20000010043 */
[C---:B------:R-:W-:Y:S01]  /*23d0*/  IADD3 R11, PT, PT, R9.reuse, 0x100, RZ ;  /* 0x00000100090b7810 */ /* 0x040fe20007ffe0ff */
[--C-:B0-----:R-:W-:Y:S01]  /*23e0*/  IMAD.WIDE.U32 R46, R9, 0x10, R20.reuse ;  /* 0x00000010092e7825 */ /* 0x101fe200078e0014 */
[----:B------:R-:W-:Y:S02]  /*23f0*/  F2FP.F16.F32.PACK_AB R10, R61, R58 ;  /* 0x0000003a3d0a723e */ /* 0x000fe400000000ff */
[----:B------:R-:W-:Y:S01]  /*2400*/  F2FP.F16.F32.PACK_AB R9, R27, R26 ;  /* 0x0000001a1b09723e */ /* 0x000fe200000000ff */
[--C-:B------:R-:W-:Y:S01]  /*2410*/  IMAD.WIDE.U32 R44, R45, 0x10, R20.reuse ;  /* 0x000000102d2c7825 */ /* 0x100fe200078e0014 */
[----:B------:R-:W-:Y:S02]  /*2420*/  F2FP.F16.F32.PACK_AB R8, R25, R24 ;  /* 0x000000181908723e */ /* 0x000fe400000000ff */
[----:B------:R-:W-:Y:S01]  /*2430*/  F2FP.F16.F32.PACK_AB R14, R13, R12 ;  /* 0x0000000c0d0e723e */ /* 0x000fe200000000ff */
[----:B------:R-:W-:Y:S01]  /*2440*/  IMAD.WIDE.U32 R20, R11, 0x10, R20 ;  /* 0x000000100b147825 */ /* 0x000fe200078e0014 */
[----:B------:R-:W-:-:S02]  /*2450*/  F2FP.F16.F32.PACK_AB R11, R60, R23 ;  /* 0x000000173c0b723e */ /* 0x000fc400000000ff */
[----:B------:R-:W-:Y:S02]  /*2460*/  F2FP.F16.F32.PACK_AB R13, R19, R18 ;  /* 0x00000012130d723e */ /* 0x000fe400000000ff */
[----:B------:R-:W-:Y:S01]  /*2470*/  F2FP.F16.F32.PACK_AB R12, R17, R16 ;  /* 0x00000010110c723e */ /* 0x000fe200000000ff */
[----:B------:R0:W-:Y:S01]  /*2480*/  STG.E.128 desc[UR6][R46.64], R8 ;  /* 0x000000082e007986 */ /* 0x0001e2000c101d06 */
[----:B------:R-:W-:Y:S02]  /*2490*/  F2FP.F16.F32.PACK_AB R19, R54, R55 ;  /* 0x000000373613723e */ /* 0x000fe400000000ff */
[----:B------:R-:W-:Y:S01]  /*24a0*/  F2FP.F16.F32.PACK_AB R18, R57, R64 ;  /* 0x000000403912723e */ /* 0x000fe200000000ff */
[----:B------:R0:W-:Y:S01]  /*24b0*/  STG.E.128 desc[UR6][R44.64], R12 ;  /* 0x0000000c2c007986 */ /* 0x0001e2000c101d06 */
[----:B------:R-:W-:Y:S02]  /*24c0*/  F2FP.F16.F32.PACK_AB R17, R62, R65 ;  /* 0x000000413e11723e */ /* 0x000fe400000000ff */
[----:B------:R-:W-:-:S05]  /*24d0*/  F2FP.F16.F32.PACK_AB R16, R63, R22 ;  /* 0x000000163f10723e */ /* 0x000fca00000000ff */
[----:B------:R0:W-:Y:S02]  /*24e0*/  STG.E.128 desc[UR6][R20.64], R16 ;  /* 0x0000001014007986 */ /* 0x0001e4000c101d06 */
.L_x_12297:
[----:B0-----:R-:W0:Y:S01]  /*24f0*/  LDC.64 R8, c[0x0][0x380] ;  /* 0x0000e000ff087b82 */ /* 0x001e220000000a00 */
[----:B------:R-:W-:Y:S01]  /*2500*/  UPLOP3.LUT UP1, UPT, UPT, UPT, UP1, 0x40, 0x4 ;  /* 0x000000000004789c */ /* 0x000fe20003f2e810 */
[----:B0-----:R-:W-:-:S04]  /*2510*/  IADD3 R52, PT, PT, R52, R8, RZ ;  /* 0x0000000834347210 */ /* 0x001fc80007ffe0ff */
[----:B------:R-:W-:-:S13]  /*2520*/  ISETP.GE.AND P0, PT, R52, R9, PT ;  /* 0x000000093400720c */ /* 0x000fda0003f06270 */
[----:B------:R-:W-:Y:S05]  /*2530*/  @!P0 BRA `(.L_x_12298) ;  /* 0xffffffdc006c8947 */ /* 0x000fea000383ffff */
[----:B------:R-:W-:Y:S05]  /*2540*/  EXIT ;  /* 0x000000000000794d */ /* 0x000fea0003800000 */
.L_x_12299:
        /* <DEDUP_REMOVED lines=11> */
.L_x_20830:


//--------------------- .text._ZN10layer_norm13ln_fwd_kernelINS_13Kernel_traitsI6__halfS2_fS2_fjLj3072ELj1ELj1ELj4ELj16ENS_18Kernel_traits_baseILj3072ES2_S2_fS2_fjLj128EEEEELb0ELb1ELb0ELb0EEEvNS_9FwdParamsE --------------------------
	.section	.text._ZN10layer_norm13ln_fwd_kernelINS_13Kernel_traitsI6__halfS2_fS2_fjLj3072ELj1ELj1ELj4ELj16ENS_18Kernel_traits_baseILj3072ES2_S2_fS2_fjLj128EEEEELb0ELb1ELb0ELb0EEEvNS_9FwdParamsE,"ax",@progbits
	.align	128
        .global         _ZN10layer_norm13ln_fwd_kernelINS_13Kernel_traitsI6__halfS2_fS2_fjLj3072ELj1ELj1ELj4ELj16ENS_18Kernel_traits_baseILj3072ES2_S2_fS2_fjLj128EEEEELb0ELb1ELb0ELb0EEEvNS_9FwdParamsE
        .type           _ZN10layer_norm13ln_fwd_kernelINS_13Kernel_traitsI6__halfS2_fS2_fjLj3072ELj1ELj1ELj4ELj16ENS_18Kernel_traits_baseILj3072ES2_S2_fS2_fjLj128EEEEELb0ELb1ELb0ELb0EEEvNS_9FwdParamsE,@function
        .size           _ZN10layer_norm13ln_fwd_kernelINS_13Kernel_traitsI6__halfS2_fS2_fjLj3072ELj1ELj1ELj4ELj16ENS_18Kernel_traits_baseILj3072ES2_S2_fS2_fjLj128EEEEELb0ELb1ELb0ELb0EEEvNS_9FwdParamsE,(.L_x_20831 - _ZN10layer_norm13ln_fwd_kernelINS_13Kernel_traitsI6__halfS2_fS2_fjLj3072ELj1ELj1ELj4ELj16ENS_18Kernel_traits_baseILj3072ES2_S2_fS2_fjLj128EEEEELb0ELb1ELb0ELb0EEEvNS_9FwdParamsE)
        .other          _ZN10layer_norm13ln_fwd_kernelINS_13Kernel_traitsI6__halfS2_fS2_fjLj3072ELj1ELj1ELj4ELj16ENS_18Kernel_traits_baseILj3072ES2_S2_fS2_fjLj128EEEEELb0ELb1ELb0ELb0EEEvNS_9FwdParamsE,@"STO_CUDA_ENTRY STV_DEFAULT"
_ZN10layer_norm13ln_fwd_kernelINS_13Kernel_traitsI6__halfS2_fS2_fjLj3072ELj1ELj1ELj4ELj16ENS_18Kernel_traits_baseILj3072ES2_S2_fS2_fjLj128EEEEELb0ELb1ELb0ELb0EEEvNS_9FwdParamsE:
.text._ZN10layer_norm13ln_fwd_kernelINS_13Kernel_traitsI6__halfS2_fS2_fjLj3072ELj1ELj1ELj4ELj16ENS_18Kernel_traits_baseILj3072ES2_S2_fS2_fjLj128EEEEELb0ELb1ELb0ELb0EEEvNS_9FwdParamsE:
        /* <DEDUP_REMOVED lines=53> */
.L_x_12301:
        /* <DEDUP_REMOVED lines=9> */
[----:B0-----:R-:W-:-:S04]  /*03e0*/  @P1 IMAD.WIDE.U32 R12, R53, 0x10, R12 ;  /* 0x00000010350c1825 */ /* 0x001fc800078e000c */
[----:B------:R-:W-:Y:S01]  /*03f0*/  HFMA2 R26, -RZ, RZ, 0, 0 ;  /* 0x00000000ff1a7431 */ /* 0x000fe200000001ff */
[----:B------:R-:W-:Y:S02]  /*0400*/  MOV R14, RZ ;  /* 0x000000ff000e7202 */ /* 0x000fe40000000f00 */
[----:B------:R-:W-:Y:S02]  /*0410*/  @P2 CS2R R38, SRZ ;  /* 0x0000000000262805 */ /* 0x000fe4000001ff00 */
[----:B------:R-:W-:Y:S01]  /*0420*/  @P2 CS2R R36, SRZ ;  /* 0x0000000000242805 */ /* 0x000fe2000001ff00 */
[----:B------:R0:W5:Y:S01]  /*0430*/  @P1 LDG.E.128 R20, desc[UR6][R12.64] ;  /* 0x000000060c141981 */ /* 0x000162000c1e1d00 */
[----:B------:R-:W4:Y:S01]  /*0440*/  @P0 LDC.64 R24, c[0x0][0x3d0] ;  /* 0x0000f400ff180b82 */ /* 0x000f220000000a00 */
[C---:B-1----:R-:W-:Y:S01]  /*0450*/  @P1 IMAD.WIDE.U32 R46, R53.reuse, 0x10, R46 ;  /* 0x00000010352e1825 */ /* 0x042fe200078e002e */
[----:B------:R-:W-:-:S04]  /*0460*/  @P1 IADD3 R53, PT, PT, R53, 0x80, RZ ;  /* 0x0000008035351810 */ /* 0x000fc80007ffe0ff */
[----:B------:R1:W5:Y:S02]  /*0470*/  @P1 LDG.E.128 R28, desc[UR6][R46.64] ;  /* 0x000000062e1c1981 */ /* 0x000364000c1e1d00 */
[----:B------:R-:W0:Y:S01]  /*0480*/  @P0 LDC.64 R54, c[0x0][0x3e8] ;  /* 0x0000fa00ff360b82 */ /* 0x000e220000000a00 */
[----:B--2---:R-:W-:-:S05]  /*0490*/  @P2 IMAD.WIDE.U32 R48, R53, 0x10, R48 ;  /* 0x0000001035302825 */ /* 0x004fca00078e0030 */
[----:B------:R1:W5:Y:S01]  /*04a0*/  @P2 LDG.E.128 R32, desc[UR6][R48.64] ;  /* 0x0000000630202981 */ /* 0x000362000c1e1d00 */
[----:B---3--:R-:W-:-:S05]  /*04b0*/  @P2 IMAD.WIDE.U32 R50, R53, 0x10, R50 ;  /* 0x0000001035322825 */ /* 0x008fca00078e0032 */
[----:B------:R1:W5:Y:S01]  /*04c0*/  @P2 LDG.E.128 R40, desc[UR6][R50.64] ;  /* 0x0000000632282981 */ /* 0x000362000c1e1d00 */
[----:B----4-:R-:W-:-:S05]  /*04d0*/  @P0 IMAD.WIDE.U32 R52, R5, 0x10, R24 ;  /* 0x0000001005340825 */ /* 0x010fca00078e0018 */
[----:B------:R1:W5:Y:S01]  /*04e0*/  @P0 LDG.E.128 R8, desc[UR6][R52.64] ;  /* 0x0000000634080981 */ /* 0x000362000c1e1d00 */
[----:B0-----:R-:W-:-:S05]  /*04f0*/  @P0 IMAD.WIDE.U32 R54, R5, 0x10, R54 ;  /* 0x0000001005360825 */ /* 0x001fca00078e0036 */
[----:B------:R1:W5:Y:S01]  /*0500*/  @P0 LDG.E.128 R16, desc[UR6][R54.64] ;  /* 0x0000000636100981 */ /* 0x000362000c1e1d00 */
[----:B------:R-:W-:Y:S02]  /*0510*/  CS2R R24, SRZ ;  /* 0x0000000000187805 */ /* 0x000fe4000001ff00 */
[----:B------:R-:W-:Y:S02]  /*0520*/  CS2R R12, SRZ ;  /* 0x00000000000c7805 */ /* 0x000fe4000001ff00 */
[----:B------:R-:W-:Y:S02]  /*0530*/  @P1 MOV R27, RZ ;  /* 0x000000ff001b1202 */ /* 0x000fe40000000f00 */
[----:B------:R-:W-:-:S07]  /*0540*/  @P0 MOV R15, RZ ;  /* 0x000000ff000f0202 */ /* 0x000fce0000000f00 */
.L_x_12302:
[----:B------:R-:W-:Y:S05]  /*0550*/  BSYNC.RECONVERGENT B0 ;  /* 0x0000000000007941 */ /* 0x000fea0003800200 */
.L_x_12300:
[----:B------:R-:W0:Y:S02]  /*0560*/  LDCU UR4, c[0x0][0x384] ;  /* 0x00007080ff0477ac */ /* 0x000e240008000800 */
[----:B0-----:R-:W-:-:S13]  /*0570*/  ISETP.GE.AND P0, PT, R4, UR4, PT ;  /* 0x0000000404007c0c */ /* 0x001fda000bf06270 */
[----:B------:R-:W-:Y:S05]  /*0580*/  @P0 EXIT ;  /* 0x000000000000094d */ /* 0x000fea0003800000 */
[----:B------:R-:W-:Y:S01]  /*0590*/  SHF.R.S32.HI R0, RZ, 0x3, R0 ;  /* 0x00000003ff007819 */ /* 0x000fe20000011400 */
[----:B-1----:R-:W0:Y:S01]  /*05a0*/  LDC.64 R46, c[0x0][0x3e0] ;  /* 0x0000f800ff2e7b82 */ /* 0x002e220000000a00 */
        /* <DEDUP_REMOVED lines=13> */
[----:B------:R-:W-:-:S04]  /*0680*/  I2FP.F32.U32 R45, R45 ;  /* 0x0000002d002d7245 */ /* 0x000fc80000201000 */
[----:B------:R0:W0:Y:S02]  /*0690*/  MUFU.RCP R2, R45 ;  /* 0x0000002d00027308 */ /* 0x0000240000001000 */
[----:B0-----:R-:W-:-:S04]  /*06a0*/  ISETP.NE.U32.AND P0, PT, R46, RZ, PT ;  /* 0x000000ff2e00720c */ /* 0x001fc80003f05070 */
[----:B------:R-:W-:Y:S02]  /*06b0*/  ISETP.NE.AND.EX P0, PT, R47, RZ, PT, P0 ;  /* 0x000000ff2f00720c */ /* 0x000fe40003f05300 */
[----:B------:R-:W-:-:S04]  /*06c0*/  VIMNMX R47, PT, PT, R44, 0x20, PT ;  /* 0x000000202c2f7848 */ /* 0x000fc80003fe0100 */
[----:B-1234-:R-:W-:-:S07]  /*06d0*/  LEA R0, R47, R0, 0x3 ;  /* 0x000000002f007211 */ /* 0x01efce00078e18ff */
.L_x_12323:
[----:B------:R-:W0:Y:S02]  /*06e0*/  @P0 LDC.64 R78, c[0x0][0x3e0] ;  /* 0x0000f800ff4e0b82 */ /* 0x000e240000000a00 */
[----:B0-----:R-:W-:-:S06]  /*06f0*/  @P0 IMAD.WIDE R78, R4, 0x2, R78 ;  /* 0x00000002044e0825 */ /* 0x001fcc00078e024e */
[----:B------:R-:W2:Y:S01]  /*0700*/  @P0 LDG.E.U16 R78, desc[UR6][R78.64] ;  /* 0x000000064e4e0981 */ /* 0x000ea2000c1e1500 */
[----:B------:R-:W-:Y:S01]  /*0710*/  IMAD R76, R4, UR12, RZ ;  /* 0x0000000c044c7c24 */ /* 0x000fe2000f8e02ff */
[----:B------:R-:W-:Y:S01]  /*0720*/  ISETP.GE.U32.AND P3, PT, R3, 0x80, PT ;  /* 0x000000800300780c */ /* 0x000fe20003f66070 */
[----:B------:R-:W-:Y:S03]  /*0730*/  BSSY.RECONVERGENT B0, `(.L_x_12303) ;  /* 0x0000058000007945 */ /* 0x000fe60003800200 */
[----:B------:R-:W-:-:S04]  /*0740*/  SHF.R.S32.HI R77, RZ, 0x1f, R76 ;  /* 0x0000001fff4d7819 */ /* 0x000fc8000001144c */
[----:B------:R-:W-:Y:S01]  /*0750*/  LEA.HI R80, R77, R76, RZ, 0x3 ;  /* 0x0000004c4d507211 */ /* 0x000fe200078f18ff */
[----:B------:R-:W-:-:S03]  /*0760*/  HFMA2 R76, -RZ, RZ, 1.875, 0 ;  /* 0x3f800000ff4c7431 */ /* 0x000fc600000001ff */
        /* <DEDUP_REMOVED lines=14> */
[--C-:B-----5:R-:W-:Y:S02]  /*0850*/  HADD2.F32 R85, -RZ, R52.reuse.H1_H1 ;  /* 0x30000034ff557230 */ /* 0x120fe40000004100 */
[--C-:B------:R-:W-:Y:S02]  /*0860*/  HADD2.F32 R87, -RZ, R53.reuse.H0_H0 ;  /* 0x20000035ff577230 */ /* 0x100fe40000004100 */
[----:B------:R-:W-:Y:S02]  /*0870*/  HADD2.F32 R81, -RZ, R52.H0_H0 ;  /* 0x20000034ff517230 */ /* 0x000fe40000004100 */
[----:B------:R-:W-:-:S02]  /*0880*/  HADD2.F32 R89, -RZ, R53.H1_H1 ;  /* 0x30000035ff597230 */ /* 0x000fc40000004100 */
[-C--:B------:R-:W-:Y:S01]  /*0890*/  FMUL.FTZ R87, R87, R76.reuse ;  /* 0x0000004c57577220 */ /* 0x080fe20000410000 */
[--C-:B------:R-:W-:Y:S02]  /*08a0*/  HADD2.F32 R77, -RZ, R54.reuse.H0_H0 ;  /* 0x20000036ff4d7230 */ /* 0x100fe40000004100 */
[-C--:B------:R-:W-:Y:S01]  /*08b0*/  FMUL.FTZ R81, R81, R76.reuse ;  /* 0x0000004c51517220 */ /* 0x080fe20000410000 */
[----:B------:R-:W-:Y:S02]  /*08c0*/  HADD2.F32 R79, -RZ, R54.H1_H1 ;  /* 0x30000036ff4f7230 */ /* 0x000fe40000004100 */
[-C--:B------:R-:W-:Y:S01]  /*08d0*/  FMUL.FTZ R54, R85, R76.reuse ;  /* 0x0000004c55367220 */ /* 0x080fe20000410000 */
[--C-:B------:R-:W-:Y:S02]  /*08e0*/  HADD2.F32 R57, -RZ, R55.reuse.H0_H0 ;  /* 0x20000037ff397230 */ /* 0x100fe40000004100 */
[----:B------:R-:W-:Y:S01]  /*08f0*/  FMUL.FTZ R56, R89, R76 ;  /* 0x0000004c59387220 */ /* 0x000fe20000410000 */
[----:B------:R-:W-:-:S02]  /*0900*/  HADD2.F32 R59, -RZ, R55.H1_H1 ;  /* 0x30000037ff3b7230 */ /* 0x000fc40000004100 */
[-C--:B------:R-:W-:Y:S01]  /*0910*/  FMUL.FTZ R77, R77, R76.reuse ;  /* 0x0000004c4d4d7220 */ /* 0x080fe20000410000 */
[--C-:B------:R-:W-:Y:S02]  /*0920*/  HADD2.F32 R53, -RZ, R16.reuse.H1_H1 ;  /* 0x30000010ff357230 */ /* 0x100fe40000004100 */
[--C-:B------:R-:W-:Y:S02]  /*0930*/  HADD2.F32 R55, -RZ, R17.reuse.H0_H0 ;  /* 0x20000011ff377230 */ /* 0x100fe40000004100 */
[----:B0-----:R-:W-:Y:S01]  /*0940*/  FMUL.FTZ R82, R59, R76 ;  /* 0x0000004c3b527220 */ /* 0x001fe20000410000 */
[----:B------:R-:W-:Y:S02]  /*0950*/  HADD2.F32 R52, -RZ, R16.H0_H0 ;  /* 0x20000010ff347230 */ /* 0x000fe40000004100 */
[----:B------:R-:W-:Y:S02]  /*0960*/  HADD2.F32 R58, -RZ, R17.H1_H1 ;  /* 0x30000011ff3a7230 */ /* 0x000fe40000004100 */
[----:B------:R-:W-:-:S02]  /*0970*/  HADD2.F32 R78, -RZ, R18.H1_H1 ;  /* 0x30000012ff4e7230 */ /* 0x000fc40000004100 */
[--C-:B------:R-:W-:Y:S02]  /*0980*/  HADD2.F32 R83, -RZ, R19.reuse.H1_H1 ;  /* 0x30000013ff537230 */ /* 0x100fe40000004100 */
[----:B--2---:R-:W-:Y:S01]  /*0990*/  FFMA.FTZ R53, R54, R53, R45 ;  /* 0x0000003536357223 */ /* 0x004fe2000001002d */
[----:B------:R-:W-:Y:S01]  /*09a0*/  FFMA.FTZ R54, R87, R55, R46 ;  /* 0x0000003757367223 */ /* 0x000fe2000001002e */
[----:B------:R-:W-:Y:S01]  /*09b0*/  FFMA.FTZ R52, R81, R52, R44 ;  /* 0x0000003451347223 */ /* 0x000fe2000001002c */
[----:B------:R-:W-:Y:S01]  /*09c0*/  FFMA.FTZ R55, R56, R58, R47 ;  /* 0x0000003a38377223 */ /* 0x000fe2000001002f */
[----:B------:R-:W-:Y:S02]  /*09d0*/  HADD2.F32 R56, -RZ, R18.H0_H0 ;  /* 0x20000012ff387230 */ /* 0x000fe40000004100 */
[-C--:B------:R-:W-:Y:S01]  /*09e0*/  FMUL.FTZ R58, R79, R76.reuse ;  /* 0x0000004c4f3a7220 */ /* 0x080fe20000410000 */
[----:B------:R-:W-:Y:S02]  /*09f0*/  HADD2.F32 R81, -RZ, R19.H0_H0 ;  /* 0x20000013ff517230 */ /* 0x000fe40000004100 */
[----:B------:R-:W-:Y:S01]  /*0a00*/  FMUL.FTZ R79, R57, R76 ;  /* 0x0000004c394f7220 */ /* 0x000fe20000410000 */
[----:B---3--:R-:W-:Y:S01]  /*0a10*/  FFMA.FTZ R59, R82, R83, R51 ;  /* 0x00000053523b7223 */ /* 0x008fe20000010033 */
[----:B------:R-:W-:Y:S01]  /*0a20*/  FFMA.FTZ R57, R58, R78, R49 ;  /* 0x0000004e3a397223 */ /* 0x000fe20000010031 */
[----:B------:R-:W-:Y:S01]  /*0a30*/  FFMA.FTZ R56, R77, R56, R48 ;  /* 0x000000384d387223 */ /* 0x000fe20000010030 */
[----:B------:R-:W-:Y:S01]  /*0a40*/  FFMA.FTZ R58, R79, R81, R50 ;  /* 0x000000514f3a7223 */ /* 0x000fe20000010032 */
[----:B------:R-:W-:Y:S06]  /*0a50*/  BRA `(.L_x_12306) ;  /* 0x0000000000807947 */ /* 0x000fec0003800000 */
.L_x_12305:
[--C-:B-----5:R-:W-:Y:S02]  /*0a60*/  HADD2.F32 R85, -RZ, R53.reuse.H0_H0 ;  /* 0x20000035ff557230 */ /* 0x120fe40000004100 */
[--C-:B------:R-:W-:Y:S02]  /*0a70*/  HADD2.F32 R83, -RZ, R52.reuse.H1_H1 ;  /* 0x30000034ff537230 */ /* 0x100fe40000004100 */
[----:B------:R-:W-:Y:S02]  /*0a80*/  HADD2.F32 R53, -RZ, R53.H1_H1 ;  /* 0x30000035ff357230 */ /* 0x000fe40000004100 */
[-C--:B------:R-:W-:Y:S01]  /*0a90*/  FMUL.FTZ R85, R85, R76.reuse ;  /* 0x0000004c55557220 */ /* 0x080fe20000410000 */
[----:B------:R-:W-:Y:S02]  /*0aa0*/  HADD2.F32 R81, -RZ, R52.H0_H0 ;  /* 0x20000034ff517230 */ /* 0x000fe40000004100 */
[----:B------:R-:W-:Y:S01]  /*0ab0*/  FMUL.FTZ R83, R83, R76 ;  /* 0x0000004c53537220 */ /* 0x000fe20000410000 */
[----:B------:R-:W-:-:S02]  /*0ac0*/  HADD2.F32 R77, -RZ, R54.H0_H0 ;  /* 0x20000036ff4d7230 */ /* 0x000fc40000004100 */
[----:B------:R-:W-:Y:S02]  /*0ad0*/  HADD2.F32 R79, -RZ, R54.H1_H1 ;  /* 0x30000036ff4f7230 */ /* 0x000fe40000004100 */
[-C--:B------:R-:W-:Y:S01]  /*0ae0*/  FMUL.FTZ R81, R81, R76.reuse ;  /* 0x0000004c51517220 */ /* 0x080fe20000410000 */
[--C-:B------:R-:W-:Y:S02]  /*0af0*/  HADD2.F32 R57, -RZ, R55.reuse.H0_H0 ;  /* 0x20000037ff397230 */ /* 0x100fe40000004100 */
[-C--:B------:R-:W-:Y:S01]  /*0b00*/  FMUL.FTZ R77, R77, R76.reuse ;  /* 0x0000004c4d4d7220 */ /* 0x080fe20000410000 */
[----:B------:R-:W-:Y:S02]  /*0b10*/  HADD2.F32 R59, -RZ, R55.H1_H1 ;  /* 0x30000037ff3b7230 */ /* 0x000fe40000004100 */
[-C--:B------:R-:W-:Y:S01]  /*0b20*/  FMUL.FTZ R55, R53, R76.reuse ;  /* 0x0000004c35377220 */ /* 0x080fe20000410000 */
[----:B------:R-:W-:Y:S02]  /*0b30*/  HADD2.F32 R54, -RZ, R16.H1_H1 ;  /* 0x30000010ff367230 */ /* 0x000fe40000004100 */
[----:B------:R-:W-:Y:S01]  /*0b40*/  FMUL.FTZ R79, R79, R76 ;  /* 0x0000004c4f4f7220 */ /* 0x000fe20000410000 */
[----:B------:R-:W-:-:S02]  /*0b50*/  HADD2.F32 R58, -RZ, R17.H1_H1 ;  /* 0x30000011ff3a7230 */ /* 0x000fc40000004100 */
[----:B------:R-:W-:Y:S01]  /*0b60*/  FMUL.FTZ R78, R57, R76 ;  /* 0x0000004c394e7220 */ /* 0x000fe20000410000 */
[----:B------:R-:W-:Y:S02]  /*0b70*/  HADD2.F32 R52, -RZ, R16.H0_H0 ;  /* 0x20000010ff347230 */ /* 0x000fe40000004100 */
[----:B------:R-:W-:Y:S01]  /*0b80*/  FMUL.FTZ R53, R83, R54 ;  /* 0x0000003653357220 */ /* 0x000fe20000410000 */
[----:B------:R-:W-:Y:S02]  /*0b90*/  HADD2.F32 R56, -RZ, R17.H0_H0 ;  /* 0x20000011ff387230 */ /* 0x000fe40000004100 */
[----:B------:R-:W-:Y:S01]  /*0ba0*/  FMUL.FTZ R55, R55, R58 ;  /* 0x0000003a37377220 */ /* 0x000fe20000410000 */
[----:B------:R-:W-:Y:S02]  /*0bb0*/  HADD2.F32 R58, -RZ, R18.H1_H1 ;  /* 0x30000012ff3a7230 */ /* 0x000fe40000004100 */
[----:B------:R-:W-:Y:S01]  /*0bc0*/  FMUL.FTZ R52, R81, R52 ;  /* 0x0000003451347220 */ /* 0x000fe20000410000 */
[----:B------:R-:W-:-:S02]  /*0bd0*/  HADD2.F32 R81, -RZ, R19.H0_H0 ;  /* 0x20000013ff517230 */ /* 0x000fc40000004100 */
[----:B------:R-:W-:Y:S01]  /*0be0*/  FMUL.FTZ R54, R85, R56 ;  /* 0x0000003855367220 */ /* 0x000fe20000410000 */
[----:B------:R-:W-:Y:S02]  /*0bf0*/  HADD2.F32 R56, -RZ, R18.H0_H0 ;  /* 0x20000012ff387230 */ /* 0x000fe40000004100 */
[----:B------:R-:W-:Y:S01]  /*0c00*/  FMUL.FTZ R59, R59, R76 ;  /* 0x0000004c3b3b7220 */ /* 0x000fe20000410000 */
[----:B------:R-:W-:Y:S02]  /*0c10*/  HADD2.F32 R82, -RZ, R19.H1_H1 ;  /* 0x30000013ff527230 */ /* 0x000fe40000004100 */
[----:B------:R-:W-:Y:S01]  /*0c20*/  FMUL.FTZ R57, R79, R58 ;  /* 0x0000003a4f397220 */ /* 0x000fe20000410000 */
[----:B------:R-:W-:Y:S01]  /*0c30*/  FMUL.FTZ R58, R78, R81 ;  /* 0x000000514e3a7220 */ /* 0x000fe20000410000 */
[----:B------:R-:W-:Y:S01]  /*0c40*/  FMUL.FTZ R56, R77, R56 ;  /* 0x000000384d387220 */ /* 0x000fe20000410000 */
[----:B------:R-:W-:-:S07]  /*0c50*/  FMUL.FTZ R59, R59, R82 ;  /* 0x000000523b3b7220 */ /* 0x000fce0000410000 */
.L_x_12306:
[----:B------:R-:W0:Y:S01]  /*0c60*/  LDC.64 R78, c[0x0][0x3a8] ;  /* 0x0000ea00ff4e7b82 */ /* 0x000e220000000a00 */
[C---:B------:R-:W-:Y:S01]  /*0c70*/  IADD3 R77, PT, PT, R80.reuse, 0x80, RZ ;  /* 0x00000080504d7810 */ /* 0x040fe20007ffe0ff */
[----:B0-----:R-:W-:-:S05]  /*0c80*/  IMAD.WIDE.U32 R78, R80, 0x20, R78 ;  /* 0x00000020504e7825 */ /* 0x001fca00078e004e */
[----:B------:R0:W-:Y:S04]  /*0c90*/  STG.E.128 desc[UR6][R78.64], R52 ;  /* 0x000000344e007986 */ /* 0x0001e8000c101d06 */
[----:B------:R0:W-:Y:S02]  /*0ca0*/  STG.E.128 desc[UR6][R78.64+0x10], R56 ;  /* 0x000010384e007986 */ /* 0x0001e4000c101d06 */
.L_x_12304:
[----:B------:R-:W-:Y:S05]  /*0cb0*/  BSYNC.RECONVERGENT B0 ;  /* 0x0000000000007941 */ /* 0x000fea0003800200 */
.L_x_12303:
        /* <DEDUP_REMOVED lines=13> */
[--C-:B-----5:R-:W-:Y:S02]  /*0d90*/  HADD2.F32 R85, -RZ, R60.reuse.H1_H1 ;  /* 0x3000003cff557230 */ /* 0x120fe40000004100 */
[--C-:B------:R-:W-:Y:S02]  /*0da0*/  HADD2.F32 R87, -RZ, R61.reuse.H0_H0 ;  /* 0x2000003dff577230 */ /* 0x100fe40000004100 */
[----:B------:R-:W-:Y:S02]  /*0db0*/  HADD2.F32 R89, -RZ, R61.H1_H1 ;  /* 0x3000003dff597230 */ /* 0x000fe40000004100 */
[----:B------:R-:W-:Y:S02]  /*0dc0*/  HADD2.F32 R83, -RZ, R60.H0_H0 ;  /* 0x2000003cff537230 */ /* 0x000fe40000004100 */
[-C--:B------:R-:W-:Y:S01]  /*0dd0*/  FMUL.FTZ R87, R87, R76.reuse ;  /* 0x0000004c57577220 */ /* 0x080fe20000410000 */
[--C-:B0-----:R-:W-:Y:S02]  /*0de0*/  HADD2.F32 R79, -RZ, R62.reuse.H0_H0 ;  /* 0x2000003eff4f7230 */ /* 0x101fe40000004100 */
[----:B-1----:R-:W-:Y:S01]  /*0df0*/  FMUL.FTZ R64, R89, R76 ;  /* 0x0000004c59407220 */ /* 0x002fe20000410000 */
[----:B------:R-:W-:-:S02]  /*0e00*/  HADD2.F32 R67, -RZ, R62.H1_H1 ;  /* 0x3000003eff437230 */ /* 0x000fc40000004100 */
[-C--:B------:R-:W-:Y:S01]  /*0e10*/  FMUL.FTZ R62, R85, R76.reuse ;  /* 0x0000004c553e7220 */ /* 0x080fe20000410000 */
[--C-:B------:R-:W-:Y:S02]  /*0e20*/  HADD2.F32 R65, -RZ, R63.reuse.H0_H0 ;  /* 0x2000003fff417230 */ /* 0x100fe40000004100 */
[-C--:B------:R-:W-:Y:S01]  /*0e30*/  FMUL.FTZ R83, R83, R76.reuse ;  /* 0x0000004c53537220 */ /* 0x080fe20000410000 */
[----:B------:R-:W-:Y:S02]  /*0e40*/  HADD2.F32 R81, -RZ, R63.H1_H1 ;  /* 0x3000003fff517230 */ /* 0x000fe40000004100 */
[-C--:B------:R-:W-:Y:S01]  /*0e50*/  FMUL.FTZ R79, R79, R76.reuse ;  /* 0x0000004c4f4f7220 */ /* 0x080fe20000410000 */
[----:B------:R-:W-:Y:S02]  /*0e60*/  HADD2.F32 R61, -RZ, R28.H1_H1 ;  /* 0x3000001cff3d7230 */ /* 0x000fe40000004100 */
[--C-:B------:R-:W-:Y:S02]  /*0e70*/  HADD2.F32 R63, -RZ, R29.reuse.H0_H0 ;  /* 0x2000001dff3f7230 */ /* 0x100fe40000004100 */
[----:B------:R-:W-:Y:S01]  /*0e80*/  FMUL.FTZ R84, R81, R76 ;  /* 0x0000004c51547220 */ /* 0x000fe20000410000 */
[----:B------:R-:W-:-:S02]  /*0e90*/  HADD2.F32 R66, -RZ, R29.H1_H1 ;  /* 0x3000001dff427230 */ /* 0x000fc40000004100 */
[----:B------:R-:W-:Y:S01]  /*0ea0*/  FFMA.FTZ R61, R62, R61, R45 ;  /* 0x0000003d3e3d7223 */ /* 0x000fe2000001002d */
[----:B------:R-:W-:Y:S02]  /*0eb0*/  HADD2.F32 R60, -RZ, R28.H0_H0 ;  /* 0x2000001cff3c7230 */ /* 0x000fe40000004100 */
[----:B------:R-:W-:Y:S01]  /*0ec0*/  FFMA.FTZ R62, R87, R63, R46 ;  /* 0x0000003f573e7223 */ /* 0x000fe2000001002e */
[--C-:B------:R-:W-:Y:S02]  /*0ed0*/  HADD2.F32 R78, -RZ, R30.reuse.H1_H1 ;  /* 0x3000001eff4e7230 */ /* 0x100fe40000004100 */
[----:B------:R-:W-:Y:S01]  /*0ee0*/  FFMA.FTZ R63, R64, R66, R47 ;  /* 0x00000042403f7223 */ /* 0x000fe2000001002f */
[----:B------:R-:W-:Y:S02]  /*0ef0*/  HADD2.F32 R82, -RZ, R31.H0_H0 ;  /* 0x2000001fff527230 */ /* 0x000fe40000004100 */
[----:B------:R-:W-:Y:S01]  /*0f00*/  FFMA.FTZ R60, R83, R60, R44 ;  /* 0x0000003c533c7223 */ /* 0x000fe2000001002c */
[----:B------:R-:W-:Y:S01]  /*0f10*/  FMUL.FTZ R66, R67, R76 ;  /* 0x0000004c43427220 */ /* 0x000fe20000410000 */
[----:B------:R-:W-:-:S02]  /*0f20*/  HADD2.F32 R64, -RZ, R30.H0_H0 ;  /* 0x2000001eff407230 */ /* 0x000fc40000004100 */
[----:B------:R-:W-:Y:S01]  /*0f30*/  FMUL.FTZ R67, R65, R76 ;  /* 0x0000004c41437220 */ /* 0x000fe20000410000 */
[----:B------:R-:W-:Y:S02]  /*0f40*/  HADD2.F32 R83, -RZ, R31.H1_H1 ;  /* 0x3000001fff537230 */ /* 0x000fe40000004100 */
[----:B------:R-:W-:Y:S01]  /*0f50*/  FFMA.FTZ R65, R66, R78, R49 ;  /* 0x0000004e42417223 */ /* 0x000fe20000010031 */
[----:B------:R-:W-:Y:S01]  /*0f60*/  FFMA.FTZ R66, R67, R82, R50 ;  /* 0x0000005243427223 */ /* 0x000fe20000010032 */
[----:B------:R-:W-:Y:S01]  /*0f70*/  FFMA.FTZ R64, R79, R64, R48 ;  /* 0x000000404f407223 */ /* 0x000fe20000010030 */
[----:B------:R-:W-:Y:S01]  /*0f80*/  FFMA.FTZ R67, R84, R83, R51 ;  /* 0x0000005354437223 */ /* 0x000fe20000010033 */
[----:B------:R-:W-:Y:S06]  /*0f90*/  BRA `(.L_x_12310) ;  /* 0x0000000000807947 */ /* 0x000fec0003800000 */
.L_x_12309:
[--C-:B-----5:R-:W-:Y:S02]  /*0fa0*/  HADD2.F32 R87, -RZ, R61.reuse.H0_H0 ;  /* 0x2000003dff577230 */ /* 0x120fe40000004100 */
[--C-:B------:R-:W-:Y:S02]  /*0fb0*/  HADD2.F32 R85, -RZ, R60.reuse.H1_H1 ;  /* 0x3000003cff557230 */ /* 0x100fe40000004100 */
[----:B------:R-:W-:Y:S02]  /*0fc0*/  HADD2.F32 R61, -RZ, R61.H1_H1 ;  /* 0x3000003dff3d7230 */ /* 0x000fe40000004100 */
[-C--:B------:R-:W-:Y:S01]  /*0fd0*/  FMUL.FTZ R87, R87, R76.reuse ;  /* 0x0000004c57577220 */ /* 0x080fe20000410000 */
[----:B------:R-:W-:Y:S02]  /*0fe0*/  HADD2.F32 R83, -RZ, R60.H0_H0 ;  /* 0x2000003cff537230 */ /* 0x000fe40000004100 */
[----:B------:R-:W-:Y:S01]  /*0ff0*/  FMUL.FTZ R85, R85, R76 ;  /* 0x0000004c55557220 */ /* 0x000fe20000410000 */
[----:B0-----:R-:W-:-:S02]  /*1000*/  HADD2.F32 R79, -RZ, R62.H0_H0 ;  /* 0x2000003eff4f7230 */ /* 0x001fc40000004100 */
[----:B------:R-:W-:Y:S02]  /*1010*/  HADD2.F32 R67, -RZ, R62.H1_H1 ;  /* 0x3000003eff437230 */ /* 0x000fe40000004100 */
[-C--:B------:R-:W-:Y:S01]  /*1020*/  FMUL.FTZ R83, R83, R76.reuse ;  /* 0x0000004c53537220 */ /* 0x080fe20000410000 */
[--C-:B-1----:R-:W-:Y:S02]  /*1030*/  HADD2.F32 R65, -RZ, R63.reuse.H0_H0 ;  /* 0x2000003fff417230 */ /* 0x102fe40000004100 */
        /* <DEDUP_REMOVED lines=22> */
.L_x_12310:
[----:B------:R-:W0:Y:S02]  /*11a0*/  LDC.64 R78, c[0x0][0x3a8] ;  /* 0x0000ea00ff4e7b82 */ /* 0x000e240000000a00 */
[C---:B0-----:R-:W-:Y:S01]  /*11b0*/  IMAD.WIDE.U32 R78, R77.reuse, 0x20, R78 ;  /* 0x000000204d4e7825 */ /* 0x041fe200078e004e */
[----:B------:R-:W-:-:S04]  /*11c0*/  IADD3 R77, PT, PT, R77, 0x80, RZ ;  /* 0x000000804d4d7810 */ /* 0x000fc80007ffe0ff */
[----:B------:R1:W-:Y:S04]  /*11d0*/  STG.E.128 desc[UR6][R78.64], R60 ;  /* 0x0000003c4e007986 */ /* 0x0003e8000c101d06 */
[----:B------:R1:W-:Y:S02]  /*11e0*/  STG.E.128 desc[UR6][R78.64+0x10], R64 ;  /* 0x000010404e007986 */ /* 0x0003e4000c101d06 */
.L_x_12308:
[----:B------:R-:W-:Y:S05]  /*11f0*/  BSYNC.RECONVERGENT B0 ;  /* 0x0000000000007941 */ /* 0x000fea0003800200 */
.L_x_12307:
        /* <DEDUP_REMOVED lines=13> */
[--C-:B-----5:R-:W-:Y:S02]  /*12d0*/  HADD2.F32 R75, -RZ, R68.reuse.H1_H1 ;  /* 0x30000044ff4b7230 */ /* 0x120fe40000004100 */
[--C-:B01----:R-:W-:Y:S02]  /*12e0*/  HADD2.F32 R79, -RZ, R69.reuse.H0_H0 ;  /* 0x20000045ff4f7230 */ /* 0x103fe40000004100 */
[----:B--2---:R-:W-:Y:S02]  /*12f0*/  HADD2.F32 R73, -RZ, R68.H0_H0 ;  /* 0x20000044ff497230 */ /* 0x004fe40000004100 */
        /* <DEDUP_REMOVED lines=15> */
[----:B------:R-:W-:Y:S01]  /*13f0*/  FFMA.FTZ R69, R70, R69, R45 ;  /* 0x0000004546457223 */ /* 0x000fe2000001002d */
[----:B------:R-:W-:Y:S01]  /*1400*/  FMUL.FTZ R78, R89, R76 ;  /* 0x0000004c594e7220 */ /* 0x000fe20000410000 */
[----:B------:R-:W-:Y:S01]  /*1410*/  FFMA.FTZ R70, R79, R71, R46 ;  /* 0x000000474f467223 */ /* 0x000fe2000001002e */
[----:B------:R-:W-:Y:S02]  /*1420*/  HADD2.F32 R71, -RZ, R41.H1_H1 ;  /* 0x30000029ff477230 */ /* 0x000fe40000004100 */
[----:B------:R-:W-:Y:S01]  /*1430*/  FFMA.FTZ R68, R73, R68, R44 ;  /* 0x0000004449447223 */ /* 0x000fe2000001002c */
[--C-:B------:R-:W-:Y:S02]  /*1440*/  HADD2.F32 R73, -RZ, R42.reuse.H0_H0 ;  /* 0x2000002aff497230 */ /* 0x100fe40000004100 */
[----:B------:R-:W-:-:S02]  /*1450*/  HADD2.F32 R75, -RZ, R42.H1_H1 ;  /* 0x3000002aff4b7230 */ /* 0x000fc40000004100 */
[----:B------:R-:W-:Y:S01]  /*1460*/  FFMA.FTZ R71, R72, R71, R47 ;  /* 0x0000004748477223 */ /* 0x000fe2000001002f */
[--C-:B------:R-:W-:Y:S02]  /*1470*/  HADD2.F32 R76, -RZ, R43.reuse.H0_H0 ;  /* 0x2000002bff4c7230 */ /* 0x100fe40000004100 */
[----:B------:R-:W-:Y:S01]  /*1480*/  FFMA.FTZ R72, R83, R73, R48 ;  /* 0x0000004953487223 */ /* 0x000fe20000010030 */
[----:B------:R-:W-:Y:S02]  /*1490*/  HADD2.F32 R79, -RZ, R43.H1_H1 ;  /* 0x3000002bff4f7230 */ /* 0x000fe40000004100 */
[----:B------:R-:W-:Y:S01]  /*14a0*/  FFMA.FTZ R73, R74, R75, R49 ;  /* 0x0000004b4a497223 */ /* 0x000fe20000010031 */
[----:B------:R-:W-:Y:S02]  /*14b0*/  FFMA.FTZ R74, R87, R76, R50 ;  /* 0x0000004c574a7223 */ /* 0x000fe40000010032 */
[----:B------:R-:W-:Y:S01]  /*14c0*/  FFMA.FTZ R75, R78, R79, R51 ;  /* 0x0000004f4e4b7223 */ /* 0x000fe20000010033 */
[----:B------:R-:W-:Y:S06]  /*14d0*/  BRA `(.L_x_12314) ;  /* 0x0000000000807947 */ /* 0x000fec0003800000 */
.L_x_12313:
[----:B-----5:R-:W-:Y:S02]  /*14e0*/  HADD2.F32 R75, -RZ, R68.H1_H1 ;  /* 0x30000044ff4b7230 */ /* 0x020fe40000004100 */
[--C-:B01----:R-:W-:Y:S02]  /*14f0*/  HADD2.F32 R79, -RZ, R69.reuse.H0_H0 ;  /* 0x20000045ff4f7230 */ /* 0x103fe40000004100 */
[----:B------:R-:W-:Y:S02]  /*1500*/  HADD2.F32 R69, -RZ, R69.H1_H1 ;  /* 0x30000045ff457230 */ /* 0x000fe40000004100 */
[-C--:B------:R-:W-:Y:S01]  /*1510*/  FMUL.FTZ R75, R75, R76.reuse ;  /* 0x0000004c4b4b7220 */ /* 0x080fe20000410000 */
[--C-:B------:R-:W-:Y:S02]  /*1520*/  HADD2.F32 R81, -RZ, R70.reuse.H0_H0 ;  /* 0x20000046ff517230 */ /* 0x100fe40000004100 */
[----:B------:R-:W-:Y:S01]  /*1530*/  FMUL.FTZ R79, R79, R76 ;  /* 0x0000004c4f4f7220 */ /* 0x000fe20000410000 */
[----:B------:R-:W-:-:S02]  /*1540*/  HADD2.F32 R83, -RZ, R70.H1_H1 ;  /* 0x30000046ff537230 */ /* 0x000fc40000004100 */
[----:B------:R-:W-:Y:S02]  /*1550*/  HADD2.F32 R70, -RZ, R40.H1_H1 ;  /* 0x30000028ff467230 */ /* 0x000fe40000004100 */
[-C--:B------:R-:W-:Y:S01]  /*1560*/  FMUL.FTZ R81, R81, R76.reuse ;  /* 0x0000004c51517220 */ /* 0x080fe20000410000 */
[----:B--2---:R-:W-:Y:S02]  /*1570*/  HADD2.F32 R72, -RZ, R41.H0_H0 ;  /* 0x20000029ff487230 */ /* 0x004fe40000004100 */
[----:B------:R-:W-:Y:S01]  /*1580*/  FMUL.FTZ R83, R83, R76 ;  /* 0x0000004c53537220 */ /* 0x000fe20000410000 */
[----:B------:R-:W-:Y:S02]  /*1590*/  HADD2.F32 R73, -RZ, R68.H0_H0 ;  /* 0x20000044ff497230 */ /* 0x000fe40000004100 */
[--C-:B------:R-:W-:Y:S02]  /*15a0*/  HADD2.F32 R85, -RZ, R71.reuse.H0_H0 ;  /* 0x20000047ff557230 */ /* 0x100fe40000004100 */
[----:B------:R-:W-:-:S02]  /*15b0*/  HADD2.F32 R87, -RZ, R71.H1_H1 ;  /* 0x30000047ff577230 */ /* 0x000fc40000004100 */
[----:B------:R-:W-:Y:S01]  /*15c0*/  FMUL.FTZ R71, R69, R76 ;  /* 0x0000004c45477220 */ /* 0x000fe20000410000 */
[----:B------:R-:W-:Y:S01]  /*15d0*/  FMUL.FTZ R69, R75, R70 ;  /* 0x000000464b457220 */ /* 0x000fe20000410000 */
[----:B------:R-:W-:Y:S01]  /*15e0*/  FMUL.FTZ R70, R79, R72 ;  /* 0x000000484f467220 */ /* 0x000fe20000410000 */
[----:B------:R-:W-:Y:S02]  /*15f0*/  HADD2.F32 R72, -RZ, R41.H1_H1 ;  /* 0x30000029ff487230 */ /* 0x000fe40000004100 */
[-C--:B------:R-:W-:Y:S01]  /*1600*/  FMUL.FTZ R73, R73, R76.reuse ;  /* 0x0000004c49497220 */ /* 0x080fe20000410000 */
[----:B------:R-:W-:Y:S02]  /*1610*/  HADD2.F32 R68, -RZ, R40.H0_H0 ;  /* 0x20000028ff447230 */ /* 0x000fe40000004100 */
[-C--:B------:R-:W-:Y:S01]  /*1620*/  FMUL.FTZ R85, R85, R76.reuse ;  /* 0x0000004c55557220 */ /* 0x080fe20000410000 */
[----:B------:R-:W-:Y:S01]  /*1630*/  FMUL.FTZ R87, R87, R76 ;  /* 0x0000004c57577220 */ /* 0x000fe20000410000 */
[----:B------:R-:W-:-:S02]  /*1640*/  HADD2.F32 R74, -RZ, R42.H0_H0 ;  /* 0x2000002aff4a7230 */ /* 0x000fc40000004100 */
[----:B------:R-:W-:Y:S01]  /*1650*/  FMUL.FTZ R71, R71, R72 ;  /* 0x0000004847477220 */ /* 0x000fe20000410000 */
[----:B------:R-:W-:Y:S02]  /*1660*/  HADD2.F32 R76, -RZ, R42.H1_H1 ;  /* 0x3000002aff4c7230 */ /* 0x000fe40000004100 */
[----:B------:R-:W-:Y:S01]  /*1670*/  FMUL.FTZ R68, R73, R68 ;  /* 0x0000004449447220 */ /* 0x000fe20000410000 */
[--C-:B------:R-:W-:Y:S02]  /*1680*/  HADD2.F32 R78, -RZ, R43.reuse.H0_H0 ;  /* 0x2000002bff4e7230 */ /* 0x100fe40000004100 */
[----:B------:R-:W-:Y:S01]  /*1690*/  FMUL.FTZ R72, R81, R74 ;  /* 0x0000004a51487220 */ /* 0x000fe20000410000 */
[----:B------:R-:W-:Y:S02]  /*16a0*/  HADD2.F32 R82, -RZ, R43.H1_H1 ;  /* 0x3000002bff527230 */ /* 0x000fe40000004100 */
[----:B------:R-:W-:Y:S01]  /*16b0*/  FMUL.FTZ R73, R83, R76 ;  /* 0x0000004c53497220 */ /* 0x000fe20000410000 */
[----:B------:R-:W-:-:S02]  /*16c0*/  FMUL.FTZ R74, R85, R78 ;  /* 0x0000004e554a7220 */ /* 0x000fc40000410000 */
[----:B------:R-:W-:-:S07]  /*16d0*/  FMUL.FTZ R75, R87, R82 ;  /* 0x00000052574b7220 */ /* 0x000fce0000410000 */
.L_x_12314:
[----:B------:R-:W0:Y:S02]  /*16e0*/  LDC.64 R78, c[0x0][0x3a8] ;  /* 0x0000ea00ff4e7b82 */ /* 0x000e240000000a00 */
[----:B0-----:R-:W-:-:S05]  /*16f0*/  IMAD.WIDE.U32 R76, R77, 0x20, R78 ;  /* 0x000000204d4c7825 */ /* 0x001fca00078e004e */
[----:B------:R2:W-:Y:S04]  /*1700*/  STG.E.128 desc[UR6][R76.64], R68 ;  /* 0x000000444c007986 */ /* 0x0005e8000c101d06 */
[----:B------:R2:W-:Y:S02]  /*1710*/  STG.E.128 desc[UR6][R76.64+0x10], R72 ;  /* 0x000010484c007986 */ /* 0x0005e4000c101d06 */
.L_x_12312:
[----:B------:R-:W-:Y:S05]  /*1720*/  BSYNC.RECONVERGENT B0 ;  /* 0x0000000000007941 */ /* 0x000fea0003800200 */
.L_x_12311:
[----:B--2---:R-:W-:Y:S01]  /*1730*/  FADD.FTZ R76, RZ, R52 ;  /* 0x00000034ff4c7221 */ /* 0x004fe20000010000 */
        /* <DEDUP_REMOVED lines=116> */
.L_x_12316:
[----:B------:R-:W-:Y:S05]  /*1e80*/  BSYNC.RECONVERGENT B0 ;  /* 0x0000000000007941 */ /* 0x000fea0003800200 */
.L_x_12315:
        /* <DEDUP_REMOVED lines=47> */
[----:B--2---:R-:W-:-:S04]  /*2180*/  @!P5 IMAD.WIDE R78, R4, 0x4, R78 ;  /* 0x00000004044ed825 */ /* 0x004fc800078e024e */
[----:B0-----:R-:W-:Y:S01]  /*2190*/  FFMA.FTZ R82, R81, UR11, R84 ;  /* 0x0000000b51527c23 */ /* 0x001fe20008010054 */
[----:B------:R-:W-:-:S03]  /*21a0*/  FSEL R81, R83, RZ, !P1 ;  /* 0x000000ff53517208 */ /* 0x000fc60004800000 */
[----:B------:R-:W-:Y:S01]  /*21b0*/  FADD.FTZ R82, R82, R85 ;  /* 0x0000005552527221 */ /* 0x000fe20000010000 */
[----:B------:R0:W-:Y:S01]  /*21c0*/  @!P5 STG.E desc[UR6][R78.64], R83 ;  /* 0x000000534e00d986 */ /* 0x0001e2000c101906 */
[----:B---3--:R-:W-:Y:S02]  /*21d0*/  @!P5 IMAD.WIDE R76, R4, 0x4, R76 ;  /* 0x00000004044cd825 */ /* 0x008fe400078e024c */
[----:B------:R-:W1:Y:S03]  /*21e0*/  MUFU.RSQ R84, R82 ;  /* 0x0000005200547308 */ /* 0x000e660000001400 */
[----:B-1----:R0:W-:Y:S01]  /*21f0*/  @!P5 STG.E desc[UR6][R76.64], R84 ;  /* 0x000000544c00d986 */ /* 0x0021e2000c101906 */
[----:B------:R-:W-:Y:S05]  /*2200*/  @!P3 BRA `(.L_x_12318) ;  /* 0x0000000000c0b947 */ /* 0x000fea0003800000 */
[--C-:B------:R-:W-:Y:S01]  /*2210*/  FADD.FTZ R85, R53, -R81.reuse ;  /* 0x8000005135557221 */ /* 0x100fe20000010000 */
[--C-:B0-----:R-:W-:Y:S01]  /*2220*/  FADD.FTZ R77, R52, -R81.reuse ;  /* 0x80000051344d7221 */ /* 0x101fe20000010000 */
[----:B-----5:R-:W-:Y:S02]  /*2230*/  HADD2.F32 R78, -RZ, R8.H1_H1 ;  /* 0x30000008ff4e7230 */ /* 0x020fe40000004100 */
[----:B------:R-:W-:Y:S02]  /*2240*/  HADD2.F32 R82, -RZ, R12.H1_H1 ;  /* 0x3000000cff527230 */ /* 0x000fe40000004100 */
[C---:B------:R-:W-:Y:S01]  /*2250*/  FMUL.FTZ R85, R84.reuse, R85 ;  /* 0x0000005554557220 */ /* 0x040fe20000410000 */
[----:B------:R-:W-:Y:S01]  /*2260*/  FMUL.FTZ R76, R84, R77 ;  /* 0x0000004d544c7220 */ /* 0x000fe20000410000 */
[----:B------:R-:W-:Y:S02]  /*2270*/  HADD2.F32 R79, -RZ, R8.H0_H0 ;  /* 0x20000008ff4f7230 */ /* 0x000fe40000004100 */
[----:B------:R-:W-:Y:S01]  /*2280*/  FADD.FTZ R77, R54, -R81 ;  /* 0x80000051364d7221 */ /* 0x000fe20000010000 */
[----:B------:R-:W-:-:S02]  /*2290*/  HADD2.F32 R83, -RZ, R12.H0_H0 ;  /* 0x2000000cff537230 */ /* 0x000fc40000004100 */
[----:B------:R-:W-:Y:S01]  /*22a0*/  FFMA.FTZ R85, R85, R78, R82 ;  /* 0x0000004e55557223 */ /* 0x000fe20000010052 */
[----:B------:R-:W-:Y:S02]  /*22b0*/  HADD2.F32 R78, -RZ, R9.H0_H0 ;  /* 0x20000009ff4e7230 */ /* 0x000fe40000004100 */
[----:B------:R-:W-:Y:S01]  /*22c0*/  FMUL.FTZ R77, R84, R77 ;  /* 0x0000004d544d7220 */ /* 0x000fe20000410000 */
[----:B------:R-:W-:Y:S02]  /*22d0*/  HADD2.F32 R82, -RZ, R13.H0_H0 ;  /* 0x2000000dff527230 */ /* 0x000fe40000004100 */
[----:B------:R-:W-:Y:S01]  /*22e0*/  FFMA.FTZ R76, R76, R79, R83 ;  /* 0x0000004f4c4c7223 */ /* 0x000fe20000010053 */
[--C-:B------:R-:W-:Y:S01]  /*22f0*/  FADD.FTZ R79, R55, -R81.reuse ;  /* 0x80000051374f7221 */ /* 0x100fe20000010000 */
[----:B------:R-:W-:Y:S02]  /*2300*/  HADD2.F32 R86, -RZ, R9.H1_H1 ;  /* 0x30000009ff567230 */ /* 0x000fe40000004100 */
[----:B------:R-:W-:Y:S01]  /*2310*/  FADD.FTZ R83, R56, -R81 ;  /* 0x8000005138537221 */ /* 0x000fe20000010000 */
[----:B------:R-:W-:Y:S01]  /*2320*/  FFMA.FTZ R77, R77, R78, R82 ;  /* 0x0000004e4d4d7223 */ /* 0x000fe20000010052 */
[----:B------:R-:W-:-:S02]  /*2330*/  HADD2.F32 R78, -RZ, R13.H1_H1 ;  /* 0x3000000dff4e7230 */ /* 0x000fc40000004100 */
[C---:B------:R-:W-:Y:S01]  /*2340*/  FMUL.FTZ R79, R84.reuse, R79 ;  /* 0x0000004f544f7220 */ /* 0x040fe20000410000 */
[----:B------:R-:W-:Y:S01]  /*2350*/  HADD2.F32 R82, -RZ, R10.H1_H1 ;  /* 0x3000000aff527230 */ /* 0x000fe20000004100 */
[----:B------:R-:W-:Y:S01]  /*2360*/  F2FP.F16.F32.PACK_AB R76, R85, R76 ;  /* 0x0000004c554c723e */ /* 0x000fe200000000ff */
[----:B------:R-:W-:Y:S02]  /*2370*/  HADD2.F32 R88, -RZ, R14.H1_H1 ;  /* 0x3000000eff587230 */ /* 0x000fe40000004100 */
[----:B------:R-:W-:Y:S01]  /*2380*/  FFMA.FTZ R86, R79, R86, R78 ;  /* 0x000000564f567223 */ /* 0x000fe2000001004e */
[----:B------:R-:W-:Y:S01]  /*2390*/  FMUL.FTZ R78, R84, R83 ;  /* 0x00000053544e7220 */ /* 0x000fe20000410000 */
[----:B------:R-:W-:Y:S02]  /*23a0*/  HADD2.F32 R79, -RZ, R10.H0_H0 ;  /* 0x2000000aff4f7230 */ /* 0x000fe40000004100 */
        /* <DEDUP_REMOVED lines=16> */
[----:B------:R-:W-:Y:S02]  /*24b0*/  FFMA.FTZ R88, R83, R82, R88 ;  /* 0x0000005253587223 */ /* 0x000fe40000010058 */
[----:B------:R-:W0:Y:S03]  /*24c0*/  LDC.64 R82, c[0x0][0x428] ;  /* 0x00010a00ff527b82 */ /* 0x000e260000000a00 */
[----:B------:R-:W-:Y:S01]  /*24d0*/  F2FP.F16.F32.PACK_AB R79, R88, R79 ;  /* 0x0000004f584f723e */ /* 0x000fe200000000ff */
[C---:B0-----:R-:W-:Y:S01]  /*24e0*/  IMAD.WIDE.U32 R82, R80.reuse, 0x10, R82 ;  /* 0x0000001050527825 */ /* 0x041fe200078e0052 */
[----:B------:R-:W-:-:S04]  /*24f0*/  IADD3 R80, PT, PT, R80, 0x80, RZ ;  /* 0x0000008050507810 */ /* 0x000fc80007ffe0ff */
[----:B------:R1:W-:Y:S03]  /*2500*/  STG.E.128 desc[UR6][R82.64], R76 ;  /* 0x0000004c52007986 */ /* 0x0003e6000c101d06 */
.L_x_12318:
[----:B------:R-:W-:Y:S05]  /*2510*/  BSYNC.RECONVERGENT B0 ;  /* 0x0000000000007941 */ /* 0x000fea0003800200 */
.L_x_12317:
[----:B------:R-:W-:Y:S04]  /*2520*/  BSSY.RECONVERGENT B0, `(.L_x_12319) ;  /* 0x0000032000007945 */ /* 0x000fe80003800200 */
[----:B------:R-:W-:Y:S05]  /*2530*/  @!P2 BRA `(.L_x_12320) ;  /* 0x0000000000c0a947 */ /* 0x000fea0003800000 */
[--C-:B------:R-:W-:Y:S01]  /*2540*/  FADD.FTZ R85, R61, -R81.reuse ;  /* 0x800000513d557221 */ /* 0x100fe20000010000 */
[--C-:B01----:R-:W-:Y:S01]  /*2550*/  FADD.FTZ R77, R60, -R81.reuse ;  /* 0x800000513c4d7221 */ /* 0x103fe20000010000 */
        /* <DEDUP_REMOVED lines=46> */
.L_x_12320:
[----:B------:R-:W-:Y:S05]  /*2840*/  BSYNC.RECONVERGENT B0 ;  /* 0x0000000000007941 */ /* 0x000fea0003800200 */
.L_x_12319:
        /* <DEDUP_REMOVED lines=16> */
[----:B------:R-:W-:Y:S01]  /*2950*/  FADD.FTZ R79, R72, -R81 ;  /* 0x80000051484f7221 */ /* 0x000fe20000010000 */
[----:B------:R-:W-:Y:S02]  /*2960*/  HADD2.F32 R85, -RZ, R38.H0_H0 ;  /* 0x20000026ff557230 */ /* 0x000fe40000004100 */
[----:B------:R-:W-:Y:S01]  /*2970*/  FFMA.FTZ R83, R77, R76, R78 ;  /* 0x0000004c4d537223 */ /* 0x000fe2000001004e */
[----:B------:R-:W-:Y:S01]  /*2980*/  FMUL.FTZ R78, R84, R79 ;  /* 0x0000004f544e7220 */ /* 0x000fe20000410000 */
[----:B------:R-:W-:-:S02]  /*2990*/  HADD2.F32 R77, -RZ, R34.H0_H0 ;  /* 0x20000022ff4d7230 */ /* 0x000fc40000004100 */
[----:B------:R-:W-:Y:S01]  /*29a0*/  FADD.FTZ R79, R73, -R81 ;  /* 0x80000051494f7221 */ /* 0x000fe20000010000 */
[----:B------:R-:W-:Y:S02]  /*29b0*/  HADD2.F32 R76, -RZ, R34.H1_H1 ;  /* 0x30000022ff4c7230 */ /* 0x000fe40000004100 */
[----:B------:R-:W-:Y:S02]  /*29c0*/  HADD2.F32 R88, -RZ, R38.H1_H1 ;  /* 0x30000026ff587230 */ /* 0x000fe40000004100 */
[----:B------:R-:W-:Y:S01]  /*29d0*/  FMUL.FTZ R79, R84, R79 ;  /* 0x0000004f544f7220 */ /* 0x000fe20000410000 */
[----:B------:R-:W-:Y:S01]  /*29e0*/  FFMA.FTZ R78, R78, R77, R85 ;  /* 0x0000004d4e4e7223 */ /* 0x000fe20000010055 */
[----:B------:R-:W-:Y:S01]  /*29f0*/  FADD.FTZ R77, R74, -R81 ;  /* 0x800000514a4d7221 */ /* 0x000fe20000010000 */
[----:B------:R-:W-:Y:S02]  /*2a00*/  HADD2.F32 R90, -RZ, R39.H1_H1 ;  /* 0x30000027ff5a7230 */ /* 0x000fe40000004100 */
[----:B------:R-:W-:Y:S01]  /*2a10*/  FFMA.FTZ R85, R79, R76, R88 ;  /* 0x0000004c4f557223 */ /* 0x000fe20000010058 */
[----:B------:R-:W-:-:S02]  /*2a20*/  HADD2.F32 R76, -RZ, R35.H0_H0 ;  /* 0x20000023ff4c7230 */ /* 0x000fc40000004100 */
[----:B------:R-:W-:Y:S01]  /*2a30*/  FMUL.FTZ R77, R84, R77 ;  /* 0x0000004d544d7220 */ /* 0x000fe20000410000 */
[----:B------:R-:W-:Y:S01]  /*2a40*/  HADD2.F32 R88, -RZ, R39.H0_H0 ;  /* 0x20000027ff587230 */ /* 0x000fe20000004100 */
[----:B------:R-:W-:-:S04]  /*2a50*/  F2FP.F16.F32.PACK_AB R78, R85, R78 ;  /* 0x0000004e554e723e */ /* 0x000fc800000000ff */
[----:B------:R-:W-:Y:S01]  /*2a60*/  FFMA.FTZ R79, R77, R76, R88 ;  /* 0x0000004c4d4f7223 */ /* 0x000fe20000010058 */
[--C-:B------:R-:W-:Y:S01]  /*2a70*/  FADD.FTZ R77, R75, -R81.reuse ;  /* 0x800000514b4d7221 */ /* 0x100fe20000010000 */
[----:B------:R-:W-:Y:S02]  /*2a80*/  HADD2.F32 R88, -RZ, R35.H1_H1 ;  /* 0x30000023ff587230 */ /* 0x000fe40000004100 */
[----:B------:R-:W-:Y:S01]  /*2a90*/  FADD.FTZ R81, R69, -R81 ;  /* 0x8000005145517221 */ /* 0x000fe20000010000 */
[C---:B------:R-:W-:Y:S02]  /*2aa0*/  FMUL.FTZ R87, R84.reuse, R77 ;  /* 0x0000004d54577220 */ /* 0x040fe40000410000 */
[----:B------:R-:W0:Y:S01]  /*2ab0*/  LDC.64 R76, c[0x0][0x428] ;  /* 0x00010a00ff4c7b82 */ /* 0x000e220000000a00 */
[----:B------:R-:W-:Y:S01]  /*2ac0*/  FMUL.FTZ R81, R84, R81 ;  /* 0x0000005154517220 */ /* 0x000fe20000410000 */
[----:B------:R-:W-:Y:S01]  /*2ad0*/  FFMA.FTZ R90, R87, R88, R90 ;  /* 0x00000058575a7223 */ /* 0x000fe2000001005a */
[----:B------:R-:W-:-:S02]  /*2ae0*/  HADD2.F32 R84, -RZ, R32.H1_H1 ;  /* 0x30000020ff547230 */ /* 0x000fc40000004100 */
[----:B------:R-:W-:Y:S02]  /*2af0*/  HADD2.F32 R88, -RZ, R36.H1_H1 ;  /* 0x30000024ff587230 */ /* 0x000fe40000004100 */
[----:B------:R-:W-:-:S03]  /*2b00*/  F2FP.F16.F32.PACK_AB R79, R90, R79 ;  /* 0x0000004f5a4f723e */ /* 0x000fc600000000ff */
[----:B------:R-:W-:Y:S01]  /*2b10*/  FFMA.FTZ R87, R81, R84, R88 ;  /* 0x0000005451577223 */ /* 0x000fe20000010058 */
[----:B0-----:R-:W-:Y:S01]  /*2b20*/  IMAD.WIDE.U32 R80, R80, 0x10, R76 ;  /* 0x0000001050507825 */ /* 0x001fe200078e004c */
[----:B------:R-:W-:-:S03]  /*2b30*/  F2FP.F16.F32.PACK_AB R77, R83, R86 ;  /* 0x00000056534d723e */ /* 0x000fc600000000ff */
[----:B------:R-:W-:-:S05]  /*2b40*/  F2FP.F16.F32.PACK_AB R76, R87, R82 ;  /* 0x00000052574c723e */ /* 0x000fca00000000ff */
[----:B------:R3:W-:Y:S02]  /*2b50*/  STG.E.128 desc[UR6][R80.64], R76 ;  /* 0x0000004c50007986 */ /* 0x0007e4000c101d06 */
.L_x_12322:
[----:B------:R-:W-:Y:S05]  /*2b60*/  BSYNC.RECONVERGENT B0 ;  /* 0x0000000000007941 */ /* 0x000fea0003800200 */
.L_x_12321:
[----:B0123--:R-:W0:Y:S01]  /*2b70*/  LDC.64 R76, c[0x0][0x380] ;  /* 0x0000e000ff4c7b82 */ /* 0x00fe220000000a00 */
[----:B------:R-:W-:Y:S01]  /*2b80*/  UPLOP3.LUT UP1, UPT, UPT, UPT, UP1, 0x40, 0x4 ;  /* 0x000000000004789c */ /* 0x000fe20003f2e810 */
[----:B0-----:R-:W-:-:S04]  /*2b90*/  IADD3 R4, PT, PT, R4, R76, RZ ;  /* 0x0000004c04047210 */ /* 0x001fc80007ffe0ff */
[----:B------:R-:W-:-:S13]  /*2ba0*/  ISETP.GE.AND P1, PT, R4, R77, PT ;  /* 0x0000004d0400720c */ /* 0x000fda0003f26270 */
[----:B------:R-:W-:Y:S05]  /*2bb0*/  @!P1 BRA `(.L_x_12323) ;  /* 0xffffffd800c89947 */ /* 0x000fea000383ffff */
[----:B------:R-:W-:Y:S05]  /*2bc0*/  EXIT ;  /* 0x000000000000794d */ /* 0x000fea0003800000 */
.L_x_12324:
        /* <DEDUP_REMOVED lines=11> */
.L_x_20831:


//--------------------- .text._ZN10layer_norm13ln_fwd_kernelINS_13Kernel_traitsI6__halfS2_fS2_fjLj3072ELj1ELj1ELj4ELj16ENS_18Kernel_traits_baseILj3072ES2_S2_fS2_fjLj128EEEEELb0ELb1ELb0ELb1EEEvNS_9FwdParamsE --------------------------
	.section	.text._ZN10layer_norm13ln_fwd_kernelINS_13Kernel_traitsI6__halfS2_fS2_fjLj3072ELj1ELj1ELj4ELj16ENS_18Kernel_traits_baseILj3072ES2_S2_fS2_fjLj128EEEEELb0ELb1ELb0ELb1EEEvNS_9FwdParamsE,"ax",@progbits
	.align	128
        .global         _ZN10layer_norm13ln_fwd_kernelINS_13Kernel_traitsI6__halfS2_fS2_fjLj3072ELj1ELj1ELj4ELj16ENS_18Kernel_traits_baseILj3072ES2_S2_fS2_fjLj128EEEEELb0ELb1ELb0ELb1EEEvNS_9FwdParamsE
        .type           _ZN10layer_norm13ln_fwd_kernelINS_13Kernel_traitsI6__halfS2_fS2_fjLj3072ELj1ELj1ELj4ELj16ENS_18Kernel_traits_baseILj3072ES2_S2_fS2_fjLj128EEEEELb0ELb1ELb0ELb1EEEvNS_9FwdParamsE,@function
        .size           _ZN10layer_norm13ln_fwd_kernelINS_13Kernel_traitsI6__halfS2_fS2_fjLj3072ELj1ELj1ELj4ELj16ENS_18Kernel_traits_baseILj3072ES2_S2_fS2_fjLj128EEEEELb0ELb1ELb0ELb1EEEvNS_9FwdParamsE,(.L_x_20832 - _ZN10layer_norm13ln_fwd_kernelINS_13Kernel_traitsI6__halfS2_fS2_fjLj3072ELj1ELj1ELj4ELj16ENS_18Kernel_traits_baseILj3072ES2_S2_fS2_fjLj128EEEEELb0ELb1ELb0ELb1EEEvNS_9FwdParamsE)
        .other          _ZN10layer_norm13ln_fwd_kernelINS_13Kernel_traitsI6__halfS2_fS2_fjLj3072ELj1ELj1ELj4ELj16ENS_18Kernel_traits_baseILj3072ES2_S2_fS2_fjLj128EEEEELb0ELb1ELb0ELb1EEEvNS_9FwdParamsE,@"STO_CUDA_ENTRY STV_DEFAULT"
_ZN10layer_norm13ln_fwd_kernelINS_13Kernel_traitsI6__halfS2_fS2_fjLj3072ELj1ELj1ELj4ELj16ENS_18Kernel_traits_baseILj3072ES2_S2_fS2_fjLj128EEEEELb0ELb1ELb0ELb1EEEvNS_9FwdParamsE:
.text._ZN10layer_norm13ln_fwd_kernelINS_13Kernel_traitsI6__halfS2_fS2_fjLj3072ELj1ELj1ELj4ELj16ENS_18Kernel_traits_baseILj3072ES2_S2_fS2_fjLj128EEEEELb0ELb1ELb0ELb1EEEvNS_9FwdParamsE:
        /* <DEDUP_REMOVED lines=27> */
[----:B------:R-:W-:Y:S02]  /*01b0*/  @P0 MOV R18, R12 ;  /* 0x0000000c00120202 */ /* 0x000fe40000000f00 */
[----:B------:R-:W-:Y:S02]  /*01c0*/  @P0 MOV R17, R13 ;  /* 0x0000000d00110202 */ /* 0x000fe40000000f00 */
[----:B----4-:R-:W-:Y:S02]  /*01d0*/  @P0 MOV R92, R10 ;  /* 0x0000000a005c0202 */ /* 0x010fe40000000f00 */
[----:B------:R-:W-:Y:S02]  /*01e0*/  @P0 MOV R94, R11 ;  /* 0x0000000b005e0202 */ /* 0x000fe40000000f00 */
[----:B------:R-:W-:-:S02]  /*01f0*/  @!P0 MOV R18, R12 ;  /* 0x0000000c00128202 */ /* 0x000fc40000000f00 */
[----:B------:R-:W-:Y:S02]  /*0200*/  @!P0 MOV R17, R13 ;  /* 0x0000000d00118202 */ /* 0x000fe40000000f00 */
[----:B------:R-:W-:Y:S02]  /*0210*/  @!P0 MOV R92, R10 ;  /* 0x0000000a005c8202 */ /* 0x000fe40000000f00 */
[----:B------:R-:W-:Y:S02]  /*0220*/  @!P0 MOV R94, R11 ;  /* 0x0000000b005e8202 */ /* 0x000fe40000000f00 */
        /* <DEDUP_REMOVED lines=44> */
[C---:B------:R-:W-:Y:S01]  /*04f0*/  LOP3.LUT R96, R23.reuse, 0x60, RZ, 0xc0, !PT ;  /* 0x0000006017607812 */ /* 0x040fe200078ec0ff */
[----:B------:R-:W-:Y:S01]  /*0500*/  HADD2.F32 R72, -RZ, R71.H0_H0 ;  /* 0x20000047ff487230 */ /* 0x000fe20000004100 */
[----:B------:R-:W-:Y:S01]  /*0510*/  LOP3.LUT R98, R23, 0x1f, RZ, 0xc0, !PT ;  /* 0x0000001f17627812 */ /* 0x000fe200078ec0ff */
[----:B------:R-:W-:Y:S01]  /*0520*/  HADD2.F32 R74, -RZ, R73.H0_H0 ;  /* 0x20000049ff4a7230 */ /* 0x000fe20000004100 */
[----:B------:R-:W-:Y:S01]  /*0530*/  LOP3.LUT R96, R96, 0x1f, R23, 0xf8, !PT ;  /* 0x0000001f60607812 */ /* 0x000fe200078ef817 */
[----:B------:R-:W-:Y:S01]  /*0540*/  HADD2.F32 R76, -RZ, R75.H0_H0 ;  /* 0x2000004bff4c7230 */ /* 0x000fe20000004100 */
[----:B------:R-:W-:Y:S01]  /*0550*/  UPLOP3.LUT UP0, UPT, UPT, UPT, UPT, 0x40, 0x4 ;  /* 0x000000000004789c */ /* 0x000fe20003f0e870 */
[----:B------:R-:W-:Y:S01]  /*0560*/  HADD2.F32 R78, -RZ, R77.H0_H0 ;  /* 0x2000004dff4e7230 */ /* 0x000fe20000004100 */
[----:B------:R-:W1:Y:S01]  /*0570*/  LDCU UR10, c[0x0][0x388] ;  /* 0x00007100ff0a77ac */ /* 0x000e620008000800 */
[----:B------:R-:W-:Y:S02]  /*0580*/  HADD2.F32 R79, -RZ, R82.H0_H0 ;  /* 0x20000052ff4f7230 */ /* 0x000fe40000004100 */
[----:B------:R-:W-:Y:S01]  /*0590*/  HADD2.F32 R83, -RZ, R84.H0_H0 ;  /* 0x20000054ff537230 */ /* 0x000fe20000004100 */
[----:B------:R-:W2:Y:S01]  /*05a0*/  LDCU.U8 UR12, c[0x0][0x410] ;  /* 0x00008200ff0c77ac */ /* 0x000ea20008000000 */
[----:B------:R-:W-:-:S02]  /*05b0*/  HADD2.F32 R85, -RZ, R86.H0_H0 ;  /* 0x20000056ff557230 */ /* 0x000fc40000004100 */
[----:B------:R-:W-:Y:S01]  /*05c0*/  HADD2.F32 R87, -RZ, R88.H0_H0 ;  /* 0x20000058ff577230 */ /* 0x000fe20000004100 */
[----:B------:R-:W3:Y:S01]  /*05d0*/  LDCU UR11, c[0x0][0x400] ;  /* 0x00008000ff0b77ac */ /* 0x000ee20008000800 */
[----:B0-----:R-:W-:Y:S01]  /*05e0*/  ISETP.NE.U32.AND P1, PT, R36, RZ, PT ;  /* 0x000000ff2400720c */ /* 0x001fe20003f25070 */
[----:B------:R-:W-:Y:S02]  /*05f0*/  HADD2.F32 R89, -RZ, R91.H0_H0 ;  /* 0x2000005bff597230 */ /* 0x000fe40000004100 */
[----:B------:R-:W-:Y:S01]  /*0600*/  HADD2.F32 R93, -RZ, R90.H0_H0 ;  /* 0x2000005aff5d7230 */ /* 0x000fe20000004100 */
[----:B------:R-:W-:Y:S01]  /*0610*/  ISETP.NE.AND.EX P0, PT, R37, RZ, PT, P1 ;  /* 0x000000ff2500720c */ /* 0x000fe20003f05310 */
[----:B------:R-:W-:Y:S01]  /*0620*/  HADD2.F32 R95, -RZ, R92.H0_H0 ;  /* 0x2000005cff5f7230 */ /* 0x000fe20000004100 */
[----:B------:R-:W0:Y:S01]  /*0630*/  LDCU.64 UR8, c[0x0][0x3a0] ;  /* 0x00007400ff0877ac */ /* 0x000e220008000a00 */
        /* <DEDUP_REMOVED lines=36> */
[----:B0123--:R-:W-:-:S07]  /*0880*/  HADD2.F32 R94, -RZ, R94.H1_H1 ;  /* 0x3000005eff5e7230 */ /* 0x00ffce0000004100 */
.L_x_12333:
        /* <DEDUP_REMOVED lines=16> */
[----:B0-----:R-:W-:-:S05]  /*0990*/  IMAD.WIDE.U32 R36, R99, 0x20, R36 ;  /* 0x0000002063247825 */ /* 0x001fca00078e0024 */
[----:B------:R-:W2:Y:S04]  /*09a0*/  LDG.E.128 R24, desc[UR6][R36.64] ;  /* 0x0000000624187981 */ /* 0x000ea8000c1e1d00 */
[----:B------:R0:W3:Y:S01]  /*09b0*/  LDG.E.128 R28, desc[UR6][R36.64+0x10] ;  /* 0x00001006241c7981 */ /* 0x0000e2000c1e1d00 */
[--C-:B-----5:R-:W-:Y:S02]  /*09c0*/  HADD2.F32 R41, -RZ, R32.reuse.H1_H1 ;  /* 0x30000020ff297230 */ /* 0x120fe40000004100 */
[--C-:B------:R-:W-:Y:S02]  /*09d0*/  HADD2.F32 R43, -RZ, R33.reuse.H0_H0 ;  /* 0x20000021ff2b7230 */ /* 0x100fe40000004100 */
[----:B------:R-:W-:Y:S02]  /*09e0*/  HADD2.F32 R45, -RZ, R33.H1_H1 ;  /* 0x30000021ff2d7230 */ /* 0x000fe40000004100 */
[----:B------:R-:W-:-:S02]  /*09f0*/  HADD2.F32 R39, -RZ, R32.H0_H0 ;  /* 0x20000020ff277230 */ /* 0x000fc40000004100 */
[-C--:B------:R-:W-:Y:S01]  /*0a00*/  FMUL.FTZ R43, R43, R80.reuse ;  /* 0x000000502b2b7220 */ /* 0x080fe20000410000 */
[--C-:B------:R-:W-:Y:S02]  /*0a10*/  HADD2.F32 R47, -RZ, R34.reuse.H0_H0 ;  /* 0x20000022ff2f7230 */ /* 0x100fe40000004100 */
[-C--:B0-----:R-:W-:Y:S01]  /*0a20*/  FMUL.FTZ R36, R45, R80.reuse ;  /* 0x000000502d247220 */ /* 0x081fe20000410000 */
[----:B------:R-:W-:Y:S02]  /*0a30*/  HADD2.F32 R51, -RZ, R34.H1_H1 ;  /* 0x30000022ff337230 */ /* 0x000fe40000004100 */
[-C--:B------:R-:W-:Y:S01]  /*0a40*/  FMUL.FTZ R34, R41, R80.reuse ;  /* 0x0000005029227220 */ /* 0x080fe20000410000 */
[--C-:B------:R-:W-:Y:S02]  /*0a50*/  HADD2.F32 R53, -RZ, R35.reuse.H0_H0 ;  /* 0x20000023ff357230 */ /* 0x100fe40000004100 */
[----:B------:R-:W-:Y:S01]  /*0a60*/  FMUL.FTZ R39, R39, R80 ;  /* 0x0000005027277220 */ /* 0x000fe20000410000 */
[----:B------:R-:W-:-:S02]  /*0a70*/  HADD2.F32 R55, -RZ, R35.H1_H1 ;  /* 0x30000023ff377230 */ /* 0x000fc40000004100 */
[-C--:B------:R-:W-:Y:S01]  /*0a80*/  FMUL.FTZ R38, R51, R80.reuse ;  /* 0x0000005033267220 */ /* 0x080fe20000410000 */
[--C-:B------:R-:W-:Y:S02]  /*0a90*/  HADD2.F32 R33, -RZ, R22.reuse.H1_H1 ;  /* 0x30000016ff217230 */ /* 0x100fe40000004100 */
[-C--:B------:R-:W-:Y:S01]  /*0aa0*/  FMUL.FTZ R53, R53, R80.reuse ;  /* 0x0000005035357220 */ /* 0x080fe20000410000 */
[--C-:B------:R-:W-:Y:S02]  /*0ab0*/  HADD2.F32 R35, -RZ, R21.reuse.H0_H0 ;  /* 0x20000015ff237230 */ /* 0x100fe40000004100 */
[-C--:B------:R-:W-:Y:S01]  /*0ac0*/  FMUL.FTZ R47, R47, R80.reuse ;  /* 0x000000502f2f7220 */ /* 0x080fe20000410000 */
[----:B------:R-:W-:Y:S02]  /*0ad0*/  HADD2.F32 R37, -RZ, R21.H1_H1 ;  /* 0x30000015ff257230 */ /* 0x000fe40000004100 */
[----:B------:R-:W-:Y:S01]  /*0ae0*/  FMUL.FTZ R40, R55, R80 ;  /* 0x0000005037287220 */ /* 0x000fe20000410000 */
[----:B------:R-:W-:-:S02]  /*0af0*/  HADD2.F32 R32, -RZ, R22.H0_H0 ;  /* 0x20000016ff207230 */ /* 0x000fc40000004100 */
[--C-:B------:R-:W-:Y:S02]  /*0b00*/  HADD2.F32 R41, -RZ, R19.reuse.H1_H1 ;  /* 0x30000013ff297230 */ /* 0x100fe40000004100 */
[----:B--2---:R-:W-:Y:S01]  /*0b10*/  FFMA.FTZ R33, R34, R33, R25 ;  /* 0x0000002122217223 */ /* 0x004fe20000010019 */
[----:B------:R-:W-:Y:S01]  /*0b20*/  FFMA.FTZ R34, R43, R35, R26 ;  /* 0x000000232b227223 */ /* 0x000fe2000001001a */
[----:B------:R-:W-:Y:S01]  /*0b30*/  FFMA.FTZ R35, R36, R37, R27 ;  /* 0x0000002524237223 */ /* 0x000fe2000001001b */
[----:B------:R-:W-:Y:S01]  /*0b40*/  FFMA.FTZ R32, R39, R32, R24 ;  /* 0x0000002027207223 */ /* 0x000fe20000010018 */
[--C-:B------:R-:W-:Y:S02]  /*0b50*/  HADD2.F32 R37, -RZ, R20.reuse.H1_H1 ;  /* 0x30000014ff257230 */ /* 0x100fe40000004100 */
[----:B------:R-:W-:Y:S02]  /*0b60*/  HADD2.F32 R39, -RZ, R19.H0_H0 ;  /* 0x20000013ff277230 */ /* 0x000fe40000004100 */
[----:B------:R-:W-:-:S02]  /*0b70*/  HADD2.F32 R36, -RZ, R20.H0_H0 ;  /* 0x20000014ff247230 */ /* 0x000fc40000004100 */
[----:B---3--:R-:W-:Y:S01]  /*0b80*/  FFMA.FTZ R37, R38, R37, R29 ;  /* 0x0000002526257223 */ /* 0x008fe2000001001d */
[----:B------:R-:W-:Y:S01]  /*0b90*/  FFMA.FTZ R38, R53, R39, R30 ;  /* 0x0000002735267223 */ /* 0x000fe2000001001e */
[----:B------:R-:W-:Y:S01]  /*0ba0*/  FFMA.FTZ R39, R40, R41, R31 ;  /* 0x0000002928277223 */ /* 0x000fe2000001001f */
[----:B------:R-:W-:Y:S01]  /*0bb0*/  FFMA.FTZ R36, R47, R36, R28 ;  /* 0x000000242f247223 */ /* 0x000fe2000001001c */
[----:B------:R-:W-:Y:S06]  /*0bc0*/  BRA `(.L_x_12326) ;  /* 0x0000000000807947 */ /* 0x000fec0003800000 */
.L_x_12325:
[--C-:B-----5:R-:W-:Y:S02]  /*0bd0*/  HADD2.F32 R41, -RZ, R33.reuse.H0_H0 ;  /* 0x20000021ff297230 */ /* 0x120fe40000004100 */
[----:B------:R-:W-:Y:S02]  /*0be0*/  HADD2.F32 R39, -RZ, R32.H1_H1 ;  /* 0x30000020ff277230 */ /* 0x000fe40000004100 */
[----:B------:R-:W-:Y:S02]  /*0bf0*/  HADD2.F32 R33, -RZ, R33.H1_H1 ;  /* 0x30000021ff217230 */ /* 0x000fe40000004100 */
[-C--:B------:R-:W-:Y:S01]  /*0c00*/  FMUL.FTZ R41, R41, R80.reuse ;  /* 0x0000005029297220 */ /* 0x080fe20000410000 */
[--C-:B------:R-:W-:Y:S02]  /*0c10*/  HADD2.F32 R43, -RZ, R34.reuse.H0_H0 ;  /* 0x20000022ff2b7230 */ /* 0x100fe40000004100 */
[----:B------:R-:W-:Y:S01]  /*0c20*/  FMUL.FTZ R39, R39, R80 ;  /* 0x0000005027277220 */ /* 0x000fe20000410000 */
[----:B------:R-:W-:-:S02]  /*0c30*/  HADD2.F32 R45, -RZ, R34.H1_H1 ;  /* 0x30000022ff2d7230 */ /* 0x000fc40000004100 */
[--C-:B------:R-:W-:Y:S02]  /*0c40*/  HADD2.F32 R47, -RZ, R35.reuse.H0_H0 ;  /* 0x20000023ff2f7230 */ /* 0x100fe40000004100 */
        /* <DEDUP_REMOVED lines=8> */
[----:B------:R-:W-:Y:S01]  /*0cd0*/  FMUL.FTZ R33, R39, R34 ;  /* 0x0000002227217220 */ /* 0x000fe20000410000 */
[----:B------:R-:W-:Y:S02]  /*0ce0*/  HADD2.F32 R36, -RZ, R21.H0_H0 ;  /* 0x20000015ff247230 */ /* 0x000fe40000004100 */
[----:B------:R-:W-:Y:S01]  /*0cf0*/  FMUL.FTZ R35, R35, R38 ;  /* 0x0000002623237220 */ /* 0x000fe20000410000 */
[----:B------:R-:W-:Y:S02]  /*0d00*/  HADD2.F32 R32, -RZ, R22.H0_H0 ;  /* 0x20000016ff207230 */ /* 0x000fe40000004100 */
[----:B------:R-:W-:Y:S01]  /*0d10*/  FMUL.FTZ R37, R37, R80 ;  /* 0x0000005025257220 */ /* 0x000fe20000410000 */
[--C-:B------:R-:W-:Y:S02]  /*0d20*/  HADD2.F32 R38, -RZ, R20.reuse.H1_H1 ;  /* 0x30000014ff267230 */ /* 0x100fe40000004100 */
[----:B------:R-:W-:Y:S01]  /*0d30*/  FMUL.FTZ R34, R41, R36 ;  /* 0x0000002429227220 */ /* 0x000fe20000410000 */
[----:B------:R-:W-:-:S02]  /*0d40*/  HADD2.F32 R36, -RZ, R20.H0_H0 ;  /* 0x20000014ff247230 */ /* 0x000fc40000004100 */
[----:B------:R-:W-:Y:S01]  /*0d50*/  FMUL.FTZ R51, R51, R80 ;  /* 0x0000005033337220 */ /* 0x000fe20000410000 */
[--C-:B------:R-:W-:Y:S02]  /*0d60*/  HADD2.F32 R40, -RZ, R19.reuse.H0_H0 ;  /* 0x20000013ff287230 */ /* 0x100fe40000004100 */
[----:B------:R-:W-:Y:S01]  /*0d70*/  FMUL.FTZ R32, R37, R32 ;  /* 0x0000002025207220 */ /* 0x000fe20000410000 */
[----:B------:R-:W-:Y:S02]  /*0d80*/  HADD2.F32 R42, -RZ, R19.H1_H1 ;  /* 0x30000013ff2a7230 */ /* 0x000fe40000004100 */
[----:B------:R-:W-:Y:S01]  /*0d90*/  FMUL.FTZ R37, R45, R38 ;  /* 0x000000262d257220 */ /* 0x000fe20000410000 */
[----:B------:R-:W-:Y:S01]  /*0da0*/  FMUL.FTZ R36, R43, R36 ;  /* 0x000000242b247220 */ /* 0x000fe20000410000 */
[----:B------:R-:W-:Y:S01]  /*0db0*/  FMUL.FTZ R38, R47, R40 ;  /* 0x000000282f267220 */ /* 0x000fe20000410000 */
[----:B------:R-:W-:-:S07]  /*0dc0*/  FMUL.FTZ R39, R51, R42 ;  /* 0x0000002a33277220 */ /* 0x000fce0000410000 */
.L_x_12326:
        /* <DEDUP_REMOVED lines=12> */
[--C-:B0----5:R-:W-:Y:S02]  /*0e90*/  HADD2.F32 R47, -RZ, R40.reuse.H1_H1 ;  /* 0x30000028ff2f7230 */ /* 0x121fe40000004100 */
[----:B------:R-:W-:Y:S02]  /*0ea0*/  HADD2.F32 R45, -RZ, R40.H0_H0 ;  /* 0x20000028ff2d7230 */ /* 0x000fe40000004100 */
        /* <DEDUP_REMOVED lines=11> */
[--C-:B------:R-:W-:Y:S02]  /*0f60*/  HADD2.F32 R41, -RZ, R18.reuse.H1_H1 ;  /* 0x30000012ff297230 */ /* 0x100fe40000004100 */
[----:B------:R-:W-:Y:S01]  /*0f70*/  FMUL.FTZ R105, R105, R80 ;  /* 0x0000005069697220 */ /* 0x000fe20000410000 */
[----:B------:R-:W-:-:S02]  /*0f80*/  HADD2.F32 R40, -RZ, R18.H0_H0 ;  /* 0x20000012ff287230 */ /* 0x000fc40000004100 */
[----:B------:R-:W-:Y:S01]  /*0f90*/  FMUL.FTZ R50, R107, R80 ;  /* 0x000000506b327220 */ /* 0x000fe20000410000 */
[--C-:B------:R-:W-:Y:S02]  /*0fa0*/  HADD2.F32 R43, -RZ, R17.reuse.H0_H0 ;  /* 0x20000011ff2b7230 */ /* 0x100fe40000004100 */
[----:B------:R-:W-:Y:S01]  /*0fb0*/  FFMA.FTZ R41, R42, R41, R25 ;  /* 0x000000292a297223 */ /* 0x000fe20000010019 */
[----:B------:R-:W-:Y:S02]  /*0fc0*/  HADD2.F32 R46, -RZ, R17.H1_H1 ;  /* 0x30000011ff2e7230 */ /* 0x000fe40000004100 */
[----:B------:R-:W-:Y:S01]  /*0fd0*/  FFMA.FTZ R40, R45, R40, R24 ;  /* 0x000000282d287223 */ /* 0x000fe20000010018 */
[----:B------:R-:W-:Y:S02]  /*0fe0*/  HADD2.F32 R45, -RZ, R16.H1_H1 ;  /* 0x30000010ff2d7230 */ /* 0x000fe40000004100 */
[----:B------:R-:W-:Y:S01]  /*0ff0*/  FFMA.FTZ R42, R51, R43, R26 ;  /* 0x0000002b332a7223 */ /* 0x000fe2000001001a */
[----:B------:R-:W-:-:S02]  /*1000*/  HADD2.F32 R47, -RZ, R15.H0_H0 ;  /* 0x2000000fff2f7230 */ /* 0x000fc40000004100 */
[----:B------:R-:W-:Y:S01]  /*1010*/  FFMA.FTZ R43, R44, R46, R27 ;  /* 0x0000002e2c2b7223 */ /* 0x000fe2000001001b */
[----:B------:R-:W-:Y:S01]  /*1020*/  FMUL.FTZ R46, R81, R80 ;  /* 0x00000050512e7220 */ /* 0x000fe20000410000 */
[----:B------:R-:W-:Y:S02]  /*1030*/  HADD2.F32 R44, -RZ, R16.H0_H0 ;  /* 0x20000010ff2c7230 */ /* 0x000fe40000004100 */
[----:B------:R-:W-:Y:S02]  /*1040*/  HADD2.F32 R51, -RZ, R15.H1_H1 ;  /* 0x3000000fff337230 */ /* 0x000fe40000004100 */
[----:B------:R-:W-:Y:S01]  /*1050*/  FFMA.FTZ R45, R46, R45, R29 ;  /* 0x0000002d2e2d7223 */ /* 0x000fe2000001001d */
[----:B------:R-:W-:Y:S01]  /*1060*/  FFMA.FTZ R46, R105, R47, R30 ;  /* 0x0000002f692e7223 */ /* 0x000fe2000001001e */
[----:B------:R-:W-:Y:S01]  /*1070*/  FFMA.FTZ R44, R55, R44, R28 ;  /* 0x0000002c372c7223 */ /* 0x000fe2000001001c */
[----:B------:R-:W-:Y:S01]  /*1080*/  FFMA.FTZ R47, R50, R51, R31 ;  /* 0x00000033322f7223 */ /* 0x000fe2000001001f */
[----:B------:R-:W-:Y:S06]  /*1090*/  BRA `(.L_x_12328) ;  /* 0x0000000000807947 */ /* 0x000fec0003800000 */
.L_x_12327:
[--C-:B-----5:R-:W-:Y:S02]  /*10a0*/  HADD2.F32 R51, -RZ, R41.reuse.H0_H0 ;  /* 0x20000029ff337230 */ /* 0x120fe40000004100 */
[----:B0-----:R-:W-:Y:S02]  /*10b0*/  HADD2.F32 R47, -RZ, R40.H1_H1 ;  /* 0x30000028ff2f7230 */ /* 0x001fe40000004100 */
        /* <DEDUP_REMOVED lines=30> */
.L_x_12328:
        /* <DEDUP_REMOVED lines=11> */
[--C-:B-1---5:R-:W-:Y:S02]  /*1350*/  HADD2.F32 R55, -RZ, R48.reuse.H1_H1 ;  /* 0x30000030ff377230 */ /* 0x122fe40000004100 */
[--C-:B------:R-:W-:Y:S02]  /*1360*/  HADD2.F32 R81, -RZ, R49.reuse.H0_H0 ;  /* 0x20000031ff517230 */ /* 0x100fe40000004100 */
[----:B------:R-:W-:Y:S02]  /*1370*/  HADD2.F32 R53, -RZ, R48.H0_H0 ;  /* 0x20000030ff357230 */ /* 0x000fe40000004100 */
        /* <DEDUP_REMOVED lines=30> */
.L_x_12329:
[----:B-1---5:R-:W-:Y:S02]  /*1560*/  HADD2.F32 R55, -RZ, R48.H1_H1 ;  /* 0x30000030ff377230 */ /* 0x022fe40000004100 */
[--C-:B------:R-:W-:Y:S02]  /*1570*/  HADD2.F32 R81, -RZ, R49.reuse.H0_H0 ;  /* 0x20000031ff517230 */ /* 0x100fe40000004100 */
[----:B------:R-:W-:Y:S02]  /*1580*/  HADD2.F32 R49, -RZ, R49.H1_H1 ;  /* 0x30000031ff317230 */ /* 0x000fe40000004100 */
[-C--:B------:R-:W-:Y:S01]  /*1590*/  FMUL.FTZ R55, R55, R80.reuse ;  /* 0x0000005037377220 */ /* 0x080fe20000410000 */
[--C-:B------:R-:W-:Y:S02]  /*15a0*/  HADD2.F32 R107, -RZ, R50.reuse.H0_H0 ;  /* 0x20000032ff6b7230 */ /* 0x100fe40000004100 */
[----:B------:R-:W-:Y:S01]  /*15b0*/  FMUL.FTZ R81, R81, R80 ;  /* 0x0000005051517220 */ /* 0x000fe20000410000 */
[----:B------:R-:W-:-:S02]  /*15c0*/  HADD2.F32 R109, -RZ, R50.H1_H1 ;  /* 0x30000032ff6d7230 */ /* 0x000fc40000004100 */
[----:B------:R-:W-:Y:S02]  /*15d0*/  HADD2.F32 R50, -RZ, R13.H1_H1 ;  /* 0x3000000dff327230 */ /* 0x000fe40000004100 */
[-C--:B------:R-:W-:Y:S01]  /*15e0*/  FMUL.FTZ R107, R107, R80.reuse ;  /* 0x000000506b6b7220 */ /* 0x080fe20000410000 */
[----:B------:R-:W-:Y:S02]  /*15f0*/  HADD2.F32 R52, -RZ, R12.H0_H0 ;  /* 0x2000000cff347230 */ /* 0x000fe40000004100 */
        /* <DEDUP_REMOVED lines=22> */
.L_x_12330:
        /* <DEDUP_REMOVED lines=106> */
.L_x_12332:
[----:B------:R-:W-:Y:S05]  /*1e00*/  BSYNC.RECONVERGENT B0 ;  /* 0x0000000000007941 */ /* 0x000fea0003800200 */
.L_x_12331:
        /* <DEDUP_REMOVED lines=14> */
[----:B------:R0:W-:Y:S01]  /*1ef0*/  @!P1 LDS.64 R80, [R102] ;  /* 0x0000000066509984 */ /* 0x0001e20000000a00 */
[----:B------:R-:W-:-:S03]  /*1f00*/  ISETP.NE.AND P1, PT, RZ, UR12, PT ;  /* 0x0000000cff007c0c */ /* 0x000fc6000bf25270 */
[----:B------:R-:W1:Y:S01]  /*1f10*/  SHFL.DOWN PT, R104, R101, 0x2, 0x1f ;  /* 0x08401f0065687f89 */ /* 0x000e6200000e0000 */
[-C--:B0-----:R-:W-:Y:S02]  /*1f20*/  I2FP.F32.U32 R102, R101.reuse ;  /* 0x0000006500667245 */ /* 0x081fe40000201000 */
[----:B-1----:R-:W-:Y:S02]  /*1f30*/  IADD3 R108, PT, PT, R104, R101, RZ ;  /* 0x00000065686c7210 */ /* 0x002fe40007ffe0ff */
[----:B------:R-:W-:Y:S02]  /*1f40*/  I2FP.F32.S32 R104, R104 ;  /* 0x0000006800687245 */ /* 0x000fe40000201400 */
[----:B------:R-:W-:Y:S01]  /*1f50*/  I2FP.F32.S32 R100, R108 ;  /* 0x0000006c00647245 */ /* 0x000fe20000201400 */
[----:B------:R-:W0:Y:S03]  /*1f60*/  SHFL.DOWN PT, R113, R108, 0x1, 0x1f ;  /* 0x08201f006c717f89 */ /* 0x000e2600000e0000 */
[----:B------:R-:W1:Y:S01]  /*1f70*/  MUFU.RCP R109, R100 ;  /* 0x00000064006d7308 */ /* 0x000e620000001000 */
[----:B------:R-:W2:Y:S04]  /*1f80*/  SHFL.DOWN PT, R107, R80, 0x2, 0x1f ;  /* 0x08401f00506b7f89 */ /* 0x000ea800000e0000 */
[----:B------:R-:W3:Y:S01]  /*1f90*/  SHFL.DOWN PT, R106, R81, 0x2, 0x1f ;  /* 0x08401f00516a7f89 */ /* 0x000ee200000e0000 */
[----:B0-----:R-:W-:-:S02]  /*1fa0*/  IADD3 R108, PT, PT, R108, R113, RZ ;  /* 0x000000716c6c7210 */ /* 0x001fc40007ffe0ff */
[----:B------:R-:W-:Y:S02]  /*1fb0*/  I2FP.F32.S32 R113, R113 ;  /* 0x0000007100717245 */ /* 0x000fe40000201400 */
[----:B------:R-:W-:Y:S01]  /*1fc0*/  I2FP.F32.S32 R108, R108 ;  /* 0x0000006c006c7245 */ /* 0x000fe20000201400 */
[C---:B--2---:R-:W-:Y:S01]  /*1fd0*/  FMUL.FTZ R111, R107.reuse, R104 ;  /* 0x000000686b6f7220 */ /* 0x044fe20000410000 */
[----:B------:R-:W-:-:S04]  /*1fe0*/  FADD.FTZ R107, -R107, R80 ;  /* 0x000000506b6b7221 */ /* 0x000fc80000010100 */
[----:B------:R-:W0:Y:S01]  /*1ff0*/  MUFU.RCP R108, R108 ;  /* 0x0000006c006c7308 */ /* 0x000e220000001000 */
[----:B------:R-:W-:Y:S01]  /*2000*/  FFMA.FTZ R110, R102, R80, R111 ;  /* 0x00000050666e7223 */ /* 0x000fe2000001006f */
[----:B------:R-:W-:Y:S01]  /*2010*/  FMUL.FTZ R107, R107, R107 ;  /* 0x0000006b6b6b7220 */ /* 0x000fe20000410000 */
[----:B---3--:R-:W-:Y:S02]  /*2020*/  FADD.FTZ R106, R106, R81 ;  /* 0x000000516a6a7221 */ /* 0x008fe40000010000 */
[----:B-1----:R-:W-:Y:S01]  /*2030*/  FMUL.FTZ R101, R109, R110 ;  /* 0x0000006e6d657220 */ /* 0x002fe20000410000 */
[----:B------:R-:W-:-:S04]  /*2040*/  FMUL.FTZ R107, R107, R102 ;  /* 0x000000666b6b7220 */ /* 0x000fc80000410000 */
[----:B------:R-:W1:Y:S01]  /*2050*/  SHFL.DOWN PT, R80, R101, 0x1, 0x1f ;  /* 0x08201f0065507f89 */ /* 0x000e6200000e0000 */
[----:B------:R-:W-:Y:S02]  /*2060*/  FMUL.FTZ R107, R107, R104 ;  /* 0x000000686b6b7220 */ /* 0x000fe40000410000 */
[----:B------:R-:W2:Y:S02]  /*2070*/  LDC R104, c[0x0][0x448] ;  /* 0x00011200ff687b82 */ /* 0x000ea40000000800 */
[----:B------:R-:W-:-:S05]  /*2080*/  FFMA.FTZ R106, R109, R107, R106 ;  /* 0x0000006b6d6a7223 */ /* 0x000fca000001006a */
[----:B------:R-:W3:Y:S01]  /*2090*/  SHFL.DOWN PT, R81, R106, 0x1, 0x1f ;  /* 0x08201f006a517f89 */ /* 0x000ee200000e0000 */
[----:B-1----:R-:W-:Y:S01]  /*20a0*/  FADD.FTZ R102, R101, -R80 ;  /* 0x8000005065667221 */ /* 0x002fe20000010000 */
[----:B------:R-:W-:-:S03]  /*20b0*/  FMUL.FTZ R109, R80, R113 ;  /* 0x00000071506d7220 */ /* 0x000fc60000410000 */
[----:B------:R-:W-:Y:S01]  /*20c0*/  FMUL.FTZ R107, R102, R102 ;  /* 0x00000066666b7220 */ /* 0x000fe20000410000 */
[----:B------:R-:W-:-:S03]  /*20d0*/  FFMA.FTZ R109, R100, R101, R109 ;  /* 0x00000065646d7223 */ /* 0x000fc6000001006d */
[----:B------:R-:W-:Y:S01]  /*20e0*/  FMUL.FTZ R107, R100, R107 ;  /* 0x0000006b646b7220 */ /* 0x000fe20000410000 */
[----:B0-----:R-:W-:Y:S01]  /*20f0*/  FMUL.FTZ R80, R108, R109 ;  /* 0x0000006d6c507220 */ /* 0x001fe20000410000 */
[----:B---3--:R-:W-:Y:S02]  /*2100*/  FADD.FTZ R81, R106, R81 ;  /* 0x000000516a517221 */ /* 0x008fe40000010000 */
[----:B------:R-:W-:-:S03]  /*2110*/  FMUL.FTZ R107, R107, R113 ;  /* 0x000000716b6b7220 */ /* 0x000fc60000410000 */
[----:B------:R-:W0:Y:S01]  /*2120*/  SHFL.IDX PT, R80, R80, RZ, 0x1f ;  /* 0x00001fff50507589 */ /* 0x000e2200000e0000 */
[----:B------:R-:W-:-:S06]  /*2130*/  FFMA.FTZ R81, R108, R107, R81 ;  /* 0x0000006b6c517223 */ /* 0x000fcc0000010051 */
[----:B------:R-:W2:Y:S01]  /*2140*/  SHFL.IDX PT, R81, R81, RZ, 0x1f ;  /* 0x00001fff51517589 */ /* 0x000ea200000e0000 */
[C---:B0-----:R-:W-:Y:S01]  /*2150*/  FMUL.FTZ R102, R80.reuse, R80 ;  /* 0x0000005050667220 */ /* 0x041fe20000410000 */
[----:B------:R-:W-:-:S04]  /*2160*/  FSEL R101, R80, RZ, !P1 ;  /* 0x000000ff50657208 */ /* 0x000fc80004800000 */
[----:B------:R-:W-:Y:S01]  /*2170*/  FSEL R107, R102, RZ, P1 ;  /* 0x000000ff666b7208 */ /* 0x000fe20000800000 */
[----:B------:R-:W-:Y:S01]  /*2180*/  FADD.FTZ R100, -R101, R32 ;  /* 0x0000002065647221 */ /* 0x000fe20000010100 */
[----:B--2---:R-:W-:Y:S01]  /*2190*/  FFMA.FTZ R102, R81, UR11, R104 ;  /* 0x0000000b51667c23 */ /* 0x004fe20008010068 */
[C---:B------:R-:W-:Y:S01]  /*21a0*/  FADD.FTZ R104, -R101.reuse, R33 ;  /* 0x0000002165687221 */ /* 0x040fe20000010100 */
[C---:B------:R-:W-:Y:S01]  /*21b0*/  FADD.FTZ R112, -R101.reuse, R35 ;  /* 0x0000002365707221 */ /* 0x040fe20000010100 */
[----:B------:R-:W0:Y:S01]  /*21c0*/  LDC.64 R32, c[0x0][0x428] ;  /* 0x00010a00ff207b82 */ /* 0x000e220000000a00 */
[----:B------:R-:W-:Y:S01]  /*21d0*/  FADD.FTZ R81, R102, R107 ;  /* 0x0000006b66517221 */ /* 0x000fe20000010000 */
[C---:B------:R-:W-:Y:S01]  /*21e0*/  FADD.FTZ R34, -R101.reuse, R34 ;  /* 0x0000002265227221 */ /* 0x040fe20000010100 */
[C---:B------:R-:W-:Y:S01]  /*21f0*/  FADD.FTZ R35, -R101.reuse, R38 ;  /* 0x0000002665237221 */ /* 0x040fe20000010100 */
[C---:B------:R-:W-:Y:S01]  /*2200*/  FADD.FTZ R39, -R101.reuse, R39 ;  /* 0x0000002765277221 */ /* 0x040fe20000010100 */
[C---:B------:R-:W-:Y:S01]  /*2210*/  FADD.FTZ R122, -R101.reuse, R36 ;  /* 0x00000024657a7221 */ /* 0x040fe20000010100 */
[C---:B------:R-:W-:Y:S01]  /*2220*/  FADD.FTZ R37, -R101.reuse, R37 ;  /* 0x0000002565257221 */ /* 0x040fe20000010100 */
[----:B------:R-:W1:Y:S01]  /*2230*/  MUFU.RSQ R81, R81 ;  /* 0x0000005100517308 */ /* 0x000e620000001400 */
[----:B------:R-:W-:Y:S01]  /*2240*/  FADD.FTZ R106, -R101, R43 ;  /* 0x0000002b656a7221 */ /* 0x000fe20000010100 */
[----:B------:R-:W-:Y:S01]  /*2250*/  ISETP.NE.AND P1, PT, R23, RZ, PT ;  /* 0x000000ff1700720c */ /* 0x000fe20003f25270 */
        /* <DEDUP_REMOVED lines=32> */
[----:B------:R-:W-:-:S03]  /*2460*/  F2FP.F16.F32.PACK_AB R35, R54, R35 ;  /* 0x000000233623723e */ /* 0x000fc600000000ff */
[----:B------:R-:W-:Y:S01]  /*2470*/  FMUL.FTZ R114, R81, R114 ;  /* 0x0000007251727220 */ /* 0x000fe20000410000 */
[----:B------:R-:W-:Y:S01]  /*2480*/  F2FP.F16.F32.PACK_AB R34, R39, R34 ;  /* 0x000000222722723e */ /* 0x000fe200000000ff */
[--C-:B------:R-:W-:Y:S01]  /*2490*/  IMAD.WIDE.U32 R48, R103, 0x10, R32.reuse ;  /* 0x0000001067307825 */ /* 0x100fe200078e0020 */
[----:B------:R-:W0:Y:S03]  /*24a0*/  @!P1 LDC.64 R54, c[0x0][0x3c0] ;  /* 0x0000f000ff369b82 */ /* 0x000e260000000a00 */
[C---:B------:R-:W-:Y:S01]  /*24b0*/  FMUL.FTZ R99, R81.reuse, R41 ;  /* 0x0000002951637220 */ /* 0x040fe20000410000 */
[----:B------:R-:W-:Y:S01]  /*24c0*/  FMUL.FTZ R39, R81, R38 ;  /* 0x0000002651277220 */ /* 0x000fe20000410000 */
[----:B------:R-:W-:Y:S01]  /*24d0*/  IMAD.WIDE.U32 R50, R105, 0x10, R32 ;  /* 0x0000001069327825 */ /* 0x000fe200078e0020 */
[----:B------:R-:W-:-:S03]  /*24e0*/  F2FP.F16.F32.PACK_AB R32, R43, R100 ;  /* 0x000000642b20723e */ /* 0x000fc600000000ff */
[C---:B------:R-:W-:Y:S01]  /*24f0*/  FMUL.FTZ R43, R81.reuse, R44 ;  /* 0x0000002c512b7220 */ /* 0x040fe20000410000 */
[----:B------:R-:W-:Y:S01]  /*2500*/  F2FP.F16.F32.PACK_AB R33, R52, R37 ;  /* 0x000000253421723e */ /* 0x000fe200000000ff */
[----:B------:R-:W-:Y:S01]  /*2510*/  FMUL.FTZ R44, R81, R101 ;  /* 0x00000065512c7220 */ /* 0x000fe20000410000 */
[----:B------:R-:W1:Y:S01]  /*2520*/  @!P1 LDC.64 R52, c[0x0][0x3c8] ;  /* 0x0000f200ff349b82 */ /* 0x000e620000000a00 */
[----:B------:R-:W-:Y:S01]  /*2530*/  FFMA.FTZ R38, R43, R85, R56 ;  /* 0x000000552b267223 */ /* 0x000fe20000010038 */
[C---:B------:R-:W-:Y:S01]  /*2540*/  FMUL.FTZ R37, R81.reuse, R40 ;  /* 0x0000002851257220 */ /* 0x040fe20000410000 */
[----:B------:R-:W-:Y:S01]  /*2550*/  FFMA.FTZ R43, R114, R86, R59 ;  /* 0x00000056722b7223 */ /* 0x000fe2000001003b */
[----:B------:R-:W-:Y:S01]  /*2560*/  FMUL.FTZ R45, R81, R120 ;  /* 0x00000078512d7220 */ /* 0x000fe20000410000 */
[----:B------:R-:W-:Y:S01]  /*2570*/  FFMA.FTZ R99, R99, R97, R62 ;  /* 0x0000006163637223 */ /* 0x000fe2000001003e */
[----:B------:R-:W-:Y:S01]  /*2580*/  FFMA.FTZ R44, R44, R94, R65 ;  /* 0x0000005e2c2c7223 */ /* 0x000fe20000010041 */
[----:B------:R-:W-:Y:S01]  /*2590*/  FMUL.FTZ R40, R81, R36 ;  /* 0x0000002451287220 */ /* 0x000fe20000410000 */
[----:B------:R-:W-:Y:S01]  /*25a0*/  FFMA.FTZ R36, R37, R79, R60 ;  /* 0x0000004f25247223 */ /* 0x000fe2000001003c */
[----:B------:R-:W-:Y:S01]  /*25b0*/  FFMA.FTZ R37, R39, R83, R58 ;  /* 0x0000005327257223 */ /* 0x000fe2000001003a */
[----:B------:R-:W-:Y:S01]  /*25c0*/  F2FP.F16.F32.PACK_AB R38, R43, R38 ;  /* 0x000000262b26723e */ /* 0x000fe200000000ff */
[----:B------:R-:W-:Y:S01]  /*25d0*/  FFMA.FTZ R39, R45, R87, R0 ;  /* 0x000000572d277223 */ /* 0x000fe20000010000 */
[----:B------:R-:W-:Y:S01]  /*25e0*/  F2FP.F16.F32.PACK_AB R43, R44, R99 ;  /* 0x000000632c2b723e */ /* 0x000fe200000000ff */
[----:B------:R-:W-:Y:S01]  /*25f0*/  FFMA.FTZ R41, R40, R82, R63 ;  /* 0x0000005228297223 */ /* 0x000fe2000001003f */
[----:B------:R-:W2:Y:S01]  /*2600*/  LDC.64 R44, c[0x0][0x380] ;  /* 0x0000e000ff2c7b82 */ /* 0x000ea20000000a00 */
[C---:B------:R-:W-:Y:S01]  /*2610*/  FMUL.FTZ R106, R81.reuse, R106 ;  /* 0x0000006a516a7220 */ /* 0x040fe20000410000 */
[C---:B------:R-:W-:Y:S01]  /*2620*/  FMUL.FTZ R124, R81.reuse, R124 ;  /* 0x0000007c517c7220 */ /* 0x040fe20000410000 */
        /* <DEDUP_REMOVED lines=21> */
[----:B------:R-:W-:Y:S02]  /*2780*/  F2FP.F16.F32.PACK_AB R41, R110, R41 ;  /* 0x000000296e29723e */ /* 0x000fe400000000ff */
[----:B------:R-:W-:Y:S01]  /*2790*/  F2FP.F16.F32.PACK_AB R40, R99, R40 ;  /* 0x000000286328723e */ /* 0x000fe200000000ff */
[----:B------:R0:W-:Y:S01]  /*27a0*/  @!P1 STG.E desc[UR6][R52.64], R81 ;  /* 0x0000005134009986 */ /* 0x0001e2000c101906 */
[----:B--2---:R-:W-:-:S03]  /*27b0*/  IADD3 R14, PT, PT, R14, R44, RZ ;  /* 0x0000002c0e0e7210 */ /* 0x004fc60007ffe0ff */
[----:B------:R0:W-:Y:S01]  /*27c0*/  STG.E.128 desc[UR6][R46.64], R32 ;  /* 0x000000202e007986 */ /* 0x0001e2000c101d06 */
[----:B------:R-:W-:-:S03]  /*27d0*/  ISETP.GE.AND P1, PT, R14, R45, PT ;  /* 0x0000002d0e00720c */ /* 0x000fc60003f26270 */
[----:B------:R0:W-:Y:S04]  /*27e0*/  STG.E.128 desc[UR6][R48.64], R36 ;  /* 0x0000002430007986 */ /* 0x0001e8000c101d06 */
[----:B------:R0:W-:Y:S06]  /*27f0*/  STG.E.128 desc[UR6][R50.64], R40 ;  /* 0x0000002832007986 */ /* 0x0001ec000c101d06 */
[----:B------:R-:W-:Y:S05]  /*2800*/  @!P1 BRA `(.L_x_12333) ;  /* 0xffffffe000209947 */ /* 0x000fea000383ffff */
[----:B------:R-:W-:Y:S05]  /*2810*/  EXIT ;  /* 0x000000000000794d */ /* 0x000fea0003800000 */
.L_x_12334:
        /* <DEDUP_REMOVED lines=14> */
.L_x_20832:


//--------------------- .text._ZN10layer_norm13ln_fwd_kernelINS_13Kernel_traitsI6__halfS2_fS2_fjLj3072ELj1ELj1ELj4ELj16ENS_18Kernel_traits_baseILj3072ES2_S2_fS2_fjLj128EEEEELb0ELb1ELb1ELb0EEEvNS_9FwdParamsE --------------------------
	.section	.text._ZN10layer_norm13ln_fwd_kernelINS_13Kernel_traitsI6__halfS2_fS2_fjLj3072ELj1ELj1ELj4ELj16ENS_18Kernel_traits_baseILj3072ES2_S2_fS2_fjLj128EEEEELb0ELb1ELb1ELb0EEEvNS_9FwdParamsE,"ax",@progbits
	.align	128
        .global         _ZN10layer_norm13ln_fwd_kernelINS_13Kernel_traitsI6__halfS2_fS2_fjLj3072ELj1ELj1ELj4ELj16ENS_18Kernel_traits_baseILj3072ES2_S2_fS2_fjLj128EEEEELb0ELb1ELb1ELb0EEEvNS_9FwdParamsE
        .type           _ZN10layer_norm13ln_fwd_kernelINS_13Kernel_traitsI6__halfS2_fS2_fjLj3072ELj1ELj1ELj4ELj16ENS_18Kernel_traits_baseILj3072ES2_S2_fS2_fjLj128EEEEELb0ELb1ELb1ELb0EEEvNS_9FwdParamsE,@function
        .size           _ZN10layer_norm13ln_fwd_kernelINS_13Kernel_traitsI6__halfS2_fS2_fjLj3072ELj1ELj1ELj4ELj16ENS_18Kernel_traits_baseILj3072ES2_S2_fS2_fjLj128EEEEELb0ELb1ELb1ELb0EEEvNS_9FwdParamsE,(.L_x_20833 - _ZN10layer_norm13ln_fwd_kernelINS_13Kernel_traitsI6__halfS2_fS2_fjLj3072ELj1ELj1ELj4ELj16ENS_18Kernel_traits_baseILj3072ES2_S2_fS2_fjLj128EEEEELb0ELb1ELb1ELb0EEEvNS_9FwdParamsE)
        .other          _ZN10layer_norm13ln_fwd_kernelINS_13Kernel_traitsI6__halfS2_fS2_fjLj3072ELj1ELj1ELj4ELj16ENS_18Kernel_traits_baseILj3072ES2_S2_fS2_fjLj128EEEEELb0ELb1ELb1ELb0EEEvNS_9FwdParamsE,@"STO_CUDA_ENTRY STV_DEFAULT"
_ZN10layer_norm13ln_fwd_kernelINS_13Kernel_traitsI6__halfS2_fS2_fjLj3072ELj1ELj1ELj4ELj16ENS_18Kernel_traits_baseILj3072ES2_S2_fS2_fjLj128EEEEELb0ELb1ELb1ELb0EEEvNS_9FwdParamsE:
.text._ZN10layer_norm13ln_fwd_kernelINS_13Kernel_traitsI6__halfS2_fS2_fjLj3072ELj1ELj1ELj4ELj16ENS_18Kernel_traits_baseILj3072ES2_S2_fS2_fjLj128EEEEELb0ELb1ELb1ELb0EEEvNS_9FwdParamsE:
        /* <DEDUP_REMOVED lines=51> */
.L_x_12336:
[C---:B------:R-:W-:Y:S02]  /*0330*/  ISETP.GE.U32.AND P0, PT, R80.reuse, 0x80, PT ;  /* 0x000000805000780c */ /* 0x040fe40003f06070 */
[C---:B------:R-:W-:Y:S02]  /*0340*/  ISETP.GE.U32.AND P1, PT, R80.reuse, 0x100, PT ;  /* 0x000001005000780c */ /* 0x040fe40003f26070 */
[----:B------:R-:W-:-:S09]  /*0350*/  ISETP.GE.U32.AND P2, PT, R80, 0x180, PT ;  /* 0x000001805000780c */ /* 0x000fd20003f46070 */
[----:B------:R-:W0:Y:S08]  /*0360*/  @P0 LDC.64 R20, c[0x0][0x3d0] ;  /* 0x0000f400ff140b82 */ /* 0x000e300000000a00 */
[----:B------:R-:W1:Y:S08]  /*0370*/  @P0 LDC.64 R38, c[0x0][0x3e8] ;  /* 0x0000fa00ff260b82 */ /* 0x000e700000000a00 */
[----:B------:R-:W2:Y:S08]  /*0380*/  @P1 LDC.64 R42, c[0x0][0x3d0] ;  /* 0x0000f400ff2a1b82 */ /* 0x000eb00000000a00 */
[----:B------:R-:W3:Y:S01]  /*0390*/  @P1 LDC.64 R44, c[0x0][0x3e8] ;  /* 0x0000fa00ff2c1b82 */ /* 0x000ee20000000a00 */
[----:B0-----:R-:W-:-:S07]  /*03a0*/  @P0 IMAD.WIDE.U32 R32, R36, 0x10, R20 ;  /* 0x0000001024200825 */ /* 0x001fce00078e0014 */
[----:B------:R-:W0:Y:S01]  /*03b0*/  @P2 LDC.64 R46, c[0x0][0x3d0] ;  /* 0x0000f400ff2e2b82 */ /* 0x000e220000000a00 */
[C---:B-1----:R-:W-:Y:S01]  /*03c0*/  @P0 IMAD.WIDE.U32 R40, R36.reuse, 0x10, R38 ;  /* 0x0000001024280825 */ /* 0x042fe200078e0026 */
[----:B------:R-:W-:-:S03]  /*03d0*/  @P0 LOP3.LUT R36, R36, 0x80, RZ, 0xfc, !PT ;  /* 0x0000008024240812 */ /* 0x000fc600078efcff */
[----:B------:R-:W-:Y:S01]  /*03e0*/  HFMA2 R22, -RZ, RZ, 0, 0 ;  /* 0x00000000ff167431 */ /* 0x000fe200000001ff */
[----:B------:R1:W5:Y:S02]  /*03f0*/  @P0 LDG.E.128 R76, desc[UR12][R32.64] ;  /* 0x0000000c204c0981 */ /* 0x000364000c1e1d00 */
[----:B------:R-:W4:Y:S01]  /*0400*/  @P2 LDC.64 R48, c[0x0][0x3e8] ;  /* 0x0000fa00ff302b82 */ /* 0x000f220000000a00 */
[C---:B--2---:R-:W-:Y:S01]  /*0410*/  @P1 IMAD.WIDE.U32 R42, R36.reuse, 0x10, R42 ;  /* 0x00000010242a1825 */ /* 0x044fe200078e002a */
[----:B------:R2:W5:Y:S04]  /*0420*/  @P0 LDG.E.128 R28, desc[UR12][R40.64] ;  /* 0x0000000c281c0981 */ /* 0x000568000c1e1d00 */
[----:B------:R2:W5:Y:S01]  /*0430*/  @P1 LDG.E.128 R24, desc[UR12][R42.64] ;  /* 0x0000000c2a181981 */ /* 0x000562000c1e1d00 */
[C---:B---3--:R-:W-:Y:S01]  /*0440*/  @P1 IMAD.WIDE.U32 R44, R36.reuse, 0x10, R44 ;  /* 0x00000010242c1825 */ /* 0x048fe200078e002c */
[----:B------:R-:W-:-:S04]  /*0450*/  @P1 IADD3 R36, PT, PT, R36, 0x80, RZ ;  /* 0x0000008024241810 */ /* 0x000fc80007ffe0ff */
[----:B------:R2:W5:Y:S01]  /*0460*/  @P1 LDG.E.128 R16, desc[UR12][R44.64] ;  /* 0x0000000c2c101981 */ /* 0x000562000c1e1d00 */
[----:B0-----:R-:W-:-:S05]  /*0470*/  @P2 IMAD.WIDE.U32 R38, R36, 0x10, R46 ;  /* 0x0000001024262825 */ /* 0x001fca00078e002e */
[----:B------:R2:W5:Y:S01]  /*0480*/  @P2 LDG.E.128 R12, desc[UR12][R38.64] ;  /* 0x0000000c260c2981 */ /* 0x000562000c1e1d00 */
[----:B----4-:R-:W-:-:S05]  /*0490*/  @P2 IMAD.WIDE.U32 R36, R36, 0x10, R48 ;  /* 0x0000001024242825 */ /* 0x010fca00078e0030 */
[----:B------:R2:W5:Y:S01]  /*04a0*/  @P2 LDG.E.128 R4, desc[UR12][R36.64] ;  /* 0x0000000c24042981 */ /* 0x000562000c1e1d00 */
[----:B------:R-:W-:Y:S02]  /*04b0*/  CS2R R20, SRZ ;  /* 0x0000000000147805 */ /* 0x000fe4000001ff00 */
[----:B------:R-:W-:Y:S02]  /*04c0*/  MOV R34, RZ ;  /* 0x000000ff00227202 */ /* 0x000fe40000000f00 */
[----:B-1----:R-:W-:Y:S02]  /*04d0*/  CS2R R32, SRZ ;  /* 0x0000000000207805 */ /* 0x002fe4000001ff00 */
[----:B------:R-:W-:Y:S02]  /*04e0*/  @P2 CS2R R10, SRZ ;  /* 0x00000000000a2805 */ /* 0x000fe4000001ff00 */
[----:B------:R-:W-:Y:S02]  /*04f0*/  @P2 CS2R R8, SRZ ;  /* 0x0000000000082805 */ /* 0x000fe4000001ff00 */
[----:B------:R-:W-:-:S02]  /*0500*/  @P0 MOV R35, RZ ;  /* 0x000000ff00230202 */ /* 0x000fc40000000f00 */
[----:B--2---:R-:W-:-:S07]  /*0510*/  @P1 MOV R23, RZ ;  /* 0x000000ff00171202 */ /* 0x004fce0000000f00 */
.L_x_12337:
[----:B------:R-:W-:Y:S05]  /*0520*/  BSYNC.RECONVERGENT B0 ;  /* 0x0000000000007941 */ /* 0x000fea0003800200 */
.L_x_12335:
[----:B------:R-:W0:Y:S02]  /*0530*/  LDCU UR4, c[0x0][0x384] ;  /* 0x00007080ff0477ac */ /* 0x000e240008000800 */
[----:B0-----:R-:W-:-:S06]  /*0540*/  UISETP.GE.AND UP0, UPT, UR18, UR4, UPT ;  /* 0x000000041200728c */ /* 0x001fcc000bf06270 */
[----:B------:R-:W-:-:S13]  /*0550*/  PLOP3.LUT P0, PT, PT, PT, UP0, 0x80, 0x8 ;  /* 0x000000000008781c */ /* 0x000fda0003f0f008 */
[----:B------:R-:W-:Y:S05]  /*0560*/  @P0 EXIT ;  /* 0x000000000000094d */ /* 0x000fea0003800000 */
[----:B------:R-:W-:Y:S01]  /*0570*/  SHF.R.S32.HI R2, RZ, 0x3, R2 ;  /* 0x00000003ff027819 */ /* 0x000fe20000011402 */
[----:B------:R-:W0:Y:S03]  /*0580*/  LDCU UR23, c[0x0][0x40c] ;  /* 0x00008180ff1777ac */ /* 0x000e260008000800 */
        /* <DEDUP_REMOVED lines=12> */
[----:B------:R-:W4:Y:S01]  /*0650*/  LDCU.64 UR14, c[0x0][0x3a0] ;  /* 0x00007400ff0e77ac */ /* 0x000f220008000a00 */
[----:B------:R-:W-:Y:S02]  /*0660*/  I2FP.F32.U32 R0, R0 ;  /* 0x0000000000007245 */ /* 0x000fe40000201000 */
[----:B------:R-:W-:Y:S01]  /*0670*/  LEA R2, R2, R37, 0x3 ;  /* 0x0000002502027211 */ /* 0x000fe200078e18ff */
[----:B------:R-:W0:Y:S01]  /*0680*/  LDCU.128 UR8, c[0x0][0x3f0] ;  /* 0x00007e00ff0877ac */ /* 0x000e220008000c00 */
[----:B------:R0:W0:Y:S01]  /*0690*/  MUFU.RCP R3, R0 ;  /* 0x0000000000037308 */ /* 0x0000220000001000 */
[----:B------:R-:W0:Y:S01]  /*06a0*/  LDCU.64 UR16, c[0x0][0x380] ;  /* 0x00007000ff1077ac */ /* 0x000e220008000a00 */
[----:B-1----:R-:W-:-:S11]  /*06b0*/  UPLOP3.LUT UP1, UPT, UPT, UPT, UPT, 0x40, 0x4 ;  /* 0x000000000004789c */ /* 0x002fd60003f2e870 */
.L_x_12361:
[----:B0-----:R-:W-:-:S06]  /*06c0*/  UIMAD.WIDE UR4, UR18, 0x4, UR8 ;  /* 0x00000004120478a5 */ /* 0x001fcc000f8e0208 */
[----:B-12---:R-:W-:Y:S02]  /*06d0*/  MOV R74, UR4 ;  /* 0x00000004004a7c02 */ /* 0x006fe40008000f00 */
        /* <DEDUP_REMOVED lines=23> */
[-C--:B0-----:R-:W-:Y:S02]  /*0850*/  LEA.HI.SX32 R0, R75, R72.reuse, 0x1d ;  /* 0x000000484b007211 */ /* 0x081fe400078feaff */
        /* <DEDUP_REMOVED lines=8> */
.L_x_12340:
[----:B------:R-:W-:Y:S05]  /*08e0*/  BRA.U !UP0, `(.L_x_12341) ;  /* 0x0000000108d87547 */ /* 0x000fea000b800000 */
[----:B------:R-:W0:Y:S02]  /*08f0*/  LDC.64 R48, c[0x0][0x3a0] ;  /* 0x0000e800ff307b82 */ /* 0x000e240000000a00 */
[----:B0-----:R-:W-:-:S05]  /*0900*/  IMAD.WIDE.U32 R48, R0, 0x20, R48 ;  /* 0x0000002000307825 */ /* 0x001fca00078e0030 */
[----:B------:R-:W2:Y:S04]  /*0910*/  LDG.E.128 R40, desc[UR12][R48.64] ;  /* 0x0000000c30287981 */ /* 0x000ea8000c1e1d00 */
[----:B------:R0:W3:Y:S01]  /*0920*/  LDG.E.128 R44, desc[UR12][R48.64+0x10] ;  /* 0x0000100c302c7981 */ /* 0x0000e2000c1e1d00 */
[----:B------:R-:W-:-:S13]  /*0930*/  ISETP.LT.AND P0, PT, RZ, UR21, PT ;  /* 0x00000015ff007c0c */ /* 0x000fda000bf01270 */
[----:B------:R-:W1:Y:S01]  /*0940*/  @P0 LDC R54, c[0x0][0x40c] ;  /* 0x00010300ff360b82 */ /* 0x000e620000000800 */
[--C-:B-----5:R-:W-:Y:S02]  /*0950*/  @P0 HADD2.F32 R53, -RZ, R36.reuse.H1_H1 ;  /* 0x30000024ff350230 */ /* 0x120fe40000004100 */
[----:B------:R-:W-:Y:S02]  /*0960*/  @P0 HADD2.F32 R50, -RZ, R36.H0_H0 ;  /* 0x20000024ff320230 */ /* 0x000fe40000004100 */
[----:B0-----:R-:W-:Y:S02]  /*0970*/  @P0 HADD2.F32 R49, -RZ, R28.H0_H0 ;  /* 0x2000001cff310230 */ /* 0x001fe40000004100 */
[--C-:B------:R-:W-:Y:S01]  /*0980*/  @P0 HADD2.F32 R75, -RZ, R38.reuse.H0_H0 ;  /* 0x20000026ff4b0230 */ /* 0x100fe20000004100 */
[----:B------:R-:W0:Y:S01]  /*0990*/  @P0 LDC R51, c[0x0][0x40c] ;  /* 0x00010300ff330b82 */ /* 0x000e220000000800 */
[----:B------:R-:W-:Y:S02]  /*09a0*/  @P0 HADD2.F32 R83, -RZ, R29.H1_H1 ;  /* 0x3000001dff530230 */ /* 0x000fe40000004100 */
[----:B------:R-:W-:-:S05]  /*09b0*/  @P0 HADD2.F32 R85, -RZ, R38.H1_H1 ;  /* 0x30000026ff550230 */ /* 0x000fca0000004100 */
[----:B------:R-:W4:Y:S08]  /*09c0*/  @P0 LDC R82, c[0x0][0x40c] ;  /* 0x00010300ff520b82 */ /* 0x000f300000000800 */
[----:B------:R-:W4:Y:S01]  /*09d0*/  @P0 LDC R74, c[0x0][0x40c] ;  /* 0x00010300ff4a0b82 */ /* 0x000f220000000800 */
[----:B-1----:R-:W-:Y:S01]  /*09e0*/  @P0 FMUL.FTZ R54, R53, R54 ;  /* 0x0000003635360220 */ /* 0x002fe20000410000 */
[----:B------:R-:W-:-:S06]  /*09f0*/  @P0 HADD2.F32 R53, -RZ, R37.H1_H1 ;  /* 0x30000025ff350230 */ /* 0x000fcc0000004100 */
[----:B------:R-:W1:Y:S01]  /*0a00*/  @P0 LDC R81, c[0x0][0x40c] ;  /* 0x00010300ff510b82 */ /* 0x000e620000000800 */
[----:B0-----:R-:W-:Y:S01]  /*0a10*/  @P0 FMUL.FTZ R51, R50, R51 ;  /* 0x0000003332330220 */ /* 0x001fe20000410000 */
[----:B------:R-:W-:-:S06]  /*0a20*/  @P0 HADD2.F32 R50, -RZ, R37.H0_H0 ;  /* 0x20000025ff320230 */ /* 0x000fcc0000004100 */
[----:B------:R-:W0:Y:S01]  /*0a30*/  @P0 LDC R55, c[0x0][0x40c] ;  /* 0x00010300ff370b82 */ /* 0x000e220000000800 */
[----:B----4-:R-:W-:Y:S01]  /*0a40*/  @P0 FMUL.FTZ R82, R53, R82 ;  /* 0x0000005235520220 */ /* 0x010fe20000410000 */
[----:B------:R-:W-:-:S06]  /*0a50*/  @P0 HADD2.F32 R53, -RZ, R28.H1_H1 ;  /* 0x3000001cff350230 */ /* 0x000fcc0000004100 */
[----:B------:R-:W4:Y:S01]  /*0a60*/  @P0 LDC R52, c[0x0][0x40c] ;  /* 0x00010300ff340b82 */ /* 0x000f220000000800 */
[----:B------:R-:W-:Y:S01]  /*0a70*/  @P0 FMUL.FTZ R75, R75, R74 ;  /* 0x0000004a4b4b0220 */ /* 0x000fe20000410000 */
[----:B------:R-:W-:Y:S02]  /*0a80*/  @P0 HADD2.F32 R74, -RZ, R29.H0_H0 ;  /* 0x2000001dff4a0230 */ /* 0x000fe40000004100 */
[----:B-1----:R-:W-:Y:S01]  /*0a90*/  @P0 FMUL.FTZ R81, R50, R81 ;  /* 0x0000005132510220 */ /* 0x002fe20000410000 */
[----:B----4-:R-:W-:Y:S01]  /*0aa0*/  @P0 FMUL.FTZ R84, R85, R52 ;  /* 0x0000003455540220 */ /* 0x010fe20000410000 */
[----:B--2---:R-:W-:Y:S01]  /*0ab0*/  @!P0 MOV R48, R40 ;  /* 0x0000002800308202 */ /* 0x004fe20000000f00 */
[----:B------:R-:W-:Y:S01]  /*0ac0*/  @P0 FFMA.FTZ R48, R51, R49, R40 ;  /* 0x0000003133300223 */ /* 0x000fe20000010028 */
[----:B------:R-:W-:Y:S01]  /*0ad0*/  MOV R51, R43 ;  /* 0x0000002b00337202 */ /* 0x000fe20000000f00 */
[----:B------:R-:W-:Y:S01]  /*0ae0*/  @P0 FFMA.FTZ R51, R82, R83, R43 ;  /* 0x0000005352330223 */ /* 0x000fe2000001002b */
[----:B------:R-:W-:Y:S01]  /*0af0*/  @P0 HADD2.F32 R82, -RZ, R39.H0_H0 ;  /* 0x20000027ff520230 */ /* 0x000fe20000004100 */
[----:B------:R-:W-:Y:S01]  /*0b00*/  MOV R50, R42 ;  /* 0x0000002a00327202 */ /* 0x000fe20000000f00 */
[----:B------:R-:W-:Y:S01]  /*0b10*/  @P0 FFMA.FTZ R50, R81, R74, R42 ;  /* 0x0000004a51320223 */ /* 0x000fe2000001002a */
[----:B------:R-:W-:Y:S01]  /*0b20*/  @P0 HADD2.F32 R83, -RZ, R31.H0_H0 ;  /* 0x2000001fff530230 */ /* 0x000fe20000004100 */
[----:B------:R-:W-:Y:S01]  /*0b30*/  MOV R49, R41 ;  /* 0x0000002900317202 */ /* 0x000fe20000000f00 */
[----:B------:R-:W-:-:S02]  /*0b40*/  @P0 HADD2.F32 R74, -RZ, R30.H0_H0 ;  /* 0x2000001eff4a0230 */ /* 0x000fc40000004100 */
[----:B0-----:R-:W-:Y:S01]  /*0b50*/  @P0 FMUL.FTZ R55, R82, R55 ;  /* 0x0000003752370220 */ /* 0x001fe20000410000 */
[----:B------:R-:W-:Y:S02]  /*0b60*/  @P0 HADD2.F32 R81, -RZ, R30.H1_H1 ;  /* 0x3000001eff510230 */ /* 0x000fe40000004100 */
        /* <DEDUP_REMOVED lines=9> */
[----:B------:R-:W-:Y:S02]  /*0c00*/  HADD2.F32 R55, -RZ, R39.H1_H1 ;  /* 0x30000027ff377230 */ /* 0x000fe40000004100 */
[----:B------:R-:W-:-:S03]  /*0c10*/  HADD2.F32 R75, -RZ, R31.H1_H1 ;  /* 0x3000001fff4b7230 */ /* 0x000fc60000004100 */
[----:B------:R-:W-:-:S04]  /*0c20*/  FMUL.FTZ R74, R55, UR23 ;  /* 0x00000017374a7c20 */ /* 0x000fc80008410000 */
[----:B------:R-:W-:Y:S01]  /*0c30*/  FFMA.FTZ R55, R74, R75, R47 ;  /* 0x0000004b4a377223 */ /* 0x000fe2000001002f */
[----:B------:R-:W-:Y:S06]  /*0c40*/  BRA `(.L_x_12342) ;  /* 0x0000000000b87947 */ /* 0x000fec0003800000 */
.L_x_12341:
[----:B------:R-:W0:Y:S01]  /*0c50*/  @UP2 LDCU UR4, c[0x0][0x40c] ;  /* 0x00008180ff0427ac */ /* 0x000e220008000800 */
[----:B-----5:R-:W-:Y:S02]  /*0c60*/  @P1 HADD2.F32 R49, -RZ, R36.H0_H0 ;  /* 0x20000024ff311230 */ /* 0x020fe40000004100 */
[----:B------:R-:W-:Y:S02]  /*0c70*/  HFMA2 R48, -RZ, RZ, 0, 0 ;  /* 0x00000000ff307431 */ /* 0x000fe400000001ff */
[----:B------:R-:W-:Y:S01]  /*0c80*/  @P1 HADD2.F32 R55, -RZ, R37.H0_H0 ;  /* 0x20000025ff371230 */ /* 0x000fe20000004100 */
[----:B------:R-:W1:Y:S01]  /*0c90*/  @UP2 LDCU UR7, c[0x0][0x40c] ;  /* 0x00008180ff0727ac */ /* 0x000e620008000800 */
[----:B------:R-:W-:Y:S02]  /*0ca0*/  @P1 HADD2.F32 R81, -RZ, R38.H0_H0 ;  /* 0x20000026ff511230 */ /* 0x000fe40000004100 */
[----:B------:R-:W-:Y:S02]  /*0cb0*/  HFMA2 R52, -RZ, RZ, 0, 0 ;  /* 0x00000000ff347431 */ /* 0x000fe400000001ff */
[----:B------:R-:W-:Y:S01]  /*0cc0*/  @P1 HADD2.F32 R50, -RZ, R28.H0_H0 ;  /* 0x2000001cff321230 */ /* 0x000fe20000004100 */
[----:B------:R-:W2:Y:S01]  /*0cd0*/  @UP2 LDCU UR25, c[0x0][0x40c] ;  /* 0x00008180ff1927ac */ /* 0x000ea20008000800 */
[----:B------:R-:W-:-:S02]  /*0ce0*/  @P1 HADD2.F32 R74, -RZ, R29.H0_H0 ;  /* 0x2000001dff4a1230 */ /* 0x000fc40000004100 */
[----:B------:R-:W-:Y:S01]  /*0cf0*/  @P1 HADD2.F32 R75, -RZ, R37.H1_H1 ;  /* 0x30000025ff4b1230 */ /* 0x000fe20000004100 */
[----:B------:R-:W3:Y:S01]  /*0d00*/  @UP2 LDCU UR24, c[0x0][0x40c] ;  /* 0x00008180ff1827ac */ /* 0x000ee20008000800 */
[----:B------:R-:W-:Y:S02]  /*0d10*/  @P1 HADD2.F32 R84, -RZ, R30.H0_H0 ;  /* 0x2000001eff541230 */ /* 0x000fe40000004100 */
[----:B------:R-:W-:Y:S01]  /*0d20*/  @P1 HADD2.F32 R53, -RZ, R36.H1_H1 ;  /* 0x30000024ff351230 */ /* 0x000fe20000004100 */
[----:B------:R-:W4:Y:S01]  /*0d30*/  @UP2 LDCU UR5, c[0x0][0x40c] ;  /* 0x00008180ff0527ac */ /* 0x000f220008000800 */
[----:B------:R-:W-:Y:S02]  /*0d40*/  @P1 HADD2.F32 R82, -RZ, R29.H1_H1 ;  /* 0x3000001dff521230 */ /* 0x000fe40000004100 */
[----:B0-----:R-:W-:Y:S01]  /*0d50*/  @P1 FMUL.FTZ R49, R49, UR4 ;  /* 0x0000000431311c20 */ /* 0x001fe20008410000 */
[----:B------:R-:W-:Y:S01]  /*0d60*/  @P1 HADD2.F32 R83, -RZ, R39.H1_H1 ;  /* 0x30000027ff531230 */ /* 0x000fe20000004100 */
[----:B------:R-:W0:Y:S01]  /*0d70*/  @UP2 LDCU UR26, c[0x0][0x40c] ;  /* 0x00008180ff1a27ac */ /* 0x000e220008000800 */
[----:B------:R-:W-:-:S02]  /*0d80*/  @P1 HADD2.F32 R54, -RZ, R28.H1_H1 ;  /* 0x3000001cff361230 */ /* 0x000fc40000004100 */
[----:B-1----:R-:W-:Y:S01]  /*0d90*/  @P1 FMUL.FTZ R55, R55, UR7 ;  /* 0x0000000737371c20 */ /* 0x002fe20008410000 */
[----:B------:R-:W-:Y:S01]  /*0da0*/  @P1 FMUL.FTZ R48, R49, R50 ;  /* 0x0000003231301220 */ /* 0x000fe20000410000 */
[----:B------:R-:W1:Y:S01]  /*0db0*/  @UP2 LDCU UR4, c[0x0][0x40c] ;  /* 0x00008180ff0427ac */ /* 0x000e620008000800 */
[----:B------:R-:W-:Y:S01]  /*0dc0*/  CS2R R50, SRZ ;  /* 0x0000000000327805 */ /* 0x000fe2000001ff00 */
[----:B--2---:R-:W-:Y:S01]  /*0dd0*/  @P1 FMUL.FTZ R81, R81, UR25 ;  /* 0x0000001951511c20 */ /* 0x004fe20008410000 */
[----:B------:R-:W-:Y:S01]  /*0de0*/  @P1 FMUL.FTZ R50, R55, R74 ;  /* 0x0000004a37321220 */ /* 0x000fe20000410000 */
[----:B------:R-:W2:Y:S01]  /*0df0*/  @UP2 LDCU UR27, c[0x0][0x40c] ;  /* 0x00008180ff1b27ac */ /* 0x000ea20008000800 */
[----:B------:R-:W-:Y:S02]  /*0e00*/  @P1 HADD2.F32 R55, -RZ, R38.H1_H1 ;  /* 0x30000026ff371230 */ /* 0x000fe40000004100 */
[----:B---3--:R-:W-:Y:S01]  /*0e10*/  @P1 FMUL.FTZ R75, R75, UR24 ;  /* 0x000000184b4b1c20 */ /* 0x008fe20008410000 */
[----:B------:R-:W-:Y:S01]  /*0e20*/  @P1 FMUL.FTZ R52, R81, R84 ;  /* 0x0000005451341220 */ /* 0x000fe20000410000 */
[----:B------:R-:W-:Y:S01]  /*0e30*/  @P1 HADD2.F32 R81, -RZ, R39.H0_H0 ;  /* 0x20000027ff511230 */ /* 0x000fe20000004100 */
[----:B------:R-:W-:Y:S01]  /*0e40*/  MOV R49, RZ ;  /* 0x000000ff00317202 */ /* 0x000fe20000000f00 */
[----:B----4-:R-:W-:Y:S01]  /*0e50*/  @P1 FMUL.FTZ R53, R53, UR5 ;  /* 0x0000000535351c20 */ /* 0x010fe20008410000 */
[----:B------:R-:W-:Y:S01]  /*0e60*/  @P1 FMUL.FTZ R51, R75, R82 ;  /* 0x000000524b331220 */ /* 0x000fe20000410000 */
[----:B------:R-:W-:-:S02]  /*0e70*/  @P1 HADD2.F32 R75, -RZ, R30.H1_H1 ;  /* 0x3000001eff4b1230 */ /* 0x000fc40000004100 */
[--C-:B------:R-:W-:Y:S02]  /*0e80*/  @P1 HADD2.F32 R82, -RZ, R31.reuse.H0_H0 ;  /* 0x2000001fff521230 */ /* 0x100fe40000004100 */
[----:B0-----:R-:W-:Y:S01]  /*0e90*/  @P1 FMUL.FTZ R74, R55, UR26 ;  /* 0x0000001a374a1c20 */ /* 0x001fe20008410000 */
[----:B------:R-:W-:Y:S02]  /*0ea0*/  @P1 HADD2.F32 R84, -RZ, R31.H1_H1 ;  /* 0x3000001fff541230 */ /* 0x000fe40000004100 */
[----:B------:R-:W-:Y:S01]  /*0eb0*/  @P1 FMUL.FTZ R49, R53, R54 ;  /* 0x0000003635311220 */ /* 0x000fe20000410000 */
[----:B-1----:R-:W-:Y:S01]  /*0ec0*/  @P1 FMUL.FTZ R81, R81, UR4 ;  /* 0x0000000451511c20 */ /* 0x002fe20008410000 */
[----:B------:R-:W-:Y:S02]  /*0ed0*/  CS2R R54, SRZ ;  /* 0x0000000000367805 */ /* 0x000fe4000001ff00 */
[----:B------:R-:W-:Y:S01]  /*0ee0*/  MOV R53, RZ ;  /* 0x000000ff00357202 */ /* 0x000fe20000000f00 */
[----:B------:R-:W-:Y:S01]  /*0ef0*/  @P1 FMUL.FTZ R53, R74, R75 ;  /* 0x0000004b4a351220 */ /* 0x000fe20000410000 */
[----:B--2---:R-:W-:Y:S01]  /*0f00*/  @P1 FMUL.FTZ R83, R83, UR27 ;  /* 0x0000001b53531c20 */ /* 0x004fe20008410000 */
[----:B------:R-:W-:-:S03]  /*0f10*/  @P1 FMUL.FTZ R54, R81, R82 ;  /* 0x0000005251361220 */ /* 0x000fc60000410000 */
[----:B------:R-:W-:-:S07]  /*0f20*/  @P1 FMUL.FTZ R55, R83, R84 ;  /* 0x0000005453371220 */ /* 0x000fce0000410000 */
.L_x_12342:
[----:B------:R-:W0:Y:S01]  /*0f30*/  LDC.64 R74, c[0x0][0x3a8] ;  /* 0x0000ea00ff4a7b82 */ /* 0x000e220000000a00 */
[----:B------:R-:W-:Y:S01]  /*0f40*/  IADD3 R73, PT, PT, R73, 0x80, RZ ;  /* 0x0000008049497810 */ /* 0x000fe20007ffe0ff */
[C---:B0-----:R-:W-:Y:S01]  /*0f50*/  IMAD.WIDE.U32 R74, R0.reuse, 0x20, R74 ;  /* 0x00000020004a7825 */ /* 0x041fe200078e004a */
[----:B------:R-:W-:-:S04]  /*0f60*/  IADD3 R0, PT, PT, R0, 0x80, RZ ;  /* 0x0000008000007810 */ /* 0x000fc80007ffe0ff */
[----:B------:R0:W-:Y:S04]  /*0f70*/  STG.E.128 desc[UR12][R74.64], R48 ;  /* 0x000000304a007986 */ /* 0x0001e8000c101d0c */
[----:B------:R0:W-:Y:S02]  /*0f80*/  STG.E.128 desc[UR12][R74.64+0x10], R52 ;  /* 0x000010344a007986 */ /* 0x0001e4000c101d0c */
.L_x_12339:
[----:B----4-:R-:W-:Y:S05]  /*0f90*/  BSYNC.RECONVERGENT B0 ;  /* 0x0000000000007941 */ /* 0x010fea0003800200 */
.L_x_12338:
        /* <DEDUP_REMOVED lines=15> */
[----:B------:R-:W2:Y:S01]  /*1090*/  @P0 LDC R61, c[0x0][0x40c] ;  /* 0x00010300ff3d0b82 */ /* 0x000ea20000000800 */
[--C-:B-1---5:R-:W-:Y:S02]  /*10a0*/  @P0 HADD2.F32 R58, -RZ, R36.reuse.H1_H1 ;  /* 0x30000024ff3a0230 */ /* 0x122fe40000004100 */
[----:B------:R-:W-:Y:S02]  /*10b0*/  @P0 HADD2.F32 R56, -RZ, R36.H0_H0 ;  /* 0x20000024ff380230 */ /* 0x000fe40000004100 */
[----:B0-----:R-:W-:-:S03]  /*10c0*/  @P0 HADD2.F32 R74, -RZ, R38.H0_H0 ;  /* 0x20000026ff4a0230 */ /* 0x001fc60000004100 */
[----:B------:R-:W0:Y:S08]  /*10d0*/  @P0 LDC R57, c[0x0][0x40c] ;  /* 0x00010300ff390b82 */ /* 0x000e300000000800 */
[----:B------:R-:W1:Y:S08]  /*10e0*/  @P0 LDC R75, c[0x0][0x40c] ;  /* 0x00010300ff4b0b82 */ /* 0x000e700000000800 */
[----:B------:R-:W3:Y:S01]  /*10f0*/  @P0 LDC R83, c[0x0][0x40c] ;  /* 0x00010300ff530b82 */ /* 0x000ee20000000800 */
[----:B--2---:R-:W-:Y:S01]  /*1100*/  @P0 FMUL.FTZ R82, R58, R61 ;  /* 0x0000003d3a520220 */ /* 0x004fe20000410000 */
[----:B------:R-:W-:-:S02]  /*1110*/  @P0 HADD2.F32 R58, -RZ, R37.H0_H0 ;  /* 0x20000025ff3a0230 */ /* 0x000fc40000004100 */
[----:B------:R-:W-:-:S04]  /*1120*/  @P0 HADD2.F32 R61, -RZ, R37.H1_H1 ;  /* 0x30000025ff3d0230 */ /* 0x000fc80000004100 */
[----:B------:R-:W2:Y:S01]  /*1130*/  @P0 LDC R62, c[0x0][0x40c] ;  /* 0x00010300ff3e0b82 */ /* 0x000ea20000000800 */
[----:B0-----:R-:W-:Y:S01]  /*1140*/  @P0 FMUL.FTZ R59, R56, R57 ;  /* 0x00000039383b0220 */ /* 0x001fe20000410000 */
[----:B------:R-:W-:Y:S01]  /*1150*/  @P0 HADD2.F32 R57, -RZ, R16.H0_H0 ;  /* 0x20000010ff390230 */ /* 0x000fe20000004100 */
[----:B------:R-:W-:-:S04]  /*1160*/  MOV R56, R40 ;  /* 0x0000002800387202 */ /* 0x000fc80000000f00 */
[----:B------:R-:W-:Y:S01]  /*1170*/  @P0 FFMA.FTZ R56, R59, R57, R40 ;  /* 0x000000393b380223 */ /* 0x000fe20000010028 */
[----:B------:R-:W0:Y:S01]  /*1180*/  @P0 LDC R63, c[0x0][0x40c] ;  /* 0x00010300ff3f0b82 */ /* 0x000e220000000800 */
[----:B-1----:R-:W-:Y:S01]  /*1190*/  @P0 FMUL.FTZ R81, R58, R75 ;  /* 0x0000004b3a510220 */ /* 0x002fe20000410000 */
[----:B------:R-:W-:Y:S02]  /*11a0*/  MOV R59, R43 ;  /* 0x0000002b003b7202 */ /* 0x000fe40000000f00 */
[----:B------:R-:W-:Y:S02]  /*11b0*/  MOV R58, R42 ;  /* 0x0000002a003a7202 */ /* 0x000fe40000000f00 */
[----:B------:R-:W-:Y:S02]  /*11c0*/  MOV R57, R41 ;  /* 0x0000002900397202 */ /* 0x000fe40000000f00 */
[----:B------:R-:W1:Y:S01]  /*11d0*/  @P0 LDC R60, c[0x0][0x40c] ;  /* 0x00010300ff3c0b82 */ /* 0x000e620000000800 */
[----:B---3--:R-:W-:Y:S01]  /*11e0*/  @P0 FMUL.FTZ R75, R74, R83 ;  /* 0x000000534a4b0220 */ /* 0x008fe20000410000 */
[----:B------:R-:W-:-:S02]  /*11f0*/  @P0 HADD2.F32 R74, -RZ, R17.H1_H1 ;  /* 0x30000011ff4a0230 */ /* 0x000fc40000004100 */
[----:B------:R-:W-:Y:S02]  /*1200*/  @P0 HADD2.F32 R83, -RZ, R38.H1_H1 ;  /* 0x30000026ff530230 */ /* 0x000fe40000004100 */
[----:B--2---:R-:W-:Y:S01]  /*1210*/  @P0 FMUL.FTZ R84, R61, R62 ;  /* 0x0000003e3d540220 */ /* 0x004fe20000410000 */
[----:B------:R-:W-:Y:S02]  /*1220*/  @P0 HADD2.F32 R61, -RZ, R17.H0_H0 ;  /* 0x20000011ff3d0230 */ /* 0x000fe40000004100 */
[----:B------:R-:W-:Y:S02]  /*1230*/  @P0 HADD2.F32 R62, -RZ, R16.H1_H1 ;  /* 0x30000010ff3e0230 */ /* 0x000fe40000004100 */
[----:B------:R-:W-:Y:S01]  /*1240*/  @P0 FFMA.FTZ R59, R84, R74, R43 ;  /* 0x0000004a543b0223 */ /* 0x000fe2000001002b */
[----:B------:R-:W-:Y:S02]  /*1250*/  @P0 HADD2.F32 R84, -RZ, R39.H0_H0 ;  /* 0x20000027ff540230 */ /* 0x000fe40000004100 */
[----:B------:R-:W-:Y:S01]  /*1260*/  @P0 FFMA.FTZ R58, R81, R61, R42 ;  /* 0x0000003d513a0223 */ /* 0x000fe2000001002a */
[----:B------:R-:W-:-:S02]  /*1270*/  @P0 HADD2.F32 R81, -RZ, R19.H0_H0 ;  /* 0x20000013ff510230 */ /* 0x000fc40000004100 */
[----:B------:R-:W-:Y:S01]  /*1280*/  @P0 FFMA.FTZ R57, R82, R62, R41 ;  /* 0x0000003e52390223 */ /* 0x000fe20000010029 */
[--C-:B------:R-:W-:Y:S02]  /*1290*/  @P0 HADD2.F32 R74, -RZ, R18.reuse.H0_H0 ;  /* 0x20000012ff4a0230 */ /* 0x100fe40000004100 */
[----:B0-----:R-:W-:Y:S01]  /*12a0*/  @P0 FMUL.FTZ R63, R84, R63 ;  /* 0x0000003f543f0220 */ /* 0x001fe20000410000 */
[----:B------:R-:W-:Y:S01]  /*12b0*/  @P0 HADD2.F32 R82, -RZ, R18.H1_H1 ;  /* 0x30000012ff520230 */ /* 0x000fe20000004100 */
[----:B------:R-:W-:Y:S02]  /*12c0*/  MOV R62, R46 ;  /* 0x0000002e003e7202 */ /* 0x000fe40000000f00 */
[----:B------:R-:W-:Y:S01]  /*12d0*/  MOV R61, R45 ;  /* 0x0000002d003d7202 */ /* 0x000fe20000000f00 */
[----:B------:R-:W-:Y:S01]  /*12e0*/  @P0 FFMA.FTZ R62, R63, R81, R46 ;  /* 0x000000513f3e0223 */ /* 0x000fe2000001002e */
[----:B-1----:R-:W-:Y:S01]  /*12f0*/  @P0 FMUL.FTZ R86, R83, R60 ;  /* 0x0000003c53560220 */ /* 0x002fe20000410000 */
[----:B------:R-:W-:Y:S01]  /*1300*/  MOV R60, R44 ;  /* 0x0000002c003c7202 */ /* 0x000fe20000000f00 */
[----:B------:R-:W-:Y:S01]  /*1310*/  @P0 FFMA.FTZ R60, R75, R74, R44 ;  /* 0x0000004a4b3c0223 */ /* 0x000fe2000001002c */
[----:B------:R-:W-:Y:S01]  /*1320*/  MOV R63, R47 ;  /* 0x0000002f003f7202 */ /* 0x000fe20000000f00 */
[----:B------:R-:W-:Y:S01]  /*1330*/  @P0 FFMA.FTZ R61, R86, R82, R45 ;  /* 0x00000052563d0223 */ /* 0x000fe2000001002d */
[----:B------:R-:W-:Y:S06]  /*1340*/  @!P0 BRA `(.L_x_12346) ;  /* 0x0000000000cc8947 */ /* 0x000fec0003800000 */
[----:B------:R-:W-:Y:S02]  /*1350*/  HADD2.F32 R63, -RZ, R39.H1_H1 ;  /* 0x30000027ff3f7230 */ /* 0x000fe40000004100 */
[----:B------:R-:W-:-:S03]  /*1360*/  HADD2.F32 R74, -RZ, R19.H1_H1 ;  /* 0x30000013ff4a7230 */ /* 0x000fc60000004100 */
[----:B------:R-:W-:-:S04]  /*1370*/  FMUL.FTZ R82, R63, UR23 ;  /* 0x000000173f527c20 */ /* 0x000fc80008410000 */
[----:B------:R-:W-:Y:S01]  /*1380*/  FFMA.FTZ R63, R82, R74, R47 ;  /* 0x0000004a523f7223 */ /* 0x000fe2000001002f */
[----:B------:R-:W-:Y:S06]  /*1390*/  BRA `(.L_x_12346) ;  /* 0x0000000000b87947 */ /* 0x000fec0003800000 */
.L_x_12345:
[----:B------:R-:W2:Y:S01]  /*13a0*/  @UP2 LDCU UR4, c[0x0][0x40c] ;  /* 0x00008180ff0427ac */ /* 0x000ea20008000800 */
[----:B-1---5:R-:W-:Y:S01]  /*13b0*/  @P1 HADD2.F32 R57, -RZ, R36.H0_H0 ;  /* 0x20000024ff391230 */ /* 0x022fe20000004100 */
[----:B------:R-:W-:Y:S01]  /*13c0*/  MOV R56, RZ ;  /* 0x000000ff00387202 */ /* 0x000fe20000000f00 */
[----:B------:R-:W-:Y:S01]  /*13d0*/  @P1 HADD2.F32 R63, -RZ, R37.H0_H0 ;  /* 0x20000025ff3f1230 */ /* 0x000fe20000004100 */
[----:B------:R-:W1:Y:S01]  /*13e0*/  @UP2 LDCU UR7, c[0x0][0x40c] ;  /* 0x00008180ff0727ac */ /* 0x000e620008000800 */
[----:B------:R-:W-:Y:S01]  /*13f0*/  @P1 HADD2.F32 R81, -RZ, R38.H0_H0 ;  /* 0x20000026ff511230 */ /* 0x000fe20000004100 */
[----:B------:R-:W-:Y:S01]  /*1400*/  MOV R60, RZ ;  /* 0x000000ff003c7202 */ /* 0x000fe20000000f00 */
[----:B------:R-:W-:Y:S01]  /*1410*/  @P1 HADD2.F32 R58, -RZ, R16.H0_H0 ;  /* 0x20000010ff3a1230 */ /* 0x000fe20000004100 */
[----:B------:R-:W3:Y:S01]  /*1420*/  @UP2 LDCU UR25, c[0x0][0x40c] ;  /* 0x00008180ff1927ac */ /* 0x000ee20008000800 */
[----:B0-----:R-:W-:Y:S02]  /*1430*/  @P1 HADD2.F32 R74, -RZ, R17.H0_H0 ;  /* 0x20000011ff4a1230 */ /* 0x001fe40000004100 */
[----:B------:R-:W-:Y:S01]  /*1440*/  @P1 HADD2.F32 R75, -RZ, R37.H1_H1 ;  /* 0x30000025ff4b1230 */ /* 0x000fe20000004100 */
[----:B------:R-:W0:Y:S01]  /*1450*/  @UP2 LDCU UR24, c[0x0][0x40c] ;  /* 0x00008180ff1827ac */ /* 0x000e220008000800 */
        /* <DEDUP_REMOVED lines=8> */
[----:B-1----:R-:W-:Y:S01]  /*14e0*/  @P1 FMUL.FTZ R63, R63, UR7 ;  /* 0x000000073f3f1c20 */ /* 0x002fe20008410000 */
[----:B------:R-:W-:Y:S01]  /*14f0*/  @P1 FMUL.FTZ R56, R57, R58 ;  /* 0x0000003a39381220 */ /* 0x000fe20000410000 */
[----:B------:R-:W1:Y:S01]  /*1500*/  @UP2 LDCU UR4, c[0x0][0x40c] ;  /* 0x00008180ff0427ac */ /* 0x000e620008000800 */
[----:B------:R-:W-:Y:S01]  /*1510*/  CS2R R58, SRZ ;  /* 0x00000000003a7805 */ /* 0x000fe2000001ff00 */
[----:B---3--:R-:W-:Y:S01]  /*1520*/  @P1 FMUL.FTZ R81, R81, UR25 ;  /* 0x0000001951511c20 */ /* 0x008fe20008410000 */
[----:B------:R-:W-:Y:S01]  /*1530*/  @P1 FMUL.FTZ R58, R63, R74 ;  /* 0x0000004a3f3a1220 */ /* 0x000fe20000410000 */
[----:B------:R-:W3:Y:S01]  /*1540*/  @UP2 LDCU UR27, c[0x0][0x40c] ;  /* 0x00008180ff1b27ac */ /* 0x000ee20008000800 */
[----:B------:R-:W-:-:S02]  /*1550*/  @P1 HADD2.F32 R63, -RZ, R38.H1_H1 ;  /* 0x30000026ff3f1230 */ /* 0x000fc40000004100 */
[----:B0-----:R-:W-:Y:S01]  /*1560*/  @P1 FMUL.FTZ R75, R75, UR24 ;  /* 0x000000184b4b1c20 */ /* 0x001fe20008410000 */
[----:B------:R-:W-:Y:S01]  /*1570*/  @P1 FMUL.FTZ R60, R81, R84 ;  /* 0x00000054513c1220 */ /* 0x000fe20000410000 */
[----:B------:R-:W-:Y:S01]  /*1580*/  @P1 HADD2.F32 R81, -RZ, R39.H0_H0 ;  /* 0x20000027ff511230 */ /* 0x000fe20000004100 */
[----:B------:R-:W-:Y:S01]  /*1590*/  MOV R57, RZ ;  /* 0x000000ff00397202 */ /* 0x000fe20000000f00 */
[----:B----4-:R-:W-:Y:S01]  /*15a0*/  @P1 FMUL.FTZ R61, R61, UR5 ;  /* 0x000000053d3d1c20 */ /* 0x010fe20008410000 */
[----:B------:R-:W-:Y:S01]  /*15b0*/  @P1 FMUL.FTZ R59, R75, R82 ;  /* 0x000000524b3b1220 */ /* 0x000fe20000410000 */
[----:B------:R-:W-:Y:S02]  /*15c0*/  @P1 HADD2.F32 R75, -RZ, R18.H1_H1 ;  /* 0x30000012ff4b1230 */ /* 0x000fe40000004100 */
[--C-:B------:R-:W-:Y:S02]  /*15d0*/  @P1 HADD2.F32 R82, -RZ, R19.reuse.H0_H0 ;  /* 0x20000013ff521230 */ /* 0x100fe40000004100 */
[----:B--2---:R-:W-:Y:S01]  /*15e0*/  @P1 FMUL.FTZ R74, R63, UR26 ;  /* 0x0000001a3f4a1c20 */ /* 0x004fe20008410000 */
[----:B------:R-:W-:-:S02]  /*15f0*/  @P1 HADD2.F32 R84, -RZ, R19.H1_H1 ;  /* 0x30000013ff541230 */ /* 0x000fc40000004100 */
[----:B------:R-:W-:Y:S01]  /*1600*/  @P1 FMUL.FTZ R57, R61, R62 ;  /* 0x0000003e3d391220 */ /* 0x000fe20000410000 */
[----:B-1----:R-:W-:Y:S01]  /*1610*/  @P1 FMUL.FTZ R81, R81, UR4 ;  /* 0x0000000451511c20 */ /* 0x002fe20008410000 */
[----:B------:R-:W-:Y:S02]  /*1620*/  CS2R R62, SRZ ;  /* 0x00000000003e7805 */ /* 0x000fe4000001ff00 */
[----:B------:R-:W-:Y:S01]  /*1630*/  MOV R61, RZ ;  /* 0x000000ff003d7202 */ /* 0x000fe20000000f00 */
[----:B------:R-:W-:Y:S01]  /*1640*/  @P1 FMUL.FTZ R61, R74, R75 ;  /* 0x0000004b4a3d1220 */ /* 0x000fe20000410000 */
[----:B---3--:R-:W-:Y:S01]  /*1650*/  @P1 FMUL.FTZ R83, R83, UR27 ;  /* 0x0000001b53531c20 */ /* 0x008fe20008410000 */
[----:B------:R-:W-:-:S03]  /*1660*/  @P1 FMUL.FTZ R62, R81, R82 ;  /* 0x00000052513e1220 */ /* 0x000fc60000410000 */
[----:B------:R-:W-:-:S07]  /*1670*/  @P1 FMUL.FTZ R63, R83, R84 ;  /* 0x00000054533f1220 */ /* 0x000fce0000410000 */
.L_x_12346:
[----:B------:R-:W0:Y:S01]  /*1680*/  LDC.64 R74, c[0x0][0x3a8] ;  /* 0x0000ea00ff4a7b82 */ /* 0x000e220000000a00 */
[----:B------:R-:W-:Y:S01]  /*1690*/  IADD3 R73, PT, PT, R73, 0x80, RZ ;  /* 0x0000008049497810 */ /* 0x000fe20007ffe0ff */
[C---:B0-----:R-:W-:Y:S01]  /*16a0*/  IMAD.WIDE.U32 R74, R0.reuse, 0x20, R74 ;  /* 0x00000020004a7825 */ /* 0x041fe200078e004a */
[----:B------:R-:W-:-:S04]  /*16b0*/  IADD3 R0, PT, PT, R0, 0x80, RZ ;  /* 0x0000008000007810 */ /* 0x000fc80007ffe0ff */
[----:B------:R1:W-:Y:S04]  /*16c0*/  STG.E.128 desc[UR12][R74.64], R56 ;  /* 0x000000384a007986 */ /* 0x0003e8000c101d0c */
[----:B------:R1:W-:Y:S02]  /*16d0*/  STG.E.128 desc[UR12][R74.64+0x10], R60 ;  /* 0x0000103c4a007986 */ /* 0x0003e4000c101d0c */
.L_x_12344:
[----:B------:R-:W-:Y:S05]  /*16e0*/  BSYNC.RECONVERGENT B0 ;  /* 0x0000000000007941 */ /* 0x000fea0003800200 */
.L_x_12343:
        /* <DEDUP_REMOVED lines=16> */
[--C-:B--2--5:R-:W-:Y:S02]  /*17f0*/  @P0 HADD2.F32 R66, -RZ, R36.reuse.H1_H1 ;  /* 0x30000024ff420230 */ /* 0x124fe40000004100 */
[----:B------:R-:W-:Y:S02]  /*1800*/  @P0 HADD2.F32 R64, -RZ, R36.H0_H0 ;  /* 0x20000024ff400230 */ /* 0x000fe40000004100 */
[--C-:B------:R-:W-:Y:S02]  /*1810*/  @P0 HADD2.F32 R70, -RZ, R37.reuse.H0_H0 ;  /* 0x20000025ff460230 */ /* 0x100fe40000004100 */
[----:B01----:R-:W-:Y:S01]  /*1820*/  @P0 HADD2.F32 R74, -RZ, R37.H1_H1 ;  /* 0x30000025ff4a0230 */ /* 0x003fe20000004100 */
[----:B------:R-:W0:Y:S01]  /*1830*/  @P0 LDC R65, c[0x0][0x40c] ;  /* 0x00010300ff410b82 */ /* 0x000e220000000800 */
[--C-:B------:R-:W-:Y:S02]  /*1840*/  @P0 HADD2.F32 R86, -RZ, R38.reuse.H0_H0 ;  /* 0x20000026ff560230 */ /* 0x100fe40000004100 */
[----:B------:R-:W-:-:S05]  /*1850*/  @P0 HADD2.F32 R83, -RZ, R38.H1_H1 ;  /* 0x30000026ff530230 */ /* 0x000fca0000004100 */
[----:B------:R-:W1:Y:S08]  /*1860*/  @P0 LDC R73, c[0x0][0x40c] ;  /* 0x00010300ff490b82 */ /* 0x000e700000000800 */
[----:B------:R-:W2:Y:S01]  /*1870*/  @P0 LDC R81, c[0x0][0x40c] ;  /* 0x00010300ff510b82 */ /* 0x000ea20000000800 */
[----:B---3--:R-:W-:Y:S01]  /*1880*/  @P0 FMUL.FTZ R82, R66, R71 ;  /* 0x0000004742520220 */ /* 0x008fe20000410000 */
[----:B------:R-:W-:-:S06]  /*1890*/  MOV R66, R42 ;  /* 0x0000002a00427202 */ /* 0x000fcc0000000f00 */
[----:B------:R-:W3:Y:S01]  /*18a0*/  @P0 LDC R69, c[0x0][0x40c] ;  /* 0x00010300ff450b82 */ /* 0x000ee20000000800 */
[----:B0-----:R-:W-:Y:S01]  /*18b0*/  @P0 FMUL.FTZ R67, R64, R65 ;  /* 0x0000004140430220 */ /* 0x001fe20000410000 */
[----:B------:R-:W-:Y:S01]  /*18c0*/  @P0 HADD2.F32 R65, -RZ, R4.H0_H0 ;  /* 0x20000004ff410230 */ /* 0x000fe20000004100 */
[----:B------:R-:W-:-:S04]  /*18d0*/  MOV R64, R40 ;  /* 0x0000002800407202 */ /* 0x000fc80000000f00 */
[----:B------:R-:W-:Y:S01]  /*18e0*/  @P0 FFMA.FTZ R64, R67, R65, R40 ;  /* 0x0000004143400223 */ /* 0x000fe20000010028 */
[----:B------:R-:W0:Y:S01]  /*18f0*/  @P0 LDC R71, c[0x0][0x40c] ;  /* 0x00010300ff470b82 */ /* 0x000e220000000800 */
[----:B-1----:R-:W-:Y:S01]  /*1900*/  @P0 FMUL.FTZ R75, R70, R73 ;  /* 0x00000049464b0220 */ /* 0x002fe20000410000 */
[----:B------:R-:W-:Y:S01]  /*1910*/  @P0 HADD2.F32 R70, -RZ, R4.H1_H1 ;  /* 0x30000004ff460230 */ /* 0x000fe20000004100 */
[----:B------:R-:W-:Y:S01]  /*1920*/  MOV R65, R41 ;  /* 0x0000002900417202 */ /* 0x000fe20000000f00 */
[--C-:B------:R-:W-:Y:S01]  /*1930*/  @P0 HADD2.F32 R73, -RZ, R5.reuse.H0_H0 ;  /* 0x20000005ff490230 */ /* 0x100fe20000004100 */
[----:B------:R-:W-:Y:S02]  /*1940*/  MOV R67, R43 ;  /* 0x0000002b00437202 */ /* 0x000fe40000000f00 */
[----:B------:R-:W-:Y:S01]  /*1950*/  @P0 FFMA.FTZ R65, R82, R70, R41 ;  /* 0x0000004652410223 */ /* 0x000fe20000010029 */
[----:B------:R-:W1:Y:S01]  /*1960*/  @P0 LDC R68, c[0x0][0x40c] ;  /* 0x00010300ff440b82 */ /* 0x000e620000000800 */
[----:B--2---:R-:W-:Y:S01]  /*1970*/  @P0 FMUL.FTZ R84, R74, R81 ;  /* 0x000000514a540220 */ /* 0x004fe20000410000 */
[----:B------:R-:W-:-:S02]  /*1980*/  @P0 HADD2.F32 R74, -RZ, R5.H1_H1 ;  /* 0x30000005ff4a0230 */ /* 0x000fc40000004100 */
[----:B------:R-:W-:Y:S01]  /*1990*/  @P0 FFMA.FTZ R66, R75, R73, R42 ;  /* 0x000000494b420223 */ /* 0x000fe2000001002a */
[----:B------:R-:W-:Y:S01]  /*19a0*/  @P0 HADD2.F32 R82, -RZ, R39.H0_H0 ;  /* 0x20000027ff520230 */ /* 0x000fe20000004100 */
[----:B------:R-:W-:Y:S01]  /*19b0*/  MOV R70, R46 ;  /* 0x0000002e00467202 */ /* 0x000fe20000000f00 */
[----:B------:R-:W-:Y:S02]  /*19c0*/  @P0 HADD2.F32 R75, -RZ, R7.H0_H0 ;  /* 0x20000007ff4b0230 */ /* 0x000fe40000004100 */
[----:B------:R-:W-:Y:S01]  /*19d0*/  @P0 FFMA.FTZ R67, R84, R74, R43 ;  /* 0x0000004a54430223 */ /* 0x000fe2000001002b */
[----:B---3--:R-:W-:Y:S01]  /*19e0*/  @P0 FMUL.FTZ R81, R86, R69 ;  /* 0x0000004556510220 */ /* 0x008fe20000410000 */
[--C-:B------:R-:W-:Y:S01]  /*19f0*/  @P0 HADD2.F32 R73, -RZ, R6.reuse.H0_H0 ;  /* 0x20000006ff490230 */ /* 0x100fe20000004100 */
[----:B------:R-:W-:Y:S01]  /*1a00*/  MOV R69, R45 ;  /* 0x0000002d00457202 */ /* 0x000fe20000000f00 */
[----:B------:R-:W-:Y:S02]  /*1a10*/  @P0 HADD2.F32 R74, -RZ, R6.H1_H1 ;  /* 0x30000006ff4a0230 */ /* 0x000fe40000004100 */
[----:B0-----:R-:W-:-:S04]  /*1a20*/  @P0 FMUL.FTZ R71, R82, R71 ;  /* 0x0000004752470220 */ /* 0x001fc80000410000 */
[----:B------:R-:W-:Y:S01]  /*1a30*/  @P0 FFMA.FTZ R70, R71, R75, R46 ;  /* 0x0000004b47460223 */ /* 0x000fe2000001002e */
[----:B------:R-:W-:Y:S01]  /*1a40*/  MOV R71, R47 ;  /* 0x0000002f00477202 */ /* 0x000fe20000000f00 */
[----:B-1----:R-:W-:Y:S01]  /*1a50*/  @P0 FMUL.FTZ R86, R83, R68 ;  /* 0x0000004453560220 */ /* 0x002fe20000410000 */
[----:B------:R-:W-:Y:S01]  /*1a60*/  MOV R68, R44 ;  /* 0x0000002c00447202 */ /* 0x000fe20000000f00 */
[----:B------:R-:W-:Y:S02]  /*1a70*/  @P0 FFMA.FTZ R68, R81, R73, R44 ;  /* 0x0000004951440223 */ /* 0x000fe4000001002c */
[----:B------:R-:W-:Y:S01]  /*1a80*/  @P0 FFMA.FTZ R69, R86, R74, R45 ;  /* 0x0000004a56450223 */ /* 0x000fe2000001002d */
[----:B------:R-:W-:Y:S06]  /*1a90*/  @!P0 BRA `(.L_x_12350) ;  /* 0x0000000000cc8947 */ /* 0x000fec0003800000 */
[----:B------:R-:W-:Y:S02]  /*1aa0*/  HADD2.F32 R71, -RZ, R39.H1_H1 ;  /* 0x30000027ff477230 */ /* 0x000fe40000004100 */
[----:B------:R-:W-:-:S03]  /*1ab0*/  HADD2.F32 R74, -RZ, R7.H1_H1 ;  /* 0x30000007ff4a7230 */ /* 0x000fc60000004100 */
[----:B------:R-:W-:-:S04]  /*1ac0*/  FMUL.FTZ R82, R71, UR23 ;  /* 0x0000001747527c20 */ /* 0x000fc80008410000 */
[----:B------:R-:W-:Y:S01]  /*1ad0*/  FFMA.FTZ R71, R82, R74, R47 ;  /* 0x0000004a52477223 */ /* 0x000fe2000001002f */
[----:B------:R-:W-:Y:S06]  /*1ae0*/  BRA `(.L_x_12350) ;  /* 0x0000000000b87947 */ /* 0x000fec0003800000 */
.L_x_12349:
[----:B------:R-:W3:Y:S01]  /*1af0*/  @UP2 LDCU UR4, c[0x0][0x40c] ;  /* 0x00008180ff0427ac */ /* 0x000ee20008000800 */
[----:B--2--5:R-:W-:Y:S02]  /*1b00*/  @P1 HADD2.F32 R65, -RZ, R36.H0_H0 ;  /* 0x20000024ff411230 */ /* 0x024fe40000004100 */
[----:B------:R-:W-:Y:S02]  /*1b10*/  HFMA2 R64, -RZ, RZ, 0, 0 ;  /* 0x00000000ff407431 */ /* 0x000fe400000001ff */
[--C-:B------:R-:W-:Y:S01]  /*1b20*/  @P1 HADD2.F32 R73, -RZ, R37.reuse.H1_H1 ;  /* 0x30000025ff491230 */ /* 0x100fe20000004100 */
[----:B------:R-:W2:Y:S01]  /*1b30*/  @UP2 LDCU UR24, c[0x0][0x40c] ;  /* 0x00008180ff1827ac */ /* 0x000ea20008000800 */
[----:B01----:R-:W-:Y:S02]  /*1b40*/  @P1 HADD2.F32 R75, -RZ, R38.H0_H0 ;  /* 0x20000026ff4b1230 */ /* 0x003fe40000004100 */
[----:B------:R-:W-:Y:S02]  /*1b50*/  HFMA2 R68, -RZ, RZ, 0, 0 ;  /* 0x00000000ff447431 */ /* 0x000fe400000001ff */
[----:B------:R-:W-:Y:S01]  /*1b60*/  @P1 HADD2.F32 R66, -RZ, R4.H0_H0 ;  /* 0x20000004ff421230 */ /* 0x000fe20000004100 */
[----:B------:R-:W0:Y:S01]  /*1b70*/  @UP2 LDCU UR25, c[0x0][0x40c] ;  /* 0x00008180ff1927ac */ /* 0x000e220008000800 */
[----:B------:R-:W-:-:S02]  /*1b80*/  @P1 HADD2.F32 R71, -RZ, R37.H0_H0 ;  /* 0x20000025ff471230 */ /* 0x000fc40000004100 */
[--C-:B------:R-:W-:Y:S01]  /*1b90*/  @P1 HADD2.F32 R82, -RZ, R5.reuse.H1_H1 ;  /* 0x30000005ff521230 */ /* 0x100fe20000004100 */
[----:B------:R-:W1:Y:S01]  /*1ba0*/  @UP2 LDCU UR7, c[0x0][0x40c] ;  /* 0x00008180ff0727ac */ /* 0x000e620008000800 */
[----:B------:R-:W-:Y:S02]  /*1bb0*/  @P1 HADD2.F32 R84, -RZ, R6.H0_H0 ;  /* 0x20000006ff541230 */ /* 0x000fe40000004100 */
[----:B------:R-:W-:Y:S01]  /*1bc0*/  @P1 HADD2.F32 R69, -RZ, R36.H1_H1 ;  /* 0x30000024ff451230 */ /* 0x000fe20000004100 */
[----:B------:R-:W4:Y:S01]  /*1bd0*/  @UP2 LDCU UR5, c[0x0][0x40c] ;  /* 0x00008180ff0527ac */ /* 0x000f220008000800 */
[----:B------:R-:W-:Y:S02]  /*1be0*/  @P1 HADD2.F32 R74, -RZ, R5.H0_H0 ;  /* 0x20000005ff4a1230 */ /* 0x000fe40000004100 */
[----:B---3--:R-:W-:Y:S01]  /*1bf0*/  @P1 FMUL.FTZ R65, R65, UR4 ;  /* 0x0000000441411c20 */ /* 0x008fe20008410000 */
[----:B------:R-:W-:Y:S01]  /*1c00*/  @P1 HADD2.F32 R81, -RZ, R39.H1_H1 ;  /* 0x30000027ff511230 */ /* 0x000fe20000004100 */
[----:B------:R-:W3:Y:S01]  /*1c10*/  @UP2 LDCU UR26, c[0x0][0x40c] ;  /* 0x00008180ff1a27ac */ /* 0x000ee20008000800 */
[----:B------:R-:W-:-:S02]  /*1c20*/  @P1 HADD2.F32 R70, -RZ, R4.H1_H1 ;  /* 0x30000004ff461230 */ /* 0x000fc40000004100 */
[----:B--2---:R-:W-:Y:S01]  /*1c30*/  @P1 FMUL.FTZ R73, R73, UR24 ;  /* 0x0000001849491c20 */ /* 0x004fe20008410000 */
[----:B------:R-:W-:Y:S01]  /*1c40*/  @P1 FMUL.FTZ R64, R65, R66 ;  /* 0x0000004241401220 */ /* 0x000fe20000410000 */
[----:B------:R-:W2:Y:S01]  /*1c50*/  @UP2 LDCU UR4, c[0x0][0x40c] ;  /* 0x00008180ff0427ac */ /* 0x000ea20008000800 */
[----:B------:R-:W-:Y:S01]  /*1c60*/  CS2R R66, SRZ ;  /* 0x0000000000427805 */ /* 0x000fe2000001ff00 */
[----:B0-----:R-:W-:Y:S01]  /*1c70*/  @P1 FMUL.FTZ R75, R75, UR25 ;  /* 0x000000194b4b1c20 */ /* 0x001fe20008410000 */
[----:B------:R-:W-:Y:S01]  /*1c80*/  @P1 FMUL.FTZ R67, R73, R82 ;  /* 0x0000005249431220 */ /* 0x000fe20000410000 */
[----:B------:R-:W0:Y:S01]  /*1c90*/  @UP2 LDCU UR27, c[0x0][0x40c] ;  /* 0x00008180ff1b27ac */ /* 0x000e220008000800 */
[----:B------:R-:W-:Y:S02]  /*1ca0*/  @P1 HADD2.F32 R73, -RZ, R38.H1_H1 ;  /* 0x30000026ff491230 */ /* 0x000fe40000004100 */
[----:B-1----:R-:W-:Y:S01]  /*1cb0*/  @P1 FMUL.FTZ R71, R71, UR7 ;  /* 0x0000000747471c20 */ /* 0x002fe20008410000 */
[----:B------:R-:W-:Y:S01]  /*1cc0*/  @P1 FMUL.FTZ R68, R75, R84 ;  /* 0x000000544b441220 */ /* 0x000fe20000410000 */
[----:B------:R-:W-:Y:S01]  /*1cd0*/  @P1 HADD2.F32 R75, -RZ, R39.H0_H0 ;  /* 0x20000027ff4b1230 */ /* 0x000fe20000004100 */
[----:B------:R-:W-:Y:S01]  /*1ce0*/  MOV R65, RZ ;  /* 0x000000ff00417202 */ /* 0x000fe20000000f00 */
[----:B----4-:R-:W-:Y:S01]  /*1cf0*/  @P1 FMUL.FTZ R69, R69, UR5 ;  /* 0x0000000545451c20 */ /* 0x010fe20008410000 */
[----:B------:R-:W-:Y:S01]  /*1d00*/  @P1 FMUL.FTZ R66, R71, R74 ;  /* 0x0000004a47421220 */ /* 0x000fe20000410000 */
[----:B------:R-:W-:-:S02]  /*1d10*/  @P1 HADD2.F32 R74, -RZ, R6.H1_H1 ;  /* 0x30000006ff4a1230 */ /* 0x000fc40000004100 */
[--C-:B------:R-:W-:Y:S02]  /*1d20*/  @P1 HADD2.F32 R82, -RZ, R7.reuse.H0_H0 ;  /* 0x20000007ff521230 */ /* 0x100fe40000004100 */
[----:B---3--:R-:W-:Y:S01]  /*1d30*/  @P1 FMUL.FTZ R73, R73, UR26 ;  /* 0x0000001a49491c20 */ /* 0x008fe20008410000 */
[----:B------:R-:W-:Y:S02]  /*1d40*/  @P1 HADD2.F32 R84, -RZ, R7.H1_H1 ;  /* 0x30000007ff541230 */ /* 0x000fe40000004100 */
[----:B------:R-:W-:Y:S01]  /*1d50*/  @P1 FMUL.FTZ R65, R69, R70 ;  /* 0x0000004645411220 */ /* 0x000fe20000410000 */
[----:B--2---:R-:W-:Y:S01]  /*1d60*/  @P1 FMUL.FTZ R75, R75, UR4 ;  /* 0x000000044b4b1c20 */ /* 0x004fe20008410000 */
[----:B------:R-:W-:Y:S02]  /*1d70*/  CS2R R70, SRZ ;  /* 0x0000000000467805 */ /* 0x000fe4000001ff00 */
[----:B------:R-:W-:Y:S01]  /*1d80*/  MOV R69, RZ ;  /* 0x000000ff00457202 */ /* 0x000fe20000000f00 */
[----:B------:R-:W-:Y:S01]  /*1d90*/  @P1 FMUL.FTZ R69, R73, R74 ;  /* 0x0000004a49451220 */ /* 0x000fe20000410000 */
[----:B0-----:R-:W-:Y:S01]  /*1da0*/  @P1 FMUL.FTZ R81, R81, UR27 ;  /* 0x0000001b51511c20 */ /* 0x001fe20008410000 */
[----:B------:R-:W-:-:S03]  /*1db0*/  @P1 FMUL.FTZ R70, R75, R82 ;  /* 0x000000524b461220 */ /* 0x000fc60000410000 */
[----:B------:R-:W-:-:S07]  /*1dc0*/  @P1 FMUL.FTZ R71, R81, R84 ;  /* 0x0000005451471220 */ /* 0x000fce0000410000 */
.L_x_12350:
[----:B------:R-:W0:Y:S02]  /*1dd0*/  LDC.64 R74, c[0x0][0x3a8] ;  /* 0x0000ea00ff4a7b82 */ /* 0x000e240000000a00 */
[----:B0-----:R-:W-:-:S05]  /*1de0*/  IMAD.WIDE.U32 R74, R0, 0x20, R74 ;  /* 0x00000020004a7825 */ /* 0x001fca00078e004a */
[----:B------:R2:W-:Y:S04]  /*1df0*/  STG.E.128 desc[UR12][R74.64], R64 ;  /* 0x000000404a007986 */ /* 0x0005e8000c101d0c */
[----:B------:R2:W-:Y:S02]  /*1e00*/  STG.E.128 desc[UR12][R74.64+0x10], R68 ;  /* 0x000010444a007986 */ /* 0x0005e4000c101d0c */
.L_x_12348:
[----:B------:R-:W-:Y:S05]  /*1e10*/  BSYNC.RECONVERGENT B0 ;  /* 0x0000000000007941 */ /* 0x000fea0003800200 */
.L_x_12347:
        /* <DEDUP_REMOVED lines=109> */
.L_x_12352:
[----:B------:R-:W-:Y:S05]  /*24f0*/  BSYNC.RECONVERGENT B0 ;  /* 0x0000000000007941 */ /* 0x000fea0003800200 */
.L_x_12351:
        /* <DEDUP_REMOVED lines=11> */
[----:B------:R0:W1:Y:S03]  /*25b0*/  LDS.64 R74, [R0+UR4] ;  /* 0x00000004004a7984 */ /* 0x0000660008000a00 */
.L_x_12354:
[----:B------:R-:W-:Y:S05]  /*25c0*/  BSYNC.RECONVERGENT B0 ;  /* 0x0000000000007941 */ /* 0x000fea0003800200 */
.L_x_12353:
[----:B------:R-:W0:Y:S01]  /*25d0*/  SHFL.DOWN PT, R82, R85, 0x2, 0x1f ;  /* 0x08401f0055527f89 */ /* 0x000e2200000e0000 */
[----:B------:R-:W-:Y:S01]  /*25e0*/  I2FP.F32.S32 R86, R85 ;  /* 0x0000005500567245 */ /* 0x000fe20000201400 */
[----:B------:R-:W-:Y:S01]  /*25f0*/  UISETP.GE.AND UP0, UPT, UR6, 0x1, UPT ;  /* 0x000000010600788c */ /* 0x000fe2000bf06270 */
[----:B------:R-:W-:Y:S01]  /*2600*/  ISETP.NE.AND P0, PT, R72, RZ, PT ;  /* 0x000000ff4800720c */ /* 0x000fe20003f05270 */
[----:B-1----:R-:W-:Y:S01]  /*2610*/  SHFL.DOWN PT, R83, R74, 0x2, 0x1f ;  /* 0x08401f004a537f89 */ /* 0x002fe200000e0000 */
[----:B------:R-:W-:-:S03]  /*2620*/  ISETP.NE.AND P1, PT, RZ, UR19, PT ;  /* 0x00000013ff007c0c */ /* 0x000fc6000bf25270 */
[----:B------:R-:W1:Y:S01]  /*2630*/  SHFL.DOWN PT, R84, R75, 0x2, 0x1f ;  /* 0x08401f004b547f89 */ /* 0x000e6200000e0000 */
[CC--:B0-----:R-:W-:Y:S02]  /*2640*/  IADD3 R0, PT, PT, R82.reuse, R85.reuse, RZ ;  /* 0x0000005552007210 */ /* 0x0c1fe40007ffe0ff */
[----:B------:R-:W-:Y:S02]  /*2650*/  IADD3 R73, PT, PT, R82, R85, RZ ;  /* 0x0000005552497210 */ /* 0x000fe40007ffe0ff */
[----:B------:R-:W-:Y:S02]  /*2660*/  I2FP.F32.S32 R0, R0 ;  /* 0x0000000000007245 */ /* 0x000fe40000201400 */
[----:B------:R-:W-:Y:S02]  /*2670*/  I2FP.F32.S32 R87, R82 ;  /* 0x0000005200577245 */ /* 0x000fe40000201400 */
[----:B------:R-:W0:Y:S01]  /*2680*/  MUFU.RCP R81, R0 ;  /* 0x0000000000517308 */ /* 0x000e220000001000 */
[----:B------:R-:W2:Y:S01]  /*2690*/  SHFL.DOWN PT, R82, R73, 0x1, 0x1f ;  /* 0x08201f0049527f89 */ /* 0x000ea200000e0000 */
[----:B-1----:R-:W-:Y:S01]  /*26a0*/  FADD.FTZ R84, R84, R75 ;  /* 0x0000004b54547221 */ /* 0x002fe20000010000 */
[C---:B------:R-:W-:Y:S01]  /*26b0*/  FMUL.FTZ R89, R83.reuse, R87 ;  /* 0x0000005753597220 */ /* 0x040fe20000410000 */
[----:B------:R-:W-:-:S03]  /*26c0*/  FADD.FTZ R83, -R83, R74 ;  /* 0x0000004a53537221 */ /* 0x000fc60000010100 */
[----:B------:R-:W-:Y:S01]  /*26d0*/  FFMA.FTZ R74, R86, R74, R89 ;  /* 0x0000004a564a7223 */ /* 0x000fe20000010059 */
[----:B------:R-:W-:-:S04]  /*26e0*/  FMUL.FTZ R83, R83, R83 ;  /* 0x0000005353537220 */ /* 0x000fc80000410000 */
[----:B------:R-:W-:-:S04]  /*26f0*/  FMUL.FTZ R86, R83, R86 ;  /* 0x0000005653567220 */ /* 0x000fc80000410000 */
[----:B------:R-:W-:Y:S01]  /*2700*/  FMUL.FTZ R86, R86, R87 ;  /* 0x0000005756567220 */ /* 0x000fe20000410000 */
[----:B0-----:R-:W-:-:S03]  /*2710*/  FMUL.FTZ R83, R81, R74 ;  /* 0x0000004a51537220 */ /* 0x001fc60000410000 */
[----:B------:R-:W-:Y:S02]  /*2720*/  FFMA.FTZ R84, R81, R86, R84 ;  /* 0x0000005651547223 */ /* 0x000fe40000010054 */
[----:B------:R-:W0:Y:S01]  /*2730*/  SHFL.DOWN PT, R74, R83, 0x1, 0x1f ;  /* 0x08201f00534a7f89 */ /* 0x000e2200000e0000 */
[----:B--2---:R-:W-:-:S03]  /*2740*/  IADD3 R75, PT, PT, R73, R82, RZ ;  /* 0x00000052494b7210 */ /* 0x004fc60007ffe0ff */
[----:B------:R-:W1:Y:S01]  /*2750*/  SHFL.DOWN PT, R73, R84, 0x1, 0x1f ;  /* 0x08201f0054497f89 */ /* 0x000e6200000e0000 */
[----:B------:R-:W-:Y:S02]  /*2760*/  I2FP.F32.S32 R82, R82 ;  /* 0x0000005200527245 */ /* 0x000fe40000201400 */
[----:B------:R-:W-:-:S06]  /*2770*/  I2FP.F32.S32 R75, R75 ;  /* 0x0000004b004b7245 */ /* 0x000fcc0000201400 */
        /* <DEDUP_REMOVED lines=9> */
[----:B------:R-:W-:-:S03]  /*2810*/  FMUL.FTZ R81, R81, R82 ;  /* 0x0000005251517220 */ /* 0x000fc60000410000 */
[----:B------:R-:W1:Y:S01]  /*2820*/  SHFL.IDX PT, R0, R0, RZ, 0x1f ;  /* 0x00001fff00007589 */ /* 0x000e6200000e0000 */
[----:B------:R-:W-:Y:S01]  /*2830*/  FFMA.FTZ R73, R75, R81, R74 ;  /* 0x000000514b497223 */ /* 0x000fe2000001004a */
[----:B------:R-:W2:Y:S04]  /*2840*/  @!P0 LDC.64 R82, c[0x0][0x3c0] ;  /* 0x0000f000ff528b82 */ /* 0x000ea80000000a00 */
[----:B------:R3:W0:Y:S04]  /*2850*/  SHFL.IDX PT, R86, R73, RZ, 0x1f ;  /* 0x00001fff49567589 */ /* 0x00062800000e0000 */
[----:B------:R-:W4:Y:S01]  /*2860*/  @!P0 LDC.64 R74, c[0x0][0x3c8] ;  /* 0x0000f200ff4a8b82 */ /* 0x000f220000000a00 */
[----:B---3--:R-:W-:Y:S01]  /*2870*/  MOV R73, UR18 ;  /* 0x0000001200497c02 */ /* 0x008fe20008000f00 */
[----:B-1----:R-:W-:-:S05]  /*2880*/  FMUL.FTZ R81, R0, R0 ;  /* 0x0000000000517220 */ /* 0x002fca0000410000 */
[----:B------:R-:W-:Y:S01]  /*2890*/  FSEL R84, R81, RZ, P1 ;  /* 0x000000ff51547208 */ /* 0x000fe20000800000 */
[----:B0-----:R-:W-:Y:S01]  /*28a0*/  FFMA.FTZ R81, R86, UR20, R85 ;  /* 0x0000001456517c23 */ /* 0x001fe20008010055 */
[----:B------:R-:W-:-:S03]  /*28b0*/  MOV R85, UR18 ;  /* 0x0000001200557c02 */ /* 0x000fc60008000f00 */
[----:B------:R-:W-:Y:S01]  /*28c0*/  FADD.FTZ R81, R81, R84 ;  /* 0x0000005451517221 */ /* 0x000fe20000010000 */
[----:B----4-:R-:W-:-:S04]  /*28d0*/  @!P0 IMAD.WIDE R74, R73, 0x4, R74 ;  /* 0x00000004494a8825 */ /* 0x010fc800078e024a */
[----:B--2---:R-:W-:Y:S01]  /*28e0*/  @!P0 IMAD.WIDE R82, R85, 0x4, R82 ;  /* 0x0000000455528825 */ /* 0x004fe200078e0252 */
[----:B------:R-:W0:Y:S04]  /*28f0*/  MUFU.RSQ R81, R81 ;  /* 0x0000005100517308 */ /* 0x000e280000001400 */
        /* <DEDUP_REMOVED lines=18> */
[----:B------:R-:W-:Y:S02]  /*2a20*/  HADD2.F32 R83, -RZ, R76.H1_H1 ;  /* 0x3000004cff537230 */ /* 0x000fe40000004100 */
[----:B------:R-:W-:Y:S01]  /*2a30*/  FMUL.FTZ R74, R81, R74 ;  /* 0x0000004a514a7220 */ /* 0x000fe20000410000 */
[----:B------:R-:W-:-:S02]  /*2a40*/  HADD2.F32 R85, -RZ, R32.H1_H1 ;  /* 0x30000020ff557230 */ /* 0x000fc40000004100 */
[----:B------:R-:W-:Y:S01]  /*2a50*/  FFMA.FTZ R72, R72, R73, R75 ;  /* 0x0000004948487223 */ /* 0x000fe2000001004b */
[----:B------:R-:W-:Y:S01]  /*2a60*/  FMUL.FTZ R73, R81, R84 ;  /* 0x0000005451497220 */ /* 0x000fe20000410000 */
[----:B------:R-:W-:Y:S02]  /*2a70*/  HADD2.F32 R86, -RZ, R33.H0_H0 ;  /* 0x20000021ff567230 */ /* 0x000fe40000004100 */
[----:B------:R-:W-:Y:S01]  /*2a80*/  FADD.FTZ R84, R51, -R82 ;  /* 0x8000005233547221 */ /* 0x000fe20000010000 */
[----:B------:R-:W-:Y:S01]  /*2a90*/  FFMA.FTZ R83, R74, R83, R85 ;  /* 0x000000534a537223 */ /* 0x000fe20000010055 */
[--C-:B------:R-:W-:Y:S02]  /*2aa0*/  HADD2.F32 R74, -RZ, R77.reuse.H0_H0 ;  /* 0x2000004dff4a7230 */ /* 0x100fe40000004100 */
[----:B------:R-:W-:Y:S02]  /*2ab0*/  HADD2.F32 R75, -RZ, R77.H1_H1 ;  /* 0x3000004dff4b7230 */ /* 0x000fe40000004100 */
[----:B------:R-:W-:Y:S01]  /*2ac0*/  FMUL.FTZ R84, R81, R84 ;  /* 0x0000005451547220 */ /* 0x000fe20000410000 */
[----:B------:R-:W-:-:S02]  /*2ad0*/  HADD2.F32 R85, -RZ, R33.H1_H1 ;  /* 0x30000021ff557230 */ /* 0x000fc40000004100 */
[----:B------:R-:W-:Y:S01]  /*2ae0*/  FFMA.FTZ R73, R73, R74, R86 ;  /* 0x0000004a49497223 */ /* 0x000fe20000010056 */
[--C-:B------:R-:W-:Y:S01]  /*2af0*/  FADD.FTZ R74, R52, -R82.reuse ;  /* 0x80000052344a7221 */ /* 0x100fe20000010000 */
[--C-:B------:R-:W-:Y:S01]  /*2b00*/  HADD2.F32 R87, -RZ, R78.reuse.H1_H1 ;  /* 0x3000004eff577230 */ /* 0x100fe20000004100 */
[----:B------:R-:W-:Y:S01]  /*2b10*/  F2FP.F16.F32.PACK_AB R72, R83, R72 ;  /* 0x000000485348723e */ /* 0x000fe200000000ff */
[----:B------:R-:W-:Y:S01]  /*2b20*/  FFMA.FTZ R86, R84, R75, R85 ;  /* 0x0000004b54567223 */ /* 0x000fe20000010055 */
[----:B------:R-:W-:Y:S02]  /*2b30*/  HADD2.F32 R75, -RZ, R78.H0_H0 ;  /* 0x2000004eff4b7230 */ /* 0x000fe40000004100 */
[----:B------:R-:W-:Y:S01]  /*2b40*/  FMUL.FTZ R74, R81, R74 ;  /* 0x0000004a514a7220 */ /* 0x000fe20000410000 */
[--C-:B------:R-:W-:Y:S02]  /*2b50*/  HADD2.F32 R85, -RZ, R34.reuse.H0_H0 ;  /* 0x20000022ff557230 */ /* 0x100fe40000004100 */
[----:B------:R-:W-:Y:S01]  /*2b60*/  FADD.FTZ R84, R53, -R82 ;  /* 0x8000005235547221 */ /* 0x000fe20000010000 */
[----:B------:R-:W-:Y:S01]  /*2b70*/  HADD2.F32 R89, -RZ, R35.H1_H1 ;  /* 0x30000023ff597230 */ /* 0x000fe20000004100 */
[----:B------:R-:W-:Y:S01]  /*2b80*/  F2FP.F16.F32.PACK_AB R73, R86, R73 ;  /* 0x000000495649723e */ /* 0x000fe200000000ff */
[----:B------:R-:W-:Y:S01]  /*2b90*/  FFMA.FTZ R74, R74, R75, R85 ;  /* 0x0000004b4a4a7223 */ /* 0x000fe20000010055 */
[----:B------:R-:W-:-:S02]  /*2ba0*/  HADD2.F32 R75, -RZ, R34.H1_H1 ;  /* 0x30000022ff4b7230 */ /* 0x000fc40000004100 */
[----:B------:R-:W-:Y:S01]  /*2bb0*/  FMUL.FTZ R84, R81, R84 ;  /* 0x0000005451547220 */ /* 0x000fe20000410000 */
[----:B------:R-:W-:-:S03]  /*2bc0*/  HADD2.F32 R85, -RZ, R35.H0_H0 ;  /* 0x20000023ff557230 */ /* 0x000fc60000004100 */
[----:B------:R-:W-:Y:S01]  /*2bd0*/  FFMA.FTZ R87, R84, R87, R75 ;  /* 0x0000005754577223 */ /* 0x000fe2000001004b */
[----:B------:R-:W-:Y:S01]  /*2be0*/  FADD.FTZ R84, R54, -R82 ;  /* 0x8000005236547221 */ /* 0x000fe20000010000 */
[----:B------:R-:W-:-:S03]  /*2bf0*/  HADD2.F32 R75, -RZ, R79.H0_H0 ;  /* 0x2000004fff4b7230 */ /* 0x000fc60000004100 */
[----:B------:R-:W-:Y:S01]  /*2c00*/  FMUL.FTZ R84, R81, R84 ;  /* 0x0000005451547220 */ /* 0x000fe20000410000 */
[----:B------:R-:W-:-:S03]  /*2c10*/  F2FP.F16.F32.PACK_AB R74, R87, R74 ;  /* 0x0000004a574a723e */ /* 0x000fc600000000ff */
[----:B------:R-:W-:Y:S01]  /*2c20*/  FFMA.FTZ R75, R84, R75, R85 ;  /* 0x0000004b544b7223 */ /* 0x000fe20000010055 */
[----:B------:R-:W-:Y:S01]  /*2c30*/  FADD.FTZ R84, R55, -R82 ;  /* 0x8000005237547221 */ /* 0x000fe20000010000 */
[----:B------:R-:W-:-:S03]  /*2c40*/  HADD2.F32 R85, -RZ, R79.H1_H1 ;  /* 0x3000004fff557230 */ /* 0x000fc60000004100 */
[----:B------:R-:W-:-:S04]  /*2c50*/  FMUL.FTZ R84, R81, R84 ;  /* 0x0000005451547220 */ /* 0x000fc80000410000 */
[----:B------:R-:W-:Y:S02]  /*2c60*/  FFMA.FTZ R88, R84, R85, R89 ;  /* 0x0000005554587223 */ /* 0x000fe40000010059 */
[----:B------:R-:W0:Y:S03]  /*2c70*/  LDC.64 R84, c[0x0][0x428] ;  /* 0x00010a00ff547b82 */ /* 0x000e260000000a00 */
[----:B------:R-:W-:Y:S01]  /*2c80*/  F2FP.F16.F32.PACK_AB R75, R88, R75 ;  /* 0x0000004b584b723e */ /* 0x000fe200000000ff */
[C---:B0-----:R-:W-:Y:S01]  /*2c90*/  IMAD.WIDE.U32 R84, R0.reuse, 0x10, R84 ;  /* 0x0000001000547825 */ /* 0x041fe200078e0054 */
[----:B------:R-:W-:-:S04]  /*2ca0*/  IADD3 R0, PT, PT, R0, 0x80, RZ ;  /* 0x0000008000007810 */ /* 0x000fc80007ffe0ff */
[----:B------:R0:W-:Y:S03]  /*2cb0*/  STG.E.128 desc[UR12][R84.64], R72 ;  /* 0x0000004854007986 */ /* 0x0001e6000c101d0c */
.L_x_12357:
[----:B------:R-:W-:Y:S05]  /*2cc0*/  BSYNC.RECONVERGENT B0 ;  /* 0x0000000000007941 */ /* 0x000fea0003800200 */
.L_x_12356:
        /* <DEDUP_REMOVED lines=50> */
.L_x_12359:
[----:B------:R-:W-:Y:S05]  /*2ff0*/  BSYNC.RECONVERGENT B0 ;  /* 0x0000000000007941 */ /* 0x000fea0003800200 */
.L_x_12358:
        /* <DEDUP_REMOVED lines=17> */
[--C-:B------:R-:W-:Y:S02]  /*3110*/  HADD2.F32 R87, -RZ, R14.reuse.H1_H1 ;  /* 0x3000000eff577230 */ /* 0x100fe40000004100 */
[----:B------:R-:W-:Y:S01]  /*3120*/  FFMA.FTZ R84, R72, R73, R75 ;  /* 0x0000004948547223 */ /* 0x000fe2000001004b */
[----:B------:R-:W-:-:S02]  /*3130*/  HADD2.F32 R73, -RZ, R14.H0_H0 ;  /* 0x2000000eff497230 */ /* 0x000fc40000004100 */
[----:B------:R-:W-:Y:S01]  /*3140*/  FMUL.FTZ R74, R81, R74 ;  /* 0x0000004a514a7220 */ /* 0x000fe20000410000 */
[--C-:B------:R-:W-:Y:S02]  /*3150*/  HADD2.F32 R75, -RZ, R10.reuse.H0_H0 ;  /* 0x2000000aff4b7230 */ /* 0x100fe40000004100 */
[----:B------:R-:W-:Y:S01]  /*3160*/  FADD.FTZ R72, R69, -R82 ;  /* 0x8000005245487221 */ /* 0x000fe20000010000 */
[----:B------:R-:W-:Y:S02]  /*3170*/  HADD2.F32 R89, -RZ, R15.H1_H1 ;  /* 0x3000000fff597230 */ /* 0x000fe40000004100 */
[----:B------:R-:W-:Y:S02]  /*3180*/  HADD2.F32 R91, -RZ, R11.H1_H1 ;  /* 0x3000000bff5b7230 */ /* 0x000fe40000004100 */
[----:B------:R-:W-:Y:S01]  /*3190*/  FFMA.FTZ R74, R74, R73, R75 ;  /* 0x000000494a4a7223 */ /* 0x000fe2000001004b */
[----:B------:R-:W-:Y:S02]  /*31a0*/  HADD2.F32 R73, -RZ, R10.H1_H1 ;  /* 0x3000000aff497230 */ /* 0x000fe40000004100 */
        /* <DEDUP_REMOVED lines=8> */
[--C-:B------:R-:W-:Y:S01]  /*3230*/  FADD.FTZ R72, R71, -R82.reuse ;  /* 0x8000005247487221 */ /* 0x100fe20000010000 */
[----:B------:R-:W-:-:S03]  /*3240*/  FADD.FTZ R82, R65, -R82 ;  /* 0x8000005241527221 */ /* 0x000fc60000010000 */
[C---:B------:R-:W-:Y:S01]  /*3250*/  FMUL.FTZ R86, R81.reuse, R72 ;  /* 0x0000004851567220 */ /* 0x040fe20000410000 */
[----:B------:R-:W-:Y:S01]  /*3260*/  FMUL.FTZ R82, R81, R82 ;  /* 0x0000005251527220 */ /* 0x000fe20000410000 */
[----:B------:R-:W0:Y:S01]  /*3270*/  LDC.64 R72, c[0x0][0x428] ;  /* 0x00010a00ff487b82 */ /* 0x000e220000000a00 */
        /* <DEDUP_REMOVED lines=9> */
.L_x_12360:
[----:B------:R-:W-:Y:S05]  /*3310*/  BSYNC.RECONVERGENT B0 ;  /* 0x0000000000007941 */ /* 0x000fea0003800200 */
.L_x_12355:
[----:B------:R-:W-:Y:S02]  /*3320*/  UIADD3 UR18, UPT, UPT, UR18, UR16, URZ ;  /* 0x0000001012127290 */ /* 0x000fe4000fffe0ff */
[----:B------:R-:W-:Y:S02]  /*3330*/  UPLOP3.LUT UP1, UPT, UPT, UPT, UP1, 0x40, 0x4 ;  /* 0x000000000004789c */ /* 0x000fe40003f2e810 */
[----:B------:R-:W-:-:S09]  /*3340*/  UISETP.GE.AND UP0, UPT, UR18, UR17, UPT ;  /* 0x000000111200728c */ /* 0x000fd2000bf06270 */
[----:B------:R-:W-:Y:S05]  /*3350*/  BRA.U !UP0, `(.L_x_12361) ;  /* 0xffffffd108d87547 */ /* 0x000fea000b83ffff */
[----:B------:R-:W-:Y:S05]  /*3360*/  EXIT ;  /* 0x000000000000794d */ /* 0x000fea0003800000 */
.L_x_12362:
        /* <DEDUP_REMOVED lines=9> */
.L_x_20833:


//--------------------- .text._ZN10layer_norm13ln_fwd_kernelINS_13Kernel_traitsI6__halfS2_fS2_fjLj3072ELj1ELj1ELj4ELj16ENS_18Kernel_traits_baseILj3072ES2_S2_fS2_fjLj128EEEEELb0ELb1ELb1ELb1EEEvNS_9FwdParamsE --------------------------
	.section	.text._ZN10layer_norm13ln_fwd_kernelINS_13Kernel_traitsI6__halfS2_fS2_fjLj3072ELj1ELj1ELj4ELj16ENS_18Kernel_traits_baseILj3072ES2_S2_fS2_fjLj128EEEEELb0ELb1ELb1ELb1EEEvNS_9FwdParamsE,"ax",@progbits
	.align	128
        .global         _ZN10layer_norm13ln_fwd_kernelINS_13Kernel_traitsI6__halfS2_fS2_fjLj3072ELj1ELj1ELj4ELj16ENS_18Kernel_traits_baseILj3072ES2_S2_fS2_fjLj128EEEEELb0ELb1ELb1ELb1EEEvNS_9FwdParamsE
        .type           _ZN10layer_norm13ln_fwd_kernelINS_13Kernel_traitsI6__halfS2_fS2_fjLj3072ELj1ELj1ELj4ELj16ENS_18Kernel_traits_baseILj3072ES2_S2_fS2_fjLj128EEEEELb0ELb1ELb1ELb1EEEvNS_9FwdParamsE,@function
        .size           _ZN10layer_norm13ln_fwd_kernelINS_13Kernel_traitsI6__halfS2_fS2_fjLj3072ELj1ELj1ELj4ELj16ENS_18Kernel_traits_baseILj3072ES2_S2_fS2_fjLj128EEEEELb0ELb1ELb1ELb1EEEvNS_9FwdParamsE,(.L_x_20834 - _ZN10layer_norm13ln_fwd_kernelINS_13Kernel_traitsI6__halfS2_fS2_fjLj3072ELj1ELj1ELj4ELj16ENS_18Kernel_traits_baseILj3072ES2_S2_fS2_fjLj128EEEEELb0ELb1ELb1ELb1EEEvNS_9FwdParamsE)
        .other          _ZN10layer_norm13ln_fwd_kernelINS_13Kernel_traitsI6__halfS2_fS2_fjLj3072ELj1ELj1ELj4ELj16ENS_18Kernel_traits_baseILj3072ES2_S2_fS2_fjLj128EEEEELb0ELb1ELb1ELb1EEEvNS_9FwdParamsE,@"STO_CUDA_ENTRY STV_DEFAULT"
_ZN10layer_norm13ln_fwd_kernelINS_13Kernel_traitsI6__halfS2_fS2_fjLj3072ELj1ELj1ELj4ELj16ENS_18Kernel_traits_baseILj3072ES2_S2_fS2_fjLj128EEEEELb0ELb1ELb1ELb1EEEvNS_9FwdParamsE:
.text._ZN10layer_norm13ln_fwd_kernelINS_13Kernel_traitsI6__halfS2_fS2_fjLj3072ELj1ELj1ELj4ELj16ENS_18Kernel_traits_baseILj3072ES2_S2_fS2_fjLj128EEEEELb0ELb1ELb1ELb1EEEvNS_9FwdParamsE:
        /* <DEDUP_REMOVED lines=14> */
[----:B------:R-:W2:Y:S01]  /*00e0*/  LDG.E.128 R28, desc[UR6][R2.64+0x1000] ;  /* 0x00100006021c7981 */ /* 0x000ea2000c1e1d00 */
[----:B------:R-:W0:Y:S01]  /*00f0*/  S2UR UR4, SR_CTAID.X ;  /* 0x00000000000479c3 */ /* 0x000e220000002500 */
[----:B------:R-:W1:Y:S02]  /*0100*/  LDCU UR5, c[0x0][0x384] ;  /* 0x00007080ff0577ac */ /* 0x000e640008000800 */
[----:B------:R4:W5:Y:S06]  /*0110*/  LDG.E.128 R24, desc[UR6][R6.64+0x1000] ;  /* 0x0010000606187981 */ /* 0x00096c000c1e1d00 */
[----:B------:R-:W1:Y:S01]  /*0120*/  @P0 LDC.64 R4, c[0x0][0x438] ;  /* 0x00010e00ff040b82 */ /* 0x000e620000000a00 */
[----:B0-----:R-:W-:-:S04]  /*0130*/  MOV R0, UR4 ;  /* 0x0000000400007c02 */ /* 0x001fc80008000f00 */
[----:B-1----:R-:W-:Y:S01]  /*0140*/  ISETP.GE.AND P1, PT, R0, UR5, PT ;  /* 0x0000000500007c0c */ /* 0x002fe2000bf26270 */
[----:B------:R-:W-:-:S05]  /*0150*/  @P0 IMAD.WIDE.U32 R4, R62, 0x10, R4 ;  /* 0x000000103e040825 */ /* 0x000fca00078e0004 */
[----:B------:R-:W5:Y:S04]  /*0160*/  @P0 LDG.E.128 R20, desc[UR6][R4.64] ;  /* 0x0000000604140981 */ /* 0x000f68000c1e1d00 */
[----:B------:R-:W5:Y:S04]  /*0170*/  @P0 LDG.E.128 R16, desc[UR6][R4.64+0x800] ;  /* 0x0008000604100981 */ /* 0x000f68000c1e1d00 */
[----:B------:R2:W5:Y:S01]  /*0180*/  @P0 LDG.E.128 R12, desc[UR6][R4.64+0x1000] ;  /* 0x00100006040c0981 */ /* 0x000562000c1e1d00 */
[-C--:B---3--:R-:W-:Y:S02]  /*0190*/  @P0 MOV R63, R65.reuse ;  /* 0x00000041003f0202 */ /* 0x088fe40000000f00 */
[----:B------:R-:W-:-:S02]  /*01a0*/  @!P0 MOV R63, R65 ;  /* 0x00000041003f8202 */ /* 0x000fc40000000f00 */
[----:B----4-:R-:W-:Y:S02]  /*01b0*/  @P0 MOV R61, R40 ;  /* 0x00000028003d0202 */ /* 0x010fe40000000f00 */
[----:B------:R-:W-:Y:S02]  /*01c0*/  @P0 MOV R60, R41 ;  /* 0x00000029003c0202 */ /* 0x000fe40000000f00 */
[----:B------:R-:W-:Y:S02]  /*01d0*/  @P0 MOV R11, R42 ;  /* 0x0000002a000b0202 */ /* 0x000fe40000000f00 */
[----:B------:R-:W-:Y:S02]  /*01e0*/  @P0 MOV R10, R43 ;  /* 0x0000002b000a0202 */ /* 0x000fe40000000f00 */
[----:B------:R-:W-:Y:S02]  /*01f0*/  @P0 MOV R9, R36 ;  /* 0x0000002400090202 */ /* 0x000fe40000000f00 */
[----:B------:R-:W-:-:S02]  /*0200*/  @P0 MOV R8, R37 ;  /* 0x0000002500080202 */ /* 0x000fc40000000f00 */
[----:B------:R-:W-:Y:S02]  /*0210*/  @P0 MOV R7, R38 ;  /* 0x0000002600070202 */ /* 0x000fe40000000f00 */
[----:B------:R-:W-:Y:S02]  /*0220*/  @P0 MOV R6, R39 ;  /* 0x0000002700060202 */ /* 0x000fe40000000f00 */
[----:B--2---:R-:W-:Y:S02]  /*0230*/  @P0 MOV R5, R32 ;  /* 0x0000002000050202 */ /* 0x004fe40000000f00 */
        /* <DEDUP_REMOVED lines=18> */
[----:B------:R-:W-:Y:S01]  /*0360*/  @!P0 MOV R65, R29 ;  /* 0x0000001d00418202 */ /* 0x000fe20000000f00 */
[----:B------:R-:W-:Y:S06]  /*0370*/  @P1 EXIT ;  /* 0x000000000000194d */ /* 0x000fec0003800000 */
[----:B------:R-:W-:Y:S02]  /*0380*/  @P0 MOV R73, R30 ;  /* 0x0000001e00490202 */ /* 0x000fe40000000f00 */
[----:B-----5:R-:W-:Y:S02]  /*0390*/  @!P0 CS2R R22, SRZ ;  /* 0x0000000000168805 */ /* 0x020fe4000001ff00 */
[----:B------:R-:W-:Y:S02]  /*03a0*/  @P0 MOV R72, R31 ;  /* 0x0000001f00480202 */ /* 0x000fe40000000f00 */
        /* <DEDUP_REMOVED lines=9> */
[----:B------:R-:W-:Y:S01]  /*0440*/  @!P0 MOV R73, R30 ;  /* 0x0000001e00498202 */ /* 0x000fe20000000f00 */
[----:B------:R-:W-:Y:S01]  /*0450*/  UPLOP3.LUT UP0, UPT, UPT, UPT, UPT, 0x40, 0x4 ;  /* 0x000000000004789c */ /* 0x000fe20003f0e870 */
[----:B------:R-:W-:Y:S01]  /*0460*/  @!P0 MOV R72, R31 ;  /* 0x0000001f00488202 */ /* 0x000fe20000000f00 */
[----:B------:R-:W0:Y:S01]  /*0470*/  LDCU UR12, c[0x0][0x40c] ;  /* 0x00008180ff0c77ac */ /* 0x000e220008000800 */
[----:B------:R-:W-:Y:S02]  /*0480*/  @!P0 MOV R69, R24 ;  /* 0x0000001800458202 */ /* 0x000fe40000000f00 */
[----:B------:R-:W-:Y:S01]  /*0490*/  @!P0 MOV R74, R25 ;  /* 0x00000019004a8202 */ /* 0x000fe20000000f00 */
[----:B------:R-:W1:Y:S01]  /*04a0*/  LDCU.U8 UR10, c[0x0][0x410] ;  /* 0x00008200ff0a77ac */ /* 0x000e620008000000 */
[----:B------:R-:W-:Y:S02]  /*04b0*/  @!P0 MOV R75, R26 ;  /* 0x0000001a004b8202 */ /* 0x000fe40000000f00 */
[----:B------:R-:W-:Y:S01]  /*04c0*/  @!P0 MOV R76, R27 ;  /* 0x0000001b004c8202 */ /* 0x000fe20000000f00 */
[----:B------:R-:W2:Y:S01]  /*04d0*/  LDCU UR11, c[0x0][0x400] ;  /* 0x00008000ff0b77ac */ /* 0x000ea20008000800 */
[----:B------:R-:W3:Y:S05]  /*04e0*/  LDCU.64 UR8, c[0x0][0x3a0] ;  /* 0x00007400ff0877ac */ /* 0x000eea0008000a00 */
.L_x_12374:
[----:B------:R-:W4:Y:S08]  /*04f0*/  LDC.64 R58, c[0x0][0x3f0] ;  /* 0x0000fc00ff3a7b82 */ /* 0x000f300000000a00 */
[----:B------:R-:W0:Y:S08]  /*0500*/  LDC R77, c[0x0][0x388] ;  /* 0x0000e200ff4d7b82 */ /* 0x000e300000000800 */
[----:B------:R-:W1:Y:S01]  /*0510*/  LDC.64 R38, c[0x0][0x3f8] ;  /* 0x0000fe00ff267b82 */ /* 0x000e620000000a00 */
[----:B----4-:R-:W-:-:S06]  /*0520*/  IMAD.WIDE R58, R0, 0x4, R58 ;  /* 0x00000004003a7825 */ /* 0x010fcc00078e023a */
[----:B------:R-:W4:Y:S01]  /*0530*/  LDG.E R58, desc[UR6][R58.64] ;  /* 0x000000063a3a7981 */ /* 0x000f22000c1e1900 */
[----:B------:R-:W-:Y:S02]  /*0540*/  HFMA2 R56, -RZ, RZ, 0, 0 ;  /* 0x00000000ff387431 */ /* 0x000fe400000001ff */
[----:B-1----:R-:W-:-:S05]  /*0550*/  IMAD.WIDE R38, R0, 0x4, R38 ;  /* 0x0000000400267825 */ /* 0x002fca00078e0226 */
[----:B------:R1:W5:Y:S01]  /*0560*/  LDG.E R80, desc[UR6][R38.64] ;  /* 0x0000000626507981 */ /* 0x000362000c1e1900 */
[----:B----4-:R-:W-:-:S13]  /*0570*/  ISETP.GE.AND P1, PT, R58, 0x1, PT ;  /* 0x000000013a00780c */ /* 0x010fda0003f26270 */
[----:B------:R-:W4:Y:S01]  /*0580*/  @P1 LDC.64 R36, c[0x0][0x390] ;  /* 0x0000e400ff241b82 */ /* 0x000f220000000a00 */
[----:B------:R-:W-:-:S05]  /*0590*/  @P1 IADD3 R40, PT, PT, R58, -0x1, RZ ;  /* 0xffffffff3a281810 */ /* 0x000fca0007ffe0ff */
[----:B0-----:R-:W-:-:S05]  /*05a0*/  @P1 IMAD R40, R40, R77, RZ ;  /* 0x0000004d28281224 */ /* 0x001fca00078e02ff */
[----:B------:R-:W-:-:S04]  /*05b0*/  @P1 SHF.R.S32.HI R41, RZ, 0x1f, R40 ;  /* 0x0000001fff291819 */ /* 0x000fc80000011428 */
[----:B------:R-:W-:-:S04]  /*05c0*/  @P1 LEA.HI R41, R41, R40, RZ, 0x3 ;  /* 0x0000002829291211 */ /* 0x000fc800078f18ff */
[----:B------:R-:W-:-:S05]  /*05d0*/  @P1 LEA.HI.SX32 R56, R41, R62, 0x1d ;  /* 0x0000003e29381211 */ /* 0x000fca00078feaff */
[----:B----4-:R-:W-:-:S05]  /*05e0*/  @P1 IMAD.WIDE.U32 R36, R56, 0x10, R36 ;  /* 0x0000001038241825 */ /* 0x010fca00078e0024 */
[----:B------:R1:W5:Y:S01]  /*05f0*/  @P1 LDG.E.128 R24, desc[UR6][R36.64] ;  /* 0x0000000624181981 */ /* 0x000362000c1e1d00 */
[----:B---3--:R-:W-:Y:S01]  /*0600*/  ISETP.NE.U32.AND P0, PT, RZ, UR8, PT ;  /* 0x00000008ff007c0c */ /* 0x008fe2000bf05070 */
[----:B------:R-:W-:-:S03]  /*0610*/  IMAD R40, R0, R77, RZ ;  /* 0x0000004d00287224 */ /* 0x000fc600078e02ff */
[----:B------:R-:W-:Y:S02]  /*0620*/  ISETP.NE.AND.EX P0, PT, RZ, UR9, PT, P0 ;  /* 0x00000009ff007c0c */ /* 0x000fe4000bf05300 */
[----:B------:R-:W-:-:S04]  /*0630*/  SHF.R.S32.HI R41, RZ, 0x1f, R40 ;  /* 0x0000001fff297819 */ /* 0x000fc80000011428 */
[----:B------:R-:W-:-:S04]  /*0640*/  LEA.HI R41, R41, R40, RZ, 0x3 ;  /* 0x0000002829297211 */ /* 0x000fc800078f18ff */
[----:B------:R-:W-:-:S03]  /*0650*/  LEA.HI.SX32 R81, R41, R62, 0x1d ;  /* 0x0000003e29517211 */ /* 0x000fc600078feaff */
[----:B-1----:R-:W-:Y:S05]  /*0660*/  @!P0 BRA `(.L_x_12363) ;  /* 0x0000000000d88947 */ /* 0x002fea0003800000 */
[----:B------:R-:W0:Y:S02]  /*0670*/  LDC.64 R36, c[0x0][0x3a0] ;  /* 0x0000e800ff247b82 */ /* 0x000e240000000a00 */
[----:B0-----:R-:W-:-:S05]  /*0680*/  IMAD.WIDE.U32 R36, R81, 0x20, R36 ;  /* 0x0000002051247825 */ /* 0x001fca00078e0024 */
[----:B------:R-:W3:Y:S04]  /*0690*/  LDG.E.128 R28, desc[UR6][R36.64] ;  /* 0x00000006241c7981 */ /* 0x000ee8000c1e1d00 */
[----:B------:R0:W4:Y:S01]  /*06a0*/  LDG.E.128 R32, desc[UR6][R36.64+0x10] ;  /* 0x0000100624207981 */ /* 0x000122000c1e1d00 */
[----:B------:R-:W-:-:S13]  /*06b0*/  ISETP.GT.AND P2, PT, R58, RZ, PT ;  /* 0x000000ff3a00720c */ /* 0x000fda0003f44270 */
[----:B------:R-:W1:Y:S01]  /*06c0*/  @P2 LDC R39, c[0x0][0x40c] ;  /* 0x00010300ff272b82 */ /* 0x000e620000000800 */
[--C-:B-----5:R-:W-:Y:S02]  /*06d0*/  @P2 HADD2.F32 R38, -RZ, R24.reuse.H0_H0 ;  /* 0x20000018ff262230 */ /* 0x120fe40000004100 */
[----:B------:R-:W-:Y:S02]  /*06e0*/  @P2 HADD2.F32 R40, -RZ, R24.H1_H1 ;  /* 0x30000018ff282230 */ /* 0x000fe40000004100 */
[----:B------:R-:W-:Y:S02]  /*06f0*/  @P2 HADD2.F32 R44, -RZ, R26.H1_H1 ;  /* 0x3000001aff2c2230 */ /* 0x000fe40000004100 */
[----:B------:R-:W-:Y:S01]  /*0700*/  @P2 HADD2.F32 R45, -RZ, R27.H0_H0 ;  /* 0x2000001bff2d2230 */ /* 0x000fe20000004100 */
[----:B------:R-:W2:Y:S01]  /*0710*/  @P2 LDC R41, c[0x0][0x40c] ;  /* 0x00010300ff292b82 */ /* 0x000ea20000000800 */
[--C-:B0-----:R-:W-:Y:S02]  /*0720*/  @P2 HADD2.F32 R36, -RZ, R25.reuse.H0_H0 ;  /* 0x20000019ff242230 */ /* 0x101fe40000004100 */
[----:B------:R-:W-:-:S02]  /*0730*/  @P2 HADD2.F32 R37, -RZ, R25.H1_H1 ;  /* 0x30000019ff252230 */ /* 0x000fc40000004100 */
[----:B------:R-:W-:Y:S02]  /*0740*/  @P2 HADD2.F32 R42, -RZ, R26.H0_H0 ;  /* 0x2000001aff2a2230 */ /* 0x000fe40000004100 */
[----:B------:R-:W-:Y:S01]  /*0750*/  @P2 HADD2.F32 R52, -RZ, R6.H0_H0 ;  /* 0x20000006ff342230 */ /* 0x000fe20000004100 */
[----:B------:R-:W0:Y:S08]  /*0760*/  @P2 LDC R49, c[0x0][0x40c] ;  /* 0x00010300ff312b82 */ /* 0x000e300000000800 */
[----:B------:R-:W0:Y:S01]  /*0770*/  @P2 LDC R48, c[0x0][0x40c] ;  /* 0x00010300ff302b82 */ /* 0x000e220000000800 */
[----:B-1----:R-:W-:Y:S01]  /*0780*/  @P2 FMUL.FTZ R39, R38, R39 ;  /* 0x0000002726272220 */ /* 0x002fe20000410000 */
[----:B------:R-:W-:-:S06]  /*0790*/  @P2 HADD2.F32 R38, -RZ, R9.H0_H0 ;  /* 0x20000009ff262230 */ /* 0x000fcc0000004100 */
[----:B------:R-:W1:Y:S01]  /*07a0*/  @P2 LDC R43, c[0x0][0x40c] ;  /* 0x00010300ff2b2b82 */ /* 0x000e620000000800 */
[----:B--2---:R-:W-:Y:S01]  /*07b0*/  @P2 FMUL.FTZ R40, R40, R41 ;  /* 0x0000002928282220 */ /* 0x004fe20000410000 */
[----:B------:R-:W-:-:S06]  /*07c0*/  @P2 HADD2.F32 R41, -RZ, R9.H1_H1 ;  /* 0x30000009ff292230 */ /* 0x000fcc0000004100 */
[----:B------:R-:W2:Y:S01]  /*07d0*/  @P2 LDC R46, c[0x0][0x40c] ;  /* 0x00010300ff2e2b82 */ /* 0x000ea20000000800 */
[----:B0-----:R-:W-:Y:S01]  /*07e0*/  @P2 FMUL.FTZ R50, R44, R49 ;  /* 0x000000312c322220 */ /* 0x001fe20000410000 */
[----:B------:R-:W-:Y:S02]  /*07f0*/  @P2 HADD2.F32 R44, -RZ, R8.H0_H0 ;  /* 0x20000008ff2c2230 */ /* 0x000fe40000004100 */
[----:B------:R-:W-:-:S04]  /*0800*/  @P2 HADD2.F32 R49, -RZ, R7.H1_H1 ;  /* 0x30000007ff312230 */ /* 0x000fc80000004100 */
[----:B------:R-:W0:Y:S01]  /*0810*/  @P2 LDC R47, c[0x0][0x40c] ;  /* 0x00010300ff2f2b82 */ /* 0x000e220000000800 */
[----:B------:R-:W-:Y:S01]  /*0820*/  @P2 FMUL.FTZ R51, R45, R48 ;  /* 0x000000302d332220 */ /* 0x000fe20000410000 */
[----:B------:R-:W-:Y:S02]  /*0830*/  @P2 HADD2.F32 R45, -RZ, R8.H1_H1 ;  /* 0x30000008ff2d2230 */ /* 0x000fe40000004100 */
[----:B------:R-:W-:Y:S02]  /*0840*/  @P2 HADD2.F32 R48, -RZ, R7.H0_H0 ;  /* 0x20000007ff302230 */ /* 0x000fe40000004100 */
[----:B-1----:R-:W-:Y:S01]  /*0850*/  @P2 FMUL.FTZ R43, R36, R43 ;  /* 0x0000002b242b2220 */ /* 0x002fe20000410000 */
[----:B--2---:R-:W-:Y:S01]  /*0860*/  @P2 FMUL.FTZ R46, R37, R46 ;  /* 0x0000002e252e2220 */ /* 0x004fe20000410000 */
[----:B0-----:R-:W-:Y:S01]  /*0870*/  @P2 FMUL.FTZ R47, R42, R47 ;  /* 0x0000002f2a2f2220 */ /* 0x001fe20000410000 */
[----:B---3--:R-:W-:Y:S01]  /*0880*/  @!P2 MOV R36, R28 ;  /* 0x0000001c0024a202 */ /* 0x008fe20000000f00 */
[----:B------:R-:W-:Y:S01]  /*0890*/  @P2 FFMA.FTZ R36, R39, R38, R28 ;  /* 0x0000002627242223 */ /* 0x000fe2000001001c */
[----:B------:R-:W-:Y:S01]  /*08a0*/  MOV R37, R29 ;  /* 0x0000001d00257202 */ /* 0x000fe20000000f00 */
[----:B------:R-:W-:Y:S01]  /*08b0*/  @P2 FFMA.FTZ R37, R40, R41, R29 ;  /* 0x0000002928252223 */ /* 0x000fe2000001001d */
[----:B------:R-:W-:Y:S01]  /*08c0*/  MOV R38, R30 ;  /* 0x0000001e00267202 */ /* 0x000fe20000000f00 */
[----:B------:R-:W-:Y:S01]  /*08d0*/  @P2 FFMA.FTZ R38, R43, R44, R30 ;  /* 0x0000002c2b262223 */ /* 0x000fe2000001001e */
[----:B------:R-:W-:Y:S01]  /*08e0*/  MOV R39, R31 ;  /* 0x0000001f00277202 */ /* 0x000fe20000000f00 */
[----:B------:R-:W-:Y:S01]  /*08f0*/  @P2 FFMA.FTZ R39, R46, R45, R31 ;  /* 0x0000002d2e272223 */ /* 0x000fe2000001001f */
[----:B----4-:R-:W-:Y:S01]  /*0900*/  MOV R40, R32 ;  /* 0x0000002000287202 */ /* 0x010fe20000000f00 */
        /* <DEDUP_REMOVED lines=12> */
.L_x_12363:
[----:B------:R-:W0:Y:S01]  /*09d0*/  @P1 LDC R37, c[0x0][0x40c] ;  /* 0x00010300ff251b82 */ /* 0x000e220000000800 */
[----:B-----5:R-:W-:Y:S02]  /*09e0*/  @P1 HADD2.F32 R36, -RZ, R24.H0_H0 ;  /* 0x20000018ff241230 */ /* 0x020fe40000004100 */
[--C-:B------:R-:W-:Y:S02]  /*09f0*/  @P1 HADD2.F32 R44, -RZ, R26.reuse.H1_H1 ;  /* 0x3000001aff2c1230 */ /* 0x100fe40000004100 */
[----:B------:R-:W-:Y:S02]  /*0a00*/  @P1 HADD2.F32 R40, -RZ, R25.H1_H1 ;  /* 0x30000019ff281230 */ /* 0x000fe40000004100 */
[----:B------:R-:W-:Y:S01]  /*0a10*/  @P1 HADD2.F32 R42, -RZ, R26.H0_H0 ;  /* 0x2000001aff2a1230 */ /* 0x000fe20000004100 */
[----:B------:R-:W1:Y:S01]  /*0a20*/  @P1 LDC R49, c[0x0][0x40c] ;  /* 0x00010300ff311b82 */ /* 0x000e620000000800 */
[--C-:B------:R-:W-:Y:S02]  /*0a30*/  @P1 HADD2.F32 R46, -RZ, R27.reuse.H0_H0 ;  /* 0x2000001bff2e1230 */ /* 0x100fe40000004100 */
[----:B------:R-:W-:-:S02]  /*0a40*/  @P1 HADD2.F32 R48, -RZ, R27.H1_H1 ;  /* 0x3000001bff301230 */ /* 0x000fc40000004100 */
[--C-:B------:R-:W-:Y:S02]  /*0a50*/  @P1 HADD2.F32 R50, -RZ, R6.reuse.H0_H0 ;  /* 0x20000006ff321230 */ /* 0x100fe40000004100 */
[----:B------:R-:W-:Y:S01]  /*0a60*/  @P1 HADD2.F32 R52, -RZ, R6.H1_H1 ;  /* 0x30000006ff341230 */ /* 0x000fe20000004100 */
[----:B------:R-:W3:Y:S08]  /*0a70*/  @P1 LDC R38, c[0x0][0x40c] ;  /* 0x00010300ff261b82 */ /* 0x000ef00000000800 */
[----:B------:R-:W4:Y:S01]  /*0a80*/  @P1 LDC R45, c[0x0][0x40c] ;  /* 0x00010300ff2d1b82 */ /* 0x000f220000000800 */
[----:B0-----:R-:W-:Y:S01]  /*0a90*/  @P1 FMUL.FTZ R39, R36, R37 ;  /* 0x0000002524271220 */ /* 0x001fe20000410000 */
[----:B------:R-:W-:-:S02]  /*0aa0*/  @P1 HADD2.F32 R37, -RZ, R25.H0_H0 ;  /* 0x20000019ff251230 */ /* 0x000fc40000004100 */
[----:B------:R-:W-:-:S04]  /*0ab0*/  @P1 HADD2.F32 R36, -RZ, R24.H1_H1 ;  /* 0x30000018ff241230 */ /* 0x000fc80000004100 */
[----:B------:R-:W0:Y:S01]  /*0ac0*/  @P1 LDC R47, c[0x0][0x40c] ;  /* 0x00010300ff2f1b82 */ /* 0x000e220000000800 */
[----:B-1----:R-:W-:Y:S01]  /*0ad0*/  @P1 FMUL.FTZ R49, R44, R49 ;  /* 0x000000312c311220 */ /* 0x002fe20000410000 */
[----:B------:R-:W-:-:S06]  /*0ae0*/  @P1 HADD2.F32 R44, -RZ, R8.H0_H0 ;  /* 0x20000008ff2c1230 */ /* 0x000fcc0000004100 */
[----:B------:R-:W1:Y:S01]  /*0af0*/  @P1 LDC R41, c[0x0][0x40c] ;  /* 0x00010300ff291b82 */ /* 0x000e620000000800 */
[----:B---3--:R-:W-:Y:S01]  /*0b00*/  @P1 FMUL.FTZ R43, R37, R38 ;  /* 0x00000026252b1220 */ /* 0x008fe20000410000 */
[----:B------:R-:W-:-:S03]  /*0b10*/  MOV R38, RZ ;  /* 0x000000ff00267202 */ /* 0x000fc60000000f00 */
[----:B------:R-:W-:Y:S01]  /*0b20*/  @P1 FMUL.FTZ R38, R43, R44 ;  /* 0x0000002c2b261220 */ /* 0x000fe20000410000 */
[----:B------:R-:W-:Y:S02]  /*0b30*/  @P1 HADD2.F32 R44, -RZ, R8.H1_H1 ;  /* 0x30000008ff2c1230 */ /* 0x000fe40000004100 */
[----:B------:R-:W3:Y:S01]  /*0b40*/  @P1 LDC R51, c[0x0][0x40c] ;  /* 0x00010300ff331b82 */ /* 0x000ee20000000800 */
[----:B----4-:R-:W-:Y:S01]  /*0b50*/  @P1 FMUL.FTZ R45, R40, R45 ;  /* 0x0000002d282d1220 */ /* 0x010fe20000410000 */
[----:B------:R-:W-:-:S06]  /*0b60*/  @P1 HADD2.F32 R40, -RZ, R9.H0_H0 ;  /* 0x20000009ff281230 */ /* 0x000fcc0000004100 */
[----:B------:R-:W4:Y:S01]  /*0b70*/  @P1 LDC R53, c[0x0][0x40c] ;  /* 0x00010300ff351b82 */ /* 0x000f220000000800 */
[----:B0-----:R-:W-:Y:S01]  /*0b80*/  @P1 FMUL.FTZ R47, R42, R47 ;  /* 0x0000002f2a2f1220 */ /* 0x001fe20000410000 */
[----:B------:R-:W-:Y:S02]  /*0b90*/  @P1 HADD2.F32 R42, -RZ, R9.H1_H1 ;  /* 0x30000009ff2a1230 */ /* 0x000fe40000004100 */
[----:B-1----:R-:W-:Y:S01]  /*0ba0*/  @P1 FMUL.FTZ R41, R36, R41 ;  /* 0x0000002924291220 */ /* 0x002fe20000410000 */
[----:B------:R-:W-:Y:S02]  /*0bb0*/  CS2R R36, SRZ ;  /* 0x0000000000247805 */ /* 0x000fe4000001ff00 */
[----:B------:R-:W-:Y:S01]  /*0bc0*/  @P1 FMUL.FTZ R36, R39, R40 ;  /* 0x0000002827241220 */ /* 0x000fe20000410000 */
[----:B------:R-:W-:Y:S01]  /*0bd0*/  @P1 FMUL.FTZ R37, R41, R42 ;  /* 0x0000002a29251220 */ /* 0x000fe20000410000 */
[----:B------:R-:W-:Y:S02]  /*0be0*/  CS2R R40, SRZ ;  /* 0x0000000000287805 */ /* 0x000fe4000001ff00 */
[----:B------:R-:W-:-:S02]  /*0bf0*/  CS2R R42, SRZ ;  /* 0x00000000002a7805 */ /* 0x000fc4000001ff00 */
[----:B------:R-:W-:Y:S01]  /*0c00*/  MOV R39, RZ ;  /* 0x000000ff00277202 */ /* 0x000fe20000000f00 */
[----:B---3--:R-:W-:Y:S01]  /*0c10*/  @P1 FMUL.FTZ R51, R46, R51 ;  /* 0x000000332e331220 */ /* 0x008fe20000410000 */
[--C-:B------:R-:W-:Y:S02]  /*0c20*/  @P1 HADD2.F32 R46, -RZ, R7.reuse.H0_H0 ;  /* 0x20000007ff2e1230 */ /* 0x100fe40000004100 */
[----:B------:R-:W-:Y:S01]  /*0c30*/  @P1 FMUL.FTZ R39, R45, R44 ;  /* 0x0000002c2d271220 */ /* 0x000fe20000410000 */
[----:B------:R-:W-:Y:S02]  /*0c40*/  @P1 FMUL.FTZ R42, R51, R50 ;  /* 0x00000032332a1220 */ /* 0x000fe40000410000 */
[----:B------:R-:W-:Y:S01]  /*0c50*/  @P1 FMUL.FTZ R40, R47, R46 ;  /* 0x0000002e2f281220 */ /* 0x000fe20000410000 */
[----:B----4-:R-:W-:Y:S01]  /*0c60*/  @P1 FMUL.FTZ R53, R48, R53 ;  /* 0x0000003530351220 */ /* 0x010fe20000410000 */
[----:B------:R-:W-:-:S03]  /*0c70*/  @P1 HADD2.F32 R48, -RZ, R7.H1_H1 ;  /* 0x30000007ff301230 */ /* 0x000fc60000004100 */
[----:B------:R-:W-:Y:S02]  /*0c80*/  @P1 FMUL.FTZ R43, R53, R52 ;  /* 0x00000034352b1220 */ /* 0x000fe40000410000 */
[----:B------:R-:W-:-:S07]  /*0c90*/  @P1 FMUL.FTZ R41, R49, R48 ;  /* 0x0000003031291220 */ /* 0x000fce0000410000 */
.L_x_12364:
[----:B------:R-:W0:Y:S01]  /*0ca0*/  LDC.64 R78, c[0x0][0x3a8] ;  /* 0x0000ea00ff4e7b82 */ /* 0x000e220000000a00 */
[----:B------:R-:W-:Y:S02]  /*0cb0*/  @P1 IADD3 R51, PT, PT, R56, 0x80, RZ ;  /* 0x0000008038331810 */ /* 0x000fe40007ffe0ff */
[----:B------:R-:W-:-:S05]  /*0cc0*/  @P0 IADD3 R53, PT, PT, R81, 0x80, RZ ;  /* 0x0000008051350810 */ /* 0x000fca0007ffe0ff */
[----:B------:R-:W1:Y:S08]  /*0cd0*/  @P1 LDC.64 R46, c[0x0][0x390] ;  /* 0x0000e400ff2e1b82 */ /* 0x000e700000000a00 */
[----:B------:R-:W3:Y:S01]  /*0ce0*/  @P0 LDC.64 R44, c[0x0][0x3a0] ;  /* 0x0000e800ff2c0b82 */ /* 0x000ee20000000a00 */
[----:B0-----:R-:W-:-:S05]  /*0cf0*/  IMAD.WIDE.U32 R48, R81, 0x20, R78 ;  /* 0x0000002051307825 */ /* 0x001fca00078e004e */
[----:B------:R0:W-:Y:S01]  /*0d00*/  STG.E.128 desc[UR6][R48.64], R36 ;  /* 0x0000002430007986 */ /* 0x0001e2000c101d06 */
[----:B-1----:R-:W-:-:S03]  /*0d10*/  @P1 IMAD.WIDE.U32 R46, R51, 0x10, R46 ;  /* 0x00000010332e1825 */ /* 0x002fc600078e002e */
[----:B------:R0:W-:Y:S04]  /*0d20*/  STG.E.128 desc[UR6][R48.64+0x10], R40 ;  /* 0x0000102830007986 */ /* 0x0001e8000c101d06 */
[----:B------:R0:W5:Y:S01]  /*0d30*/  @P1 LDG.E.128 R24, desc[UR6][R46.64] ;  /* 0x000000062e181981 */ /* 0x000162000c1e1d00 */
[----:B---3--:R-:W-:-:S05]  /*0d40*/  @P0 IMAD.WIDE.U32 R44, R53, 0x20, R44 ;  /* 0x00000020352c0825 */ /* 0x008fca00078e002c */
[----:B------:R0:W5:Y:S04]  /*0d50*/  @P0 LDG.E.128 R28, desc[UR6][R44.64] ;  /* 0x000000062c1c0981 */ /* 0x000168000c1e1d00 */
[----:B------:R0:W5:Y:S01]  /*0d60*/  @P0 LDG.E.128 R32, desc[UR6][R44.64+0x10] ;  /* 0x000010062c200981 */ /* 0x000162000c1e1d00 */
[----:B------:R-:W-:Y:S05]  /*0d70*/  @!P0 BRA `(.L_x_12365) ;  /* 0x0000000000c88947 */ /* 0x000fea0003800000 */
[----:B------:R-:W-:-:S13]  /*0d80*/  ISETP.GT.AND P2, PT, R58, RZ, PT ;  /* 0x000000ff3a00720c */ /* 0x000fda0003f44270 */
[----:B------:R-:W1:Y:S01]  /*0d90*/  @P2 LDC R53, c[0x0][0x40c] ;  /* 0x00010300ff352b82 */ /* 0x000e620000000800 */
[--C-:B-----5:R-:W-:Y:S02]  /*0da0*/  @P2 HADD2.F32 R52, -RZ, R25.reuse.H1_H1 ;  /* 0x30000019ff342230 */ /* 0x120fe40000004100 */
[----:B------:R-:W-:Y:S02]  /*0db0*/  @P2 HADD2.F32 R51, -RZ, R25.H0_H0 ;  /* 0x20000019ff332230 */ /* 0x000fe40000004100 */
[--C-:B0-----:R-:W-:Y:S02]  /*0dc0*/  @P2 HADD2.F32 R46, -RZ, R24.reuse.H1_H1 ;  /* 0x30000018ff2e2230 */ /* 0x101fe40000004100 */
[----:B------:R-:W-:Y:S01]  /*0dd0*/  @P2 HADD2.F32 R44, -RZ, R24.H0_H0 ;  /* 0x20000018ff2c2230 */ /* 0x000fe20000004100 */
[----:B------:R-:W0:Y:S01]  /*0de0*/  @P2 LDC R50, c[0x0][0x40c] ;  /* 0x00010300ff322b82 */ /* 0x000e220000000800 */
[----:B------:R-:W-:-:S07]  /*0df0*/  @P2 HADD2.F32 R70, -RZ, R66.H1_H1 ;  /* 0x30000042ff462230 */ /* 0x000fce0000004100 */
[----:B------:R-:W3:Y:S08]  /*0e00*/  @P2 LDC R47, c[0x0][0x40c] ;  /* 0x00010300ff2f2b82 */ /* 0x000ef00000000800 */
[----:B------:R-:W4:Y:S01]  /*0e10*/  @P2 LDC R59, c[0x0][0x40c] ;  /* 0x00010300ff3b2b82 */ /* 0x000f220000000800 */
[----:B-1----:R-:W-:Y:S01]  /*0e20*/  @P2 FMUL.FTZ R82, R52, R53 ;  /* 0x0000003534522220 */ /* 0x002fe20000410000 */
[----:B------:R-:W-:-:S02]  /*0e30*/  @P2 HADD2.F32 R52, -RZ, R26.H1_H1 ;  /* 0x3000001aff342230 */ /* 0x000fc40000004100 */
[----:B------:R-:W-:-:S04]  /*0e40*/  @P2 HADD2.F32 R53, -RZ, R27.H0_H0 ;  /* 0x2000001bff352230 */ /* 0x000fc80000004100 */
[----:B------:R-:W1:Y:S01]  /*0e50*/  @P2 LDC R45, c[0x0][0x40c] ;  /* 0x00010300ff2d2b82 */ /* 0x000e620000000800 */
[----:B0-----:R-:W-:Y:S01]  /*0e60*/  @P2 FMUL.FTZ R51, R51, R50 ;  /* 0x0000003233332220 */ /* 0x001fe20000410000 */
[----:B------:R-:W-:-:S06]  /*0e70*/  @P2 HADD2.F32 R50, -RZ, R26.H0_H0 ;  /* 0x2000001aff322230 */ /* 0x000fcc0000004100 */
[----:B------:R-:W0:Y:S01]  /*0e80*/  @P2 LDC R55, c[0x0][0x40c] ;  /* 0x00010300ff372b82 */ /* 0x000e220000000800 */
[----:B---3--:R-:W-:Y:S01]  /*0e90*/  @P2 FMUL.FTZ R48, R46, R47 ;  /* 0x0000002f2e302220 */ /* 0x008fe20000410000 */
[--C-:B------:R-:W-:Y:S02]  /*0ea0*/  @P2 HADD2.F32 R46, -RZ, R64.reuse.H1_H1 ;  /* 0x30000040ff2e2230 */ /* 0x100fe40000004100 */
[----:B------:R-:W-:-:S04]  /*0eb0*/  @P2 HADD2.F32 R47, -RZ, R64.H0_H0 ;  /* 0x20000040ff2f2230 */ /* 0x000fc80000004100 */
[----:B------:R-:W3:Y:S01]  /*0ec0*/  @P2 LDC R54, c[0x0][0x40c] ;  /* 0x00010300ff362b82 */ /* 0x000ee20000000800 */
[----:B----4-:R-:W-:Y:S01]  /*0ed0*/  @P2 FMUL.FTZ R84, R52, R59 ;  /* 0x0000003b34542220 */ /* 0x010fe20000410000 */
[----:B------:R-:W-:Y:S02]  /*0ee0*/  @P2 HADD2.F32 R52, -RZ, R63.H0_H0 ;  /* 0x2000003fff342230 */ /* 0x000fe40000004100 */
[----:B-1----:R-:W-:Y:S01]  /*0ef0*/  @P2 FMUL.FTZ R49, R44, R45 ;  /* 0x0000002d2c312220 */ /* 0x002fe20000410000 */
[----:B------:R-:W-:Y:S01]  /*0f00*/  MOV R45, R29 ;  /* 0x0000001d002d7202 */ /* 0x000fe20000000f00 */
[----:B------:R-:W-:Y:S01]  /*0f10*/  @P2 FFMA.FTZ R45, R48, R46, R29 ;  /* 0x0000002e302d2223 */ /* 0x000fe2000001001d */
[----:B------:R-:W-:Y:S01]  /*0f20*/  MOV R44, R28 ;  /* 0x0000001c002c7202 */ /* 0x000fe20000000f00 */
[----:B------:R-:W-:Y:S01]  /*0f30*/  @P2 FFMA.FTZ R44, R49, R47, R28 ;  /* 0x0000002f312c2223 */ /* 0x000fe2000001001c */
[----:B------:R-:W-:Y:S01]  /*0f40*/  MOV R46, R30 ;  /* 0x0000001e002e7202 */ /* 0x000fe20000000f00 */
[----:B------:R-:W-:Y:S01]  /*0f50*/  @P2 FFMA.FTZ R46, R51, R52, R30 ;  /* 0x00000034332e2223 */ /* 0x000fe2000001001e */
[----:B------:R-:W-:Y:S01]  /*0f60*/  MOV R47, R31 ;  /* 0x0000001f002f7202 */ /* 0x000fe20000000f00 */
[----:B0-----:R-:W-:Y:S01]  /*0f70*/  @P2 FMUL.FTZ R57, R50, R55 ;  /* 0x0000003732392220 */ /* 0x001fe20000410000 */
[----:B------:R-:W-:Y:S01]  /*0f80*/  @P2 HADD2.F32 R55, -RZ, R67.H0_H0 ;  /* 0x20000043ff372230 */ /* 0x000fe20000004100 */
[----:B------:R-:W-:-:S02]  /*0f90*/  MOV R48, R32 ;  /* 0x0000002000307202 */ /* 0x000fc40000000f00 */
[----:B------:R-:W-:Y:S01]  /*0fa0*/  MOV R49, R33 ;  /* 0x0000002100317202 */ /* 0x000fe20000000f00 */
[----:B------:R-:W-:Y:S01]  /*0fb0*/  @P2 FFMA.FTZ R49, R84, R70, R33 ;  /* 0x0000004654312223 */ /* 0x000fe20000010021 */
[----:B------:R-:W-:Y:S01]  /*0fc0*/  MOV R50, R34 ;  /* 0x0000002200327202 */ /* 0x000fe20000000f00 */
[----:B---3--:R-:W-:Y:S01]  /*0fd0*/  @P2 FMUL.FTZ R59, R53, R54 ;  /* 0x00000036353b2220 */ /* 0x008fe20000410000 */
[----:B------:R-:W-:Y:S01]  /*0fe0*/  @P2 HADD2.F32 R54, -RZ, R63.H1_H1 ;  /* 0x3000003fff362230 */ /* 0x000fe20000004100 */
[----:B------:R-:W-:Y:S01]  /*0ff0*/  MOV R51, R35 ;  /* 0x0000002300337202 */ /* 0x000fe20000000f00 */
[----:B------:R-:W-:Y:S02]  /*1000*/  @P2 HADD2.F32 R53, -RZ, R66.H0_H0 ;  /* 0x20000042ff352230 */ /* 0x000fe40000004100 */
[----:B------:R-:W-:Y:S01]  /*1010*/  @P2 FFMA.FTZ R50, R59, R55, R34 ;  /* 0x000000373b322223 */ /* 0x000fe20000010022 */
        /* <DEDUP_REMOVED lines=8> */
.L_x_12365:
[----:B0-----:R-:W0:Y:S01]  /*10a0*/  @P1 LDC R45, c[0x0][0x40c] ;  /* 0x00010300ff2d1b82 */ /* 0x001e220000000800 */
[----:B-----5:R-:W-:Y:S02]  /*10b0*/  @P1 HADD2.F32 R44, -RZ, R24.H0_H0 ;  /* 0x20000018ff2c1230 */ /* 0x020fe40000004100 */
[--C-:B------:R-:W-:Y:S02]  /*10c0*/  @P1 HADD2.F32 R55, -RZ, R26.reuse.H1_H1 ;  /* 0x3000001aff371230 */ /* 0x100fe40000004100 */
[----:B------:R-:W-:Y:S02]  /*10d0*/  @P1 HADD2.F32 R53, -RZ, R26.H0_H0 ;  /* 0x2000001aff351230 */ /* 0x000fe40000004100 */
[----:B------:R-:W-:Y:S01]  /*10e0*/  @P1 HADD2.F32 R52, -RZ, R25.H1_H1 ;  /* 0x30000019ff341230 */ /* 0x000fe20000004100 */
[----:B------:R-:W1:Y:S01]  /*10f0*/  @P1 LDC R82, c[0x0][0x40c] ;  /* 0x00010300ff521b82 */ /* 0x000e620000000800 */
[----:B------:R-:W-:Y:S02]  /*1100*/  @P1 HADD2.F32 R57, -RZ, R27.H0_H0 ;  /* 0x2000001bff391230 */ /* 0x000fe40000004100 */
[----:B------:R-:W-:-:S02]  /*1110*/  @P1 HADD2.F32 R59, -RZ, R67.H0_H0 ;  /* 0x20000043ff3b1230 */ /* 0x000fc40000004100 */
[----:B------:R-:W-:-:S03]  /*1120*/  @P1 HADD2.F32 R71, -RZ, R67.H1_H1 ;  /* 0x30000043ff471230 */ /* 0x000fc60000004100 */
        /* <DEDUP_REMOVED lines=10> */
[----:B------:R-:W-:-:S03]  /*11d0*/  HFMA2 R46, -RZ, RZ, 0, 0 ;  /* 0x00000000ff2e7431 */ /* 0x000fc600000001ff */
[----:B------:R-:W-:Y:S01]  /*11e0*/  @P1 FMUL.FTZ R46, R54, R55 ;  /* 0x00000037362e1220 */ /* 0x000fe20000410000 */
[----:B------:R-:W-:Y:S02]  /*11f0*/  @P1 HADD2.F32 R55, -RZ, R63.H1_H1 ;  /* 0x3000003fff371230 */ /* 0x000fe40000004100 */
[----:B------:R-:W3:Y:S01]  /*1200*/  @P1 LDC R84, c[0x0][0x40c] ;  /* 0x00010300ff541b82 */ /* 0x000ee20000000800 */
[----:B----4-:R-:W-:Y:S01]  /*1210*/  @P1 FMUL.FTZ R53, R53, R70 ;  /* 0x0000004635351220 */ /* 0x010fe20000410000 */
[----:B------:R-:W-:Y:S02]  /*1220*/  @P1 HADD2.F32 R70, -RZ, R27.H1_H1 ;  /* 0x3000001bff461230 */ /* 0x000fe40000004100 */
[----:B------:R-:W-:-:S04]  /*1230*/  @P1 HADD2.F32 R54, -RZ, R66.H0_H0 ;  /* 0x20000042ff361230 */ /* 0x000fc80000004100 */
[----:B------:R-:W4:Y:S01]  /*1240*/  @P1 LDC R47, c[0x0][0x40c] ;  /* 0x00010300ff2f1b82 */ /* 0x000f220000000800 */
[----:B0-----:R-:W-:Y:S01]  /*1250*/  @P1 FMUL.FTZ R50, R44, R49 ;  /* 0x000000312c321220 */ /* 0x001fe20000410000 */
[----:B------:R-:W-:Y:S01]  /*1260*/  @P1 HADD2.F32 R49, -RZ, R64.H0_H0 ;  /* 0x20000040ff311230 */ /* 0x000fe20000004100 */
[----:B------:R-:W-:-:S04]  /*1270*/  CS2R R44, SRZ ;  /* 0x00000000002c7805 */ /* 0x000fc8000001ff00 */
[----:B------:R-:W-:Y:S01]  /*1280*/  @P1 FMUL.FTZ R44, R48, R49 ;  /* 0x00000031302c1220 */ /* 0x000fe20000410000 */
[----:B-1----:R-:W-:Y:S01]  /*1290*/  @P1 FMUL.FTZ R52, R52, R51 ;  /* 0x0000003334341220 */ /* 0x002fe20000410000 */
[----:B------:R-:W-:Y:S01]  /*12a0*/  @P1 HADD2.F32 R51, -RZ, R64.H1_H1 ;  /* 0x30000040ff331230 */ /* 0x000fe20000004100 */
[----:B------:R-:W-:Y:S02]  /*12b0*/  CS2R R48, SRZ ;  /* 0x0000000000307805 */ /* 0x000fe4000001ff00 */
[----:B------:R-:W-:Y:S02]  /*12c0*/  @P1 FMUL.FTZ R48, R53, R54 ;  /* 0x0000003635301220 */ /* 0x000fe40000410000 */
[----:B------:R-:W-:Y:S01]  /*12d0*/  @P1 FMUL.FTZ R45, R50, R51 ;  /* 0x00000033322d1220 */ /* 0x000fe20000410000 */
[----:B------:R-:W-:Y:S01]  /*12e0*/  CS2R R50, SRZ ;  /* 0x0000000000327805 */ /* 0x000fe2000001ff00 */
[----:B---3--:R-:W-:Y:S01]  /*12f0*/  @P1 FMUL.FTZ R84, R57, R84 ;  /* 0x0000005439541220 */ /* 0x008fe20000410000 */
[----:B------:R-:W-:-:S03]  /*1300*/  @P1 HADD2.F32 R57, -RZ, R66.H1_H1 ;  /* 0x30000042ff391230 */ /* 0x000fc60000004100 */
[----:B------:R-:W-:Y:S02]  /*1310*/  @P1 FMUL.FTZ R50, R84, R59 ;  /* 0x0000003b54321220 */ /* 0x000fe40000410000 */
[----:B------:R-:W-:Y:S01]  /*1320*/  @P1 FMUL.FTZ R49, R82, R57 ;  /* 0x0000003952311220 */ /* 0x000fe20000410000 */
[----:B----4-:R-:W-:Y:S01]  /*1330*/  @P1 FMUL.FTZ R70, R70, R47 ;  /* 0x0000002f46461220 */ /* 0x010fe20000410000 */
[----:B------:R-:W-:Y:S01]  /*1340*/  MOV R47, RZ ;  /* 0x000000ff002f7202 */ /* 0x000fe20000000f00 */
[----:B------:R-:W-:Y:S02]  /*1350*/  @P1 FMUL.FTZ R47, R52, R55 ;  /* 0x00000037342f1220 */ /* 0x000fe40000410000 */
[----:B------:R-:W-:-:S07]  /*1360*/  @P1 FMUL.FTZ R51, R70, R71 ;  /* 0x0000004746331220 */ /* 0x000fce0000410000 */
.L_x_12366:
[----:B------:R-:W0:Y:S01]  /*1370*/  @P1 LDC.64 R54, c[0x0][0x390] ;  /* 0x0000e400ff361b82 */ /* 0x000e220000000a00 */
[C---:B------:R-:W-:Y:S02]  /*1380*/  IADD3 R57, PT, PT, R81.reuse, 0x80, RZ ;  /* 0x0000008051397810 */ /* 0x040fe40007ffe0ff */
[----:B------:R-:W-:Y:S02]  /*1390*/  @P1 IADD3 R59, PT, PT, R56, 0x100, RZ ;  /* 0x00000100383b1810 */ /* 0x000fe40007ffe0ff */
[----:B------:R-:W-:Y:S01]  /*13a0*/  IADD3 R81, PT, PT, R81, 0x100, RZ ;  /* 0x0000010051517810 */ /* 0x000fe20007ffe0ff */
[----:B------:R-:W-:Y:S02]  /*13b0*/  IMAD.WIDE.U32 R56, R57, 0x20, R78 ;  /* 0x0000002039387825 */ /* 0x000fe400078e004e */
[----:B------:R-:W1:Y:S03]  /*13c0*/  @P0 LDC.64 R52, c[0x0][0x3a0] ;  /* 0x0000e800ff340b82 */ /* 0x000e660000000a00 */
[----:B------:R3:W-:Y:S04]  /*13d0*/  STG.E.128 desc[UR6][R56.64], R44 ;  /* 0x0000002c38007986 */ /* 0x0007e8000c101d06 */
[----:B------:R3:W-:Y:S01]  /*13e0*/  STG.E.128 desc[UR6][R56.64+0x10], R48 ;  /* 0x0000103038007986 */ /* 0x0007e2000c101d06 */
[----:B0-----:R-:W-:-:S05]  /*13f0*/  @P1 IMAD.WIDE.U32 R54, R59, 0x10, R54 ;  /* 0x000000103b361825 */ /* 0x001fca00078e0036 */
[----:B------:R3:W5:Y:S01]  /*1400*/  @P1 LDG.E.128 R24, desc[UR6][R54.64] ;  /* 0x0000000636181981 */ /* 0x000762000c1e1d00 */
[----:B-1----:R-:W-:-:S05]  /*1410*/  @P0 IMAD.WIDE.U32 R52, R81, 0x20, R52 ;  /* 0x0000002051340825 */ /* 0x002fca00078e0034 */
[----:B------:R3:W5:Y:S04]  /*1420*/  @P0 LDG.E.128 R28, desc[UR6][R52.64] ;  /* 0x00000006341c0981 */ /* 0x000768000c1e1d00 */
[----:B------:R3:W5:Y:S01]  /*1430*/  @P0 LDG.E.128 R32, desc[UR6][R52.64+0x10] ;  /* 0x0000100634200981 */ /* 0x000762000c1e1d00 */
[----:B------:R-:W-:Y:S05]  /*1440*/  @!P0 BRA `(.L_x_12367) ;  /* 0x0000000000c88947 */ /* 0x000fea0003800000 */
[----:B------:R-:W-:-:S13]  /*1450*/  ISETP.GT.AND P0, PT, R58, RZ, PT ;  /* 0x000000ff3a00720c */ /* 0x000fda0003f04270 */
[----:B------:R-:W0:Y:S01]  /*1460*/  @P0 LDC R70, c[0x0][0x40c] ;  /* 0x00010300ff460b82 */ /* 0x000e220000000800 */
[--C-:B-----5:R-:W-:Y:S02]  /*1470*/  @P0 HADD2.F32 R71, -RZ, R25.reuse.H0_H0 ;  /* 0x20000019ff470230 */ /* 0x120fe40000004100 */
[--C-:B---3--:R-:W-:Y:S02]  /*1480*/  @P0 HADD2.F32 R54, -RZ, R24.reuse.H1_H1 ;  /* 0x30000018ff360230 */ /* 0x108fe40000004100 */
[----:B------:R-:W-:Y:S02]  /*1490*/  @P0 HADD2.F32 R52, -RZ, R24.H0_H0 ;  /* 0x20000018ff340230 */ /* 0x000fe40000004100 */
[----:B------:R-:W-:Y:S01]  /*14a0*/  @P0 HADD2.F32 R59, -RZ, R25.H1_H1 ;  /* 0x30000019ff3b0230 */ /* 0x000fe20000004100 */
[----:B------:R-:W1:Y:S01]  /*14b0*/  @P0 LDC R55, c[0x0][0x40c] ;  /* 0x00010300ff370b82 */ /* 0x000e620000000800 */
[----:B------:R-:W-:-:S07]  /*14c0*/  @P0 HADD2.F32 R86, -RZ, R27.H0_H0 ;  /* 0x2000001bff560230 */ /* 0x000fce0000004100 */
[----:B------:R-:W3:Y:S08]  /*14d0*/  @P0 LDC R53, c[0x0][0x40c] ;  /* 0x00010300ff350b82 */ /* 0x000ef00000000800 */
[----:B------:R-:W4:Y:S01]  /*14e0*/  @P0 LDC R82, c[0x0][0x40c] ;  /* 0x00010300ff520b82 */ /* 0x000f220000000800 */
[----:B0-----:R-:W-:Y:S01]  /*14f0*/  @P0 FMUL.FTZ R71, R71, R70 ;  /* 0x0000004647470220 */ /* 0x001fe20000410000 */
[----:B------:R-:W-:-:S06]  /*1500*/  @P0 HADD2.F32 R70, -RZ, R26.H0_H0 ;  /* 0x2000001aff460230 */ /* 0x000fcc0000004100 */
[----:B------:R-:W0:Y:S01]  /*1510*/  @P0 LDC R85, c[0x0][0x40c] ;  /* 0x00010300ff550b82 */ /* 0x000e220000000800 */
[----:B-1----:R-:W-:Y:S01]  /*1520*/  @P0 FMUL.FTZ R58, R54, R55 ;  /* 0x00000037363a0220 */ /* 0x002fe20000410000 */
[--C-:B------:R-:W-:Y:S02]  /*1530*/  @P0 HADD2.F32 R54, -RZ, R69.reuse.H1_H1 ;  /* 0x30000045ff360230 */ /* 0x100fe40000004100 */
[----:B------:R-:W-:-:S04]  /*1540*/  @P0 HADD2.F32 R55, -RZ, R69.H0_H0 ;  /* 0x20000045ff370230 */ /* 0x000fc80000004100 */
[----:B------:R-:W1:Y:S01]  /*1550*/  @P0 LDC R56, c[0x0][0x40c] ;  /* 0x00010300ff380b82 */ /* 0x000e620000000800 */
[----:B---3--:R-:W-:Y:S01]  /*1560*/  @P0 FMUL.FTZ R83, R52, R53 ;  /* 0x0000003534530220 */ /* 0x008fe20000410000 */
[----:B------:R-:W-:Y:S01]  /*1570*/  MOV R53, R29 ;  /* 0x0000001d00357202 */ /* 0x000fe20000000f00 */
[----:B------:R-:W-:Y:S01]  /*1580*/  @P0 FFMA.FTZ R53, R58, R54, R29 ;  /* 0x000000363a350223 */ /* 0x000fe2000001001d */
[----:B------:R-:W-:Y:S01]  /*1590*/  MOV R52, R28 ;  /* 0x0000001c00347202 */ /* 0x000fe20000000f00 */
[----:B------:R-:W-:Y:S01]  /*15a0*/  @P0 FFMA.FTZ R52, R83, R55, R28 ;  /* 0x0000003753340223 */ /* 0x000fe2000001001c */
[----:B------:R-:W-:Y:S01]  /*15b0*/  @P0 HADD2.F32 R58, -RZ, R74.H0_H0 ;  /* 0x2000004aff3a0230 */ /* 0x000fe20000004100 */
[----:B------:R-:W-:Y:S01]  /*15c0*/  MOV R55, R31 ;  /* 0x0000001f00377202 */ /* 0x000fe20000000f00 */
[----:B------:R-:W3:Y:S01]  /*15d0*/  @P0 LDC R57, c[0x0][0x40c] ;  /* 0x00010300ff390b82 */ /* 0x000ee20000000800 */
[----:B----4-:R-:W-:Y:S01]  /*15e0*/  @P0 FMUL.FTZ R82, R59, R82 ;  /* 0x000000523b520220 */ /* 0x010fe20000410000 */
[----:B------:R-:W-:Y:S01]  /*15f0*/  @P0 HADD2.F32 R83, -RZ, R26.H1_H1 ;  /* 0x3000001aff530230 */ /* 0x000fe20000004100 */
[----:B------:R-:W-:Y:S01]  /*1600*/  MOV R54, R30 ;  /* 0x0000001e00367202 */ /* 0x000fe20000000f00 */
[----:B------:R-:W-:Y:S01]  /*1610*/  @P0 FFMA.FTZ R54, R71, R58, R30 ;  /* 0x0000003a47360223 */ /* 0x000fe2000001001e */
[----:B------:R-:W-:Y:S01]  /*1620*/  @P0 HADD2.F32 R71, -RZ, R76.H0_H0 ;  /* 0x2000004cff470230 */ /* 0x000fe20000004100 */
[----:B------:R-:W-:Y:S01]  /*1630*/  MOV R58, R34 ;  /* 0x00000022003a7202 */ /* 0x000fe20000000f00 */
[----:B0-----:R-:W-:Y:S01]  /*1640*/  @P0 FMUL.FTZ R59, R70, R85 ;  /* 0x00000055463b0220 */ /* 0x001fe20000410000 */
[----:B------:R-:W-:-:S05]  /*1650*/  @P0 HADD2.F32 R70, -RZ, R74.H1_H1 ;  /* 0x3000004aff460230 */ /* 0x000fca0000004100 */
[----:B------:R-:W-:Y:S01]  /*1660*/  @P0 FFMA.FTZ R55, R82, R70, R31 ;  /* 0x0000004652370223 */ /* 0x000fe2000001001f */
[--C-:B------:R-:W-:Y:S02]  /*1670*/  @P0 HADD2.F32 R70, -RZ, R75.reuse.H0_H0 ;  /* 0x2000004bff460230 */ /* 0x100fe40000004100 */
[----:B-1----:R-:W-:Y:S01]  /*1680*/  @P0 FMUL.FTZ R84, R83, R56 ;  /* 0x0000003853540220 */ /* 0x002fe20000410000 */
[----:B------:R-:W-:Y:S01]  /*1690*/  @P0 HADD2.F32 R82, -RZ, R75.H1_H1 ;  /* 0x3000004bff520230 */ /* 0x000fe20000004100 */
[----:B------:R-:W-:Y:S01]  /*16a0*/  MOV R56, R32 ;  /* 0x0000002000387202 */ /* 0x000fe20000000f00 */
[----:B------:R-:W-:Y:S01]  /*16b0*/  @P0 FFMA.FTZ R56, R59, R70, R32 ;  /* 0x000000463b380223 */ /* 0x000fe20000010020 */
[----:B------:R-:W-:Y:S01]  /*16c0*/  MOV R59, R35 ;  /* 0x00000023003b7202 */ /* 0x000fe20000000f00 */
[----:B---3--:R-:W-:Y:S01]  /*16d0*/  @P0 FMUL.FTZ R83, R86, R57 ;  /* 0x0000003956530220 */ /* 0x008fe20000410000 */
[----:B------:R-:W-:Y:S01]  /*16e0*/  MOV R57, R33 ;  /* 0x0000002100397202 */ /* 0x000fe20000000f00 */
[----:B------:R-:W-:-:S02]  /*16f0*/  @P0 FFMA.FTZ R57, R84, R82, R33 ;  /* 0x0000005254390223 */ /* 0x000fc40000010021 */
[----:B------:R-:W-:Y:S01]  /*1700*/  @P0 FFMA.FTZ R58, R83, R71, R34 ;  /* 0x00000047533a0223 */ /* 0x000fe20000010022 */
[----:B------:R-:W-:Y:S06]  /*1710*/  @!P0 BRA `(.L_x_12368) ;  /* 0x0000000000c48947 */ /* 0x000fec0003800000 */
[----:B------:R-:W-:Y:S02]  /*1720*/  HADD2.F32 R59, -RZ, R27.H1_H1 ;  /* 0x3000001bff3b7230 */ /* 0x000fe40000004100 */
[----:B------:R-:W-:-:S03]  /*1730*/  HADD2.F32 R70, -RZ, R76.H1_H1 ;  /* 0x3000004cff467230 */ /* 0x000fc60000004100 */
[----:B------:R-:W-:-:S04]  /*1740*/  FMUL.FTZ R82, R59, UR12 ;  /* 0x0000000c3b527c20 */ /* 0x000fc80008410000 */
[----:B------:R-:W-:Y:S01]  /*1750*/  FFMA.FTZ R59, R82, R70, R35 ;  /* 0x00000046523b7223 */ /* 0x000fe20000010023 */
[----:B------:R-:W-:Y:S06]  /*1760*/  BRA `(.L_x_12368) ;  /* 0x0000000000b07947 */ /* 0x000fec0003800000 */
.L_x_12367:
[----:B------:R-:W0:Y:S01]  /*1770*/  @P1 LDC R70, c[0x0][0x40c] ;  /* 0x00010300ff461b82 */ /* 0x000e220000000800 */
[----:B-----5:R-:W-:Y:S02]  /*1780*/  @P1 HADD2.F32 R59, -RZ, R25.H0_H0 ;  /* 0x20000019ff3b1230 */ /* 0x020fe40000004100 */
[--C-:B---3--:R-:W-:Y:S02]  /*1790*/  @P1 HADD2.F32 R55, -RZ, R24.reuse.H1_H1 ;  /* 0x30000018ff371230 */ /* 0x108fe40000004100 */
[----:B------:R-:W-:Y:S02]  /*17a0*/  @P1 HADD2.F32 R52, -RZ, R24.H0_H0 ;  /* 0x20000018ff341230 */ /* 0x000fe40000004100 */
[----:B------:R-:W-:Y:S01]  /*17b0*/  @P1 HADD2.F32 R84, -RZ, R26.H0_H0 ;  /* 0x2000001aff541230 */ /* 0x000fe20000004100 */
[----:B------:R-:W1:Y:S08]  /*17c0*/  @P1 LDC R58, c[0x0][0x40c] ;  /* 0x00010300ff3a1b82 */ /* 0x000e700000000800 */
[----:B------:R-:W3:Y:S08]  /*17d0*/  @P1 LDC R53, c[0x0][0x40c] ;  /* 0x00010300ff351b82 */ /* 0x000ef00000000800 */
[----:B------:R-:W4:Y:S01]  /*17e0*/  @P1 LDC R82, c[0x0][0x40c] ;  /* 0x00010300ff521b82 */ /* 0x000f220000000800 */
[----:B0-----:R-:W-:Y:S01]  /*17f0*/  @P1 FMUL.FTZ R71, R59, R70 ;  /* 0x000000463b471220 */ /* 0x001fe20000410000 */
[----:B------:R-:W-:-:S02]  /*1800*/  @P1 HADD2.F32 R70, -RZ, R69.H1_H1 ;  /* 0x30000045ff461230 */ /* 0x000fc40000004100 */
[----:B------:R-:W-:-:S04]  /*1810*/  @P1 HADD2.F32 R59, -RZ, R25.H1_H1 ;  /* 0x30000019ff3b1230 */ /* 0x000fc80000004100 */
[----:B------:R-:W0:Y:S01]  /*1820*/  @P1 LDC R85, c[0x0][0x40c] ;  /* 0x00010300ff551b82 */ /* 0x000e220000000800 */
[----:B-1----:R-:W-:Y:S01]  /*1830*/  @P1 FMUL.FTZ R57, R55, R58 ;  /* 0x0000003a37391220 */ /* 0x002fe20000410000 */
[----:B------:R-:W-:-:S06]  /*1840*/  @P1 HADD2.F32 R55, -RZ, R69.H0_H0 ;  /* 0x20000045ff371230 */ /* 0x000fcc0000004100 */
[----:B------:R-:W1:Y:S01]  /*1850*/  @P1 LDC R56, c[0x0][0x40c] ;  /* 0x00010300ff381b82 */ /* 0x000e620000000800 */
[----:B---3--:R-:W-:Y:S01]  /*1860*/  @P1 FMUL.FTZ R54, R52, R53 ;  /* 0x0000003534361220 */ /* 0x008fe20000410000 */
[----:B------:R-:W-:Y:S02]  /*1870*/  CS2R R52, SRZ ;  /* 0x0000000000347805 */ /* 0x000fe4000001ff00 */
[----:B------:R-:W-:Y:S01]  /*1880*/  @P1 FMUL.FTZ R53, R57, R70 ;  /* 0x0000004639351220 */ /* 0x000fe20000410000 */
[----:B------:R-:W-:Y:S01]  /*1890*/  @P1 FMUL.FTZ R52, R54, R55 ;  /* 0x0000003736341220 */ /* 0x000fe20000410000 */
[----:B------:R-:W-:Y:S01]  /*18a0*/  @P1 HADD2.F32 R57, -RZ, R26.H1_H1 ;  /* 0x3000001aff391230 */ /* 0x000fe20000004100 */
[----:B------:R-:W-:Y:S01]  /*18b0*/  CS2R R54, SRZ ;  /* 0x0000000000367805 */ /* 0x000fe2000001ff00 */
[----:B------:R-:W3:Y:S01]  /*18c0*/  @P1 LDC R58, c[0x0][0x40c] ;  /* 0x00010300ff3a1b82 */ /* 0x000ee20000000800 */
[----:B----4-:R-:W-:Y:S01]  /*18d0*/  @P1 FMUL.FTZ R83, R59, R82 ;  /* 0x000000523b531220 */ /* 0x010fe20000410000 */
[----:B------:R-:W-:-:S05]  /*18e0*/  @P1 HADD2.F32 R82, -RZ, R74.H0_H0 ;  /* 0x2000004aff521230 */ /* 0x000fca0000004100 */
[----:B------:R-:W-:Y:S01]  /*18f0*/  @P1 FMUL.FTZ R54, R71, R82 ;  /* 0x0000005247361220 */ /* 0x000fe20000410000 */
[----:B------:R-:W4:Y:S01]  /*1900*/  @P1 LDC R70, c[0x0][0x40c] ;  /* 0x00010300ff461b82 */ /* 0x000f220000000800 */
[----:B0-----:R-:W-:Y:S01]  /*1910*/  @P1 FMUL.FTZ R59, R84, R85 ;  /* 0x00000055543b1220 */ /* 0x001fe20000410000 */
[----:B------:R-:W-:Y:S02]  /*1920*/  @P1 HADD2.F32 R84, -RZ, R74.H1_H1 ;  /* 0x3000004aff541230 */ /* 0x000fe40000004100 */
[----:B------:R-:W-:Y:S02]  /*1930*/  @P1 HADD2.F32 R82, -RZ, R75.H0_H0 ;  /* 0x2000004bff521230 */ /* 0x000fe40000004100 */
[----:B------:R-:W-:Y:S02]  /*1940*/  @P1 HADD2.F32 R71, -RZ, R27.H0_H0 ;  /* 0x2000001bff471230 */ /* 0x000fe40000004100 */
[----:B------:R-:W-:Y:S01]  /*1950*/  @P1 FMUL.FTZ R55, R83, R84 ;  /* 0x0000005453371220 */ /* 0x000fe20000410000 */
[----:B------:R-:W-:-:S02]  /*1960*/  @P1 HADD2.F32 R84, -RZ, R75.H1_H1 ;  /* 0x3000004bff541230 */ /* 0x000fc40000004100 */
[----:B-1----:R-:W-:Y:S01]  /*1970*/  @P1 FMUL.FTZ R85, R57, R56 ;  /* 0x0000003839551220 */ /* 0x002fe20000410000 */
[----:B------:R-:W-:Y:S01]  /*1980*/  @P1 HADD2.F32 R83, -RZ, R27.H1_H1 ;  /* 0x3000001bff531230 */ /* 0x000fe20000004100 */
[----:B------:R-:W-:Y:S02]  /*1990*/  CS2R R56, SRZ ;  /* 0x0000000000387805 */ /* 0x000fe4000001ff00 */
[----:B------:R-:W-:Y:S01]  /*19a0*/  @P1 FMUL.FTZ R56, R59, R82 ;  /* 0x000000523b381220 */ /* 0x000fe20000410000 */
[----:B------:R-:W-:Y:S01]  /*19b0*/  @P1 FMUL.FTZ R57, R85, R84 ;  /* 0x0000005455391220 */ /* 0x000fe20000410000 */
[--C-:B------:R-:W-:Y:S02]  /*19c0*/  @P1 HADD2.F32 R82, -RZ, R76.reuse.H0_H0 ;  /* 0x2000004cff521230 */ /* 0x100fe40000004100 */
[----:B---3--:R-:W-:Y:S01]  /*19d0*/  @P1 FMUL.FTZ R71, R71, R58 ;  /* 0x0000003a47471220 */ /* 0x008fe20000410000 */
[----:B------:R-:W-:Y:S01]  /*19e0*/  @P1 HADD2.F32 R85, -RZ, R76.H1_H1 ;  /* 0x3000004cff551230 */ /* 0x000fe20000004100 */
[----:B------:R-:W-:-:S02]  /*19f0*/  CS2R R58, SRZ ;  /* 0x00000000003a7805 */ /* 0x000fc4000001ff00 */
[----:B------:R-:W-:Y:S01]  /*1a00*/  @P1 FMUL.FTZ R58, R71, R82 ;  /* 0x00000052473a1220 */ /* 0x000fe20000410000 */
[----:B----4-:R-:W-:-:S04]  /*1a10*/  @P1 FMUL.FTZ R70, R83, R70 ;  /* 0x0000004653461220 */ /* 0x010fc80000410000 */
[----:B------:R-:W-:-:S07]  /*1a20*/  @P1 FMUL.FTZ R59, R70, R85 ;  /* 0x00000055463b1220 */ /* 0x000fce0000410000 */
.L_x_12368:
        /* <DEDUP_REMOVED lines=108> */
.L_x_12370:
[----:B--2---:R-:W-:Y:S05]  /*20f0*/  BSYNC.RECONVERGENT B0 ;  /* 0x0000000000007941 */ /* 0x004fea0003800200 */
.L_x_12369:
        /* <DEDUP_REMOVED lines=13> */
.L_x_12372:
[----:B------:R-:W-:Y:S05]  /*21d0*/  BSYNC.RECONVERGENT B0 ;  /* 0x0000000000007941 */ /* 0x000fea0003800200 */
.L_x_12371:
[----:B------:R-:W1:Y:S01]  /*21e0*/  SHFL.DOWN PT, R82, R83, 0x2, 0x1f ;  /* 0x08401f0053527f89 */ /* 0x000e6200000e0000 */
[----:B------:R-:W-:Y:S02]  /*21f0*/  I2FP.F32.U32 R86, R83 ;  /* 0x0000005300567245 */ /* 0x000fe40000201000 */
        /* <DEDUP_REMOVED lines=34> */
[----:B------:R-:W-:Y:S02]  /*2420*/  FFMA.FTZ R82, R79, R81, R70 ;  /* 0x000000514f527223 */ /* 0x000fe40000010046 */
[----:B------:R-:W2:Y:S04]  /*2430*/  @!P1 LDC.64 R78, c[0x0][0x3c0] ;  /* 0x0000f000ff4e9b82 */ /* 0x000ea80000000a00 */
[----:B------:R-:W0:Y:S04]  /*2440*/  SHFL.IDX PT, R82, R82, RZ, 0x1f ;  /* 0x00001fff52527589 */ /* 0x000e2800000e0000 */
[----:B------:R-:W3:Y:S01]  /*2450*/  @!P1 LDC.64 R70, c[0x0][0x3c8] ;  /* 0x0000f200ff469b82 */ /* 0x000ee20000000a00 */
[----:B-1----:R-:W-:Y:S01]  /*2460*/  FMUL.FTZ R81, R83, R83 ;  /* 0x0000005353517220 */ /* 0x002fe20000410000 */
[----:B--2---:R-:W-:-:S04]  /*2470*/  @!P1 IMAD.WIDE R78, R0, 0x4, R78 ;  /* 0x00000004004e9825 */ /* 0x004fc800078e024e */
[----:B------:R-:W-:Y:S01]  /*2480*/  FSEL R84, R81, RZ, P0 ;  /* 0x000000ff51547208 */ /* 0x000fe20000000000 */
[----:B0-----:R-:W-:Y:S01]  /*2490*/  FFMA.FTZ R81, R82, UR11, R85 ;  /* 0x0000000b52517c23 */ /* 0x001fe20008010055 */
[----:B------:R0:W-:Y:S03]  /*24a0*/  @!P1 STG.E desc[UR6][R78.64], R83 ;  /* 0x000000534e009986 */ /* 0x0001e6000c101906 */
[----:B------:R-:W-:Y:S01]  /*24b0*/  FADD.FTZ R81, R81, R84 ;  /* 0x0000005451517221 */ /* 0x000fe20000010000 */
[----:B---3--:R-:W-:-:S05]  /*24c0*/  @!P1 IMAD.WIDE R70, R0, 0x4, R70 ;  /* 0x0000000400469825 */ /* 0x008fca00078e0246 */
[----:B------:R-:W1:Y:S02]  /*24d0*/  MUFU.RSQ R81, R81 ;  /* 0x0000005100517308 */ /* 0x000e640000001400 */
[----:B-1----:R0:W-:Y:S01]  /*24e0*/  @!P1 STG.E desc[UR6][R70.64], R81 ;  /* 0x0000005146009986 */ /* 0x0021e2000c101906 */
[----:B------:R-:W-:-:S13]  /*24f0*/  ISETP.GE.AND P1, PT, R80, 0x1, PT ;  /* 0x000000015000780c */ /* 0x000fda0003f26270 */
[----:B0-----:R-:W-:Y:S05]  /*2500*/  @!P1 BRA `(.L_x_12373) ;  /* 0x00000008004c9947 */ /* 0x001fea0003800000 */
[----:B------:R-:W-:Y:S01]  /*2510*/  FSEL R78, R83, RZ, !P0 ;  /* 0x000000ff534e7208 */ /* 0x000fe20004000000 */
[--C-:B------:R-:W-:Y:S01]  /*2520*/  HADD2.F32 R71, -RZ, R61.reuse.H0_H0 ;  /* 0x2000003dff477230 */ /* 0x100fe20000004100 */
[----:B------:R-:W-:Y:S01]  /*2530*/  IADD3 R80, PT, PT, R80, -0x1, RZ ;  /* 0xffffffff50507810 */ /* 0x000fe20007ffe0ff */
[----:B------:R-:W-:Y:S02]  /*2540*/  HADD2.F32 R79, -RZ, R20.H0_H0 ;  /* 0x20000014ff4f7230 */ /* 0x000fe40000004100 */
[C---:B------:R-:W-:Y:S01]  /*2550*/  FADD.FTZ R36, -R78.reuse, R36 ;  /* 0x000000244e247221 */ /* 0x040fe20000010100 */
[----:B------:R-:W-:Y:S01]  /*2560*/  FADD.FTZ R70, -R78, R37 ;  /* 0x000000254e467221 */ /* 0x000fe20000010100 */
[----:B------:R-:W-:Y:S02]  /*2570*/  IMAD R77, R80, R77, RZ ;  /* 0x0000004d504d7224 */ /* 0x000fe400078e02ff */
[C---:B------:R-:W-:Y:S01]  /*2580*/  FADD.FTZ R38, -R78.reuse, R38 ;  /* 0x000000264e267221 */ /* 0x040fe20000010100 */
[----:B------:R-:W-:Y:S01]  /*2590*/  FMUL.FTZ R36, R81, R36 ;  /* 0x0000002451247220 */ /* 0x000fe20000410000 */
[----:B------:R-:W-:Y:S01]  /*25a0*/  FADD.FTZ R80, -R78, R39 ;  /* 0x000000274e507221 */ /* 0x000fe20000010100 */
[----:B------:R-:W-:-:S02]  /*25b0*/  HADD2.F32 R37, -RZ, R61.H1_H1 ;  /* 0x3000003dff257230 */ /* 0x000fc40000004100 */
[C---:B------:R-:W-:Y:S01]  /*25c0*/  FMUL.FTZ R38, R81.reuse, R38 ;  /* 0x0000002651267220 */ /* 0x040fe20000410000 */
[----:B------:R-:W-:Y:S01]  /*25d0*/  FFMA.FTZ R71, R36, R71, R79 ;  /* 0x0000004724477223 */ /* 0x000fe2000001004f */
[----:B------:R-:W-:Y:S02]  /*25e0*/  HADD2.F32 R39, -RZ, R20.H1_H1 ;  /* 0x30000014ff277230 */ /* 0x000fe40000004100 */
[C---:B------:R-:W-:Y:S01]  /*25f0*/  FMUL.FTZ R36, R81.reuse, R70 ;  /* 0x0000004651247220 */ /* 0x040fe20000410000 */
[--C-:B------:R-:W-:Y:S02]  /*2600*/  HADD2.F32 R79, -RZ, R60.reuse.H0_H0 ;  /* 0x2000003cff4f7230 */ /* 0x100fe40000004100 */
[----:B------:R-:W-:Y:S01]  /*2610*/  FMUL.FTZ R80, R81, R80 ;  /* 0x0000005051507220 */ /* 0x000fe20000410000 */
[----:B------:R-:W-:Y:S02]  /*2620*/  HADD2.F32 R83, -RZ, R21.H0_H0 ;  /* 0x20000015ff537230 */ /* 0x000fe40000004100 */
[----:B------:R-:W-:Y:S01]  /*2630*/  FFMA.FTZ R36, R36, R37, R39 ;  /* 0x0000002524247223 */ /* 0x000fe20000010027 */
[----:B------:R-:W-:-:S02]  /*2640*/  HADD2.F32 R85, -RZ, R60.H1_H1 ;  /* 0x3000003cff557230 */ /* 0x000fc40000004100 */
[----:B------:R-:W-:Y:S01]  /*2650*/  FADD.FTZ R44, -R78, R44 ;  /* 0x0000002c4e2c7221 */ /* 0x000fe20000010100 */
[----:B------:R-:W-:Y:S02]  /*2660*/  HADD2.F32 R87, -RZ, R21.H1_H1 ;  /* 0x30000015ff577230 */ /* 0x000fe40000004100 */
[----:B------:R-:W-:Y:S01]  /*2670*/  FFMA.FTZ R70, R38, R79, R83 ;  /* 0x0000004f26467223 */ /* 0x000fe20000010053 */
[C---:B------:R-:W-:Y:S01]  /*2680*/  FADD.FTZ R38, -R78.reuse, R40 ;  /* 0x000000284e267221 */ /* 0x040fe20000010100 */
[----:B------:R-:W-:Y:S02]  /*2690*/  HADD2.F32 R39, -RZ, R11.H0_H0 ;  /* 0x2000000bff277230 */ /* 0x000fe40000004100 */
[----:B------:R-:W-:Y:S01]  /*26a0*/  FADD.FTZ R40, -R78, R41 ;  /* 0x000000294e287221 */ /* 0x000fe20000010100 */
[----:B------:R-:W-:Y:S01]  /*26b0*/  FFMA.FTZ R37, R80, R85, R87 ;  /* 0x0000005550257223 */ /* 0x000fe20000010057 */
[----:B------:R-:W-:Y:S01]  /*26c0*/  FADD.FTZ R80, -R78, R42 ;  /* 0x0000002a4e507221 */ /* 0x000fe20000010100 */
[----:B------:R-:W-:-:S02]  /*26d0*/  HADD2.F32 R79, -RZ, R22.H0_H0 ;  /* 0x20000016ff4f7230 */ /* 0x000fc40000004100 */
[C---:B------:R-:W-:Y:S01]  /*26e0*/  FMUL.FTZ R38, R81.reuse, R38 ;  /* 0x0000002651267220 */ /* 0x040fe20000410000 */
[----:B------:R-:W-:Y:S02]  /*26f0*/  HADD2.F32 R87, -RZ, R10.H0_H0 ;  /* 0x2000000aff577230 */ /* 0x000fe40000004100 */
[C---:B------:R-:W-:Y:S01]  /*2700*/  FMUL.FTZ R80, R81.reuse, R80 ;  /* 0x0000005051507220 */ /* 0x040fe20000410000 */
[----:B------:R-:W-:Y:S02]  /*2710*/  HADD2.F32 R89, -RZ, R23.H0_H0 ;  /* 0x20000017ff597230 */ /* 0x000fe40000004100 */
[----:B------:R-:W-:Y:S01]  /*2720*/  FMUL.FTZ R42, R81, R40 ;  /* 0x00000028512a7220 */ /* 0x000fe20000410000 */
[----:B------:R-:W-:Y:S02]  /*2730*/  HADD2.F32 R83, -RZ, R11.H1_H1 ;  /* 0x3000000bff537230 */ /* 0x000fe40000004100 */
[----:B------:R-:W-:Y:S01]  /*2740*/  FFMA.FTZ R41, R38, R39, R79 ;  /* 0x0000002726297223 */ /* 0x000fe2000001004f */
[----:B------:R-:W-:-:S02]  /*2750*/  HADD2.F32 R85, -RZ, R22.H1_H1 ;  /* 0x30000016ff557230 */ /* 0x000fc40000004100 */
[----:B------:R-:W-:Y:S01]  /*2760*/  FADD.FTZ R40, -R78, R43 ;  /* 0x0000002b4e287221 */ /* 0x000fe20000010100 */
[----:B------:R-:W-:Y:S01]  /*2770*/  FFMA.FTZ R39, R80, R87, R89 ;  /* 0x0000005750277223 */ /* 0x000fe20000010059 */
[----:B------:R-:W-:Y:S02]  /*2780*/  HADD2.F32 R80, -RZ, R5.H0_H0 ;  /* 0x20000005ff507230 */ /* 0x000fe40000004100 */
[----:B------:R-:W-:Y:S01]  /*2790*/  FADD.FTZ R84, -R78, R45 ;  /* 0x0000002d4e547221 */ /* 0x000fe20000010100 */
[----:B------:R-:W-:Y:S02]  /*27a0*/  HADD2.F32 R82, -RZ, R16.H0_H0 ;  /* 0x20000010ff527230 */ /* 0x000fe40000004100 */
[C---:B------:R-:W-:Y:S01]  /*27b0*/  FMUL.FTZ R45, R81.reuse, R44 ;  /* 0x0000002c512d7220 */ /* 0x040fe20000410000 */
[----:B------:R-:W-:Y:S01]  /*27c0*/  FFMA.FTZ R38, R42, R83, R85 ;  /* 0x000000532a267223 */ /* 0x000fe20000010055 */
[----:B------:R-:W-:Y:S02]  /*27d0*/  HADD2.F32 R43, -RZ, R10.H1_H1 ;  /* 0x3000000aff2b7230 */ /* 0x000fe40000004100 */
[----:B------:R-:W-:Y:S01]  /*27e0*/  FMUL.FTZ R40, R81, R40 ;  /* 0x0000002851287220 */ /* 0x000fe20000410000 */
[----:B------:R-:W-:-:S02]  /*27f0*/  HADD2.F32 R79, -RZ, R23.H1_H1 ;  /* 0x30000017ff4f7230 */ /* 0x000fc40000004100 */
[----:B------:R-:W-:Y:S01]  /*2800*/  FMUL.FTZ R84, R81, R84 ;  /* 0x0000005451547220 */ /* 0x000fe20000410000 */
[----:B------:R-:W-:Y:S02]  /*2810*/  HADD2.F32 R83, -RZ, R5.H1_H1 ;  /* 0x30000005ff537230 */ /* 0x000fe40000004100 */
[C---:B------:R-:W-:Y:S01]  /*2820*/  FADD.FTZ R42, -R78.reuse, R46 ;  /* 0x0000002e4e2a7221 */ /* 0x040fe20000010100 */
[----:B------:R-:W-:Y:S02]  /*2830*/  HADD2.F32 R85, -RZ, R16.H1_H1 ;  /* 0x30000010ff557230 */ /* 0x000fe40000004100 */
[----:B------:R-:W-:Y:S01]  /*2840*/  FFMA.FTZ R45, R45, R80, R82 ;  /* 0x000000502d2d7223 */ /* 0x000fe20000010052 */
[C---:B------:R-:W-:Y:S01]  /*2850*/  FADD.FTZ R80, -R78.reuse, R48 ;  /* 0x000000304e507221 */ /* 0x040fe20000010100 */
[----:B------:R-:W-:Y:S01]  /*2860*/  FADD.FTZ R44, -R78, R47 ;  /* 0x0000002f4e2c7221 */ /* 0x000fe20000010100 */
[----:B------:R-:W-:Y:S01]  /*2870*/  FFMA.FTZ R46, R40, R43, R79 ;  /* 0x0000002b282e7223 */ /* 0x000fe2000001004f */
[----:B------:R-:W-:Y:S01]  /*2880*/  FFMA.FTZ R40, R84, R83, R85 ;  /* 0x0000005354287223 */ /* 0x000fe20000010055 */
[----:B------:R-:W-:-:S02]  /*2890*/  HADD2.F32 R47, -RZ, R4.H0_H0 ;  /* 0x20000004ff2f7230 */ /* 0x000fc40000004100 */
[C---:B------:R-:W-:Y:S01]  /*28a0*/  FADD.FTZ R48, -R78.reuse, R49 ;  /* 0x000000314e307221 */ /* 0x040fe20000010100 */
[----:B------:R-:W-:Y:S02]  /*28b0*/  HADD2.F32 R43, -RZ, R17.H0_H0 ;  /* 0x20000011ff2b7230 */ /* 0x000fe40000004100 */
[C---:B------:R-:W-:Y:S01]  /*28c0*/  FMUL.FTZ R42, R81.reuse, R42 ;  /* 0x0000002a512a7220 */ /* 0x040fe20000410000 */
[----:B------:R-:W-:Y:S02]  /*28d0*/  HADD2.F32 R82, -RZ, R3.H0_H0 ;  /* 0x20000003ff527230 */ /* 0x000fe40000004100 */
[----:B------:R-:W-:Y:S01]  /*28e0*/  FMUL.FTZ R49, R81, R80 ;  /* 0x0000005051317220 */ /* 0x000fe20000410000 */
[--C-:B------:R-:W-:Y:S02]  /*28f0*/  HADD2.F32 R84, -RZ, R18.reuse.H0_H0 ;  /* 0x20000012ff547230 */ /* 0x100fe40000004100 */
[----:B------:R-:W-:Y:S01]  /*2900*/  FADD.FTZ R50, -R78, R50 ;  /* 0x000000324e327221 */ /* 0x000fe20000010100 */
[----:B------:R-:W-:Y:S01]  /*2910*/  FFMA.FTZ R47, R42, R47, R43 ;  /* 0x0000002f2a2f7223 */ /* 0x000fe2000001002b */
[----:B------:R-:W-:Y:S01]  /*2920*/  FADD.FTZ R80, -R78, R51 ;  /* 0x000000334e507221 */ /* 0x000fe20000010100 */
[----:B------:R-:W-:-:S02]  /*2930*/  HADD2.F32 R86, -RZ, R18.H1_H1 ;  /* 0x30000012ff567230 */ /* 0x000fc40000004100 */
[----:B------:R-:W-:Y:S01]  /*2940*/  FFMA.FTZ R42, R49, R82, R84 ;  /* 0x00000052312a7223 */ /* 0x000fe20000010054 */
[----:B------:R-:W-:Y:S02]  /*2950*/  HADD2.F32 R84, -RZ, R3.H1_H1 ;  /* 0x30000003ff547230 */ /* 0x000fe40000004100 */
[C---:B------:R-:W-:Y:S01]  /*2960*/  FMUL.FTZ R43, R81.reuse, R48 ;  /* 0x00000030512b7220 */ /* 0x040fe20000410000 */
[----:B------:R-:W-:Y:S02]  /*2970*/  HADD2.F32 R49, -RZ, R2.H0_H0 ;  /* 0x20000002ff317230 */ /* 0x000fe40000004100 */
[C---:B------:R-:W-:Y:S01]  /*2980*/  FMUL.FTZ R50, R81.reuse, R50 ;  /* 0x0000003251327220 */ /* 0x040fe20000410000 */
[----:B------:R-:W-:Y:S02]  /*2990*/  HADD2.F32 R51, -RZ, R19.H0_H0 ;  /* 0x20000013ff337230 */ /* 0x000fe40000004100 */
[----:B------:R-:W-:Y:S01]  /*29a0*/  FMUL.FTZ R44, R81, R44 ;  /* 0x0000002c512c7220 */ /* 0x000fe20000410000 */
[----:B------:R-:W-:-:S02]  /*29b0*/  HADD2.F32 R79, -RZ, R4.H1_H1 ;  /* 0x30000004ff4f7230 */ /* 0x000fc40000004100 */
[C---:B------:R-:W-:Y:S01]  /*29c0*/  FADD.FTZ R52, -R78.reuse, R52 ;  /* 0x000000344e347221 */ /* 0x040fe20000010100 */
[----:B------:R-:W-:Y:S02]  /*29d0*/  HADD2.F32 R83, -RZ, R17.H1_H1 ;  /* 0x30000011ff537230 */ /* 0x000fe40000004100 */
[C---:B------:R-:W-:Y:S01]  /*29e0*/  FADD.FTZ R82, -R78.reuse, R53 ;  /* 0x000000354e527221 */ /* 0x040fe20000010100 */
[----:B------:R-:W-:Y:S01]  /*29f0*/  FADD.FTZ R48, -R78, R55 ;  /* 0x000000374e307221 */ /* 0x000fe20000010100 */
[----:B------:R-:W-:Y:S01]  /*2a00*/  FFMA.FTZ R55, R43, R84, R86 ;  /* 0x000000542b377223 */ /* 0x000fe20000010056 */
[----:B------:R-:W-:Y:S01]  /*2a10*/  FFMA.FTZ R43, R50, R49, R51 ;  /* 0x00000031322b7223 */ /* 0x000fe20000010033 */
[C---:B------:R-:W-:Y:S01]  /*2a20*/  FADD.FTZ R54, -R78.reuse, R54 ;  /* 0x000000364e367221 */ /* 0x040fe20000010100 */
[----:B------:R-:W-:Y:S02]  /*2a30*/  HADD2.F32 R49, -RZ, R68.H0_H0 ;  /* 0x20000044ff317230 */ /* 0x000fe40000004100 */
[----:B------:R-:W-:Y:S01]  /*2a40*/  FADD.FTZ R86, -R78, R57 ;  /* 0x000000394e567221 */ /* 0x000fe20000010100 */
[----:B------:R-:W-:-:S02]  /*2a50*/  HADD2.F32 R51, -RZ, R12.H0_H0 ;  /* 0x2000000cff337230 */ /* 0x000fc40000004100 */
[----:B------:R-:W-:Y:S01]  /*2a60*/  FFMA.FTZ R44, R44, R79, R83 ;  /* 0x0000004f2c2c7223 */ /* 0x000fe20000010053 */
[----:B------:R-:W-:Y:S02]  /*2a70*/  HADD2.F32 R50, -RZ, R68.H1_H1 ;  /* 0x30000044ff327230 */ /* 0x000fe40000004100 */
[C---:B------:R-:W-:Y:S01]  /*2a80*/  FMUL.FTZ R52, R81.reuse, R52 ;  /* 0x0000003451347220 */ /* 0x040fe20000410000 */
[----:B------:R-:W-:Y:S02]  /*2a90*/  HADD2.F32 R88, -RZ, R12.H1_H1 ;  /* 0x3000000cff587230 */ /* 0x000fe40000004100 */
[C---:B------:R-:W-:Y:S01]  /*2aa0*/  FMUL.FTZ R57, R81.reuse, R82 ;  /* 0x0000005251397220 */ /* 0x040fe20000410000 */
[----:B------:R-:W-:Y:S02]  /*2ab0*/  HADD2.F32 R79, -RZ, R2.H1_H1 ;  /* 0x30000002ff4f7230 */ /* 0x000fe40000004100 */
[----:B------:R-:W-:Y:S01]  /*2ac0*/  FMUL.FTZ R80, R81, R80 ;  /* 0x0000005051507220 */ /* 0x000fe20000410000 */
[----:B------:R-:W-:-:S02]  /*2ad0*/  HADD2.F32 R83, -RZ, R19.H1_H1 ;  /* 0x30000013ff537230 */ /* 0x000fc40000004100 */
[----:B------:R-:W-:Y:S01]  /*2ae0*/  FADD.FTZ R84, -R78, R56 ;  /* 0x000000384e547221 */ /* 0x000fe20000010100 */
[----:B------:R-:W-:Y:S01]  /*2af0*/  FMUL.FTZ R56, R81, R54 ;  /* 0x0000003651387220 */ /* 0x000fe20000410000 */
[----:B------:R-:W-:Y:S01]  /*2b00*/  FFMA.FTZ R54, R52, R49, R51 ;  /* 0x0000003134367223 */ /* 0x000fe20000010033 */
[----:B------:R-:W-:Y:S01]  /*2b10*/  FFMA.FTZ R57, R57, R50, R88 ;  /* 0x0000003239397223 */ /* 0x000fe20000010058 */
[----:B------:R-:W-:Y:S01]  /*2b20*/  FFMA.FTZ R80, R80, R79, R83 ;  /* 0x0000004f50507223 */ /* 0x000fe20000010053 */
[----:B------:R-:W0:Y:S01]  /*2b30*/  LDC.64 R50, c[0x0][0x428] ;  /* 0x00010a00ff327b82 */ /* 0x000e220000000a00 */
[----:B------:R-:W-:Y:S02]  /*2b40*/  HADD2.F32 R53, -RZ, R65.H0_H0 ;  /* 0x20000041ff357230 */ /* 0x000fe40000004100 */
[----:B------:R-:W-:Y:S01]  /*2b50*/  FADD.FTZ R58, -R78, R58 ;  /* 0x0000003a4e3a7221 */ /* 0x000fe20000010100 */
[----:B------:R-:W-:Y:S01]  /*2b60*/  HADD2.F32 R79, -RZ, R13.H0_H0 ;  /* 0x2000000dff4f7230 */ /* 0x000fe20000004100 */
[----:B------:R-:W-:Y:S01]  /*2b70*/  SHF.R.S32.HI R52, RZ, 0x1f, R77 ;  /* 0x0000001fff347819 */ /* 0x000fe2000001144d */
[----:B------:R-:W-:-:S02]  /*2b80*/  HADD2.F32 R49, -RZ, R73.H0_H0 ;  /* 0x20000049ff317230 */ /* 0x000fc40000004100 */
[C---:B------:R-:W-:Y:S01]  /*2b90*/  FMUL.FTZ R84, R81.reuse, R84 ;  /* 0x0000005451547220 */ /* 0x040fe20000410000 */
[----:B------:R-:W-:Y:S01]  /*2ba0*/  FADD.FTZ R78, -R78, R59 ;  /* 0x0000003b4e4e7221 */ /* 0x000fe20000010100 */
[----:B------:R-:W-:Y:S01]  /*2bb0*/  FFMA.FTZ R56, R56, R53, R79 ;  /* 0x0000003538387223 */ /* 0x000fe2000001004f */
[--C-:B------:R-:W-:Y:S02]  /*2bc0*/  HADD2.F32 R53, -RZ, R14.reuse.H0_H0 ;  /* 0x2000000eff357230 */ /* 0x100fe40000004100 */
[C---:B------:R-:W-:Y:S01]  /*2bd0*/  FMUL.FTZ R59, R81.reuse, R48 ;  /* 0x00000030513b7220 */ /* 0x040fe20000410000 */
[----:B------:R-:W-:Y:S01]  /*2be0*/  FMUL.FTZ R48, R81, R58 ;  /* 0x0000003a51307220 */ /* 0x000fe20000410000 */
[----:B------:R-:W-:Y:S01]  /*2bf0*/  LEA.HI R77, R52, R77, RZ, 0x3 ;  /* 0x0000004d344d7211 */ /* 0x000fe200078f18ff */
[----:B------:R-:W-:Y:S02]  /*2c00*/  HADD2.F32 R79, -RZ, R14.H1_H1 ;  /* 0x3000000eff4f7230 */ /* 0x000fe40000004100 */
[----:B------:R-:W-:Y:S01]  /*2c10*/  FFMA.FTZ R58, R84, R49, R53 ;  /* 0x00000031543a7223 */ /* 0x000fe20000010035 */
[----:B------:R-:W-:-:S02]  /*2c20*/  HADD2.F32 R49, -RZ, R73.H1_H1 ;  /* 0x30000049ff317230 */ /* 0x000fc40000004100 */
[----:B------:R-:W-:Y:S01]  /*2c30*/  FMUL.FTZ R86, R81, R86 ;  /* 0x0000005651567220 */ /* 0x000fe20000410000 */
[----:B------:R-:W-:Y:S01]  /*2c40*/  HADD2.F32 R82, -RZ, R65.H1_H1 ;  /* 0x30000041ff527230 */ /* 0x000fe20000004100 */
[----:B------:R-:W-:Y:S01]  /*2c50*/  LEA.HI.SX32 R53, R77, R62, 0x1d ;  /* 0x0000003e4d357211 */ /* 0x000fe200078feaff */
[----:B------:R-:W-:Y:S02]  /*2c60*/  HADD2.F32 R88, -RZ, R13.H1_H1 ;  /* 0x3000000dff587230 */ /* 0x000fe40000004100 */
[----:B------:R-:W-:Y:S01]  /*2c70*/  FMUL.FTZ R78, R81, R78 ;  /* 0x0000004e514e7220 */ /* 0x000fe20000410000 */
[--C-:B------:R-:W-:Y:S02]  /*2c80*/  HADD2.F32 R83, -RZ, R72.reuse.H0_H0 ;  /* 0x20000048ff537230 */ /* 0x100fe40000004100 */
[----:B------:R-:W-:Y:S01]  /*2c90*/  FFMA.FTZ R77, R86, R49, R79 ;  /* 0x00000031564d7223 */ /* 0x000fe2000001004f */
[----:B------:R-:W-:Y:S01]  /*2ca0*/  HADD2.F32 R85, -RZ, R15.H0_H0 ;  /* 0x2000000fff557230 */ /* 0x000fe20000004100 */
[----:B------:R-:W-:Y:S01]  /*2cb0*/  IADD3 R49, PT, PT, R53, 0x80, RZ ;  /* 0x0000008035317810 */ /* 0x000fe20007ffe0ff */
[----:B------:R-:W-:-:S02]  /*2cc0*/  HADD2.F32 R87, -RZ, R72.H1_H1 ;  /* 0x30000048ff577230 */ /* 0x000fc40000004100 */
[----:B------:R-:W-:Y:S01]  /*2cd0*/  FFMA.FTZ R59, R59, R82, R88 ;  /* 0x000000523b3b7223 */ /* 0x000fe20000010058 */
[----:B------:R-:W-:Y:S01]  /*2ce0*/  HADD2.F32 R89, -RZ, R15.H1_H1 ;  /* 0x3000000fff597230 */ /* 0x000fe20000004100 */
[C---:B------:R-:W-:Y:S01]  /*2cf0*/  IADD3 R81, PT, PT, R53.reuse, 0x100, RZ ;  /* 0x0000010035517810 */ /* 0x040fe20007ffe0ff */
[----:B------:R-:W-:Y:S01]  /*2d00*/  FFMA.FTZ R79, R48, R83, R85 ;  /* 0x00000053304f7223 */ /* 0x000fe20000010055 */
[----:B0-----:R-:W-:Y:S01]  /*2d10*/  IMAD.WIDE.U32 R52, R53, 0x10, R50 ;  /* 0x0000001035347825 */ /* 0x001fe200078e0032 */
[----:B------:R-:W-:-:S03]  /*2d20*/  F2FP.F16.F32.PACK_AB R39, R46, R39 ;  /* 0x000000272e27723e */ /* 0x000fc600000000ff */
[----:B------:R-:W-:Y:S01]  /*2d30*/  FFMA.FTZ R78, R78, R87, R89 ;  /* 0x000000574e4e7223 */ /* 0x000fe20000010059 */
[----:B------:R-:W-:Y:S01]  /*2d40*/  F2FP.F16.F32.PACK_AB R38, R38, R41 ;  /* 0x000000292626723e */ /* 0x000fe200000000ff */
[--C-:B------:R-:W-:Y:S01]  /*2d50*/  IMAD.WIDE.U32 R48, R49, 0x10, R50.reuse ;  /* 0x0000001031307825 */ /* 0x100fe200078e0032 */
[----:B------:R-:W-:Y:S02]  /*2d60*/  F2FP.F16.F32.PACK_AB R37, R37, R70 ;  /* 0x000000462525723e */ /* 0x000fe400000000ff */
[----:B------:R-:W-:Y:S01]  /*2d70*/  F2FP.F16.F32.PACK_AB R36, R36, R71 ;  /* 0x000000472424723e */ /* 0x000fe200000000ff */
[----:B------:R-:W-:Y:S01]  /*2d80*/  IMAD.WIDE.U32 R50, R81, 0x10, R50 ;  /* 0x0000001051327825 */ /* 0x000fe200078e0032 */
[----:B------:R-:W-:Y:S02]  /*2d90*/  F2FP.F16.F32.PACK_AB R43, R80, R43 ;  /* 0x0000002b502b723e */ /* 0x000fe400000000ff */
[----:B------:R-:W-:Y:S01]  /*2da0*/  F2FP.F16.F32.PACK_AB R42, R55, R42 ;  /* 0x0000002a372a723e */ /* 0x000fe200000000ff */
[----:B------:R0:W-:Y:S01]  /*2db0*/  STG.E.128 desc[UR6][R52.64], R36 ;  /* 0x0000002434007986 */ /* 0x0001e2000c101d06 */
[----:B------:R-:W-:-:S02]  /*2dc0*/  F2FP.F16.F32.PACK_AB R41, R44, R47 ;  /* 0x0000002f2c29723e */ /* 0x000fc400000000ff */
[----:B------:R-:W-:Y:S02]  /*2dd0*/  F2FP.F16.F32.PACK_AB R40, R40, R45 ;  /* 0x0000002d2828723e */ /* 0x000fe400000000ff */
[----:B------:R-:W-:Y:S02]  /*2de0*/  F2FP.F16.F32.PACK_AB R47, R78, R79 ;  /* 0x0000004f4e2f723e */ /* 0x000fe400000000ff */
[----:B------:R-:W-:Y:S01]  /*2df0*/  F2FP.F16.F32.PACK_AB R46, R77, R58 ;  /* 0x0000003a4d2e723e */ /* 0x000fe200000000ff */
[----:B------:R0:W-:Y:S01]  /*2e00*/  STG.E.128 desc[UR6][R48.64], R40 ;  /* 0x0000002830007986 */ /* 0x0001e2000c101d06 */
[----:B------:R-:W-:Y:S02]  /*2e10*/  F2FP.F16.F32.PACK_AB R45, R59, R56 ;  /* 0x000000383b2d723e */ /* 0x000fe400000000ff */
[----:B------:R-:W-:-:S05]  /*2e20*/  F2FP.F16.F32.PACK_AB R44, R57, R54 ;  /* 0x00000036392c723e */ /* 0x000fca00000000ff */
[----:B------:R0:W-:Y:S02]  /*2e30*/  STG.E.128 desc[UR6][R50.64], R44 ;  /* 0x0000002c32007986 */ /* 0x0001e4000c101d06 */
.L_x_12373:
[----:B0-----:R-:W0:Y:S01]  /*2e40*/  LDC.64 R36, c[0x0][0x380] ;  /* 0x0000e000ff247b82 */ /* 0x001e220000000a00 */
[----:B------:R-:W-:Y:S01]  /*2e50*/  UPLOP3.LUT UP0, UPT, UPT, UPT, UP0, 0x40, 0x4 ;  /* 0x000000000004789c */ /* 0x000fe20003f0e800 */
[----:B0-----:R-:W-:-:S04]  /*2e60*/  IADD3 R0, PT, PT, R0, R36, RZ ;  /* 0x0000002400007210 */ /* 0x001fc80007ffe0ff */
[----:B------:R-:W-:-:S13]  /*2e70*/  ISETP.GE.AND P0, PT, R0, R37, PT ;  /* 0x000000250000720c */ /* 0x000fda0003f06270 */
[----:B------:R-:W-:Y:S05]  /*2e80*/  @!P0 BRA `(.L_x_12374) ;  /* 0xffffffd400988947 */ /* 0x000fea000383ffff */
[----:B------:R-:W-:Y:S05]  /*2e90*/  EXIT ;  /* 0x000000000000794d */ /* 0x000fea0003800000 */
.L_x_12375:
        /* <DEDUP_REMOVED lines=14> */
.L_x_20834:


//--------------------- .text._ZN10layer_norm13ln_fwd_kernelINS_13Kernel_traitsI6__halfS2_fS2_fjLj3072ELj1ELj1ELj4ELj16ENS_18Kernel_traits_baseILj3072ES2_S2_fS2_fjLj128EEEEELb1ELb0ELb0ELb0EEEvNS_9FwdParamsE --------------------------
	.section	.text._ZN10layer_norm13ln_fwd_kernelINS_13Kernel_traitsI6__halfS2_fS2_fjLj3072ELj1ELj1ELj4ELj16ENS_18Kernel_traits_baseILj3072ES2_S2_fS2_fjLj128EEEEELb1ELb0ELb0ELb0EEEvNS_9FwdParamsE,"ax",@progbits
	.align	128
        .global         _ZN10layer_norm13ln_fwd_kernelINS_13Kernel_traitsI6__halfS2_fS2_fjLj3072ELj1ELj1ELj4ELj16ENS_18Kernel_traits_baseILj3072ES2_S2_fS2_fjLj128EEEEELb1ELb0ELb0ELb0EEEvNS_9FwdParamsE
        .type           _ZN10layer_norm13ln_fwd_kernelINS_13Kernel_traitsI6__halfS2_fS2_fjLj3072ELj1ELj1ELj4ELj16ENS_18Kernel_traits_baseILj3072ES2_S2_fS2_fjLj128EEEEELb1ELb0ELb0ELb0EEEvNS_9FwdParamsE,@function
        .size           _ZN10layer_norm13ln_fwd_kernelINS_13Kernel_traitsI6__halfS2_fS2_fjLj3072ELj1ELj1ELj4ELj16ENS_18Kernel_traits_baseILj3072ES2_S2_fS2_fjLj128EEEEELb1ELb0ELb0ELb0EEEvNS_9FwdParamsE,(.L_x_20835 - _ZN10layer_norm13ln_fwd_kernelINS_13Kernel_traitsI6__halfS2_fS2_fjLj3072ELj1ELj1ELj4ELj16ENS_18Kernel_traits_baseILj3072ES2_S2_fS2_fjLj128EEEEELb1ELb0ELb0ELb0EEEvNS_9FwdParamsE)
        .other          _ZN10layer_norm13ln_fwd_kernelINS_13Kernel_traitsI6__halfS2_fS2_fjLj3072ELj1ELj1ELj4ELj16ENS_18Kernel_traits_baseILj3072ES2_S2_fS2_fjLj128EEEEELb1ELb0ELb0ELb0EEEvNS_9FwdParamsE,@"STO_CUDA_ENTRY STV_DEFAULT"
_ZN10layer_norm13ln_fwd_kernelINS_13Kernel_traitsI6__halfS2_fS2_fjLj3072ELj1ELj1ELj4ELj16ENS_18Kernel_traits_baseILj3072ES2_S2_fS2_fjLj128EEEEELb1ELb0ELb0ELb0EEEvNS_9FwdParamsE:
.text._ZN10layer_norm13ln_fwd_kernelINS_13Kernel_traitsI6__halfS2_fS2_fjLj3072ELj1ELj1ELj4ELj16ENS_18Kernel_traits_baseILj3072ES2_S2_fS2_fjLj128EEEEELb1ELb0ELb0ELb0EEEvNS_9FwdParamsE:
        /* <DEDUP_REMOVED lines=13> */
[----:B---3--:R-:W3:Y:S01]  /*00d0*/  @P0 LDG.E.64 R2, desc[UR6][R2.64] ;  /* 0x0000000602020981 */ /* 0x008ee2000c1e1b00 */
[----:B--2---:R-:W-:Y:S01]  /*00e0*/  @P0 IMAD.MOV.U32 R7, RZ, RZ, R9 ;  /* 0x000000ffff070224 */ /* 0x004fe200078e0009 */
[----:B------:R-:W0:Y:S04]  /*00f0*/  @P0 LDC R11, c[0x0][0x460] ;  /* 0x00011800ff0b0b82 */ /* 0x000e280000000800 */
[----:B----4-:R5:W0:Y:S01]  /*0100*/  @P0 LDG.E.64 R4, desc[UR6][R6.64] ;  /* 0x0000000606040981 */ /* 0x010a22000c1e1b00 */
[----:B-1----:R-:W-:Y:S01]  /*0110*/  UISETP.NE.U32.AND UP0, UPT, UR4, URZ, UPT ;  /* 0x000000ff0400728c */ /* 0x002fe2000bf05070 */
[----:B------:R-:W-:Y:S02]  /*0120*/  BSSY.RECONVERGENT B0, `(.L_x_12376) ;  /* 0x0000054000007945 */ /* 0x000fe40003800200 */
[----:B------:R-:W1:Y:S01]  /*0130*/  S2UR UR10, SR_CTAID.X ;  /* 0x00000000000a79c3 */ /* 0x000e620000002500 */
[----:B------:R-:W-:Y:S01]  /*0140*/  UISETP.NE.AND.EX UP0, UPT, UR5, URZ, UPT, UP0 ;  /* 0x000000ff0500728c */ /* 0x000fe2000bf05300 */
[----:B-----5:R-:W-:-:S04]  /*0150*/  SHF.R.S32.HI R7, RZ, 0x1f, R0 ;  /* 0x0000001fff077819 */ /* 0x020fc80000011400 */
[----:B------:R-:W-:Y:S02]  /*0160*/  LEA.HI R7, R7, R0, RZ, 0x3 ;  /* 0x0000000007077211 */ /* 0x000fe400078f18ff */
[----:B---3--:R-:W-:Y:S02]  /*0170*/  @P0 R2UR UR8, R2 ;  /* 0x00000000020802ca */ /* 0x008fe400000e0000 */
[----:B------:R-:W1:Y:S01]  /*0180*/  LDC R2, c[0x0][0x360] ;  /* 0x0000d800ff027b82 */ /* 0x000e620000000800 */
[----:B------:R-:W-:Y:S02]  /*0190*/  @P0 R2UR UR9, R3 ;  /* 0x00000000030902ca */ /* 0x000fe400000e0000 */
[----:B0-----:R-:W-:Y:S02]  /*01a0*/  @P0 IADD3 R6, P1, PT, R4, R11, RZ ;  /* 0x0000000b04060210 */ /* 0x001fe40007f3e0ff */
[----:B------:R-:W-:-:S03]  /*01b0*/  LOP3.LUT R4, R8, 0x60, RZ, 0xc0, !PT ;  /* 0x0000006008047812 */ /* 0x000fc600078ec0ff */
[----:B------:R-:W-:Y:S01]  /*01c0*/  @P0 IMAD.X R9, RZ, RZ, R5, P1 ;  /* 0x000000ffff090224 */ /* 0x000fe200008e0605 */
[----:B------:R-:W-:Y:S02]  /*01d0*/  LOP3.LUT R21, R4, 0x1f, R8, 0xf8, !PT ;  /* 0x0000001f04157812 */ /* 0x000fe400078ef808 */
[----:B------:R-:W-:Y:S01]  /*01e0*/  UIADD3 UR15, UPT, UPT, UR8, -0x61c88647, URZ ;  /* 0x9e3779b9080f7890 */ /* 0x000fe2000fffe0ff */
[----:B------:R-:W-:Y:S01]  /*01f0*/  LOP3.LUT R5, R8, 0x1f, RZ, 0xc0, !PT ;  /* 0x0000001f08057812 */ /* 0x000fe200078ec0ff */
[----:B------:R-:W-:Y:S01]  /*0200*/  UIADD3 UR19, UPT, UPT, UR8, 0x3c6ef372, URZ ;  /* 0x3c6ef37208137890 */ /* 0x000fe2000fffe0ff */
[----:B------:R-:W-:Y:S01]  /*0210*/  LOP3.LUT R70, R21, 0x7f, RZ, 0x3c, !PT ;  /* 0x0000007f15467812 */ /* 0x000fe200078e3cff */
[----:B------:R-:W-:Y:S01]  /*0220*/  UIADD3 UR18, UPT, UPT, UR9, -0x4498517b, URZ ;  /* 0xbb67ae8509127890 */ /* 0x000fe2000fffe0ff */
[----:B------:R-:W-:Y:S01]  /*0230*/  SHF.R.U32.HI R3, RZ, 0x2, R9 ;  /* 0x00000002ff037819 */ /* 0x000fe20000011609 */
[----:B------:R-:W-:Y:S01]  /*0240*/  UIADD3 UR20, UPT, UPT, UR9, 0x76cf5d0a, URZ ;  /* 0x76cf5d0a09147890 */ /* 0x000fe2000fffe0ff */
[----:B------:R-:W-:Y:S01]  /*0250*/  LEA.HI.SX32 R70, R7, R70, 0x1d ;  /* 0x0000004607467211 */ /* 0x000fe200078feaff */
[----:B------:R-:W-:-:S02]  /*0260*/  UIADD3 UR21, UPT, UPT, UR8, -0x255992d5, URZ ;  /* 0xdaa66d2b08157890 */ /* 0x000fc4000fffe0ff */
[----:B------:R-:W-:Y:S02]  /*0270*/  UIADD3 UR22, UPT, UPT, UR9, 0x32370b8f, URZ ;  /* 0x32370b8f09167890 */ /* 0x000fe4000fffe0ff */
[----:B------:R-:W-:Y:S01]  /*0280*/  UIADD3 UR23, UPT, UPT, UR8, 0x78dde6e4, URZ ;  /* 0x78dde6e408177890 */ /* 0x000fe2000fffe0ff */
[----:B-1----:R-:W-:Y:S01]  /*0290*/  IMAD R0, R2, UR10, R8 ;  /* 0x0000000a02007c24 */ /* 0x002fe2000f8e0208 */
[----:B------:R-:W-:Y:S01]  /*02a0*/  SHF.R.U64 R2, R6, 0x2, R9 ;  /* 0x0000000206027819 */ /* 0x000fe20000001209 */
        /* <DEDUP_REMOVED lines=37> */
.L_x_12377:
        /* <DEDUP_REMOVED lines=22> */
.L_x_12378:
[----:B------:R-:W-:Y:S05]  /*0660*/  BSYNC.RECONVERGENT B0 ;  /* 0x0000000000007941 */ /* 0x000fea0003800200 */
.L_x_12376:
        /* <DEDUP_REMOVED lines=21> */
[----:B0-----:R-:W-:Y:S01]  /*07c0*/  UISETP.NE.U32.AND UP0, UPT, UR4, URZ, UPT ;  /* 0x000000ff0400728c */ /* 0x001fe2000bf05070 */
[----:B------:R-:W0:Y:S02]  /*07d0*/  LDCU.64 UR12, c[0x0][0x3a0] ;  /* 0x00007400ff0c77ac */ /* 0x000e240008000a00 */
        /* <DEDUP_REMOVED lines=12> */
[----:B------:R-:W-:-:S03]  /*08a0*/  SHF.R.S32.HI R14, RZ, 0x3, R7 ;  /* 0x00000003ff0e7819 */ /* 0x000fc60000011407 */
        /* <DEDUP_REMOVED lines=26> */
[----:B------:R-:W-:Y:S01]  /*0a50*/  LOP3.LUT R7, R10, UR29, R7, 0x96, !PT ;  /* 0x0000001d0a077c12 */ /* 0x000fe2000f8e9607 */
[----:B------:R-:W-:Y:S01]  /*0a60*/  IMAD.HI.U32 R8, R12, -0x326172a9, RZ ;  /* 0xcd9e8d570c087827 */ /* 0x000fe200078e00ff */
[----:B------:R-:W-:-:S02]  /*0a70*/  VIADDMNMX R10, R13, -R4, RZ, !PT ;  /* 0x800000040d0a7246 */ /* 0x000fc400078001ff */
[----:B------:R-:W-:Y:S01]  /*0a80*/  SHF.L.U32 R14, R14, 0x1, RZ ;  /* 0x000000010e0e7819 */ /* 0x000fe200000006ff */
[----:B------:R-:W-:Y:S01]  /*0a90*/  IMAD R5, R5, -0x20, R13 ;  /* 0xffffffe005057824 */ /* 0x000fe200078e020d */
[----:B------:R-:W-:Y:S01]  /*0aa0*/  VIMNMX R10, PT, PT, R10, 0x20, PT ;  /* 0x000000200a0a7848 */ /* 0x000fe20003fe0100 */
[----:B------:R-:W-:Y:S01]  /*0ab0*/  IMAD R9, R9, -0x2daee0ad, RZ ;  /* 0xd2511f5309097824 */ /* 0x000fe200078e02ff */
[----:B------:R-:W-:Y:S01]  /*0ac0*/  LOP3.LUT R77, R14, 0xffffff00, RZ, 0xc0, !PT ;  /* 0xffffff000e4d7812 */ /* 0x000fe200078ec0ff */
[----:B------:R-:W-:Y:S01]  /*0ad0*/  IMAD.HI.U32 R4, R7, -0x2daee0ad, RZ ;  /* 0xd2511f5307047827 */ /* 0x000fe200078e00ff */
[----:B------:R-:W-:Y:S02]  /*0ae0*/  LOP3.LUT R8, R11, UR31, R8, 0x96, !PT ;  /* 0x0000001f0b087c12 */ /* 0x000fe4000f8e9608 */
[----:B------:R-:W-:Y:S01]  /*0af0*/  VIMNMX R5, PT, PT, RZ, R5, !PT ;  /* 0x00000005ff057248 */ /* 0x000fe20007fe0100 */
[----:B------:R-:W-:Y:S01]  /*0b00*/  IMAD R10, R10, 0x8, R77 ;  /* 0x000000080a0a7824 */ /* 0x000fe200078e024d */
[----:B------:R-:W-:Y:S01]  /*0b10*/  LOP3.LUT R9, R9, UR32, R4, 0x96, !PT ;  /* 0x0000002009097c12 */ /* 0x000fe2000f8e9604 */
[----:B------:R-:W-:Y:S01]  /*0b20*/  IMAD R14, R12, -0x326172a9, RZ ;  /* 0xcd9e8d570c0e7824 */ /* 0x000fe200078e02ff */
[----:B------:R-:W-:Y:S01]  /*0b30*/  VIMNMX R4, PT, PT, R5, 0x20, PT ;  /* 0x0000002005047848 */ /* 0x000fe20003fe0100 */
[----:B------:R-:W-:Y:S01]  /*0b40*/  IMAD R12, R7, -0x2daee0ad, RZ ;  /* 0xd2511f53070c7824 */ /* 0x000fe200078e02ff */
[----:B------:R-:W-:Y:S01]  /*0b50*/  I2FP.F32.U32 R10, R10 ;  /* 0x0000000a000a7245 */ /* 0x000fe20000201000 */
[----:B------:R-:W-:-:S04]  /*0b60*/  IMAD.HI.U32 R5, R8, -0x2daee0ad, RZ ;  /* 0xd2511f5308057827 */ /* 0x000fc800078e00ff */
[----:B------:R-:W-:-:S04]  /*0b70*/  IMAD.HI.U32 R7, R9, -0x326172a9, RZ ;  /* 0xcd9e8d5709077827 */ /* 0x000fc800078e00ff */
[----:B------:R-:W-:Y:S01]  /*0b80*/  IMAD R77, R4, 0x8, R77 ;  /* 0x00000008044d7824 */ /* 0x000fe200078e024d */
[----:B------:R-:W-:Y:S01]  /*0b90*/  LOP3.LUT R4, R12, UR34, R5, 0x96, !PT ;  /* 0x000000220c047c12 */ /* 0x000fe2000f8e9605 */
[----:B------:R-:W-:Y:S01]  /*0ba0*/  IMAD R8, R8, -0x2daee0ad, RZ ;  /* 0xd2511f5308087824 */ /* 0x000fe200078e02ff */
[----:B------:R-:W-:Y:S01]  /*0bb0*/  LOP3.LUT R5, R14, UR33, R7, 0x96, !PT ;  /* 0x000000210e057c12 */ /* 0x000fe2000f8e9607 */
[----:B------:R-:W-:Y:S01]  /*0bc0*/  IMAD R9, R9, -0x326172a9, RZ ;  /* 0xcd9e8d5709097824 */ /* 0x000fe200078e02ff */
[----:B------:R-:W1:Y:S02]  /*0bd0*/  MUFU.RCP R7, R10 ;  /* 0x0000000a00077308 */ /* 0x000e640000001000 */
[----:B-1----:R1:W-:Y:S02]  /*0be0*/  STL [R1], R7 ;  /* 0x0000000701007387 */ /* 0x0023e40000100800 */
[----:B01234-:R-:W-:-:S07]  /*0bf0*/  HFMA2 R7, -RZ, RZ, 0, 0 ;  /* 0x00000000ff077431 */ /* 0x01ffce00000001ff */
.L_x_12636:
[----:B0-----:R-:W0:Y:S01]  /*0c00*/  @UP0 LDCU.64 UR4, c[0x0][0x3e0] ;  /* 0x00007c00ff0407ac */ /* 0x001e220008000a00 */
[----:B------:R-:W-:Y:S01]  /*0c10*/  PLOP3.LUT P0, PT, PT, PT, UP0, 0x80, 0x8 ;  /* 0x000000000008781c */ /* 0x000fe20003f0f008 */
[----:B0-----:R-:W-:-:S06]  /*0c20*/  @UP0 UIMAD.WIDE UR4, UR10, 0x2, UR4 ;  /* 0x000000020a0408a5 */ /* 0x001fcc000f8e0204 */
[----:B------:R-:W-:Y:S02]  /*0c30*/  IMAD.U32 R10, RZ, RZ, UR4 ;  /* 0x00000004ff0a7e24 */ /* 0x000fe4000f8e00ff */
[----:B------:R-:W-:-:S05]  /*0c40*/  IMAD.U32 R11, RZ, RZ, UR5 ;  /* 0x00000005ff0b7e24 */ /* 0x000fca000f8e00ff */
[----:B--2---:R-:W2:Y:S01]  /*0c50*/  @P0 LDG.E.U16 R10, desc[UR6][R10.64] ;  /* 0x000000060a0a0981 */ /* 0x004ea2000c1e1500 */
[----:B------:R-:W-:Y:S01]  /*0c60*/  UIMAD UR4, UR10, UR35, URZ ;  /* 0x000000230a0472a4 */ /* 0x000fe2000f8e02ff */
[----:B------:R-:W-:Y:S01]  /*0c70*/  PLOP3.LUT P0, PT, PT, PT, UP0, 0x80, 0x8 ;  /* 0x000000000008781c */ /* 0x000fe20003f0f008 */
[----:B------:R-:W-:Y:S01]  /*0c80*/  BSSY.RECONVERGENT B0, `(.L_x_12379) ;  /* 0x0000537000007945 */ /* 0x000fe20003800200 */
[----:B-1-3--:R-:W0:Y:S01]  /*0c90*/  S2R R38, SR_TID.X ;  /* 0x0000000000267919 */ /* 0x00ae220000002100 */
[----:B------:R-:W-:Y:S01]  /*0ca0*/  USHF.R.S32.HI UR5, URZ, 0x1f, UR4 ;  /* 0x0000001fff057899 */ /* 0x000fe20008011404 */
[----:B------:R-:W-:Y:S02]  /*0cb0*/  PLOP3.LUT P1, PT, PT, PT, UP0, 0x80, 0x8 ;  /* 0x000000000008781c */ /* 0x000fe40003f2f008 */
[----:B------:R-:W-:Y:S01]  /*0cc0*/  ISETP.GE.U32.AND P2, PT, R70, 0x80, PT ;  /* 0x000000804600780c */ /* 0x000fe20003f46070 */
[----:B------:R-:W-:-:S03]  /*0cd0*/  ULEA.HI UR5, UR5, UR4, URZ, 0x3 ;  /* 0x0000000405057291 */ /* 0x000fc6000f8f18ff */
[----:B------:R-:W-:Y:S01]  /*0ce0*/  UMOV UR4, 0x3f800000 ;  /* 0x3f80000000047882 */ /* 0x000fe20000000000 */
[----:B------:R-:W-:Y:S02]  /*0cf0*/  P2R R73, PR, RZ, 0x4 ;  /* 0x00000004ff497803 */ /* 0x000fe40000000000 */
[----:B------:R-:W-:Y:S01]  /*0d00*/  MOV R37, UR5 ;  /* 0x0000000500257c02 */ /* 0x000fe20008000f00 */
[----:B--2---:R-:W-:-:S03]  /*0d10*/  @P0 HADD2.F32 R36, -RZ, R10.H0_H0 ;  /* 0x2000000aff240230 */ /* 0x004fc60000004100 */
[----:B0-----:R-:W-:Y:S02]  /*0d20*/  LEA.HI.SX32 R10, R37, R38, 0x1d ;  /* 0x00000026250a7211 */ /* 0x001fe400078feaff */
[----:B------:R-:W-:-:S03]  /*0d30*/  @P1 R2UR UR4, R36 ;  /* 0x00000000240412ca */ /* 0x000fc600000e0000 */
[----:B------:R-:W-:Y:S01]  /*0d40*/  IMAD.MOV.U32 R11, RZ, RZ, R10 ;  /* 0x000000ffff0b7224 */ /* 0x000fe200078e000a */
        /* <DEDUP_REMOVED lines=10> */
[----:B------:R-:W5:Y:S01]  /*0df0*/  LDG.E.128 R40, desc[UR6][R40.64+0x10] ;  /* 0x0000100628287981 */ /* 0x000f62000c1e1d00 */
        /* <DEDUP_REMOVED lines=11> */
.L_x_20667:
[----:B------:R-:W-:Y:S05]  /*0eb0*/  BRX R64 -0xec0                                         (*"BRANCH_TARGETS .L_x_20668,.L_x_20669,.L_x_20670"*) ;  /* 0xfffffff040507949 */ /* 0x000fea000383ffff */
.L_x_20670:
[----:B------:R-:W-:Y:S01]  /*0ec0*/  VIADD R64, R6, 0x1 ;  /* 0x0000000106407836 */ /* 0x000fe20000000000 */
[----:B------:R-:W-:Y:S01]  /*0ed0*/  MOV R65, R5 ;  /* 0x0000000500417202 */ /* 0x000fe20000000f00 */
[----:B------:R-:W-:Y:S01]  /*0ee0*/  IMAD.MOV.U32 R11, RZ, RZ, R8 ;  /* 0x000000ffff0b7224 */ /* 0x000fe200078e0008 */
[----:B------:R-:W-:Y:S06]  /*0ef0*/  BRA `(.L_x_12383) ;  /* 0x0000000000f47947 */ /* 0x000fec0003800000 */
.L_x_20668:
[----:B------:R-:W-:Y:S01]  /*0f00*/  IMAD.MOV.U32 R11, RZ, RZ, R8 ;  /* 0x000000ffff0b7224 */ /* 0x000fe200078e0008 */
[----:B------:R-:W-:Y:S01]  /*0f10*/  MOV R65, R4 ;  /* 0x0000000400417202 */ /* 0x000fe20000000f00 */
[----:B------:R-:W-:Y:S01]  /*0f20*/  IMAD.MOV.U32 R64, RZ, RZ, 0x3 ;  /* 0x00000003ff407424 */ /* 0x000fe200078e00ff */
[----:B------:R-:W-:Y:S06]  /*0f30*/  BRA `(.L_x_12383) ;  /* 0x0000000000e47947 */ /* 0x000fec0003800000 */
.L_x_20669:
        /* <DEDUP_REMOVED lines=13> */
.L_x_12385:
[----:B------:R-:W-:Y:S05]  /*1010*/  BSYNC.RECONVERGENT B2 ;  /* 0x0000000000027941 */ /* 0x000fea0003800200 */
.L_x_12384:
        /* <DEDUP_REMOVED lines=43> */
.L_x_12383:
[----:B------:R-:W-:Y:S05]  /*12d0*/  BSYNC.RECONVERGENT B1 ;  /* 0x0000000000017941 */ /* 0x000fea0003800200 */
.L_x_12382:
[----:B------:R-:W0:Y:S01]  /*12e0*/  LDC R68, c[0x0][0x408] ;  /* 0x00010200ff447b82 */ /* 0x000e220000000800 */
[----:B------:R-:W-:Y:S01]  /*12f0*/  I2FP.F32.U32 R6, R65 ;  /* 0x0000004100067245 */ /* 0x000fe20000201000 */
[----:B------:R-:W-:Y:S02]  /*1300*/  HFMA2 R71, -RZ, RZ, 0.1171875, 0 ;  /* 0x2f800000ff477431 */ /* 0x000fe400000001ff */
[----:B-----5:R-:W-:Y:S01]  /*1310*/  HADD2.F32 R8, -RZ, R36.H0_H0 ;  /* 0x20000024ff087230 */ /* 0x020fe20000004100 */
[----:B------:R-:W-:Y:S01]  /*1320*/  ISETP.NE.AND P1, PT, R64, 0x1, PT ;  /* 0x000000014000780c */ /* 0x000fe20003f25270 */
[----:B------:R-:W-:Y:S01]  /*1330*/  BSSY.RECONVERGENT B1, `(.L_x_12386) ;  /* 0x000004e000017945 */ /* 0x000fe20003800200 */
[----:B------:R-:W-:Y:S01]  /*1340*/  FFMA.FTZ R6, R6, R71, 1.1641532182693481445e-10 ;  /* 0x2f00000006067423 */ /* 0x000fe20000010047 */
[----:B------:R-:W1:Y:S01]  /*1350*/  LDC R69, c[0x0][0x404] ;  /* 0x00010100ff457b82 */ /* 0x000e620000000800 */
[----:B------:R-:W-:-:S04]  /*1360*/  FMUL.FTZ R65, R8, UR4 ;  /* 0x0000000408417c20 */ /* 0x000fc80008410000 */
[----:B0-----:R-:W-:Y:S01]  /*1370*/  FMUL.FTZ R65, R65, R68 ;  /* 0x0000004441417220 */ /* 0x001fe20000410000 */
[----:B-1----:R-:W-:Y:S01]  /*1380*/  FSETP.GTU.FTZ.AND P0, PT, R6, R69, PT ;  /* 0x000000450600720b */ /* 0x002fe20003f1c000 */
[----:B------:R-:W-:-:S03]  /*1390*/  IMAD.MOV.U32 R6, RZ, RZ, R9 ;  /* 0x000000ffff067224 */ /* 0x000fc600078e0009 */
[----:B------:R-:W-:Y:S02]  /*13a0*/  FSEL R65, R65, RZ, !P0 ;  /* 0x000000ff41417208 */ /* 0x000fe40004000000 */
[----:B------:R-:W-:-:S03]  /*13b0*/  PLOP3.LUT P0, PT, P0, PT, PT, 0x8, 0x80 ;  /* 0x000000000080781c */ /* 0x000fc6000070e170 */
[----:B------:R-:W-:Y:S01]  /*13c0*/  FADD.FTZ R12, R12, R65 ;  /* 0x000000410c0c7221 */ /* 0x000fe20000010000 */
[----:B------:R-:W-:Y:S01]  /*13d0*/  IMAD.MOV.U32 R65, RZ, RZ, 0x2 ;  /* 0x00000002ff417424 */ /* 0x000fe200078e00ff */
[----:B------:R-:W-:Y:S01]  /*13e0*/  P2R R8, PR, RZ, 0x1 ;  /* 0x00000001ff087803 */ /* 0x000fe20000000000 */
        /* <DEDUP_REMOVED lines=9> */
.L_x_12388:
        /* <DEDUP_REMOVED lines=13> */
.L_x_12390:
[----:B------:R-:W-:Y:S05]  /*1550*/  BSYNC.RECONVERGENT B2 ;  /* 0x0000000000027941 */ /* 0x000fea0003800200 */
.L_x_12389:
        /* <DEDUP_REMOVED lines=43> */
.L_x_12387:
[----:B------:R-:W-:Y:S05]  /*1810*/  BSYNC.RECONVERGENT B1 ;  /* 0x0000000000017941 */ /* 0x000fea0003800200 */
.L_x_12386:
        /* <DEDUP_REMOVED lines=22> */
.L_x_12393:
        /* <DEDUP_REMOVED lines=13> */
.L_x_12395:
[----:B------:R-:W-:Y:S05]  /*1a50*/  BSYNC.RECONVERGENT B2 ;  /* 0x0000000000027941 */ /* 0x000fea0003800200 */
.L_x_12394:
        /* <DEDUP_REMOVED lines=43> */
.L_x_12392:
[----:B------:R-:W-:Y:S05]  /*1d10*/  BSYNC.RECONVERGENT B1 ;  /* 0x0000000000017941 */ /* 0x000fea0003800200 */
.L_x_12391:
        /* <DEDUP_REMOVED lines=22> */
.L_x_12398:
        /* <DEDUP_REMOVED lines=13> */
.L_x_12400:
[----:B------:R-:W-:Y:S05]  /*1f50*/  BSYNC.RECONVERGENT B2 ;  /* 0x0000000000027941 */ /* 0x000fea0003800200 */
.L_x_12399:
        /* <DEDUP_REMOVED lines=43> */
.L_x_12397:
[----:B------:R-:W-:Y:S05]  /*2210*/  BSYNC.RECONVERGENT B1 ;  /* 0x0000000000017941 */ /* 0x000fea0003800200 */
.L_x_12396:
        /* <DEDUP_REMOVED lines=22> */
.L_x_12403:
        /* <DEDUP_REMOVED lines=13> */
.L_x_12405:
[----:B------:R-:W-:Y:S05]  /*2450*/  BSYNC.RECONVERGENT B2 ;  /* 0x0000000000027941 */ /* 0x000fea0003800200 */
.L_x_12404:
        /* <DEDUP_REMOVED lines=41> */
[----:B------:R-:W-:Y:S01]  /*26f0*/  LOP3.LUT R4, R4, UR34, R37, 0x96, !PT ;  /* 0x0000002204047c12 */ /* 0x000fe2000f8e9625 */
[----:B------:R-:W-:-:S07]  /*2700*/  IMAD.MOV.U32 R64, RZ, RZ, RZ ;  /* 0x000000ffff407224 */ /* 0x000fce00078e00ff */
.L_x_12402:
[----:B------:R-:W-:Y:S05]  /*2710*/  BSYNC.RECONVERGENT B1 ;  /* 0x0000000000017941 */ /* 0x000fea0003800200 */
.L_x_12401:
        /* <DEDUP_REMOVED lines=22> */
.L_x_12408:
        /* <DEDUP_REMOVED lines=13> */
.L_x_12410:
[----:B------:R-:W-:Y:S05]  /*2950*/  BSYNC.RECONVERGENT B2 ;  /* 0x0000000000027941 */ /* 0x000fea0003800200 */
.L_x_12409:
        /* <DEDUP_REMOVED lines=39> */
[----:B------:R-:W-:-:S03]  /*2bd0*/  IMAD.WIDE.U32 R36, R37, -0x2daee0ad, RZ ;  /* 0xd2511f5325247825 */ /* 0x000fc600078e00ff */
[----:B------:R-:W-:Y:S01]  /*2be0*/  MOV R11, R36 ;  /* 0x00000024000b7202 */ /* 0x000fe20000000f00 */
[----:B------:R-:W-:Y:S01]  /*2bf0*/  IMAD.MOV.U32 R36, RZ, RZ, RZ ;  /* 0x000000ffff247224 */ /* 0x000fe200078e00ff */
[----:B------:R-:W-:-:S07]  /*2c00*/  LOP3.LUT R4, R4, UR34, R37, 0x96, !PT ;  /* 0x0000002204047c12 */ /* 0x000fce000f8e9625 */
.L_x_12407:
[----:B------:R-:W-:Y:S05]  /*2c10*/  BSYNC.RECONVERGENT B1 ;  /* 0x0000000000017941 */ /* 0x000fea0003800200 */
.L_x_12406:
[----:B------:R-:W-:Y:S01]  /*2c20*/  I2FP.F32.U32 R6, R6 ;  /* 0x0000000600067245 */ /* 0x000fe20000201000 */
[----:B------:R-:W-:Y:S01]  /*2c30*/  HADD2.F32 R38, -RZ, R38.H1_H1 ;  /* 0x30000026ff267230 */ /* 0x000fe20000004100 */
[----:B------:R-:W-:Y:S01]  /*2c40*/  ISETP.NE.AND P5, PT, R36, 0x1, PT ;  /* 0x000000012400780c */ /* 0x000fe20003fa5270 */
[----:B------:R-:W-:Y:S02]  /*2c50*/  BSSY.RECONVERGENT B1, `(.L_x_12411) ;  /* 0x000004c000017945 */ /* 0x000fe40003800200 */
[----:B------:R-:W-:Y:S01]  /*2c60*/  FFMA.FTZ R6, R6, R71, 1.1641532182693481445e-10 ;  /* 0x2f00000006067423 */ /* 0x000fe20000010047 */
[----:B------:R-:W-:-:S04]  /*2c70*/  FMUL.FTZ R37, R38, UR4 ;  /* 0x0000000426257c20 */ /* 0x000fc80008410000 */
[----:B------:R-:W-:Y:S01]  /*2c80*/  FMUL.FTZ R37, R37, R68 ;  /* 0x0000004425257220 */ /* 0x000fe20000410000 */
[----:B------:R-:W-:-:S04]  /*2c90*/  FSETP.GTU.FTZ.AND P4, PT, R6, R69, PT ;  /* 0x000000450600720b */ /* 0x000fc80003f9c000 */
        /* <DEDUP_REMOVED lines=14> */
.L_x_12413:
        /* <DEDUP_REMOVED lines=13> */
.L_x_12415:
[----:B------:R-:W-:Y:S05]  /*2e50*/  BSYNC.RECONVERGENT B2 ;  /* 0x0000000000027941 */ /* 0x000fea0003800200 */
.L_x_12414:
        /* <DEDUP_REMOVED lines=43> */
.L_x_12412:
[----:B------:R-:W-:Y:S05]  /*3110*/  BSYNC.RECONVERGENT B1 ;  /* 0x0000000000017941 */ /* 0x000fea0003800200 */
.L_x_12411:
        /* <DEDUP_REMOVED lines=22> */
.L_x_12418:
        /* <DEDUP_REMOVED lines=15> */
.L_x_12420:
[----:B------:R-:W-:Y:S05]  /*3370*/  BSYNC.RECONVERGENT B2 ;  /* 0x0000000000027941 */ /* 0x000fea0003800200 */
.L_x_12419:
        /* <DEDUP_REMOVED lines=43> */
.L_x_12417:
[----:B------:R-:W-:Y:S05]  /*3630*/  BSYNC.RECONVERGENT B1 ;  /* 0x0000000000017941 */ /* 0x000fea0003800200 */
.L_x_12416:
[----:B------:R-:W-:Y:S01]  /*3640*/  I2FP.F32.U32 R36, R38 ;  /* 0x0000002600247245 */ /* 0x000fe20000201000 */
[----:B------:R-:W-:-:S04]  /*3650*/  HADD2.F32 R39, -RZ, R39.H1_H1 ;  /* 0x30000027ff277230 */ /* 0x000fc80000004100 */
        /* <DEDUP_REMOVED lines=8> */
.L_x_12381:
        /* <DEDUP_REMOVED lines=16> */
.L_x_12424:
        /* <DEDUP_REMOVED lines=13> */
.L_x_12426:
[----:B------:R-:W-:Y:S05]  /*38b0*/  BSYNC.RECONVERGENT B2 ;  /* 0x0000000000027941 */ /* 0x000fea0003800200 */
.L_x_12425:
        /* <DEDUP_REMOVED lines=43> */
.L_x_12423:
[----:B------:R-:W-:Y:S05]  /*3b70*/  BSYNC.RECONVERGENT B1 ;  /* 0x0000000000017941 */ /* 0x000fea0003800200 */
.L_x_12422:
[----:B------:R-:W0:Y:S01]  /*3b80*/  LDC R68, c[0x0][0x404] ;  /* 0x00010100ff447b82 */ /* 0x000e220000000800 */
[----:B------:R-:W-:Y:S01]  /*3b90*/  ISETP.NE.AND P0, PT, R14, 0x1, PT ;  /* 0x000000010e00780c */ /* 0x000fe20003f05270 */
[----:B------:R-:W-:Y:S01]  /*3ba0*/  IMAD.MOV.U32 R66, RZ, RZ, 0x2f800000 ;  /* 0x2f800000ff427424 */ /* 0x000fe200078e00ff */
[----:B------:R-:W-:Y:S01]  /*3bb0*/  I2FP.F32.U32 R13, R12 ;  /* 0x0000000c000d7245 */ /* 0x000fe20000201000 */
[----:B-----5:R-:W-:Y:S01]  /*3bc0*/  HADD2.F32 R6, -RZ, R36.H0_H0 ;  /* 0x20000024ff067230 */ /* 0x020fe20000004100 */
[----:B------:R-:W-:Y:S01]  /*3bd0*/  BSSY.RECONVERGENT B1, `(.L_x_12427) ;  /* 0x000004b000017945 */ /* 0x000fe20003800200 */
[----:B------:R-:W-:Y:S02]  /*3be0*/  HFMA2 R15, -RZ, RZ, 0, 1.1920928955078125e-07 ;  /* 0x00000002ff0f7431 */ /* 0x000fe400000001ff */
[----:B------:R-:W1:Y:S01]  /*3bf0*/  LDC R67, c[0x0][0x408] ;  /* 0x00010200ff437b82 */ /* 0x000e620000000800 */
[----:B------:R-:W-:Y:S01]  /*3c00*/  FFMA.FTZ R13, R13, R66, 1.1641532182693481445e-10 ;  /* 0x2f0000000d0d7423 */ /* 0x000fe20000010042 */
[----:B------:R-:W-:Y:S01]  /*3c10*/  FMUL.FTZ R12, R6, UR4 ;  /* 0x00000004060c7c20 */ /* 0x000fe20008410000 */
        /* <DEDUP_REMOVED lines=13> */
.L_x_12429:
        /* <DEDUP_REMOVED lines=13> */
.L_x_12431:
[----:B------:R-:W-:Y:S05]  /*3dc0*/  BSYNC.RECONVERGENT B2 ;  /* 0x0000000000027941 */ /* 0x000fea0003800200 */
.L_x_12430:
        /* <DEDUP_REMOVED lines=43> */
.L_x_12428:
[----:B------:R-:W-:Y:S05]  /*4080*/  BSYNC.RECONVERGENT B1 ;  /* 0x0000000000017941 */ /* 0x000fea0003800200 */
.L_x_12427:
[----:B------:R-:W-:Y:S01]  /*4090*/  ISETP.NE.AND P1, PT, R15, 0x1, PT ;  /* 0x000000010f00780c */ /* 0x000fe20003f25270 */
[----:B------:R-:W-:Y:S01]  /*40a0*/  HADD2.F32 R36, -RZ, R36.H1_H1 ;  /* 0x30000024ff247230 */ /* 0x000fe20000004100 */
[----:B------:R-:W-:Y:S01]  /*40b0*/  I2FP.F32.U32 R13, R6 ;  /* 0x00000006000d7245 */ /* 0x000fe20000201000 */
[----:B------:R-:W-:Y:S01]  /*40c0*/  BSSY.RECONVERGENT B1, `(.L_x_12432) ;  /* 0x0000049000017945 */ /* 0x000fe20003800200 */
[----:B------:R-:W-:Y:S01]  /*40d0*/  IMAD.MOV.U32 R40, RZ, RZ, 0x2 ;  /* 0x00000002ff287424 */ /* 0x000fe200078e00ff */
[----:B------:R-:W-:Y:S01]  /*40e0*/  MOV R6, R9 ;  /* 0x0000000900067202 */ /* 0x000fe20000000f00 */
[----:B------:R-:W-:Y:S01]  /*40f0*/  FMUL.FTZ R36, R36, UR4 ;  /* 0x0000000424247c20 */ /* 0x000fe20008410000 */
        /* <DEDUP_REMOVED lines=12> */
.L_x_12434:
        /* <DEDUP_REMOVED lines=13> */
.L_x_12436:
[----:B------:R-:W-:Y:S05]  /*4290*/  BSYNC.RECONVERGENT B2 ;  /* 0x0000000000027941 */ /* 0x000fea0003800200 */
.L_x_12435:
        /* <DEDUP_REMOVED lines=43> */
.L_x_12433:
[----:B------:R-:W-:Y:S05]  /*4550*/  BSYNC.RECONVERGENT B1 ;  /* 0x0000000000017941 */ /* 0x000fea0003800200 */
.L_x_12432:
[----:B------:R-:W-:Y:S01]  /*4560*/  ISETP.NE.AND P2, PT, R40, 0x1, PT ;  /* 0x000000012800780c */ /* 0x000fe20003f45270 */
[----:B------:R-:W-:Y:S01]  /*4570*/  BSSY.RECONVERGENT B1, `(.L_x_12437) ;  /* 0x000004b000017945 */ /* 0x000fe20003800200 */
[----:B------:R-:W-:Y:S01]  /*4580*/  I2FP.F32.U32 R15, R6 ;  /* 0x00000006000f7245 */ /* 0x000fe20000201000 */
[----:B------:R-:W-:Y:S02]  /*4590*/  HADD2.F32 R6, -RZ, R37.H0_H0 ;  /* 0x20000025ff067230 */ /* 0x000fe40000004100 */
[----:B------:R-:W-:Y:S02]  /*45a0*/  IMAD.MOV.U32 R41, RZ, RZ, 0x2 ;  /* 0x00000002ff297424 */ /* 0x000fe400078e00ff */
[----:B------:R-:W-:Y:S01]  /*45b0*/  FFMA.FTZ R15, R15, R66, 1.1641532182693481445e-10 ;  /* 0x2f0000000f0f7423 */ /* 0x000fe20000010042 */
[----:B------:R-:W-:Y:S01]  /*45c0*/  FMUL.FTZ R14, R6, UR4 ;  /* 0x00000004060e7c20 */ /* 0x000fe20008410000 */
[----:B------:R-:W-:-:S03]  /*45d0*/  IMAD.MOV.U32 R6, RZ, RZ, R9 ;  /* 0x000000ffff067224 */ /* 0x000fc600078e0009 */
[----:B------:R-:W-:Y:S01]  /*45e0*/  FSETP.LE.FTZ.AND P1, PT, R15, R68, PT ;  /* 0x000000440f00720b */ /* 0x000fe20003f33000 */
[----:B------:R-:W-:Y:S01]  /*45f0*/  FMUL.FTZ R14, R14, R67 ;  /* 0x000000430e0e7220 */ /* 0x000fe20000410000 */
        /* <DEDUP_REMOVED lines=9> */
.L_x_12439:
        /* <DEDUP_REMOVED lines=13> */
.L_x_12441:
[----:B------:R-:W-:Y:S05]  /*4760*/  BSYNC.RECONVERGENT B2 ;  /* 0x0000000000027941 */ /* 0x000fea0003800200 */
.L_x_12440:
        /* <DEDUP_REMOVED lines=43> */
.L_x_12438:
[----:B------:R-:W-:Y:S05]  /*4a20*/  BSYNC.RECONVERGENT B1 ;  /* 0x0000000000017941 */ /* 0x000fea0003800200 */
.L_x_12437:
[----:B------:R-:W-:Y:S01]  /*4a30*/  ISETP.NE.AND P3, PT, R41, 0x1, PT ;  /* 0x000000012900780c */ /* 0x000fe20003f65270 */
[----:B------:R-:W-:Y:S01]  /*4a40*/  HADD2.F32 R37, -RZ, R37.H1_H1 ;  /* 0x30000025ff257230 */ /* 0x000fe20000004100 */
[----:B------:R-:W-:Y:S01]  /*4a50*/  I2FP.F32.U32 R15, R6 ;  /* 0x00000006000f7245 */ /* 0x000fe20000201000 */
[----:B------:R-:W-:Y:S01]  /*4a60*/  BSSY.RECONVERGENT B1, `(.L_x_12442) ;  /* 0x0000049000017945 */ /* 0x000fe20003800200 */
[----:B------:R-:W-:Y:S02]  /*4a70*/  HFMA2 R42, -RZ, RZ, 0, 1.1920928955078125e-07 ;  /* 0x00000002ff2a7431 */ /* 0x000fe400000001ff */
[----:B------:R-:W-:Y:S02]  /*4a80*/  IMAD.MOV.U32 R6, RZ, RZ, R9 ;  /* 0x000000ffff067224 */ /* 0x000fe400078e0009 */
        /* <DEDUP_REMOVED lines=13> */
.L_x_12444:
        /* <DEDUP_REMOVED lines=13> */
.L_x_12446:
[----:B------:R-:W-:Y:S05]  /*4c30*/  BSYNC.RECONVERGENT B2 ;  /* 0x0000000000027941 */ /* 0x000fea0003800200 */
.L_x_12445:
        /* <DEDUP_REMOVED lines=43> */
.L_x_12443:
[----:B------:R-:W-:Y:S05]  /*4ef0*/  BSYNC.RECONVERGENT B1 ;  /* 0x0000000000017941 */ /* 0x000fea0003800200 */
.L_x_12442:
[----:B------:R-:W-:Y:S01]  /*4f00*/  ISETP.NE.AND P4, PT, R42, 0x1, PT ;  /* 0x000000012a00780c */ /* 0x000fe20003f85270 */
[----:B------:R-:W-:Y:S01]  /*4f10*/  BSSY.RECONVERGENT B1, `(.L_x_12447) ;  /* 0x000004b000017945 */ /* 0x000fe20003800200 */
[----:B------:R-:W-:Y:S01]  /*4f20*/  I2FP.F32.U32 R37, R6 ;  /* 0x0000000600257245 */ /* 0x000fe20000201000 */
[----:B------:R-:W-:Y:S02]  /*4f30*/  HADD2.F32 R6, -RZ, R38.H0_H0 ;  /* 0x20000026ff067230 */ /* 0x000fe40000004100 */
        /* <DEDUP_REMOVED lines=15> */
.L_x_12449:
        /* <DEDUP_REMOVED lines=13> */
.L_x_12451:
[----:B------:R-:W-:Y:S05]  /*5100*/  BSYNC.RECONVERGENT B2 ;  /* 0x0000000000027941 */ /* 0x000fea0003800200 */
.L_x_12450:
        /* <DEDUP_REMOVED lines=43> */
.L_x_12448:
[----:B------:R-:W-:Y:S05]  /*53c0*/  BSYNC.RECONVERGENT B1 ;  /* 0x0000000000017941 */ /* 0x000fea0003800200 */
.L_x_12447:
        /* <DEDUP_REMOVED lines=19> */
.L_x_12454:
        /* <DEDUP_REMOVED lines=13> */
.L_x_12456:
[----:B------:R-:W-:Y:S05]  /*55d0*/  BSYNC.RECONVERGENT B2 ;  /* 0x0000000000027941 */ /* 0x000fea0003800200 */
.L_x_12455:
        /* <DEDUP_REMOVED lines=43> */
.L_x_12453:
[----:B------:R-:W-:Y:S05]  /*5890*/  BSYNC.RECONVERGENT B1 ;  /* 0x0000000000017941 */ /* 0x000fea0003800200 */
.L_x_12452:
[----:B------:R-:W-:Y:S01]  /*58a0*/  ISETP.NE.AND P6, PT, R43, 0x1, PT ;  /* 0x000000012b00780c */ /* 0x000fe20003fc5270 */
[----:B------:R-:W-:Y:S01]  /*58b0*/  BSSY.RECONVERGENT B1, `(.L_x_12457) ;  /* 0x000004d000017945 */ /* 0x000fe20003800200 */
[----:B------:R-:W-:Y:S01]  /*58c0*/  I2FP.F32.U32 R37, R6 ;  /* 0x0000000600257245 */ /* 0x000fe20000201000 */
[----:B------:R-:W-:Y:S02]  /*58d0*/  HADD2.F32 R6, -RZ, R39.H0_H0 ;  /* 0x20000027ff067230 */ /* 0x000fe40000004100 */
        /* <DEDUP_REMOVED lines=15> */
.L_x_12459:
        /* <DEDUP_REMOVED lines=15> */
.L_x_12461:
[----:B------:R-:W-:Y:S05]  /*5ac0*/  BSYNC.RECONVERGENT B2 ;  /* 0x0000000000027941 */ /* 0x000fea0003800200 */
.L_x_12460:
        /* <DEDUP_REMOVED lines=43> */
.L_x_12458:
[----:B------:R-:W-:Y:S05]  /*5d80*/  BSYNC.RECONVERGENT B1 ;  /* 0x0000000000017941 */ /* 0x000fea0003800200 */
.L_x_12457:
[----:B------:R-:W-:Y:S01]  /*5d90*/  I2FP.F32.U32 R37, R42 ;  /* 0x0000002a00257245 */ /* 0x000fe20000201000 */
[----:B------:R-:W-:Y:S01]  /*5da0*/  HADD2.F32 R39, -RZ, R39.H1_H1 ;  /* 0x30000027ff277230 */ /* 0x000fe20000004100 */
        /* <DEDUP_REMOVED lines=14> */
.L_x_12421:
[----:B------:R-:W0:Y:S01]  /*5e90*/  LDC.64 R38, c[0x0][0x3a8] ;  /* 0x0000ea00ff267b82 */ /* 0x000e220000000a00 */
[----:B------:R-:W-:Y:S02]  /*5ea0*/  SEL R36, RZ, 0x1000000, !P6 ;  /* 0x01000000ff247807 */ /* 0x000fe40007000000 */
[----:B------:R-:W-:Y:S02]  /*5eb0*/  ISETP.NE.AND P6, PT, R8, RZ, PT ;  /* 0x000000ff0800720c */ /* 0x000fe40003fc5270 */
[----:B------:R-:W-:Y:S02]  /*5ec0*/  SEL R8, RZ, 0x10000, !P5 ;  /* 0x00010000ff087807 */ /* 0x000fe40006800000 */
[----:B------:R-:W-:Y:S01]  /*5ed0*/  SEL R67, RZ, 0x100, !P4 ;  /* 0x00000100ff437807 */ /* 0x000fe20006000000 */
[----:B------:R-:W1:Y:S01]  /*5ee0*/  LDC.64 R64, c[0x0][0x3b0] ;  /* 0x0000ec00ff407b82 */ /* 0x000e620000000a00 */
[----:B------:R-:W-:Y:S02]  /*5ef0*/  SEL R37, RZ, 0x10000, !P1 ;  /* 0x00010000ff257807 */ /* 0x000fe40004800000 */
[----:B------:R-:W-:-:S02]  /*5f00*/  LOP3.LUT R67, R67, R36, R8, 0xfe, !PT ;  /* 0x0000002443437212 */ /* 0x000fc400078efe08 */
[----:B------:R-:W-:Y:S02]  /*5f10*/  SEL R36, RZ, 0x1000000, !P2 ;  /* 0x01000000ff247807 */ /* 0x000fe40005000000 */
[----:B------:R-:W-:-:S04]  /*5f20*/  SEL R8, RZ, 0x100, !P0 ;  /* 0x00000100ff087807 */ /* 0x000fc80004000000 */
[----:B------:R-:W-:Y:S02]  /*5f30*/  LOP3.LUT R8, R8, R36, R37, 0xfe, !PT ;  /* 0x0000002408087212 */ /* 0x000fe400078efe25 */
[----:B------:R-:W-:Y:S01]  /*5f40*/  SEL R36, RZ, 0x1, !P3 ;  /* 0x00000001ff247807 */ /* 0x000fe20005800000 */
[----:B0-----:R-:W-:-:S03]  /*5f50*/  IMAD.WIDE.U32 R38, R10, 0x20, R38 ;  /* 0x000000200a267825 */ /* 0x001fc600078e0026 */
[----:B------:R-:W-:Y:S02]  /*5f60*/  LOP3.LUT R37, R67, R36, RZ, 0xfc, !PT ;  /* 0x0000002443257212 */ /* 0x000fe400078efcff */
[----:B------:R-:W-:Y:S01]  /*5f70*/  SEL R67, RZ, 0x1, !P6 ;  /* 0x00000001ff437807 */ /* 0x000fe20007000000 */
[----:B------:R0:W-:Y:S03]  /*5f80*/  STG.E.128 desc[UR6][R38.64], R12 ;  /* 0x0000000c26007986 */ /* 0x0001e6000c101d06 */
[----:B------:R-:W-:Y:S01]  /*5f90*/  LOP3.LUT R36, R8, R67, RZ, 0xfc, !PT ;  /* 0x0000004308247212 */ /* 0x000fe200078efcff */
[C---:B-1----:R-:W-:Y:S01]  /*5fa0*/  IMAD.WIDE.U32 R64, R10.reuse, 0x8, R64 ;  /* 0x000000080a407825 */ /* 0x042fe200078e0040 */
[----:B------:R0:W-:Y:S03]  /*5fb0*/  STG.E.128 desc[UR6][R38.64+0x10], R40 ;  /* 0x0000102826007986 */ /* 0x0001e6000c101d06 */
[----:B------:R-:W-:Y:S01]  /*5fc0*/  IMAD.MOV.U32 R8, RZ, RZ, R11 ;  /* 0x000000ffff087224 */ /* 0x000fe200078e000b */
[----:B------:R0:W-:Y:S01]  /*5fd0*/  STG.E.64 desc[UR6][R64.64], R36 ;  /* 0x0000002440007986 */ /* 0x0001e2000c101b06 */
[----:B------:R-:W-:-:S07]  /*5fe0*/  IADD3 R11, PT, PT, R10, 0x80, RZ ;  /* 0x000000800a0b7810 */ /* 0x000fce0007ffe0ff */
.L_x_12380:
[----:B------:R-:W-:Y:S05]  /*5ff0*/  BSYNC.RECONVERGENT B0 ;  /* 0x0000000000007941 */ /* 0x000fea0003800200 */
.L_x_12379:
        /* <DEDUP_REMOVED lines=10> */
[----:B0-----:R-:W0:Y:S02]  /*60a0*/  LDC.64 R36, c[0x0][0x3a0] ;  /* 0x0000e800ff247b82 */ /* 0x001e240000000a00 */
        /* <DEDUP_REMOVED lines=14> */
[----:B------:R-:W-:Y:S01]  /*6190*/  @!P0 IMAD.MOV.U32 R65, RZ, RZ, R4 ;  /* 0x000000ffff418224 */ /* 0x000fe200078e0004 */
[----:B------:R-:W-:Y:S01]  /*61a0*/  @P0 MOV R65, R5 ;  /* 0x0000000500410202 */ /* 0x000fe20000000f00 */
[----:B------:R-:W-:Y:S02]  /*61b0*/  @P0 VIADD R66, R6, 0x1 ;  /* 0x0000000106420836 */ /* 0x000fe40000000000 */
[----:B------:R-:W-:Y:S01]  /*61c0*/  @P0 IMAD.MOV.U32 R64, RZ, RZ, R8 ;  /* 0x000000ffff400224 */ /* 0x000fe200078e0008 */
[----:B------:R-:W-:Y:S06]  /*61d0*/  BRA `(.L_x_12466) ;  /* 0x0000000000e07947 */ /* 0x000fec0003800000 */
.L_x_12467:
        /* <DEDUP_REMOVED lines=13> */
.L_x_12469:
[----:B------:R-:W-:Y:S05]  /*62b0*/  BSYNC.RECONVERGENT B2 ;  /* 0x0000000000027941 */ /* 0x000fea0003800200 */
.L_x_12468:
        /* <DEDUP_REMOVED lines=41> */
[----:B------:R-:W-:-:S07]  /*6550*/  MOV R65, R8 ;  /* 0x0000000800417202 */ /* 0x000fce0000000f00 */
.L_x_12466:
[----:B------:R-:W-:Y:S05]  /*6560*/  BSYNC.RECONVERGENT B1 ;  /* 0x0000000000017941 */ /* 0x000fea0003800200 */
.L_x_12465:
[----:B------:R-:W0:Y:S01]  /*6570*/  LDC R71, c[0x0][0x408] ;  /* 0x00010200ff477b82 */ /* 0x000e220000000800 */
[----:B------:R-:W-:Y:S01]  /*6580*/  I2FP.F32.U32 R6, R65 ;  /* 0x0000004100067245 */ /* 0x000fe20000201000 */
[----:B-----5:R-:W-:Y:S01]  /*6590*/  HADD2.F32 R8, -RZ, R24.H0_H0 ;  /* 0x20000018ff087230 */ /* 0x020fe20000004100 */
[----:B------:R-:W-:Y:S01]  /*65a0*/  ISETP.NE.AND P1, PT, R66, 0x1, PT ;  /* 0x000000014200780c */ /* 0x000fe20003f25270 */
[----:B------:R-:W-:Y:S01]  /*65b0*/  IMAD.MOV.U32 R75, RZ, RZ, 0x2f800000 ;  /* 0x2f800000ff4b7424 */ /* 0x000fe200078e00ff */
[----:B------:R-:W-:Y:S02]  /*65c0*/  BSSY.RECONVERGENT B1, `(.L_x_12470) ;  /* 0x000004e000017945 */ /* 0x000fe40003800200 */
[----:B------:R-:W-:Y:S01]  /*65d0*/  FMUL.FTZ R8, R8, UR4 ;  /* 0x0000000408087c20 */ /* 0x000fe20008410000 */
[----:B------:R-:W1:Y:S01]  /*65e0*/  LDC R74, c[0x0][0x404] ;  /* 0x00010100ff4a7b82 */ /* 0x000e620000000800 */
[----:B------:R-:W-:Y:S01]  /*65f0*/  FFMA.FTZ R65, R6, R75, 1.1641532182693481445e-10 ;  /* 0x2f00000006417423 */ /* 0x000fe2000001004b */
[----:B------:R-:W-:-:S02]  /*6600*/  IMAD.MOV.U32 R6, RZ, RZ, R9 ;  /* 0x000000ffff067224 */ /* 0x000fc400078e0009 */
[----:B0-----:R-:W-:Y:S02]  /*6610*/  FMUL.FTZ R8, R8, R71 ;  /* 0x0000004708087220 */ /* 0x001fe40000410000 */
[----:B-1----:R-:W-:-:S04]  /*6620*/  FSETP.GTU.FTZ.AND P0, PT, R65, R74, PT ;  /* 0x0000004a4100720b */ /* 0x002fc80003f1c000 */
[----:B------:R-:W-:Y:S01]  /*6630*/  FSEL R65, R8, RZ, !P0 ;  /* 0x000000ff08417208 */ /* 0x000fe20004000000 */
[----:B------:R-:W-:Y:S01]  /*6640*/  HFMA2 R8, -RZ, RZ, 0, 1.1920928955078125e-07 ;  /* 0x00000002ff087431 */ /* 0x000fe200000001ff */
        /* <DEDUP_REMOVED lines=12> */
.L_x_12472:
        /* <DEDUP_REMOVED lines=13> */
.L_x_12474:
[----:B------:R-:W-:Y:S05]  /*67e0*/  BSYNC.RECONVERGENT B2 ;  /* 0x0000000000027941 */ /* 0x000fea0003800200 */
.L_x_12473:
        /* <DEDUP_REMOVED lines=40> */
[----:B------:R-:W-:Y:S01]  /*6a70*/  IMAD.MOV.U32 R8, RZ, RZ, RZ ;  /* 0x000000ffff087224 */ /* 0x000fe200078e00ff */
[----:B------:R-:W-:Y:S02]  /*6a80*/  LOP3.LUT R5, R68, UR33, R67, 0x96, !PT ;  /* 0x0000002144057c12 */ /* 0x000fe4000f8e9643 */
[----:B------:R-:W-:-:S07]  /*6a90*/  MOV R9, R66 ;  /* 0x0000004200097202 */ /* 0x000fce0000000f00 */
.L_x_12471:
[----:B------:R-:W-:Y:S05]  /*6aa0*/  BSYNC.RECONVERGENT B1 ;  /* 0x0000000000017941 */ /* 0x000fea0003800200 */
.L_x_12470:
[----:B------:R-:W-:Y:S01]  /*6ab0*/  I2FP.F32.U32 R6, R6 ;  /* 0x0000000600067245 */ /* 0x000fe20000201000 */
[----:B------:R-:W-:Y:S01]  /*6ac0*/  HADD2.F32 R24, -RZ, R24.H1_H1 ;  /* 0x30000018ff187230 */ /* 0x000fe20000004100 */
[----:B------:R-:W-:Y:S01]  /*6ad0*/  ISETP.NE.AND P1, PT, R8, 0x1, PT ;  /* 0x000000010800780c */ /* 0x000fe20003f25270 */
[----:B------:R-:W-:Y:S02]  /*6ae0*/  BSSY.RECONVERGENT B1, `(.L_x_12475) ;  /* 0x000004c000017945 */ /* 0x000fe40003800200 */
        /* <DEDUP_REMOVED lines=18> */
.L_x_12477:
        /* <DEDUP_REMOVED lines=13> */
.L_x_12479:
[----:B------:R-:W-:Y:S05]  /*6ce0*/  BSYNC.RECONVERGENT B2 ;  /* 0x0000000000027941 */ /* 0x000fea0003800200 */
.L_x_12478:
[----:B------:R-:W-:Y:S01]  /*6cf0*/  LOP3.LUT R8, R7, UR9, R5, 0x96, !PT ;  /* 0x0000000907087c12 */ /* 0x000fe2000f8e9605 */
[----:B------:R-:W-:-:S04]  /*6d00*/  IMAD.WIDE.U32 R66, R0, -0x326172a9, RZ ;  /* 0xcd9e8d5700427825 */ /* 0x000fc800078e00ff */
[----:B------:R-:W-:Y:S01]  /*6d10*/  HFMA2 R24, -RZ, RZ, 0, 0 ;  /* 0x00000000ff187431 */ /* 0x000fe200000001ff */
[----:B------:R-:W-:Y:S01]  /*6d20*/  MOV R6, R64 ;  /* 0x0000004000067202 */ /* 0x000fe20000000f00 */
        /* <DEDUP_REMOVED lines=38> */
[----:B------:R-:W-:-:S07]  /*6f90*/  IMAD.MOV.U32 R64, RZ, RZ, R66 ;  /* 0x000000ffff407224 */ /* 0x000fce00078e0042 */
.L_x_12476:
[----:B------:R-:W-:Y:S05]  /*6fa0*/  BSYNC.RECONVERGENT B1 ;  /* 0x0000000000017941 */ /* 0x000fea0003800200 */
.L_x_12475:
[----:B------:R-:W-:Y:S01]  /*6fb0*/  I2FP.F32.U32 R6, R6 ;  /* 0x0000000600067245 */ /* 0x000fe20000201000 */
[----:B------:R-:W-:Y:S01]  /*6fc0*/  HADD2.F32 R8, -RZ, R25.H0_H0 ;  /* 0x20000019ff087230 */ /* 0x000fe20000004100 */
[----:B------:R-:W-:Y:S01]  /*6fd0*/  ISETP.NE.AND P2, PT, R24, 0x1, PT ;  /* 0x000000011800780c */ /* 0x000fe20003f45270 */
[----:B------:R-:W-:Y:S02]  /*6fe0*/  BSSY.RECONVERGENT B1, `(.L_x_12480) ;  /* 0x000004c000017945 */ /* 0x000fe40003800200 */
        /* <DEDUP_REMOVED lines=18> */
.L_x_12482:
        /* <DEDUP_REMOVED lines=13> */
.L_x_12484:
[----:B------:R-:W-:Y:S05]  /*71e0*/  BSYNC.RECONVERGENT B2 ;  /* 0x0000000000027941 */ /* 0x000fea0003800200 */
.L_x_12483:
        /* <DEDUP_REMOVED lines=39> */
[----:B------:R-:W-:-:S03]  /*7460*/  MOV R9, R8 ;  /* 0x0000000800097202 */ /* 0x000fc60000000f00 */
[----:B------:R-:W-:Y:S01]  /*7470*/  IMAD.MOV.U32 R8, RZ, RZ, RZ ;  /* 0x000000ffff087224 */ /* 0x000fe200078e00ff */
[----:B------:R-:W-:Y:S02]  /*7480*/  LOP3.LUT R4, R4, UR34, R67, 0x96, !PT ;  /* 0x0000002204047c12 */ /* 0x000fe4000f8e9643 */
[----:B------:R-:W-:-:S07]  /*7490*/  MOV R64, R66 ;  /* 0x0000004200407202 */ /* 0x000fce0000000f00 */
.L_x_12481:
[----:B------:R-:W-:Y:S05]  /*74a0*/  BSYNC.RECONVERGENT B1 ;  /* 0x0000000000017941 */ /* 0x000fea0003800200 */
.L_x_12480:
        /* <DEDUP_REMOVED lines=22> */
.L_x_12487:
        /* <DEDUP_REMOVED lines=13> */
.L_x_12489:
[----:B------:R-:W-:Y:S05]  /*76e0*/  BSYNC.RECONVERGENT B2 ;  /* 0x0000000000027941 */ /* 0x000fea0003800200 */
.L_x_12488:
        /* <DEDUP_REMOVED lines=43> */
.L_x_12486:
[----:B------:R-:W-:Y:S05]  /*79a0*/  BSYNC.RECONVERGENT B1 ;  /* 0x0000000000017941 */ /* 0x000fea0003800200 */
.L_x_12485:
        /* <DEDUP_REMOVED lines=22> */
.L_x_12492:
        /* <DEDUP_REMOVED lines=13> */
.L_x_12494:
[----:B------:R-:W-:Y:S05]  /*7be0*/  BSYNC.RECONVERGENT B2 ;  /* 0x0000000000027941 */ /* 0x000fea0003800200 */
.L_x_12493:
        /* <DEDUP_REMOVED lines=43> */
.L_x_12491:
[----:B------:R-:W-:Y:S05]  /*7ea0*/  BSYNC.RECONVERGENT B1 ;  /* 0x0000000000017941 */ /* 0x000fea0003800200 */
.L_x_12490:
        /* <DEDUP_REMOVED lines=22> */
.L_x_12497:
        /* <DEDUP_REMOVED lines=13> */
.L_x_12499:
[----:B------:R-:W-:Y:S05]  /*80e0*/  BSYNC.RECONVERGENT B2 ;  /* 0x0000000000027941 */ /* 0x000fea0003800200 */
.L_x_12498:
        /* <DEDUP_REMOVED lines=39> */
[----:B------:R-:W-:Y:S02]  /*8360*/  IMAD.MOV.U32 R64, RZ, RZ, R36 ;  /* 0x000000ffff407224 */ /* 0x000fe400078e0024 */
[----:B------:R-:W-:Y:S02]  /*8370*/  HFMA2 R36, -RZ, RZ, 0, 0 ;  /* 0x00000000ff247431 */ /* 0x000fe400000001ff */
[----:B------:R-:W-:Y:S01]  /*8380*/  IMAD.MOV.U32 R9, RZ, RZ, R8 ;  /* 0x000000ffff097224 */ /* 0x000fe200078e0008 */
[----:B------:R-:W-:-:S07]  /*8390*/  LOP3.LUT R4, R4, UR34, R37, 0x96, !PT ;  /* 0x0000002204047c12 */ /* 0x000fce000f8e9625 */
.L_x_12496:
[----:B------:R-:W-:Y:S05]  /*83a0*/  BSYNC.RECONVERGENT B1 ;  /* 0x0000000000017941 */ /* 0x000fea0003800200 */
.L_x_12495:
        /* <DEDUP_REMOVED lines=22> */
.L_x_12502:
        /* <DEDUP_REMOVED lines=15> */
.L_x_12504:
[----:B------:R-:W-:Y:S05]  /*8600*/  BSYNC.RECONVERGENT B2 ;  /* 0x0000000000027941 */ /* 0x000fea0003800200 */
.L_x_12503:
        /* <DEDUP_REMOVED lines=40> */
[----:B------:R-:W-:Y:S01]  /*8890*/  IMAD.MOV.U32 R8, RZ, RZ, R64 ;  /* 0x000000ffff087224 */ /* 0x000fe200078e0040 */
[----:B------:R-:W-:Y:S02]  /*88a0*/  LOP3.LUT R4, R4, UR34, R37, 0x96, !PT ;  /* 0x0000002204047c12 */ /* 0x000fe4000f8e9625 */
[----:B------:R-:W-:-:S07]  /*88b0*/  MOV R64, R36 ;  /* 0x0000002400407202 */ /* 0x000fce0000000f00 */
.L_x_12501:
[----:B------:R-:W-:Y:S05]  /*88c0*/  BSYNC.RECONVERGENT B1 ;  /* 0x0000000000017941 */ /* 0x000fea0003800200 */
.L_x_12500:
        /* <DEDUP_REMOVED lines=10> */
.L_x_12464:
[----:B------:R-:W-:Y:S01]  /*8970*/  ISETP.NE.AND P0, PT, R6, 0x1, PT ;  /* 0x000000010600780c */ /* 0x000fe20003f05270 */
[----:B------:R-:W-:Y:S01]  /*8980*/  BSSY.RECONVERGENT B1, `(.L_x_12506) ;  /* 0x0000047000017945 */ /* 0x000fe20003800200 */
[----:B------:R-:W-:Y:S02]  /*8990*/  HFMA2 R22, -RZ, RZ, 0, 1.1920928955078125e-07 ;  /* 0x00000002ff167431 */ /* 0x000fe400000001ff */
[----:B------:R-:W-:Y:S01]  /*89a0*/  IMAD.MOV.U32 R20, RZ, RZ, R9 ;  /* 0x000000ffff147224 */ /* 0x000fe200078e0009 */
[----:B0-----:R-:W-:-:S08]  /*89b0*/  MOV R64, R8 ;  /* 0x0000000800407202 */ /* 0x001fd00000000f00 */
        /* <DEDUP_REMOVED lines=11> */
.L_x_12508:
        /* <DEDUP_REMOVED lines=13> */
.L_x_12510:
[----:B------:R-:W-:Y:S05]  /*8b40*/  BSYNC.RECONVERGENT B2 ;  /* 0x0000000000027941 */ /* 0x000fea0003800200 */
.L_x_12509:
        /* <DEDUP_REMOVED lines=42> */
.L_x_12507:
[----:B------:R-:W-:Y:S05]  /*8df0*/  BSYNC.RECONVERGENT B1 ;  /* 0x0000000000017941 */ /* 0x000fea0003800200 */
.L_x_12506:
[----:B------:R-:W0:Y:S01]  /*8e00*/  LDC R68, c[0x0][0x404] ;  /* 0x00010100ff447b82 */ /* 0x000e220000000800 */
[----:B------:R-:W-:Y:S01]  /*8e10*/  ISETP.NE.AND P0, PT, R22, 0x1, PT ;  /* 0x000000011600780c */ /* 0x000fe20003f05270 */
[----:B------:R-:W-:Y:S01]  /*8e20*/  IMAD.MOV.U32 R66, RZ, RZ, 0x2f800000 ;  /* 0x2f800000ff427424 */ /* 0x000fe200078e00ff */
[----:B------:R-:W-:Y:S01]  /*8e30*/  I2FP.F32.U32 R21, R20 ;  /* 0x0000001400157245 */ /* 0x000fe20000201000 */
[----:B-----5:R-:W-:Y:S01]  /*8e40*/  HADD2.F32 R6, -RZ, R24.H0_H0 ;  /* 0x20000018ff067230 */ /* 0x020fe20000004100 */
[----:B------:R-:W-:Y:S01]  /*8e50*/  BSSY.RECONVERGENT B1, `(.L_x_12511) ;  /* 0x000004b000017945 */ /* 0x000fe20003800200 */
[----:B------:R-:W-:Y:S02]  /*8e60*/  MOV R8, 0x2 ;  /* 0x0000000200087802 */ /* 0x000fe40000000f00 */
        /* <DEDUP_REMOVED lines=16> */
.L_x_12513:
        /* <DEDUP_REMOVED lines=13> */
.L_x_12515:
[----:B------:R-:W-:Y:S05]  /*9040*/  BSYNC.RECONVERGENT B2 ;  /* 0x0000000000027941 */ /* 0x000fea0003800200 */
.L_x_12514:
        /* <DEDUP_REMOVED lines=43> */
.L_x_12512:
[----:B------:R-:W-:Y:S05]  /*9300*/  BSYNC.RECONVERGENT B1 ;  /* 0x0000000000017941 */ /* 0x000fea0003800200 */
.L_x_12511:
        /* <DEDUP_REMOVED lines=19> */
.L_x_12518:
        /* <DEDUP_REMOVED lines=13> */
.L_x_12520:
[----:B------:R-:W-:Y:S05]  /*9510*/  BSYNC.RECONVERGENT B2 ;  /* 0x0000000000027941 */ /* 0x000fea0003800200 */
.L_x_12519:
        /* <DEDUP_REMOVED lines=43> */
.L_x_12517:
[----:B------:R-:W-:Y:S05]  /*97d0*/  BSYNC.RECONVERGENT B1 ;  /* 0x0000000000017941 */ /* 0x000fea0003800200 */
.L_x_12516:
[----:B------:R-:W-:Y:S01]  /*97e0*/  ISETP.NE.AND P2, PT, R36, 0x1, PT ;  /* 0x000000012400780c */ /* 0x000fe20003f45270 */
[----:B------:R-:W-:Y:S01]  /*97f0*/  BSSY.RECONVERGENT B1, `(.L_x_12521) ;  /* 0x000004b000017945 */ /* 0x000fe20003800200 */
[----:B------:R-:W-:Y:S01]  /*9800*/  I2FP.F32.U32 R23, R6 ;  /* 0x0000000600177245 */ /* 0x000fe20000201000 */
[----:B------:R-:W-:Y:S02]  /*9810*/  HADD2.F32 R6, -RZ, R25.H0_H0 ;  /* 0x20000019ff067230 */ /* 0x000fe40000004100 */
[----:B------:R-:W-:Y:S02]  /*9820*/  HFMA2 R24, -RZ, RZ, 0, 1.1920928955078125e-07 ;  /* 0x00000002ff187431 */ /* 0x000fe400000001ff */
        /* <DEDUP_REMOVED lines=14> */
.L_x_12523:
        /* <DEDUP_REMOVED lines=13> */
.L_x_12525:
[----:B------:R-:W-:Y:S05]  /*99e0*/  BSYNC.RECONVERGENT B2 ;  /* 0x0000000000027941 */ /* 0x000fea0003800200 */
.L_x_12524:
        /* <DEDUP_REMOVED lines=43> */
.L_x_12522:
[----:B------:R-:W-:Y:S05]  /*9ca0*/  BSYNC.RECONVERGENT B1 ;  /* 0x0000000000017941 */ /* 0x000fea0003800200 */
.L_x_12521:
        /* <DEDUP_REMOVED lines=19> */
.L_x_12528:
        /* <DEDUP_REMOVED lines=13> */
.L_x_12530:
[----:B------:R-:W-:Y:S05]  /*9eb0*/  BSYNC.RECONVERGENT B2 ;  /* 0x0000000000027941 */ /* 0x000fea0003800200 */
.L_x_12529:
        /* <DEDUP_REMOVED lines=43> */
.L_x_12527:
[----:B------:R-:W-:Y:S05]  /*a170*/  BSYNC.RECONVERGENT B1 ;  /* 0x0000000000017941 */ /* 0x000fea0003800200 */
.L_x_12526:
        /* <DEDUP_REMOVED lines=19> */
.L_x_12533:
        /* <DEDUP_REMOVED lines=13> */
.L_x_12535:
[----:B------:R-:W-:Y:S05]  /*a380*/  BSYNC.RECONVERGENT B2 ;  /* 0x0000000000027941 */ /* 0x000fea0003800200 */
.L_x_12534:
        /* <DEDUP_REMOVED lines=43> */
.L_x_12532:
[----:B------:R-:W-:Y:S05]  /*a640*/  BSYNC.RECONVERGENT B1 ;  /* 0x0000000000017941 */ /* 0x000fea0003800200 */
.L_x_12531:
        /* <DEDUP_REMOVED lines=9> */
[----:B------:R-:W-:Y:S01]  /*a6e0*/  FSETP.LE.FTZ.AND P4, PT, R37, R68, PT ;  /* 0x000000442500720b */ /* 0x000fe20003f93000 */
        /* <DEDUP_REMOVED lines=9> */
.L_x_12538:
        /* <DEDUP_REMOVED lines=13> */
.L_x_12540:
[----:B------:R-:W-:Y:S05]  /*a850*/  BSYNC.RECONVERGENT B2 ;  /* 0x0000000000027941 */ /* 0x000fea0003800200 */
.L_x_12539:
        /* <DEDUP_REMOVED lines=43> */
.L_x_12537:
[----:B------:R-:W-:Y:S05]  /*ab10*/  BSYNC.RECONVERGENT B1 ;  /* 0x0000000000017941 */ /* 0x000fea0003800200 */
.L_x_12536:
[----:B------:R-:W-:Y:S01]  /*ab20*/  ISETP.NE.AND P6, PT, R36, 0x1, PT ;  /* 0x000000012400780c */ /* 0x000fe20003fc5270 */
[----:B------:R-:W-:Y:S01]  /*ab30*/  HADD2.F32 R8, -RZ, R27.H0_H0 ;  /* 0x2000001bff087230 */ /* 0x000fe20000004100 */
[----:B------:R-:W-:Y:S01]  /*ab40*/  I2FP.F32.U32 R37, R6 ;  /* 0x0000000600257245 */ /* 0x000fe20000201000 */
[----:B------:R-:W-:Y:S01]  /*ab50*/  BSSY.RECONVERGENT B1, `(.L_x_12541) ;  /* 0x000004b000017945 */ /* 0x000fe20003800200 */
[----:B------:R-:W-:Y:S02]  /*ab60*/  HFMA2 R6, -RZ, RZ, 0, 1.1920928955078125e-07 ;  /* 0x00000002ff067431 */ /* 0x000fe400000001ff */
[----:B------:R-:W-:Y:S01]  /*ab70*/  FMUL.FTZ R8, R8, UR4 ;  /* 0x0000000408087c20 */ /* 0x000fe20008410000 */
[----:B------:R-:W-:-:S03]  /*ab80*/  FFMA.FTZ R37, R37, R66, 1.1641532182693481445e-10 ;  /* 0x2f00000025257423 */ /* 0x000fc60000010042 */
[----:B------:R-:W-:Y:S01]  /*ab90*/  FMUL.FTZ R26, R8, R67 ;  /* 0x00000043081a7220 */ /* 0x000fe20000410000 */
[----:B------:R-:W-:Y:S01]  /*aba0*/  IMAD.MOV.U32 R8, RZ, RZ, R9 ;  /* 0x000000ffff087224 */ /* 0x000fe200078e0009 */
[----:B------:R-:W-:Y:S01]  /*abb0*/  FSETP.LE.FTZ.AND P5, PT, R37, R68, PT ;  /* 0x000000442500720b */ /* 0x000fe20003fb3000 */
        /* <DEDUP_REMOVED lines=9> */
.L_x_12543:
        /* <DEDUP_REMOVED lines=15> */
.L_x_12545:
[----:B------:R-:W-:Y:S05]  /*ad40*/  BSYNC.RECONVERGENT B2 ;  /* 0x0000000000027941 */ /* 0x000fea0003800200 */
.L_x_12544:
        /* <DEDUP_REMOVED lines=43> */
.L_x_12542:
[----:B------:R-:W-:Y:S05]  /*b000*/  BSYNC.RECONVERGENT B1 ;  /* 0x0000000000017941 */ /* 0x000fea0003800200 */
.L_x_12541:
        /* <DEDUP_REMOVED lines=16> */
.L_x_12505:
        /* <DEDUP_REMOVED lines=18> */
[----:B------:R2:W-:Y:S01]  /*b230*/  STG.E.128 desc[UR6][R38.64+0x10], R24 ;  /* 0x0000101826007986 */ /* 0x0005e2000c101d06 */
[----:B------:R-:W-:Y:S02]  /*b240*/  IADD3 R11, PT, PT, R11, 0x80, RZ ;  /* 0x000000800b0b7810 */ /* 0x000fe40007ffe0ff */
[----:B------:R-:W-:Y:S01]  /*b250*/  IMAD.MOV.U32 R8, RZ, RZ, R64 ;  /* 0x000000ffff087224 */ /* 0x000fe200078e0040 */
[----:B------:R2:W-:Y:S06]  /*b260*/  STG.E.64 desc[UR6][R66.64], R36 ;  /* 0x0000002442007986 */ /* 0x0005ec000c101b06 */
.L_x_12463:
[----:B------:R-:W-:Y:S05]  /*b270*/  BSYNC.RECONVERGENT B0 ;  /* 0x0000000000007941 */ /* 0x000fea0003800200 */
.L_x_12462:
        /* <DEDUP_REMOVED lines=10> */
[----:B0-2---:R-:W0:Y:S02]  /*b320*/  LDC.64 R36, c[0x0][0x3a0] ;  /* 0x0000e800ff247b82 */ /* 0x005e240000000a00 */
        /* <DEDUP_REMOVED lines=12> */
[----:B------:R-:W-:Y:S01]  /*b3f0*/  @!P0 MOV R66, 0x3 ;  /* 0x0000000300428802 */ /* 0x000fe20000000f00 */
[----:B------:R-:W-:Y:S01]  /*b400*/  @!P0 IMAD.MOV.U32 R65, RZ, RZ, R4 ;  /* 0x000000ffff418224 */ /* 0x000fe200078e0004 */
[-C--:B------:R-:W-:Y:S01]  /*b410*/  @!P0 MOV R64, R8.reuse ;  /* 0x0000000800408202 */ /* 0x080fe20000000f00 */
[----:B------:R-:W-:Y:S01]  /*b420*/  @P0 VIADD R66, R6, 0x1 ;  /* 0x0000000106420836 */ /* 0x000fe20000000000 */
[----:B------:R-:W-:Y:S01]  /*b430*/  @P0 MOV R64, R8 ;  /* 0x0000000800400202 */ /* 0x000fe20000000f00 */
[----:B------:R-:W-:Y:S01]  /*b440*/  @P0 IMAD.MOV.U32 R65, RZ, RZ, R5 ;  /* 0x000000ffff410224 */ /* 0x000fe200078e0005 */
[----:B------:R-:W-:Y:S06]  /*b450*/  BRA `(.L_x_12550) ;  /* 0x0000000000e07947 */ /* 0x000fec0003800000 */
.L_x_12551:
        /* <DEDUP_REMOVED lines=13> */
.L_x_12553:
[----:B------:R-:W-:Y:S05]  /*b530*/  BSYNC.RECONVERGENT B2 ;  /* 0x0000000000027941 */ /* 0x000fea0003800200 */
.L_x_12552:
        /* <DEDUP_REMOVED lines=42> */
.L_x_12550:
[----:B------:R-:W-:Y:S05]  /*b7e0*/  BSYNC.RECONVERGENT B1 ;  /* 0x0000000000017941 */ /* 0x000fea0003800200 */
.L_x_12549:
        /* <DEDUP_REMOVED lines=26> */
.L_x_12556:
        /* <DEDUP_REMOVED lines=13> */
.L_x_12558:
[----:B------:R-:W-:Y:S05]  /*ba60*/  BSYNC.RECONVERGENT B2 ;  /* 0x0000000000027941 */ /* 0x000fea0003800200 */
.L_x_12557:
        /* <DEDUP_REMOVED lines=43> */
.L_x_12555:
[----:B------:R-:W-:Y:S05]  /*bd20*/  BSYNC.RECONVERGENT B1 ;  /* 0x0000000000017941 */ /* 0x000fea0003800200 */
.L_x_12554:
        /* <DEDUP_REMOVED lines=22> */
.L_x_12561:
        /* <DEDUP_REMOVED lines=13> */
.L_x_12563:
[----:B------:R-:W-:Y:S05]  /*bf60*/  BSYNC.RECONVERGENT B2 ;  /* 0x0000000000027941 */ /* 0x000fea0003800200 */
.L_x_12562:
        /* <DEDUP_REMOVED lines=43> */
.L_x_12560:
[----:B------:R-:W-:Y:S05]  /*c220*/  BSYNC.RECONVERGENT B1 ;  /* 0x0000000000017941 */ /* 0x000fea0003800200 */
.L_x_12559:
        /* <DEDUP_REMOVED lines=22> */
.L_x_12566:
        /* <DEDUP_REMOVED lines=13> */
.L_x_12568:
[----:B------:R-:W-:Y:S05]  /*c460*/  BSYNC.RECONVERGENT B2 ;  /* 0x0000000000027941 */ /* 0x000fea0003800200 */
.L_x_12567:
        /* <DEDUP_REMOVED lines=43> */
.L_x_12565:
[----:B------:R-:W-:Y:S05]  /*c720*/  BSYNC.RECONVERGENT B1 ;  /* 0x0000000000017941 */ /* 0x000fea0003800200 */
.L_x_12564:
        /* <DEDUP_REMOVED lines=22> */
.L_x_12571:
        /* <DEDUP_REMOVED lines=13> */
.L_x_12573:
[----:B------:R-:W-:Y:S05]  /*c960*/  BSYNC.RECONVERGENT B2 ;  /* 0x0000000000027941 */ /* 0x000fea0003800200 */
.L_x_12572:
        /* <DEDUP_REMOVED lines=43> */
.L_x_12570:
[----:B------:R-:W-:Y:S05]  /*cc20*/  BSYNC.RECONVERGENT B1 ;  /* 0x0000000000017941 */ /* 0x000fea0003800200 */
.L_x_12569:
        /* <DEDUP_REMOVED lines=22> */
.L_x_12576:
        /* <DEDUP_REMOVED lines=13> */
.L_x_12578:
[----:B------:R-:W-:Y:S05]  /*ce60*/  BSYNC.RECONVERGENT B2 ;  /* 0x0000000000027941 */ /* 0x000fea0003800200 */
.L_x_12577:
        /* <DEDUP_REMOVED lines=43> */
.L_x_12575:
[----:B------:R-:W-:Y:S05]  /*d120*/  BSYNC.RECONVERGENT B1 ;  /* 0x0000000000017941 */ /* 0x000fea0003800200 */
.L_x_12574:
        /* <DEDUP_REMOVED lines=22> */
.L_x_12581:
        /* <DEDUP_REMOVED lines=13> */
.L_x_12583:
[----:B------:R-:W-:Y:S05]  /*d360*/  BSYNC.RECONVERGENT B2 ;  /* 0x0000000000027941 */ /* 0x000fea0003800200 */
.L_x_12582:
        /* <DEDUP_REMOVED lines=43> */
.L_x_12580:
[----:B------:R-:W-:Y:S05]  /*d620*/  BSYNC.RECONVERGENT B1 ;  /* 0x0000000000017941 */ /* 0x000fea0003800200 */
.L_x_12579:
        /* <DEDUP_REMOVED lines=22> */
.L_x_12586:
        /* <DEDUP_REMOVED lines=15> */
.L_x_12588:
[----:B------:R-:W-:Y:S05]  /*d880*/  BSYNC.RECONVERGENT B2 ;  /* 0x0000000000027941 */ /* 0x000fea0003800200 */
.L_x_12587:
        /* <DEDUP_REMOVED lines=43> */
.L_x_12585:
[----:B------:R-:W-:Y:S05]  /*db40*/  BSYNC.RECONVERGENT B1 ;  /* 0x0000000000017941 */ /* 0x000fea0003800200 */
.L_x_12584:
        /* <DEDUP_REMOVED lines=10> */
.L_x_12548:
        /* <DEDUP_REMOVED lines=16> */
.L_x_12592:
        /* <DEDUP_REMOVED lines=13> */
.L_x_12594:
[----:B------:R-:W-:Y:S05]  /*ddc0*/  BSYNC.RECONVERGENT B2 ;  /* 0x0000000000027941 */ /* 0x000fea0003800200 */
.L_x_12593:
[----:B------:R-:W-:Y:S01]  /*ddd0*/  IMAD.WIDE.U32 R30, R0, -0x326172a9, RZ ;  /* 0xcd9e8d57001e7825 */ /* 0x000fe200078e00ff */
[----:B------:R-:W-:-:S04]  /*dde0*/  LOP3.LUT R28, R7, UR9, R5, 0x96, !PT ;  /* 0x00000009071c7c12 */ /* 0x000fc8000f8e9605 */
[----:B--2---:R-:W-:Y:S01]  /*ddf0*/  LOP3.LUT R36, R3, UR8, R31, 0x96, !PT ;  /* 0x0000000803247c12 */ /* 0x004fe2000f8e961f */
        /* <DEDUP_REMOVED lines=39> */
.L_x_12591:
[----:B------:R-:W-:Y:S05]  /*e070*/  BSYNC.RECONVERGENT B1 ;  /* 0x0000000000017941 */ /* 0x000fea0003800200 */
.L_x_12590:
[----:B------:R-:W0:Y:S01]  /*e080*/  LDC R68, c[0x0][0x404] ;  /* 0x00010100ff447b82 */ /* 0x000e220000000800 */
[----:B------:R-:W-:Y:S01]  /*e090*/  ISETP.NE.AND P0, PT, R30, 0x1, PT ;  /* 0x000000011e00780c */ /* 0x000fe20003f05270 */
[----:B--2---:R-:W-:Y:S01]  /*e0a0*/  IMAD.MOV.U32 R66, RZ, RZ, 0x2f800000 ;  /* 0x2f800000ff427424 */ /* 0x004fe200078e00ff */
        /* <DEDUP_REMOVED lines=20> */
.L_x_12597:
        /* <DEDUP_REMOVED lines=13> */
.L_x_12599:
[----:B------:R-:W-:Y:S05]  /*e2c0*/  BSYNC.RECONVERGENT B2 ;  /* 0x0000000000027941 */ /* 0x000fea0003800200 */
.L_x_12598:
        /* <DEDUP_REMOVED lines=43> */
.L_x_12596:
[----:B------:R-:W-:Y:S05]  /*e580*/  BSYNC.RECONVERGENT B1 ;  /* 0x0000000000017941 */ /* 0x000fea0003800200 */
.L_x_12595:
        /* <DEDUP_REMOVED lines=19> */
.L_x_12602:
        /* <DEDUP_REMOVED lines=13> */
.L_x_12604:
[----:B------:R-:W-:Y:S05]  /*e790*/  BSYNC.RECONVERGENT B2 ;  /* 0x0000000000027941 */ /* 0x000fea0003800200 */
.L_x_12603:
        /* <DEDUP_REMOVED lines=43> */
.L_x_12601:
[----:B------:R-:W-:Y:S05]  /*ea50*/  BSYNC.RECONVERGENT B1 ;  /* 0x0000000000017941 */ /* 0x000fea0003800200 */
.L_x_12600:
        /* <DEDUP_REMOVED lines=19> */
.L_x_12607:
        /* <DEDUP_REMOVED lines=13> */
.L_x_12609:
[----:B------:R-:W-:Y:S05]  /*ec60*/  BSYNC.RECONVERGENT B2 ;  /* 0x0000000000027941 */ /* 0x000fea0003800200 */
.L_x_12608:
        /* <DEDUP_REMOVED lines=43> */
.L_x_12606:
[----:B------:R-:W-:Y:S05]  /*ef20*/  BSYNC.RECONVERGENT B1 ;  /* 0x0000000000017941 */ /* 0x000fea0003800200 */
.L_x_12605:
        /* <DEDUP_REMOVED lines=19> */
.L_x_12612:
        /* <DEDUP_REMOVED lines=13> */
.L_x_12614:
[----:B------:R-:W-:Y:S05]  /*f130*/  BSYNC.RECONVERGENT B2 ;  /* 0x0000000000027941 */ /* 0x000fea0003800200 */
.L_x_12613:
        /* <DEDUP_REMOVED lines=43> */
.L_x_12611:
[----:B------:R-:W-:Y:S05]  /*f3f0*/  BSYNC.RECONVERGENT B1 ;  /* 0x0000000000017941 */ /* 0x000fea0003800200 */
.L_x_12610:
        /* <DEDUP_REMOVED lines=8> */
[----:B------:R-:W-:Y:S01]  /*f480*/  FMUL.FTZ R32, R32, R67 ;  /* 0x0000004320207220 */ /* 0x000fe20000410000 */
        /* <DEDUP_REMOVED lines=10> */
.L_x_12617:
        /* <DEDUP_REMOVED lines=13> */
.L_x_12619:
[----:B------:R-:W-:Y:S05]  /*f600*/  BSYNC.RECONVERGENT B2 ;  /* 0x0000000000027941 */ /* 0x000fea0003800200 */
.L_x_12618:
        /* <DEDUP_REMOVED lines=43> */
.L_x_12616:
[----:B------:R-:W-:Y:S05]  /*f8c0*/  BSYNC.RECONVERGENT B1 ;  /* 0x0000000000017941 */ /* 0x000fea0003800200 */
.L_x_12615:
        /* <DEDUP_REMOVED lines=19> */
.L_x_12622:
        /* <DEDUP_REMOVED lines=13> */
.L_x_12624:
[----:B------:R-:W-:Y:S05]  /*fad0*/  BSYNC.RECONVERGENT B2 ;  /* 0x0000000000027941 */ /* 0x000fea0003800200 */
.L_x_12623:
        /* <DEDUP_REMOVED lines=43> */
.L_x_12621:
[----:B------:R-:W-:Y:S05]  /*fd90*/  BSYNC.RECONVERGENT B1 ;  /* 0x0000000000017941 */ /* 0x000fea0003800200 */
.L_x_12620:
        /* <DEDUP_REMOVED lines=19> */
.L_x_12627:
        /* <DEDUP_REMOVED lines=15> */
.L_x_12629:
[----:B------:R-:W-:Y:S05]  /*ffc0*/  BSYNC.RECONVERGENT B2 ;  /* 0x0000000000027941 */ /* 0x000fea0003800200 */
.L_x_12628:
        /* <DEDUP_REMOVED lines=43> */
.L_x_12626:
[----:B------:R-:W-:Y:S05]  /*10280*/  BSYNC.RECONVERGENT B1 ;  /* 0x0000000000017941 */ /* 0x000fea0003800200 */
.L_x_12625:
        /* <DEDUP_REMOVED lines=16> */
.L_x_12589:
        /* <DEDUP_REMOVED lines=17> */
[----:B-1----:R-:W-:Y:S01]  /*104a0*/  IMAD.WIDE.U32 R66, R11, 0x8, R66 ;  /* 0x000000080b427825 */ /* 0x002fe200078e0042 */
[----:B------:R3:W-:Y:S03]  /*104b0*/  STG.E.128 desc[UR6][R38.64+0x10], R32 ;  /* 0x0000102026007986 */ /* 0x0007e6000c101d06 */
[----:B------:R-:W-:Y:S01]  /*104c0*/  IMAD.MOV.U32 R8, RZ, RZ, R64 ;  /* 0x000000ffff087224 */ /* 0x000fe200078e0040 */
[----:B------:R3:W-:Y:S06]  /*104d0*/  STG.E.64 desc[UR6][R66.64], R36 ;  /* 0x0000002442007986 */ /* 0x0007ec000c101b06 */
.L_x_12547:
[----:B------:R-:W-:Y:S05]  /*104e0*/  BSYNC.RECONVERGENT B0 ;  /* 0x0000000000007941 */ /* 0x000fea0003800200 */
.L_x_12546:
[----:B--23--:R-:W2:Y:S01]  /*104f0*/  LDL R66, [R1] ;  /* 0x0000000001427983 */ /* 0x00cea20000100800 */
[----:B0-----:R-:W-:Y:S01]  /*10500*/  FADD.FTZ R36, RZ, R12 ;  /* 0x0000000cff247221 */ /* 0x001fe20000010000 */
[----:B------:R-:W-:Y:S01]  /*10510*/  ISETP.NE.AND P2, PT, R73, RZ, PT ;  /* 0x000000ff4900720c */ /* 0x000fe20003f45270 */
[----:B------:R-:W0:Y:S01]  /*10520*/  S2UR UR5, SR_CgaCtaId ;  /* 0x00000000000579c3 */ /* 0x000e220000008800 */
[C---:B------:R-:W-:Y:S01]  /*10530*/  ISETP.GT.U32.AND P1, PT, R70.reuse, 0xff, PT ;  /* 0x000000ff4600780c */ /* 0x040fe20003f24070 */
[----:B------:R-:W-:Y:S01]  /*10540*/  FADD.FTZ R11, R13, R36 ;  /* 0x000000240d0b7221 */ /* 0x000fe20000010000 */
[----:B------:R-:W-:Y:S01]  /*10550*/  ISETP.GT.U32.AND P0, PT, R70, 0x17f, PT ;  /* 0x0000017f4600780c */ /* 0x000fe20003f04070 */
[----:B------:R-:W1:Y:S01]  /*10560*/  S2R R75, SR_TID.X ;  /* 0x00000000004b7919 */ /* 0x000e620000002100 */
[----:B------:R-:W-:Y:S01]  /*10570*/  UMOV UR4, 0x400 ;  /* 0x0000040000047882 */ /* 0x000fe20000000000 */
        /* <DEDUP_REMOVED lines=36> */
[----:B--2---:R-:W-:-:S04]  /*107c0*/  FMUL.FTZ R36, R66, R36 ;  /* 0x0000002442247220 */ /* 0x004fc80000410000 */
        /* <DEDUP_REMOVED lines=10> */
[----:B------:R-:W-:Y:S01]  /*10870*/  FFMA.FTZ R11, R68, R68, R11 ;  /* 0x00000044440b7223 */ /* 0x000fe2000001000b */
[----:B------:R-:W-:-:S03]  /*10880*/  IMAD.MOV.U32 R68, RZ, RZ, RZ ;  /* 0x000000ffff447224 */ /* 0x000fc600078e00ff */
        /* <DEDUP_REMOVED lines=38> */
[----:B-1----:R-:W-:-:S04]  /*10af0*/  LOP3.LUT P0, RZ, R75, 0x1f, RZ, 0xc0, !PT ;  /* 0x0000001f4bff7812 */ /* 0x002fc8000780c0ff */
        /* <DEDUP_REMOVED lines=10> */
[----:B------:R-:W-:-:S04]  /*10ba0*/  LOP3.LUT R39, R75, 0x1f, RZ, 0xc0, !PT ;  /* 0x0000001f4b277812 */ /* 0x000fc800078ec0ff */
[----:B------:R-:W0:Y:S01]  /*10bb0*/  SHFL.BFLY PT, R66, R65, 0x10, 0x1f ;  /* 0x0e001f0041427f89 */ /* 0x000e2200000e0000 */
[----:B------:R-:W-:Y:S02]  /*10bc0*/  ISETP.GT.U32.AND P1, PT, R39, 0x3, PT ;  /* 0x000000032700780c */ /* 0x000fe40003f24070 */
[----:B------:R-:W-:-:S11]  /*10bd0*/  CS2R R38, SRZ ;  /* 0x0000000000267805 */ /* 0x000fd6000001ff00 */
[----:B------:R-:W-:Y:S02]  /*10be0*/  @!P1 SHF.L.U32 R64, R75, 0x3, RZ ;  /* 0x000000034b409819 */ /* 0x000fe400000006ff */
[----:B------:R-:W-:Y:S02]  /*10bf0*/  @!P1 MOV R68, R77 ;  /* 0x0000004d00449202 */ /* 0x000fe40000000f00 */
[----:B------:R-:W-:Y:S01]  /*10c00*/  @!P1 LOP3.LUT R69, R64, 0xf8, RZ, 0xc0, !PT ;  /* 0x000000f840459812 */ /* 0x000fe200078ec0ff */
[----:B0-----:R-:W-:Y:S02]  /*10c10*/  FADD.FTZ R37, R65, R66 ;  /* 0x0000004241257221 */ /* 0x001fe40000010000 */
[----:B------:R-:W0:Y:S04]  /*10c20*/  SHFL.DOWN PT, R65, R68, 0x2, 0x1f ;  /* 0x08401f0044417f89 */ /* 0x000e2800000e0000 */
[----:B------:R1:W-:Y:S01]  /*10c30*/  @!P0 STS.64 [R67+UR4], R36 ;  /* 0x0000002443008988 */ /* 0x0003e20008000a04 */
[----:B------:R-:W-:Y:S01]  /*10c40*/  BAR.SYNC.DEFER_BLOCKING 0x0 ;  /* 0x0000000000007b1d */ /* 0x000fe20000010000 */
[----:B------:R-:W-:-:S02]  /*10c50*/  ISETP.NE.AND P0, PT, RZ, UR11, PT ;  /* 0x0000000bff007c0c */ /* 0x000fc4000bf05270 */
[----:B-1----:R-:W-:Y:S01]  /*10c60*/  I2FP.F32.S32 R67, R68 ;  /* 0x0000004400437245 */ /* 0x002fe20000201400 */
[----:B0-----:R-:W-:Y:S01]  /*10c70*/  IMAD.IADD R64, R65, 0x1, R68 ;  /* 0x0000000141407824 */ /* 0x001fe200078e0244 */
[----:B------:R-:W-:-:S04]  /*10c80*/  I2FP.F32.S32 R65, R65 ;  /* 0x0000004100417245 */ /* 0x000fc80000201400 */
[----:B------:R-:W-:Y:S01]  /*10c90*/  I2FP.F32.S32 R11, R64 ;  /* 0x00000040000b7245 */ /* 0x000fe20000201400 */
[----:B------:R-:W-:Y:S03]  /*10ca0*/  SHFL.DOWN PT, R37, R64, 0x1, 0x1f ;  /* 0x08201f0040257f89 */ /* 0x000fe600000e0000 */
[----:B------:R-:W0:Y:S01]  /*10cb0*/  MUFU.RCP R36, R11 ;  /* 0x0000000b00247308 */ /* 0x000e220000001000 */
[----:B------:R-:W1:Y:S01]  /*10cc0*/  @!P1 LDS.64 R38, [R69+UR4] ;  /* 0x0000000445269984 */ /* 0x000e620008000a00 */
[----:B------:R-:W-:-:S03]  /*10cd0*/  ISETP.NE.AND P1, PT, R75, RZ, PT ;  /* 0x000000ff4b00720c */ /* 0x000fc60003f25270 */
[----:B-1----:R-:W1:Y:S04]  /*10ce0*/  SHFL.DOWN PT, R73, R38, 0x2, 0x1f ;  /* 0x08401f0026497f89 */ /* 0x002e6800000e0000 */
[----:B------:R-:W2:Y:S01]  /*10cf0*/  SHFL.DOWN PT, R66, R39, 0x2, 0x1f ;  /* 0x08401f0027427f89 */ /* 0x000ea200000e0000 */
[C---:B-1----:R-:W-:Y:S01]  /*10d00*/  FMUL.FTZ R74, R73.reuse, R65 ;  /* 0x00000041494a7220 */ /* 0x042fe20000410000 */
[----:B------:R-:W-:-:S03]  /*10d10*/  FADD.FTZ R73, -R73, R38 ;  /* 0x0000002649497221 */ /* 0x000fc60000010100 */
[----:B------:R-:W-:Y:S01]  /*10d20*/  FFMA.FTZ R69, R67, R38, R74 ;  /* 0x0000002643457223 */ /* 0x000fe2000001004a */
[----:B------:R-:W-:-:S03]  /*10d30*/  FMUL.FTZ R68, R73, R73 ;  /* 0x0000004949447220 */ /* 0x000fc60000410000 */
[----:B0-----:R-:W-:Y:S01]  /*10d40*/  FMUL.FTZ R38, R36, R69 ;  /* 0x0000004524267220 */ /* 0x001fe20000410000 */
[----:B------:R-:W-:Y:S01]  /*10d50*/  FMUL.FTZ R68, R68, R67 ;  /* 0x0000004344447220 */ /* 0x000fe20000410000 */
[----:B------:R-:W-:Y:S02]  /*10d60*/  I2FP.F32.S32 R67, R37 ;  /* 0x0000002500437245 */ /* 0x000fe40000201400 */
[----:B------:R-:W-:Y:S01]  /*10d70*/  MOV R69, UR10 ;  /* 0x0000000a00457c02 */ /* 0x000fe20008000f00 */
[----:B------:R-:W-:Y:S01]  /*10d80*/  FMUL.FTZ R68, R68, R65 ;  /* 0x0000004144447220 */ /* 0x000fe20000410000 */
[----:B--2---:R-:W-:Y:S01]  /*10d90*/  FADD.FTZ R65, R66, R39 ;  /* 0x0000002742417221 */ /* 0x004fe20000010000 */
[----:B------:R-:W-:Y:S01]  /*10da0*/  IADD3 R66, PT, PT, R64, R37, RZ ;  /* 0x0000002540427210 */ /* 0x000fe20007ffe0ff */
[----:B------:R-:W0:Y:S02]  /*10db0*/  SHFL.DOWN PT, R39, R38, 0x1, 0x1f ;  /* 0x08201f0026277f89 */ /* 0x000e2400000e0000 */
[----:B------:R-:W-:Y:S01]  /*10dc0*/  FFMA.FTZ R65, R36, R68, R65 ;  /* 0x0000004424417223 */ /* 0x000fe20000010041 */
[----:B------:R-:W-:-:S04]  /*10dd0*/  I2FP.F32.S32 R66, R66 ;  /* 0x0000004200427245 */ /* 0x000fc80000201400 */
[----:B------:R-:W1:Y:S02]  /*10de0*/  SHFL.DOWN PT, R36, R65, 0x1, 0x1f ;  /* 0x08201f0041247f89 */ /* 0x000e6400000e0000 */
[----:B------:R-:W2:Y:S01]  /*10df0*/  MUFU.RCP R66, R66 ;  /* 0x0000004200427308 */ /* 0x000ea20000001000 */
[----:B0-----:R-:W-:Y:S01]  /*10e00*/  FADD.FTZ R37, R38, -R39 ;  /* 0x8000002726257221 */ /* 0x001fe20000010000 */
[----:B------:R-:W-:-:S03]  /*10e10*/  FMUL.FTZ R68, R39, R67 ;  /* 0x0000004327447220 */ /* 0x000fc60000410000 */
[----:B------:R-:W-:Y:S01]  /*10e20*/  FMUL.FTZ R64, R37, R37 ;  /* 0x0000002525407220 */ /* 0x000fe20000410000 */
[C---:B------:R-:W-:Y:S02]  /*10e30*/  FFMA.FTZ R37, R11.reuse, R38, R68 ;  /* 0x000000260b257223 */ /* 0x040fe40000010044 */
[----:B------:R-:W0:Y:S01]  /*10e40*/  @!P1 LDC.64 R38, c[0x0][0x3c0] ;  /* 0x0000f000ff269b82 */ /* 0x000e220000000a00 */
[----:B------:R-:W-:Y:S01]  /*10e50*/  FMUL.FTZ R64, R11, R64 ;  /* 0x000000400b407220 */ /* 0x000fe20000410000 */
[----:B-1----:R-:W-:Y:S01]  /*10e60*/  FADD.FTZ R11, R65, R36 ;  /* 0x00000024410b7221 */ /* 0x002fe20000010000 */
[----:B--2---:R-:W-:Y:S02]  /*10e70*/  FMUL.FTZ R65, R66, R37 ;  /* 0x0000002542417220 */ /* 0x004fe40000410000 */
[----:B------:R-:W-:Y:S01]  /*10e80*/  FMUL.FTZ R64, R64, R67 ;  /* 0x0000004340407220 */ /* 0x000fe20000410000 */
[----:B------:R-:W-:Y:S02]  /*10e90*/  IMAD.U32 R67, RZ, RZ, UR10 ;  /* 0x0000000aff437e24 */ /* 0x000fe4000f8e00ff */
[----:B------:R-:W1:Y:S01]  /*10ea0*/  @!P1 LDC.64 R36, c[0x0][0x3c8] ;  /* 0x0000f200ff249b82 */ /* 0x000e620000000a00 */
[----:B------:R-:W-:Y:S01]  /*10eb0*/  FFMA.FTZ R64, R66, R64, R11 ;  /* 0x0000004042407223 */ /* 0x000fe2000001000b */
[----:B------:R-:W2:Y:S05]  /*10ec0*/  SHFL.IDX PT, R65, R65, RZ, 0x1f ;  /* 0x00001fff41417589 */ /* 0x000eaa00000e0000 */
[----:B------:R-:W3:Y:S01]  /*10ed0*/  SHFL.IDX PT, R64, R64, RZ, 0x1f ;  /* 0x00001fff40407589 */ /* 0x000ee200000e0000 */
[----:B------:R-:W3:Y:S01]  /*10ee0*/  LDC R11, c[0x0][0x448] ;  /* 0x00011200ff0b7b82 */ /* 0x000ee20000000800 */
[----:B0-----:R-:W-:-:S04]  /*10ef0*/  @!P1 IMAD.WIDE R38, R67, 0x4, R38 ;  /* 0x0000000443269825 */ /* 0x001fc800078e0226 */
[----:B-1----:R-:W-:-:S04]  /*10f00*/  @!P1 IMAD.WIDE R36, R69, 0x4, R36 ;  /* 0x0000000445249825 */ /* 0x002fc800078e0224 */
[----:B--2---:R-:W-:Y:S01]  /*10f10*/  FMUL.FTZ R66, R65, R65 ;  /* 0x0000004141427220 */ /* 0x004fe20000410000 */
[----:B------:R0:W-:Y:S04]  /*10f20*/  @!P1 STG.E desc[UR6][R38.64], R65 ;  /* 0x0000004126009986 */ /* 0x0001e8000c101906 */
[----:B------:R-:W-:Y:S01]  /*10f30*/  FSEL R66, R66, RZ, P0 ;  /* 0x000000ff42427208 */ /* 0x000fe20000000000 */
[----:B---3--:R-:W-:-:S04]  /*10f40*/  FFMA.FTZ R11, R64, UR14, R11 ;  /* 0x0000000e400b7c23 */ /* 0x008fc8000801000b */
[----:B------:R-:W-:Y:S01]  /*10f50*/  FADD.FTZ R11, R11, R66 ;  /* 0x000000420b0b7221 */ /* 0x000fe20000010000 */
[----:B------:R-:W-:-:S05]  /*10f60*/  FSEL R66, R65, RZ, !P0 ;  /* 0x000000ff41427208 */ /* 0x000fca0004000000 */
[----:B------:R-:W1:Y:S02]  /*10f70*/  MUFU.RSQ R11, R11 ;  /* 0x0000000b000b7308 */ /* 0x000e640000001400 */
[----:B-1----:R0:W-:Y:S01]  /*10f80*/  @!P1 STG.E desc[UR6][R36.64], R11 ;  /* 0x0000000b24009986 */ /* 0x0021e2000c101906 */
[----:B------:R-:W-:Y:S05]  /*10f90*/  @!P2 BRA `(.L_x_12631) ;  /* 0x0000000000c0a947 */ /* 0x000fea0003800000 */
[--C-:B0-----:R-:W-:Y:S01]  /*10fa0*/  FADD.FTZ R36, R12, -R66.reuse ;  /* 0x800000420c247221 */ /* 0x101fe20000010000 */
[----:B-----5:R-:W-:Y:S02]  /*10fb0*/  HADD2.F32 R67, -RZ, R60.H0_H0 ;  /* 0x2000003cff437230 */ /* 0x020fe40000004100 */
[----:B------:R-:W-:Y:S01]  /*10fc0*/  FADD.FTZ R38, R13, -R66 ;  /* 0x800000420d267221 */ /* 0x000fe20000010000 */
[--C-:B------:R-:W-:Y:S02]  /*10fd0*/  HADD2.F32 R37, -RZ, R48.reuse.H0_H0 ;  /* 0x20000030ff257230 */ /* 0x100fe40000004100 */
[----:B------:R-:W-:Y:S01]  /*10fe0*/  FMUL.FTZ R36, R11, R36 ;  /* 0x000000240b247220 */ /* 0x000fe20000410000 */
[----:B------:R-:W-:Y:S02]  /*10ff0*/  HADD2.F32 R39, -RZ, R48.H1_H1 ;  /* 0x30000030ff277230 */ /* 0x000fe40000004100 */
[----:B------:R-:W-:Y:S02]  /*11000*/  HADD2.F32 R64, -RZ, R61.H0_H0 ;  /* 0x2000003dff407230 */ /* 0x000fe40000004100 */
[----:B------:R-:W-:Y:S01]  /*11010*/  FFMA.FTZ R67, R36, R67, R37 ;  /* 0x0000004324437223 */ /* 0x000fe20000010025 */
[----:B------:R-:W-:-:S02]  /*11020*/  HADD2.F32 R37, -RZ, R60.H1_H1 ;  /* 0x3000003cff257230 */ /* 0x000fc40000004100 */
[C---:B------:R-:W-:Y:S01]  /*11030*/  FMUL.FTZ R36, R11.reuse, R38 ;  /* 0x000000260b247220 */ /* 0x040fe20000410000 */
[--C-:B------:R-:W-:Y:S01]  /*11040*/  FADD.FTZ R38, R14, -R66.reuse ;  /* 0x800000420e267221 */ /* 0x100fe20000010000 */
[----:B------:R-:W-:Y:S02]  /*11050*/  HADD2.F32 R68, -RZ, R49.H0_H0 ;  /* 0x20000031ff447230 */ /* 0x000fe40000004100 */
[----:B------:R-:W-:Y:S01]  /*11060*/  FFMA.FTZ R36, R36, R37, R39 ;  /* 0x0000002524247223 */ /* 0x000fe20000010027 */
[----:B------:R-:W-:Y:S01]  /*11070*/  FMUL.FTZ R37, R11, R38 ;  /* 0x000000260b257220 */ /* 0x000fe20000410000 */
        /* <DEDUP_REMOVED lines=8> */
[----:B------:R-:W-:Y:S01]  /*11100*/  FADD.FTZ R38, R40, -R66 ;  /* 0x8000004228267221 */ /* 0x000fe20000010000 */
[----:B------:R-:W-:Y:S02]  /*11110*/  HADD2.F32 R39, -RZ, R62.H0_H0 ;  /* 0x2000003eff277230 */ /* 0x000fe40000004100 */
[C---:B------:R-:W-:Y:S01]  /*11120*/  FMUL.FTZ R64, R11.reuse, R64 ;  /* 0x000000400b407220 */ /* 0x040fe20000410000 */
[----:B------:R-:W-:Y:S02]  /*11130*/  HADD2.F32 R65, -RZ, R50.H0_H0 ;  /* 0x20000032ff417230 */ /* 0x000fe40000004100 */
[----:B------:R-:W-:Y:S01]  /*11140*/  FMUL.FTZ R38, R11, R38 ;  /* 0x000000260b267220 */ /* 0x000fe20000410000 */
[--C-:B------:R-:W-:Y:S01]  /*11150*/  HADD2.F32 R74, -RZ, R51.reuse.H0_H0 ;  /* 0x20000033ff4a7230 */ /* 0x100fe20000004100 */
[----:B------:R-:W-:Y:S01]  /*11160*/  F2FP.F16.F32.PACK_AB R37, R68, R37 ;  /* 0x000000254425723e */ /* 0x000fe200000000ff */
[----:B------:R-:W-:-:S02]  /*11170*/  HADD2.F32 R73, -RZ, R51.H1_H1 ;  /* 0x30000033ff497230 */ /* 0x000fc40000004100 */
[----:B------:R-:W-:Y:S01]  /*11180*/  FFMA.FTZ R38, R38, R39, R65 ;  /* 0x0000002726267223 */ /* 0x000fe20000010041 */
[----:B------:R-:W-:Y:S01]  /*11190*/  HADD2.F32 R39, -RZ, R50.H1_H1 ;  /* 0x30000032ff277230 */ /* 0x000fe20000004100 */
[----:B------:R-:W-:Y:S01]  /*111a0*/  F2FP.F16.F32.PACK_AB R36, R36, R67 ;  /* 0x000000432424723e */ /* 0x000fe200000000ff */
        /* <DEDUP_REMOVED lines=9> */
[----:B------:R-:W-:-:S05]  /*11240*/  FFMA.FTZ R64, R64, R65, R73 ;  /* 0x0000004140407223 */ /* 0x000fca0000010049 */
[----:B------:R-:W-:Y:S02]  /*11250*/  F2FP.F16.F32.PACK_AB R39, R64, R39 ;  /* 0x000000274027723e */ /* 0x000fe400000000ff */
[----:B------:R-:W0:Y:S02]  /*11260*/  LDC.64 R64, c[0x0][0x428] ;  /* 0x00010a00ff407b82 */ /* 0x000e240000000a00 */
[----:B0-----:R-:W-:-:S04]  /*11270*/  IMAD.WIDE.U32 R64, R10, 0x10, R64 ;  /* 0x000000100a407825 */ /* 0x001fc800078e0040 */
[----:B------:R-:W-:Y:S01]  /*11280*/  VIADD R10, R10, 0x80 ;  /* 0x000000800a0a7836 */ /* 0x000fe20000000000 */
[----:B------:R1:W-:Y:S06]  /*11290*/  STG.E.128 desc[UR6][R64.64], R36 ;  /* 0x0000002440007986 */ /* 0x0003ec000c101d06 */
.L_x_12631:
[----:B------:R-:W-:Y:S05]  /*112a0*/  BSYNC.RECONVERGENT B0 ;  /* 0x0000000000007941 */ /* 0x000fea0003800200 */
.L_x_12630:
        /* <DEDUP_REMOVED lines=24> */
[--C-:B------:R-:W-:Y:S01]  /*11430*/  FADD.FTZ R38, R24, -R66.reuse ;  /* 0x8000004218267221 */ /* 0x100fe20000010000 */
[----:B------:R-:W-:Y:S02]  /*11440*/  HADD2.F32 R73, -RZ, R55.H1_H1 ;  /* 0x30000037ff497230 */ /* 0x000fe40000004100 */
        /* <DEDUP_REMOVED lines=25> */
.L_x_12633:
[----:B------:R-:W-:Y:S05]  /*115e0*/  BSYNC.RECONVERGENT B0 ;  /* 0x0000000000007941 */ /* 0x000fea0003800200 */
.L_x_12632:
[----:B------:R-:W-:Y:S01]  /*115f0*/  ISETP.NE.AND P0, PT, R71, RZ, PT ;  /* 0x000000ff4700720c */ /* 0x000fe20003f05270 */
[----:B------:R-:W-:-:S12]  /*11600*/  BSSY.RECONVERGENT B0, `(.L_x_12634) ;  /* 0x0000031000007945 */ /* 0x000fd80003800200 */
[----:B------:R-:W-:Y:S05]  /*11610*/  @!P0 BRA `(.L_x_12635) ;  /* 0x0000000000bc8947 */ /* 0x000fea0003800000 */
[--C-:B012---:R-:W-:Y:S01]  /*11620*/  FADD.FTZ R36, R28, -R66.reuse ;  /* 0x800000421c247221 */ /* 0x107fe20000010000 */
        /* <DEDUP_REMOVED lines=24> */
[--C-:B------:R-:W-:Y:S02]  /*117b0*/  HADD2.F32 R65, -RZ, R18.reuse.H0_H0 ;  /* 0x20000012ff417230 */ /* 0x100fe40000004100 */
[----:B------:R-:W-:Y:S01]  /*117c0*/  FMUL.FTZ R38, R11, R38 ;  /* 0x000000260b267220 */ /* 0x000fe20000410000 */
[--C-:B------:R-:W-:Y:S01]  /*117d0*/  HADD2.F32 R72, -RZ, R19.reuse.H0_H0 ;  /* 0x20000013ff487230 */ /* 0x100fe20000004100 */
[----:B------:R-:W-:Y:S02]  /*117e0*/  F2FP.F16.F32.PACK_AB R37, R68, R37 ;  /* 0x000000254425723e */ /* 0x000fe400000000ff */
[----:B------:R-:W-:Y:S01]  /*117f0*/  FFMA.FTZ R38, R38, R39, R65 ;  /* 0x0000002726267223 */ /* 0x000fe20000010041 */
[----:B------:R-:W-:Y:S01]  /*11800*/  HADD2.F32 R39, -RZ, R18.H1_H1 ;  /* 0x30000012ff277230 */ /* 0x000fe20000004100 */
[----:B------:R-:W-:Y:S01]  /*11810*/  F2FP.F16.F32.PACK_AB R36, R36, R67 ;  /* 0x000000432424723e */ /* 0x000fe200000000ff */
[----:B------:R-:W-:-:S03]  /*11820*/  HADD2.F32 R65, -RZ, R19.H1_H1 ;  /* 0x30000013ff417230 */ /* 0x000fc60000004100 */
[----:B------:R-:W-:Y:S01]  /*11830*/  FFMA.FTZ R69, R64, R69, R39 ;  /* 0x0000004540457223 */ /* 0x000fe20000010027 */
[--C-:B------:R-:W-:Y:S01]  /*11840*/  FADD.FTZ R64, R34, -R66.reuse ;  /* 0x8000004222407221 */ /* 0x100fe20000010000 */
[----:B------:R-:W-:-:S03]  /*11850*/  FADD.FTZ R66, R35, -R66 ;  /* 0x8000004223427221 */ /* 0x000fc60000010000 */
[C---:B------:R-:W-:Y:S01]  /*11860*/  FMUL.FTZ R39, R11.reuse, R64 ;  /* 0x000000400b277220 */ /* 0x040fe20000410000 */
[----:B------:R-:W-:Y:S01]  /*11870*/  FMUL.FTZ R66, R11, R66 ;  /* 0x000000420b427220 */ /* 0x000fe20000410000 */
[--C-:B------:R-:W-:Y:S01]  /*11880*/  HADD2.F32 R64, -RZ, R47.reuse.H0_H0 ;  /* 0x2000002fff407230 */ /* 0x100fe20000004100 */
[----:B------:R-:W-:Y:S01]  /*11890*/  F2FP.F16.F32.PACK_AB R38, R69, R38 ;  /* 0x000000264526723e */ /* 0x000fe200000000ff */
[----:B------:R-:W-:-:S03]  /*118a0*/  HADD2.F32 R11, -RZ, R47.H1_H1 ;  /* 0x3000002fff0b7230 */ /* 0x000fc60000004100 */
[----:B------:R-:W-:Y:S02]  /*118b0*/  FFMA.FTZ R39, R39, R64, R72 ;  /* 0x0000004027277223 */ /* 0x000fe40000010048 */
[----:B------:R-:W-:Y:S02]  /*118c0*/  FFMA.FTZ R66, R66, R11, R65 ;  /* 0x0000000b42427223 */ /* 0x000fe40000010041 */
[----:B------:R-:W0:Y:S03]  /*118d0*/  LDC.64 R64, c[0x0][0x428] ;  /* 0x00010a00ff407b82 */ /* 0x000e260000000a00 */
[----:B------:R-:W-:Y:S01]  /*118e0*/  F2FP.F16.F32.PACK_AB R39, R66, R39 ;  /* 0x000000274227723e */ /* 0x000fe200000000ff */
[----:B0-----:R-:W-:-:S05]  /*118f0*/  IMAD.WIDE.U32 R64, R10, 0x10, R64 ;  /* 0x000000100a407825 */ /* 0x001fca00078e0040 */
[----:B------:R3:W-:Y:S02]  /*11900*/  STG.E.128 desc[UR6][R64.64], R36 ;  /* 0x0000002440007986 */ /* 0x0007e4000c101d06 */
.L_x_12635:
[----:B------:R-:W-:Y:S05]  /*11910*/  BSYNC.RECONVERGENT B0 ;  /* 0x0000000000007941 */ /* 0x000fea0003800200 */
.L_x_12634:
[----:B------:R-:W-:Y:S02]  /*11920*/  UIADD3 UR10, UPT, UPT, UR10, UR16, URZ ;  /* 0x000000100a0a7290 */ /* 0x000fe4000fffe0ff */
[----:B------:R-:W-:Y:S02]  /*11930*/  UPLOP3.LUT UP2, UPT, UPT, UPT, UP2, 0x40, 0x4 ;  /* 0x000000000004789c */ /* 0x000fe40003f4e820 */
[----:B------:R-:W-:-:S09]  /*11940*/  UISETP.GE.AND UP1, UPT, UR10, UR17, UPT ;  /* 0x000000110a00728c */ /* 0x000fd2000bf26270 */
[----:B------:R-:W-:Y:S05]  /*11950*/  BRA.U !UP1, `(.L_x_12636) ;  /* 0xfffffef109a87547 */ /* 0x000fea000b83ffff */
[----:B------:R-:W-:Y:S05]  /*11960*/  EXIT ;  /* 0x000000000000794d */ /* 0x000fea0003800000 */
.L_x_12637:
        /* <DEDUP_REMOVED lines=9> */
.L_x_20835:


//--------------------- .text._ZN10layer_norm13ln_fwd_kernelINS_13Kernel_traitsI6__halfS2_fS2_fjLj3072ELj1ELj1ELj4ELj16ENS_18Kernel_traits_baseILj3072ES2_S2_fS2_fjLj128EEEEELb1ELb0ELb0ELb1EEEvNS_9FwdParamsE --------------------------
	.section	.text._ZN10layer_norm13ln_fwd_kernelINS_13Kernel_traitsI6__halfS2_fS2_fjLj3072ELj1ELj1ELj4ELj16ENS_18Kernel_traits_baseILj3072ES2_S2_fS2_fjLj128EEEEELb1ELb0ELb0ELb1EEEvNS_9FwdParamsE,"ax",@progbits
	.align	128
        .global         _ZN10layer_norm13ln_fwd_kernelINS_13Kernel_traitsI6__halfS2_fS2_fjLj3072ELj1ELj1ELj4ELj16ENS_18Kernel_traits_baseILj3072ES2_S2_fS2_fjLj128EEEEELb1ELb0ELb0ELb1EEEvNS_9FwdParamsE
        .type           _ZN10layer_norm13ln_fwd_kernelINS_13Kernel_traitsI6__halfS2_fS2_fjLj3072ELj1ELj1ELj4ELj16ENS_18Kernel_traits_baseILj3072ES2_S2_fS2_fjLj128EEEEELb1ELb0ELb0ELb1EEEvNS_9FwdParamsE,@function
        .size           _ZN10layer_norm13ln_fwd_kernelINS_13Kernel_traitsI6__halfS2_fS2_fjLj3072ELj1ELj1ELj4ELj16ENS_18Kernel_traits_baseILj3072ES2_S2_fS2_fjLj128EEEEELb1ELb0ELb0ELb1EEEvNS_9FwdParamsE,(.L_x_20836 - _ZN10layer_norm13ln_fwd_kernelINS_13Kernel_traitsI6__halfS2_fS2_fjLj3072ELj1ELj1ELj4ELj16ENS_18Kernel_traits_baseILj3072ES2_S2_fS2_fjLj128EEEEELb1ELb0ELb0ELb1EEEvNS_9FwdParamsE)
        .other          _ZN10layer_norm13ln_fwd_kernelINS_13Kernel_traitsI6__halfS2_fS2_fjLj3072ELj1ELj1ELj4ELj16ENS_18Kernel_traits_baseILj3072ES2_S2_fS2_fjLj128EEEEELb1ELb0ELb0ELb1EEEvNS_9FwdParamsE,@"STO_CUDA_ENTRY STV_DEFAULT"
_ZN10layer_norm13ln_fwd_kernelINS_13Kernel_traitsI6__halfS2_fS2_fjLj3072ELj1ELj1ELj4ELj16ENS_18Kernel_traits_baseILj3072ES2_S2_fS2_fjLj128EEEEELb1ELb0ELb0ELb1EEEvNS_9FwdParamsE:
.text._ZN10layer_norm13ln_fwd_kernelINS_13Kernel_traitsI6__halfS2_fS2_fjLj3072ELj1ELj1ELj4ELj16ENS_18Kernel_traits_baseILj3072ES2_S2_fS2_fjLj128EEEEELb1ELb0ELb0ELb1EEEvNS_9FwdParamsE:
        /* <DEDUP_REMOVED lines=39> */
[----:B------:R-:W-:Y:S01]  /*0270*/  @P0 IMAD.MOV.U32 R57, RZ, RZ, R20 ;  /* 0x000000ffff390224 */ /* 0x000fe200078e0014 */
[----:B------:R-:W-:Y:S01]  /*0280*/  SHF.R.U64 R83, R94, 0x2, R95 ;  /* 0x000000025e537819 */ /* 0x000fe2000000125f */
[----:B------:R-:W-:Y:S01]  /*0290*/  @P0 IMAD.MOV.U32 R54, RZ, RZ, R21 ;  /* 0x000000ffff360224 */ /* 0x000fe200078e0015 */
[----:B------:R-:W-:Y:S01]  /*02a0*/  SHF.R.U32.HI R82, RZ, 0x2, R95 ;  /* 0x00000002ff527819 */ /* 0x000fe2000001165f */
[----:B------:R-:W-:Y:S01]  /*02b0*/  @P0 IMAD.MOV.U32 R56, RZ, RZ, R22 ;  /* 0x000000ffff380224 */ /* 0x000fe200078e0016 */
[----:B------:R-:W-:Y:S01]  /*02c0*/  @P0 MOV R58, R23 ;  /* 0x00000017003a0202 */ /* 0x000fe20000000f00 */
[C---:B------:R-:W-:Y:S01]  /*02d0*/  IMAD.HI.U32 R0, R83.reuse, -0x2daee0ad, RZ ;  /* 0xd2511f5353007827 */ /* 0x040fe200078e00ff */
[----:B------:R-:W-:Y:S01]  /*02e0*/  @P0 MOV R68, R12 ;  /* 0x0000000c00440202 */ /* 0x000fe20000000f00 */
[----:B------:R-:W-:Y:S01]  /*02f0*/  UIADD3 UR21, UPT, UPT, UR12, -0x61c88647, URZ ;  /* 0x9e3779b90c157890 */ /* 0x000fe2000fffe0ff */
[----:B------:R-:W-:Y:S01]  /*0300*/  @P0 MOV R74, R15 ;  /* 0x0000000f004a0202 */ /* 0x000fe20000000f00 */
        /* <DEDUP_REMOVED lines=18> */
[----:B------:R-:W-:Y:S01]  /*0430*/  UIADD3 UR30, UPT, UPT, UR13, -0x56f99767, URZ ;  /* 0xa90668990d1e7890 */ /* 0x000fe2000fffe0ff */
[----:B------:R-:W-:Y:S01]  /*0440*/  @P0 IMAD.MOV.U32 R62, RZ, RZ, R17 ;  /* 0x000000ffff3e0224 */ /* 0x000fe200078e0011 */
[----:B------:R-:W-:Y:S01]  /*0450*/  UIADD3 UR31, UPT, UPT, UR12, -0x4ab325aa, URZ ;  /* 0xb54cda560c1f7890 */ /* 0x000fe2000fffe0ff */
[----:B------:R-:W-:Y:S01]  /*0460*/  LOP3.LUT R2, R29, UR21, R2, 0x96, !PT ;  /* 0x000000151d027c12 */ /* 0x000fe2000f8e9602 */
[C---:B------:R-:W-:Y:S01]  /*0470*/  IMAD.HI.U32 R28, R3.reuse, -0x2daee0ad, RZ ;  /* 0xd2511f53031c7827 */ /* 0x040fe200078e00ff */
[----:B------:R-:W-:Y:S01]  /*0480*/  UIADD3 UR32, UPT, UPT, UR13, 0x646e171e, URZ ;  /* 0x646e171e0d207890 */ /* 0x000fe2000fffe0ff */
[----:B------:R-:W-:Y:S01]  /*0490*/  @!P0 MOV R57, R20 ;  /* 0x0000001400398202 */ /* 0x000fe20000000f00 */
[----:B------:R-:W-:Y:S01]  /*04a0*/  UIADD3 UR33, UPT, UPT, UR12, 0x5384540f, URZ ;  /* 0x5384540f0c217890 */ /* 0x000fe2000fffe0ff */
[----:B------:R-:W-:Y:S01]  /*04b0*/  IMAD R30, R3, -0x2daee0ad, RZ ;  /* 0xd2511f53031e7824 */ /* 0x000fe200078e02ff */
[----:B------:R-:W-:Y:S01]  /*04c0*/  LOP3.LUT R28, R31, UR22, R28, 0x96, !PT ;  /* 0x000000161f1c7c12 */ /* 0x000fe2000f8e961c */
[----:B------:R-:W-:Y:S01]  /*04d0*/  IMAD R3, R0, -0x326172a9, RZ ;  /* 0xcd9e8d5700037824 */ /* 0x000fe200078e02ff */
[----:B------:R-:W-:Y:S01]  /*04e0*/  UIADD3 UR34, UPT, UPT, UR13, 0x1fd5c5a3, URZ ;  /* 0x1fd5c5a30d227890 */ /* 0x000fe2000fffe0ff */
[----:B------:R-:W-:Y:S01]  /*04f0*/  IMAD.HI.U32 R29, R2, -0x2daee0ad, RZ ;  /* 0xd2511f53021d7827 */ /* 0x000fe200078e00ff */
[----:B------:R-:W-:Y:S01]  /*0500*/  UIADD3 UR35, UPT, UPT, UR12, -0xe443238, URZ ;  /* 0xf1bbcdc80c237890 */ /* 0x000fe2000fffe0ff */
[----:B------:R-:W-:Y:S01]  /*0510*/  @!P0 MOV R56, R22 ;  /* 0x0000001600388202 */ /* 0x000fe20000000f00 */
[----:B------:R-:W-:Y:S01]  /*0520*/  UIADD3 UR36, UPT, UPT, UR13, -0x24c28bd8, URZ ;  /* 0xdb3d74280d247890 */ /* 0x000fe2000fffe0ff */
        /* <DEDUP_REMOVED lines=9> */
[----:B------:R-:W-:-:S02]  /*05c0*/  @!P0 MOV R68, R12 ;  /* 0x0000000c00448202 */ /* 0x000fc40000000f00 */
[----:B------:R-:W-:Y:S02]  /*05d0*/  @!P0 CS2R R26, SRZ ;  /* 0x00000000001a8805 */ /* 0x000fe4000001ff00 */
[----:B------:R-:W-:Y:S01]  /*05e0*/  @!P0 MOV R74, R15 ;  /* 0x0000000f004a8202 */ /* 0x000fe20000000f00 */
[----:B------:R-:W-:Y:S01]  /*05f0*/  IMAD.HI.U32 R2, R0, -0x2daee0ad, RZ ;  /* 0xd2511f5300027827 */ /* 0x000fe200078e00ff */
[----:B------:R-:W-:Y:S02]  /*0600*/  LOP3.LUT R3, R28, UR25, R3, 0x96, !PT ;  /* 0x000000191c037c12 */ /* 0x000fe4000f8e9603 */
[----:B------:R-:W-:Y:S01]  /*0610*/  @!P0 CS2R R24, SRZ ;  /* 0x0000000000188805 */ /* 0x000fe2000001ff00 */
[----:B-1----:R-:W-:Y:S01]  /*0620*/  UISETP.NE.U32.AND UP0, UPT, UR4, URZ, UPT ;  /* 0x000000ff0400728c */ /* 0x002fe2000bf05070 */
[----:B------:R-:W-:Y:S01]  /*0630*/  IMAD R29, R29, -0x326172a9, RZ ;  /* 0xcd9e8d571d1d7824 */ /* 0x000fe200078e02ff */
[----:B------:R-:W-:Y:S01]  /*0640*/  LOP3.LUT R2, R31, UR26, R2, 0x96, !PT ;  /* 0x0000001a1f027c12 */ /* 0x000fe2000f8e9602 */
[----:B------:R-:W-:Y:S01]  /*0650*/  IMAD R31, R0, -0x2daee0ad, RZ ;  /* 0xd2511f53001f7824 */ /* 0x000fe200078e02ff */
[----:B------:R-:W-:Y:S01]  /*0660*/  LOP3.LUT R94, R94, 0x3, RZ, 0xc0, !PT ;  /* 0x000000035e5e7812 */ /* 0x000fe200078ec0ff */
[----:B------:R-:W-:Y:S01]  /*0670*/  IMAD.HI.U32 R28, R3, -0x2daee0ad, RZ ;  /* 0xd2511f53031c7827 */ /* 0x000fe200078e00ff */
[----:B------:R-:W-:-:S02]  /*0680*/  UISETP.NE.AND.EX UP0, UPT, UR5, URZ, UPT, UP0 ;  /* 0x000000ff0500728c */ /* 0x000fc4000bf05300 */
[----:B------:R-:W-:Y:S01]  /*0690*/  UPLOP3.LUT UP2, UPT, UPT, UPT, UPT, 0x40, 0x4 ;  /* 0x000000000004789c */ /* 0x000fe20003f4e870 */
[C---:B------:R-:W-:Y:S01]  /*06a0*/  IMAD.HI.U32 R0, R2.reuse, -0x326172a9, RZ ;  /* 0xcd9e8d5702007827 */ /* 0x040fe200078e00ff */
[----:B------:R-:W-:Y:S01]  /*06b0*/  LOP3.LUT R28, R31, UR28, R28, 0x96, !PT ;  /* 0x0000001c1f1c7c12 */ /* 0x000fe2000f8e961c */
[----:B------:R-:W0:Y:S02]  /*06c0*/  LDCU UR8, c[0x0][0x404] ;  /* 0x00008080ff0877ac */ /* 0x000e240008000800 */
        /* <DEDUP_REMOVED lines=32> */
[----:B------:R-:W-:Y:S02]  /*08d0*/  IMAD R0, R3, -0x2daee0ad, RZ ;  /* 0xd2511f5303007824 */ /* 0x000fe400078e02ff */
[----:B------:R-:W-:Y:S02]  /*08e0*/  @P0 IMAD.MOV.U32 R66, RZ, RZ, R19 ;  /* 0x000000ffff420224 */ /* 0x000fe400078e0013 */
[----:B------:R-:W-:Y:S02]  /*08f0*/  @P0 IMAD.MOV.U32 R70, RZ, RZ, R13 ;  /* 0x000000ffff460224 */ /* 0x000fe400078e000d */
[----:B------:R-:W-:Y:S02]  /*0900*/  @P0 IMAD.MOV.U32 R72, RZ, RZ, R14 ;  /* 0x000000ffff480224 */ /* 0x000fe400078e000e */
[----:B------:R-:W-:-:S02]  /*0910*/  IMAD R3, R2, -0x326172a9, RZ ;  /* 0xcd9e8d5702037824 */ /* 0x000fc400078e02ff */
[----:B------:R-:W-:-:S04]  /*0920*/  IMAD.HI.U32 R80, R28, -0x326172a9, RZ ;  /* 0xcd9e8d571c507827 */ /* 0x000fc800078e00ff */
[----:B------:R-:W-:Y:S01]  /*0930*/  IMAD.HI.U32 R81, R29, -0x2daee0ad, RZ ;  /* 0xd2511f531d517827 */ /* 0x000fe200078e00ff */
[----:B------:R-:W-:-:S03]  /*0940*/  LOP3.LUT R80, R3, UR37, R80, 0x96, !PT ;  /* 0x0000002503507c12 */ /* 0x000fc6000f8e9650 */
[----:B------:R-:W-:Y:S01]  /*0950*/  @!P0 IMAD.MOV.U32 R54, RZ, RZ, R21 ;  /* 0x000000ffff368224 */ /* 0x000fe200078e0015 */
[----:B------:R-:W-:Y:S01]  /*0960*/  LOP3.LUT R81, R0, UR38, R81, 0x96, !PT ;  /* 0x0000002600517c12 */ /* 0x000fe2000f8e9651 */
[----:B------:R-:W-:Y:S02]  /*0970*/  @!P0 IMAD.MOV.U32 R58, RZ, RZ, R23 ;  /* 0x000000ffff3a8224 */ /* 0x000fe400078e0017 */
[----:B------:R-:W-:Y:S02]  /*0980*/  @!P0 IMAD.MOV.U32 R60, RZ, RZ, R16 ;  /* 0x000000ffff3c8224 */ /* 0x000fe400078e0010 */
[----:B------:R-:W-:Y:S02]  /*0990*/  @!P0 IMAD.MOV.U32 R64, RZ, RZ, R18 ;  /* 0x000000ffff408224 */ /* 0x000fe400078e0012 */
[----:B------:R-:W-:Y:S02]  /*09a0*/  @!P0 IMAD.MOV.U32 R66, RZ, RZ, R19 ;  /* 0x000000ffff428224 */ /* 0x000fe400078e0013 */
[----:B------:R-:W-:-:S02]  /*09b0*/  @!P0 IMAD.MOV.U32 R70, RZ, RZ, R13 ;  /* 0x000000ffff468224 */ /* 0x000fc400078e000d */
[----:B------:R-:W-:Y:S02]  /*09c0*/  @!P0 IMAD.MOV.U32 R72, RZ, RZ, R14 ;  /* 0x000000ffff488224 */ /* 0x000fe400078e000e */
        /* <DEDUP_REMOVED lines=36> */
[----:B------:R-:W-:Y:S02]  /*0c10*/  IMAD.MOV.U32 R76, RZ, RZ, RZ ;  /* 0x000000ffff4c7224 */ /* 0x000fe400078e00ff */
        /* <DEDUP_REMOVED lines=13> */
[----:B01234-:R-:W-:-:S07]  /*0cf0*/  IMAD R88, R29, -0x2daee0ad, RZ ;  /* 0xd2511f531d587824 */ /* 0x01ffce00078e02ff */
.L_x_12787:
        /* <DEDUP_REMOVED lines=37> */
.L_x_20671:
[----:B------:R-:W-:Y:S05]  /*0f50*/  BRX R30 -0xf60                                         (*"BRANCH_TARGETS .L_x_20672,.L_x_20673,.L_x_20674"*) ;  /* 0xfffffff01e287949 */ /* 0x000fea000383ffff */
.L_x_20674:
[----:B------:R-:W-:Y:S01]  /*0f60*/  VIADD R32, R94, 0x1 ;  /* 0x000000015e207836 */ /* 0x000fe20000000000 */
[----:B------:R-:W-:Y:S01]  /*0f70*/  MOV R96, R88 ;  /* 0x0000005800607202 */ /* 0x000fe20000000f00 */
[----:B------:R-:W-:Y:S01]  /*0f80*/  IMAD.MOV.U32 R33, RZ, RZ, R80 ;  /* 0x000000ffff217224 */ /* 0x000fe200078e0050 */
[----:B------:R-:W-:Y:S06]  /*0f90*/  BRA `(.L_x_12639) ;  /* 0x0000000000e87947 */ /* 0x000fec0003800000 */
.L_x_20672:
[----:B------:R-:W-:Y:S02]  /*0fa0*/  HFMA2 R32, -RZ, RZ, 0, 1.78813934326171875e-07 ;  /* 0x00000003ff207431 */ /* 0x000fe400000001ff */
[----:B------:R-:W-:Y:S02]  /*0fb0*/  IMAD.MOV.U32 R96, RZ, RZ, R88 ;  /* 0x000000ffff607224 */ /* 0x000fe400078e0058 */
[----:B------:R-:W-:Y:S01]  /*0fc0*/  IMAD.MOV.U32 R33, RZ, RZ, R81 ;  /* 0x000000ffff217224 */ /* 0x000fe200078e0051 */
[----:B------:R-:W-:Y:S06]  /*0fd0*/  BRA `(.L_x_12639) ;  /* 0x0000000000d87947 */ /* 0x000fec0003800000 */
.L_x_20673:
        /* <DEDUP_REMOVED lines=12> */
.L_x_12640:
        /* <DEDUP_REMOVED lines=42> */
.L_x_12639:
[----:B0-----:R-:W-:Y:S01]  /*1340*/  I2FP.F32.U32 R30, R33 ;  /* 0x00000021001e7245 */ /* 0x001fe20000201000 */
[----:B-----5:R-:W-:Y:S01]  /*1350*/  HADD2.F32 R31, -RZ, R24.H0_H0 ;  /* 0x20000018ff1f7230 */ /* 0x020fe20000004100 */
[----:B------:R-:W-:Y:S01]  /*1360*/  ISETP.NE.AND P1, PT, R32, 0x1, PT ;  /* 0x000000012000780c */ /* 0x000fe20003f25270 */
[----:B------:R-:W-:Y:S01]  /*1370*/  UMOV UR5, UR9 ;  /* 0x0000000900057c82 */ /* 0x000fe20008000000 */
[----:B------:R-:W-:Y:S01]  /*1380*/  UMOV UR4, UR8 ;  /* 0x0000000800047c82 */ /* 0x000fe20008000000 */
[----:B------:R-:W-:Y:S01]  /*1390*/  FFMA.FTZ R30, R30, R89, 1.1641532182693481445e-10 ;  /* 0x2f0000001e1e7423 */ /* 0x000fe20000010059 */
[----:B------:R-:W-:Y:S01]  /*13a0*/  FMUL.FTZ R31, R31, UR6 ;  /* 0x000000061f1f7c20 */ /* 0x000fe20008410000 */
[----:B------:R-:W-:-:S03]  /*13b0*/  MOV R33, 0x2 ;  /* 0x0000000200217802 */ /* 0x000fc60000000f00 */
[----:B------:R-:W-:Y:S01]  /*13c0*/  FMUL.FTZ R31, R31, UR5 ;  /* 0x000000051f1f7c20 */ /* 0x000fe20008410000 */
[----:B------:R-:W-:-:S04]  /*13d0*/  FSETP.GTU.FTZ.AND P0, PT, R30, UR4, PT ;  /* 0x000000041e007c0b */ /* 0x000fc8000bf1c000 */
        /* <DEDUP_REMOVED lines=14> */
.L_x_12642:
        /* <DEDUP_REMOVED lines=12> */
.L_x_12643:
        /* <DEDUP_REMOVED lines=43> */
.L_x_12641:
        /* <DEDUP_REMOVED lines=21> */
.L_x_12645:
        /* <DEDUP_REMOVED lines=12> */
.L_x_12646:
        /* <DEDUP_REMOVED lines=43> */
.L_x_12644:
        /* <DEDUP_REMOVED lines=21> */
.L_x_12648:
        /* <DEDUP_REMOVED lines=12> */
.L_x_12649:
        /* <DEDUP_REMOVED lines=43> */
.L_x_12647:
        /* <DEDUP_REMOVED lines=21> */
.L_x_12651:
        /* <DEDUP_REMOVED lines=12> */
.L_x_12652:
        /* <DEDUP_REMOVED lines=43> */
.L_x_12650:
        /* <DEDUP_REMOVED lines=21> */
.L_x_12654:
        /* <DEDUP_REMOVED lines=12> */
.L_x_12655:
        /* <DEDUP_REMOVED lines=43> */
.L_x_12653:
        /* <DEDUP_REMOVED lines=21> */
.L_x_12657:
        /* <DEDUP_REMOVED lines=12> */
.L_x_12658:
        /* <DEDUP_REMOVED lines=43> */
.L_x_12656:
[----:B------:R-:W-:Y:S01]  /*2ff0*/  I2FP.F32.U32 R24, R25 ;  /* 0x0000001900187245 */ /* 0x000fe20000201000 */
[----:B------:R-:W-:Y:S01]  /*3000*/  HADD2.F32 R25, -RZ, R27.H0_H0 ;  /* 0x2000001bff197230 */ /* 0x000fe20000004100 */
        /* <DEDUP_REMOVED lines=19> */
.L_x_12660:
        /* <DEDUP_REMOVED lines=14> */
.L_x_12661:
        /* <DEDUP_REMOVED lines=43> */
.L_x_12659:
[----:B------:R-:W-:Y:S01]  /*34d0*/  I2FP.F32.U32 R24, R26 ;  /* 0x0000001a00187245 */ /* 0x000fe20000201000 */
[----:B------:R-:W-:-:S04]  /*34e0*/  HADD2.F32 R27, -RZ, R27.H1_H1 ;  /* 0x3000001bff1b7230 */ /* 0x000fc80000004100 */
        /* <DEDUP_REMOVED lines=8> */
.L_x_12638:
        /* <DEDUP_REMOVED lines=15> */
.L_x_12664:
        /* <DEDUP_REMOVED lines=12> */
.L_x_12665:
        /* <DEDUP_REMOVED lines=42> */
.L_x_12663:
[----:B------:R-:W-:Y:S01]  /*39c0*/  ISETP.NE.AND P0, PT, R32, 0x1, PT ;  /* 0x000000012000780c */ /* 0x000fe20003f05270 */
[----:B-----5:R-:W-:Y:S01]  /*39d0*/  HADD2.F32 R31, -RZ, R24.H0_H0 ;  /* 0x20000018ff1f7230 */ /* 0x020fe20000004100 */
[----:B------:R-:W-:Y:S01]  /*39e0*/  I2FP.F32.U32 R30, R30 ;  /* 0x0000001e001e7245 */ /* 0x000fe20000201000 */
[----:B------:R-:W-:Y:S01]  /*39f0*/  UMOV UR4, UR8 ;  /* 0x0000000800047c82 */ /* 0x000fe20008000000 */
[----:B------:R-:W-:Y:S01]  /*3a00*/  UMOV UR5, UR9 ;  /* 0x0000000900057c82 */ /* 0x000fe20008000000 */
[----:B------:R-:W-:Y:S02]  /*3a10*/  HFMA2 R33, -RZ, RZ, 0, 1.1920928955078125e-07 ;  /* 0x00000002ff217431 */ /* 0x000fe400000001ff */
[----:B------:R-:W-:Y:S01]  /*3a20*/  FMUL.FTZ R44, R31, UR6 ;  /* 0x000000061f2c7c20 */ /* 0x000fe20008410000 */
        /* <DEDUP_REMOVED lines=14> */
.L_x_12667:
        /* <DEDUP_REMOVED lines=12> */
.L_x_12668:
        /* <DEDUP_REMOVED lines=43> */
.L_x_12666:
[----:B------:R-:W-:Y:S01]  /*3e80*/  ISETP.NE.AND P1, PT, R33, 0x1, PT ;  /* 0x000000012100780c */ /* 0x000fe20003f25270 */
[----:B------:R-:W-:Y:S01]  /*3e90*/  HADD2.F32 R24, -RZ, R24.H1_H1 ;  /* 0x30000018ff187230 */ /* 0x000fe20000004100 */
[----:B------:R-:W-:Y:S01]  /*3ea0*/  I2FP.F32.U32 R30, R31 ;  /* 0x0000001f001e7245 */ /* 0x000fe20000201000 */
[----:B------:R-:W-:-:S03]  /*3eb0*/  IMAD.MOV.U32 R31, RZ, RZ, 0x2 ;  /* 0x00000002ff1f7424 */ /* 0x000fc600078e00ff */
[----:B------:R-:W-:Y:S01]  /*3ec0*/  FMUL.FTZ R45, R24, UR6 ;  /* 0x00000006182d7c20 */ /* 0x000fe20008410000 */
[----:B------:R-:W-:Y:S01]  /*3ed0*/  FFMA.FTZ R30, R30, R89, 1.1641532182693481445e-10 ;  /* 0x2f0000001e1e7423 */ /* 0x000fe20000010059 */
[----:B------:R-:W-:Y:S02]  /*3ee0*/  MOV R24, R78 ;  /* 0x0000004e00187202 */ /* 0x000fe40000000f00 */
[----:B------:R-:W-:Y:S02]  /*3ef0*/  FMUL.FTZ R45, R45, UR5 ;  /* 0x000000052d2d7c20 */ /* 0x000fe40008410000 */
[----:B------:R-:W-:Y:S01]  /*3f00*/  FSETP.LE.FTZ.AND P0, PT, R30, UR4, PT ;  /* 0x000000041e007c0b */ /* 0x000fe2000bf13000 */
        /* <DEDUP_REMOVED lines=9> */
.L_x_12670:
        /* <DEDUP_REMOVED lines=12> */
.L_x_12671:
        /* <DEDUP_REMOVED lines=43> */
.L_x_12669:
[----:B------:R-:W-:Y:S01]  /*4310*/  ISETP.NE.AND P2, PT, R31, 0x1, PT ;  /* 0x000000011f00780c */ /* 0x000fe20003f45270 */
[----:B------:R-:W-:Y:S01]  /*4320*/  HADD2.F32 R30, -RZ, R25.H0_H0 ;  /* 0x20000019ff1e7230 */ /* 0x000fe20000004100 */
[----:B------:R-:W-:Y:S01]  /*4330*/  I2FP.F32.U32 R24, R24 ;  /* 0x0000001800187245 */ /* 0x000fe20000201000 */
[----:B------:R-:W-:-:S03]  /*4340*/  IMAD.MOV.U32 R32, RZ, RZ, 0x2 ;  /* 0x00000002ff207424 */ /* 0x000fc600078e00ff */
[----:B------:R-:W-:Y:S01]  /*4350*/  FMUL.FTZ R30, R30, UR6 ;  /* 0x000000061e1e7c20 */ /* 0x000fe20008410000 */
[----:B------:R-:W-:-:S03]  /*4360*/  FFMA.FTZ R24, R24, R89, 1.1641532182693481445e-10 ;  /* 0x2f00000018187423 */ /* 0x000fc60000010059 */
[----:B------:R-:W-:Y:S02]  /*4370*/  FMUL.FTZ R46, R30, UR5 ;  /* 0x000000051e2e7c20 */ /* 0x000fe40008410000 */
[----:B------:R-:W-:Y:S01]  /*4380*/  FSETP.LE.FTZ.AND P1, PT, R24, UR4, PT ;  /* 0x0000000418007c0b */ /* 0x000fe2000bf33000 */
[----:B------:R-:W-:Y:S01]  /*4390*/  IMAD.MOV.U32 R24, RZ, RZ, R78 ;  /* 0x000000ffff187224 */ /* 0x000fe200078e004e */
        /* <DEDUP_REMOVED lines=9> */
.L_x_12673:
        /* <DEDUP_REMOVED lines=12> */
.L_x_12674:
        /* <DEDUP_REMOVED lines=43> */
.L_x_12672:
[----:B------:R-:W-:Y:S01]  /*47a0*/  ISETP.NE.AND P3, PT, R32, 0x1, PT ;  /* 0x000000012000780c */ /* 0x000fe20003f65270 */
[----:B------:R-:W-:Y:S01]  /*47b0*/  HADD2.F32 R25, -RZ, R25.H1_H1 ;  /* 0x30000019ff197230 */ /* 0x000fe20000004100 */
[----:B------:R-:W-:Y:S01]  /*47c0*/  I2FP.F32.U32 R24, R24 ;  /* 0x0000001800187245 */ /* 0x000fe20000201000 */
[----:B------:R-:W-:-:S03]  /*47d0*/  HFMA2 R30, -RZ, RZ, 0, 1.1920928955078125e-07 ;  /* 0x00000002ff1e7431 */ /* 0x000fc600000001ff */
[----:B------:R-:W-:Y:S01]  /*47e0*/  FMUL.FTZ R47, R25, UR6 ;  /* 0x00000006192f7c20 */ /* 0x000fe20008410000 */
[----:B------:R-:W-:Y:S01]  /*47f0*/  FFMA.FTZ R24, R24, R89, 1.1641532182693481445e-10 ;  /* 0x2f00000018187423 */ /* 0x000fe20000010059 */
[----:B------:R-:W-:Y:S02]  /*4800*/  IMAD.MOV.U32 R25, RZ, RZ, R78 ;  /* 0x000000ffff197224 */ /* 0x000fe400078e004e */
[----:B------:R-:W-:Y:S02]  /*4810*/  FMUL.FTZ R47, R47, UR5 ;  /* 0x000000052f2f7c20 */ /* 0x000fe40008410000 */
        /* <DEDUP_REMOVED lines=10> */
.L_x_12676:
        /* <DEDUP_REMOVED lines=12> */
.L_x_12677:
        /* <DEDUP_REMOVED lines=43> */
.L_x_12675:
[----:B------:R-:W-:Y:S01]  /*4c30*/  ISETP.NE.AND P4, PT, R30, 0x1, PT ;  /* 0x000000011e00780c */ /* 0x000fe20003f85270 */
[----:B------:R-:W-:Y:S01]  /*4c40*/  IMAD.MOV.U32 R31, RZ, RZ, 0x2 ;  /* 0x00000002ff1f7424 */ /* 0x000fe200078e00ff */
[----:B------:R-:W-:Y:S01]  /*4c50*/  I2FP.F32.U32 R24, R25 ;  /* 0x0000001900187245 */ /* 0x000fe20000201000 */
[----:B------:R-:W-:-:S04]  /*4c60*/  HADD2.F32 R25, -RZ, R26.H0_H0 ;  /* 0x2000001aff197230 */ /* 0x000fc80000004100 */
[----:B------:R-:W-:Y:S01]  /*4c70*/  FFMA.FTZ R24, R24, R89, 1.1641532182693481445e-10 ;  /* 0x2f00000018187423 */ /* 0x000fe20000010059 */
[----:B------:R-:W-:Y:S01]  /*4c80*/  FMUL.FTZ R40, R25, UR6 ;  /* 0x0000000619287c20 */ /* 0x000fe20008410000 */
[----:B------:R-:W-:-:S03]  /*4c90*/  MOV R25, R78 ;  /* 0x0000004e00197202 */ /* 0x000fc60000000f00 */
        /* <DEDUP_REMOVED lines=11> */
.L_x_12679:
        /* <DEDUP_REMOVED lines=12> */
.L_x_12680:
        /* <DEDUP_REMOVED lines=43> */
.L_x_12678:
[----:B------:R-:W-:Y:S01]  /*50c0*/  ISETP.NE.AND P5, PT, R31, 0x1, PT ;  /* 0x000000011f00780c */ /* 0x000fe20003fa5270 */
[----:B------:R-:W-:Y:S01]  /*50d0*/  HADD2.F32 R26, -RZ, R26.H1_H1 ;  /* 0x3000001aff1a7230 */ /* 0x000fe20000004100 */
[----:B------:R-:W-:Y:S01]  /*50e0*/  I2FP.F32.U32 R24, R25 ;  /* 0x0000001900187245 */ /* 0x000fe20000201000 */
[----:B------:R-:W-:Y:S02]  /*50f0*/  HFMA2 R30, -RZ, RZ, 0, 1.1920928955078125e-07 ;  /* 0x00000002ff1e7431 */ /* 0x000fe400000001ff */
[----:B------:R-:W-:Y:S02]  /*5100*/  IMAD.MOV.U32 R25, RZ, RZ, R78 ;  /* 0x000000ffff197224 */ /* 0x000fe400078e004e */
[----:B------:R-:W-:Y:S01]  /*5110*/  FMUL.FTZ R26, R26, UR6 ;  /* 0x000000061a1a7c20 */ /* 0x000fe20008410000 */
[----:B------:R-:W-:-:S03]  /*5120*/  FFMA.FTZ R24, R24, R89, 1.1641532182693481445e-10 ;  /* 0x2f00000018187423 */ /* 0x000fc60000010059 */
[----:B------:R-:W-:Y:S02]  /*5130*/  FMUL.FTZ R41, R26, UR5 ;  /* 0x000000051a297c20 */ /* 0x000fe40008410000 */
        /* <DEDUP_REMOVED lines=10> */
.L_x_12682:
        /* <DEDUP_REMOVED lines=12> */
.L_x_12683:
        /* <DEDUP_REMOVED lines=43> */
.L_x_12681:
        /* <DEDUP_REMOVED lines=18> */
.L_x_12685:
        /* <DEDUP_REMOVED lines=14> */
.L_x_12686:
        /* <DEDUP_REMOVED lines=43> */
.L_x_12684:
        /* <DEDUP_REMOVED lines=16> */
.L_x_12662:
        /* <DEDUP_REMOVED lines=43> */
.L_x_12689:
[----:B------:R-:W-:-:S04]  /*5db0*/  IADD3 R83, PT, PT, R83, 0x1, RZ ;  /* 0x0000000153537810 */ /* 0x000fc80007ffe0ff */
[C---:B------:R-:W-:Y:S01]  /*5dc0*/  ISETP.NE.AND P0, PT, R83.reuse, RZ, PT ;  /* 0x000000ff5300720c */ /* 0x040fe20003f05270 */
[----:B------:R-:W-:-:S12]  /*5dd0*/  IMAD.WIDE.U32 R80, R83, -0x2daee0ad, RZ ;  /* 0xd2511f5353507825 */ /* 0x000fd800078e00ff */
[----:B------:R-:W-:Y:S05]  /*5de0*/  @P0 BRA `(.L_x_12690) ;  /* 0x0000000000200947 */ /* 0x000fea0003800000 */
[----:B------:R-:W-:-:S05]  /*5df0*/  VIADD R82, R82, 0x1 ;  /* 0x0000000152527836 */ /* 0x000fca0000000000 */
[----:B------:R-:W-:-:S13]  /*5e00*/  ISETP.NE.AND P0, PT, R82, RZ, PT ;  /* 0x000000ff5200720c */ /* 0x000fda0003f05270 */
[----:B------:R-:W-:Y:S01]  /*5e10*/  @!P0 IADD3 R84, PT, PT, R84, 0x1, RZ ;  /* 0x0000000154548810 */ /* 0x000fe20007ffe0ff */
[----:B0-----:R-:W-:Y:S02]  /*5e20*/  @!P0 VIADD R30, R76, 0x1 ;  /* 0x000000014c1e8836 */ /* 0x001fe40000000000 */
[----:B------:R-:W-:Y:S01]  /*5e30*/  @!P0 IMAD.MOV.U32 R82, RZ, RZ, RZ ;  /* 0x000000ffff528224 */ /* 0x000fe200078e00ff */
[----:B------:R-:W-:-:S13]  /*5e40*/  ISETP.NE.AND P1, PT, R84, RZ, !P0 ;  /* 0x000000ff5400720c */ /* 0x000fda0004725270 */
[----:B------:R-:W-:-:S04]  /*5e50*/  @P1 IADD3 R30, PT, PT, R76, RZ, RZ ;  /* 0x000000ff4c1e1210 */ /* 0x000fc80007ffe0ff */
[----:B------:R-:W-:-:S07]  /*5e60*/  @!P0 MOV R76, R30 ;  /* 0x0000001e004c8202 */ /* 0x000fce0000000f00 */
.L_x_12690:
        /* <DEDUP_REMOVED lines=43> */
.L_x_12688:
[----:B0-----:R-:W-:Y:S01]  /*6120*/  I2FP.F32.U32 R30, R48 ;  /* 0x00000030001e7245 */ /* 0x001fe20000201000 */
[----:B-----5:R-:W-:Y:S01]  /*6130*/  HADD2.F32 R31, -RZ, R24.H0_H0 ;  /* 0x20000018ff1f7230 */ /* 0x020fe20000004100 */
        /* <DEDUP_REMOVED lines=20> */
.L_x_12692:
        /* <DEDUP_REMOVED lines=12> */
.L_x_12693:
        /* <DEDUP_REMOVED lines=43> */
.L_x_12691:
        /* <DEDUP_REMOVED lines=21> */
.L_x_12695:
        /* <DEDUP_REMOVED lines=12> */
.L_x_12696:
        /* <DEDUP_REMOVED lines=43> */
.L_x_12694:
        /* <DEDUP_REMOVED lines=21> */
.L_x_12698:
        /* <DEDUP_REMOVED lines=12> */
.L_x_12699:
        /* <DEDUP_REMOVED lines=43> */
.L_x_12697:
        /* <DEDUP_REMOVED lines=21> */
.L_x_12701:
        /* <DEDUP_REMOVED lines=12> */
.L_x_12702:
        /* <DEDUP_REMOVED lines=43> */
.L_x_12700:
        /* <DEDUP_REMOVED lines=21> */
.L_x_12704:
        /* <DEDUP_REMOVED lines=12> */
.L_x_12705:
        /* <DEDUP_REMOVED lines=43> */
.L_x_12703:
[----:B------:R-:W-:Y:S01]  /*78f0*/  I2FP.F32.U32 R24, R25 ;  /* 0x0000001900187245 */ /* 0x000fe20000201000 */
[----:B------:R-:W-:Y:S01]  /*7900*/  HADD2.F32 R26, -RZ, R26.H1_H1 ;  /* 0x3000001aff1a7230 */ /* 0x000fe20000004100 */
        /* <DEDUP_REMOVED lines=19> */
.L_x_12707:
        /* <DEDUP_REMOVED lines=12> */
.L_x_12708:
        /* <DEDUP_REMOVED lines=43> */
.L_x_12706:
[----:B------:R-:W-:Y:S01]  /*7db0*/  I2FP.F32.U32 R24, R25 ;  /* 0x0000001900187245 */ /* 0x000fe20000201000 */
[----:B------:R-:W-:Y:S01]  /*7dc0*/  HADD2.F32 R25, -RZ, R27.H0_H0 ;  /* 0x2000001bff197230 */ /* 0x000fe20000004100 */
        /* <DEDUP_REMOVED lines=19> */
.L_x_12710:
        /* <DEDUP_REMOVED lines=14> */
.L_x_12711:
        /* <DEDUP_REMOVED lines=43> */
.L_x_12709:
        /* <DEDUP_REMOVED lines=10> */
.L_x_12687:
        /* <DEDUP_REMOVED lines=15> */
.L_x_12714:
        /* <DEDUP_REMOVED lines=12> */
.L_x_12715:
        /* <DEDUP_REMOVED lines=43> */
.L_x_12713:
[----:B------:R-:W-:Y:S01]  /*8790*/  ISETP.NE.AND P0, PT, R32, 0x1, PT ;  /* 0x000000012000780c */ /* 0x000fe20003f05270 */
[----:B-----5:R-:W-:Y:S01]  /*87a0*/  HADD2.F32 R31, -RZ, R24.H0_H0 ;  /* 0x20000018ff1f7230 */ /* 0x020fe20000004100 */
[----:B------:R-:W-:Y:S02]  /*87b0*/  I2FP.F32.U32 R30, R30 ;  /* 0x0000001e001e7245 */ /* 0x000fe40000201000 */
[----:B------:R-:W-:Y:S02]  /*87c0*/  MOV R33, 0x2 ;  /* 0x0000000200217802 */ /* 0x000fe40000000f00 */
        /* <DEDUP_REMOVED lines=15> */
.L_x_12717:
        /* <DEDUP_REMOVED lines=12> */
.L_x_12718:
        /* <DEDUP_REMOVED lines=43> */
.L_x_12716:
        /* <DEDUP_REMOVED lines=18> */
.L_x_12720:
        /* <DEDUP_REMOVED lines=12> */
.L_x_12721:
        /* <DEDUP_REMOVED lines=43> */
.L_x_12719:
[----:B------:R-:W-:Y:S01]  /*90c0*/  ISETP.NE.AND P2, PT, R31, 0x1, PT ;  /* 0x000000011f00780c */ /* 0x000fe20003f45270 */
[----:B------:R-:W-:Y:S01]  /*90d0*/  HADD2.F32 R30, -RZ, R25.H0_H0 ;  /* 0x20000019ff1e7230 */ /* 0x000fe20000004100 */
[----:B------:R-:W-:Y:S01]  /*90e0*/  I2FP.F32.U32 R24, R24 ;  /* 0x0000001800187245 */ /* 0x000fe20000201000 */
[----:B------:R-:W-:-:S03]  /*90f0*/  HFMA2 R32, -RZ, RZ, 0, 1.1920928955078125e-07 ;  /* 0x00000002ff207431 */ /* 0x000fc600000001ff */
        /* <DEDUP_REMOVED lines=14> */
.L_x_12723:
        /* <DEDUP_REMOVED lines=12> */
.L_x_12724:
        /* <DEDUP_REMOVED lines=43> */
.L_x_12722:
        /* <DEDUP_REMOVED lines=18> */
.L_x_12726:
        /* <DEDUP_REMOVED lines=12> */
.L_x_12727:
        /* <DEDUP_REMOVED lines=43> */
.L_x_12725:
[----:B------:R-:W-:Y:S01]  /*99e0*/  ISETP.NE.AND P4, PT, R30, 0x1, PT ;  /* 0x000000011e00780c */ /* 0x000fe20003f85270 */
[----:B------:R-:W-:Y:S01]  /*99f0*/  HFMA2 R31, -RZ, RZ, 0, 1.1920928955078125e-07 ;  /* 0x00000002ff1f7431 */ /* 0x000fe200000001ff */
[----:B------:R-:W-:Y:S01]  /*9a00*/  I2FP.F32.U32 R24, R25 ;  /* 0x0000001900187245 */ /* 0x000fe20000201000 */
[----:B------:R-:W-:-:S04]  /*9a10*/  HADD2.F32 R25, -RZ, R26.H0_H0 ;  /* 0x2000001aff197230 */ /* 0x000fc80000004100 */
        /* <DEDUP_REMOVED lines=14> */
.L_x_12729:
        /* <DEDUP_REMOVED lines=12> */
.L_x_12730:
        /* <DEDUP_REMOVED lines=43> */
.L_x_12728:
[----:B------:R-:W-:Y:S01]  /*9e70*/  ISETP.NE.AND P5, PT, R31, 0x1, PT ;  /* 0x000000011f00780c */ /* 0x000fe20003fa5270 */
[----:B------:R-:W-:Y:S01]  /*9e80*/  HADD2.F32 R26, -RZ, R26.H1_H1 ;  /* 0x3000001aff1a7230 */ /* 0x000fe20000004100 */
[----:B------:R-:W-:Y:S01]  /*9e90*/  I2FP.F32.U32 R24, R25 ;  /* 0x0000001900187245 */ /* 0x000fe20000201000 */
[----:B------:R-:W-:Y:S01]  /*9ea0*/  IMAD.MOV.U32 R30, RZ, RZ, 0x2 ;  /* 0x00000002ff1e7424 */ /* 0x000fe200078e00ff */
[----:B------:R-:W-:Y:S02]  /*9eb0*/  MOV R25, R78 ;  /* 0x0000004e00197202 */ /* 0x000fe40000000f00 */
        /* <DEDUP_REMOVED lines=13> */
.L_x_12732:
        /* <DEDUP_REMOVED lines=12> */
.L_x_12733:
        /* <DEDUP_REMOVED lines=43> */
.L_x_12731:
        /* <DEDUP_REMOVED lines=18> */
.L_x_12735:
        /* <DEDUP_REMOVED lines=14> */
.L_x_12736:
        /* <DEDUP_REMOVED lines=43> */
.L_x_12734:
        /* <DEDUP_REMOVED lines=16> */
.L_x_12712:
[----:B------:R-:W-:Y:S01]  /*a8b0*/  SEL R27, RZ, 0x1000000, !P6 ;  /* 0x01000000ff1b7807 */ /* 0x000fe20007000000 */
[----:B------:R-:W-:Y:S01]  /*a8c0*/  VIADD R95, R85, 0x100 ;  /* 0x00000100555f7836 */ /* 0x000fe20000000000 */
[----:B------:R-:W-:Y:S02]  /*a8d0*/  SEL R30, RZ, 0x10000, !P5 ;  /* 0x00010000ff1e7807 */ /* 0x000fe40006800000 */
[----:B------:R-:W-:Y:S01]  /*a8e0*/  SEL R31, RZ, 0x100, !P4 ;  /* 0x00000100ff1f7807 */ /* 0x000fe20006000000 */
[----:B------:R-:W-:Y:S01]  /*a8f0*/  IMAD.WIDE.U32 R28, R95, 0x10, R28 ;  /* 0x000000105f1c7825 */ /* 0x000fe200078e001c */
[----:B------:R-:W-:Y:S02]  /*a900*/  ISETP.NE.AND P6, PT, R48, RZ, PT ;  /* 0x000000ff3000720c */ /* 0x000fe40003fc5270 */
[----:B------:R-:W-:Y:S01]  /*a910*/  SEL R26, RZ, 0x1000000, !P2 ;  /* 0x01000000ff1a7807 */ /* 0x000fe20005000000 */
[----:B------:R-:W-:Y:S01]  /*a920*/  IMAD.WIDE.U32 R48, R93, 0x20, R90 ;  /* 0x000000205d307825 */ /* 0x000fe200078e005a */
[----:B------:R-:W-:-:S02]  /*a930*/  SEL R25, RZ, 0x10000, !P1 ;  /* 0x00010000ff197807 */ /* 0x000fc40004800000 */
[----:B------:R-:W-:Y:S02]  /*a940*/  SEL R24, RZ, 0x100, !P0 ;  /* 0x00000100ff187807 */ /* 0x000fe40004000000 */
[----:B------:R-:W-:Y:S01]  /*a950*/  LOP3.LUT R31, R31, R27, R30, 0xfe, !PT ;  /* 0x0000001b1f1f7212 */ /* 0x000fe200078efe1e */
[----:B------:R0:W-:Y:S01]  /*a960*/  STG.E.128 desc[UR10][R48.64], R36 ;  /* 0x0000002430007986 */ /* 0x0001e2000c101d0a */
[----:B------:R-:W-:Y:S02]  /*a970*/  LOP3.LUT R24, R24, R26, R25, 0xfe, !PT ;  /* 0x0000001a18187212 */ /* 0x000fe400078efe19 */
[----:B------:R-:W-:Y:S01]  /*a980*/  SEL R27, RZ, 0x1, !P6 ;  /* 0x00000001ff1b7807 */ /* 0x000fe20007000000 */
[----:B------:R0:W-:Y:S01]  /*a990*/  STG.E.128 desc[UR10][R48.64+0x10], R32 ;  /* 0x0000102030007986 */ /* 0x0001e2000c101d0a */
[----:B------:R-:W-:Y:S02]  /*a9a0*/  SEL R30, RZ, 0x1, !P3 ;  /* 0x00000001ff1e7807 */ /* 0x000fe40005800000 */
[----:B------:R-:W-:Y:S01]  /*a9b0*/  LOP3.LUT R24, R24, R27, RZ, 0xfc, !PT ;  /* 0x0000001b18187212 */ /* 0x000fe200078efcff */
[----:B------:R-:W-:Y:S01]  /*a9c0*/  IMAD.WIDE.U32 R26, R93, 0x8, R86 ;  /* 0x000000085d1a7825 */ /* 0x000fe200078e0056 */
[----:B------:R-:W-:-:S05]  /*a9d0*/  LOP3.LUT R25, R31, R30, RZ, 0xfc, !PT ;  /* 0x0000001e1f197212 */ /* 0x000fca00078efcff */
[----:B------:R0:W-:Y:S04]  /*a9e0*/  STG.E.64 desc[UR10][R26.64], R24 ;  /* 0x000000181a007986 */ /* 0x0001e8000c101b0a */
[----:B------:R-:W5:Y:S01]  /*a9f0*/  LDG.E.128 R28, desc[UR10][R28.64] ;  /* 0x0000000a1c1c7981 */ /* 0x000f62000c1e1d00 */
[----:B------:R-:W-:Y:S05]  /*aa00*/  BRA.U !UP1, `(.L_x_12737) ;  /* 0x0000002509ac7547 */ /* 0x000fea000b800000 */
[----:B------:R-:W1:Y:S01]  /*aa10*/  LDC.64 R96, c[0x0][0x3a0] ;  /* 0x0000e800ff607b82 */ /* 0x000e620000000a00 */
[----:B------:R-:W-:Y:S01]  /*aa20*/  ISETP.NE.AND P0, PT, R94, 0x1, PT ;  /* 0x000000015e00780c */ /* 0x000fe20003f05270 */
[----:B------:R-:W-:Y:S01]  /*aa30*/  IMAD.MOV.U32 R99, RZ, RZ, R78 ;  /* 0x000000ffff637224 */ /* 0x000fe200078e004e */
[----:B------:R-:W-:Y:S02]  /*aa40*/  MOV R98, 0x2 ;  /* 0x0000000200627802 */ /* 0x000fe40000000f00 */
[----:B------:R-:W-:Y:S01]  /*aa50*/  MOV R88, R92 ;  /* 0x0000005c00587202 */ /* 0x000fe20000000f00 */
        /* <DEDUP_REMOVED lines=14> */
.L_x_12739:
        /* <DEDUP_REMOVED lines=12> */
.L_x_12740:
        /* <DEDUP_REMOVED lines=43> */
.L_x_12738:
[----:B------:R-:W-:Y:S01]  /*aeb0*/  I2FP.F32.U32 R92, R99 ;  /* 0x00000063005c7245 */ /* 0x000fe20000201000 */
[----:B-----5:R-:W-:Y:S01]  /*aec0*/  HADD2.F32 R94, -RZ, R28.H0_H0 ;  /* 0x2000001cff5e7230 */ /* 0x020fe20000004100 */
[----:B------:R-:W-:Y:S01]  /*aed0*/  ISETP.NE.AND P1, PT, R98, 0x1, PT ;  /* 0x000000016200780c */ /* 0x000fe20003f25270 */
[----:B0-----:R-:W-:Y:S02]  /*aee0*/  HFMA2 R96, -RZ, RZ, 0, 1.1920928955078125e-07 ;  /* 0x00000002ff607431 */ /* 0x001fe400000001ff */
        /* <DEDUP_REMOVED lines=18> */
.L_x_12742:
        /* <DEDUP_REMOVED lines=12> */
.L_x_12743:
        /* <DEDUP_REMOVED lines=43> */
.L_x_12741:
        /* <DEDUP_REMOVED lines=21> */
.L_x_12745:
        /* <DEDUP_REMOVED lines=12> */
.L_x_12746:
        /* <DEDUP_REMOVED lines=43> */
.L_x_12744:
        /* <DEDUP_REMOVED lines=21> */
.L_x_12748:
        /* <DEDUP_REMOVED lines=12> */
.L_x_12749:
        /* <DEDUP_REMOVED lines=43> */
.L_x_12747:
        /* <DEDUP_REMOVED lines=21> */
.L_x_12751:
        /* <DEDUP_REMOVED lines=12> */
.L_x_12752:
        /* <DEDUP_REMOVED lines=43> */
.L_x_12750:
        /* <DEDUP_REMOVED lines=21> */
.L_x_12754:
        /* <DEDUP_REMOVED lines=12> */
.L_x_12755:
        /* <DEDUP_REMOVED lines=43> */
.L_x_12753:
[----:B------:R-:W-:Y:S01]  /*c680*/  I2FP.F32.U32 R28, R29 ;  /* 0x0000001d001c7245 */ /* 0x000fe20000201000 */
[----:B------:R-:W-:Y:S01]  /*c690*/  HADD2.F32 R30, -RZ, R30.H1_H1 ;  /* 0x3000001eff1e7230 */ /* 0x000fe20000004100 */
        /* <DEDUP_REMOVED lines=19> */
.L_x_12757:
        /* <DEDUP_REMOVED lines=12> */
.L_x_12758:
        /* <DEDUP_REMOVED lines=43> */
.L_x_12756:
        /* <DEDUP_REMOVED lines=21> */
.L_x_12760:
        /* <DEDUP_REMOVED lines=14> */
.L_x_12761:
        /* <DEDUP_REMOVED lines=43> */
.L_x_12759:
        /* <DEDUP_REMOVED lines=10> */
.L_x_12737:
        /* <DEDUP_REMOVED lines=15> */
.L_x_12764:
        /* <DEDUP_REMOVED lines=12> */
.L_x_12765:
        /* <DEDUP_REMOVED lines=43> */
.L_x_12763:
[----:B------:R-:W-:Y:S01]  /*d520*/  ISETP.NE.AND P0, PT, R26, 0x1, PT ;  /* 0x000000011a00780c */ /* 0x000fe20003f05270 */
[----:B-----5:R-:W-:Y:S01]  /*d530*/  HADD2.F32 R25, -RZ, R28.H0_H0 ;  /* 0x2000001cff197230 */ /* 0x020fe20000004100 */
[----:B------:R-:W-:Y:S01]  /*d540*/  I2FP.F32.U32 R24, R24 ;  /* 0x0000001800187245 */ /* 0x000fe20000201000 */
[----:B------:R-:W-:-:S03]  /*d550*/  IMAD.MOV.U32 R27, RZ, RZ, 0x2 ;  /* 0x00000002ff1b7424 */ /* 0x000fc600078e00ff */
[----:B------:R-:W-:Y:S01]  /*d560*/  FMUL.FTZ R99, R25, UR6 ;  /* 0x0000000619637c20 */ /* 0x000fe20008410000 */
[----:B------:R-:W-:Y:S01]  /*d570*/  FFMA.FTZ R24, R24, R89, 1.1641532182693481445e-10 ;  /* 0x2f00000018187423 */ /* 0x000fe20000010059 */
[----:B------:R-:W-:Y:S02]  /*d580*/  MOV R25, R78 ;  /* 0x0000004e00197202 */ /* 0x000fe40000000f00 */
[----:B------:R-:W-:Y:S02]  /*d590*/  FMUL.FTZ R99, R99, UR5 ;  /* 0x0000000563637c20 */ /* 0x000fe40008410000 */
        /* <DEDUP_REMOVED lines=11> */
.L_x_12767:
        /* <DEDUP_REMOVED lines=12> */
.L_x_12768:
        /* <DEDUP_REMOVED lines=43> */
.L_x_12766:
        /* <DEDUP_REMOVED lines=18> */
.L_x_12770:
        /* <DEDUP_REMOVED lines=12> */
.L_x_12771:
        /* <DEDUP_REMOVED lines=43> */
.L_x_12769:
        /* <DEDUP_REMOVED lines=18> */
.L_x_12773:
        /* <DEDUP_REMOVED lines=12> */
.L_x_12774:
        /* <DEDUP_REMOVED lines=43> */
.L_x_12772:
        /* <DEDUP_REMOVED lines=18> */
.L_x_12776:
        /* <DEDUP_REMOVED lines=12> */
.L_x_12777:
        /* <DEDUP_REMOVED lines=43> */
.L_x_12775:
        /* <DEDUP_REMOVED lines=18> */
.L_x_12779:
        /* <DEDUP_REMOVED lines=12> */
.L_x_12780:
        /* <DEDUP_REMOVED lines=43> */
.L_x_12778:
        /* <DEDUP_REMOVED lines=18> */
.L_x_12782:
        /* <DEDUP_REMOVED lines=12> */
.L_x_12783:
        /* <DEDUP_REMOVED lines=43> */
.L_x_12781:
        /* <DEDUP_REMOVED lines=18> */
.L_x_12785:
        /* <DEDUP_REMOVED lines=14> */
.L_x_12786:
        /* <DEDUP_REMOVED lines=43> */
.L_x_12784:
        /* <DEDUP_REMOVED lines=16> */
.L_x_12762:
        /* <DEDUP_REMOVED lines=185> */
[----:B------:R-:W-:Y:S01]  /*101d0*/  FADD.FTZ R98, -R112, R39 ;  /* 0x0000002770627221 */ /* 0x000fe20000010100 */
[----:B------:R-:W-:Y:S01]  /*101e0*/  MOV R41, UR18 ;  /* 0x0000001200297c02 */ /* 0x000fe20008000f00 */
[----:B------:R-:W-:-:S02]  /*101f0*/  IMAD.U32 R39, RZ, RZ, UR18 ;  /* 0x00000012ff277e24 */ /* 0x000fc4000f8e00ff */
[C---:B------:R-:W-:Y:S01]  /*10200*/  FADD.FTZ R46, -R112.reuse, R46 ;  /* 0x0000002e702e7221 */ /* 0x040fe20000010100 */
[C---:B------:R-:W-:Y:S01]  /*10210*/  FADD.FTZ R47, -R112.reuse, R47 ;  /* 0x0000002f702f7221 */ /* 0x040fe20000010100 */
[C---:B------:R-:W-:Y:S01]  /*10220*/  FADD.FTZ R96, -R112.reuse, R38 ;  /* 0x0000002670607221 */ /* 0x040fe20000010100 */
[----:B------:R-:W-:Y:S01]  /*10230*/  FADD.FTZ R110, -R112, R34 ;  /* 0x00000022706e7221 */ /* 0x000fe20000010100 */
[----:B--2---:R-:W-:-:S04]  /*10240*/  @!P0 IMAD.WIDE R38, R39, 0x4, R30 ;  /* 0x0000000427268825 */ /* 0x004fc800078e021e */
        /* <DEDUP_REMOVED lines=11> */
[----:B0-----:R-:W-:-:S04]  /*10300*/  @!P0 IMAD.WIDE R40, R41, 0x4, R28 ;  /* 0x0000000429288825 */ /* 0x001fc800078e021c */
[----:B------:R-:W-:Y:S01]  /*10310*/  FMUL.FTZ R29, R91, R46 ;  /* 0x0000002e5b1d7220 */ /* 0x000fe20000410000 */
[----:B------:R-:W-:Y:S01]  /*10320*/  FFMA.FTZ R30, R33, R69, R22 ;  /* 0x00000045211e7223 */ /* 0x000fe20000010016 */
[C---:B------:R-:W-:Y:S01]  /*10330*/  FMUL.FTZ R28, R91.reuse, R47 ;  /* 0x0000002f5b1c7220 */ /* 0x040fe20000410000 */
[----:B------:R-:W-:Y:S01]  /*10340*/  F2FP.F16.F32.PACK_AB R26, R26, R25 ;  /* 0x000000191a1a723e */ /* 0x000fe200000000ff */
[C---:B------:R-:W-:Y:S01]  /*10350*/  FMUL.FTZ R25, R91.reuse, R86 ;  /* 0x000000565b197220 */ /* 0x040fe20000410000 */
[C---:B------:R-:W-:Y:S01]  /*10360*/  FMUL.FTZ R31, R91.reuse, R96 ;  /* 0x000000605b1f7220 */ /* 0x040fe20000410000 */
[----:B------:R-:W-:Y:S01]  /*10370*/  FFMA.FTZ R33, R106, R64, R21 ;  /* 0x000000406a217223 */ /* 0x000fe20000010015 */
[----:B------:R-:W-:Y:S01]  /*10380*/  FMUL.FTZ R35, R91, R110 ;  /* 0x0000006e5b237220 */ /* 0x000fe20000410000 */
[----:B------:R-:W-:Y:S01]  /*10390*/  FFMA.FTZ R24, R25, R55, R2 ;  /* 0x0000003719187223 */ /* 0x000fe20000010002 */
[C---:B------:R-:W-:Y:S01]  /*103a0*/  FADD.FTZ R32, -R112.reuse, R49 ;  /* 0x0000003170207221 */ /* 0x040fe20000010100 */
[C---:B------:R-:W-:Y:S01]  /*103b0*/  FADD.FTZ R50, -R112.reuse, R50 ;  /* 0x0000003270327221 */ /* 0x040fe20000010100 */
[C---:B------:R-:W-:Y:S01]  /*103c0*/  FADD.FTZ R34, -R112.reuse, R51 ;  /* 0x0000003370227221 */ /* 0x040fe20000010100 */
[----:B------:R-:W-:Y:S01]  /*103d0*/  FFMA.FTZ R25, R29, R59, R4 ;  /* 0x0000003b1d197223 */ /* 0x000fe20000010004 */
[----:B------:R-:W-:Y:S01]  /*103e0*/  FADD.FTZ R112, -R112, R27 ;  /* 0x0000001b70707221 */ /* 0x000fe20000010100 */
[----:B------:R-:W-:Y:S01]  /*103f0*/  FFMA.FTZ R28, R28, R54, R3 ;  /* 0x000000361c1c7223 */ /* 0x000fe20000010003 */
[----:B------:R-:W-:Y:S01]  /*10400*/  FFMA.FTZ R29, R31, R67, R20 ;  /* 0x000000431f1d7223 */ /* 0x000fe20000010014 */
[----:B------:R-:W-:Y:S01]  /*10410*/  FFMA.FTZ R31, R35, R71, R52 ;  /* 0x00000047231f7223 */ /* 0x000fe20000010034 */
        /* <DEDUP_REMOVED lines=32> */
[--C-:B---3--:R-:W-:Y:S01]  /*10620*/  IMAD.WIDE.U32 R42, R85, 0x10, R36.reuse ;  /* 0x00000010552a7825 */ /* 0x108fe200078e0024 */
[----:B------:R-:W-:Y:S01]  /*10630*/  F2FP.F16.F32.PACK_AB R27, R120, R27 ;  /* 0x0000001b781b723e */ /* 0x000fe200000000ff */
[----:B------:R0:W-:Y:S01]  /*10640*/  @!P0 STG.E desc[UR10][R38.64], R87 ;  /* 0x0000005726008986 */ /* 0x0001e2000c10190a */
[----:B------:R-:W-:Y:S01]  /*10650*/  F2FP.F16.F32.PACK_AB R24, R89, R24 ;  /* 0x000000185918723e */ /* 0x000fe200000000ff */
[--C-:B------:R-:W-:Y:S01]  /*10660*/  IMAD.WIDE.U32 R44, R93, 0x10, R36.reuse ;  /* 0x000000105d2c7825 */ /* 0x100fe200078e0024 */
[----:B------:R-:W-:Y:S01]  /*10670*/  F2FP.F16.F32.PACK_AB R31, R114, R31 ;  /* 0x0000001f721f723e */ /* 0x000fe200000000ff */
[----:B------:R0:W-:Y:S01]  /*10680*/  @!P0 STG.E desc[UR10][R40.64], R91 ;  /* 0x0000005b28008986 */ /* 0x0001e2000c10190a */
[----:B------:R-:W-:Y:S01]  /*10690*/  F2FP.F16.F32.PACK_AB R29, R98, R29 ;  /* 0x0000001d621d723e */ /* 0x000fe200000000ff */
[----:B------:R-:W-:Y:S01]  /*106a0*/  IMAD.WIDE.U32 R36, R95, 0x10, R36 ;  /* 0x000000105f247825 */ /* 0x000fe200078e0024 */
[----:B------:R-:W-:Y:S01]  /*106b0*/  F2FP.F16.F32.PACK_AB R28, R33, R28 ;  /* 0x0000001c211c723e */ /* 0x000fe200000000ff */
[----:B------:R0:W-:Y:S01]  /*106c0*/  STG.E.128 desc[UR10][R42.64], R24 ;  /* 0x000000182a007986 */ /* 0x0001e2000c101d0a */
[----:B------:R-:W-:Y:S01]  /*106d0*/  F2FP.F16.F32.PACK_AB R35, R112, R35 ;  /* 0x000000237023723e */ /* 0x000fe200000000ff */
[----:B------:R-:W-:Y:S01]  /*106e0*/  UIADD3 UR18, UPT, UPT, UR18, UR16, URZ ;  /* 0x0000001012127290 */ /* 0x000fe2000fffe0ff */
[----:B------:R-:W-:Y:S01]  /*106f0*/  F2FP.F16.F32.PACK_AB R34, R51, R50 ;  /* 0x000000323322723e */ /* 0x000fe200000000ff */
[----:B------:R0:W-:Y:S01]  /*10700*/  STG.E.128 desc[UR10][R44.64], R28 ;  /* 0x0000001c2c007986 */ /* 0x0001e2000c101d0a */
[----:B------:R-:W-:Y:S01]  /*10710*/  F2FP.F16.F32.PACK_AB R33, R49, R48 ;  /* 0x000000303121723e */ /* 0x000fe200000000ff */
[----:B------:R-:W-:Y:S01]  /*10720*/  UISETP.GE.AND UP1, UPT, UR18, UR17, UPT ;  /* 0x000000111200728c */ /* 0x000fe2000bf26270 */
[----:B------:R-:W-:-:S05]  /*10730*/  F2FP.F16.F32.PACK_AB R32, R47, R32 ;  /* 0x000000202f20723e */ /* 0x000fca00000000ff */
[----:B------:R0:W-:Y:S03]  /*10740*/  STG.E.128 desc[UR10][R36.64], R32 ;  /* 0x0000002024007986 */ /* 0x0001e6000c101d0a */
[----:B------:R-:W-:Y:S05]  /*10750*/  BRA.U !UP1, `(.L_x_12787) ;  /* 0xffffff0509687547 */ /* 0x000fea000b83ffff */
[----:B------:R-:W-:Y:S05]  /*10760*/  EXIT ;  /* 0x000000000000794d */ /* 0x000fea0003800000 */
.L_x_12788:
        /* <DEDUP_REMOVED lines=9> */
.L_x_20836:


//--------------------- .text._ZN10layer_norm13ln_fwd_kernelINS_13Kernel_traitsI6__halfS2_fS2_fjLj3072ELj1ELj1ELj4ELj16ENS_18Kernel_traits_baseILj3072ES2_S2_fS2_fjLj128EEEEELb1ELb0ELb1ELb0EEEvNS_9FwdParamsE --------------------------
	.section	.text._ZN10layer_norm13ln_fwd_kernelINS_13Kernel_traitsI6__halfS2_fS2_fjLj3072ELj1ELj1ELj4ELj16ENS_18Kernel_traits_baseILj3072ES2_S2_fS2_fjLj128EEEEELb1ELb0ELb1ELb0EEEvNS_9FwdParamsE,"ax",@progbits
	.align	128
        .global         _ZN10layer_norm13ln_fwd_kernelINS_13Kernel_traitsI6__halfS2_fS2_fjLj3072ELj1ELj1ELj4ELj16ENS_18Kernel_traits_baseILj3072ES2_S2_fS2_fjLj128EEEEELb1ELb0ELb1ELb0EEEvNS_9FwdParamsE
        .type           _ZN10layer_norm13ln_fwd_kernelINS_13Kernel_traitsI6__halfS2_fS2_fjLj3072ELj1ELj1ELj4ELj16ENS_18Kernel_traits_baseILj3072ES2_S2_fS2_fjLj128EEEEELb1ELb0ELb1ELb0EEEvNS_9FwdParamsE,@function
        .size           _ZN10layer_norm13ln_fwd_kernelINS_13Kernel_traitsI6__halfS2_fS2_fjLj3072ELj1ELj1ELj4ELj16ENS_18Kernel_traits_baseILj3072ES2_S2_fS2_fjLj128EEEEELb1ELb0ELb1ELb0EEEvNS_9FwdParamsE,(.L_x_20837 - _ZN10layer_norm13ln_fwd_kernelINS_13Kernel_traitsI6__halfS2_fS2_fjLj3072ELj1ELj1ELj4ELj16ENS_18Kernel_traits_baseILj3072ES2_S2_fS2_fjLj128EEEEELb1ELb0ELb1ELb0EEEvNS_9FwdParamsE)
        .other          _ZN10layer_norm13ln_fwd_kernelINS_13Kernel_traitsI6__halfS2_fS2_fjLj3072ELj1ELj1ELj4ELj16ENS_18Kernel_traits_baseILj3072ES2_S2_fS2_fjLj128EEEEELb1ELb0ELb1ELb0EEEvNS_9FwdParamsE,@"STO_CUDA_ENTRY STV_DEFAULT"
_ZN10layer_norm13ln_fwd_kernelINS_13Kernel_traitsI6__halfS2_fS2_fjLj3072ELj1ELj1ELj4ELj16ENS_18Kernel_traits_baseILj3072ES2_S2_fS2_fjLj128EEEEELb1ELb0ELb1ELb0EEEvNS_9FwdParamsE:
.text._ZN10layer_norm13ln_fwd_kernelINS_13Kernel_traitsI6__halfS2_fS2_fjLj3072ELj1ELj1ELj4ELj16ENS_18Kernel_traits_baseILj3072ES2_S2_fS2_fjLj128EEEEELb1ELb0ELb1ELb0EEEvNS_9FwdParamsE:
        /* <DEDUP_REMOVED lines=81> */
.L_x_12790:
        /* <DEDUP_REMOVED lines=22> */
.L_x_12791:
[----:B------:R-:W-:Y:S05]  /*0670*/  BSYNC.RECONVERGENT B0 ;  /* 0x0000000000007941 */ /* 0x000fea0003800200 */
.L_x_12789:
[----:B------:R-:W0:Y:S02]  /*0680*/  LDCU UR4, c[0x0][0x384] ;  /* 0x00007080ff0477ac */ /* 0x000e240008000800 */
[----:B0-----:R-:W-:-:S06]  /*0690*/  UISETP.GE.AND UP0, UPT, UR23, UR4, UPT ;  /* 0x000000041700728c */ /* 0x001fcc000bf06270 */
[----:B------:R-:W-:-:S13]  /*06a0*/  PLOP3.LUT P0, PT, PT, PT, UP0, 0x80, 0x8 ;  /* 0x000000000008781c */ /* 0x000fda0003f0f008 */
[----:B------:R-:W-:Y:S05]  /*06b0*/  @P0 EXIT ;  /* 0x000000000000094d */ /* 0x000fea0003800000 */
[----:B------:R-:W-:Y:S01]  /*06c0*/  IMAD.HI.U32 R6, R75, -0x2daee0ad, RZ ;  /* 0xd2511f534b067827 */ /* 0x000fe200078e00ff */
[----:B------:R-:W-:Y:S01]  /*06d0*/  LOP3.LUT R36, R4, 0x7f, RZ, 0xc0, !PT ;  /* 0x0000007f04247812 */ /* 0x000fe200078ec0ff */
[----:B------:R-:W0:Y:S02]  /*06e0*/  LDCU UR35, c[0x0][0x404] ;  /* 0x00008080ff2377ac */ /* 0x000e240008000800 */
[----:B------:R-:W-:Y:S01]  /*06f0*/  IMAD.HI.U32 R5, R76, -0x326172a9, RZ ;  /* 0xcd9e8d574c057827 */ /* 0x000fe200078e00ff */
[----:B------:R-:W-:Y:S01]  /*0700*/  LOP3.LUT R6, R6, UR15, RZ, 0x3c, !PT ;  /* 0x0000000f06067c12 */ /* 0x000fe2000f8e3cff */
[----:B------:R-:W1:Y:S01]  /*0710*/  LDCU UR36, c[0x0][0x388] ;  /* 0x00007100ff2477ac */ /* 0x000e620008000800 */
[----:B------:R-:W-:Y:S01]  /*0720*/  VIADDMNMX R37, R36, -R2, RZ, !PT ;  /* 0x8000000224257246 */ /* 0x000fe200078001ff */
[----:B------:R-:W-:Y:S01]  /*0730*/  IMAD R8, R76, -0x326172a9, RZ ;  /* 0xcd9e8d574c087824 */ /* 0x000fe200078e02ff */
[----:B------:R-:W-:Y:S01]  /*0740*/  LOP3.LUT R5, R74, UR14, R5, 0x96, !PT ;  /* 0x0000000e4a057c12 */ /* 0x000fe2000f8e9605 */
[----:B------:R-:W-:Y:S01]  /*0750*/  IMAD.HI.U32 R7, R6, -0x326172a9, RZ ;  /* 0xcd9e8d5706077827 */ /* 0x000fe200078e00ff */
[----:B------:R-:W-:Y:S01]  /*0760*/  VIMNMX R37, PT, PT, R37, 0x20, PT ;  /* 0x0000002025257848 */ /* 0x000fe20003fe0100 */
[----:B------:R-:W2:Y:S02]  /*0770*/  LDCU.U8 UR37, c[0x0][0x410] ;  /* 0x00008200ff2577ac */ /* 0x000ea40008000000 */
        /* <DEDUP_REMOVED lines=39> */
[----:B------:R-:W-:Y:S01]  /*09f0*/  IMAD R11, R7, -0x2daee0ad, RZ ;  /* 0xd2511f53070b7824 */ /* 0x000fe200078e02ff */
[----:B------:R-:W0:Y:S01]  /*0a00*/  LDCU.64 UR20, c[0x0][0x380] ;  /* 0x00007000ff1477ac */ /* 0x000e220008000a00 */
        /* <DEDUP_REMOVED lines=10> */
[----:B------:R-:W-:Y:S01]  /*0ab0*/  IMAD R10, R5, -0x326172a9, RZ ;  /* 0xcd9e8d57050a7824 */ /* 0x000fe200078e02ff */
[----:B------:R0:W0:Y:S01]  /*0ac0*/  MUFU.RCP R73, R37 ;  /* 0x0000002500497308 */ /* 0x0000220000001000 */
[----:B------:R-:W-:Y:S01]  /*0ad0*/  IMAD.HI.U32 R5, R8, -0x326172a9, RZ ;  /* 0xcd9e8d5708057827 */ /* 0x000fe200078e00ff */
[----:B------:R-:W-:Y:S02]  /*0ae0*/  LOP3.LUT R2, R11, UR33, R2, 0x96, !PT ;  /* 0x000000210b027c12 */ /* 0x000fe4000f8e9602 */
[----:B------:R-:W-:Y:S01]  /*0af0*/  LOP3.LUT R11, R0, 0x3, RZ, 0xc0, !PT ;  /* 0x00000003000b7812 */ /* 0x000fe200078ec0ff */
        /* <DEDUP_REMOVED lines=9> */
[----:B------:R-:W-:Y:S01]  /*0b90*/  LEA R72, R3, R4, 0x3 ;  /* 0x0000000403487211 */ /* 0x000fe200078e18ff */
[----:B------:R-:W-:Y:S01]  /*0ba0*/  IMAD.MOV.U32 R10, RZ, RZ, RZ ;  /* 0x000000ffff0a7224 */ /* 0x000fe200078e00ff */
[----:B------:R-:W-:Y:S01]  /*0bb0*/  LOP3.LUT R71, R6, UR8, R71, 0x96, !PT ;  /* 0x0000000806477c12 */ /* 0x000fe2000f8e9647 */
[----:B------:R-:W-:Y:S01]  /*0bc0*/  IMAD R68, R5, -0x2daee0ad, RZ ;  /* 0xd2511f5305447824 */ /* 0x000fe200078e02ff */
[----:B------:R-:W0:Y:S01]  /*0bd0*/  LDCU.128 UR8, c[0x0][0x3f0] ;  /* 0x00007e00ff0877ac */ /* 0x000e220008000c00 */
[----:B-1234-:R-:W-:-:S07]  /*0be0*/  IMAD R70, R2, -0x326172a9, RZ ;  /* 0xcd9e8d5702467824 */ /* 0x01efce00078e02ff */
.L_x_13101:
        /* <DEDUP_REMOVED lines=21> */
[----:B------:R-:W-:Y:S01]  /*0d40*/  @UP2 ULEA.HI UR7, UR7, UR6, URZ, 0x3 ;  /* 0x0000000607072291 */ /* 0x000fe2000f8f18ff */
[----:B------:R-:W-:-:S03]  /*0d50*/  HFMA2 R64, -RZ, RZ, 0, 0 ;  /* 0x00000000ff407431 */ /* 0x000fc600000001ff */
        /* <DEDUP_REMOVED lines=11> */
.L_x_12794:
        /* <DEDUP_REMOVED lines=25> */
.L_x_12799:
        /* <DEDUP_REMOVED lines=13> */
.L_x_12801:
[----:B------:R-:W-:Y:S05]  /*1070*/  BSYNC.RECONVERGENT B2 ;  /* 0x0000000000027941 */ /* 0x000fea0003800200 */
.L_x_12800:
        /* <DEDUP_REMOVED lines=47> */
.L_x_12798:
[----:B------:R-:W-:Y:S05]  /*1370*/  BSYNC.RECONVERGENT B1 ;  /* 0x0000000000017941 */ /* 0x000fea0003800200 */
.L_x_12797:
        /* <DEDUP_REMOVED lines=9> */
[----:B------:R-:W-:-:S07]  /*1410*/  FADD.FTZ R40, R40, R11 ;  /* 0x0000000b28287221 */ /* 0x000fce0000010000 */
.L_x_12796:
        /* <DEDUP_REMOVED lines=19> */
.L_x_12805:
        /* <DEDUP_REMOVED lines=13> */
.L_x_12807:
[----:B------:R-:W-:Y:S05]  /*1620*/  BSYNC.RECONVERGENT B2 ;  /* 0x0000000000027941 */ /* 0x000fea0003800200 */
.L_x_12806:
        /* <DEDUP_REMOVED lines=48> */
.L_x_12804:
[----:B------:R-:W-:Y:S05]  /*1930*/  BSYNC.RECONVERGENT B1 ;  /* 0x0000000000017941 */ /* 0x000fea0003800200 */
.L_x_12803:
        /* <DEDUP_REMOVED lines=9> */
[----:B------:R-:W-:-:S07]  /*19d0*/  FADD.FTZ R41, R41, R78 ;  /* 0x0000004e29297221 */ /* 0x000fce0000010000 */
.L_x_12802:
        /* <DEDUP_REMOVED lines=19> */
.L_x_12811:
        /* <DEDUP_REMOVED lines=13> */
.L_x_12813:
[----:B------:R-:W-:Y:S05]  /*1be0*/  BSYNC.RECONVERGENT B2 ;  /* 0x0000000000027941 */ /* 0x000fea0003800200 */
.L_x_12812:
        /* <DEDUP_REMOVED lines=47> */
.L_x_12810:
[----:B------:R-:W-:Y:S05]  /*1ee0*/  BSYNC.RECONVERGENT B1 ;  /* 0x0000000000017941 */ /* 0x000fea0003800200 */
.L_x_12809:
        /* <DEDUP_REMOVED lines=9> */
[----:B------:R-:W-:-:S07]  /*1f80*/  FADD.FTZ R42, R42, R11 ;  /* 0x0000000b2a2a7221 */ /* 0x000fce0000010000 */
.L_x_12808:
        /* <DEDUP_REMOVED lines=19> */
.L_x_12817:
        /* <DEDUP_REMOVED lines=13> */
.L_x_12819:
[----:B------:R-:W-:Y:S05]  /*2190*/  BSYNC.RECONVERGENT B2 ;  /* 0x0000000000027941 */ /* 0x000fea0003800200 */
.L_x_12818:
        /* <DEDUP_REMOVED lines=48> */
.L_x_12816:
[----:B------:R-:W-:Y:S05]  /*24a0*/  BSYNC.RECONVERGENT B1 ;  /* 0x0000000000017941 */ /* 0x000fea0003800200 */
.L_x_12815:
        /* <DEDUP_REMOVED lines=10> */
.L_x_12814:
        /* <DEDUP_REMOVED lines=19> */
.L_x_12823:
        /* <DEDUP_REMOVED lines=13> */
.L_x_12825:
[----:B------:R-:W-:Y:S05]  /*2750*/  BSYNC.RECONVERGENT B2 ;  /* 0x0000000000027941 */ /* 0x000fea0003800200 */
.L_x_12824:
        /* <DEDUP_REMOVED lines=47> */
.L_x_12822:
[----:B------:R-:W-:Y:S05]  /*2a50*/  BSYNC.RECONVERGENT B1 ;  /* 0x0000000000017941 */ /* 0x000fea0003800200 */
.L_x_12821:
        /* <DEDUP_REMOVED lines=10> */
.L_x_12820:
        /* <DEDUP_REMOVED lines=19> */
.L_x_12829:
        /* <DEDUP_REMOVED lines=13> */
.L_x_12831:
[----:B------:R-:W-:Y:S05]  /*2d00*/  BSYNC.RECONVERGENT B2 ;  /* 0x0000000000027941 */ /* 0x000fea0003800200 */
.L_x_12830:
        /* <DEDUP_REMOVED lines=48> */
.L_x_12828:
[----:B------:R-:W-:Y:S05]  /*3010*/  BSYNC.RECONVERGENT B1 ;  /* 0x0000000000017941 */ /* 0x000fea0003800200 */
.L_x_12827:
        /* <DEDUP_REMOVED lines=10> */
.L_x_12826:
        /* <DEDUP_REMOVED lines=19> */
.L_x_12835:
        /* <DEDUP_REMOVED lines=13> */
.L_x_12837:
[----:B------:R-:W-:Y:S05]  /*32c0*/  BSYNC.RECONVERGENT B2 ;  /* 0x0000000000027941 */ /* 0x000fea0003800200 */
.L_x_12836:
        /* <DEDUP_REMOVED lines=47> */
.L_x_12834:
[----:B------:R-:W-:Y:S05]  /*35c0*/  BSYNC.RECONVERGENT B1 ;  /* 0x0000000000017941 */ /* 0x000fea0003800200 */
.L_x_12833:
        /* <DEDUP_REMOVED lines=10> */
.L_x_12832:
        /* <DEDUP_REMOVED lines=19> */
.L_x_12841:
        /* <DEDUP_REMOVED lines=13> */
.L_x_12843:
[----:B------:R-:W-:Y:S05]  /*3870*/  BSYNC.RECONVERGENT B2 ;  /* 0x0000000000027941 */ /* 0x000fea0003800200 */
.L_x_12842:
        /* <DEDUP_REMOVED lines=47> */
.L_x_12840:
[----:B------:R-:W-:Y:S05]  /*3b70*/  BSYNC.RECONVERGENT B1 ;  /* 0x0000000000017941 */ /* 0x000fea0003800200 */
.L_x_12839:
        /* <DEDUP_REMOVED lines=9> */
[----:B------:R-:W-:Y:S01]  /*3c10*/  FADD.FTZ R47, R47, R68 ;  /* 0x000000442f2f7221 */ /* 0x000fe20000010000 */
[----:B------:R-:W-:Y:S06]  /*3c20*/  BRA `(.L_x_12838) ;  /* 0x0000002800dc7947 */ /* 0x000fec0003800000 */
.L_x_12795:
[----:B------:R-:W-:Y:S01]  /*3c30*/  MOV R77, UR14 ;  /* 0x0000000e004d7c02 */ /* 0x000fe20008000f00 */
[----:B------:R-:W-:Y:S01]  /*3c40*/  IMAD.U32 R67, RZ, RZ, UR15 ;  /* 0x0000000fff437e24 */ /* 0x000fe2000f8e00ff */
[----:B------:R-:W-:Y:S01]  /*3c50*/  MOV R82, R68 ;  /* 0x0000004400527202 */ /* 0x000fe20000000f00 */
[----:B------:R-:W-:Y:S02]  /*3c60*/  IMAD.MOV.U32 R42, RZ, RZ, R11 ;  /* 0x000000ffff2a7224 */ /* 0x000fe400078e000b */
[----:B------:R-:W-:Y:S01]  /*3c70*/  IMAD.MOV.U32 R40, RZ, RZ, RZ ;  /* 0x000000ffff287224 */ /* 0x000fe200078e00ff */
[----:B------:R-:W-:Y:S01]  /*3c80*/  IADD3 R67, PT, PT, R67, 0x32370b8f, RZ ;  /* 0x32370b8f43437810 */ /* 0x000fe20007ffe0ff */
        /* <DEDUP_REMOVED lines=18> */
.L_x_12847:
        /* <DEDUP_REMOVED lines=13> */
.L_x_12849:
[----:B------:R-:W-:Y:S05]  /*3e80*/  BSYNC.RECONVERGENT B2 ;  /* 0x0000000000027941 */ /* 0x000fea0003800200 */
.L_x_12848:
        /* <DEDUP_REMOVED lines=44> */
[----:B------:R-:W-:-:S07]  /*4150*/  LOP3.LUT R71, R40, UR5, R83, 0x96, !PT ;  /* 0x0000000528477c12 */ /* 0x000fce000f8e9653 */
.L_x_12846:
[----:B------:R-:W-:Y:S05]  /*4160*/  BSYNC.RECONVERGENT B1 ;  /* 0x0000000000017941 */ /* 0x000fea0003800200 */
.L_x_12845:
        /* <DEDUP_REMOVED lines=9> */
.L_x_12844:
        /* <DEDUP_REMOVED lines=16> */
.L_x_12853:
        /* <DEDUP_REMOVED lines=13> */
.L_x_12855:
[----:B------:R-:W-:Y:S05]  /*43d0*/  BSYNC.RECONVERGENT B2 ;  /* 0x0000000000027941 */ /* 0x000fea0003800200 */
.L_x_12854:
        /* <DEDUP_REMOVED lines=46> */
.L_x_12852:
[----:B------:R-:W-:Y:S05]  /*46c0*/  BSYNC.RECONVERGENT B1 ;  /* 0x0000000000017941 */ /* 0x000fea0003800200 */
.L_x_12851:
        /* <DEDUP_REMOVED lines=9> */
.L_x_12850:
        /* <DEDUP_REMOVED lines=16> */
.L_x_12859:
        /* <DEDUP_REMOVED lines=13> */
.L_x_12861:
[----:B------:R-:W-:Y:S05]  /*4930*/  BSYNC.RECONVERGENT B2 ;  /* 0x0000000000027941 */ /* 0x000fea0003800200 */
.L_x_12860:
        /* <DEDUP_REMOVED lines=46> */
.L_x_12858:
[----:B------:R-:W-:Y:S05]  /*4c20*/  BSYNC.RECONVERGENT B1 ;  /* 0x0000000000017941 */ /* 0x000fea0003800200 */
.L_x_12857:
        /* <DEDUP_REMOVED lines=9> */
.L_x_12856:
        /* <DEDUP_REMOVED lines=16> */
.L_x_12865:
        /* <DEDUP_REMOVED lines=13> */
.L_x_12867:
[----:B------:R-:W-:Y:S05]  /*4e90*/  BSYNC.RECONVERGENT B2 ;  /* 0x0000000000027941 */ /* 0x000fea0003800200 */
.L_x_12866:
        /* <DEDUP_REMOVED lines=46> */
.L_x_12864:
[----:B------:R-:W-:Y:S05]  /*5180*/  BSYNC.RECONVERGENT B1 ;  /* 0x0000000000017941 */ /* 0x000fea0003800200 */
.L_x_12863:
        /* <DEDUP_REMOVED lines=9> */
.L_x_12862:
        /* <DEDUP_REMOVED lines=16> */
.L_x_12871:
        /* <DEDUP_REMOVED lines=13> */
.L_x_12873:
[----:B------:R-:W-:Y:S05]  /*53f0*/  BSYNC.RECONVERGENT B2 ;  /* 0x0000000000027941 */ /* 0x000fea0003800200 */
.L_x_12872:
        /* <DEDUP_REMOVED lines=46> */
.L_x_12870:
[----:B------:R-:W-:Y:S05]  /*56e0*/  BSYNC.RECONVERGENT B1 ;  /* 0x0000000000017941 */ /* 0x000fea0003800200 */
.L_x_12869:
        /* <DEDUP_REMOVED lines=9> */
.L_x_12868:
        /* <DEDUP_REMOVED lines=16> */
.L_x_12877:
        /* <DEDUP_REMOVED lines=13> */
.L_x_12879:
[----:B------:R-:W-:Y:S05]  /*5950*/  BSYNC.RECONVERGENT B2 ;  /* 0x0000000000027941 */ /* 0x000fea0003800200 */
.L_x_12878:
        /* <DEDUP_REMOVED lines=46> */
.L_x_12876:
[----:B------:R-:W-:Y:S05]  /*5c40*/  BSYNC.RECONVERGENT B1 ;  /* 0x0000000000017941 */ /* 0x000fea0003800200 */
.L_x_12875:
        /* <DEDUP_REMOVED lines=9> */
.L_x_12874:
        /* <DEDUP_REMOVED lines=16> */
.L_x_12883:
        /* <DEDUP_REMOVED lines=13> */
.L_x_12885:
[----:B------:R-:W-:Y:S05]  /*5eb0*/  BSYNC.RECONVERGENT B2 ;  /* 0x0000000000027941 */ /* 0x000fea0003800200 */
.L_x_12884:
        /* <DEDUP_REMOVED lines=46> */
.L_x_12882:
[----:B------:R-:W-:Y:S05]  /*61a0*/  BSYNC.RECONVERGENT B1 ;  /* 0x0000000000017941 */ /* 0x000fea0003800200 */
.L_x_12881:
        /* <DEDUP_REMOVED lines=9> */
.L_x_12880:
        /* <DEDUP_REMOVED lines=16> */
.L_x_12888:
        /* <DEDUP_REMOVED lines=13> */
.L_x_12890:
[----:B------:R-:W-:Y:S05]  /*6410*/  BSYNC.RECONVERGENT B2 ;  /* 0x0000000000027941 */ /* 0x000fea0003800200 */
.L_x_12889:
        /* <DEDUP_REMOVED lines=46> */
.L_x_12887:
[----:B------:R-:W-:Y:S05]  /*6700*/  BSYNC.RECONVERGENT B1 ;  /* 0x0000000000017941 */ /* 0x000fea0003800200 */
.L_x_12886:
        /* <DEDUP_REMOVED lines=9> */
.L_x_12838:
[----:B------:R-:W0:Y:S01]  /*67a0*/  LDC.64 R78, c[0x0][0x3a8] ;  /* 0x0000ea00ff4e7b82 */ /* 0x000e220000000a00 */
[----:B------:R-:W-:Y:S02]  /*67b0*/  IMAD.MOV.U32 R68, RZ, RZ, R82 ;  /* 0x000000ffff447224 */ /* 0x000fe400078e0052 */
[----:B0-----:R-:W-:-:S05]  /*67c0*/  IMAD.WIDE.U32 R78, R65, 0x20, R78 ;  /* 0x00000020414e7825 */ /* 0x001fca00078e004e */
[----:B-----5:R0:W-:Y:S04]  /*67d0*/  STG.E.128 desc[UR12][R78.64], R40 ;  /* 0x000000284e007986 */ /* 0x0201e8000c101d0c */
        /* <DEDUP_REMOVED lines=10> */
[----:B------:R-:W-:Y:S01]  /*6880*/  LOP3.LUT R67, R80, 0xff00, R77, 0xf8, !PT ;  /* 0x0000ff0050437812 */ /* 0x000fe200078ef84d */
[----:B------:R-:W-:Y:S01]  /*6890*/  IMAD.WIDE.U32 R84, R84, 0x1000000, RZ ;  /* 0x0100000054547825 */ /* 0x000fe200078e00ff */
[----:B------:R-:W-:Y:S02]  /*68a0*/  LOP3.LUT R80, R7, 0xff, RZ, 0xc0, !PT ;  /* 0x000000ff07507812 */ /* 0x000fe400078ec0ff */
        /* <DEDUP_REMOVED lines=9> */
.L_x_12891:
[----:B------:R-:W-:Y:S01]  /*6940*/  VIADD R65, R65, 0x80 ;  /* 0x0000008041417836 */ /* 0x000fe20000000000 */
[----:B------:R-:W-:-:S07]  /*6950*/  IADD3 R64, PT, PT, R64, 0x80, RZ ;  /* 0x0000008040407810 */ /* 0x000fce0007ffe0ff */
.L_x_12793:
[----:B------:R-:W-:Y:S05]  /*6960*/  BSYNC.RECONVERGENT B0 ;  /* 0x0000000000007941 */ /* 0x000fea0003800200 */
.L_x_12792:
        /* <DEDUP_REMOVED lines=9> */
.L_x_12894:
[----:B------:R-:W-:Y:S05]  /*6a00*/  BRA.U !UP0, `(.L_x_12895) ;  /* 0x0000002d08847547 */ /* 0x000fea000b800000 */
[----:B01----:R-:W0:Y:S02]  /*6a10*/  LDC.64 R78, c[0x0][0x3a0] ;  /* 0x0000e800ff4e7b82 */ /* 0x003e240000000a00 */
[----:B0-----:R-:W-:-:S05]  /*6a20*/  IMAD.WIDE.U32 R78, R65, 0x20, R78 ;  /* 0x00000020414e7825 */ /* 0x001fca00078e004e */
[----:B------:R0:W5:Y:S04]  /*6a30*/  LDG.E.128 R48, desc[UR12][R78.64] ;  /* 0x0000000c4e307981 */ /* 0x000168000c1e1d00 */
[----:B------:R0:W5:Y:S01]  /*6a40*/  LDG.E.128 R52, desc[UR12][R78.64+0x10] ;  /* 0x0000100c4e347981 */ /* 0x000162000c1e1d00 */
[----:B------:R-:W-:-:S13]  /*6a50*/  ISETP.LT.AND P2, PT, RZ, UR39, PT ;  /* 0x00000027ff007c0c */ /* 0x000fda000bf41270 */
[----:B------:R-:W-:Y:S01]  /*6a60*/  @!P2 IMAD.MOV.U32 R67, RZ, RZ, R11 ;  /* 0x000000ffff43a224 */ /* 0x000fe200078e000b */
[----:B------:R-:W-:Y:S01]  /*6a70*/  @!P2 MOV R82, R68 ;  /* 0x000000440052a202 */ /* 0x000fe20000000f00 */
        /* <DEDUP_REMOVED lines=17> */
.L_x_12899:
        /* <DEDUP_REMOVED lines=13> */
.L_x_12901:
[----:B------:R-:W-:Y:S05]  /*6c60*/  BSYNC.RECONVERGENT B2 ;  /* 0x0000000000027941 */ /* 0x000fea0003800200 */
.L_x_12900:
        /* <DEDUP_REMOVED lines=47> */
.L_x_12898:
[----:B------:R-:W-:Y:S05]  /*6f60*/  BSYNC.RECONVERGENT B1 ;  /* 0x0000000000017941 */ /* 0x000fea0003800200 */
.L_x_12897:
        /* <DEDUP_REMOVED lines=10> */
.L_x_12896:
        /* <DEDUP_REMOVED lines=19> */
.L_x_12905:
        /* <DEDUP_REMOVED lines=13> */
.L_x_12907:
[----:B------:R-:W-:Y:S05]  /*7210*/  BSYNC.RECONVERGENT B2 ;  /* 0x0000000000027941 */ /* 0x000fea0003800200 */
.L_x_12906:
        /* <DEDUP_REMOVED lines=48> */
.L_x_12904:
[----:B------:R-:W-:Y:S05]  /*7520*/  BSYNC.RECONVERGENT B1 ;  /* 0x0000000000017941 */ /* 0x000fea0003800200 */
.L_x_12903:
        /* <DEDUP_REMOVED lines=10> */
.L_x_12902:
        /* <DEDUP_REMOVED lines=19> */
.L_x_12911:
        /* <DEDUP_REMOVED lines=13> */
.L_x_12913:
[----:B------:R-:W-:Y:S05]  /*77d0*/  BSYNC.RECONVERGENT B2 ;  /* 0x0000000000027941 */ /* 0x000fea0003800200 */
.L_x_12912:
        /* <DEDUP_REMOVED lines=47> */
.L_x_12910:
[----:B------:R-:W-:Y:S05]  /*7ad0*/  BSYNC.RECONVERGENT B1 ;  /* 0x0000000000017941 */ /* 0x000fea0003800200 */
.L_x_12909:
        /* <DEDUP_REMOVED lines=10> */
.L_x_12908:
        /* <DEDUP_REMOVED lines=19> */
.L_x_12917:
        /* <DEDUP_REMOVED lines=13> */
.L_x_12919:
[----:B------:R-:W-:Y:S05]  /*7d80*/  BSYNC.RECONVERGENT B2 ;  /* 0x0000000000027941 */ /* 0x000fea0003800200 */
.L_x_12918:
        /* <DEDUP_REMOVED lines=48> */
.L_x_12916:
[----:B------:R-:W-:Y:S05]  /*8090*/  BSYNC.RECONVERGENT B1 ;  /* 0x0000000000017941 */ /* 0x000fea0003800200 */
.L_x_12915:
        /* <DEDUP_REMOVED lines=10> */
.L_x_12914:
        /* <DEDUP_REMOVED lines=19> */
.L_x_12923:
        /* <DEDUP_REMOVED lines=13> */
.L_x_12925:
[----:B------:R-:W-:Y:S05]  /*8340*/  BSYNC.RECONVERGENT B2 ;  /* 0x0000000000027941 */ /* 0x000fea0003800200 */
.L_x_12924:
        /* <DEDUP_REMOVED lines=47> */
.L_x_12922:
[----:B------:R-:W-:Y:S05]  /*8640*/  BSYNC.RECONVERGENT B1 ;  /* 0x0000000000017941 */ /* 0x000fea0003800200 */
.L_x_12921:
        /* <DEDUP_REMOVED lines=10> */
.L_x_12920:
        /* <DEDUP_REMOVED lines=19> */
.L_x_12929:
        /* <DEDUP_REMOVED lines=13> */
.L_x_12931:
[----:B------:R-:W-:Y:S05]  /*88f0*/  BSYNC.RECONVERGENT B2 ;  /* 0x0000000000027941 */ /* 0x000fea0003800200 */
.L_x_12930:
        /* <DEDUP_REMOVED lines=48> */
.L_x_12928:
[----:B------:R-:W-:Y:S05]  /*8c00*/  BSYNC.RECONVERGENT B1 ;  /* 0x0000000000017941 */ /* 0x000fea0003800200 */
.L_x_12927:
        /* <DEDUP_REMOVED lines=10> */
.L_x_12926:
        /* <DEDUP_REMOVED lines=19> */
.L_x_12935:
        /* <DEDUP_REMOVED lines=13> */
.L_x_12937:
[----:B------:R-:W-:Y:S05]  /*8eb0*/  BSYNC.RECONVERGENT B2 ;  /* 0x0000000000027941 */ /* 0x000fea0003800200 */
.L_x_12936:
        /* <DEDUP_REMOVED lines=47> */
.L_x_12934:
[----:B------:R-:W-:Y:S05]  /*91b0*/  BSYNC.RECONVERGENT B1 ;  /* 0x0000000000017941 */ /* 0x000fea0003800200 */
.L_x_12933:
        /* <DEDUP_REMOVED lines=10> */
.L_x_12932:
        /* <DEDUP_REMOVED lines=19> */
.L_x_12941:
        /* <DEDUP_REMOVED lines=13> */
.L_x_12943:
[----:B------:R-:W-:Y:S05]  /*9460*/  BSYNC.RECONVERGENT B2 ;  /* 0x0000000000027941 */ /* 0x000fea0003800200 */
.L_x_12942:
        /* <DEDUP_REMOVED lines=47> */
.L_x_12940:
[----:B------:R-:W-:Y:S05]  /*9760*/  BSYNC.RECONVERGENT B1 ;  /* 0x0000000000017941 */ /* 0x000fea0003800200 */
.L_x_12939:
        /* <DEDUP_REMOVED lines=11> */
.L_x_12895:
        /* <DEDUP_REMOVED lines=24> */
.L_x_12947:
        /* <DEDUP_REMOVED lines=13> */
.L_x_12949:
[----:B------:R-:W-:Y:S05]  /*9a70*/  BSYNC.RECONVERGENT B2 ;  /* 0x0000000000027941 */ /* 0x000fea0003800200 */
.L_x_12948:
        /* <DEDUP_REMOVED lines=45> */
.L_x_12946:
[----:B------:R-:W-:Y:S05]  /*9d50*/  BSYNC.RECONVERGENT B1 ;  /* 0x0000000000017941 */ /* 0x000fea0003800200 */
.L_x_12945:
        /* <DEDUP_REMOVED lines=9> */
.L_x_12944:
        /* <DEDUP_REMOVED lines=16> */
.L_x_12953:
        /* <DEDUP_REMOVED lines=13> */
.L_x_12955:
[----:B------:R-:W-:Y:S05]  /*9fc0*/  BSYNC.RECONVERGENT B2 ;  /* 0x0000000000027941 */ /* 0x000fea0003800200 */
.L_x_12954:
        /* <DEDUP_REMOVED lines=46> */
.L_x_12952:
[----:B------:R-:W-:Y:S05]  /*a2b0*/  BSYNC.RECONVERGENT B1 ;  /* 0x0000000000017941 */ /* 0x000fea0003800200 */
.L_x_12951:
        /* <DEDUP_REMOVED lines=9> */
.L_x_12950:
        /* <DEDUP_REMOVED lines=16> */
.L_x_12959:
        /* <DEDUP_REMOVED lines=13> */
.L_x_12961:
[----:B------:R-:W-:Y:S05]  /*a520*/  BSYNC.RECONVERGENT B2 ;  /* 0x0000000000027941 */ /* 0x000fea0003800200 */
.L_x_12960:
        /* <DEDUP_REMOVED lines=46> */
.L_x_12958:
[----:B------:R-:W-:Y:S05]  /*a810*/  BSYNC.RECONVERGENT B1 ;  /* 0x0000000000017941 */ /* 0x000fea0003800200 */
.L_x_12957:
        /* <DEDUP_REMOVED lines=9> */
.L_x_12956:
        /* <DEDUP_REMOVED lines=16> */
.L_x_12965:
        /* <DEDUP_REMOVED lines=13> */
.L_x_12967:
[----:B------:R-:W-:Y:S05]  /*aa80*/  BSYNC.RECONVERGENT B2 ;  /* 0x0000000000027941 */ /* 0x000fea0003800200 */
.L_x_12966:
        /* <DEDUP_REMOVED lines=46> */
.L_x_12964:
[----:B------:R-:W-:Y:S05]  /*ad70*/  BSYNC.RECONVERGENT B1 ;  /* 0x0000000000017941 */ /* 0x000fea0003800200 */
.L_x_12963:
        /* <DEDUP_REMOVED lines=9> */
.L_x_12962:
        /* <DEDUP_REMOVED lines=16> */
.L_x_12971:
        /* <DEDUP_REMOVED lines=13> */
.L_x_12973:
[----:B------:R-:W-:Y:S05]  /*afe0*/  BSYNC.RECONVERGENT B2 ;  /* 0x0000000000027941 */ /* 0x000fea0003800200 */
.L_x_12972:
        /* <DEDUP_REMOVED lines=46> */
.L_x_12970:
[----:B------:R-:W-:Y:S05]  /*b2d0*/  BSYNC.RECONVERGENT B1 ;  /* 0x0000000000017941 */ /* 0x000fea0003800200 */
.L_x_12969:
        /* <DEDUP_REMOVED lines=9> */
.L_x_12968:
        /* <DEDUP_REMOVED lines=16> */
.L_x_12977:
        /* <DEDUP_REMOVED lines=13> */
.L_x_12979:
[----:B------:R-:W-:Y:S05]  /*b540*/  BSYNC.RECONVERGENT B2 ;  /* 0x0000000000027941 */ /* 0x000fea0003800200 */
.L_x_12978:
        /* <DEDUP_REMOVED lines=46> */
.L_x_12976:
[----:B------:R-:W-:Y:S05]  /*b830*/  BSYNC.RECONVERGENT B1 ;  /* 0x0000000000017941 */ /* 0x000fea0003800200 */
.L_x_12975:
        /* <DEDUP_REMOVED lines=9> */
.L_x_12974:
        /* <DEDUP_REMOVED lines=16> */
.L_x_12983:
        /* <DEDUP_REMOVED lines=13> */
.L_x_12985:
[----:B------:R-:W-:Y:S05]  /*baa0*/  BSYNC.RECONVERGENT B2 ;  /* 0x0000000000027941 */ /* 0x000fea0003800200 */
.L_x_12984:
        /* <DEDUP_REMOVED lines=46> */
.L_x_12982:
[----:B------:R-:W-:Y:S05]  /*bd90*/  BSYNC.RECONVERGENT B1 ;  /* 0x0000000000017941 */ /* 0x000fea0003800200 */
.L_x_12981:
        /* <DEDUP_REMOVED lines=9> */
.L_x_12980:
        /* <DEDUP_REMOVED lines=16> */
.L_x_12988:
        /* <DEDUP_REMOVED lines=13> */
.L_x_12990:
[----:B------:R-:W-:Y:S05]  /*c000*/  BSYNC.RECONVERGENT B2 ;  /* 0x0000000000027941 */ /* 0x000fea0003800200 */
.L_x_12989:
        /* <DEDUP_REMOVED lines=46> */
.L_x_12987:
[----:B------:R-:W-:Y:S05]  /*c2f0*/  BSYNC.RECONVERGENT B1 ;  /* 0x0000000000017941 */ /* 0x000fea0003800200 */
.L_x_12986:
        /* <DEDUP_REMOVED lines=9> */
.L_x_12938:
[----:B01----:R-:W0:Y:S01]  /*c390*/  LDC.64 R78, c[0x0][0x3a8] ;  /* 0x0000ea00ff4e7b82 */ /* 0x003e220000000a00 */
        /* <DEDUP_REMOVED lines=25> */
.L_x_12991:
[----:B------:R-:W-:Y:S01]  /*c530*/  VIADD R65, R65, 0x80 ;  /* 0x0000008041417836 */ /* 0x000fe20000000000 */
[----:B------:R-:W-:-:S07]  /*c540*/  IADD3 R64, PT, PT, R64, 0x80, RZ ;  /* 0x0000008040407810 */ /* 0x000fce0007ffe0ff */
.L_x_12893:
[----:B------:R-:W-:Y:S05]  /*c550*/  BSYNC.RECONVERGENT B0 ;  /* 0x0000000000007941 */ /* 0x000fea0003800200 */
.L_x_12892:
        /* <DEDUP_REMOVED lines=9> */
.L_x_12994:
        /* <DEDUP_REMOVED lines=25> */
.L_x_12999:
        /* <DEDUP_REMOVED lines=13> */
.L_x_13001:
[----:B------:R-:W-:Y:S05]  /*c850*/  BSYNC.RECONVERGENT B2 ;  /* 0x0000000000027941 */ /* 0x000fea0003800200 */
.L_x_13000:
        /* <DEDUP_REMOVED lines=47> */
.L_x_12998:
[----:B------:R-:W-:Y:S05]  /*cb50*/  BSYNC.RECONVERGENT B1 ;  /* 0x0000000000017941 */ /* 0x000fea0003800200 */
.L_x_12997:
        /* <DEDUP_REMOVED lines=10> */
.L_x_12996:
        /* <DEDUP_REMOVED lines=19> */
.L_x_13005:
        /* <DEDUP_REMOVED lines=13> */
.L_x_13007:
[----:B------:R-:W-:Y:S05]  /*ce00*/  BSYNC.RECONVERGENT B2 ;  /* 0x0000000000027941 */ /* 0x000fea0003800200 */
.L_x_13006:
        /* <DEDUP_REMOVED lines=48> */
.L_x_13004:
[----:B------:R-:W-:Y:S05]  /*d110*/  BSYNC.RECONVERGENT B1 ;  /* 0x0000000000017941 */ /* 0x000fea0003800200 */
.L_x_13003:
        /* <DEDUP_REMOVED lines=10> */
.L_x_13002:
        /* <DEDUP_REMOVED lines=19> */
.L_x_13011:
        /* <DEDUP_REMOVED lines=13> */
.L_x_13013:
[----:B------:R-:W-:Y:S05]  /*d3c0*/  BSYNC.RECONVERGENT B2 ;  /* 0x0000000000027941 */ /* 0x000fea0003800200 */
.L_x_13012:
        /* <DEDUP_REMOVED lines=47> */
.L_x_13010:
[----:B------:R-:W-:Y:S05]  /*d6c0*/  BSYNC.RECONVERGENT B1 ;  /* 0x0000000000017941 */ /* 0x000fea0003800200 */
.L_x_13009:
        /* <DEDUP_REMOVED lines=10> */
.L_x_13008:
        /* <DEDUP_REMOVED lines=19> */
.L_x_13017:
        /* <DEDUP_REMOVED lines=13> */
.L_x_13019:
[----:B------:R-:W-:Y:S05]  /*d970*/  BSYNC.RECONVERGENT B2 ;  /* 0x0000000000027941 */ /* 0x000fea0003800200 */
.L_x_13018:
        /* <DEDUP_REMOVED lines=48> */
.L_x_13016:
[----:B------:R-:W-:Y:S05]  /*dc80*/  BSYNC.RECONVERGENT B1 ;  /* 0x0000000000017941 */ /* 0x000fea0003800200 */
.L_x_13015:
        /* <DEDUP_REMOVED lines=10> */
.L_x_13014:
        /* <DEDUP_REMOVED lines=19> */
.L_x_13023:
        /* <DEDUP_REMOVED lines=13> */
.L_x_13025:
[----:B------:R-:W-:Y:S05]  /*df30*/  BSYNC.RECONVERGENT B2 ;  /* 0x0000000000027941 */ /* 0x000fea0003800200 */
.L_x_13024:
        /* <DEDUP_REMOVED lines=47> */
.L_x_13022:
[----:B------:R-:W-:Y:S05]  /*e230*/  BSYNC.RECONVERGENT B1 ;  /* 0x0000000000017941 */ /* 0x000fea0003800200 */
.L_x_13021:
        /* <DEDUP_REMOVED lines=10> */
.L_x_13020:
        /* <DEDUP_REMOVED lines=19> */
.L_x_13029:
        /* <DEDUP_REMOVED lines=13> */
.L_x_13031:
[----:B------:R-:W-:Y:S05]  /*e4e0*/  BSYNC.RECONVERGENT B2 ;  /* 0x0000000000027941 */ /* 0x000fea0003800200 */
.L_x_13030:
        /* <DEDUP_REMOVED lines=48> */
.L_x_13028:
[----:B------:R-:W-:Y:S05]  /*e7f0*/  BSYNC.RECONVERGENT B1 ;  /* 0x0000000000017941 */ /* 0x000fea0003800200 */
.L_x_13027:
        /* <DEDUP_REMOVED lines=10> */
.L_x_13026:
        /* <DEDUP_REMOVED lines=19> */
.L_x_13035:
        /* <DEDUP_REMOVED lines=13> */
.L_x_13037:
[----:B------:R-:W-:Y:S05]  /*eaa0*/  BSYNC.RECONVERGENT B2 ;  /* 0x0000000000027941 */ /* 0x000fea0003800200 */
.L_x_13036:
        /* <DEDUP_REMOVED lines=47> */
.L_x_13034:
[----:B------:R-:W-:Y:S05]  /*eda0*/  BSYNC.RECONVERGENT B1 ;  /* 0x0000000000017941 */ /* 0x000fea0003800200 */
.L_x_13033:
        /* <DEDUP_REMOVED lines=10> */
.L_x_13032:
        /* <DEDUP_REMOVED lines=19> */
.L_x_13041:
        /* <DEDUP_REMOVED lines=13> */
.L_x_13043:
[----:B------:R-:W-:Y:S05]  /*f050*/  BSYNC.RECONVERGENT B2 ;  /* 0x0000000000027941 */ /* 0x000fea0003800200 */
.L_x_13042:
        /* <DEDUP_REMOVED lines=48> */
.L_x_13040:
[----:B------:R-:W-:Y:S05]  /*f360*/  BSYNC.RECONVERGENT B1 ;  /* 0x0000000000017941 */ /* 0x000fea0003800200 */
.L_x_13039:
        /* <DEDUP_REMOVED lines=9> */
[----:B------:R-:W-:Y:S01]  /*f400*/  FADD.FTZ R63, R63, R78 ;  /* 0x0000004e3f3f7221 */ /* 0x000fe20000010000 */
[----:B------:R-:W-:Y:S06]  /*f410*/  BRA `(.L_x_13038) ;  /* 0x0000002800ec7947 */ /* 0x000fec0003800000 */
.L_x_12995:
[----:B------:R-:W-:Y:S01]  /*f420*/  IMAD.U32 R77, RZ, RZ, UR14 ;  /* 0x0000000eff4d7e24 */ /* 0x000fe2000f8e00ff */
[----:B------:R-:W-:Y:S01]  /*f430*/  MOV R67, UR15 ;  /* 0x0000000f00437c02 */ /* 0x000fe20008000f00 */
[----:B------:R-:W-:Y:S01]  /*f440*/  IMAD.MOV.U32 R58, RZ, RZ, R11 ;  /* 0x000000ffff3a7224 */ /* 0x000fe200078e000b */
[----:B------:R-:W-:Y:S01]  /*f450*/  MOV R82, R68 ;  /* 0x0000004400527202 */ /* 0x000fe20000000f00 */
[----:B------:R-:W-:Y:S01]  /*f460*/  IMAD.MOV.U32 R56, RZ, RZ, RZ ;  /* 0x000000ffff387224 */ /* 0x000fe200078e00ff */
[----:B------:R-:W-:Y:S01]  /*f470*/  IADD3 R77, PT, PT, R77, -0x61c88647, RZ ;  /* 0x9e3779b94d4d7810 */ /* 0x000fe20007ffe0ff */
        /* <DEDUP_REMOVED lines=18> */
.L_x_13047:
        /* <DEDUP_REMOVED lines=13> */
.L_x_13049:
[----:B------:R-:W-:Y:S05]  /*f670*/  BSYNC.RECONVERGENT B2 ;  /* 0x0000000000027941 */ /* 0x000fea0003800200 */
.L_x_13048:
        /* <DEDUP_REMOVED lines=45> */
.L_x_13046:
[----:B------:R-:W-:Y:S05]  /*f950*/  BSYNC.RECONVERGENT B1 ;  /* 0x0000000000017941 */ /* 0x000fea0003800200 */
.L_x_13045:
        /* <DEDUP_REMOVED lines=9> */
.L_x_13044:
        /* <DEDUP_REMOVED lines=16> */
.L_x_13053:
        /* <DEDUP_REMOVED lines=13> */
.L_x_13055:
[----:B------:R-:W-:Y:S05]  /*fbc0*/  BSYNC.RECONVERGENT B2 ;  /* 0x0000000000027941 */ /* 0x000fea0003800200 */
.L_x_13054:
[----:B------:R-:W-:Y:S01]  /*fbd0*/  IMAD.WIDE.U32 R60, R76, -0x326172a9, RZ ;  /* 0xcd9e8d574c3c7825 */ /* 0x000fe200078e00ff */
[----:B------:R-:W-:Y:S01]  /*fbe0*/  LOP3.LUT R58, R10, UR15, R63, 0x96, !PT ;  /* 0x0000000f0a3a7c12 */ /* 0x000fe2000f8e963f */
[----:B------:R-:W-:Y:S02]  /*fbf0*/  UIADD3 UR5, UPT, UPT, UR14, 0x78dde6e4, URZ ;  /* 0x78dde6e40e057890 */ /* 0x000fe4000fffe0ff */
[----:B------:R-:W-:Y:S01]  /*fc00*/  HFMA2 R11, -RZ, RZ, 0, 0 ;  /* 0x00000000ff0b7431 */ /* 0x000fe200000001ff */
        /* <DEDUP_REMOVED lines=42> */
.L_x_13052:
[----:B------:R-:W-:Y:S05]  /*feb0*/  BSYNC.RECONVERGENT B1 ;  /* 0x0000000000017941 */ /* 0x000fea0003800200 */
.L_x_13051:
        /* <DEDUP_REMOVED lines=9> */
.L_x_13050:
        /* <DEDUP_REMOVED lines=16> */
.L_x_13059:
        /* <DEDUP_REMOVED lines=13> */
.L_x_13061:
[----:B------:R-:W-:Y:S05]  /*10120*/  BSYNC.RECONVERGENT B2 ;  /* 0x0000000000027941 */ /* 0x000fea0003800200 */
.L_x_13060:
        /* <DEDUP_REMOVED lines=46> */
.L_x_13058:
[----:B------:R-:W-:Y:S05]  /*10410*/  BSYNC.RECONVERGENT B1 ;  /* 0x0000000000017941 */ /* 0x000fea0003800200 */
.L_x_13057:
        /* <DEDUP_REMOVED lines=9> */
.L_x_13056:
        /* <DEDUP_REMOVED lines=16> */
.L_x_13065:
        /* <DEDUP_REMOVED lines=13> */
.L_x_13067:
[----:B------:R-:W-:Y:S05]  /*10680*/  BSYNC.RECONVERGENT B2 ;  /* 0x0000000000027941 */ /* 0x000fea0003800200 */
.L_x_13066:
        /* <DEDUP_REMOVED lines=46> */
.L_x_13064:
[----:B------:R-:W-:Y:S05]  /*10970*/  BSYNC.RECONVERGENT B1 ;  /* 0x0000000000017941 */ /* 0x000fea0003800200 */
.L_x_13063:
        /* <DEDUP_REMOVED lines=9> */
.L_x_13062:
        /* <DEDUP_REMOVED lines=16> */
.L_x_13071:
        /* <DEDUP_REMOVED lines=13> */
.L_x_13073:
[----:B------:R-:W-:Y:S05]  /*10be0*/  BSYNC.RECONVERGENT B2 ;  /* 0x0000000000027941 */ /* 0x000fea0003800200 */
.L_x_13072:
        /* <DEDUP_REMOVED lines=46> */
.L_x_13070:
[----:B------:R-:W-:Y:S05]  /*10ed0*/  BSYNC.RECONVERGENT B1 ;  /* 0x0000000000017941 */ /* 0x000fea0003800200 */
.L_x_13069:
        /* <DEDUP_REMOVED lines=9> */
.L_x_13068:
        /* <DEDUP_REMOVED lines=16> */
.L_x_13077:
        /* <DEDUP_REMOVED lines=13> */
.L_x_13079:
[----:B------:R-:W-:Y:S05]  /*11140*/  BSYNC.RECONVERGENT B2 ;  /* 0x0000000000027941 */ /* 0x000fea0003800200 */
.L_x_13078:
        /* <DEDUP_REMOVED lines=46> */
.L_x_13076:
[----:B------:R-:W-:Y:S05]  /*11430*/  BSYNC.RECONVERGENT B1 ;  /* 0x0000000000017941 */ /* 0x000fea0003800200 */
.L_x_13075:
        /* <DEDUP_REMOVED lines=9> */
.L_x_13074:
        /* <DEDUP_REMOVED lines=16> */
.L_x_13083:
        /* <DEDUP_REMOVED lines=13> */
.L_x_13085:
[----:B------:R-:W-:Y:S05]  /*116a0*/  BSYNC.RECONVERGENT B2 ;  /* 0x0000000000027941 */ /* 0x000fea0003800200 */
.L_x_13084:
        /* <DEDUP_REMOVED lines=46> */
.L_x_13082:
[----:B------:R-:W-:Y:S05]  /*11990*/  BSYNC.RECONVERGENT B1 ;  /* 0x0000000000017941 */ /* 0x000fea0003800200 */
.L_x_13081:
        /* <DEDUP_REMOVED lines=9> */
.L_x_13080:
[----:B------:R-:W-:Y:S01]  /*11a30*/  IMAD.MOV.U32 R11, RZ, RZ, R78 ;  /* 0x000000ffff0b7224 */ /* 0x000fe200078e004e */
[----:B------:R-:W-:Y:S01]  /*11a40*/  MOV R68, R82 ;  /* 0x0000005200447202 */ /* 0x000fe20000000f00 */
[----:B------:R-:W-:Y:S01]  /*11a50*/  IMAD.MOV.U32 R63, RZ, RZ, RZ ;  /* 0x000000ffff3f7224 */ /* 0x000fe200078e00ff */
[----:B------:R-:W-:Y:S06]  /*11a60*/  BRA.U !UP2, `(.L_x_13038) ;  /* 0x000000050a587547 */ /* 0x000fec000b800000 */
        /* <DEDUP_REMOVED lines=16> */
.L_x_13088:
        /* <DEDUP_REMOVED lines=13> */
.L_x_13090:
[----:B------:R-:W-:Y:S05]  /*11c40*/  BSYNC.RECONVERGENT B2 ;  /* 0x0000000000027941 */ /* 0x000fea0003800200 */
.L_x_13089:
        /* <DEDUP_REMOVED lines=46> */
.L_x_13087:
[----:B------:R-:W-:Y:S05]  /*11f30*/  BSYNC.RECONVERGENT B1 ;  /* 0x0000000000017941 */ /* 0x000fea0003800200 */
.L_x_13086:
        /* <DEDUP_REMOVED lines=9> */
.L_x_13038:
        /* <DEDUP_REMOVED lines=25> */
.L_x_12993:
[----:B------:R-:W-:Y:S05]  /*12160*/  BSYNC.RECONVERGENT B0 ;  /* 0x0000000000007941 */ /* 0x000fea0003800200 */
.L_x_12992:
[----:B------:R-:W-:Y:S01]  /*12170*/  FADD.FTZ R64, RZ, R40 ;  /* 0x00000028ff407221 */ /* 0x000fe20000010000 */
[C---:B------:R-:W-:Y:S01]  /*12180*/  ISETP.GT.U32.AND P4, PT, R9.reuse, 0xff, PT ;  /* 0x000000ff0900780c */ /* 0x040fe20003f84070 */
[----:B------:R-:W-:Y:S01]  /*12190*/  BSSY.RECONVERGENT B0, `(.L_x_13091) ;  /* 0x000006c000007945 */ /* 0x000fe20003800200 */
[----:B------:R-:W-:Y:S01]  /*121a0*/  ISETP.GT.U32.AND P3, PT, R9, 0x17f, PT ;  /* 0x0000017f0900780c */ /* 0x000fe20003f64070 */
[----:B------:R-:W-:Y:S01]  /*121b0*/  FADD.FTZ R65, R41, R64 ;  /* 0x0000004029417221 */ /* 0x000fe20000010000 */
[----:B-1-3--:R-:W-:-:S03]  /*121c0*/  IMAD.MOV.U32 R81, RZ, RZ, RZ ;  /* 0x000000ffff517224 */ /* 0x00afc600078e00ff */
        /* <DEDUP_REMOVED lines=27> */
[----:B------:R-:W0:Y:S02]  /*12380*/  SHFL.BFLY PT, R64, R77, 0x4, 0x1f ;  /* 0x0c801f004d407f89 */ /* 0x000e2400000e0000 */
[----:B0-2---:R-:W-:-:S05]  /*12390*/  FADD.FTZ R78, R77, R64 ;  /* 0x000000404d4e7221 */ /* 0x005fca0000010000 */
        /* <DEDUP_REMOVED lines=75> */
.L_x_13092:
[----:B------:R-:W-:Y:S05]  /*12850*/  BSYNC.RECONVERGENT B0 ;  /* 0x0000000000007941 */ /* 0x000fea0003800200 */
.L_x_13091:
        /* <DEDUP_REMOVED lines=12> */
.L_x_13094:
[----:B------:R-:W-:Y:S05]  /*12920*/  BSYNC.RECONVERGENT B0 ;  /* 0x0000000000007941 */ /* 0x000fea0003800200 */
.L_x_13093:
        /* <DEDUP_REMOVED lines=21> */
[----:B------:R-:W-:Y:S01]  /*12a80*/  IMAD.U32 R83, RZ, RZ, UR23 ;  /* 0x00000017ff537e24 */ /* 0x000fe2000f8e00ff */
[----:B-1----:R-:W-:Y:S01]  /*12a90*/  I2FP.F32.S32 R79, R78 ;  /* 0x0000004e004f7245 */ /* 0x002fe20000201400 */
[----:B------:R-:W-:Y:S01]  /*12aa0*/  IMAD.IADD R77, R77, 0x1, R78 ;  /* 0x000000014d4d7824 */ /* 0x000fe200078e024e */
[----:B------:R-:W0:Y:S04]  /*12ab0*/  SHFL.DOWN PT, R81, R64, 0x1, 0x1f ;  /* 0x08201f0040517f89 */ /* 0x000e2800000e0000 */
        /* <DEDUP_REMOVED lines=8> */
[----:B-1----:R-:W-:Y:S02]  /*12b40*/  FADD.FTZ R64, R80, R65 ;  /* 0x0000004150407221 */ /* 0x002fe40000010000 */
[----:B------:R-:W-:Y:S01]  /*12b50*/  FMUL.FTZ R78, R67, R78 ;  /* 0x0000004e434e7220 */ /* 0x000fe20000410000 */
[----:B--2---:R-:W-:-:S03]  /*12b60*/  FMUL.FTZ R67, R77, R82 ;  /* 0x000000524d437220 */ /* 0x004fc60000410000 */
        /* <DEDUP_REMOVED lines=38> */
[--C-:B------:R-:W-:Y:S01]  /*12dd0*/  FADD.FTZ R84, R46, -R80.reuse ;  /* 0x800000502e547221 */ /* 0x100fe20000010000 */
[----:B------:R-:W-:Y:S02]  /*12de0*/  HADD2.F32 R87, -RZ, R17.H1_H1 ;  /* 0x30000011ff577230 */ /* 0x000fe40000004100 */
[----:B------:R-:W-:Y:S01]  /*12df0*/  FFMA.FTZ R65, R66, R79, R83 ;  /* 0x0000004f42417223 */ /* 0x000fe20000010053 */
[--C-:B------:R-:W-:Y:S01]  /*12e00*/  FADD.FTZ R66, R44, -R80.reuse ;  /* 0x800000502c427221 */ /* 0x100fe20000010000 */
        /* <DEDUP_REMOVED lines=29> */
[----:B0-----:R-:W-:-:S04]  /*12fe0*/  IMAD.WIDE.U32 R78, R81, 0x10, R78 ;  /* 0x00000010514e7825 */ /* 0x001fc800078e004e */
[----:B------:R-:W-:Y:S01]  /*12ff0*/  VIADD R81, R81, 0x80 ;  /* 0x0000008051517836 */ /* 0x000fe20000000000 */
[----:B------:R0:W-:Y:S06]  /*13000*/  STG.E.128 desc[UR12][R78.64], R64 ;  /* 0x000000404e007986 */ /* 0x0001ec000c101d0c */
.L_x_13097:
[----:B------:R-:W-:Y:S05]  /*13010*/  BSYNC.RECONVERGENT B0 ;  /* 0x0000000000007941 */ /* 0x000fea0003800200 */
.L_x_13096:
[----:B------:R-:W-:Y:S04]  /*13020*/  BSSY.RECONVERGENT B0, `(.L_x_13098) ;  /* 0x0000032000007945 */ /* 0x000fe80003800200 */
[----:B------:R-:W-:Y:S05]  /*13030*/  @!P1 BRA `(.L_x_13099) ;  /* 0x0000000000c09947 */ /* 0x000fea0003800000 */
[--C-:B01----:R-:W-:Y:S01]  /*13040*/  FADD.FTZ R64, R48, -R80.reuse ;  /* 0x8000005030407221 */ /* 0x103fe20000010000 */
        /* <DEDUP_REMOVED lines=47> */
.L_x_13099:
[----:B------:R-:W-:Y:S05]  /*13340*/  BSYNC.RECONVERGENT B0 ;  /* 0x0000000000007941 */ /* 0x000fea0003800200 */
.L_x_13098:
[----:B------:R-:W-:Y:S04]  /*13350*/  BSSY.RECONVERGENT B0, `(.L_x_13095) ;  /* 0x0000031000007945 */ /* 0x000fe80003800200 */
[----:B------:R-:W-:Y:S05]  /*13360*/  @!P2 BRA `(.L_x_13100) ;  /* 0x0000000000bca947 */ /* 0x000fea0003800000 */
[--C-:B012---:R-:W-:Y:S01]  /*13370*/  FADD.FTZ R64, R56, -R80.reuse ;  /* 0x8000005038407221 */ /* 0x107fe20000010000 */
        /* <DEDUP_REMOVED lines=16> */
[--C-:B------:R-:W-:Y:S01]  /*13480*/  FADD.FTZ R84, R62, -R80.reuse ;  /* 0x800000503e547221 */ /* 0x100fe20000010000 */
[----:B------:R-:W-:Y:S02]  /*13490*/  HADD2.F32 R87, -RZ, R35.H1_H1 ;  /* 0x30000023ff577230 */ /* 0x000fe40000004100 */
[----:B------:R-:W-:Y:S01]  /*134a0*/  FMUL.FTZ R66, R77, R66 ;  /* 0x000000424d427220 */ /* 0x000fe20000410000 */
        /* <DEDUP_REMOVED lines=12> */
[--C-:B------:R-:W-:Y:S01]  /*13570*/  FADD.FTZ R84, R63, -R80.reuse ;  /* 0x800000503f547221 */ /* 0x100fe20000010000 */
[----:B------:R-:W0:Y:S01]  /*13580*/  LDC.64 R78, c[0x0][0x428] ;  /* 0x00010a00ff4e7b82 */ /* 0x000e220000000a00 */
[----:B------:R-:W-:Y:S02]  /*13590*/  HADD2.F32 R85, -RZ, R31.H1_H1 ;  /* 0x3000001fff557230 */ /* 0x000fe40000004100 */
[----:B------:R-:W-:Y:S01]  /*135a0*/  FADD.FTZ R80, R57, -R80 ;  /* 0x8000005039507221 */ /* 0x000fe20000010000 */
[----:B------:R-:W-:Y:S01]  /*135b0*/  FMUL.FTZ R84, R77, R84 ;  /* 0x000000544d547220 */ /* 0x000fe20000410000 */
[----:B------:R-:W-:-:S02]  /*135c0*/  F2FP.F16.F32.PACK_AB R66, R83, R66 ;  /* 0x000000425342723e */ /* 0x000fc400000000ff */
[----:B------:R-:W-:Y:S01]  /*135d0*/  FMUL.FTZ R80, R77, R80 ;  /* 0x000000504d507220 */ /* 0x000fe20000410000 */
[----:B------:R-:W-:Y:S01]  /*135e0*/  FFMA.FTZ R84, R84, R85, R87 ;  /* 0x0000005554547223 */ /* 0x000fe20000010057 */
[----:B------:R-:W-:Y:S02]  /*135f0*/  HADD2.F32 R77, -RZ, R28.H1_H1 ;  /* 0x3000001cff4d7230 */ /* 0x000fe40000004100 */
[----:B------:R-:W-:Y:S02]  /*13600*/  HADD2.F32 R85, -RZ, R32.H1_H1 ;  /* 0x30000020ff557230 */ /* 0x000fe40000004100 */
[----:B------:R-:W-:-:S03]  /*13610*/  F2FP.F16.F32.PACK_AB R67, R84, R67 ;  /* 0x000000435443723e */ /* 0x000fc600000000ff */
[----:B------:R-:W-:-:S05]  /*13620*/  FFMA.FTZ R77, R80, R77, R85 ;  /* 0x0000004d504d7223 */ /* 0x000fca0000010055 */
[----:B------:R-:W-:Y:S01]  /*13630*/  F2FP.F16.F32.PACK_AB R64, R77, R64 ;  /* 0x000000404d40723e */ /* 0x000fe200000000ff */
[----:B0-----:R-:W-:-:S05]  /*13640*/  IMAD.WIDE.U32 R78, R81, 0x10, R78 ;  /* 0x00000010514e7825 */ /* 0x001fca00078e004e */
[----:B------:R3:W-:Y:S02]  /*13650*/  STG.E.128 desc[UR12][R78.64], R64 ;  /* 0x000000404e007986 */ /* 0x0007e4000c101d0c */
.L_x_13100:
[----:B------:R-:W-:Y:S05]  /*13660*/  BSYNC.RECONVERGENT B0 ;  /* 0x0000000000007941 */ /* 0x000fea0003800200 */
.L_x_13095:
[----:B------:R-:W-:Y:S02]  /*13670*/  UIADD3 UR23, UPT, UPT, UR23, UR20, URZ ;  /* 0x0000001417177290 */ /* 0x000fe4000fffe0ff */
[----:B------:R-:W-:Y:S02]  /*13680*/  UPLOP3.LUT UP1, UPT, UPT, UPT, UP1, 0x40, 0x4 ;  /* 0x000000000004789c */ /* 0x000fe40003f2e810 */
[----:B------:R-:W-:-:S09]  /*13690*/  UISETP.GE.AND UP0, UPT, UR23, UR21, UPT ;  /* 0x000000151700728c */ /* 0x000fd2000bf06270 */
[----:B------:R-:W-:Y:S05]  /*136a0*/  BRA.U !UP0, `(.L_x_13101) ;  /* 0xfffffed508507547 */ /* 0x000fea000b83ffff */
[----:B------:R-:W-:Y:S05]  /*136b0*/  EXIT ;  /* 0x000000000000794d */ /* 0x000fea0003800000 */
.L_x_13102:
        /* <DEDUP_REMOVED lines=12> */
.L_x_20837:


//--------------------- .text._ZN10layer_norm13ln_fwd_kernelINS_13Kernel_traitsI6__halfS2_fS2_fjLj3072ELj1ELj1ELj4ELj16ENS_18Kernel_traits_baseILj3072ES2_S2_fS2_fjLj128EEEEELb1ELb0ELb1ELb1EEEvNS_9FwdParamsE --------------------------
	.section	.text._ZN10layer_norm13ln_fwd_kernelINS_13Kernel_traitsI6__halfS2_fS2_fjLj3072ELj1ELj1ELj4ELj16ENS_18Kernel_traits_baseILj3072ES2_S2_fS2_fjLj128EEEEELb1ELb0ELb1ELb1EEEvNS_9FwdParamsE,"ax",@progbits
	.align	128
        .global         _ZN10layer_norm13ln_fwd_kernelINS_13Kernel_traitsI6__halfS2_fS2_fjLj3072ELj1ELj1ELj4ELj16ENS_18Kernel_traits_baseILj3072ES2_S2_fS2_fjLj128EEEEELb1ELb0ELb1ELb1EEEvNS_9FwdParamsE
        .type           _ZN10layer_norm13ln_fwd_kernelINS_13Kernel_traitsI6__halfS2_fS2_fjLj3072ELj1ELj1ELj4ELj16ENS_18Kernel_traits_baseILj3072ES2_S2_fS2_fjLj128EEEEELb1ELb0ELb1ELb1EEEvNS_9FwdParamsE,@function
        .size           _ZN10layer_norm13ln_fwd_kernelINS_13Kernel_traitsI6__halfS2_fS2_fjLj3072ELj1ELj1ELj4ELj16ENS_18Kernel_traits_baseILj3072ES2_S2_fS2_fjLj128EEEEELb1ELb0ELb1ELb1EEEvNS_9FwdParamsE,(.L_x_20838 - _ZN10layer_norm13ln_fwd_kernelINS_13Kernel_traitsI6__halfS2_fS2_fjLj3072ELj1ELj1ELj4ELj16ENS_18Kernel_traits_baseILj3072ES2_S2_fS2_fjLj128EEEEELb1ELb0ELb1ELb1EEEvNS_9FwdParamsE)
        .other          _ZN10layer_norm13ln_fwd_kernelINS_13Kernel_traitsI6__halfS2_fS2_fjLj3072ELj1ELj1ELj4ELj16ENS_18Kernel_traits_baseILj3072ES2_S2_fS2_fjLj128EEEEELb1ELb0ELb1ELb1EEEvNS_9FwdParamsE,@"STO_CUDA_ENTRY STV_DEFAULT"
_ZN10layer_norm13ln_fwd_kernelINS_13Kernel_traitsI6__halfS2_fS2_fjLj3072ELj1ELj1ELj4ELj16ENS_18Kernel_traits_baseILj3072ES2_S2_fS2_fjLj128EEEEELb1ELb0ELb1ELb1EEEvNS_9FwdParamsE:
.text._ZN10layer_norm13ln_fwd_kernelINS_13Kernel_traitsI6__halfS2_fS2_fjLj3072ELj1ELj1ELj4ELj16ENS_18Kernel_traits_baseILj3072ES2_S2_fS2_fjLj128EEEEELb1ELb0ELb1ELb1EEEvNS_9FwdParamsE:
        /* <DEDUP_REMOVED lines=36> */
[----:B-----5:R-:W-:Y:S01]  /*0240*/  @P1 IADD3 R70, P2, PT, R4, R11, RZ ;  /* 0x0000000b04461210 */ /* 0x020fe20007f5e0ff */
[----:B------:R-:W-:Y:S01]  /*0250*/  IMAD.MOV.U32 R61, RZ, RZ, RZ ;  /* 0x000000ffff3d7224 */ /* 0x000fe200078e00ff */
[----:B------:R-:W-:Y:S02]  /*0260*/  @P1 R2UR UR12, R2 ;  /* 0x00000000020c12ca */ /* 0x000fe400000e0000 */
[----:B------:R-:W-:Y:S02]  /*0270*/  @!P0 CS2R R38, SRZ ;  /* 0x0000000000268805 */ /* 0x000fe4000001ff00 */
[----:B------:R-:W-:Y:S02]  /*0280*/  @P1 IADD3.X R71, PT, PT, RZ, R5, RZ, P2, !PT ;  /* 0x00000005ff471210 */ /* 0x000fe400017fe4ff */
[----:B------:R-:W-:Y:S02]  /*0290*/  @!P0 CS2R R36, SRZ ;  /* 0x0000000000248805 */ /* 0x000fe4000001ff00 */
[----:B------:R-:W-:-:S02]  /*02a0*/  @P1 R2UR UR13, R3 ;  /* 0x00000000030d12ca */ /* 0x000fc400000e0000 */
[----:B------:R-:W-:Y:S02]  /*02b0*/  @!P0 CS2R R34, SRZ ;  /* 0x0000000000228805 */ /* 0x000fe4000001ff00 */
[C-C-:B------:R-:W-:Y:S02]  /*02c0*/  SHF.R.U64 R68, R70.reuse, 0x2, R71.reuse ;  /* 0x0000000246447819 */ /* 0x140fe40000001247 */
[----:B------:R-:W-:Y:S02]  /*02d0*/  @!P0 CS2R R32, SRZ ;  /* 0x0000000000208805 */ /* 0x000fe4000001ff00 */
[----:B------:R-:W-:Y:S02]  /*02e0*/  SHF.R.U32.HI R67, RZ, 0x2, R71 ;  /* 0x00000002ff437819 */ /* 0x000fe40000011647 */
[----:B------:R-:W-:Y:S02]  /*02f0*/  @!P0 CS2R R30, SRZ ;  /* 0x00000000001e8805 */ /* 0x000fe4000001ff00 */
[----:B------:R-:W-:Y:S01]  /*0300*/  LOP3.LUT R70, R70, 0x3, RZ, 0xc0, !PT ;  /* 0x0000000346467812 */ /* 0x000fe200078ec0ff */
[----:B------:R-:W-:Y:S01]  /*0310*/  IMAD.HI.U32 R2, R68, -0x2daee0ad, RZ ;  /* 0xd2511f5344027827 */ /* 0x000fe200078e00ff */
[----:B------:R-:W-:Y:S01]  /*0320*/  @!P0 CS2R R28, SRZ ;  /* 0x00000000001c8805 */ /* 0x000fe2000001ff00 */
[----:B------:R-:W-:-:S02]  /*0330*/  UIADD3 UR26, UPT, UPT, UR12, -0x61c88647, URZ ;  /* 0x9e3779b90c1a7890 */ /* 0x000fc4000fffe0ff */
        /* <DEDUP_REMOVED lines=8> */
[----:B------:R-:W-:Y:S02]  /*03c0*/  UIADD3 UR31, UPT, UPT, UR13, 0x32370b8f, URZ ;  /* 0x32370b8f0d1f7890 */ /* 0x000fe4000fffe0ff */
[----:B------:R-:W-:Y:S01]  /*03d0*/  UIADD3 UR32, UPT, UPT, UR12, 0x78dde6e4, URZ ;  /* 0x78dde6e40c207890 */ /* 0x000fe2000fffe0ff */
[----:B------:R-:W-:Y:S01]  /*03e0*/  IMAD.HI.U32 R0, R69, -0x326172a9, RZ ;  /* 0xcd9e8d5745007827 */ /* 0x000fe200078e00ff */
[----:B------:R-:W-:-:S02]  /*03f0*/  UIADD3 UR33, UPT, UPT, UR13, -0x126145ec, URZ ;  /* 0xed9eba140d217890 */ /* 0x000fc4000fffe0ff */
[----:B------:R-:W-:Y:S01]  /*0400*/  UIADD3 UR34, UPT, UPT, UR12, 0x1715609d, URZ ;  /* 0x1715609d0c227890 */ /* 0x000fe2000fffe0ff */
[----:B------:R-:W-:Y:S01]  /*0410*/  IMAD R4, R69, -0x326172a9, RZ ;  /* 0xcd9e8d5745047824 */ /* 0x000fe200078e02ff */
[----:B------:R-:W-:Y:S01]  /*0420*/  LOP3.LUT R0, R67, UR12, R0, 0x96, !PT ;  /* 0x0000000c43007c12 */ /* 0x000fe2000f8e9600 */
[----:B------:R-:W-:Y:S01]  /*0430*/  IMAD R7, R2, -0x326172a9, RZ ;  /* 0xcd9e8d5702077824 */ /* 0x000fe200078e02ff */
[----:B------:R-:W-:Y:S02]  /*0440*/  UIADD3 UR35, UPT, UPT, UR13, -0x56f99767, URZ ;  /* 0xa90668990d237890 */ /* 0x000fe4000fffe0ff */
[----:B------:R-:W-:Y:S01]  /*0450*/  LOP3.LUT R3, R4, UR26, R3, 0x96, !PT ;  /* 0x0000001a04037c12 */ /* 0x000fe2000f8e9603 */
[C---:B------:R-:W-:Y:S01]  /*0460*/  IMAD.HI.U32 R5, R0.reuse, -0x2daee0ad, RZ ;  /* 0xd2511f5300057827 */ /* 0x040fe200078e00ff */
[----:B------:R-:W-:Y:S02]  /*0470*/  UIADD3 UR36, UPT, UPT, UR12, -0x4ab325aa, URZ ;  /* 0xb54cda560c247890 */ /* 0x000fe4000fffe0ff */
[----:B------:R-:W-:Y:S01]  /*0480*/  UIADD3 UR37, UPT, UPT, UR13, 0x646e171e, URZ ;  /* 0x646e171e0d257890 */ /* 0x000fe2000fffe0ff */
[----:B------:R-:W-:Y:S01]  /*0490*/  IMAD R9, R0, -0x2daee0ad, RZ ;  /* 0xd2511f5300097824 */ /* 0x000fe200078e02ff */
[----:B------:R-:W-:Y:S01]  /*04a0*/  LOP3.LUT R5, R6, UR27, R5, 0x96, !PT ;  /* 0x0000001b06057c12 */ /* 0x000fe2000f8e9605 */
[----:B------:R-:W-:Y:S01]  /*04b0*/  IMAD.HI.U32 R4, R3, -0x2daee0ad, RZ ;  /* 0xd2511f5303047827 */ /* 0x000fe200078e00ff */
[----:B------:R-:W-:-:S02]  /*04c0*/  UIADD3 UR38, UPT, UPT, UR12, 0x5384540f, URZ ;  /* 0x5384540f0c267890 */ /* 0x000fc4000fffe0ff */
[----:B------:R-:W-:Y:S01]  /*04d0*/  UIADD3 UR39, UPT, UPT, UR13, 0x1fd5c5a3, URZ ;  /* 0x1fd5c5a30d277890 */ /* 0x000fe2000fffe0ff */
        /* <DEDUP_REMOVED lines=8> */
[----:B------:R-:W-:-:S02]  /*0560*/  UIADD3 UR41, UPT, UPT, UR12, -0x700cb87f, URZ ;  /* 0x8ff347810c297890 */ /* 0x000fc4000fffe0ff */
[----:B------:R-:W-:Y:S01]  /*0570*/  UIADD3 UR42, UPT, UPT, UR13, -0x695add53, URZ ;  /* 0x96a522ad0d2a7890 */ /* 0x000fe2000fffe0ff */
[C---:B------:R-:W-:Y:S01]  /*0580*/  IMAD.HI.U32 R3, R0.reuse, -0x2daee0ad, RZ ;  /* 0xd2511f5300037827 */ /* 0x040fe200078e00ff */
[----:B------:R-:W-:Y:S01]  /*0590*/  LOP3.LUT R2, R5, UR30, R2, 0x96, !PT ;  /* 0x0000001e05027c12 */ /* 0x000fe2000f8e9602 */
[----:B------:R-:W-:Y:S02]  /*05a0*/  UPLOP3.LUT UP1, UPT, UPT, UPT, UPT, 0x40, 0x4 ;  /* 0x000000000004789c */ /* 0x000fe40003f2e870 */
        /* <DEDUP_REMOVED lines=19> */
[----:B------:R-:W-:Y:S01]  /*06e0*/  IMAD.HI.U32 R4, R3, -0x2daee0ad, RZ ;  /* 0xd2511f5303047827 */ /* 0x000fe200078e00ff */
[----:B------:R-:W0:Y:S03]  /*06f0*/  LDCU.128 UR8, c[0x0][0x3f0] ;  /* 0x00007e00ff0877ac */ /* 0x000e260008000c00 */
        /* <DEDUP_REMOVED lines=25> */
[----:B01234-:R-:W-:-:S07]  /*0890*/  IMAD R71, R0, -0x2daee0ad, RZ ;  /* 0xd2511f5300477824 */ /* 0x01ffce00078e02ff */
.L_x_13305:
[----:B------:R-:W-:-:S06]  /*08a0*/  UIMAD.WIDE UR4, UR7, 0x4, UR8 ;  /* 0x00000004070478a5 */ /* 0x000fcc000f8e0208 */
[----:B-1----:R-:W-:Y:S01]  /*08b0*/  IMAD.U32 R10, RZ, RZ, UR4 ;  /* 0x00000004ff0a7e24 */ /* 0x002fe2000f8e00ff */
[----:B------:R-:W-:-:S05]  /*08c0*/  MOV R11, UR5 ;  /* 0x00000005000b7c02 */ /* 0x000fca0008000f00 */
[----:B------:R-:W2:Y:S01]  /*08d0*/  LDG.E R52, desc[UR14][R10.64] ;  /* 0x0000000e0a347981 */ /* 0x000ea2000c1e1900 */
[----:B------:R-:W-:-:S06]  /*08e0*/  UIMAD.WIDE UR4, UR7, 0x4, UR10 ;  /* 0x00000004070478a5 */ /* 0x000fcc000f8e020a */
[----:B------:R-:W-:Y:S01]  /*08f0*/  MOV R13, UR5 ;  /* 0x00000005000d7c02 */ /* 0x000fe20008000f00 */
[----:B------:R-:W-:Y:S01]  /*0900*/  IMAD.MOV.U32 R53, RZ, RZ, RZ ;  /* 0x000000ffff357224 */ /* 0x000fe200078e00ff */
[----:B--2---:R-:W-:-:S13]  /*0910*/  ISETP.GE.AND P0, PT, R52, 0x1, PT ;  /* 0x000000013400780c */ /* 0x004fda0003f06270 */
[----:B0-----:R-:W0:Y:S01]  /*0920*/  @P0 LDC.64 R8, c[0x0][0x390] ;  /* 0x0000e400ff080b82 */ /* 0x001e220000000a00 */
        /* <DEDUP_REMOVED lines=8> */
[----:B------:R0:W5:Y:S01]  /*09b0*/  @P0 LDG.E.128 R24, desc[UR14][R8.64] ;  /* 0x0000000e08180981 */ /* 0x000162000c1e1d00 */
        /* <DEDUP_REMOVED lines=8> */
[----:B--2---:R-:W-:Y:S01]  /*0a40*/  R2UR UR6, R12 ;  /* 0x000000000c0672ca */ /* 0x004fe200000e0000 */
[----:B0-----:R-:W-:-:S14]  /*0a50*/  BRA.U !UP0, `(.L_x_13103) ;  /* 0x00000029084c7547 */ /* 0x001fdc000b800000 */
[----:B------:R-:W0:Y:S02]  /*0a60*/  LDC.64 R8, c[0x0][0x3a0] ;  /* 0x0000e800ff087b82 */ /* 0x000e240000000a00 */
[----:B0-----:R-:W-:-:S05]  /*0a70*/  IMAD.WIDE.U32 R8, R72, 0x20, R8 ;  /* 0x0000002048087825 */ /* 0x001fca00078e0008 */
[----:B------:R0:W5:Y:S04]  /*0a80*/  LDG.E.128 R20, desc[UR14][R8.64] ;  /* 0x0000000e08147981 */ /* 0x000168000c1e1d00 */
[----:B------:R0:W5:Y:S01]  /*0a90*/  LDG.E.128 R16, desc[UR14][R8.64+0x10] ;  /* 0x0000100e08107981 */ /* 0x000162000c1e1d00 */
[----:B------:R-:W-:-:S13]  /*0aa0*/  ISETP.GT.AND P1, PT, R52, RZ, PT ;  /* 0x000000ff3400720c */ /* 0x000fda0003f24270 */
[----:B------:R-:W-:Y:S01]  /*0ab0*/  @!P1 MOV R10, R70 ;  /* 0x00000046000a9202 */ /* 0x000fe20000000f00 */
[----:B------:R-:W-:Y:S01]  /*0ac0*/  @!P1 IMAD.MOV.U32 R54, RZ, RZ, R71 ;  /* 0x000000ffff369224 */ /* 0x000fe200078e0047 */
        /* <DEDUP_REMOVED lines=16> */
.L_x_13106:
        /* <DEDUP_REMOVED lines=12> */
.L_x_13107:
        /* <DEDUP_REMOVED lines=41> */
.L_x_13105:
        /* <DEDUP_REMOVED lines=10> */
.L_x_13104:
        /* <DEDUP_REMOVED lines=18> */
.L_x_13110:
        /* <DEDUP_REMOVED lines=12> */
.L_x_13111:
        /* <DEDUP_REMOVED lines=42> */
.L_x_13109:
        /* <DEDUP_REMOVED lines=10> */
.L_x_13108:
        /* <DEDUP_REMOVED lines=18> */
.L_x_13114:
        /* <DEDUP_REMOVED lines=12> */
.L_x_13115:
        /* <DEDUP_REMOVED lines=42> */
.L_x_13113:
        /* <DEDUP_REMOVED lines=10> */
.L_x_13112:
        /* <DEDUP_REMOVED lines=18> */
.L_x_13118:
        /* <DEDUP_REMOVED lines=12> */
.L_x_13119:
        /* <DEDUP_REMOVED lines=42> */
.L_x_13117:
        /* <DEDUP_REMOVED lines=10> */
.L_x_13116:
        /* <DEDUP_REMOVED lines=18> */
.L_x_13122:
        /* <DEDUP_REMOVED lines=12> */
.L_x_13123:
        /* <DEDUP_REMOVED lines=42> */
.L_x_13121:
        /* <DEDUP_REMOVED lines=10> */
.L_x_13120:
        /* <DEDUP_REMOVED lines=18> */
.L_x_13126:
        /* <DEDUP_REMOVED lines=12> */
.L_x_13127:
        /* <DEDUP_REMOVED lines=42> */
.L_x_13125:
        /* <DEDUP_REMOVED lines=10> */
.L_x_13124:
        /* <DEDUP_REMOVED lines=18> */
.L_x_13130:
        /* <DEDUP_REMOVED lines=12> */
.L_x_13131:
        /* <DEDUP_REMOVED lines=40> */
[----:B------:R-:W-:-:S07]  /*2dc0*/  LOP3.LUT R66, R8, UR42, R57, 0x96, !PT ;  /* 0x0000002a08427c12 */ /* 0x000fce000f8e9639 */
.L_x_13129:
        /* <DEDUP_REMOVED lines=10> */
.L_x_13128:
        /* <DEDUP_REMOVED lines=18> */
.L_x_13134:
        /* <DEDUP_REMOVED lines=12> */
.L_x_13135:
        /* <DEDUP_REMOVED lines=41> */
.L_x_13133:
        /* <DEDUP_REMOVED lines=11> */
.L_x_13103:
        /* <DEDUP_REMOVED lines=19> */
.L_x_13138:
        /* <DEDUP_REMOVED lines=12> */
.L_x_13139:
        /* <DEDUP_REMOVED lines=40> */
[----:B------:R-:W-:-:S07]  /*3800*/  IMAD.MOV.U32 R8, RZ, RZ, RZ ;  /* 0x000000ffff087224 */ /* 0x000fce00078e00ff */
.L_x_13137:
        /* <DEDUP_REMOVED lines=9> */
.L_x_13136:
        /* <DEDUP_REMOVED lines=15> */
.L_x_13142:
        /* <DEDUP_REMOVED lines=12> */
.L_x_13143:
        /* <DEDUP_REMOVED lines=42> */
.L_x_13141:
        /* <DEDUP_REMOVED lines=9> */
.L_x_13140:
[----:B------:R-:W-:Y:S02]  /*3d80*/  IMAD.MOV.U32 R8, RZ, RZ, R9 ;  /* 0x000000ffff087224 */ /* 0x000fe400078e0009 */
        /* <DEDUP_REMOVED lines=14> */
.L_x_13146:
        /* <DEDUP_REMOVED lines=12> */
.L_x_13147:
        /* <DEDUP_REMOVED lines=42> */
.L_x_13145:
        /* <DEDUP_REMOVED lines=9> */
.L_x_13144:
        /* <DEDUP_REMOVED lines=15> */
.L_x_13150:
        /* <DEDUP_REMOVED lines=12> */
.L_x_13151:
        /* <DEDUP_REMOVED lines=42> */
.L_x_13149:
        /* <DEDUP_REMOVED lines=9> */
.L_x_13148:
        /* <DEDUP_REMOVED lines=15> */
.L_x_13154:
        /* <DEDUP_REMOVED lines=12> */
.L_x_13155:
        /* <DEDUP_REMOVED lines=42> */
.L_x_13153:
        /* <DEDUP_REMOVED lines=9> */
.L_x_13152:
        /* <DEDUP_REMOVED lines=15> */
.L_x_13158:
        /* <DEDUP_REMOVED lines=12> */
.L_x_13159:
        /* <DEDUP_REMOVED lines=42> */
.L_x_13157:
        /* <DEDUP_REMOVED lines=9> */
.L_x_13156:
        /* <DEDUP_REMOVED lines=15> */
.L_x_13162:
        /* <DEDUP_REMOVED lines=12> */
.L_x_13163:
        /* <DEDUP_REMOVED lines=42> */
.L_x_13161:
        /* <DEDUP_REMOVED lines=9> */
.L_x_13160:
        /* <DEDUP_REMOVED lines=15> */
.L_x_13165:
        /* <DEDUP_REMOVED lines=12> */
.L_x_13166:
        /* <DEDUP_REMOVED lines=42> */
.L_x_13164:
        /* <DEDUP_REMOVED lines=9> */
.L_x_13132:
[----:B------:R-:W0:Y:S02]  /*5ac0*/  LDC.64 R76, c[0x0][0x3a8] ;  /* 0x0000ea00ff4c7b82 */ /* 0x000e240000000a00 */
[----:B0-----:R-:W-:-:S05]  /*5ad0*/  IMAD.WIDE.U32 R8, R72, 0x20, R76 ;  /* 0x0000002048087825 */ /* 0x001fca00078e004c */
        /* <DEDUP_REMOVED lines=23> */
.L_x_13167:
[----:B------:R-:W-:Y:S05]  /*5c50*/  @!P0 BRA `(.L_x_13168) ;  /* 0x0000000000108947 */ /* 0x000fea0003800000 */
[----:B01----:R-:W0:Y:S01]  /*5c60*/  LDC.64 R8, c[0x0][0x390] ;  /* 0x0000e400ff087b82 */ /* 0x003e220000000a00 */
[----:B------:R-:W-:-:S04]  /*5c70*/  VIADD R11, R53, 0x80 ;  /* 0x00000080350b7836 */ /* 0x000fc80000000000 */
[----:B0-----:R-:W-:-:S05]  /*5c80*/  IMAD.WIDE.U32 R8, R11, 0x10, R8 ;  /* 0x000000100b087825 */ /* 0x001fca00078e0008 */
[----:B------:R2:W5:Y:S02]  /*5c90*/  LDG.E.128 R24, desc[UR14][R8.64] ;  /* 0x0000000e08187981 */ /* 0x000564000c1e1d00 */
.L_x_13168:
[----:B------:R-:W-:Y:S05]  /*5ca0*/  BRA.U !UP0, `(.L_x_13169) ;  /* 0x00000029084c7547 */ /* 0x000fea000b800000 */
[----:B012---:R-:W0:Y:S01]  /*5cb0*/  LDC.64 R8, c[0x0][0x3a0] ;  /* 0x0000e800ff087b82 */ /* 0x007e220000000a00 */
[----:B------:R-:W-:-:S05]  /*5cc0*/  IADD3 R11, PT, PT, R72, 0x80, RZ ;  /* 0x00000080480b7810 */ /* 0x000fca0007ffe0ff */
[----:B0-----:R-:W-:-:S05]  /*5cd0*/  IMAD.WIDE.U32 R8, R11, 0x20, R8 ;  /* 0x000000200b087825 */ /* 0x001fca00078e0008 */
[----:B------:R0:W5:Y:S04]  /*5ce0*/  LDG.E.128 R12, desc[UR14][R8.64] ;  /* 0x0000000e080c7981 */ /* 0x000168000c1e1d00 */
[----:B------:R-:W5:Y:S01]  /*5cf0*/  LDG.E.128 R8, desc[UR14][R8.64+0x10] ;  /* 0x0000100e08087981 */ /* 0x000f62000c1e1d00 */
        /* <DEDUP_REMOVED lines=19> */
.L_x_13172:
        /* <DEDUP_REMOVED lines=12> */
.L_x_13173:
        /* <DEDUP_REMOVED lines=40> */
[----:B------:R-:W-:-:S07]  /*6170*/  HFMA2 R56, -RZ, RZ, 0, 0 ;  /* 0x00000000ff387431 */ /* 0x000fce00000001ff */
.L_x_13171:
        /* <DEDUP_REMOVED lines=10> */
.L_x_13170:
        /* <DEDUP_REMOVED lines=18> */
.L_x_13176:
        /* <DEDUP_REMOVED lines=12> */
.L_x_13177:
        /* <DEDUP_REMOVED lines=42> */
.L_x_13175:
        /* <DEDUP_REMOVED lines=10> */
.L_x_13174:
        /* <DEDUP_REMOVED lines=18> */
.L_x_13180:
        /* <DEDUP_REMOVED lines=12> */
.L_x_13181:
        /* <DEDUP_REMOVED lines=40> */
[----:B------:R-:W-:-:S07]  /*6ba0*/  LOP3.LUT R66, R54, UR42, R65, 0x96, !PT ;  /* 0x0000002a36427c12 */ /* 0x000fce000f8e9641 */
.L_x_13179:
        /* <DEDUP_REMOVED lines=9> */
[----:B------:R-:W-:-:S07]  /*6c40*/  FADD.FTZ R14, R14, R57 ;  /* 0x000000390e0e7221 */ /* 0x000fce0000010000 */
.L_x_13178:
        /* <DEDUP_REMOVED lines=18> */
.L_x_13184:
        /* <DEDUP_REMOVED lines=12> */
.L_x_13185:
        /* <DEDUP_REMOVED lines=42> */
.L_x_13183:
        /* <DEDUP_REMOVED lines=10> */
.L_x_13182:
        /* <DEDUP_REMOVED lines=18> */
.L_x_13188:
        /* <DEDUP_REMOVED lines=12> */
.L_x_13189:
        /* <DEDUP_REMOVED lines=41> */
.L_x_13187:
        /* <DEDUP_REMOVED lines=10> */
.L_x_13186:
        /* <DEDUP_REMOVED lines=18> */
.L_x_13192:
        /* <DEDUP_REMOVED lines=12> */
.L_x_13193:
        /* <DEDUP_REMOVED lines=42> */
.L_x_13191:
        /* <DEDUP_REMOVED lines=10> */
.L_x_13190:
        /* <DEDUP_REMOVED lines=18> */
.L_x_13196:
        /* <DEDUP_REMOVED lines=12> */
.L_x_13197:
        /* <DEDUP_REMOVED lines=41> */
.L_x_13195:
        /* <DEDUP_REMOVED lines=10> */
.L_x_13194:
        /* <DEDUP_REMOVED lines=18> */
.L_x_13200:
        /* <DEDUP_REMOVED lines=12> */
.L_x_13201:
        /* <DEDUP_REMOVED lines=42> */
.L_x_13199:
        /* <DEDUP_REMOVED lines=11> */
.L_x_13169:
[----:B012---:R-:W-:Y:S01]  /*85e0*/  IMAD.MOV.U32 R8, RZ, RZ, R55 ;  /* 0x000000ffff087224 */ /* 0x007fe200078e0037 */
        /* <DEDUP_REMOVED lines=18> */
.L_x_13204:
        /* <DEDUP_REMOVED lines=12> */
.L_x_13205:
        /* <DEDUP_REMOVED lines=40> */
[----:B------:R-:W-:Y:S01]  /*8a50*/  LOP3.LUT R66, R10, UR42, R9, 0x96, !PT ;  /* 0x0000002a0a427c12 */ /* 0x000fe2000f8e9609 */
[----:B------:R-:W-:-:S07]  /*8a60*/  IMAD.MOV.U32 R9, RZ, RZ, R54 ;  /* 0x000000ffff097224 */ /* 0x000fce00078e0036 */
.L_x_13203:
        /* <DEDUP_REMOVED lines=9> */
.L_x_13202:
        /* <DEDUP_REMOVED lines=15> */
.L_x_13208:
        /* <DEDUP_REMOVED lines=12> */
.L_x_13209:
        /* <DEDUP_REMOVED lines=42> */
.L_x_13207:
        /* <DEDUP_REMOVED lines=9> */
.L_x_13206:
        /* <DEDUP_REMOVED lines=15> */
.L_x_13212:
        /* <DEDUP_REMOVED lines=12> */
.L_x_13213:
        /* <DEDUP_REMOVED lines=42> */
.L_x_13211:
        /* <DEDUP_REMOVED lines=9> */
.L_x_13210:
        /* <DEDUP_REMOVED lines=15> */
.L_x_13216:
        /* <DEDUP_REMOVED lines=12> */
.L_x_13217:
        /* <DEDUP_REMOVED lines=42> */
.L_x_13215:
        /* <DEDUP_REMOVED lines=9> */
.L_x_13214:
        /* <DEDUP_REMOVED lines=15> */
.L_x_13220:
        /* <DEDUP_REMOVED lines=12> */
.L_x_13221:
        /* <DEDUP_REMOVED lines=42> */
.L_x_13219:
        /* <DEDUP_REMOVED lines=9> */
.L_x_13218:
        /* <DEDUP_REMOVED lines=15> */
.L_x_13224:
        /* <DEDUP_REMOVED lines=12> */
.L_x_13225:
        /* <DEDUP_REMOVED lines=42> */
.L_x_13223:
        /* <DEDUP_REMOVED lines=9> */
.L_x_13222:
        /* <DEDUP_REMOVED lines=15> */
.L_x_13228:
        /* <DEDUP_REMOVED lines=12> */
.L_x_13229:
        /* <DEDUP_REMOVED lines=42> */
.L_x_13227:
        /* <DEDUP_REMOVED lines=9> */
.L_x_13226:
        /* <DEDUP_REMOVED lines=15> */
.L_x_13231:
        /* <DEDUP_REMOVED lines=12> */
.L_x_13232:
        /* <DEDUP_REMOVED lines=42> */
.L_x_13230:
        /* <DEDUP_REMOVED lines=9> */
.L_x_13198:
[----:B------:R-:W-:Y:S01]  /*ad20*/  VIADD R55, R72, 0x80 ;  /* 0x0000008048377836 */ /* 0x000fe20000000000 */
[----:B------:R-:W-:-:S03]  /*ad30*/  IADD3 R64, PT, PT, R53, 0x100, RZ ;  /* 0x0000010035407810 */ /* 0x000fc60007ffe0ff */
[----:B------:R-:W-:-:S05]  /*ad40*/  IMAD.WIDE.U32 R54, R55, 0x20, R76 ;  /* 0x0000002037367825 */ /* 0x000fca00078e004c */
[----:B-----5:R0:W-:Y:S04]  /*ad50*/  STG.E.128 desc[UR14][R54.64], R12 ;  /* 0x0000000c36007986 */ /* 0x0201e8000c101d0e */
[----:B------:R0:W-:Y:S01]  /*ad60*/  STG.E.128 desc[UR14][R54.64+0x10], R8 ;  /* 0x0000100836007986 */ /* 0x0001e2000c101d0e */
[----:B------:R-:W-:Y:S05]  /*ad70*/  @!P0 BRA `(.L_x_13233) ;  /* 0x0000000000548947 */ /* 0x000fea0003800000 */
[----:B0-----:R-:W-:Y:S01]  /*ad80*/  IMAD.U32 R54, R2, 0x10000, RZ ;  /* 0x0001000002367824 */ /* 0x001fe200078e00ff */
[----:B------:R-:W-:Y:S02]  /*ad90*/  LOP3.LUT R58, R5, 0xff, RZ, 0xc0, !PT ;  /* 0x000000ff053a7812 */ /* 0x000fe400078ec0ff */
[----:B------:R-:W-:Y:S02]  /*ada0*/  LOP3.LUT R56, R6, 0xff, RZ, 0xc0, !PT ;  /* 0x000000ff06387812 */ /* 0x000fe400078ec0ff */
[----:B------:R-:W-:Y:S01]  /*adb0*/  LOP3.LUT R55, R54, 0xff0000, RZ, 0xc0, !PT ;  /* 0x00ff000036377812 */ /* 0x000fe200078ec0ff */
[----:B------:R-:W-:Y:S01]  /*adc0*/  IMAD.WIDE.U32 R58, R58, 0x1000000, RZ ;  /* 0x010000003a3a7825 */ /* 0x000fe200078e00ff */
[----:B------:R-:W-:Y:S02]  /*add0*/  LOP3.LUT R54, R0, 0xffff, RZ, 0xc0, !PT ;  /* 0x0000ffff00367812 */ /* 0x000fe400078ec0ff */
[----:B------:R-:W-:Y:S01]  /*ade0*/  IADD3 R53, PT, PT, R53, 0x80, RZ ;  /* 0x0000008035357810 */ /* 0x000fe20007ffe0ff */
[----:B------:R-:W-:Y:S01]  /*adf0*/  IMAD.WIDE.U32 R56, R56, 0x10000, RZ ;  /* 0x0001000038387825 */ /* 0x000fe200078e00ff */
[----:B------:R-:W-:-:S02]  /*ae00*/  PRMT R54, R55, 0x4210, R54 ;  /* 0x0000421037367816 */ /* 0x000fc40000000036 */
[----:B------:R-:W-:-:S04]  /*ae10*/  PRMT R55, R3, 0x7104, RZ ;  /* 0x0000710403377816 */ /* 0x000fc800000000ff */
[----:B------:R-:W-:Y:S02]  /*ae20*/  LOP3.LUT R55, R54, 0xff00, R55, 0xf8, !PT ;  /* 0x0000ff0036377812 */ /* 0x000fe400078ef837 */
[----:B------:R-:W-:Y:S02]  /*ae30*/  LOP3.LUT R54, R7, 0xff, RZ, 0xc0, !PT ;  /* 0x000000ff07367812 */ /* 0x000fe400078ec0ff */
[----:B------:R-:W-:-:S03]  /*ae40*/  LOP3.LUT R71, R55, 0xff, R4, 0xf8, !PT ;  /* 0x000000ff37477812 */ /* 0x000fc600078ef804 */
[----:B------:R-:W-:Y:S01]  /*ae50*/  IMAD.WIDE.U32 R54, R54, 0x100, RZ ;  /* 0x0000010036367825 */ /* 0x000fe200078e00ff */
[----:B------:R-:W-:Y:S02]  /*ae60*/  LOP3.LUT R71, R57, R71, R59, 0xfe, !PT ;  /* 0x0000004739477212 */ /* 0x000fe400078efe3b */
[----:B------:R-:W-:Y:S02]  /*ae70*/  LOP3.LUT R59, R54, R58, R56, 0xfe, !PT ;  /* 0x0000003a363b7212 */ /* 0x000fe400078efe38 */
[----:B------:R-:W0:Y:S01]  /*ae80*/  LDC.64 R56, c[0x0][0x3b0] ;  /* 0x0000ec00ff387b82 */ /* 0x000e220000000a00 */
[----:B------:R-:W-:Y:S02]  /*ae90*/  LOP3.LUT R55, R71, R55, RZ, 0xfc, !PT ;  /* 0x0000003747377212 */ /* 0x000fe400078efcff */
[----:B------:R-:W-:Y:S01]  /*aea0*/  LOP3.LUT R54, R59, 0xff, R60, 0xf8, !PT ;  /* 0x000000ff3b367812 */ /* 0x000fe200078ef83c */
[----:B0-----:R-:W-:-:S05]  /*aeb0*/  IMAD.WIDE.U32 R56, R53, 0x8, R56 ;  /* 0x0000000835387825 */ /* 0x001fca00078e0038 */
[----:B------:R1:W-:Y:S02]  /*aec0*/  STG.E.64 desc[UR14][R56.64], R54 ;  /* 0x0000003638007986 */ /* 0x0003e4000c101b0e */
.L_x_13233:
[----:B------:R-:W-:Y:S05]  /*aed0*/  @!P0 BRA `(.L_x_13234) ;  /* 0x00000000000c8947 */ /* 0x000fea0003800000 */
[----:B------:R-:W2:Y:S02]  /*aee0*/  LDC.64 R24, c[0x0][0x390] ;  /* 0x0000e400ff187b82 */ /* 0x000ea40000000a00 */
[----:B--2---:R-:W-:-:S06]  /*aef0*/  IMAD.WIDE.U32 R24, R64, 0x10, R24 ;  /* 0x0000001040187825 */ /* 0x004fcc00078e0018 */
[----:B------:R-:W5:Y:S02]  /*af00*/  LDG.E.128 R24, desc[UR14][R24.64] ;  /* 0x0000000e18187981 */ /* 0x000f64000c1e1d00 */
.L_x_13234:
[----:B------:R-:W-:Y:S01]  /*af10*/  VIADD R72, R72, 0x100 ;  /* 0x0000010048487836 */ /* 0x000fe20000000000 */
[----:B------:R-:W-:Y:S06]  /*af20*/  BRA.U !UP0, `(.L_x_13235) ;  /* 0x0000002908487547 */ /* 0x000fec000b800000 */
[----:B01----:R-:W0:Y:S01]  /*af30*/  LDC.64 R54, c[0x0][0x3a0] ;  /* 0x0000e800ff367b82 */ /* 0x003e220000000a00 */
[----:B------:R-:W-:Y:S01]  /*af40*/  ISETP.GT.AND P1, PT, R52, RZ, PT ;  /* 0x000000ff3400720c */ /* 0x000fe20003f24270 */
[----:B0-----:R-:W-:-:S05]  /*af50*/  IMAD.WIDE.U32 R54, R72, 0x20, R54 ;  /* 0x0000002048367825 */ /* 0x001fca00078e0036 */
[----:B------:R0:W5:Y:S04]  /*af60*/  LDG.E.128 R56, desc[UR14][R54.64] ;  /* 0x0000000e36387981 */ /* 0x000168000c1e1d00 */
[----:B------:R-:W5:Y:S03]  /*af70*/  LDG.E.128 R52, desc[UR14][R54.64+0x10] ;  /* 0x0000100e36347981 */ /* 0x000f66000c1e1d00 */
        /* <DEDUP_REMOVED lines=12> */
[----:B------:R-:W-:Y:S01]  /*b040*/  @P2 IADD3 R71, PT, PT, R70, 0x1, RZ ;  /* 0x0000000146472810 */ /* 0x000fe20007ffe0ff */
[----:B------:R-:W-:Y:S01]  /*b050*/  @!P2 IMAD.MOV.U32 R73, RZ, RZ, R65 ;  /* 0x000000ffff49a224 */ /* 0x000fe200078e0041 */
[----:B------:R-:W-:Y:S01]  /*b060*/  @P2 MOV R73, R65 ;  /* 0x0000004100492202 */ /* 0x000fe20000000f00 */
[----:B------:R-:W-:Y:S01]  /*b070*/  @!P2 IMAD.MOV.U32 R60, RZ, RZ, R66 ;  /* 0x000000ffff3ca224 */ /* 0x000fe200078e0042 */
[----:B------:R-:W-:Y:S01]  /*b080*/  @P2 MOV R60, R63 ;  /* 0x0000003f003c2202 */ /* 0x000fe20000000f00 */
[----:B------:R-:W-:Y:S06]  /*b090*/  BRA `(.L_x_13237) ;  /* 0x0000000000d87947 */ /* 0x000fec0003800000 */
.L_x_13238:
        /* <DEDUP_REMOVED lines=12> */
.L_x_13239:
        /* <DEDUP_REMOVED lines=34> */
[----:B------:R-:W-:Y:S01]  /*b380*/  LOP3.LUT R62, R62, UR40, R71, 0x96, !PT ;  /* 0x000000283e3e7c12 */ /* 0x000fe2000f8e9647 */
[----:B------:R-:W-:-:S04]  /*b390*/  HFMA2 R71, -RZ, RZ, 0, 0 ;  /* 0x00000000ff477431 */ /* 0x000fc800000001ff */
[----:B------:R-:W-:-:S05]  /*b3a0*/  IMAD.WIDE.U32 R62, R62, -0x2daee0ad, RZ ;  /* 0xd2511f533e3e7825 */ /* 0x000fca00078e00ff */
[----:B------:R-:W-:Y:S02]  /*b3b0*/  LOP3.LUT R66, R74, UR42, R63, 0x96, !PT ;  /* 0x0000002a4a427c12 */ /* 0x000fe4000f8e963f */
[----:B------:R-:W-:Y:S01]  /*b3c0*/  MOV R73, R62 ;  /* 0x0000003e00497202 */ /* 0x000fe20000000f00 */
[----:B------:R-:W-:-:S04]  /*b3d0*/  IMAD.WIDE.U32 R62, R60, -0x326172a9, RZ ;  /* 0xcd9e8d573c3e7825 */ /* 0x000fc800078e00ff */
[----:B------:R-:W-:Y:S01]  /*b3e0*/  IMAD.MOV.U32 R60, RZ, RZ, R65 ;  /* 0x000000ffff3c7224 */ /* 0x000fe200078e0041 */
[----:B------:R-:W-:-:S07]  /*b3f0*/  LOP3.LUT R63, R70, UR41, R63, 0x96, !PT ;  /* 0x00000029463f7c12 */ /* 0x000fce000f8e963f */
.L_x_13237:
[----:B------:R-:W-:Y:S01]  /*b400*/  I2FP.F32.U32 R60, R60 ;  /* 0x0000003c003c7245 */ /* 0x000fe20000201000 */
[----:B------:R-:W-:-:S04]  /*b410*/  IMAD.MOV.U32 R65, RZ, RZ, 0x2f800000 ;  /* 0x2f800000ff417424 */ /* 0x000fc800078e00ff */
[----:B------:R-:W-:-:S05]  /*b420*/  FFMA.FTZ R60, R60, R65, 1.1641532182693481445e-10 ;  /* 0x2f0000003c3c7423 */ /* 0x000fca0000010041 */
[----:B------:R-:W-:Y:S01]  /*b430*/  FSETP.GTU.FTZ.AND P2, PT, R60, UR23, PT ;  /* 0x000000173c007c0b */ /* 0x000fe2000bf5c000 */
[----:B-----5:R-:W-:-:S05]  /*b440*/  HADD2.F32 R60, -RZ, R24.H0_H0 ;  /* 0x20000018ff3c7230 */ /* 0x020fca0000004100 */
[----:B------:R-:W-:-:S04]  /*b450*/  FMUL.FTZ R60, R60, UR17 ;  /* 0x000000113c3c7c20 */ /* 0x000fc80008410000 */
[----:B------:R-:W-:-:S05]  /*b460*/  FMUL.FTZ R60, R60, UR16 ;  /* 0x000000103c3c7c20 */ /* 0x000fca0008410000 */
[----:B------:R-:W-:Y:S02]  /*b470*/  FSEL R65, R60, RZ, !P2 ;  /* 0x000000ff3c417208 */ /* 0x000fe40005000000 */
[----:B------:R-:W-:-:S03]  /*b480*/  SEL R60, RZ, 0x1, P2 ;  /* 0x00000001ff3c7807 */ /* 0x000fc60001000000 */
[----:B------:R-:W-:-:S07]  /*b490*/  FADD.FTZ R56, R56, R65 ;  /* 0x0000004138387221 */ /* 0x000fce0000010000 */
.L_x_13236:
        /* <DEDUP_REMOVED lines=18> */
.L_x_13242:
        /* <DEDUP_REMOVED lines=12> */
.L_x_13243:
        /* <DEDUP_REMOVED lines=40> */
[----:B------:R-:W-:-:S07]  /*b900*/  LOP3.LUT R63, R74, UR41, R63, 0x96, !PT ;  /* 0x000000294a3f7c12 */ /* 0x000fce000f8e963f */
.L_x_13241:
[----:B------:R-:W-:Y:S02]  /*b910*/  I2FP.F32.U32 R7, R7 ;  /* 0x0000000700077245 */ /* 0x000fe40000201000 */
[----:B------:R-:W-:-:S05]  /*b920*/  MOV R74, 0x2f800000 ;  /* 0x2f800000004a7802 */ /* 0x000fca0000000f00 */
[----:B------:R-:W-:-:S05]  /*b930*/  FFMA.FTZ R7, R7, R74, 1.1641532182693481445e-10 ;  /* 0x2f00000007077423 */ /* 0x000fca000001004a */
[----:B------:R-:W-:Y:S01]  /*b940*/  FSETP.GTU.FTZ.AND P2, PT, R7, UR23, PT ;  /* 0x0000001707007c0b */ /* 0x000fe2000bf5c000 */
[----:B-----5:R-:W-:-:S05]  /*b950*/  HADD2.F32 R7, -RZ, R24.H1_H1 ;  /* 0x30000018ff077230 */ /* 0x020fca0000004100 */
[----:B------:R-:W-:-:S04]  /*b960*/  FMUL.FTZ R7, R7, UR17 ;  /* 0x0000001107077c20 */ /* 0x000fc80008410000 */
[----:B------:R-:W-:-:S05]  /*b970*/  FMUL.FTZ R7, R7, UR16 ;  /* 0x0000001007077c20 */ /* 0x000fca0008410000 */
[----:B------:R-:W-:Y:S02]  /*b980*/  FSEL R74, R7, RZ, !P2 ;  /* 0x000000ff074a7208 */ /* 0x000fe40005000000 */
[----:B------:R-:W-:-:S03]  /*b990*/  SEL R7, RZ, 0x1, P2 ;  /* 0x00000001ff077807 */ /* 0x000fc60001000000 */
[----:B------:R-:W-:-:S07]  /*b9a0*/  FADD.FTZ R57, R57, R74 ;  /* 0x0000004a39397221 */ /* 0x000fce0000010000 */
.L_x_13240:
        /* <DEDUP_REMOVED lines=12> */
[----:B------:R-:W-:Y:S01]  /*ba70*/  @P2 VIADD R71, R65, 0x1 ;  /* 0x0000000141472836 */ /* 0x000fe20000000000 */
[----:B------:R-:W-:Y:S01]  /*ba80*/  @!P2 MOV R73, R70 ;  /* 0x000000460049a202 */ /* 0x000fe20000000f00 */
[----:B------:R-:W-:Y:S01]  /*ba90*/  @P2 IMAD.MOV.U32 R73, RZ, RZ, R70 ;  /* 0x000000ffff492224 */ /* 0x000fe200078e0046 */
[----:B------:R-:W-:Y:S01]  /*baa0*/  @!P2 MOV R6, R66 ;  /* 0x000000420006a202 */ /* 0x000fe20000000f00 */
[----:B------:R-:W-:Y:S01]  /*bab0*/  @P2 IMAD.MOV.U32 R6, RZ, RZ, R63 ;  /* 0x000000ffff062224 */ /* 0x000fe200078e003f */
[----:B------:R-:W-:Y:S06]  /*bac0*/  BRA `(.L_x_13245) ;  /* 0x0000000000d87947 */ /* 0x000fec0003800000 */
.L_x_13246:
        /* <DEDUP_REMOVED lines=12> */
.L_x_13247:
        /* <DEDUP_REMOVED lines=39> */
[----:B------:R-:W-:Y:S01]  /*be00*/  IMAD.WIDE.U32 R62, R6, -0x326172a9, RZ ;  /* 0xcd9e8d57063e7825 */ /* 0x000fe200078e00ff */
[----:B------:R-:W-:-:S04]  /*be10*/  MOV R6, R70 ;  /* 0x0000004600067202 */ /* 0x000fc80000000f00 */
[----:B------:R-:W-:-:S07]  /*be20*/  LOP3.LUT R63, R74, UR41, R63, 0x96, !PT ;  /* 0x000000294a3f7c12 */ /* 0x000fce000f8e963f */
.L_x_13245:
[----:B------:R-:W-:Y:S01]  /*be30*/  I2FP.F32.U32 R6, R6 ;  /* 0x0000000600067245 */ /* 0x000fe20000201000 */
[----:B------:R-:W-:-:S05]  /*be40*/  HFMA2 R65, -RZ, RZ, 0.1171875, 0 ;  /* 0x2f800000ff417431 */ /* 0x000fca00000001ff */
        /* <DEDUP_REMOVED lines=8> */
.L_x_13244:
        /* <DEDUP_REMOVED lines=18> */
.L_x_13250:
        /* <DEDUP_REMOVED lines=12> */
.L_x_13251:
        /* <DEDUP_REMOVED lines=41> */
.L_x_13249:
[----:B------:R-:W-:Y:S01]  /*c340*/  I2FP.F32.U32 R5, R5 ;  /* 0x0000000500057245 */ /* 0x000fe20000201000 */
[----:B------:R-:W-:-:S04]  /*c350*/  IMAD.MOV.U32 R74, RZ, RZ, 0x2f800000 ;  /* 0x2f800000ff4a7424 */ /* 0x000fc800078e00ff */
        /* <DEDUP_REMOVED lines=8> */
.L_x_13248:
        /* <DEDUP_REMOVED lines=18> */
.L_x_13254:
        /* <DEDUP_REMOVED lines=12> */
.L_x_13255:
        /* <DEDUP_REMOVED lines=42> */
.L_x_13253:
        /* <DEDUP_REMOVED lines=10> */
.L_x_13252:
        /* <DEDUP_REMOVED lines=18> */
.L_x_13258:
        /* <DEDUP_REMOVED lines=12> */
.L_x_13259:
        /* <DEDUP_REMOVED lines=41> */
.L_x_13257:
        /* <DEDUP_REMOVED lines=10> */
.L_x_13256:
        /* <DEDUP_REMOVED lines=18> */
.L_x_13262:
        /* <DEDUP_REMOVED lines=12> */
.L_x_13263:
        /* <DEDUP_REMOVED lines=41> */
.L_x_13261:
        /* <DEDUP_REMOVED lines=10> */
.L_x_13260:
        /* <DEDUP_REMOVED lines=18> */
.L_x_13266:
        /* <DEDUP_REMOVED lines=12> */
.L_x_13267:
        /* <DEDUP_REMOVED lines=40> */
[----:B------:R-:W-:Y:S01]  /*d780*/  LOP3.LUT R63, R70, UR41, R63, 0x96, !PT ;  /* 0x00000029463f7c12 */ /* 0x000fe2000f8e963f */
[----:B------:R-:W-:-:S07]  /*d790*/  HFMA2 R70, -RZ, RZ, 0, 0 ;  /* 0x00000000ff467431 */ /* 0x000fce00000001ff */
.L_x_13265:
[----:B------:R-:W-:Y:S01]  /*d7a0*/  I2FP.F32.U32 R0, R0 ;  /* 0x0000000000007245 */ /* 0x000fe20000201000 */
[----:B------:R-:W-:-:S04]  /*d7b0*/  IMAD.MOV.U32 R65, RZ, RZ, 0x2f800000 ;  /* 0x2f800000ff417424 */ /* 0x000fc800078e00ff */
[----:B------:R-:W-:-:S05]  /*d7c0*/  FFMA.FTZ R0, R0, R65, 1.1641532182693481445e-10 ;  /* 0x2f00000000007423 */ /* 0x000fca0000010041 */
[----:B------:R-:W-:Y:S01]  /*d7d0*/  FSETP.GTU.FTZ.AND P1, PT, R0, UR23, PT ;  /* 0x0000001700007c0b */ /* 0x000fe2000bf3c000 */
[----:B-----5:R-:W-:-:S05]  /*d7e0*/  HADD2.F32 R0, -RZ, R27.H1_H1 ;  /* 0x3000001bff007230 */ /* 0x020fca0000004100 */
[----:B------:R-:W-:-:S04]  /*d7f0*/  FMUL.FTZ R0, R0, UR17 ;  /* 0x0000001100007c20 */ /* 0x000fc80008410000 */
[----:B------:R-:W-:-:S05]  /*d800*/  FMUL.FTZ R0, R0, UR16 ;  /* 0x0000001000007c20 */ /* 0x000fca0008410000 */
[----:B------:R-:W-:-:S05]  /*d810*/  FSEL R0, R0, RZ, !P1 ;  /* 0x000000ff00007208 */ /* 0x000fca0004800000 */
[----:B------:R-:W-:Y:S01]  /*d820*/  FADD.FTZ R55, R55, R0 ;  /* 0x0000000037377221 */ /* 0x000fe20000010000 */
[----:B------:R-:W-:Y:S01]  /*d830*/  SEL R0, RZ, 0x1, P1 ;  /* 0x00000001ff007807 */ /* 0x000fe20000800000 */
[----:B------:R-:W-:Y:S06]  /*d840*/  BRA `(.L_x_13264) ;  /* 0x0000002400d07947 */ /* 0x000fec0003800000 */
.L_x_13235:
[----:B-1----:R-:W-:Y:S01]  /*d850*/  HFMA2 R56, -RZ, RZ, 0, 0 ;  /* 0x00000000ff387431 */ /* 0x002fe200000001ff */
        /* <DEDUP_REMOVED lines=18> */
.L_x_13270:
        /* <DEDUP_REMOVED lines=12> */
.L_x_13271:
        /* <DEDUP_REMOVED lines=42> */
.L_x_13269:
[----:B------:R-:W-:Y:S01]  /*dce0*/  I2FP.F32.U32 R53, R53 ;  /* 0x0000003500357245 */ /* 0x000fe20000201000 */
[----:B0-----:R-:W-:Y:S02]  /*dcf0*/  HFMA2 R54, -RZ, RZ, 0.1171875, 0 ;  /* 0x2f800000ff367431 */ /* 0x001fe400000001ff */
[----:B-----5:R-:W-:-:S03]  /*dd00*/  HADD2.F32 R55, -RZ, R24.H0_H0 ;  /* 0x20000018ff377230 */ /* 0x020fc60000004100 */
[----:B------:R-:W-:Y:S02]  /*dd10*/  FFMA.FTZ R53, R53, R54, 1.1641532182693481445e-10 ;  /* 0x2f00000035357423 */ /* 0x000fe40000010036 */
[----:B------:R-:W-:-:S04]  /*dd20*/  FMUL.FTZ R55, R55, UR17 ;  /* 0x0000001137377c20 */ /* 0x000fc80008410000 */
[----:B------:R-:W-:Y:S01]  /*dd30*/  FMUL.FTZ R55, R55, UR16 ;  /* 0x0000001037377c20 */ /* 0x000fe20008410000 */
[----:B------:R-:W-:-:S04]  /*dd40*/  FSETP.GTU.FTZ.AND P1, PT, R53, UR23, PT ;  /* 0x0000001735007c0b */ /* 0x000fc8000bf3c000 */
[----:B------:R-:W-:Y:S02]  /*dd50*/  SEL R60, RZ, 0x1, P1 ;  /* 0x00000001ff3c7807 */ /* 0x000fe40000800000 */
[----:B------:R-:W-:-:S07]  /*dd60*/  FSEL R56, R55, RZ, !P1 ;  /* 0x000000ff37387208 */ /* 0x000fce0004800000 */
.L_x_13268:
        /* <DEDUP_REMOVED lines=15> */
.L_x_13274:
        /* <DEDUP_REMOVED lines=12> */
.L_x_13275:
        /* <DEDUP_REMOVED lines=42> */
.L_x_13273:
[----:B------:R-:W-:Y:S01]  /*e1c0*/  I2FP.F32.U32 R7, R7 ;  /* 0x0000000700077245 */ /* 0x000fe20000201000 */
[----:B0----5:R-:W-:Y:S02]  /*e1d0*/  HADD2.F32 R54, -RZ, R24.H1_H1 ;  /* 0x30000018ff367230 */ /* 0x021fe40000004100 */
[----:B------:R-:W-:-:S03]  /*e1e0*/  IMAD.MOV.U32 R52, RZ, RZ, 0x2f800000 ;  /* 0x2f800000ff347424 */ /* 0x000fc600078e00ff */
[----:B------:R-:W-:Y:S01]  /*e1f0*/  FMUL.FTZ R54, R54, UR17 ;  /* 0x0000001136367c20 */ /* 0x000fe20008410000 */
[----:B------:R-:W-:-:S03]  /*e200*/  FFMA.FTZ R7, R7, R52, 1.1641532182693481445e-10 ;  /* 0x2f00000007077423 */ /* 0x000fc60000010034 */
[----:B------:R-:W-:Y:S02]  /*e210*/  FMUL.FTZ R54, R54, UR16 ;  /* 0x0000001036367c20 */ /* 0x000fe40008410000 */
[----:B------:R-:W-:-:S04]  /*e220*/  FSETP.GTU.FTZ.AND P1, PT, R7, UR23, PT ;  /* 0x0000001707007c0b */ /* 0x000fc8000bf3c000 */
[----:B------:R-:W-:Y:S02]  /*e230*/  SEL R7, RZ, 0x1, P1 ;  /* 0x00000001ff077807 */ /* 0x000fe40000800000 */
[----:B------:R-:W-:-:S07]  /*e240*/  FSEL R57, R54, RZ, !P1 ;  /* 0x000000ff36397208 */ /* 0x000fce0004800000 */
.L_x_13272:
        /* <DEDUP_REMOVED lines=15> */
.L_x_13278:
        /* <DEDUP_REMOVED lines=12> */
.L_x_13279:
        /* <DEDUP_REMOVED lines=42> */
.L_x_13277:
[----:B------:R-:W-:Y:S01]  /*e6a0*/  I2FP.F32.U32 R6, R6 ;  /* 0x0000000600067245 */ /* 0x000fe20000201000 */
[----:B0----5:R-:W-:Y:S01]  /*e6b0*/  HADD2.F32 R54, -RZ, R25.H0_H0 ;  /* 0x20000019ff367230 */ /* 0x021fe20000004100 */
[----:B------:R-:W-:-:S04]  /*e6c0*/  MOV R53, 0x2f800000 ;  /* 0x2f80000000357802 */ /* 0x000fc80000000f00 */
[----:B------:R-:W-:Y:S01]  /*e6d0*/  FMUL.FTZ R54, R54, UR17 ;  /* 0x0000001136367c20 */ /* 0x000fe20008410000 */
[----:B------:R-:W-:-:S03]  /*e6e0*/  FFMA.FTZ R6, R6, R53, 1.1641532182693481445e-10 ;  /* 0x2f00000006067423 */ /* 0x000fc60000010035 */
[----:B------:R-:W-:Y:S02]  /*e6f0*/  FMUL.FTZ R54, R54, UR16 ;  /* 0x0000001036367c20 */ /* 0x000fe40008410000 */
[----:B------:R-:W-:-:S04]  /*e700*/  FSETP.GTU.FTZ.AND P1, PT, R6, UR23, PT ;  /* 0x0000001706007c0b */ /* 0x000fc8000bf3c000 */
[----:B------:R-:W-:Y:S02]  /*e710*/  SEL R6, RZ, 0x1, P1 ;  /* 0x00000001ff067807 */ /* 0x000fe40000800000 */
[----:B------:R-:W-:-:S07]  /*e720*/  FSEL R58, R54, RZ, !P1 ;  /* 0x000000ff363a7208 */ /* 0x000fce0004800000 */
.L_x_13276:
        /* <DEDUP_REMOVED lines=15> */
.L_x_13282:
[----:B------:R-:W-:-:S04]  /*e820*/  VIADD R68, R68, 0x1 ;  /* 0x0000000144447836 */ /* 0x000fc80000000000 */
        /* <DEDUP_REMOVED lines=11> */
.L_x_13283:
        /* <DEDUP_REMOVED lines=41> */
[----:B------:R-:W-:-:S07]  /*eb70*/  HFMA2 R53, -RZ, RZ, 0, 0 ;  /* 0x00000000ff357431 */ /* 0x000fce00000001ff */
.L_x_13281:
[----:B------:R-:W-:Y:S01]  /*eb80*/  I2FP.F32.U32 R5, R5 ;  /* 0x0000000500057245 */ /* 0x000fe20000201000 */
[----:B------:R-:W-:-:S04]  /*eb90*/  IMAD.MOV.U32 R52, RZ, RZ, 0x2f800000 ;  /* 0x2f800000ff347424 */ /* 0x000fc800078e00ff */
[----:B------:R-:W-:Y:S01]  /*eba0*/  FFMA.FTZ R5, R5, R52, 1.1641532182693481445e-10 ;  /* 0x2f00000005057423 */ /* 0x000fe20000010034 */
[----:B-----5:R-:W-:-:S04]  /*ebb0*/  HADD2.F32 R52, -RZ, R25.H1_H1 ;  /* 0x30000019ff347230 */ /* 0x020fc80000004100 */
[----:B------:R-:W-:Y:S01]  /*ebc0*/  FSETP.GTU.FTZ.AND P1, PT, R5, UR23, PT ;  /* 0x0000001705007c0b */ /* 0x000fe2000bf3c000 */
[----:B------:R-:W-:-:S03]  /*ebd0*/  FMUL.FTZ R52, R52, UR17 ;  /* 0x0000001134347c20 */ /* 0x000fc60008410000 */
[----:B------:R-:W-:Y:S01]  /*ebe0*/  SEL R5, RZ, 0x1, P1 ;  /* 0x00000001ff057807 */ /* 0x000fe20000800000 */
[----:B------:R-:W-:-:S05]  /*ebf0*/  FMUL.FTZ R52, R52, UR16 ;  /* 0x0000001034347c20 */ /* 0x000fca0008410000 */
[----:B------:R-:W-:-:S07]  /*ec00*/  FSEL R59, R52, RZ, !P1 ;  /* 0x000000ff343b7208 */ /* 0x000fce0004800000 */
.L_x_13280:
[----:B0-----:R-:W-:Y:S01]  /*ec10*/  MOV R54, R53 ;  /* 0x0000003500367202 */ /* 0x001fe20000000f00 */
        /* <DEDUP_REMOVED lines=14> */
.L_x_13286:
        /* <DEDUP_REMOVED lines=12> */
.L_x_13287:
        /* <DEDUP_REMOVED lines=40> */
[----:B------:R-:W-:Y:S01]  /*f040*/  IMAD.MOV.U32 R54, RZ, RZ, RZ ;  /* 0x000000ffff367224 */ /* 0x000fe200078e00ff */
[----:B------:R-:W-:-:S07]  /*f050*/  MOV R71, R52 ;  /* 0x0000003400477202 */ /* 0x000fce0000000f00 */
.L_x_13285:
        /* <DEDUP_REMOVED lines=9> */
.L_x_13284:
        /* <DEDUP_REMOVED lines=15> */
.L_x_13290:
        /* <DEDUP_REMOVED lines=12> */
.L_x_13291:
        /* <DEDUP_REMOVED lines=42> */
.L_x_13289:
[----:B------:R-:W-:Y:S01]  /*f540*/  I2FP.F32.U32 R3, R3 ;  /* 0x0000000300037245 */ /* 0x000fe20000201000 */
[----:B------:R-:W-:-:S04]  /*f550*/  IMAD.MOV.U32 R54, RZ, RZ, 0x2f800000 ;  /* 0x2f800000ff367424 */ /* 0x000fc800078e00ff */
[----:B------:R-:W-:-:S05]  /*f560*/  FFMA.FTZ R3, R3, R54, 1.1641532182693481445e-10 ;  /* 0x2f00000003037423 */ /* 0x000fca0000010036 */
[----:B------:R-:W-:Y:S01]  /*f570*/  FSETP.GTU.FTZ.AND P1, PT, R3, UR23, PT ;  /* 0x0000001703007c0b */ /* 0x000fe2000bf3c000 */
[----:B-----5:R-:W-:-:S05]  /*f580*/  HADD2.F32 R3, -RZ, R26.H1_H1 ;  /* 0x3000001aff037230 */ /* 0x020fca0000004100 */
[----:B------:R-:W-:-:S04]  /*f590*/  FMUL.FTZ R3, R3, UR17 ;  /* 0x0000001103037c20 */ /* 0x000fc80008410000 */
[----:B------:R-:W-:Y:S01]  /*f5a0*/  FMUL.FTZ R53, R3, UR16 ;  /* 0x0000001003357c20 */ /* 0x000fe20008410000 */
[----:B------:R-:W-:-:S04]  /*f5b0*/  SEL R3, RZ, 0x1, P1 ;  /* 0x00000001ff037807 */ /* 0x000fc80000800000 */
[----:B------:R-:W-:-:S07]  /*f5c0*/  FSEL R53, R53, RZ, !P1 ;  /* 0x000000ff35357208 */ /* 0x000fce0004800000 */
.L_x_13288:
        /* <DEDUP_REMOVED lines=15> */
.L_x_13294:
        /* <DEDUP_REMOVED lines=12> */
.L_x_13295:
        /* <DEDUP_REMOVED lines=41> */
[----:B------:R-:W-:-:S07]  /*fa10*/  LOP3.LUT R63, R74, UR41, R63, 0x96, !PT ;  /* 0x000000294a3f7c12 */ /* 0x000fce000f8e963f */
.L_x_13293:
[----:B------:R-:W-:Y:S02]  /*fa20*/  I2FP.F32.U32 R2, R2 ;  /* 0x0000000200027245 */ /* 0x000fe40000201000 */
[----:B------:R-:W-:-:S05]  /*fa30*/  MOV R55, 0x2f800000 ;  /* 0x2f80000000377802 */ /* 0x000fca0000000f00 */
[----:B------:R-:W-:-:S05]  /*fa40*/  FFMA.FTZ R2, R2, R55, 1.1641532182693481445e-10 ;  /* 0x2f00000002027423 */ /* 0x000fca0000010037 */
[----:B------:R-:W-:Y:S01]  /*fa50*/  FSETP.GTU.FTZ.AND P1, PT, R2, UR23, PT ;  /* 0x0000001702007c0b */ /* 0x000fe2000bf3c000 */
[----:B-----5:R-:W-:-:S05]  /*fa60*/  HADD2.F32 R2, -RZ, R27.H0_H0 ;  /* 0x2000001bff027230 */ /* 0x020fca0000004100 */
[----:B------:R-:W-:-:S04]  /*fa70*/  FMUL.FTZ R2, R2, UR17 ;  /* 0x0000001102027c20 */ /* 0x000fc80008410000 */
[----:B------:R-:W-:Y:S01]  /*fa80*/  FMUL.FTZ R54, R2, UR16 ;  /* 0x0000001002367c20 */ /* 0x000fe20008410000 */
[----:B------:R-:W-:-:S04]  /*fa90*/  SEL R2, RZ, 0x1, P1 ;  /* 0x00000001ff027807 */ /* 0x000fc80000800000 */
[----:B------:R-:W-:-:S07]  /*faa0*/  FSEL R54, R54, RZ, !P1 ;  /* 0x000000ff36367208 */ /* 0x000fce0004800000 */
.L_x_13292:
        /* <DEDUP_REMOVED lines=15> */
.L_x_13297:
        /* <DEDUP_REMOVED lines=12> */
.L_x_13298:
[----:B------:R-:W-:Y:S01]  /*fc60*/  LOP3.LUT R62, R61, UR13, R79, 0x96, !PT ;  /* 0x0000000d3d3e7c12 */ /* 0x000fe2000f8e964f */
[----:B------:R-:W-:Y:S01]  /*fc70*/  IMAD.WIDE.U32 R74, R69, -0x326172a9, RZ ;  /* 0xcd9e8d57454a7825 */ /* 0x000fe200078e00ff */
[----:B------:R-:W-:-:S03]  /*fc80*/  MOV R0, R71 ;  /* 0x0000004700007202 */ /* 0x000fc60000000f00 */
        /* <DEDUP_REMOVED lines=38> */
[----:B------:R-:W-:-:S07]  /*fef0*/  LOP3.LUT R63, R74, UR41, R63, 0x96, !PT ;  /* 0x000000294a3f7c12 */ /* 0x000fce000f8e963f */
.L_x_13296:
        /* <DEDUP_REMOVED lines=9> */
.L_x_13264:
[----:B------:R-:W-:-:S05]  /*ff90*/  IMAD.WIDE.U32 R72, R72, 0x20, R76 ;  /* 0x0000002048487825 */ /* 0x000fca00078e004c */
[----:B-----5:R0:W-:Y:S04]  /*ffa0*/  STG.E.128 desc[UR14][R72.64], R56 ;  /* 0x0000003848007986 */ /* 0x0201e8000c101d0e */
[----:B------:R0:W-:Y:S01]  /*ffb0*/  STG.E.128 desc[UR14][R72.64+0x10], R52 ;  /* 0x0000103448007986 */ /* 0x0001e2000c101d0e */
[----:B------:R-:W-:Y:S05]  /*ffc0*/  @!P0 BRA `(.L_x_13299) ;  /* 0x0000000000508947 */ /* 0x000fea0003800000 */
[----:B------:R-:W-:Y:S02]  /*ffd0*/  SHF.L.U32 R65, R2, 0x10, RZ ;  /* 0x0000001002417819 */ /* 0x000fe400000006ff */
[----:B------:R-:W-:Y:S02]  /*ffe0*/  LOP3.LUT R76, R5, 0xff, RZ, 0xc0, !PT ;  /* 0x000000ff054c7812 */ /* 0x000fe400078ec0ff */
[----:B0-----:R-:W-:Y:S02]  /*fff0*/  LOP3.LUT R72, R65, 0xff0000, RZ, 0xc0, !PT ;  /* 0x00ff000041487812 */ /* 0x001fe400078ec0ff */
[----:B------:R-:W-:Y:S01]  /*10000*/  LOP3.LUT R65, R0, 0xffff, RZ, 0xc0, !PT ;  /* 0x0000ffff00417812 */ /* 0x000fe200078ec0ff */
[----:B------:R-:W-:Y:S01]  /*10010*/  IMAD.WIDE.U32 R76, R76, 0x1000000, RZ ;  /* 0x010000004c4c7825 */ /* 0x000fe200078e00ff */
[----:B------:R-:W-:Y:S02]  /*10020*/  LOP3.LUT R74, R6, 0xff, RZ, 0xc0, !PT ;  /* 0x000000ff064a7812 */ /* 0x000fe400078ec0ff */
[----:B------:R-:W-:-:S02]  /*10030*/  PRMT R65, R72, 0x4210, R65 ;  /* 0x0000421048417816 */ /* 0x000fc40000000041 */
[----:B------:R-:W-:Y:S01]  /*10040*/  PRMT R72, R3, 0x7104, RZ ;  /* 0x0000710403487816 */ /* 0x000fe200000000ff */
[----:B------:R-:W-:-:S03]  /*10050*/  IMAD.WIDE.U32 R74, R74, 0x10000, RZ ;  /* 0x000100004a4a7825 */ /* 0x000fc600078e00ff */
        /* <DEDUP_REMOVED lines=11> */
.L_x_13299:
        /* <DEDUP_REMOVED lines=26> */
[----:B01----:R-:W-:-:S05]  /*102b0*/  FADD.FTZ R72, R65, R64 ;  /* 0x0000004041487221 */ /* 0x003fca0000010000 */
        /* <DEDUP_REMOVED lines=78> */
.L_x_13301:
[----:B------:R-:W-:Y:S05]  /*107a0*/  BSYNC.RECONVERGENT B0 ;  /* 0x0000000000007941 */ /* 0x000fea0003800200 */
.L_x_13300:
[----:B------:R-:W-:Y:S01]  /*107b0*/  BAR.SYNC.DEFER_BLOCKING 0x0 ;  /* 0x0000000000007b1d */ /* 0x000fe20000010000 */
[----:B------:R-:W-:Y:S01]  /*107c0*/  IMAD.MOV.U32 R78, RZ, RZ, RZ ;  /* 0x000000ffff4e7224 */ /* 0x000fe200078e00ff */
        /* <DEDUP_REMOVED lines=11> */
.L_x_13303:
[----:B------:R-:W-:Y:S05]  /*10880*/  BSYNC.RECONVERGENT B0 ;  /* 0x0000000000007941 */ /* 0x000fea0003800200 */
.L_x_13302:
[----:B0-----:R-:W0:Y:S01]  /*10890*/  SHFL.DOWN PT, R75, R64, 0x2, 0x1f ;  /* 0x08401f00404b7f89 */ /* 0x001e2200000e0000 */
[----:B------:R-:W-:Y:S01]  /*108a0*/  I2FP.F32.U32 R77, R78 ;  /* 0x0000004e004d7245 */ /* 0x000fe20000201000 */
[----:B------:R-:W-:Y:S01]  /*108b0*/  UISETP.GE.AND UP0, UPT, UR6, 0x1, UPT ;  /* 0x000000010600788c */ /* 0x000fe2000bf06270 */
[----:B------:R-:W-:Y:S01]  /*108c0*/  ISETP.NE.AND P0, PT, R72, RZ, PT ;  /* 0x000000ff4800720c */ /* 0x000fe20003f05270 */
[----:B------:R-:W1:Y:S01]  /*108d0*/  SHFL.DOWN PT, R79, R78, 0x2, 0x1f ;  /* 0x08401f004e4f7f89 */ /* 0x000e6200000e0000 */
[----:B------:R-:W-:Y:S01]  /*108e0*/  ISETP.NE.AND P1, PT, RZ, UR24, PT ;  /* 0x00000018ff007c0c */ /* 0x000fe2000bf25270 */
[----:B0-----:R-:W-:-:S04]  /*108f0*/  FADD.FTZ R74, -R75, R64 ;  /* 0x000000404b4a7221 */ /* 0x001fc80000010100 */
[----:B------:R-:W-:Y:S01]  /*10900*/  FMUL.FTZ R74, R74, R74 ;  /* 0x0000004a4a4a7220 */ /* 0x000fe20000410000 */
[----:B-1----:R-:W-:Y:S02]  /*10910*/  IADD3 R73, PT, PT, R79, R78, RZ ;  /* 0x0000004e4f497210 */ /* 0x002fe40007ffe0ff */
[----:B------:R-:W-:Y:S01]  /*10920*/  I2FP.F32.S32 R76, R79 ;  /* 0x0000004f004c7245 */ /* 0x000fe20000201400 */
[----:B------:R-:W-:Y:S02]  /*10930*/  FMUL.FTZ R79, R74, R77 ;  /* 0x0000004d4a4f7220 */ /* 0x000fe40000410000 */
[----:B------:R-:W0:Y:S02]  /*10940*/  SHFL.DOWN PT, R78, R73, 0x1, 0x1f ;  /* 0x08201f00494e7f89 */ /* 0x000e2400000e0000 */
[-C--:B------:R-:W-:Y:S01]  /*10950*/  FMUL.FTZ R74, R79, R76.reuse ;  /* 0x0000004c4f4a7220 */ /* 0x080fe20000410000 */
[----:B------:R-:W-:-:S04]  /*10960*/  FMUL.FTZ R76, R75, R76 ;  /* 0x0000004c4b4c7220 */ /* 0x000fc80000410000 */
[----:B------:R-:W-:Y:S01]  /*10970*/  FFMA.FTZ R77, R77, R64, R76 ;  /* 0x000000404d4d7223 */ /* 0x000fe2000001004c */
[----:B------:R-:W-:Y:S01]  /*10980*/  I2FP.F32.S32 R64, R73 ;  /* 0x0000004900407245 */ /* 0x000fe20000201400 */
[----:B------:R-:W1:Y:S01]  /*10990*/  SHFL.DOWN PT, R76, R65, 0x2, 0x1f ;  /* 0x08401f00414c7f89 */ /* 0x000e6200000e0000 */
[----:B0-----:R-:W-:Y:S01]  /*109a0*/  I2FP.F32.S32 R79, R78 ;  /* 0x0000004e004f7245 */ /* 0x001fe20000201400 */
[----:B-1----:R-:W-:Y:S02]  /*109b0*/  FADD.FTZ R75, R76, R65 ;  /* 0x000000414c4b7221 */ /* 0x002fe40000010000 */
[----:B------:R-:W0:Y:S02]  /*109c0*/  MUFU.RCP R76, R64 ;  /* 0x00000040004c7308 */ /* 0x000e240000001000 */
[C---:B0-----:R-:W-:Y:S01]  /*109d0*/  FMUL.FTZ R77, R76.reuse, R77 ;  /* 0x0000004d4c4d7220 */ /* 0x041fe20000410000 */
[----:B------:R-:W-:Y:S01]  /*109e0*/  FFMA.FTZ R75, R76, R74, R75 ;  /* 0x0000004a4c4b7223 */ /* 0x000fe2000001004b */
[----:B------:R-:W-:-:S03]  /*109f0*/  IMAD.IADD R74, R73, 0x1, R78 ;  /* 0x00000001494a7824 */ /* 0x000fc600078e024e */
[----:B------:R-:W0:Y:S02]  /*10a00*/  SHFL.DOWN PT, R76, R77, 0x1, 0x1f ;  /* 0x08201f004d4c7f89 */ /* 0x000e2400000e0000 */
[----:B------:R-:W-:-:S06]  /*10a10*/  I2FP.F32.S32 R73, R74 ;  /* 0x0000004a00497245 */ /* 0x000fcc0000201400 */
[----:B------:R-:W1:Y:S01]  /*10a20*/  MUFU.RCP R73, R73 ;  /* 0x0000004900497308 */ /* 0x000e620000001000 */
[----:B0-----:R-:W-:-:S04]  /*10a30*/  FADD.FTZ R78, R77, -R76 ;  /* 0x8000004c4d4e7221 */ /* 0x001fc80000010000 */
[----:B------:R-:W-:-:S04]  /*10a40*/  FMUL.FTZ R65, R78, R78 ;  /* 0x0000004e4e417220 */ /* 0x000fc80000410000 */
[----:B------:R-:W-:-:S04]  /*10a50*/  FMUL.FTZ R78, R64, R65 ;  /* 0x00000041404e7220 */ /* 0x000fc80000410000 */
[-C--:B------:R-:W-:Y:S01]  /*10a60*/  FMUL.FTZ R65, R78, R79.reuse ;  /* 0x0000004f4e417220 */ /* 0x080fe20000410000 */
[----:B------:R-:W-:Y:S02]  /*10a70*/  FMUL.FTZ R79, R76, R79 ;  /* 0x0000004f4c4f7220 */ /* 0x000fe40000410000 */
[----:B------:R-:W0:Y:S02]  /*10a80*/  SHFL.DOWN PT, R76, R75, 0x1, 0x1f ;  /* 0x08201f004b4c7f89 */ /* 0x000e2400000e0000 */
[----:B------:R-:W-:Y:S01]  /*10a90*/  FFMA.FTZ R64, R64, R77, R79 ;  /* 0x0000004d40407223 */ /* 0x000fe2000001004f */
[----:B------:R-:W-:-:S03]  /*10aa0*/  MOV R77, UR7 ;  /* 0x00000007004d7c02 */ /* 0x000fc60008000f00 */
[----:B-1----:R-:W-:-:S06]  /*10ab0*/  FMUL.FTZ R74, R73, R64 ;  /* 0x00000040494a7220 */ /* 0x002fcc0000410000 */
[----:B------:R-:W1:Y:S01]  /*10ac0*/  SHFL.IDX PT, R74, R74, RZ, 0x1f ;  /* 0x00001fff4a4a7589 */ /* 0x000e6200000e0000 */
[----:B0-----:R-:W-:-:S04]  /*10ad0*/  FADD.FTZ R76, R75, R76 ;  /* 0x0000004c4b4c7221 */ /* 0x001fc80000010000 */
[----:B------:R-:W-:Y:S02]  /*10ae0*/  FFMA.FTZ R76, R73, R65, R76 ;  /* 0x00000041494c7223 */ /* 0x000fe4000001004c */
[----:B------:R-:W0:Y:S04]  /*10af0*/  @!P0 LDC.64 R64, c[0x0][0x3c0] ;  /* 0x0000f000ff408b82 */ /* 0x000e280000000a00 */
[----:B------:R-:W2:Y:S01]  /*10b00*/  SHFL.IDX PT, R76, R76, RZ, 0x1f ;  /* 0x00001fff4c4c7589 */ /* 0x000ea200000e0000 */
[----:B-1----:R-:W-:-:S03]  /*10b10*/  FMUL.FTZ R75, R74, R74 ;  /* 0x0000004a4a4b7220 */ /* 0x002fc60000410000 */
[----:B------:R-:W2:Y:S02]  /*10b20*/  LDC R73, c[0x0][0x448] ;  /* 0x00011200ff497b82 */ /* 0x000ea40000000800 */
[----:B------:R-:W-:Y:S01]  /*10b30*/  FSEL R78, R75, RZ, P1 ;  /* 0x000000ff4b4e7208 */ /* 0x000fe20000800000 */
[----:B------:R-:W-:Y:S02]  /*10b40*/  IMAD.U32 R75, RZ, RZ, UR7 ;  /* 0x00000007ff4b7e24 */ /* 0x000fe4000f8e00ff */
[----:B0-----:R-:W-:-:S05]  /*10b50*/  @!P0 IMAD.WIDE R64, R77, 0x4, R64 ;  /* 0x000000044d408825 */ /* 0x001fca00078e0240 */
[----:B------:R0:W-:Y:S01]  /*10b60*/  @!P0 STG.E desc[UR14][R64.64], R74 ;  /* 0x0000004a40008986 */ /* 0x0001e2000c10190e */
[----:B--2---:R-:W-:-:S04]  /*10b70*/  FFMA.FTZ R73, R76, UR25, R73 ;  /* 0x000000194c497c23 */ /* 0x004fc80008010049 */
[----:B------:R-:W-:Y:S01]  /*10b80*/  FADD.FTZ R73, R73, R78 ;  /* 0x0000004e49497221 */ /* 0x000fe20000010000 */
[----:B0-----:R-:W0:Y:S05]  /*10b90*/  @!P0 LDC.64 R64, c[0x0][0x3c8] ;  /* 0x0000f200ff408b82 */ /* 0x001e2a0000000a00 */
[----:B------:R-:W1:Y:S01]  /*10ba0*/  MUFU.RSQ R73, R73 ;  /* 0x0000004900497308 */ /* 0x000e620000001400 */
[----:B0-----:R-:W-:-:S05]  /*10bb0*/  @!P0 IMAD.WIDE R64, R75, 0x4, R64 ;  /* 0x000000044b408825 */ /* 0x001fca00078e0240 */
[----:B-1----:R0:W-:Y:S01]  /*10bc0*/  @!P0 STG.E desc[UR14][R64.64], R73 ;  /* 0x0000004940008986 */ /* 0x0021e2000c10190e */
[----:B------:R-:W-:Y:S05]  /*10bd0*/  BRA.U !UP0, `(.L_x_13304) ;  /* 0x0000000908507547 */ /* 0x000fea000b800000 */
[----:B------:R-:W-:Y:S01]  /*10be0*/  FSEL R74, R74, RZ, !P1 ;  /* 0x000000ff4a4a7208 */ /* 0x000fe20004800000 */
[----:B0-----:R-:W-:Y:S01]  /*10bf0*/  HADD2.F32 R65, -RZ, R48.H0_H0 ;  /* 0x20000030ff417230 */ /* 0x001fe20000004100 */
[----:B------:R-:W-:Y:S01]  /*10c00*/  UIADD3 UR4, UPT, UPT, UR6, -0x1, URZ ;  /* 0xffffffff06047890 */ /* 0x000fe2000fffe0ff */
[----:B------:R-:W-:Y:S02]  /*10c10*/  HADD2.F32 R75, -RZ, R36.H0_H0 ;  /* 0x20000024ff4b7230 */ /* 0x000fe40000004100 */
[C---:B------:R-:W-:Y:S01]  /*10c20*/  FADD.FTZ R20, -R74.reuse, R20 ;  /* 0x000000144a147221 */ /* 0x040fe20000010100 */
[C---:B------:R-:W-:Y:S01]  /*10c30*/  FADD.FTZ R22, -R74.reuse, R22 ;  /* 0x000000164a167221 */ /* 0x040fe20000010100 */
[C---:B------:R-:W-:Y:S01]  /*10c40*/  FADD.FTZ R16, -R74.reuse, R16 ;  /* 0x000000104a107221 */ /* 0x040fe20000010100 */
[----:B------:R-:W-:Y:S02]  /*10c50*/  HADD2.F32 R76, -RZ, R38.H1_H1 ;  /* 0x30000026ff4c7230 */ /* 0x000fe40000004100 */
[C---:B------:R-:W-:Y:S01]  /*10c60*/  FMUL.FTZ R20, R73.reuse, R20 ;  /* 0x0000001449147220 */ /* 0x040fe20000410000 */
[C---:B------:R-:W-:Y:S01]  /*10c70*/  FMUL.FTZ R22, R73.reuse, R22 ;  /* 0x0000001649167220 */ /* 0x040fe20000410000 */
[----:B------:R-:W-:Y:S01]  /*10c80*/  FMUL.FTZ R16, R73, R16 ;  /* 0x0000001049107220 */ /* 0x000fe20000410000 */
[----:B------:R-:W-:Y:S01]  /*10c90*/  FADD.FTZ R18, -R74, R18 ;  /* 0x000000124a127221 */ /* 0x000fe20000010100 */
[----:B------:R-:W-:Y:S01]  /*10ca0*/  FFMA.FTZ R64, R20, R65, R75 ;  /* 0x0000004114407223 */ /* 0x000fe2000001004b */
[----:B------:R-:W-:Y:S01]  /*10cb0*/  FADD.FTZ R20, -R74, R21 ;  /* 0x000000154a147221 */ /* 0x000fe20000010100 */
[----:B------:R-:W-:-:S02]  /*10cc0*/  HADD2.F32 R65, -RZ, R48.H1_H1 ;  /* 0x30000030ff417230 */ /* 0x000fc40000004100 */
[C---:B------:R-:W-:Y:S01]  /*10cd0*/  FMUL.FTZ R18, R73.reuse, R18 ;  /* 0x0000001249127220 */ /* 0x040fe20000410000 */
[----:B------:R-:W-:Y:S02]  /*10ce0*/  HADD2.F32 R21, -RZ, R36.H1_H1 ;  /* 0x30000024ff157230 */ /* 0x000fe40000004100 */
[C---:B------:R-:W-:Y:S01]  /*10cf0*/  FMUL.FTZ R20, R73.reuse, R20 ;  /* 0x0000001449147220 */ /* 0x040fe20000410000 */
[----:B------:R-:W-:Y:S01]  /*10d00*/  HADD2.F32 R75, -RZ, R37.H0_H0 ;  /* 0x20000025ff4b7230 */ /* 0x000fe20000004100 */
[----:B------:R-:W-:Y:S01]  /*10d10*/  UIMAD UR4, UR4, UR22, URZ ;  /* 0x00000016040472a4 */ /* 0x000fe2000f8e02ff */
[----:B------:R-:W-:Y:S01]  /*10d20*/  FADD.FTZ R14, -R74, R14 ;  /* 0x0000000e4a0e7221 */ /* 0x000fe20000010100 */
[----:B------:R-:W-:Y:S01]  /*10d30*/  FFMA.FTZ R65, R20, R65, R21 ;  /* 0x0000004114417223 */ /* 0x000fe20000010015 */
[--C-:B------:R-:W-:Y:S02]  /*10d40*/  HADD2.F32 R21, -RZ, R49.reuse.H0_H0 ;  /* 0x20000031ff157230 */ /* 0x100fe40000004100 */
[----:B------:R-:W-:Y:S01]  /*10d50*/  FADD.FTZ R20, -R74, R23 ;  /* 0x000000174a147221 */ /* 0x000fe20000010100 */
[----:B------:R-:W-:Y:S01]  /*10d60*/  HADD2.F32 R23, -RZ, R49.H1_H1 ;  /* 0x30000031ff177230 */ /* 0x000fe20000004100 */
[----:B------:R-:W-:Y:S01]  /*10d70*/  USHF.R.S32.HI UR5, URZ, 0x1f, UR4 ;  /* 0x0000001fff057899 */ /* 0x000fe20008011404 */
[----:B------:R-:W-:Y:S01]  /*10d80*/  FMUL.FTZ R14, R73, R14 ;  /* 0x0000000e490e7220 */ /* 0x000fe20000410000 */
[----:B------:R-:W-:Y:S01]  /*10d90*/  FFMA.FTZ R22, R22, R21, R75 ;  /* 0x0000001516167223 */ /* 0x000fe2000001004b */
[----:B------:R-:W-:-:S02]  /*10da0*/  HADD2.F32 R21, -RZ, R37.H1_H1 ;  /* 0x30000025ff157230 */ /* 0x000fc40000004100 */
[C---:B------:R-:W-:Y:S01]  /*10db0*/  FMUL.FTZ R20, R73.reuse, R20 ;  /* 0x0000001449147220 */ /* 0x040fe20000410000 */
[----:B------:R-:W-:Y:S01]  /*10dc0*/  HADD2.F32 R75, -RZ, R38.H0_H0 ;  /* 0x20000026ff4b7230 */ /* 0x000fe20000004100 */
[----:B------:R-:W-:Y:S01]  /*10dd0*/  ULEA.HI UR5, UR5, UR4, URZ, 0x3 ;  /* 0x0000000405057291 */ /* 0x000fe2000f8f18ff */
[----:B------:R-:W-:Y:S01]  /*10de0*/  FADD.FTZ R8, -R74, R8 ;  /* 0x000000084a087221 */ /* 0x000fe20000010100 */
[----:B------:R-:W-:Y:S01]  /*10df0*/  FFMA.FTZ R23, R20, R23, R21 ;  /* 0x0000001714177223 */ /* 0x000fe20000010015 */
[C---:B------:R-:W-:Y:S01]  /*10e00*/  FADD.FTZ R20, -R74.reuse, R17 ;  /* 0x000000114a147221 */ /* 0x040fe20000010100 */
[--C-:B------:R-:W-:Y:S02]  /*10e10*/  HADD2.F32 R21, -RZ, R50.reuse.H0_H0 ;  /* 0x20000032ff157230 */ /* 0x100fe40000004100 */
[C---:B------:R-:W-:Y:S01]  /*10e20*/  FMUL.FTZ R8, R73.reuse, R8 ;  /* 0x0000000849087220 */ /* 0x040fe20000410000 */
[----:B------:R-:W-:Y:S01]  /*10e30*/  FADD.FTZ R10, -R74, R10 ;  /* 0x0000000a4a0a7221 */ /* 0x000fe20000010100 */
[----:B------:R-:W-:Y:S01]  /*10e40*/  FMUL.FTZ R17, R73, R20 ;  /* 0x0000001449117220 */ /* 0x000fe20000410000 */
[----:B------:R-:W-:-:S02]  /*10e50*/  HADD2.F32 R20, -RZ, R50.H1_H1 ;  /* 0x30000032ff147230 */ /* 0x000fc40000004100 */
[----:B------:R-:W-:Y:S01]  /*10e60*/  FFMA.FTZ R16, R16, R21, R75 ;  /* 0x0000001510107223 */ /* 0x000fe2000001004b */
[----:B------:R-:W-:Y:S02]  /*10e70*/  HADD2.F32 R21, -RZ, R51.H0_H0 ;  /* 0x20000033ff157230 */ /* 0x000fe40000004100 */
[----:B------:R-:W-:Y:S01]  /*10e80*/  FMUL.FTZ R10, R73, R10 ;  /* 0x0000000a490a7220 */ /* 0x000fe20000410000 */
[----:B------:R-:W-:Y:S02]  /*10e90*/  HADD2.F32 R75, -RZ, R39.H0_H0 ;  /* 0x20000027ff4b7230 */ /* 0x000fe40000004100 */
[----:B------:R-:W-:Y:S01]  /*10ea0*/  FFMA.FTZ R17, R17, R20, R76 ;  /* 0x0000001411117223 */ /* 0x000fe2000001004c */
[C---:B------:R-:W-:Y:S01]  /*10eb0*/  FADD.FTZ R20, -R74.reuse, R19 ;  /* 0x000000134a147221 */ /* 0x040fe20000010100 */
[----:B------:R-:W-:Y:S02]  /*10ec0*/  HADD2.F32 R19, -RZ, R51.H1_H1 ;  /* 0x30000033ff137230 */ /* 0x000fe40000004100 */
[----:B------:R-:W-:Y:S01]  /*10ed0*/  FADD.FTZ R56, -R74, R56 ;  /* 0x000000384a387221 */ /* 0x000fe20000010100 */
[----:B------:R-:W-:Y:S01]  /*10ee0*/  FFMA.FTZ R18, R18, R21, R75 ;  /* 0x0000001512127223 */ /* 0x000fe2000001004b */
[----:B------:R-:W-:Y:S01]  /*10ef0*/  FMUL.FTZ R20, R73, R20 ;  /* 0x0000001449147220 */ /* 0x000fe20000410000 */
[----:B------:R-:W-:Y:S01]  /*10f00*/  HADD2.F32 R21, -RZ, R39.H1_H1 ;  /* 0x30000027ff157230 */ /* 0x000fe20000004100 */
[----:B------:R-:W-:Y:S01]  /*10f10*/  MOV R75, UR5 ;  /* 0x00000005004b7c02 */ /* 0x000fe20008000f00 */
[C---:B------:R-:W-:Y:S01]  /*10f20*/  FADD.FTZ R58, -R74.reuse, R58 ;  /* 0x0000003a4a3a7221 */ /* 0x040fe20000010100 */
[C---:B------:R-:W-:Y:S01]  /*10f30*/  FADD.FTZ R52, -R74.reuse, R52 ;  /* 0x000000344a347221 */ /* 0x040fe20000010100 */
[----:B------:R-:W-:Y:S01]  /*10f40*/  FADD.FTZ R54, -R74, R54 ;  /* 0x000000364a367221 */ /* 0x000fe20000010100 */
[----:B------:R-:W-:Y:S01]  /*10f50*/  FFMA.FTZ R19, R20, R19, R21 ;  /* 0x0000001314137223 */ /* 0x000fe20000010015 */
[----:B------:R-:W-:Y:S01]  /*10f60*/  LEA.HI.SX32 R75, R75, R72, 0x1d ;  /* 0x000000484b4b7211 */ /* 0x000fe200078feaff */
[----:B------:R-:W0:Y:S01]  /*10f70*/  LDC.64 R20, c[0x0][0x428] ;  /* 0x00010a00ff147b82 */ /* 0x000e220000000a00 */
[----:B------:R-:W-:Y:S01]  /*10f80*/  FMUL.FTZ R52, R73, R52 ;  /* 0x0000003449347220 */ /* 0x000fe20000410000 */
[C---:B------:R-:W-:Y:S01]  /*10f90*/  FADD.FTZ R12, -R74.reuse, R12 ;  /* 0x0000000c4a0c7221 */ /* 0x040fe20000010100 */
[----:B------:R-:W-:Y:S01]  /*10fa0*/  F2FP.F16.F32.PACK_AB R19, R19, R18 ;  /* 0x000000121313723e */ /* 0x000fe200000000ff */
[----:B------:R-:W-:Y:S01]  /*10fb0*/  FMUL.FTZ R54, R73, R54 ;  /* 0x0000003649367220 */ /* 0x000fe20000410000 */
[----:B------:R-:W-:Y:S01]  /*10fc0*/  F2FP.F16.F32.PACK_AB R18, R17, R16 ;  /* 0x000000101112723e */ /* 0x000fe200000000ff */
[----:B------:R-:W-:Y:S01]  /*10fd0*/  HADD2.F32 R77, -RZ, R32.H0_H0 ;  /* 0x20000020ff4d7230 */ /* 0x000fe20000004100 */
[----:B------:R-:W-:Y:S01]  /*10fe0*/  F2FP.F16.F32.PACK_AB R17, R23, R22 ;  /* 0x000000161711723e */ /* 0x000fe200000000ff */
[--C-:B------:R-:W-:Y:S01]  /*10ff0*/  HADD2.F32 R76, -RZ, R44.reuse.H1_H1 ;  /* 0x3000002cff4c7230 */ /* 0x100fe20000004100 */
[----:B------:R-:W-:Y:S01]  /*11000*/  F2FP.F16.F32.PACK_AB R16, R65, R64 ;  /* 0x000000404110723e */ /* 0x000fe200000000ff */
[----:B------:R-:W-:Y:S01]  /*11010*/  FADD.FTZ R64, -R74, R13 ;  /* 0x0000000d4a407221 */ /* 0x000fe20000010100 */
[----:B------:R-:W-:-:S02]  /*11020*/  HADD2.F32 R65, -RZ, R44.H0_H0 ;  /* 0x2000002cff417230 */ /* 0x000fc40000004100 */
[C---:B------:R-:W-:Y:S01]  /*11030*/  FMUL.FTZ R12, R73.reuse, R12 ;  /* 0x0000000c490c7220 */ /* 0x040fe20000410000 */
[----:B------:R-:W-:Y:S02]  /*11040*/  HADD2.F32 R78, -RZ, R32.H1_H1 ;  /* 0x30000020ff4e7230 */ /* 0x000fe40000004100 */
[----:B------:R-:W-:Y:S01]  /*11050*/  FMUL.FTZ R13, R73, R64 ;  /* 0x00000040490d7220 */ /* 0x000fe20000410000 */
[----:B------:R-:W-:-:S03]  /*11060*/  FFMA.FTZ R12, R12, R65, R77 ;  /* 0x000000410c0c7223 */ /* 0x000fc6000001004d */
[----:B------:R-:W-:Y:S01]  /*11070*/  FFMA.FTZ R13, R13, R76, R78 ;  /* 0x0000004c0d0d7223 */ /* 0x000fe2000001004e */
[----:B0-----:R-:W-:-:S05]  /*11080*/  IMAD.WIDE.U32 R22, R75, 0x10, R20 ;  /* 0x000000104b167825 */ /* 0x001fca00078e0014 */
[----:B------:R0:W-:Y:S02]  /*11090*/  STG.E.128 desc[UR14][R22.64], R16 ;  /* 0x0000001016007986 */ /* 0x0001e4000c101d0e */
[----:B0-----:R-:W-:Y:S02]  /*110a0*/  HADD2.F32 R17, -RZ, R45.H0_H0 ;  /* 0x2000002dff117230 */ /* 0x001fe40000004100 */
[C---:B------:R-:W-:Y:S01]  /*110b0*/  FADD.FTZ R16, -R74.reuse, R15 ;  /* 0x0000000f4a107221 */ /* 0x040fe20000010100 */
[----:B------:R-:W-:Y:S02]  /*110c0*/  HADD2.F32 R19, -RZ, R33.H0_H0 ;  /* 0x20000021ff137230 */ /* 0x000fe40000004100 */
[----:B------:R-:W-:Y:S02]  /*110d0*/  HADD2.F32 R18, -RZ, R45.H1_H1 ;  /* 0x3000002dff127230 */ /* 0x000fe40000004100 */
[----:B------:R-:W-:Y:S01]  /*110e0*/  FMUL.FTZ R15, R73, R16 ;  /* 0x00000010490f7220 */ /* 0x000fe20000410000 */
[----:B------:R-:W-:Y:S01]  /*110f0*/  FADD.FTZ R16, -R74, R9 ;  /* 0x000000094a107221 */ /* 0x000fe20000010100 */
[----:B------:R-:W-:Y:S01]  /*11100*/  FFMA.FTZ R14, R14, R17, R19 ;  /* 0x000000110e0e7223 */ /* 0x000fe20000010013 */
[----:B------:R-:W-:-:S02]  /*11110*/  HADD2.F32 R17, -RZ, R46.H0_H0 ;  /* 0x2000002eff117230 */ /* 0x000fc40000004100 */
[----:B------:R-:W-:Y:S02]  /*11120*/  HADD2.F32 R19, -RZ, R34.H0_H0 ;  /* 0x20000022ff137230 */ /* 0x000fe40000004100 */
[----:B------:R-:W-:Y:S01]  /*11130*/  FMUL.FTZ R9, R73, R16 ;  /* 0x0000001049097220 */ /* 0x000fe20000410000 */
[----:B------:R-:W-:Y:S02]  /*11140*/  HADD2.F32 R22, -RZ, R33.H1_H1 ;  /* 0x30000021ff167230 */ /* 0x000fe40000004100 */
[----:B------:R-:W-:Y:S01]  /*11150*/  FADD.FTZ R16, -R74, R11 ;  /* 0x0000000b4a107221 */ /* 0x000fe20000010100 */
[----:B------:R-:W-:Y:S02]  /*11160*/  HADD2.F32 R23, -RZ, R29.H0_H0 ;  /* 0x2000001dff177230 */ /* 0x000fe40000004100 */
[----:B------:R-:W-:Y:S01]  /*11170*/  FFMA.FTZ R8, R8, R17, R19 ;  /* 0x0000001108087223 */ /* 0x000fe20000010013 */
[----:B------:R-:W-:Y:S02]  /*11180*/  HADD2.F32 R17, -RZ, R47.H0_H0 ;  /* 0x2000002fff117230 */ /* 0x000fe40000004100 */
[----:B------:R-:W-:Y:S01]  /*11190*/  FFMA.FTZ R15, R15, R18, R22 ;  /* 0x000000120f0f7223 */ /* 0x000fe20000010016 */
[----:B------:R-:W-:-:S02]  /*111a0*/  HADD2.F32 R19, -RZ, R35.H0_H0 ;  /* 0x20000023ff137230 */ /* 0x000fc40000004100 */
[----:B------:R-:W-:Y:S02]  /*111b0*/  HADD2.F32 R18, -RZ, R46.H1_H1 ;  /* 0x3000002eff127230 */ /* 0x000fe40000004100 */
[----:B------:R-:W-:Y:S02]  /*111c0*/  HADD2.F32 R22, -RZ, R34.H1_H1 ;  /* 0x30000022ff167230 */ /* 0x000fe40000004100 */
[----:B------:R-:W-:Y:S01]  /*111d0*/  FFMA.FTZ R11, R10, R17, R19 ;  /* 0x000000110a0b7223 */ /* 0x000fe20000010013 */
[----:B------:R-:W-:Y:S02]  /*111e0*/  HADD2.F32 R17, -RZ, R47.H1_H1 ;  /* 0x3000002fff117230 */ /* 0x000fe40000004100 */
[----:B------:R-:W-:Y:S01]  /*111f0*/  FMUL.FTZ R10, R73, R16 ;  /* 0x00000010490a7220 */ /* 0x000fe20000410000 */
[----:B------:R-:W-:Y:S02]  /*11200*/  HADD2.F32 R19, -RZ, R35.H1_H1 ;  /* 0x30000023ff137230 */ /* 0x000fe40000004100 */
[----:B------:R-:W-:Y:S01]  /*11210*/  FFMA.FTZ R9, R9, R18, R22 ;  /* 0x0000001209097223 */ /* 0x000fe20000010016 */
[C---:B------:R-:W-:Y:S01]  /*11220*/  FMUL.FTZ R18, R73.reuse, R56 ;  /* 0x0000003849127220 */ /* 0x040fe20000410000 */
[----:B------:R-:W-:Y:S01]  /*11230*/  FADD.FTZ R16, -R74, R57 ;  /* 0x000000394a107221 */ /* 0x000fe20000010100 */
[----:B------:R-:W-:Y:S01]  /*11240*/  FMUL.FTZ R22, R73, R58 ;  /* 0x0000003a49167220 */ /* 0x000fe20000410000 */
[----:B------:R-:W-:Y:S01]  /*11250*/  FFMA.FTZ R10, R10, R17, R19 ;  /* 0x000000110a0a7223 */ /* 0x000fe20000010013 */
[----:B------:R-:W-:-:S02]  /*11260*/  HADD2.F32 R17, -RZ, R40.H0_H0 ;  /* 0x20000028ff117230 */ /* 0x000fc40000004100 */
[----:B------:R-:W-:Y:S01]  /*11270*/  FMUL.FTZ R16, R73, R16 ;  /* 0x0000001049107220 */ /* 0x000fe20000410000 */
[----:B------:R-:W-:Y:S02]  /*11280*/  HADD2.F32 R19, -RZ, R28.H0_H0 ;  /* 0x2000001cff137230 */ /* 0x000fe40000004100 */
[----:B------:R-:W-:Y:S01]  /*11290*/  HADD2.F32 R57, -RZ, R30.H0_H0 ;  /* 0x2000001eff397230 */ /* 0x000fe20000004100 */
[----:B------:R-:W-:Y:S02]  /*112a0*/  F2FP.F16.F32.PACK_AB R11, R10, R11 ;  /* 0x0000000b0a0b723e */ /* 0x000fe400000000ff */
[----:B------:R-:W-:Y:S01]  /*112b0*/  FFMA.FTZ R18, R18, R17, R19 ;  /* 0x0000001112127223 */ /* 0x000fe20000010013 */
[----:B------:R-:W-:Y:S01]  /*112c0*/  HADD2.F32 R19, -RZ, R40.H1_H1 ;  /* 0x30000028ff137230 */ /* 0x000fe20000004100 */
[----:B------:R-:W-:Y:S01]  /*112d0*/  F2FP.F16.F32.PACK_AB R10, R9, R8 ;  /* 0x00000008090a723e */ /* 0x000fe200000000ff */
[----:B------:R-:W-:Y:S01]  /*112e0*/  HADD2.F32 R17, -RZ, R28.H1_H1 ;  /* 0x3000001cff117230 */ /* 0x000fe20000004100 */
[----:B------:R-:W-:-:S02]  /*112f0*/  F2FP.F16.F32.PACK_AB R9, R15, R14 ;  /* 0x0000000e0f09723e */ /* 0x000fc400000000ff */
[----:B------:R-:W-:Y:S02]  /*11300*/  F2FP.F16.F32.PACK_AB R8, R13, R12 ;  /* 0x0000000c0d08723e */ /* 0x000fe400000000ff */
[----:B------:R-:W-:Y:S01]  /*11310*/  FFMA.FTZ R19, R16, R19, R17 ;  /* 0x0000001310137223 */ /* 0x000fe20000010011 */
[--C-:B------:R-:W-:Y:S02]  /*11320*/  HADD2.F32 R17, -RZ, R41.reuse.H0_H0 ;  /* 0x20000029ff117230 */ /* 0x100fe40000004100 */
[----:B------:R-:W-:Y:S02]  /*11330*/  FADD.FTZ R16, -R74, R59 ;  /* 0x0000003b4a107221 */ /* 0x000fe40000010100 */
[----:B------:R-:W-:Y:S01]  /*11340*/  F2FP.F16.F32.PACK_AB R12, R19, R18 ;  /* 0x00000012130c723e */ /* 0x000fe200000000ff */
[----:B------:R-:W-:Y:S01]  /*11350*/  FFMA.FTZ R22, R22, R17, R23 ;  /* 0x0000001116167223 */ /* 0x000fe20000010017 */
[----:B------:R-:W-:Y:S02]  /*11360*/  HADD2.F32 R23, -RZ, R41.H1_H1 ;  /* 0x30000029ff177230 */ /* 0x000fe40000004100 */
[----:B------:R-:W-:Y:S01]  /*11370*/  FMUL.FTZ R16, R73, R16 ;  /* 0x0000001049107220 */ /* 0x000fe20000410000 */
[----:B------:R-:W-:-:S05]  /*11380*/  HADD2.F32 R17, -RZ, R29.H1_H1 ;  /* 0x3000001dff117230 */ /* 0x000fca0000004100 */
[----:B------:R-:W-:Y:S01]  /*11390*/  FFMA.FTZ R23, R16, R23, R17 ;  /* 0x0000001710177223 */ /* 0x000fe20000010011 */
[--C-:B------:R-:W-:Y:S02]  /*113a0*/  HADD2.F32 R17, -RZ, R42.reuse.H0_H0 ;  /* 0x2000002aff117230 */ /* 0x100fe40000004100 */
[C---:B------:R-:W-:Y:S01]  /*113b0*/  FADD.FTZ R16, -R74.reuse, R53 ;  /* 0x000000354a107221 */ /* 0x040fe20000010100 */
[----:B------:R-:W-:Y:S02]  /*113c0*/  HADD2.F32 R53, -RZ, R42.H1_H1 ;  /* 0x3000002aff357230 */ /* 0x000fe40000004100 */
[----:B------:R-:W-:Y:S01]  /*113d0*/  FADD.FTZ R74, -R74, R55 ;  /* 0x000000374a4a7221 */ /* 0x000fe20000010100 */
[----:B------:R-:W-:Y:S02]  /*113e0*/  HADD2.F32 R55, -RZ, R31.H0_H0 ;  /* 0x2000001fff377230 */ /* 0x000fe40000004100 */
[----:B------:R-:W-:Y:S01]  /*113f0*/  FFMA.FTZ R52, R52, R17, R57 ;  /* 0x0000001134347223 */ /* 0x000fe20000010039 */
[----:B------:R-:W-:-:S02]  /*11400*/  HADD2.F32 R17, -RZ, R30.H1_H1 ;  /* 0x3000001eff117230 */ /* 0x000fc40000004100 */
[C---:B------:R-:W-:Y:S01]  /*11410*/  FMUL.FTZ R16, R73.reuse, R16 ;  /* 0x0000001049107220 */ /* 0x040fe20000410000 */
[----:B------:R-:W-:Y:S02]  /*11420*/  HADD2.F32 R57, -RZ, R31.H1_H1 ;  /* 0x3000001fff397230 */ /* 0x000fe40000004100 */
[----:B------:R-:W-:Y:S01]  /*11430*/  FMUL.FTZ R74, R73, R74 ;  /* 0x0000004a494a7220 */ /* 0x000fe20000410000 */
[----:B------:R-:W-:Y:S01]  /*11440*/  F2FP.F16.F32.PACK_AB R13, R23, R22 ;  /* 0x00000016170d723e */ /* 0x000fe200000000ff */
[----:B------:R-:W-:Y:S01]  /*11450*/  FFMA.FTZ R53, R16, R53, R17 ;  /* 0x0000003510357223 */ /* 0x000fe20000010011 */
[----:B------:R-:W-:-:S04]  /*11460*/  HADD2.F32 R17, -RZ, R43.H0_H0 ;  /* 0x2000002bff117230 */ /* 0x000fc80000004100 */
[----:B------:R-:W-:Y:S01]  /*11470*/  F2FP.F16.F32.PACK_AB R14, R53, R52 ;  /* 0x00000034350e723e */ /* 0x000fe200000000ff */
[----:B------:R-:W-:Y:S01]  /*11480*/  FFMA.FTZ R54, R54, R17, R55 ;  /* 0x0000001136367223 */ /* 0x000fe20000010037 */
[----:B------:R-:W-:Y:S02]  /*11490*/  HADD2.F32 R55, -RZ, R43.H1_H1 ;  /* 0x3000002bff377230 */ /* 0x000fe40000004100 */
[C---:B------:R-:W-:Y:S01]  /*114a0*/  VIADD R17, R75.reuse, 0x80 ;  /* 0x000000804b117836 */ /* 0x040fe20000000000 */
[----:B------:R-:W-:Y:S02]  /*114b0*/  IADD3 R75, PT, PT, R75, 0x100, RZ ;  /* 0x000001004b4b7810 */ /* 0x000fe40007ffe0ff */
[----:B------:R-:W-:Y:S01]  /*114c0*/  FFMA.FTZ R55, R74, R55, R57 ;  /* 0x000000374a377223 */ /* 0x000fe20000010039 */
[----:B------:R-:W-:-:S04]  /*114d0*/  IMAD.WIDE.U32 R16, R17, 0x10, R20 ;  /* 0x0000001011107825 */ /* 0x000fc800078e0014 */
[----:B------:R-:W-:Y:S01]  /*114e0*/  IMAD.WIDE.U32 R20, R75, 0x10, R20 ;  /* 0x000000104b147825 */ /* 0x000fe200078e0014 */
[----:B------:R-:W-:Y:S01]  /*114f0*/  F2FP.F16.F32.PACK_AB R15, R55, R54 ;  /* 0x00000036370f723e */ /* 0x000fe200000000ff */
[----:B------:R1:W-:Y:S04]  /*11500*/  STG.E.128 desc[UR14][R16.64], R8 ;  /* 0x0000000810007986 */ /* 0x0003e8000c101d0e */
[----:B------:R1:W-:Y:S02]  /*11510*/  STG.E.128 desc[UR14][R20.64], R12 ;  /* 0x0000000c14007986 */ /* 0x0003e4000c101d0e */
.L_x_13304:
[----:B------:R-:W-:Y:S02]  /*11520*/  UIADD3 UR7, UPT, UPT, UR7, UR20, URZ ;  /* 0x0000001407077290 */ /* 0x000fe4000fffe0ff */
[----:B------:R-:W-:Y:S02]  /*11530*/  UPLOP3.LUT UP1, UPT, UPT, UPT, UP1, 0x40, 0x4 ;  /* 0x000000000004789c */ /* 0x000fe40003f2e810 */
[----:B------:R-:W-:-:S09]  /*11540*/  UISETP.GE.AND UP0, UPT, UR7, UR21, UPT ;  /* 0x000000150700728c */ /* 0x000fd2000bf06270 */
[----:B------:R-:W-:Y:S05]  /*11550*/  BRA.U !UP0, `(.L_x_13305) ;  /* 0xfffffef108d07547 */ /* 0x000fea000b83ffff */
[----:B------:R-:W-:Y:S05]  /*11560*/  EXIT ;  /* 0x000000000000794d */ /* 0x000fea0003800000 */
.L_x_13306:
        /* <DEDUP_REMOVED lines=9> */
.L_x_20838:


//--------------------- .text._ZN10layer_norm13ln_fwd_kernelINS_13Kernel_traitsI6__halfS2_fS2_fjLj3072ELj1ELj1ELj4ELj16ENS_18Kernel_traits_baseILj3072ES2_S2_fS2_fjLj128EEEEELb1ELb1ELb0ELb0EEEvNS_9FwdParamsE --------------------------
	.section	.text._ZN10layer_norm13ln_fwd_kernelINS_13Kernel_traitsI6__halfS2_fS2_fjLj3072ELj1ELj1ELj4ELj16ENS_18Kernel_traits_baseILj3072ES2_S2_fS2_fjLj128EEEEELb1ELb1ELb0ELb0EEEvNS_9FwdParamsE,"ax",@progbits
	.align	128
        .global         _ZN10layer_norm13ln_fwd_kernelINS_13Kernel_traitsI6__halfS2_fS2_fjLj3072ELj1ELj1ELj4ELj16ENS_18Kernel_traits_baseILj3072ES2_S2_fS2_fjLj128EEEEELb1ELb1ELb0ELb0EEEvNS_9FwdParamsE
        .type           _ZN10layer_norm13ln_fwd_kernelINS_13Kernel_traitsI6__halfS2_fS2_fjLj3072ELj1ELj1ELj4ELj16ENS_18Kernel_traits_baseILj3072ES2_S2_fS2_fjLj128EEEEELb1ELb1ELb0ELb0EEEvNS_9FwdParamsE,@function
        .size           _ZN10layer_norm13ln_fwd_kernelINS_13Kernel_traitsI6__halfS2_fS2_fjLj3072ELj1ELj1ELj4ELj16ENS_18Kernel_traits_baseILj3072ES2_S2_fS2_fjLj128EEEEELb1ELb1ELb0ELb0EEEvNS_9FwdParamsE,(.L_x_20839 - _ZN10layer_norm13ln_fwd_kernelINS_13Kernel_traitsI6__halfS2_fS2_fjLj3072ELj1ELj1ELj4ELj16ENS_18Kernel_traits_baseILj3072ES2_S2_fS2_fjLj128EEEEELb1ELb1ELb0ELb0EEEvNS_9FwdParamsE)
        .other          _ZN10layer_norm13ln_fwd_kernelINS_13Kernel_traitsI6__halfS2_fS2_fjLj3072ELj1ELj1ELj4ELj16ENS_18Kernel_traits_baseILj3072ES2_S2_fS2_fjLj128EEEEELb1ELb1ELb0ELb0EEEvNS_9FwdParamsE,@"STO_CUDA_ENTRY STV_DEFAULT"
_ZN10layer_norm13ln_fwd_kernelINS_13Kernel_traitsI6__halfS2_fS2_fjLj3072ELj1ELj1ELj4ELj16ENS_18Kernel_traits_baseILj3072ES2_S2_fS2_fjLj128EEEEELb1ELb1ELb0ELb0EEEvNS_9FwdParamsE:
.text._ZN10layer_norm13ln_fwd_kernelINS_13Kernel_traitsI6__halfS2_fS2_fjLj3072ELj1ELj1ELj4ELj16ENS_18Kernel_traits_baseILj3072ES2_S2_fS2_fjLj128EEEEELb1ELb1ELb0ELb0EEEvNS_9FwdParamsE:
        /* <DEDUP_REMOVED lines=20> */
[----:B------:R-:W0:Y:S02]  /*0140*/  LDC R83, c[0x0][0x360] ;  /* 0x0000d800ff537b82 */ /* 0x000e240000000800 */
[----:B0-----:R-:W-:Y:S01]  /*0150*/  IMAD R83, R83, UR10, R84 ;  /* 0x0000000a53537c24 */ /* 0x001fe2000f8e0254 */
[----:B--2---:R-:W-:Y:S02]  /*0160*/  @P0 R2UR UR9, R3 ;  /* 0x00000000030902ca */ /* 0x004fe400000e0000 */
[----:B------:R-:W-:Y:S02]  /*0170*/  LOP3.LUT R3, R84, 0x60, RZ, 0xc0, !PT ;  /* 0x0000006054037812 */ /* 0x000fe400078ec0ff */
[----:B------:R-:W-:Y:S02]  /*0180*/  @P0 R2UR UR8, R2 ;  /* 0x00000000020802ca */ /* 0x000fe400000e0000 */
[----:B---3--:R-:W-:Y:S02]  /*0190*/  @P0 IADD3 R72, P1, PT, R4, R7, RZ ;  /* 0x0000000704480210 */ /* 0x008fe40007f3e0ff */
[----:B-----5:R-:W-:-:S02]  /*01a0*/  SHF.R.S32.HI R2, RZ, 0x1f, R9 ;  /* 0x0000001fff027819 */ /* 0x020fc40000011409 */
[----:B------:R-:W-:Y:S02]  /*01b0*/  LOP3.LUT R51, R3, 0x1f, R84, 0xf8, !PT ;  /* 0x0000001f03337812 */ /* 0x000fe400078ef854 */
[----:B------:R-:W-:Y:S01]  /*01c0*/  @P0 IADD3.X R73, PT, PT, RZ, R5, RZ, P1, !PT ;  /* 0x00000005ff490210 */ /* 0x000fe20000ffe4ff */
[----:B------:R-:W-:Y:S01]  /*01d0*/  UIADD3 UR17, UPT, UPT, UR9, -0x4498517b, URZ ;  /* 0xbb67ae8509117890 */ /* 0x000fe2000fffe0ff */
[----:B------:R-:W-:Y:S01]  /*01e0*/  LEA.HI R2, R2, R9, RZ, 0x3 ;  /* 0x0000000902027211 */ /* 0x000fe200078f18ff */
[----:B------:R-:W-:Y:S01]  /*01f0*/  UIADD3 UR19, UPT, UPT, UR9, 0x76cf5d0a, URZ ;  /* 0x76cf5d0a09137890 */ /* 0x000fe2000fffe0ff */
[----:B------:R-:W-:Y:S01]  /*0200*/  LOP3.LUT R5, R51, 0x7f, RZ, 0x3c, !PT ;  /* 0x0000007f33057812 */ /* 0x000fe200078e3cff */
[----:B------:R-:W-:Y:S01]  /*0210*/  UIADD3 UR16, UPT, UPT, UR8, -0x61c88647, URZ ;  /* 0x9e3779b908107890 */ /* 0x000fe2000fffe0ff */
[--C-:B------:R-:W-:Y:S01]  /*0220*/  SHF.R.U64 R87, R72, 0x2, R73.reuse ;  /* 0x0000000248577819 */ /* 0x100fe20000001249 */
[----:B------:R-:W-:Y:S01]  /*0230*/  UIADD3 UR18, UPT, UPT, UR8, 0x3c6ef372, URZ ;  /* 0x3c6ef37208127890 */ /* 0x000fe2000fffe0ff */
[----:B------:R-:W-:Y:S01]  /*0240*/  LEA.HI.SX32 R82, R2, R5, 0x1d ;  /* 0x0000000502527211 */ /* 0x000fe200078feaff */
[----:B------:R-:W-:Y:S01]  /*0250*/  UIADD3 UR20, UPT, UPT, UR8, -0x255992d5, URZ ;  /* 0xdaa66d2b08147890 */ /* 0x000fe2000fffe0ff */
        /* <DEDUP_REMOVED lines=49> */
.L_x_13308:
        /* <DEDUP_REMOVED lines=17> */
[----:B---3--:R-:W-:-:S04]  /*0680*/  @P1 IMAD.WIDE.U32 R44, R51, 0x10, R44 ;  /* 0x00000010332c1825 */ /* 0x008fc800078e002c */
[----:B------:R-:W-:Y:S01]  /*0690*/  @P1 VIADD R51, R51, 0x80 ;  /* 0x0000008033331836 */ /* 0x000fe20000000000 */
[----:B------:R2:W5:Y:S03]  /*06a0*/  @P1 LDG.E.128 R16, desc[UR6][R44.64] ;  /* 0x000000062c101981 */ /* 0x000566000c1e1d00 */
[----:B0-----:R-:W-:-:S05]  /*06b0*/  @P2 IMAD.WIDE.U32 R36, R51, 0x10, R46 ;  /* 0x0000001033242825 */ /* 0x001fca00078e002e */
[----:B------:R2:W5:Y:S01]  /*06c0*/  @P2 LDG.E.128 R12, desc[UR6][R36.64] ;  /* 0x00000006240c2981 */ /* 0x000562000c1e1d00 */
[----:B----4-:R-:W-:-:S05]  /*06d0*/  @P2 IMAD.WIDE.U32 R38, R51, 0x10, R48 ;  /* 0x0000001033262825 */ /* 0x010fca00078e0030 */
[----:B------:R2:W5:Y:S01]  /*06e0*/  @P2 LDG.E.128 R4, desc[UR6][R38.64] ;  /* 0x0000000626042981 */ /* 0x000562000c1e1d00 */
[----:B------:R-:W-:Y:S01]  /*06f0*/  CS2R R20, SRZ ;  /* 0x0000000000147805 */ /* 0x000fe2000001ff00 */
[----:B------:R-:W-:Y:S01]  /*0700*/  IMAD.MOV.U32 R34, RZ, RZ, RZ ;  /* 0x000000ffff227224 */ /* 0x000fe200078e00ff */
[----:B-1----:R-:W-:Y:S02]  /*0710*/  CS2R R32, SRZ ;  /* 0x0000000000207805 */ /* 0x002fe4000001ff00 */
[----:B------:R-:W-:Y:S02]  /*0720*/  @P2 CS2R R10, SRZ ;  /* 0x00000000000a2805 */ /* 0x000fe4000001ff00 */
[----:B------:R-:W-:Y:S01]  /*0730*/  @P2 CS2R R8, SRZ ;  /* 0x0000000000082805 */ /* 0x000fe2000001ff00 */
[----:B------:R-:W-:Y:S01]  /*0740*/  @P0 IMAD.MOV.U32 R35, RZ, RZ, RZ ;  /* 0x000000ffff230224 */ /* 0x000fe200078e00ff */
[----:B------:R-:W-:-:S07]  /*0750*/  @P1 MOV R23, RZ ;  /* 0x000000ff00171202 */ /* 0x000fce0000000f00 */
.L_x_13309:
[----:B------:R-:W-:Y:S05]  /*0760*/  BSYNC.RECONVERGENT B0 ;  /* 0x0000000000007941 */ /* 0x000fea0003800200 */
.L_x_13307:
[----:B------:R-:W0:Y:S02]  /*0770*/  LDCU UR4, c[0x0][0x384] ;  /* 0x00007080ff0477ac */ /* 0x000e240008000800 */
[----:B0-----:R-:W-:-:S06]  /*0780*/  UISETP.GE.AND UP0, UPT, UR10, UR4, UPT ;  /* 0x000000040a00728c */ /* 0x001fcc000bf06270 */
[----:B------:R-:W-:-:S13]  /*0790*/  PLOP3.LUT P0, PT, PT, PT, UP0, 0x80, 0x8 ;  /* 0x000000000008781c */ /* 0x000fda0003f0f008 */
[----:B------:R-:W-:Y:S05]  /*07a0*/  @P0 EXIT ;  /* 0x000000000000094d */ /* 0x000fea0003800000 */
[----:B--2---:R-:W-:Y:S01]  /*07b0*/  IMAD.HI.U32 R36, R83, -0x326172a9, RZ ;  /* 0xcd9e8d5753247827 */ /* 0x004fe200078e00ff */
[----:B------:R-:W0:Y:S01]  /*07c0*/  LDCU.64 UR4, c[0x0][0x3e0] ;  /* 0x00007c00ff0477ac */ /* 0x000e220008000a00 */
[----:B------:R-:W-:Y:S02]  /*07d0*/  LOP3.LUT R72, R72, 0x3, RZ, 0xc0, !PT ;  /* 0x0000000348487812 */ /* 0x000fe400078ec0ff */
[----:B------:R-:W-:Y:S01]  /*07e0*/  IMAD.HI.U32 R37, R87, -0x2daee0ad, RZ ;  /* 0xd2511f5357257827 */ /* 0x000fe200078e00ff */
        /* <DEDUP_REMOVED lines=26> */
[C---:B------:R-:W-:Y:S01]  /*0990*/  IMAD.HI.U32 R38, R36.reuse, -0x326172a9, RZ ;  /* 0xcd9e8d5724267827 */ /* 0x040fe200078e00ff */
[----:B------:R-:W-:Y:S01]  /*09a0*/  SHF.R.S32.HI R42, RZ, 0x3, R2 ;  /* 0x00000003ff2a7819 */ /* 0x000fe20000011402 */
[----:B0-----:R-:W-:Y:S02]  /*09b0*/  UISETP.NE.AND UP3, UPT, UR4, URZ, UPT ;  /* 0x000000ff0400728c */ /* 0x001fe4000bf65270 */
        /* <DEDUP_REMOVED lines=40> */
[----:B------:R-:W-:Y:S01]  /*0c40*/  IMAD.HI.U32 R75, R36, -0x2daee0ad, RZ ;  /* 0xd2511f53244b7827 */ /* 0x000fe200078e00ff */
[----:B------:R-:W-:Y:S02]  /*0c50*/  VIMNMX R0, PT, PT, RZ, R0, !PT ;  /* 0x00000000ff007248 */ /* 0x000fe40007fe0100 */
[----:B------:R0:W0:Y:S01]  /*0c60*/  MUFU.RCP R73, R43 ;  /* 0x0000002b00497308 */ /* 0x0000220000001000 */
[----:B------:R-:W-:Y:S01]  /*0c70*/  IMAD R37, R38, -0x326172a9, RZ ;  /* 0xcd9e8d5726257824 */ /* 0x000fe200078e02ff */
[----:B------:R-:W-:Y:S01]  /*0c80*/  VIMNMX R3, PT, PT, R0, 0x20, PT ;  /* 0x0000002000037848 */ /* 0x000fe20003fe0100 */
[----:B------:R-:W-:Y:S01]  /*0c90*/  IMAD.HI.U32 R74, R40, -0x326172a9, RZ ;  /* 0xcd9e8d57284a7827 */ /* 0x000fe200078e00ff */
[----:B------:R-:W-:-:S02]  /*0ca0*/  LOP3.LUT R75, R2, UR33, R75, 0x96, !PT ;  /* 0x00000021024b7c12 */ /* 0x000fc4000f8e964b */
[----:B------:R-:W-:Y:S01]  /*0cb0*/  LEA R80, R3, R42, 0x3 ;  /* 0x0000002a03507211 */ /* 0x000fe200078e18ff */
[----:B------:R-:W-:Y:S01]  /*0cc0*/  IMAD.MOV.U32 R3, RZ, RZ, RZ ;  /* 0x000000ffff037224 */ /* 0x000fe200078e00ff */
[----:B------:R-:W-:Y:S01]  /*0cd0*/  LOP3.LUT R74, R37, UR32, R74, 0x96, !PT ;  /* 0x00000020254a7c12 */ /* 0x000fe2000f8e964a */
[----:B------:R-:W-:Y:S02]  /*0ce0*/  IMAD R86, R36, -0x2daee0ad, RZ ;  /* 0xd2511f5324567824 */ /* 0x000fe400078e02ff */
[----:B-1234-:R-:W-:-:S07]  /*0cf0*/  IMAD R2, R40, -0x326172a9, RZ ;  /* 0xcd9e8d5728027824 */ /* 0x01efce00078e02ff */
.L_x_13567:
[----:B-1----:R-:W1:Y:S01]  /*0d00*/  @UP0 LDCU.64 UR4, c[0x0][0x3e0] ;  /* 0x00007c00ff0407ac */ /* 0x002e620008000a00 */
[----:B------:R-:W-:Y:S01]  /*0d10*/  PLOP3.LUT P0, PT, PT, PT, UP0, 0x80, 0x8 ;  /* 0x000000000008781c */ /* 0x000fe20003f0f008 */
[----:B-1----:R-:W-:-:S06]  /*0d20*/  @UP0 UIMAD.WIDE UR4, UR10, 0x2, UR4 ;  /* 0x000000020a0408a5 */ /* 0x002fcc000f8e0204 */
[----:B0-23--:R-:W-:Y:S01]  /*0d30*/  IMAD.U32 R68, RZ, RZ, UR4 ;  /* 0x00000004ff447e24 */ /* 0x00dfe2000f8e00ff */
[----:B------:R-:W-:-:S05]  /*0d40*/  MOV R69, UR5 ;  /* 0x0000000500457c02 */ /* 0x000fca0008000f00 */
[----:B------:R-:W2:Y:S01]  /*0d50*/  @P0 LDG.E.U16 R68, desc[UR6][R68.64] ;  /* 0x0000000644440981 */ /* 0x000ea2000c1e1500 */
[----:B------:R-:W-:Y:S01]  /*0d60*/  UIMAD UR4, UR10, UR34, URZ ;  /* 0x000000220a0472a4 */ /* 0x000fe2000f8e02ff */
[----:B------:R-:W-:Y:S01]  /*0d70*/  PLOP3.LUT P0, PT, PT, PT, UP0, 0x80, 0x8 ;  /* 0x000000000008781c */ /* 0x000fe20003f0f008 */
[----:B------:R-:W-:Y:S01]  /*0d80*/  BSSY.RECONVERGENT B0, `(.L_x_13310) ;  /* 0x0000556000007945 */ /* 0x000fe20003800200 */
[----:B------:R-:W-:Y:S01]  /*0d90*/  PLOP3.LUT P1, PT, PT, PT, UP0, 0x80, 0x8 ;  /* 0x000000000008781c */ /* 0x000fe20003f2f008 */
[----:B------:R-:W-:Y:S01]  /*0da0*/  USHF.R.S32.HI UR5, URZ, 0x1f, UR4 ;  /* 0x0000001fff057899 */ /* 0x000fe20008011404 */
[----:B------:R-:W-:Y:S02]  /*0db0*/  ISETP.GE.U32.AND P2, PT, R82, 0x80, PT ;  /* 0x000000805200780c */ /* 0x000fe40003f46070 */
[----:B------:R-:W-:Y:S01]  /*0dc0*/  LOP3.LUT R71, R84, 0x60, RZ, 0xc0, !PT ;  /* 0x0000006054477812 */ /* 0x000fe200078ec0ff */
[----:B------:R-:W-:Y:S01]  /*0dd0*/  ULEA.HI UR5, UR5, UR4, URZ, 0x3 ;  /* 0x0000000405057291 */ /* 0x000fe2000f8f18ff */
[----:B------:R-:W-:-:S02]  /*0de0*/  P2R R90, PR, RZ, 0x4 ;  /* 0x00000004ff5a7803 */ /* 0x000fc40000000000 */
[----:B------:R-:W-:Y:S01]  /*0df0*/  LOP3.LUT R71, R71, 0x1f, R84, 0xf8, !PT ;  /* 0x0000001f47477812 */ /* 0x000fe200078ef854 */
[----:B------:R-:W-:Y:S02]  /*0e00*/  UMOV UR4, 0x3f800000 ;  /* 0x3f80000000047882 */ /* 0x000fe40000000000 */
[----:B------:R-:W-:-:S05]  /*0e10*/  IMAD.U32 R70, RZ, RZ, UR5 ;  /* 0x00000005ff467e24 */ /* 0x000fca000f8e00ff */
[----:B------:R-:W-:Y:S01]  /*0e20*/  LEA.HI.SX32 R85, R70, R71, 0x1d ;  /* 0x0000004746557211 */ /* 0x000fe200078feaff */
[----:B--2---:R-:W-:-:S05]  /*0e30*/  @P0 HADD2.F32 R0, -RZ, R68.H0_H0 ;  /* 0x20000044ff000230 */ /* 0x004fca0000004100 */
[----:B------:R-:W-:Y:S01]  /*0e40*/  @P1 R2UR UR4, R0 ;  /* 0x00000000000412ca */ /* 0x000fe200000e0000 */
[----:B------:R-:W-:Y:S01]  /*0e50*/  IMAD.MOV.U32 R0, RZ, RZ, R85 ;  /* 0x000000ffff007224 */ /* 0x000fe200078e0055 */
[----:B------:R-:W-:-:S13]  /*0e60*/  @!P2 BRA `(.L_x_13311) ;  /* 0x00000054001ca947 */ /* 0x000fda0003800000 */
        /* <DEDUP_REMOVED lines=12> */
[----:B------:R-:W-:Y:S02]  /*0f30*/  HFMA2 R46, -RZ, RZ, 0, 1.1920928955078125e-07 ;  /* 0x00000002ff2e7431 */ /* 0x000fe400000001ff */
[----:B------:R-:W-:Y:S02]  /*0f40*/  IMAD.MOV.U32 R47, RZ, RZ, R2 ;  /* 0x000000ffff2f7224 */ /* 0x000fe400078e0002 */
[----:B------:R-:W-:-:S07]  /*0f50*/  IMAD.MOV.U32 R0, RZ, RZ, R86 ;  /* 0x000000ffff007224 */ /* 0x000fce00078e0056 */
[----:B-1----:R-:W-:Y:S05]  /*0f60*/  @!P0 BRA `(.L_x_13314) ;  /* 0x00000004001c8947 */ /* 0x002fea0003800000 */
[----:B------:R-:W-:-:S04]  /*0f70*/  MOV R45, 0x2 ;  /* 0x00000002002d7802 */ /* 0x000fc80000000f00 */
[----:B------:R-:W-:-:S05]  /*0f80*/  VIADDMNMX.U32 R0, R72, 0xfffffffe, R45, PT ;  /* 0xfffffffe48007846 */ /* 0x000fca000380002d */
[----:B------:R-:W-:-:S04]  /*0f90*/  IMAD.SHL.U32 R0, R0, 0x4, RZ ;  /* 0x0000000400007824 */ /* 0x000fc800078e00ff */
[----:B------:R-:W0:Y:S02]  /*0fa0*/  LDC R44, c[0x2][R0] ;  /* 0x00800000002c7b82 */ /* 0x000e240000000800 */
[----:B0-----:R-:W-:-:S04]  /*0fb0*/  SHF.R.S32.HI R45, RZ, 0x1f, R44 ;  /* 0x0000001fff2d7819 */ /* 0x001fc8000001142c */
.L_x_20675:
[----:B------:R-:W-:Y:S05]  /*0fc0*/  BRX R44 -0xfd0                                         (*"BRANCH_TARGETS .L_x_20676,.L_x_20677,.L_x_20678"*) ;  /* 0xfffffff02c0c7949 */ /* 0x000fea000383ffff */
.L_x_20678:
[----:B------:R-:W-:Y:S01]  /*0fd0*/  VIADD R46, R72, 0x1 ;  /* 0x00000001482e7836 */ /* 0x000fe20000000000 */
[----:B------:R-:W-:Y:S01]  /*0fe0*/  MOV R0, R86 ;  /* 0x0000005600007202 */ /* 0x000fe20000000f00 */
[----:B------:R-:W-:Y:S01]  /*0ff0*/  IMAD.MOV.U32 R47, RZ, RZ, R74 ;  /* 0x000000ffff2f7224 */ /* 0x000fe200078e004a */
[----:B------:R-:W-:Y:S06]  /*1000*/  BRA `(.L_x_13314) ;  /* 0x0000000000f47947 */ /* 0x000fec0003800000 */
.L_x_20676:
[----:B------:R-:W-:Y:S02]  /*1010*/  HFMA2 R46, -RZ, RZ, 0, 1.78813934326171875e-07 ;  /* 0x00000003ff2e7431 */ /* 0x000fe400000001ff */
[----:B------:R-:W-:Y:S02]  /*1020*/  IMAD.MOV.U32 R0, RZ, RZ, R86 ;  /* 0x000000ffff007224 */ /* 0x000fe400078e0056 */
[----:B------:R-:W-:Y:S01]  /*1030*/  IMAD.MOV.U32 R47, RZ, RZ, R75 ;  /* 0x000000ffff2f7224 */ /* 0x000fe200078e004b */
[----:B------:R-:W-:Y:S06]  /*1040*/  BRA `(.L_x_13314) ;  /* 0x0000000000e47947 */ /* 0x000fec0003800000 */
.L_x_20677:
        /* <DEDUP_REMOVED lines=13> */
.L_x_13316:
[----:B------:R-:W-:Y:S05]  /*1120*/  BSYNC.RECONVERGENT B2 ;  /* 0x0000000000027941 */ /* 0x000fea0003800200 */
.L_x_13315:
        /* <DEDUP_REMOVED lines=43> */
.L_x_13314:
[----:B------:R-:W-:Y:S05]  /*13e0*/  BSYNC.RECONVERGENT B1 ;  /* 0x0000000000017941 */ /* 0x000fea0003800200 */
.L_x_13313:
        /* <DEDUP_REMOVED lines=10> */
[----:B------:R-:W-:Y:S01]  /*1490*/  MOV R45, R2 ;  /* 0x00000002002d7202 */ /* 0x000fe20000000f00 */
[----:B0-----:R-:W-:-:S03]  /*14a0*/  FMUL.FTZ R47, R47, R68 ;  /* 0x000000442f2f7220 */ /* 0x001fc60000410000 */
[----:B-1----:R-:W-:Y:S01]  /*14b0*/  FSETP.GTU.FTZ.AND P0, PT, R44, R69, PT ;  /* 0x000000452c00720b */ /* 0x002fe20003f1c000 */
[----:B------:R-:W-:-:S03]  /*14c0*/  HADD2.F32 R44, -RZ, R28.H0_H0 ;  /* 0x2000001cff2c7230 */ /* 0x000fc60000004100 */
        /* <DEDUP_REMOVED lines=13> */
.L_x_13319:
        /* <DEDUP_REMOVED lines=13> */
.L_x_13321:
[----:B------:R-:W-:Y:S05]  /*1670*/  BSYNC.RECONVERGENT B2 ;  /* 0x0000000000027941 */ /* 0x000fea0003800200 */
.L_x_13320:
        /* <DEDUP_REMOVED lines=43> */
.L_x_13318:
[----:B------:R-:W-:Y:S05]  /*1930*/  BSYNC.RECONVERGENT B1 ;  /* 0x0000000000017941 */ /* 0x000fea0003800200 */
.L_x_13317:
        /* <DEDUP_REMOVED lines=23> */
.L_x_13324:
        /* <DEDUP_REMOVED lines=13> */
.L_x_13326:
[----:B------:R-:W-:Y:S05]  /*1b80*/  BSYNC.RECONVERGENT B2 ;  /* 0x0000000000027941 */ /* 0x000fea0003800200 */
.L_x_13325:
        /* <DEDUP_REMOVED lines=43> */
.L_x_13323:
[----:B------:R-:W-:Y:S05]  /*1e40*/  BSYNC.RECONVERGENT B1 ;  /* 0x0000000000017941 */ /* 0x000fea0003800200 */
.L_x_13322:
        /* <DEDUP_REMOVED lines=8> */
[----:B------:R-:W-:Y:S01]  /*1ed0*/  FSETP.GTU.FTZ.AND P1, PT, R46, R69, PT ;  /* 0x000000452e00720b */ /* 0x000fe20003f3c000 */
        /* <DEDUP_REMOVED lines=14> */
.L_x_13329:
        /* <DEDUP_REMOVED lines=13> */
.L_x_13331:
[----:B------:R-:W-:Y:S05]  /*2090*/  BSYNC.RECONVERGENT B2 ;  /* 0x0000000000027941 */ /* 0x000fea0003800200 */
.L_x_13330:
        /* <DEDUP_REMOVED lines=43> */
.L_x_13328:
[----:B------:R-:W-:Y:S05]  /*2350*/  BSYNC.RECONVERGENT B1 ;  /* 0x0000000000017941 */ /* 0x000fea0003800200 */
.L_x_13327:
        /* <DEDUP_REMOVED lines=23> */
.L_x_13334:
        /* <DEDUP_REMOVED lines=13> */
.L_x_13336:
[----:B------:R-:W-:Y:S05]  /*25a0*/  BSYNC.RECONVERGENT B2 ;  /* 0x0000000000027941 */ /* 0x000fea0003800200 */
.L_x_13335:
        /* <DEDUP_REMOVED lines=43> */
.L_x_13333:
[----:B------:R-:W-:Y:S05]  /*2860*/  BSYNC.RECONVERGENT B1 ;  /* 0x0000000000017941 */ /* 0x000fea0003800200 */
.L_x_13332:
        /* <DEDUP_REMOVED lines=23> */
.L_x_13339:
        /* <DEDUP_REMOVED lines=13> */
.L_x_13341:
[----:B------:R-:W-:Y:S05]  /*2ab0*/  BSYNC.RECONVERGENT B2 ;  /* 0x0000000000027941 */ /* 0x000fea0003800200 */
.L_x_13340:
        /* <DEDUP_REMOVED lines=43> */
.L_x_13338:
[----:B------:R-:W-:Y:S05]  /*2d70*/  BSYNC.RECONVERGENT B1 ;  /* 0x0000000000017941 */ /* 0x000fea0003800200 */
.L_x_13337:
[----:B------:R-:W-:Y:S01]  /*2d80*/  I2FP.F32.U32 R57, R57 ;  /* 0x0000003900397245 */ /* 0x000fe20000201000 */
[----:B------:R-:W-:Y:S01]  /*2d90*/  HADD2.F32 R72, -RZ, R58.H1_H1 ;  /* 0x3000003aff487230 */ /* 0x000fe20000004100 */
[----:B------:R-:W-:Y:S01]  /*2da0*/  ISETP.NE.AND P5, PT, R88, 0x1, PT ;  /* 0x000000015800780c */ /* 0x000fe20003fa5270 */
[----:B------:R-:W-:Y:S01]  /*2db0*/  BSSY.RECONVERGENT B1, `(.L_x_13342) ;  /* 0x000004d000017945 */ /* 0x000fe20003800200 */
[----:B------:R-:W-:Y:S02]  /*2dc0*/  HFMA2 R91, -RZ, RZ, 0, 1.1920928955078125e-07 ;  /* 0x00000002ff5b7431 */ /* 0x000fe400000001ff */
[----:B------:R-:W-:Y:S01]  /*2dd0*/  FFMA.FTZ R58, R57, R70, 1.1641532182693481445e-10 ;  /* 0x2f000000393a7423 */ /* 0x000fe20000010046 */
[----:B------:R-:W-:Y:S01]  /*2de0*/  FMUL.FTZ R57, R72, UR4 ;  /* 0x0000000448397c20 */ /* 0x000fe20008410000 */
[----:B------:R-:W-:Y:S02]  /*2df0*/  HADD2.F32 R72, -RZ, R30.H1_H1 ;  /* 0x3000001eff487230 */ /* 0x000fe40000004100 */
[----:B------:R-:W-:-:S02]  /*2e00*/  IMAD.MOV.U32 R86, RZ, RZ, R2 ;  /* 0x000000ffff567224 */ /* 0x000fc400078e0002 */
        /* <DEDUP_REMOVED lines=14> */
.L_x_13344:
        /* <DEDUP_REMOVED lines=13> */
.L_x_13346:
[----:B------:R-:W-:Y:S05]  /*2fc0*/  BSYNC.RECONVERGENT B2 ;  /* 0x0000000000027941 */ /* 0x000fea0003800200 */
.L_x_13345:
        /* <DEDUP_REMOVED lines=43> */
.L_x_13343:
[----:B------:R-:W-:Y:S05]  /*3280*/  BSYNC.RECONVERGENT B1 ;  /* 0x0000000000017941 */ /* 0x000fea0003800200 */
.L_x_13342:
[----:B------:R-:W-:Y:S01]  /*3290*/  I2FP.F32.U32 R89, R86 ;  /* 0x0000005600597245 */ /* 0x000fe20000201000 */
[----:B------:R-:W-:Y:S01]  /*32a0*/  HADD2.F32 R72, -RZ, R59.H0_H0 ;  /* 0x2000003bff487230 */ /* 0x000fe20000004100 */
[----:B------:R-:W-:Y:S01]  /*32b0*/  ISETP.NE.AND P6, PT, R91, 0x1, PT ;  /* 0x000000015b00780c */ /* 0x000fe20003fc5270 */
[----:B------:R-:W-:Y:S01]  /*32c0*/  HADD2.F32 R86, -RZ, R31.H0_H0 ;  /* 0x2000001fff567230 */ /* 0x000fe20000004100 */
        /* <DEDUP_REMOVED lines=19> */
.L_x_13349:
        /* <DEDUP_REMOVED lines=15> */
.L_x_13351:
[----:B------:R-:W-:Y:S05]  /*34f0*/  BSYNC.RECONVERGENT B2 ;  /* 0x0000000000027941 */ /* 0x000fea0003800200 */
.L_x_13350:
        /* <DEDUP_REMOVED lines=43> */
.L_x_13348:
[----:B------:R-:W-:Y:S05]  /*37b0*/  BSYNC.RECONVERGENT B1 ;  /* 0x0000000000017941 */ /* 0x000fea0003800200 */
.L_x_13347:
[----:B------:R-:W-:Y:S01]  /*37c0*/  I2FP.F32.U32 R89, R88 ;  /* 0x0000005800597245 */ /* 0x000fe20000201000 */
[----:B------:R-:W-:-:S04]  /*37d0*/  HADD2.F32 R59, -RZ, R59.H1_H1 ;  /* 0x3000003bff3b7230 */ /* 0x000fc80000004100 */
[----:B------:R-:W-:Y:S01]  /*37e0*/  FFMA.FTZ R70, R89, R70, 1.1641532182693481445e-10 ;  /* 0x2f00000059467423 */ /* 0x000fe20000010046 */
[----:B------:R-:W-:-:S04]  /*37f0*/  FMUL.FTZ R59, R59, UR4 ;  /* 0x000000043b3b7c20 */ /* 0x000fc80008410000 */
[----:B------:R-:W-:Y:S01]  /*3800*/  FMUL.FTZ R59, R59, R68 ;  /* 0x000000443b3b7220 */ /* 0x000fe20000410000 */
[----:B------:R-:W-:-:S04]  /*3810*/  FSETP.GTU.FTZ.AND P6, PT, R70, R69, PT ;  /* 0x000000454600720b */ /* 0x000fc80003fdc000 */
[----:B------:R-:W-:Y:S01]  /*3820*/  FSEL R68, R59, RZ, !P6 ;  /* 0x000000ff3b447208 */ /* 0x000fe20007000000 */
[----:B------:R-:W-:Y:S01]  /*3830*/  HADD2.F32 R59, -RZ, R31.H1_H1 ;  /* 0x3000001fff3b7230 */ /* 0x000fe20000004100 */
[----:B------:R-:W-:-:S04]  /*3840*/  PLOP3.LUT P6, PT, P6, PT, PT, 0x8, 0x80 ;  /* 0x000000000080781c */ /* 0x000fc800037ce170 */
[----:B------:R-:W-:Y:S01]  /*3850*/  FFMA.FTZ R59, R68, R59, R43 ;  /* 0x0000003b443b7223 */ /* 0x000fe2000001002b */
[----:B------:R-:W-:Y:S08]  /*3860*/  BRA `(.L_x_13352) ;  /* 0x0000002800447947 */ /* 0x000ff00003800000 */
.L_x_13312:
        /* <DEDUP_REMOVED lines=16> */
.L_x_13355:
        /* <DEDUP_REMOVED lines=13> */
.L_x_13357:
[----:B------:R-:W-:Y:S05]  /*3a40*/  BSYNC.RECONVERGENT B2 ;  /* 0x0000000000027941 */ /* 0x000fea0003800200 */
.L_x_13356:
        /* <DEDUP_REMOVED lines=43> */
.L_x_13354:
[----:B------:R-:W-:Y:S05]  /*3d00*/  BSYNC.RECONVERGENT B1 ;  /* 0x0000000000017941 */ /* 0x000fea0003800200 */
.L_x_13353:
        /* <DEDUP_REMOVED lines=9> */
[----:B------:R-:W-:-:S04]  /*3da0*/  FMUL.FTZ R45, R46, UR4 ;  /* 0x000000042e2d7c20 */ /* 0x000fc80008410000 */
[----:B-1----:R-:W-:Y:S01]  /*3db0*/  FMUL.FTZ R45, R45, R68 ;  /* 0x000000442d2d7220 */ /* 0x002fe20000410000 */
[----:B--2---:R-:W-:-:S04]  /*3dc0*/  FSETP.GTU.FTZ.AND P0, PT, R44, R69, PT ;  /* 0x000000452c00720b */ /* 0x004fc80003f1c000 */
[----:B------:R-:W-:Y:S02]  /*3dd0*/  FSEL R44, R45, RZ, !P0 ;  /* 0x000000ff2d2c7208 */ /* 0x000fe40004000000 */
[----:B------:R-:W-:Y:S02]  /*3de0*/  PLOP3.LUT P0, PT, P0, PT, PT, 0x8, 0x80 ;  /* 0x000000000080781c */ /* 0x000fe4000070e170 */
[----:B------:R-:W-:Y:S01]  /*3df0*/  MOV R45, R2 ;  /* 0x00000002002d7202 */ /* 0x000fe20000000f00 */
[----:B------:R-:W-:Y:S01]  /*3e00*/  FMUL.FTZ R44, R44, R47 ;  /* 0x0000002f2c2c7220 */ /* 0x000fe20000410000 */
[----:B------:R-:W-:Y:S01]  /*3e10*/  IMAD.MOV.U32 R47, RZ, RZ, 0x2 ;  /* 0x00000002ff2f7424 */ /* 0x000fe200078e00ff */
[----:B------:R-:W-:Y:S01]  /*3e20*/  P2R R71, PR, RZ, 0x1 ;  /* 0x00000001ff477803 */ /* 0x000fe20000000000 */
        /* <DEDUP_REMOVED lines=9> */
.L_x_13360:
        /* <DEDUP_REMOVED lines=13> */
.L_x_13362:
[----:B------:R-:W-:Y:S05]  /*3f90*/  BSYNC.RECONVERGENT B2 ;  /* 0x0000000000027941 */ /* 0x000fea0003800200 */
.L_x_13361:
        /* <DEDUP_REMOVED lines=43> */
.L_x_13359:
[----:B------:R-:W-:Y:S05]  /*4250*/  BSYNC.RECONVERGENT B1 ;  /* 0x0000000000017941 */ /* 0x000fea0003800200 */
.L_x_13358:
        /* <DEDUP_REMOVED lines=23> */
.L_x_13365:
        /* <DEDUP_REMOVED lines=13> */
.L_x_13367:
[----:B------:R-:W-:Y:S05]  /*44a0*/  BSYNC.RECONVERGENT B2 ;  /* 0x0000000000027941 */ /* 0x000fea0003800200 */
.L_x_13366:
        /* <DEDUP_REMOVED lines=43> */
.L_x_13364:
[----:B------:R-:W-:Y:S05]  /*4760*/  BSYNC.RECONVERGENT B1 ;  /* 0x0000000000017941 */ /* 0x000fea0003800200 */
.L_x_13363:
[----:B------:R-:W-:Y:S01]  /*4770*/  I2FP.F32.U32 R47, R46 ;  /* 0x0000002e002f7245 */ /* 0x000fe20000201000 */
[----:B------:R-:W-:Y:S01]  /*4780*/  HADD2.F32 R56, -RZ, R57.H0_H0 ;  /* 0x20000039ff387230 */ /* 0x000fe20000004100 */
[----:B------:R-:W-:Y:S01]  /*4790*/  ISETP.NE.AND P2, PT, R72, 0x1, PT ;  /* 0x000000014800780c */ /* 0x000fe20003f45270 */
[----:B------:R-:W-:Y:S01]  /*47a0*/  HADD2.F32 R89, -RZ, R29.H0_H0 ;  /* 0x2000001dff597230 */ /* 0x000fe20000004100 */
[----:B------:R-:W-:Y:S01]  /*47b0*/  BSSY.RECONVERGENT B1, `(.L_x_13368) ;  /* 0x000004c000017945 */ /* 0x000fe20003800200 */
        /* <DEDUP_REMOVED lines=18> */
.L_x_13370:
        /* <DEDUP_REMOVED lines=13> */
.L_x_13372:
[----:B------:R-:W-:Y:S05]  /*49b0*/  BSYNC.RECONVERGENT B2 ;  /* 0x0000000000027941 */ /* 0x000fea0003800200 */
.L_x_13371:
        /* <DEDUP_REMOVED lines=43> */
.L_x_13369:
[----:B------:R-:W-:Y:S05]  /*4c70*/  BSYNC.RECONVERGENT B1 ;  /* 0x0000000000017941 */ /* 0x000fea0003800200 */
.L_x_13368:
        /* <DEDUP_REMOVED lines=23> */
.L_x_13375:
        /* <DEDUP_REMOVED lines=13> */
.L_x_13377:
[----:B------:R-:W-:Y:S05]  /*4ec0*/  BSYNC.RECONVERGENT B2 ;  /* 0x0000000000027941 */ /* 0x000fea0003800200 */
.L_x_13376:
        /* <DEDUP_REMOVED lines=43> */
.L_x_13374:
[----:B------:R-:W-:Y:S05]  /*5180*/  BSYNC.RECONVERGENT B1 ;  /* 0x0000000000017941 */ /* 0x000fea0003800200 */
.L_x_13373:
        /* <DEDUP_REMOVED lines=23> */
.L_x_13380:
        /* <DEDUP_REMOVED lines=13> */
.L_x_13382:
[----:B------:R-:W-:Y:S05]  /*53d0*/  BSYNC.RECONVERGENT B2 ;  /* 0x0000000000027941 */ /* 0x000fea0003800200 */
.L_x_13381:
        /* <DEDUP_REMOVED lines=43> */
.L_x_13379:
[----:B------:R-:W-:Y:S05]  /*5690*/  BSYNC.RECONVERGENT B1 ;  /* 0x0000000000017941 */ /* 0x000fea0003800200 */
.L_x_13378:
        /* <DEDUP_REMOVED lines=23> */
.L_x_13385:
        /* <DEDUP_REMOVED lines=13> */
.L_x_13387:
[----:B------:R-:W-:Y:S05]  /*58e0*/  BSYNC.RECONVERGENT B2 ;  /* 0x0000000000027941 */ /* 0x000fea0003800200 */
.L_x_13386:
        /* <DEDUP_REMOVED lines=43> */
.L_x_13384:
[----:B------:R-:W-:Y:S05]  /*5ba0*/  BSYNC.RECONVERGENT B1 ;  /* 0x0000000000017941 */ /* 0x000fea0003800200 */
.L_x_13383:
        /* <DEDUP_REMOVED lines=23> */
.L_x_13390:
        /* <DEDUP_REMOVED lines=15> */
.L_x_13392:
[----:B------:R-:W-:Y:S05]  /*5e10*/  BSYNC.RECONVERGENT B2 ;  /* 0x0000000000027941 */ /* 0x000fea0003800200 */
.L_x_13391:
        /* <DEDUP_REMOVED lines=43> */
.L_x_13389:
[----:B------:R-:W-:Y:S05]  /*60d0*/  BSYNC.RECONVERGENT B1 ;  /* 0x0000000000017941 */ /* 0x000fea0003800200 */
.L_x_13388:
[----:B------:R-:W-:Y:S01]  /*60e0*/  I2FP.F32.U32 R89, R86 ;  /* 0x0000005600597245 */ /* 0x000fe20000201000 */
[----:B------:R-:W-:-:S04]  /*60f0*/  HADD2.F32 R59, -RZ, R59.H1_H1 ;  /* 0x3000003bff3b7230 */ /* 0x000fc80000004100 */
[----:B------:R-:W-:Y:S01]  /*6100*/  FFMA.FTZ R70, R89, R70, 1.1641532182693481445e-10 ;  /* 0x2f00000059467423 */ /* 0x000fe20000010046 */
[----:B------:R-:W-:-:S04]  /*6110*/  FMUL.FTZ R59, R59, UR4 ;  /* 0x000000043b3b7c20 */ /* 0x000fc80008410000 */
[----:B------:R-:W-:Y:S01]  /*6120*/  FMUL.FTZ R59, R59, R68 ;  /* 0x000000443b3b7220 */ /* 0x000fe20000410000 */
[----:B------:R-:W-:Y:S01]  /*6130*/  FSETP.GTU.FTZ.AND P6, PT, R70, R69, PT ;  /* 0x000000454600720b */ /* 0x000fe20003fdc000 */
[----:B------:R-:W-:-:S03]  /*6140*/  HADD2.F32 R68, -RZ, R31.H1_H1 ;  /* 0x3000001fff447230 */ /* 0x000fc60000004100 */
[----:B------:R-:W-:Y:S02]  /*6150*/  FSEL R59, R59, RZ, !P6 ;  /* 0x000000ff3b3b7208 */ /* 0x000fe40007000000 */
[----:B------:R-:W-:-:S03]  /*6160*/  PLOP3.LUT P6, PT, P6, PT, PT, 0x8, 0x80 ;  /* 0x000000000080781c */ /* 0x000fc600037ce170 */
[----:B------:R-:W-:-:S10]  /*6170*/  FMUL.FTZ R59, R59, R68 ;  /* 0x000000443b3b7220 */ /* 0x000fd40000410000 */
.L_x_13352:
[----:B------:R-:W-:Y:S01]  /*6180*/  SEL R91, RZ, 0x1000000, !P6 ;  /* 0x01000000ff5b7807 */ /* 0x000fe20007000000 */
[----:B------:R-:W1:Y:S01]  /*6190*/  LDC.64 R68, c[0x0][0x3b0] ;  /* 0x0000ec00ff447b82 */ /* 0x000e620000000a00 */
[----:B------:R-:W-:Y:S02]  /*61a0*/  ISETP.NE.AND P6, PT, R71, RZ, PT ;  /* 0x000000ff4700720c */ /* 0x000fe40003fc5270 */
[----:B------:R-:W-:Y:S02]  /*61b0*/  SEL R88, RZ, 0x1000000, !P2 ;  /* 0x01000000ff587807 */ /* 0x000fe40005000000 */
[----:B------:R-:W-:Y:S02]  /*61c0*/  SEL R89, RZ, 0x10000, !P1 ;  /* 0x00010000ff597807 */ /* 0x000fe40004800000 */
[----:B------:R-:W-:Y:S01]  /*61d0*/  SEL R86, RZ, 0x100, !P0 ;  /* 0x00000100ff567807 */ /* 0x000fe20004000000 */
[----:B------:R-:W2:Y:S01]  /*61e0*/  LDC.64 R70, c[0x0][0x3a8] ;  /* 0x0000ea00ff467b82 */ /* 0x000ea20000000a00 */
        /* <DEDUP_REMOVED lines=8> */
[----:B-1----:R-:W-:Y:S01]  /*6270*/  IMAD.WIDE.U32 R68, R85, 0x8, R68 ;  /* 0x0000000855447825 */ /* 0x002fe200078e0044 */
[----:B------:R-:W-:-:S03]  /*6280*/  MOV R86, R0 ;  /* 0x0000000000567202 */ /* 0x000fc60000000f00 */
[C---:B------:R-:W-:Y:S02]  /*6290*/  VIADD R0, R85.reuse, 0x80 ;  /* 0x0000008055007836 */ /* 0x040fe40000000000 */
[----:B--2---:R-:W-:-:S05]  /*62a0*/  IMAD.WIDE.U32 R70, R85, 0x20, R70 ;  /* 0x0000002055467825 */ /* 0x004fca00078e0046 */
[----:B------:R1:W-:Y:S04]  /*62b0*/  STG.E.128 desc[UR6][R70.64], R44 ;  /* 0x0000002c46007986 */ /* 0x0003e8000c101d06 */
[----:B------:R1:W-:Y:S04]  /*62c0*/  STG.E.128 desc[UR6][R70.64+0x10], R56 ;  /* 0x0000103846007986 */ /* 0x0003e8000c101d06 */
[----:B------:R1:W-:Y:S02]  /*62d0*/  STG.E.64 desc[UR6][R68.64], R88 ;  /* 0x0000005844007986 */ /* 0x0003e4000c101b06 */
.L_x_13311:
[----:B------:R-:W-:Y:S05]  /*62e0*/  BSYNC.RECONVERGENT B0 ;  /* 0x0000000000007941 */ /* 0x000fea0003800200 */
.L_x_13310:
        /* <DEDUP_REMOVED lines=12> */
[----:B0-----:R2:W5:Y:S01]  /*63b0*/  @P0 LDG.E.128 R40, desc[UR6][R48.64+0x10] ;  /* 0x0000100630280981 */ /* 0x001562000c1e1d00 */
[----:B------:R-:W-:Y:S05]  /*63c0*/  @!P0 BRA `(.L_x_13395) ;  /* 0x0000002800448947 */ /* 0x000fea0003800000 */
[----:B------:R-:W-:Y:S01]  /*63d0*/  ISETP.NE.AND P0, PT, R72, 0x1, PT ;  /* 0x000000014800780c */ /* 0x000fe20003f05270 */
[----:B------:R-:W-:Y:S01]  /*63e0*/  BSSY.RECONVERGENT B1, `(.L_x_13396) ;  /* 0x0000047000017945 */ /* 0x000fe20003800200 */
[----:B------:R-:W-:Y:S02]  /*63f0*/  HFMA2 R51, -RZ, RZ, 0, 1.1920928955078125e-07 ;  /* 0x00000002ff337431 */ /* 0x000fe400000001ff */
[----:B--2---:R-:W-:Y:S01]  /*6400*/  IMAD.MOV.U32 R48, RZ, RZ, R2 ;  /* 0x000000ffff307224 */ /* 0x004fe200078e0002 */
[----:B-1----:R-:W-:-:S08]  /*6410*/  MOV R68, R86 ;  /* 0x0000005600447202 */ /* 0x002fd00000000f00 */
        /* <DEDUP_REMOVED lines=11> */
.L_x_13398:
        /* <DEDUP_REMOVED lines=13> */
.L_x_13400:
[----:B------:R-:W-:Y:S05]  /*65a0*/  BSYNC.RECONVERGENT B2 ;  /* 0x0000000000027941 */ /* 0x000fea0003800200 */
.L_x_13399:
        /* <DEDUP_REMOVED lines=42> */
.L_x_13397:
[----:B------:R-:W-:Y:S05]  /*6850*/  BSYNC.RECONVERGENT B1 ;  /* 0x0000000000017941 */ /* 0x000fea0003800200 */
.L_x_13396:
        /* <DEDUP_REMOVED lines=27> */
.L_x_13403:
        /* <DEDUP_REMOVED lines=13> */
.L_x_13405:
[----:B------:R-:W-:Y:S05]  /*6ae0*/  BSYNC.RECONVERGENT B2 ;  /* 0x0000000000027941 */ /* 0x000fea0003800200 */
.L_x_13404:
        /* <DEDUP_REMOVED lines=43> */
.L_x_13402:
[----:B------:R-:W-:Y:S05]  /*6da0*/  BSYNC.RECONVERGENT B1 ;  /* 0x0000000000017941 */ /* 0x000fea0003800200 */
.L_x_13401:
        /* <DEDUP_REMOVED lines=9> */
[----:B------:R-:W-:Y:S01]  /*6e40*/  FSETP.GTU.FTZ.AND P0, PT, R49, R70, PT ;  /* 0x000000463100720b */ /* 0x000fe20003f1c000 */
[----:B------:R-:W-:-:S03]  /*6e50*/  HADD2.F32 R49, -RZ, R16.H1_H1 ;  /* 0x30000010ff317230 */ /* 0x000fc60000004100 */
        /* <DEDUP_REMOVED lines=12> */
.L_x_13408:
        /* <DEDUP_REMOVED lines=13> */
.L_x_13410:
[----:B------:R-:W-:Y:S05]  /*6ff0*/  BSYNC.RECONVERGENT B2 ;  /* 0x0000000000027941 */ /* 0x000fea0003800200 */
.L_x_13409:
        /* <DEDUP_REMOVED lines=43> */
.L_x_13407:
[----:B------:R-:W-:Y:S05]  /*72b0*/  BSYNC.RECONVERGENT B1 ;  /* 0x0000000000017941 */ /* 0x000fea0003800200 */
.L_x_13406:
        /* <DEDUP_REMOVED lines=23> */
.L_x_13413:
        /* <DEDUP_REMOVED lines=13> */
.L_x_13415:
[----:B------:R-:W-:Y:S05]  /*7500*/  BSYNC.RECONVERGENT B2 ;  /* 0x0000000000027941 */ /* 0x000fea0003800200 */
.L_x_13414:
        /* <DEDUP_REMOVED lines=43> */
.L_x_13412:
[----:B------:R-:W-:Y:S05]  /*77c0*/  BSYNC.RECONVERGENT B1 ;  /* 0x0000000000017941 */ /* 0x000fea0003800200 */
.L_x_13411:
        /* <DEDUP_REMOVED lines=23> */
.L_x_13418:
        /* <DEDUP_REMOVED lines=13> */
.L_x_13420:
[----:B------:R-:W-:Y:S05]  /*7a10*/  BSYNC.RECONVERGENT B2 ;  /* 0x0000000000027941 */ /* 0x000fea0003800200 */
.L_x_13419:
        /* <DEDUP_REMOVED lines=43> */
.L_x_13417:
[----:B------:R-:W-:Y:S05]  /*7cd0*/  BSYNC.RECONVERGENT B1 ;  /* 0x0000000000017941 */ /* 0x000fea0003800200 */
.L_x_13416:
        /* <DEDUP_REMOVED lines=23> */
.L_x_13423:
        /* <DEDUP_REMOVED lines=13> */
.L_x_13425:
[----:B------:R-:W-:Y:S05]  /*7f20*/  BSYNC.RECONVERGENT B2 ;  /* 0x0000000000027941 */ /* 0x000fea0003800200 */
.L_x_13424:
        /* <DEDUP_REMOVED lines=43> */
.L_x_13422:
[----:B------:R-:W-:Y:S05]  /*81e0*/  BSYNC.RECONVERGENT B1 ;  /* 0x0000000000017941 */ /* 0x000fea0003800200 */
.L_x_13421:
[----:B------:R-:W-:Y:S01]  /*81f0*/  I2FP.F32.U32 R72, R72 ;  /* 0x0000004800487245 */ /* 0x000fe20000201000 */
[----:B------:R-:W-:Y:S01]  /*8200*/  HADD2.F32 R62, -RZ, R62.H1_H1 ;  /* 0x3000003eff3e7230 */ /* 0x000fe20000004100 */
[----:B------:R-:W-:Y:S01]  /*8210*/  ISETP.NE.AND P5, PT, R89, 0x1, PT ;  /* 0x000000015900780c */ /* 0x000fe20003fa5270 */
[----:B------:R-:W-:Y:S01]  /*8220*/  BSSY.RECONVERGENT B1, `(.L_x_13426) ;  /* 0x000004d000017945 */ /* 0x000fe20003800200 */
[----:B------:R-:W-:Y:S02]  /*8230*/  IMAD.MOV.U32 R92, RZ, RZ, 0x2 ;  /* 0x00000002ff5c7424 */ /* 0x000fe400078e00ff */
[----:B------:R-:W-:Y:S01]  /*8240*/  FFMA.FTZ R61, R72, R71, 1.1641532182693481445e-10 ;  /* 0x2f000000483d7423 */ /* 0x000fe20000010047 */
[----:B------:R-:W-:Y:S01]  /*8250*/  FMUL.FTZ R62, R62, UR4 ;  /* 0x000000043e3e7c20 */ /* 0x000fe20008410000 */
[----:B------:R-:W-:Y:S01]  /*8260*/  HADD2.F32 R72, -RZ, R18.H1_H1 ;  /* 0x30000012ff487230 */ /* 0x000fe20000004100 */
        /* <DEDUP_REMOVED lines=15> */
.L_x_13428:
        /* <DEDUP_REMOVED lines=13> */
.L_x_13430:
[----:B------:R-:W-:Y:S05]  /*8430*/  BSYNC.RECONVERGENT B2 ;  /* 0x0000000000027941 */ /* 0x000fea0003800200 */
.L_x_13429:
        /* <DEDUP_REMOVED lines=43> */
.L_x_13427:
[----:B------:R-:W-:Y:S05]  /*86f0*/  BSYNC.RECONVERGENT B1 ;  /* 0x0000000000017941 */ /* 0x000fea0003800200 */
.L_x_13426:
        /* <DEDUP_REMOVED lines=10> */
[----:B------:R-:W-:Y:S01]  /*87a0*/  FSEL R89, R72, RZ, !P5 ;  /* 0x000000ff48597208 */ /* 0x000fe20006800000 */
[----:B------:R-:W-:Y:S01]  /*87b0*/  HFMA2 R72, -RZ, RZ, 0, 1.1920928955078125e-07 ;  /* 0x00000002ff487431 */ /* 0x000fe200000001ff */
        /* <DEDUP_REMOVED lines=11> */
.L_x_13433:
        /* <DEDUP_REMOVED lines=15> */
.L_x_13435:
[----:B------:R-:W-:Y:S05]  /*8960*/  BSYNC.RECONVERGENT B2 ;  /* 0x0000000000027941 */ /* 0x000fea0003800200 */
.L_x_13434:
        /* <DEDUP_REMOVED lines=43> */
.L_x_13432:
[----:B------:R-:W-:Y:S05]  /*8c20*/  BSYNC.RECONVERGENT B1 ;  /* 0x0000000000017941 */ /* 0x000fea0003800200 */
.L_x_13431:
[----:B------:R-:W-:Y:S01]  /*8c30*/  I2FP.F32.U32 R88, R88 ;  /* 0x0000005800587245 */ /* 0x000fe20000201000 */
[----:B------:R-:W-:-:S04]  /*8c40*/  HADD2.F32 R63, -RZ, R63.H1_H1 ;  /* 0x3000003fff3f7230 */ /* 0x000fc80000004100 */
        /* <DEDUP_REMOVED lines=8> */
[----:B------:R-:W-:Y:S09]  /*8cd0*/  BRA `(.L_x_13436) ;  /* 0x0000002800407947 */ /* 0x000ff20003800000 */
.L_x_13395:
[----:B------:R-:W-:Y:S01]  /*8ce0*/  ISETP.NE.AND P0, PT, R72, 0x1, PT ;  /* 0x000000014800780c */ /* 0x000fe20003f05270 */
[----:B------:R-:W-:Y:S01]  /*8cf0*/  BSSY.RECONVERGENT B1, `(.L_x_13437) ;  /* 0x0000047000017945 */ /* 0x000fe20003800200 */
[----:B------:R-:W-:Y:S01]  /*8d00*/  IMAD.MOV.U32 R51, RZ, RZ, 0x2 ;  /* 0x00000002ff337424 */ /* 0x000fe200078e00ff */
[----:B--2---:R-:W-:Y:S01]  /*8d10*/  MOV R48, R2 ;  /* 0x0000000200307202 */ /* 0x004fe20000000f00 */
[----:B-1----:R-:W-:-:S09]  /*8d20*/  IMAD.MOV.U32 R68, RZ, RZ, R86 ;  /* 0x000000ffff447224 */ /* 0x002fd200078e0056 */
        /* <DEDUP_REMOVED lines=11> */
.L_x_13439:
        /* <DEDUP_REMOVED lines=13> */
.L_x_13441:
[----:B------:R-:W-:Y:S05]  /*8eb0*/  BSYNC.RECONVERGENT B2 ;  /* 0x0000000000027941 */ /* 0x000fea0003800200 */
.L_x_13440:
        /* <DEDUP_REMOVED lines=42> */
.L_x_13438:
[----:B------:R-:W-:Y:S05]  /*9160*/  BSYNC.RECONVERGENT B1 ;  /* 0x0000000000017941 */ /* 0x000fea0003800200 */
.L_x_13437:
        /* <DEDUP_REMOVED lines=9> */
[----:B------:R-:W-:-:S04]  /*9200*/  FMUL.FTZ R50, R50, UR4 ;  /* 0x0000000432327c20 */ /* 0x000fc80008410000 */
[----:B0-----:R-:W-:Y:S01]  /*9210*/  FMUL.FTZ R48, R50, R69 ;  /* 0x0000004532307220 */ /* 0x001fe20000410000 */
[----:B-1----:R-:W-:Y:S01]  /*9220*/  FSETP.GTU.FTZ.AND P0, PT, R49, R70, PT ;  /* 0x000000463100720b */ /* 0x002fe20003f1c000 */
[----:B------:R-:W-:-:S03]  /*9230*/  HADD2.F32 R49, -RZ, R16.H0_H0 ;  /* 0x20000010ff317230 */ /* 0x000fc60000004100 */
        /* <DEDUP_REMOVED lines=14> */
.L_x_13444:
        /* <DEDUP_REMOVED lines=13> */
.L_x_13446:
[----:B------:R-:W-:Y:S05]  /*93f0*/  BSYNC.RECONVERGENT B2 ;  /* 0x0000000000027941 */ /* 0x000fea0003800200 */
.L_x_13445:
        /* <DEDUP_REMOVED lines=43> */
.L_x_13443:
[----:B------:R-:W-:Y:S05]  /*96b0*/  BSYNC.RECONVERGENT B1 ;  /* 0x0000000000017941 */ /* 0x000fea0003800200 */
.L_x_13442:
        /* <DEDUP_REMOVED lines=23> */
.L_x_13449:
        /* <DEDUP_REMOVED lines=13> */
.L_x_13451:
[----:B------:R-:W-:Y:S05]  /*9900*/  BSYNC.RECONVERGENT B2 ;  /* 0x0000000000027941 */ /* 0x000fea0003800200 */
.L_x_13450:
        /* <DEDUP_REMOVED lines=43> */
.L_x_13448:
[----:B------:R-:W-:Y:S05]  /*9bc0*/  BSYNC.RECONVERGENT B1 ;  /* 0x0000000000017941 */ /* 0x000fea0003800200 */
.L_x_13447:
        /* <DEDUP_REMOVED lines=23> */
.L_x_13454:
        /* <DEDUP_REMOVED lines=13> */
.L_x_13456:
[----:B------:R-:W-:Y:S05]  /*9e10*/  BSYNC.RECONVERGENT B2 ;  /* 0x0000000000027941 */ /* 0x000fea0003800200 */
.L_x_13455:
        /* <DEDUP_REMOVED lines=43> */
.L_x_13453:
[----:B------:R-:W-:Y:S05]  /*a0d0*/  BSYNC.RECONVERGENT B1 ;  /* 0x0000000000017941 */ /* 0x000fea0003800200 */
.L_x_13452:
        /* <DEDUP_REMOVED lines=23> */
.L_x_13459:
        /* <DEDUP_REMOVED lines=13> */
.L_x_13461:
[----:B------:R-:W-:Y:S05]  /*a320*/  BSYNC.RECONVERGENT B2 ;  /* 0x0000000000027941 */ /* 0x000fea0003800200 */
.L_x_13460:
        /* <DEDUP_REMOVED lines=43> */
.L_x_13458:
[----:B------:R-:W-:Y:S05]  /*a5e0*/  BSYNC.RECONVERGENT B1 ;  /* 0x0000000000017941 */ /* 0x000fea0003800200 */
.L_x_13457:
        /* <DEDUP_REMOVED lines=23> */
.L_x_13464:
        /* <DEDUP_REMOVED lines=13> */
.L_x_13466:
[----:B------:R-:W-:Y:S05]  /*a830*/  BSYNC.RECONVERGENT B2 ;  /* 0x0000000000027941 */ /* 0x000fea0003800200 */
.L_x_13465:
        /* <DEDUP_REMOVED lines=43> */
.L_x_13463:
[----:B------:R-:W-:Y:S05]  /*aaf0*/  BSYNC.RECONVERGENT B1 ;  /* 0x0000000000017941 */ /* 0x000fea0003800200 */
.L_x_13462:
        /* <DEDUP_REMOVED lines=23> */
.L_x_13469:
        /* <DEDUP_REMOVED lines=13> */
.L_x_13471:
[----:B------:R-:W-:Y:S05]  /*ad40*/  BSYNC.RECONVERGENT B2 ;  /* 0x0000000000027941 */ /* 0x000fea0003800200 */
.L_x_13470:
        /* <DEDUP_REMOVED lines=43> */
.L_x_13468:
[----:B------:R-:W-:Y:S05]  /*b000*/  BSYNC.RECONVERGENT B1 ;  /* 0x0000000000017941 */ /* 0x000fea0003800200 */
.L_x_13467:
[----:B------:R-:W-:Y:S01]  /*b010*/  I2FP.F32.U32 R62, R62 ;  /* 0x0000003e003e7245 */ /* 0x000fe20000201000 */
[----:B------:R-:W-:Y:S01]  /*b020*/  HADD2.F32 R72, -RZ, R63.H0_H0 ;  /* 0x2000003fff487230 */ /* 0x000fe20000004100 */
[----:B------:R-:W-:Y:S01]  /*b030*/  ISETP.NE.AND P6, PT, R94, 0x1, PT ;  /* 0x000000015e00780c */ /* 0x000fe20003fc5270 */
[----:B------:R-:W-:Y:S01]  /*b040*/  HADD2.F32 R93, -RZ, R19.H0_H0 ;  /* 0x20000013ff5d7230 */ /* 0x000fe20000004100 */
[----:B------:R-:W-:Y:S01]  /*b050*/  BSSY.RECONVERGENT B1, `(.L_x_13472) ;  /* 0x000004e000017945 */ /* 0x000fe20003800200 */
        /* <DEDUP_REMOVED lines=18> */
.L_x_13474:
        /* <DEDUP_REMOVED lines=15> */
.L_x_13476:
[----:B------:R-:W-:Y:S05]  /*b270*/  BSYNC.RECONVERGENT B2 ;  /* 0x0000000000027941 */ /* 0x000fea0003800200 */
.L_x_13475:
        /* <DEDUP_REMOVED lines=43> */
.L_x_13473:
[----:B------:R-:W-:Y:S05]  /*b530*/  BSYNC.RECONVERGENT B1 ;  /* 0x0000000000017941 */ /* 0x000fea0003800200 */
.L_x_13472:
        /* <DEDUP_REMOVED lines=10> */
.L_x_13436:
        /* <DEDUP_REMOVED lines=16> */
[----:B------:R-:W-:Y:S02]  /*b6e0*/  MOV R86, R68 ;  /* 0x0000004400567202 */ /* 0x000fe40000000f00 */
[----:B------:R2:W-:Y:S01]  /*b6f0*/  STG.E.128 desc[UR6][R88.64], R48 ;  /* 0x0000003058007986 */ /* 0x0005e2000c101d06 */
[----:B-1----:R-:W-:-:S03]  /*b700*/  IMAD.WIDE.U32 R70, R0, 0x8, R70 ;  /* 0x0000000800467825 */ /* 0x002fc600078e0046 */
[----:B------:R2:W-:Y:S01]  /*b710*/  STG.E.128 desc[UR6][R88.64+0x10], R60 ;  /* 0x0000103c58007986 */ /* 0x0005e2000c101d06 */
[----:B------:R-:W-:-:S03]  /*b720*/  VIADD R0, R0, 0x80 ;  /* 0x0000008000007836 */ /* 0x000fc60000000000 */
[----:B------:R2:W-:Y:S04]  /*b730*/  STG.E.64 desc[UR6][R70.64], R92 ;  /* 0x0000005c46007986 */ /* 0x0005e8000c101b06 */
.L_x_13394:
[----:B------:R-:W-:Y:S05]  /*b740*/  BSYNC.RECONVERGENT B0 ;  /* 0x0000000000007941 */ /* 0x000fea0003800200 */
.L_x_13393:
        /* <DEDUP_REMOVED lines=10> */
[----:B------:R3:W5:Y:S04]  /*b7f0*/  @P1 LDG.E.128 R36, desc[UR6][R52.64] ;  /* 0x0000000634241981 */ /* 0x000768000c1e1d00 */
[----:B0-----:R3:W5:Y:S01]  /*b800*/  @P1 LDG.E.128 R40, desc[UR6][R52.64+0x10] ;  /* 0x0000100634281981 */ /* 0x001762000c1e1d00 */
[----:B------:R-:W-:Y:S05]  /*b810*/  @!P1 BRA `(.L_x_13479) ;  /* 0x0000002800489947 */ /* 0x000fea0003800000 */
[----:B------:R-:W-:Y:S01]  /*b820*/  ISETP.NE.AND P1, PT, R72, 0x1, PT ;  /* 0x000000014800780c */ /* 0x000fe20003f25270 */
[----:B------:R-:W-:Y:S01]  /*b830*/  BSSY.RECONVERGENT B1, `(.L_x_13480) ;  /* 0x0000047000017945 */ /* 0x000fe20003800200 */
[----:B------:R-:W-:Y:S02]  /*b840*/  HFMA2 R55, -RZ, RZ, 0, 1.1920928955078125e-07 ;  /* 0x00000002ff377431 */ /* 0x000fe400000001ff */
[----:B---3--:R-:W-:Y:S01]  /*b850*/  IMAD.MOV.U32 R52, RZ, RZ, R2 ;  /* 0x000000ffff347224 */ /* 0x008fe200078e0002 */
        /* <DEDUP_REMOVED lines=12> */
.L_x_13482:
        /* <DEDUP_REMOVED lines=13> */
.L_x_13484:
[----:B------:R-:W-:Y:S05]  /*b9f0*/  BSYNC.RECONVERGENT B2 ;  /* 0x0000000000027941 */ /* 0x000fea0003800200 */
.L_x_13483:
        /* <DEDUP_REMOVED lines=42> */
.L_x_13481:
[----:B------:R-:W-:Y:S05]  /*bca0*/  BSYNC.RECONVERGENT B1 ;  /* 0x0000000000017941 */ /* 0x000fea0003800200 */
.L_x_13480:
[----:B------:R-:W0:Y:S01]  /*bcb0*/  LDC R69, c[0x0][0x408] ;  /* 0x00010200ff457b82 */ /* 0x000e220000000800 */
[----:B------:R-:W-:Y:S01]  /*bcc0*/  I2FP.F32.U32 R52, R52 ;  /* 0x0000003400347245 */ /* 0x000fe20000201000 */
[----:B-----5:R-:W-:Y:S01]  /*bcd0*/  HADD2.F32 R54, -RZ, R64.H0_H0 ;  /* 0x20000040ff367230 */ /* 0x020fe20000004100 */
[----:B------:R-:W-:Y:S01]  /*bce0*/  ISETP.NE.AND P2, PT, R55, 0x1, PT ;  /* 0x000000013700780c */ /* 0x000fe20003f45270 */
[----:B--2---:R-:W-:Y:S01]  /*bcf0*/  IMAD.MOV.U32 R71, RZ, RZ, 0x2f800000 ;  /* 0x2f800000ff477424 */ /* 0x004fe200078e00ff */
        /* <DEDUP_REMOVED lines=22> */
.L_x_13487:
        /* <DEDUP_REMOVED lines=13> */
.L_x_13489:
[----:B------:R-:W-:Y:S05]  /*bf30*/  BSYNC.RECONVERGENT B2 ;  /* 0x0000000000027941 */ /* 0x000fea0003800200 */
.L_x_13488:
        /* <DEDUP_REMOVED lines=43> */
.L_x_13486:
[----:B------:R-:W-:Y:S05]  /*c1f0*/  BSYNC.RECONVERGENT B1 ;  /* 0x0000000000017941 */ /* 0x000fea0003800200 */
.L_x_13485:
        /* <DEDUP_REMOVED lines=24> */
.L_x_13492:
        /* <DEDUP_REMOVED lines=13> */
.L_x_13494:
[----:B------:R-:W-:Y:S05]  /*c450*/  BSYNC.RECONVERGENT B2 ;  /* 0x0000000000027941 */ /* 0x000fea0003800200 */
.L_x_13493:
        /* <DEDUP_REMOVED lines=43> */
.L_x_13491:
[----:B------:R-:W-:Y:S05]  /*c710*/  BSYNC.RECONVERGENT B1 ;  /* 0x0000000000017941 */ /* 0x000fea0003800200 */
.L_x_13490:
        /* <DEDUP_REMOVED lines=23> */
.L_x_13497:
        /* <DEDUP_REMOVED lines=13> */
.L_x_13499:
[----:B------:R-:W-:Y:S05]  /*c960*/  BSYNC.RECONVERGENT B2 ;  /* 0x0000000000027941 */ /* 0x000fea0003800200 */
.L_x_13498:
        /* <DEDUP_REMOVED lines=43> */
.L_x_13496:
[----:B------:R-:W-:Y:S05]  /*cc20*/  BSYNC.RECONVERGENT B1 ;  /* 0x0000000000017941 */ /* 0x000fea0003800200 */
.L_x_13495:
        /* <DEDUP_REMOVED lines=23> */
.L_x_13502:
        /* <DEDUP_REMOVED lines=13> */
.L_x_13504:
[----:B------:R-:W-:Y:S05]  /*ce70*/  BSYNC.RECONVERGENT B2 ;  /* 0x0000000000027941 */ /* 0x000fea0003800200 */
.L_x_13503:
        /* <DEDUP_REMOVED lines=43> */
.L_x_13501:
[----:B------:R-:W-:Y:S05]  /*d130*/  BSYNC.RECONVERGENT B1 ;  /* 0x0000000000017941 */ /* 0x000fea0003800200 */
.L_x_13500:
        /* <DEDUP_REMOVED lines=23> */
.L_x_13507:
        /* <DEDUP_REMOVED lines=13> */
.L_x_13509:
[----:B------:R-:W-:Y:S05]  /*d380*/  BSYNC.RECONVERGENT B2 ;  /* 0x0000000000027941 */ /* 0x000fea0003800200 */
.L_x_13508:
        /* <DEDUP_REMOVED lines=43> */
.L_x_13506:
[----:B------:R-:W-:Y:S05]  /*d640*/  BSYNC.RECONVERGENT B1 ;  /* 0x0000000000017941 */ /* 0x000fea0003800200 */
.L_x_13505:
        /* <DEDUP_REMOVED lines=23> */
.L_x_13512:
        /* <DEDUP_REMOVED lines=13> */
.L_x_13514:
[----:B------:R-:W-:Y:S05]  /*d890*/  BSYNC.RECONVERGENT B2 ;  /* 0x0000000000027941 */ /* 0x000fea0003800200 */
.L_x_13513:
        /* <DEDUP_REMOVED lines=43> */
.L_x_13511:
[----:B------:R-:W-:Y:S05]  /*db50*/  BSYNC.RECONVERGENT B1 ;  /* 0x0000000000017941 */ /* 0x000fea0003800200 */
.L_x_13510:
        /* <DEDUP_REMOVED lines=23> */
.L_x_13517:
        /* <DEDUP_REMOVED lines=15> */
.L_x_13519:
[----:B------:R-:W-:Y:S05]  /*ddc0*/  BSYNC.RECONVERGENT B2 ;  /* 0x0000000000027941 */ /* 0x000fea0003800200 */
.L_x_13518:
        /* <DEDUP_REMOVED lines=43> */
.L_x_13516:
[----:B------:R-:W-:Y:S05]  /*e080*/  BSYNC.RECONVERGENT B1 ;  /* 0x0000000000017941 */ /* 0x000fea0003800200 */
.L_x_13515:
        /* <DEDUP_REMOVED lines=11> */
.L_x_13479:
[----:B------:R-:W-:Y:S01]  /*e140*/  ISETP.NE.AND P1, PT, R72, 0x1, PT ;  /* 0x000000014800780c */ /* 0x000fe20003f25270 */
[----:B------:R-:W-:Y:S01]  /*e150*/  BSSY.RECONVERGENT B1, `(.L_x_13521) ;  /* 0x0000047000017945 */ /* 0x000fe20003800200 */
[----:B------:R-:W-:Y:S01]  /*e160*/  IMAD.MOV.U32 R55, RZ, RZ, 0x2 ;  /* 0x00000002ff377424 */ /* 0x000fe200078e00ff */
[----:B---3--:R-:W-:Y:S01]  /*e170*/  MOV R52, R2 ;  /* 0x0000000200347202 */ /* 0x008fe20000000f00 */
        /* <DEDUP_REMOVED lines=12> */
.L_x_13523:
        /* <DEDUP_REMOVED lines=13> */
.L_x_13525:
[----:B------:R-:W-:Y:S05]  /*e310*/  BSYNC.RECONVERGENT B2 ;  /* 0x0000000000027941 */ /* 0x000fea0003800200 */
.L_x_13524:
        /* <DEDUP_REMOVED lines=42> */
.L_x_13522:
[----:B------:R-:W-:Y:S05]  /*e5c0*/  BSYNC.RECONVERGENT B1 ;  /* 0x0000000000017941 */ /* 0x000fea0003800200 */
.L_x_13521:
[----:B------:R-:W0:Y:S01]  /*e5d0*/  LDC R69, c[0x0][0x408] ;  /* 0x00010200ff457b82 */ /* 0x000e220000000800 */
[----:B------:R-:W-:Y:S01]  /*e5e0*/  I2FP.F32.U32 R52, R52 ;  /* 0x0000003400347245 */ /* 0x000fe20000201000 */
[----:B--2---:R-:W-:Y:S02]  /*e5f0*/  HFMA2 R71, -RZ, RZ, 0.1171875, 0 ;  /* 0x2f800000ff477431 */ /* 0x004fe400000001ff */
        /* <DEDUP_REMOVED lines=24> */
.L_x_13528:
        /* <DEDUP_REMOVED lines=13> */
.L_x_13530:
[----:B------:R-:W-:Y:S05]  /*e850*/  BSYNC.RECONVERGENT B2 ;  /* 0x0000000000027941 */ /* 0x000fea0003800200 */
.L_x_13529:
        /* <DEDUP_REMOVED lines=43> */
.L_x_13527:
[----:B------:R-:W-:Y:S05]  /*eb10*/  BSYNC.RECONVERGENT B1 ;  /* 0x0000000000017941 */ /* 0x000fea0003800200 */
.L_x_13526:
        /* <DEDUP_REMOVED lines=24> */
.L_x_13533:
        /* <DEDUP_REMOVED lines=13> */
.L_x_13535:
[----:B------:R-:W-:Y:S05]  /*ed70*/  BSYNC.RECONVERGENT B2 ;  /* 0x0000000000027941 */ /* 0x000fea0003800200 */
.L_x_13534:
        /* <DEDUP_REMOVED lines=43> */
.L_x_13532:
[----:B------:R-:W-:Y:S05]  /*f030*/  BSYNC.RECONVERGENT B1 ;  /* 0x0000000000017941 */ /* 0x000fea0003800200 */
.L_x_13531:
        /* <DEDUP_REMOVED lines=23> */
.L_x_13538:
        /* <DEDUP_REMOVED lines=13> */
.L_x_13540:
[----:B------:R-:W-:Y:S05]  /*f280*/  BSYNC.RECONVERGENT B2 ;  /* 0x0000000000027941 */ /* 0x000fea0003800200 */
.L_x_13539:
        /* <DEDUP_REMOVED lines=43> */
.L_x_13537:
[----:B------:R-:W-:Y:S05]  /*f540*/  BSYNC.RECONVERGENT B1 ;  /* 0x0000000000017941 */ /* 0x000fea0003800200 */
.L_x_13536:
        /* <DEDUP_REMOVED lines=23> */
.L_x_13543:
        /* <DEDUP_REMOVED lines=13> */
.L_x_13545:
[----:B------:R-:W-:Y:S05]  /*f790*/  BSYNC.RECONVERGENT B2 ;  /* 0x0000000000027941 */ /* 0x000fea0003800200 */
.L_x_13544:
        /* <DEDUP_REMOVED lines=43> */
.L_x_13542:
[----:B------:R-:W-:Y:S05]  /*fa50*/  BSYNC.RECONVERGENT B1 ;  /* 0x0000000000017941 */ /* 0x000fea0003800200 */
.L_x_13541:
        /* <DEDUP_REMOVED lines=23> */
.L_x_13548:
        /* <DEDUP_REMOVED lines=13> */
.L_x_13550:
[----:B------:R-:W-:Y:S05]  /*fca0*/  BSYNC.RECONVERGENT B2 ;  /* 0x0000000000027941 */ /* 0x000fea0003800200 */
.L_x_13549:
        /* <DEDUP_REMOVED lines=43> */
.L_x_13547:
[----:B------:R-:W-:Y:S05]  /*ff60*/  BSYNC.RECONVERGENT B1 ;  /* 0x0000000000017941 */ /* 0x000fea0003800200 */
.L_x_13546:
        /* <DEDUP_REMOVED lines=23> */
.L_x_13553:
        /* <DEDUP_REMOVED lines=13> */
.L_x_13555:
[----:B------:R-:W-:Y:S05]  /*101b0*/  BSYNC.RECONVERGENT B2 ;  /* 0x0000000000027941 */ /* 0x000fea0003800200 */
.L_x_13554:
        /* <DEDUP_REMOVED lines=43> */
.L_x_13552:
[----:B------:R-:W-:Y:S05]  /*10470*/  BSYNC.RECONVERGENT B1 ;  /* 0x0000000000017941 */ /* 0x000fea0003800200 */
.L_x_13551:
        /* <DEDUP_REMOVED lines=23> */
.L_x_13558:
        /* <DEDUP_REMOVED lines=15> */
.L_x_13560:
[----:B------:R-:W-:Y:S05]  /*106e0*/  BSYNC.RECONVERGENT B2 ;  /* 0x0000000000027941 */ /* 0x000fea0003800200 */
.L_x_13559:
        /* <DEDUP_REMOVED lines=43> */
.L_x_13557:
[----:B------:R-:W-:Y:S05]  /*109a0*/  BSYNC.RECONVERGENT B1 ;  /* 0x0000000000017941 */ /* 0x000fea0003800200 */
.L_x_13556:
        /* <DEDUP_REMOVED lines=10> */
.L_x_13520:
        /* <DEDUP_REMOVED lines=22> */
.L_x_13478:
[----:B------:R-:W-:Y:S05]  /*10bb0*/  BSYNC.RECONVERGENT B0 ;  /* 0x0000000000007941 */ /* 0x000fea0003800200 */
.L_x_13477:
[----:B------:R-:W-:Y:S01]  /*10bc0*/  FADD.FTZ R0, RZ, R44 ;  /* 0x0000002cff007221 */ /* 0x000fe20000010000 */
[----:B------:R-:W-:Y:S01]  /*10bd0*/  ISETP.NE.AND P3, PT, R90, RZ, PT ;  /* 0x000000ff5a00720c */ /* 0x000fe20003f65270 */
[----:B------:R-:W4:Y:S01]  /*10be0*/  S2UR UR5, SR_CgaCtaId ;  /* 0x00000000000579c3 */ /* 0x000f220000008800 */
[C---:B------:R-:W-:Y:S01]  /*10bf0*/  ISETP.GT.U32.AND P2, PT, R82.reuse, 0xff, PT ;  /* 0x000000ff5200780c */ /* 0x040fe20003f44070 */
[----:B-1----:R-:W-:Y:S01]  /*10c00*/  FADD.FTZ R69, R45, R0 ;  /* 0x000000002d457221 */ /* 0x002fe20000010000 */
        /* <DEDUP_REMOVED lines=14> */
[----:B--23--:R-:W-:-:S04]  /*10cf0*/  FADD.FTZ R71, R49, R0 ;  /* 0x0000000031477221 */ /* 0x00cfc80000010000 */
        /* <DEDUP_REMOVED lines=142> */
[----:B-1----:R-:W-:Y:S01]  /*115e0*/  @!P1 IMAD.WIDE R70, R89, 0x4, R70 ;  /* 0x0000000459469825 */ /* 0x002fe200078e0246 */
[----:B------:R-:W-:Y:S02]  /*115f0*/  FSEL R90, R95, RZ, P2 ;  /* 0x000000ff5f5a7208 */ /* 0x000fe40001000000 */
[----:B------:R-:W0:Y:S01]  /*11600*/  MUFU.RSQ R0, R0 ;  /* 0x0000000000007308 */ /* 0x000e220000001400 */
[----:B---3--:R-:W-:-:S05]  /*11610*/  @!P1 IMAD.WIDE R68, R93, 0x4, R68 ;  /* 0x000000045d449825 */ /* 0x008fca00078e0244 */
[----:B------:R1:W-:Y:S04]  /*11620*/  @!P1 STG.E desc[UR6][R68.64], R95 ;  /* 0x0000005f44009986 */ /* 0x0003e8000c101906 */
[----:B0-----:R1:W-:Y:S01]  /*11630*/  @!P1 STG.E desc[UR6][R70.64], R0 ;  /* 0x0000000046009986 */ /* 0x0013e2000c101906 */
[----:B------:R-:W-:Y:S05]  /*11640*/  @!P3 BRA `(.L_x_13562) ;  /* 0x0000000000c0b947 */ /* 0x000fea0003800000 */
[--C-:B------:R-:W-:Y:S01]  /*11650*/  FADD.FTZ R89, R56, -R90.reuse ;  /* 0x8000005a38597221 */ /* 0x100fe20000010000 */
[--C-:B-1----:R-:W-:Y:S01]  /*11660*/  FADD.FTZ R71, R46, -R90.reuse ;  /* 0x8000005a2e477221 */ /* 0x102fe20000010000 */
[----:B-----5:R-:W-:Y:S02]  /*11670*/  HADD2.F32 R88, -RZ, R77.H0_H0 ;  /* 0x2000004dff587230 */ /* 0x020fe40000004100 */
[----:B------:R-:W-:Y:S01]  /*11680*/  FADD.FTZ R93, R58, -R90 ;  /* 0x8000005a3a5d7221 */ /* 0x000fe20000010000 */
[----:B------:R-:W-:Y:S02]  /*11690*/  HADD2.F32 R92, -RZ, R33.H0_H0 ;  /* 0x20000021ff5c7230 */ /* 0x000fe40000004100 */
[C---:B------:R-:W-:Y:S01]  /*116a0*/  FMUL.FTZ R89, R0.reuse, R89 ;  /* 0x0000005900597220 */ /* 0x040fe20000410000 */
[----:B------:R-:W-:Y:S02]  /*116b0*/  HADD2.F32 R96, -RZ, R78.H0_H0 ;  /* 0x2000004eff607230 */ /* 0x000fe40000004100 */
[----:B------:R-:W-:Y:S01]  /*116c0*/  FMUL.FTZ R71, R0, R71 ;  /* 0x0000004700477220 */ /* 0x000fe20000410000 */
[----:B------:R-:W-:-:S02]  /*116d0*/  HADD2.F32 R98, -RZ, R34.H0_H0 ;  /* 0x20000022ff627230 */ /* 0x000fc40000004100 */
[----:B------:R-:W-:Y:S01]  /*116e0*/  FADD.FTZ R69, R44, -R90 ;  /* 0x8000005a2c457221 */ /* 0x000fe20000010000 */
[----:B------:R-:W-:Y:S02]  /*116f0*/  HADD2.F32 R100, -RZ, R79.H0_H0 ;  /* 0x2000004fff647230 */ /* 0x000fe40000004100 */
[----:B------:R-:W-:Y:S01]  /*11700*/  FFMA.FTZ R94, R71, R88, R92 ;  /* 0x00000058475e7223 */ /* 0x000fe2000001005c */
[----:B------:R-:W-:Y:S02]  /*11710*/  HADD2.F32 R102, -RZ, R35.H0_H0 ;  /* 0x20000023ff667230 */ /* 0x000fe40000004100 */
[----:B------:R-:W-:Y:S01]  /*11720*/  FFMA.FTZ R97, R89, R96, R98 ;  /* 0x0000006059617223 */ /* 0x000fe20000010062 */
[----:B------:R-:W-:Y:S01]  /*11730*/  HADD2.F32 R68, -RZ, R76.H0_H0 ;  /* 0x2000004cff447230 */ /* 0x000fe20000004100 */
[----:B------:R-:W0:Y:S01]  /*11740*/  LDC.64 R88, c[0x0][0x428] ;  /* 0x00010a00ff587b82 */ /* 0x000e220000000a00 */
[----:B------:R-:W-:Y:S02]  /*11750*/  HADD2.F32 R70, -RZ, R32.H0_H0 ;  /* 0x20000020ff467230 */ /* 0x000fe40000004100 */
[C---:B------:R-:W-:Y:S01]  /*11760*/  FMUL.FTZ R93, R0.reuse, R93 ;  /* 0x0000005d005d7220 */ /* 0x040fe20000410000 */
[----:B------:R-:W-:Y:S01]  /*11770*/  FMUL.FTZ R69, R0, R69 ;  /* 0x0000004500457220 */ /* 0x000fe20000410000 */
[--C-:B------:R-:W-:Y:S01]  /*11780*/  FADD.FTZ R95, R59, -R90.reuse ;  /* 0x8000005a3b5f7221 */ /* 0x100fe20000010000 */
[----:B------:R-:W-:Y:S01]  /*11790*/  FADD.FTZ R71, R47, -R90 ;  /* 0x8000005a2f477221 */ /* 0x000fe20000010000 */
[----:B------:R-:W-:Y:S01]  /*117a0*/  FFMA.FTZ R99, R93, R100, R102 ;  /* 0x000000645d637223 */ /* 0x000fe20000010066 */
[----:B------:R-:W-:Y:S01]  /*117b0*/  FFMA.FTZ R68, R69, R68, R70 ;  /* 0x0000004445447223 */ /* 0x000fe20000010046 */
[--C-:B------:R-:W-:Y:S01]  /*117c0*/  FADD.FTZ R93, R57, -R90.reuse ;  /* 0x8000005a395d7221 */ /* 0x100fe20000010000 */
[----:B------:R-:W-:Y:S01]  /*117d0*/  FADD.FTZ R69, R45, -R90 ;  /* 0x8000005a2d457221 */ /* 0x000fe20000010000 */
        /* <DEDUP_REMOVED lines=16> */
[----:B0-----:R-:W-:-:S04]  /*118e0*/  IMAD.WIDE.U32 R88, R85, 0x10, R88 ;  /* 0x0000001055587825 */ /* 0x001fc800078e0058 */
[----:B------:R-:W-:Y:S01]  /*118f0*/  FFMA.FTZ R95, R71, R96, R98 ;  /* 0x00000060475f7223 */ /* 0x000fe20000010062 */
[----:B------:R-:W-:Y:S01]  /*11900*/  F2FP.F16.F32.PACK_AB R71, R104, R99 ;  /* 0x000000636847723e */ /* 0x000fe200000000ff */
[----:B------:R-:W-:Y:S01]  /*11910*/  VIADD R85, R85, 0x80 ;  /* 0x0000008055557836 */ /* 0x000fe20000000000 */
[----:B------:R-:W-:Y:S02]  /*11920*/  F2FP.F16.F32.PACK_AB R68, R93, R68 ;  /* 0x000000445d44723e */ /* 0x000fe400000000ff */
[----:B------:R-:W-:-:S05]  /*11930*/  F2FP.F16.F32.PACK_AB R69, R95, R94 ;  /* 0x0000005e5f45723e */ /* 0x000fca00000000ff */
[----:B------:R0:W-:Y:S02]  /*11940*/  STG.E.128 desc[UR6][R88.64], R68 ;  /* 0x0000004458007986 */ /* 0x0001e4000c101d06 */
.L_x_13562:
[----:B------:R-:W-:Y:S05]  /*11950*/  BSYNC.RECONVERGENT B0 ;  /* 0x0000000000007941 */ /* 0x000fea0003800200 */
.L_x_13561:
[----:B------:R-:W-:Y:S01]  /*11960*/  ISETP.NE.AND P1, PT, R91, RZ, PT ;  /* 0x000000ff5b00720c */ /* 0x000fe20003f25270 */
[----:B------:R-:W-:-:S12]  /*11970*/  BSSY.RECONVERGENT B0, `(.L_x_13563) ;  /* 0x0000032000007945 */ /* 0x000fd80003800200 */
[----:B------:R-:W-:Y:S05]  /*11980*/  @!P1 BRA `(.L_x_13564) ;  /* 0x0000000000c09947 */ /* 0x000fea0003800000 */
[--C-:B0-----:R-:W-:Y:S01]  /*11990*/  FADD.FTZ R89, R60, -R90.reuse ;  /* 0x8000005a3c597221 */ /* 0x101fe20000010000 */
        /* <DEDUP_REMOVED lines=47> */
.L_x_13564:
[----:B------:R-:W-:Y:S05]  /*11c90*/  BSYNC.RECONVERGENT B0 ;  /* 0x0000000000007941 */ /* 0x000fea0003800200 */
.L_x_13563:
        /* <DEDUP_REMOVED lines=41> */
[----:B------:R-:W-:Y:S01]  /*11f30*/  FFMA.FTZ R93, R93, R92, R94 ;  /* 0x0000005c5d5d7223 */ /* 0x000fe2000001005e */
[----:B------:R-:W-:Y:S01]  /*11f40*/  F2FP.F16.F32.PACK_AB R71, R104, R71 ;  /* 0x000000476847723e */ /* 0x000fe200000000ff */
[----:B------:R-:W-:Y:S01]  /*11f50*/  FFMA.FTZ R91, R89, R70, R88 ;  /* 0x00000046595b7223 */ /* 0x000fe20000010058 */
[----:B0-----:R-:W-:Y:S01]  /*11f60*/  IMAD.WIDE.U32 R88, R85, 0x10, R68 ;  /* 0x0000001055587825 */ /* 0x001fe200078e0044 */
[----:B------:R-:W-:Y:S02]  /*11f70*/  F2FP.F16.F32.PACK_AB R70, R96, R95 ;  /* 0x0000005f6046723e */ /* 0x000fe400000000ff */
[----:B------:R-:W-:-:S02]  /*11f80*/  F2FP.F16.F32.PACK_AB R69, R93, R90 ;  /* 0x0000005a5d45723e */ /* 0x000fc400000000ff */
[----:B------:R-:W-:-:S05]  /*11f90*/  F2FP.F16.F32.PACK_AB R68, R91, R0 ;  /* 0x000000005b44723e */ /* 0x000fca00000000ff */
[----:B------:R3:W-:Y:S02]  /*11fa0*/  STG.E.128 desc[UR6][R88.64], R68 ;  /* 0x0000004458007986 */ /* 0x0007e4000c101d06 */
.L_x_13566:
[----:B------:R-:W-:Y:S05]  /*11fb0*/  BSYNC.RECONVERGENT B0 ;  /* 0x0000000000007941 */ /* 0x000fea0003800200 */
.L_x_13565:
[----:B------:R-:W-:Y:S02]  /*11fc0*/  UIADD3 UR10, UPT, UPT, UR10, UR14, URZ ;  /* 0x0000000e0a0a7290 */ /* 0x000fe4000fffe0ff */
[----:B------:R-:W-:Y:S02]  /*11fd0*/  UPLOP3.LUT UP2, UPT, UPT, UPT, UP2, 0x40, 0x4 ;  /* 0x000000000004789c */ /* 0x000fe40003f4e820 */
[----:B------:R-:W-:-:S09]  /*11fe0*/  UISETP.GE.AND UP1, UPT, UR10, UR15, UPT ;  /* 0x0000000f0a00728c */ /* 0x000fd2000bf26270 */
[----:B------:R-:W-:Y:S05]  /*11ff0*/  BRA.U !UP1, `(.L_x_13567) ;  /* 0xfffffeed09407547 */ /* 0x000fea000b83ffff */
[----:B------:R-:W-:Y:S05]  /*12000*/  EXIT ;  /* 0x000000000000794d */ /* 0x000fea0003800000 */
.L_x_13568:
        /* <DEDUP_REMOVED lines=15> */
.L_x_20839:


//--------------------- .text._ZN10layer_norm13ln_fwd_kernelINS_13Kernel_traitsI6__halfS2_fS2_fjLj3072ELj1ELj1ELj4ELj16ENS_18Kernel_traits_baseILj3072ES2_S2_fS2_fjLj128EEEEELb1ELb1ELb0ELb1EEEvNS_9FwdParamsE --------------------------
	.section	.text._ZN10layer_norm13ln_fwd_kernelINS_13Kernel_traitsI6__halfS2_fS2_fjLj3072ELj1ELj1ELj4ELj16ENS_18Kernel_traits_baseILj3072ES2_S2_fS2_fjLj128EEEEELb1ELb1ELb0ELb1EEEvNS_9FwdParamsE,"ax",@progbits
	.align	128
        .global         _ZN10layer_norm13ln_fwd_kernelINS_13Kernel_traitsI6__halfS2_fS2_fjLj3072ELj1ELj1ELj4ELj16ENS_18Kernel_traits_baseILj3072ES2_S2_fS2_fjLj128EEEEELb1ELb1ELb0ELb1EEEvNS_9FwdParamsE
        .type           _ZN10layer_norm13ln_fwd_kernelINS_13Kernel_traitsI6__halfS2_fS2_fjLj3072ELj1ELj1ELj4ELj16ENS_18Kernel_traits_baseILj3072ES2_S2_fS2_fjLj128EEEEELb1ELb1ELb0ELb1EEEvNS_9FwdParamsE,@function
        .size           _ZN10layer_norm13ln_fwd_kernelINS_13Kernel_traitsI6__halfS2_fS2_fjLj3072ELj1ELj1ELj4ELj16ENS_18Kernel_traits_baseILj3072ES2_S2_fS2_fjLj128EEEEELb1ELb1ELb0ELb1EEEvNS_9FwdParamsE,(.L_x_20840 - _ZN10layer_norm13ln_fwd_kernelINS_13Kernel_traitsI6__halfS2_fS2_fjLj3072ELj1ELj1ELj4ELj16ENS_18Kernel_traits_baseILj3072ES2_S2_fS2_fjLj128EEEEELb1ELb1ELb0ELb1EEEvNS_9FwdParamsE)
        .other          _ZN10layer_norm13ln_fwd_kernelINS_13Kernel_traitsI6__halfS2_fS2_fjLj3072ELj1ELj1ELj4ELj16ENS_18Kernel_traits_baseILj3072ES2_S2_fS2_fjLj128EEEEELb1ELb1ELb0ELb1EEEvNS_9FwdParamsE,@"STO_CUDA_ENTRY STV_DEFAULT"
_ZN10layer_norm13ln_fwd_kernelINS_13Kernel_traitsI6__halfS2_fS2_fjLj3072ELj1ELj1ELj4ELj16ENS_18Kernel_traits_baseILj3072ES2_S2_fS2_fjLj128EEEEELb1ELb1ELb0ELb1EEEvNS_9FwdParamsE:
.text._ZN10layer_norm13ln_fwd_kernelINS_13Kernel_traitsI6__halfS2_fS2_fjLj3072ELj1ELj1ELj4ELj16ENS_18Kernel_traits_baseILj3072ES2_S2_fS2_fjLj128EEEEELb1ELb1ELb0ELb1EEEvNS_9FwdParamsE:
        /* <DEDUP_REMOVED lines=49> */
[----:B------:R-:W-:Y:S01]  /*0310*/  @P0 MOV R85, R19 ;  /* 0x0000001300550202 */ /* 0x000fe20000000f00 */
[----:B------:R-:W-:Y:S01]  /*0320*/  IMAD R23, R58, -0x2daee0ad, RZ ;  /* 0xd2511f533a177824 */ /* 0x000fe200078e02ff */
[----:B------:R-:W-:Y:S01]  /*0330*/  @P0 MOV R86, R12 ;  /* 0x0000000c00560202 */ /* 0x000fe20000000f00 */
[----:B------:R-:W-:Y:S01]  /*0340*/  UIADD3 UR21, UPT, UPT, UR12, -0x61c88647, URZ ;  /* 0x9e3779b90c157890 */ /* 0x000fe2000fffe0ff */
[----:B------:R-:W-:Y:S01]  /*0350*/  @P0 MOV R90, R14 ;  /* 0x0000000e005a0202 */ /* 0x000fe20000000f00 */
[----:B------:R-:W-:Y:S01]  /*0360*/  UIADD3 UR23, UPT, UPT, UR12, 0x3c6ef372, URZ ;  /* 0x3c6ef3720c177890 */ /* 0x000fe2000fffe0ff */
[----:B------:R-:W-:Y:S01]  /*0370*/  @P0 IMAD.MOV.U32 R97, RZ, RZ, R8 ;  /* 0x000000ffff610224 */ /* 0x000fe200078e0008 */
        /* <DEDUP_REMOVED lines=19> */
[----:B------:R-:W-:Y:S01]  /*04b0*/  @!P0 MOV R94, R9 ;  /* 0x00000009005e8202 */ /* 0x000fe20000000f00 */
        /* <DEDUP_REMOVED lines=39> */
[----:B------:R-:W-:Y:S01]  /*0730*/  UPLOP3.LUT UP1, UPT, UPT, UPT, UPT, 0x40, 0x4 ;  /* 0x000000000004789c */ /* 0x000fe20003f2e870 */
        /* <DEDUP_REMOVED lines=55> */
[----:B------:R-:W-:Y:S02]  /*0ab0*/  @P0 IMAD.MOV.U32 R11, RZ, RZ, R6 ;  /* 0x000000ffff0b0224 */ /* 0x000fe400078e0006 */
[----:B------:R-:W-:Y:S02]  /*0ac0*/  @P0 IMAD.MOV.U32 R21, RZ, RZ, R40 ;  /* 0x000000ffff150224 */ /* 0x000fe400078e0028 */
[----:B------:R-:W-:Y:S01]  /*0ad0*/  @P0 IMAD.MOV.U32 R20, RZ, RZ, R41 ;  /* 0x000000ffff140224 */ /* 0x000fe200078e0029 */
[----:B------:R-:W-:Y:S01]  /*0ae0*/  @!P0 MOV R20, R41 ;  /* 0x0000002900148202 */ /* 0x000fe20000000f00 */
[----:B------:R-:W-:-:S02]  /*0af0*/  @P0 IMAD.MOV.U32 R19, RZ, RZ, R42 ;  /* 0x000000ffff130224 */ /* 0x000fc400078e002a */
[----:B------:R-:W-:Y:S01]  /*0b00*/  @P0 IMAD.MOV.U32 R18, RZ, RZ, R43 ;  /* 0x000000ffff120224 */ /* 0x000fe200078e002b */
[----:B------:R-:W-:Y:S01]  /*0b10*/  @!P0 MOV R18, R43 ;  /* 0x0000002b00128202 */ /* 0x000fe20000000f00 */
[----:B------:R-:W-:Y:S01]  /*0b20*/  @P0 IMAD.MOV.U32 R17, RZ, RZ, R36 ;  /* 0x000000ffff110224 */ /* 0x000fe200078e0024 */
[----:B------:R-:W-:Y:S01]  /*0b30*/  @!P0 MOV R17, R36 ;  /* 0x0000002400118202 */ /* 0x000fe20000000f00 */
[----:B------:R-:W-:Y:S01]  /*0b40*/  @P0 IMAD.MOV.U32 R15, RZ, RZ, R38 ;  /* 0x000000ffff0f0224 */ /* 0x000fe200078e0026 */
[----:B------:R-:W-:Y:S01]  /*0b50*/  @!P0 MOV R15, R38 ;  /* 0x00000026000f8202 */ /* 0x000fe20000000f00 */
[----:B------:R-:W-:Y:S02]  /*0b60*/  @!P0 IMAD.MOV.U32 R12, RZ, RZ, R5 ;  /* 0x000000ffff0c8224 */ /* 0x000fe400078e0005 */
[----:B------:R-:W-:Y:S02]  /*0b70*/  @!P0 IMAD.MOV.U32 R11, RZ, RZ, R6 ;  /* 0x000000ffff0b8224 */ /* 0x000fe400078e0006 */
        /* <DEDUP_REMOVED lines=12> */
[----:B------:R-:W-:-:S02]  /*0c40*/  @!P0 IMAD.MOV.U32 R21, RZ, RZ, R40 ;  /* 0x000000ffff158224 */ /* 0x000fc400078e0028 */
[----:B------:R-:W-:Y:S02]  /*0c50*/  @!P0 IMAD.MOV.U32 R19, RZ, RZ, R42 ;  /* 0x000000ffff138224 */ /* 0x000fe400078e002a */
[----:B------:R-:W-:Y:S02]  /*0c60*/  @!P0 IMAD.MOV.U32 R16, RZ, RZ, R37 ;  /* 0x000000ffff108224 */ /* 0x000fe400078e0025 */
[----:B------:R-:W-:Y:S02]  /*0c70*/  @!P0 IMAD.MOV.U32 R14, RZ, RZ, R39 ;  /* 0x000000ffff0e8224 */ /* 0x000fe400078e0027 */
        /* <DEDUP_REMOVED lines=24> */
[----:B------:R-:W-:Y:S02]  /*0e00*/  IMAD.MOV.U32 R102, RZ, RZ, RZ ;  /* 0x000000ffff667224 */ /* 0x000fe400078e00ff */
        /* <DEDUP_REMOVED lines=12> */
[----:B------:R-:W-:Y:S02]  /*0ed0*/  IMAD R104, R104, -0x326172a9, RZ ;  /* 0xcd9e8d5768687824 */ /* 0x000fe400078e02ff */
[----:B-1234-:R-:W-:-:S07]  /*0ee0*/  IMAD R106, R106, -0x2daee0ad, RZ ;  /* 0xd2511f536a6a7824 */ /* 0x01efce00078e02ff */
.L_x_13718:
        /* <DEDUP_REMOVED lines=9> */
[----:B------:R-:W-:-:S05]  /*0f80*/  MOV R29, UR5 ;  /* 0x00000005001d7c02 */ /* 0x000fca0008000f00 */
[----:B------:R-:W2:Y:S01]  /*0f90*/  @P0 LDG.E.U16 R28, desc[UR10][R28.64] ;  /* 0x0000000a1c1c0981 */ /* 0x000ea2000c1e1500 */
[----:B------:R-:W-:Y:S01]  /*0fa0*/  PLOP3.LUT P0, PT, PT, PT, UP0, 0x80, 0x8 ;  /* 0x000000000008781c */ /* 0x000fe20003f0f008 */
[----:B------:R-:W-:Y:S01]  /*0fb0*/  IMAD.U32 R109, RZ, RZ, UR7 ;  /* 0x00000007ff6d7e24 */ /* 0x000fe2000f8e00ff */
[----:B------:R-:W-:Y:S02]  /*0fc0*/  LOP3.LUT R24, R24, 0x1f, R59, 0xf8, !PT ;  /* 0x0000001f18187812 */ /* 0x000fe400078ef83b */
[----:B------:R-:W-:Y:S02]  /*0fd0*/  PLOP3.LUT P1, PT, PT, PT, UP0, 0x80, 0x8 ;  /* 0x000000000008781c */ /* 0x000fe40003f2f008 */
[----:B------:R-:W-:-:S05]  /*0fe0*/  LEA.HI.SX32 R109, R109, R24, 0x1d ;  /* 0x000000186d6d7211 */ /* 0x000fca00078feaff */
[----:B-1----:R-:W-:Y:S01]  /*0ff0*/  IMAD.WIDE.U32 R24, R109, 0x10, R52 ;  /* 0x000000106d187825 */ /* 0x002fe200078e0034 */
[----:B------:R-:W-:-:S05]  /*1000*/  UMOV UR6, 0x3f800000 ;  /* 0x3f80000000067882 */ /* 0x000fca0000000000 */
[----:B------:R-:W5:Y:S01]  /*1010*/  LDG.E.128 R24, desc[UR10][R24.64] ;  /* 0x0000000a18187981 */ /* 0x000f62000c1e1d00 */
[----:B------:R-:W-:Y:S02]  /*1020*/  IMAD.MOV.U32 R108, RZ, RZ, 0x2f800000 ;  /* 0x2f800000ff6c7424 */ /* 0x000fe400078e00ff */
[----:B--2---:R-:W-:Y:S01]  /*1030*/  @P0 HADD2.F32 R30, -RZ, R28.H0_H0 ;  /* 0x2000001cff1e0230 */ /* 0x004fe20000004100 */
[----:B------:R-:W-:-:S04]  /*1040*/  ISETP.NE.U32.AND P0, PT, RZ, UR14, PT ;  /* 0x0000000eff007c0c */ /* 0x000fc8000bf05070 */
[----:B------:R-:W-:Y:S02]  /*1050*/  ISETP.NE.AND.EX P0, PT, RZ, UR15, PT, P0 ;  /* 0x0000000fff007c0c */ /* 0x000fe4000bf05300 */
[----:B------:R-:W-:-:S11]  /*1060*/  @P1 R2UR UR6, R30 ;  /* 0x000000001e0612ca */ /* 0x000fd600000e0000 */
[----:B------:R-:W-:Y:S05]  /*1070*/  @!P0 BRA `(.L_x_13569) ;  /* 0x0000002400e48947 */ /* 0x000fea0003800000 */
        /* <DEDUP_REMOVED lines=14> */
.L_x_20679:
[----:B------:R-:W-:Y:S05]  /*1160*/  BRX R28 -0x1170                                        (*"BRANCH_TARGETS .L_x_20680,.L_x_20681,.L_x_20682"*) ;  /* 0xffffffec1ca47949 */ /* 0x000fea000383ffff */
.L_x_20682:
[----:B------:R-:W-:Y:S01]  /*1170*/  VIADD R30, R107, 0x1 ;  /* 0x000000016b1e7836 */ /* 0x000fe20000000000 */
[----:B------:R-:W-:Y:S01]  /*1180*/  MOV R54, R106 ;  /* 0x0000006a00367202 */ /* 0x000fe20000000f00 */
[----:B------:R-:W-:Y:S01]  /*1190*/  IMAD.MOV.U32 R31, RZ, RZ, R23 ;  /* 0x000000ffff1f7224 */ /* 0x000fe200078e0017 */
[----:B------:R-:W-:Y:S06]  /*11a0*/  BRA `(.L_x_13570) ;  /* 0x0000000000e87947 */ /* 0x000fec0003800000 */
.L_x_20680:
[----:B------:R-:W-:Y:S02]  /*11b0*/  HFMA2 R30, -RZ, RZ, 0, 1.78813934326171875e-07 ;  /* 0x00000003ff1e7431 */ /* 0x000fe400000001ff */
[----:B------:R-:W-:Y:S02]  /*11c0*/  IMAD.MOV.U32 R54, RZ, RZ, R106 ;  /* 0x000000ffff367224 */ /* 0x000fe400078e006a */
[----:B------:R-:W-:Y:S01]  /*11d0*/  IMAD.MOV.U32 R31, RZ, RZ, R22 ;  /* 0x000000ffff1f7224 */ /* 0x000fe200078e0016 */
[----:B------:R-:W-:Y:S06]  /*11e0*/  BRA `(.L_x_13570) ;  /* 0x0000000000d87947 */ /* 0x000fec0003800000 */
.L_x_20681:
        /* <DEDUP_REMOVED lines=12> */
.L_x_13571:
        /* <DEDUP_REMOVED lines=42> */
.L_x_13570:
[----:B0-----:R-:W-:Y:S01]  /*1550*/  I2FP.F32.U32 R29, R31 ;  /* 0x0000001f001d7245 */ /* 0x001fe20000201000 */
        /* <DEDUP_REMOVED lines=24> */
.L_x_13573:
        /* <DEDUP_REMOVED lines=12> */
.L_x_13574:
        /* <DEDUP_REMOVED lines=43> */
.L_x_13572:
        /* <DEDUP_REMOVED lines=23> */
.L_x_13576:
        /* <DEDUP_REMOVED lines=12> */
.L_x_13577:
        /* <DEDUP_REMOVED lines=43> */
.L_x_13575:
        /* <DEDUP_REMOVED lines=22> */
.L_x_13579:
        /* <DEDUP_REMOVED lines=12> */
.L_x_13580:
        /* <DEDUP_REMOVED lines=43> */
.L_x_13578:
        /* <DEDUP_REMOVED lines=22> */
.L_x_13582:
        /* <DEDUP_REMOVED lines=12> */
.L_x_13583:
        /* <DEDUP_REMOVED lines=43> */
.L_x_13581:
        /* <DEDUP_REMOVED lines=9> */
[----:B------:R-:W-:Y:S01]  /*2960*/  HFMA2 R24, -RZ, RZ, 0, 1.1920928955078125e-07 ;  /* 0x00000002ff187431 */ /* 0x000fe200000001ff */
        /* <DEDUP_REMOVED lines=12> */
.L_x_13585:
        /* <DEDUP_REMOVED lines=12> */
.L_x_13586:
        /* <DEDUP_REMOVED lines=43> */
.L_x_13584:
        /* <DEDUP_REMOVED lines=22> */
.L_x_13588:
        /* <DEDUP_REMOVED lines=12> */
.L_x_13589:
        /* <DEDUP_REMOVED lines=43> */
.L_x_13587:
[----:B------:R-:W-:Y:S01]  /*3270*/  I2FP.F32.U32 R25, R25 ;  /* 0x0000001900197245 */ /* 0x000fe20000201000 */
[----:B------:R-:W-:Y:S01]  /*3280*/  HADD2.F32 R24, -RZ, R27.H0_H0 ;  /* 0x2000001bff187230 */ /* 0x000fe20000004100 */
[----:B------:R-:W-:Y:S01]  /*3290*/  ISETP.NE.AND P6, PT, R28, 0x1, PT ;  /* 0x000000011c00780c */ /* 0x000fe20003fc5270 */
[----:B------:R-:W-:Y:S02]  /*32a0*/  HADD2.F32 R38, -RZ, R18.H0_H0 ;  /* 0x20000012ff267230 */ /* 0x000fe40000004100 */
        /* <DEDUP_REMOVED lines=18> */
.L_x_13591:
        /* <DEDUP_REMOVED lines=14> */
.L_x_13592:
        /* <DEDUP_REMOVED lines=43> */
.L_x_13590:
[----:B------:R-:W-:Y:S01]  /*3760*/  I2FP.F32.U32 R25, R26 ;  /* 0x0000001a00197245 */ /* 0x000fe20000201000 */
[----:B------:R-:W-:Y:S02]  /*3770*/  HADD2.F32 R27, -RZ, R27.H1_H1 ;  /* 0x3000001bff1b7230 */ /* 0x000fe40000004100 */
[----:B------:R-:W-:Y:S02]  /*3780*/  HADD2.F32 R39, -RZ, R18.H1_H1 ;  /* 0x30000012ff277230 */ /* 0x000fe40000004100 */
        /* <DEDUP_REMOVED lines=8> */
.L_x_13569:
        /* <DEDUP_REMOVED lines=15> */
.L_x_13595:
        /* <DEDUP_REMOVED lines=12> */
.L_x_13596:
        /* <DEDUP_REMOVED lines=42> */
.L_x_13594:
        /* <DEDUP_REMOVED lines=8> */
[----:B------:R-:W-:Y:S01]  /*3ce0*/  FMUL.FTZ R28, R28, UR5 ;  /* 0x000000051c1c7c20 */ /* 0x000fe20008410000 */
[----:B------:R-:W-:Y:S01]  /*3cf0*/  FSETP.GTU.FTZ.AND P1, PT, R29, UR4, PT ;  /* 0x000000041d007c0b */ /* 0x000fe2000bf3c000 */
[----:B------:R-:W-:-:S03]  /*3d00*/  HADD2.F32 R29, -RZ, R21.H0_H0 ;  /* 0x20000015ff1d7230 */ /* 0x000fc60000004100 */
        /* <DEDUP_REMOVED lines=14> */
.L_x_13598:
        /* <DEDUP_REMOVED lines=12> */
.L_x_13599:
        /* <DEDUP_REMOVED lines=43> */
.L_x_13597:
[----:B------:R-:W-:Y:S01]  /*4160*/  I2FP.F32.U32 R29, R29 ;  /* 0x0000001d001d7245 */ /* 0x000fe20000201000 */
[----:B------:R-:W-:Y:S01]  /*4170*/  HADD2.F32 R24, -RZ, R24.H1_H1 ;  /* 0x30000018ff187230 */ /* 0x000fe20000004100 */
[----:B------:R-:W-:Y:S01]  /*4180*/  ISETP.NE.AND P2, PT, R31, 0x1, PT ;  /* 0x000000011f00780c */ /* 0x000fe20003f45270 */
[----:B------:R-:W-:Y:S02]  /*4190*/  HADD2.F32 R28, -RZ, R21.H1_H1 ;  /* 0x30000015ff1c7230 */ /* 0x000fe40000004100 */
        /* <DEDUP_REMOVED lines=19> */
.L_x_13601:
        /* <DEDUP_REMOVED lines=12> */
.L_x_13602:
        /* <DEDUP_REMOVED lines=43> */
.L_x_13600:
        /* <DEDUP_REMOVED lines=22> */
.L_x_13604:
        /* <DEDUP_REMOVED lines=12> */
.L_x_13605:
        /* <DEDUP_REMOVED lines=43> */
.L_x_13603:
        /* <DEDUP_REMOVED lines=22> */
.L_x_13607:
        /* <DEDUP_REMOVED lines=12> */
.L_x_13608:
        /* <DEDUP_REMOVED lines=43> */
.L_x_13606:
        /* <DEDUP_REMOVED lines=22> */
.L_x_13610:
        /* <DEDUP_REMOVED lines=12> */
.L_x_13611:
        /* <DEDUP_REMOVED lines=43> */
.L_x_13609:
        /* <DEDUP_REMOVED lines=22> */
.L_x_13613:
        /* <DEDUP_REMOVED lines=12> */
.L_x_13614:
        /* <DEDUP_REMOVED lines=43> */
.L_x_13612:
        /* <DEDUP_REMOVED lines=22> */
.L_x_13616:
        /* <DEDUP_REMOVED lines=14> */
.L_x_13617:
        /* <DEDUP_REMOVED lines=43> */
.L_x_13615:
        /* <DEDUP_REMOVED lines=9> */
[----:B------:R-:W-:-:S10]  /*5f00*/  FMUL.FTZ R39, R39, R24 ;  /* 0x0000001827277220 */ /* 0x000fd40000410000 */
.L_x_13593:
        /* <DEDUP_REMOVED lines=30> */
[----:B0-----:R-:W-:Y:S01]  /*60f0*/  IMAD.MOV.U32 R28, RZ, RZ, R104 ;  /* 0x000000ffff1c7224 */ /* 0x001fe200078e0068 */
        /* <DEDUP_REMOVED lines=13> */
.L_x_13620:
        /* <DEDUP_REMOVED lines=12> */
.L_x_13621:
        /* <DEDUP_REMOVED lines=43> */
.L_x_13619:
[----:B------:R-:W-:Y:S01]  /*6540*/  I2FP.F32.U32 R29, R28 ;  /* 0x0000001c001d7245 */ /* 0x000fe20000201000 */
[----:B-----5:R-:W-:Y:S01]  /*6550*/  HADD2.F32 R28, -RZ, R24.H0_H0 ;  /* 0x20000018ff1c7230 */ /* 0x020fe20000004100 */
        /* <DEDUP_REMOVED lines=21> */
.L_x_13623:
        /* <DEDUP_REMOVED lines=12> */
.L_x_13624:
        /* <DEDUP_REMOVED lines=43> */
.L_x_13622:
        /* <DEDUP_REMOVED lines=23> */
.L_x_13626:
        /* <DEDUP_REMOVED lines=12> */
.L_x_13627:
        /* <DEDUP_REMOVED lines=43> */
.L_x_13625:
        /* <DEDUP_REMOVED lines=22> */
.L_x_13629:
        /* <DEDUP_REMOVED lines=12> */
.L_x_13630:
        /* <DEDUP_REMOVED lines=43> */
.L_x_13628:
        /* <DEDUP_REMOVED lines=22> */
.L_x_13632:
        /* <DEDUP_REMOVED lines=12> */
.L_x_13633:
        /* <DEDUP_REMOVED lines=43> */
.L_x_13631:
        /* <DEDUP_REMOVED lines=22> */
.L_x_13635:
        /* <DEDUP_REMOVED lines=12> */
.L_x_13636:
        /* <DEDUP_REMOVED lines=43> */
.L_x_13634:
        /* <DEDUP_REMOVED lines=22> */
.L_x_13638:
        /* <DEDUP_REMOVED lines=12> */
.L_x_13639:
        /* <DEDUP_REMOVED lines=43> */
.L_x_13637:
        /* <DEDUP_REMOVED lines=22> */
.L_x_13641:
        /* <DEDUP_REMOVED lines=14> */
.L_x_13642:
        /* <DEDUP_REMOVED lines=43> */
.L_x_13640:
        /* <DEDUP_REMOVED lines=11> */
.L_x_13618:
        /* <DEDUP_REMOVED lines=15> */
.L_x_13645:
        /* <DEDUP_REMOVED lines=12> */
.L_x_13646:
        /* <DEDUP_REMOVED lines=43> */
.L_x_13644:
[----:B------:R-:W-:Y:S01]  /*8c40*/  I2FP.F32.U32 R29, R28 ;  /* 0x0000001c001d7245 */ /* 0x000fe20000201000 */
[----:B-----5:R-:W-:Y:S01]  /*8c50*/  HADD2.F32 R28, -RZ, R24.H0_H0 ;  /* 0x20000018ff1c7230 */ /* 0x020fe20000004100 */
        /* <DEDUP_REMOVED lines=21> */
.L_x_13648:
        /* <DEDUP_REMOVED lines=12> */
.L_x_13649:
        /* <DEDUP_REMOVED lines=43> */
.L_x_13647:
        /* <DEDUP_REMOVED lines=12> */
[----:B------:R-:W-:Y:S01]  /*91e0*/  HFMA2 R28, -RZ, RZ, 0, 1.1920928955078125e-07 ;  /* 0x00000002ff1c7431 */ /* 0x000fe200000001ff */
[----:B------:R-:W-:Y:S01]  /*91f0*/  P2R R107, PR, RZ, 0x2 ;  /* 0x00000002ff6b7803 */ /* 0x000fe20000000000 */
        /* <DEDUP_REMOVED lines=9> */
.L_x_13651:
        /* <DEDUP_REMOVED lines=12> */
.L_x_13652:
        /* <DEDUP_REMOVED lines=43> */
.L_x_13650:
        /* <DEDUP_REMOVED lines=22> */
.L_x_13654:
        /* <DEDUP_REMOVED lines=12> */
.L_x_13655:
        /* <DEDUP_REMOVED lines=43> */
.L_x_13653:
        /* <DEDUP_REMOVED lines=22> */
.L_x_13657:
        /* <DEDUP_REMOVED lines=12> */
.L_x_13658:
        /* <DEDUP_REMOVED lines=43> */
.L_x_13656:
        /* <DEDUP_REMOVED lines=22> */
.L_x_13660:
        /* <DEDUP_REMOVED lines=12> */
.L_x_13661:
        /* <DEDUP_REMOVED lines=43> */
.L_x_13659:
        /* <DEDUP_REMOVED lines=22> */
.L_x_13663:
        /* <DEDUP_REMOVED lines=12> */
.L_x_13664:
        /* <DEDUP_REMOVED lines=43> */
.L_x_13662:
        /* <DEDUP_REMOVED lines=22> */
.L_x_13666:
        /* <DEDUP_REMOVED lines=14> */
.L_x_13667:
        /* <DEDUP_REMOVED lines=43> */
.L_x_13665:
        /* <DEDUP_REMOVED lines=10> */
.L_x_13643:
[----:B------:R-:W0:Y:S01]  /*aed0*/  @P0 LDC.64 R24, c[0x0][0x3a0] ;  /* 0x0000e800ff180b82 */ /* 0x000e220000000a00 */
[----:B------:R-:W-:Y:S02]  /*aee0*/  SEL R55, RZ, 0x10000, !P5 ;  /* 0x00010000ff377807 */ /* 0x000fe40006800000 */
[----:B------:R-:W-:Y:S02]  /*aef0*/  ISETP.NE.AND P5, PT, R107, RZ, PT ;  /* 0x000000ff6b00720c */ /* 0x000fe40003fa5270 */
[----:B------:R-:W-:Y:S02]  /*af00*/  SEL R54, RZ, 0x1000000, !P2 ;  /* 0x01000000ff367807 */ /* 0x000fe40005000000 */
[----:B------:R-:W-:Y:S02]  /*af10*/  SEL R27, RZ, 0x10000, !P1 ;  /* 0x00010000ff1b7807 */ /* 0x000fe40004800000 */
[----:B------:R-:W-:Y:S02]  /*af20*/  SEL R26, RZ, 0x100, !P5 ;  /* 0x00000100ff1a7807 */ /* 0x000fe40006800000 */
[----:B------:R-:W-:-:S02]  /*af30*/  SEL R79, RZ, 0x1000000, !P6 ;  /* 0x01000000ff4f7807 */ /* 0x000fc40007000000 */
[----:B------:R-:W-:Y:S02]  /*af40*/  SEL R78, RZ, 0x100, !P4 ;  /* 0x00000100ff4e7807 */ /* 0x000fe40006000000 */
[----:B------:R-:W-:Y:S01]  /*af50*/  ISETP.NE.AND P6, PT, R106, RZ, PT ;  /* 0x000000ff6a00720c */ /* 0x000fe20003fc5270 */
[----:B------:R-:W-:Y:S01]  /*af60*/  IMAD.WIDE.U32 R106, R111, 0x20, R114 ;  /* 0x000000206f6a7825 */ /* 0x000fe200078e0072 */
[----:B------:R-:W-:Y:S02]  /*af70*/  LOP3.LUT R26, R26, R54, R27, 0xfe, !PT ;  /* 0x000000361a1a7212 */ /* 0x000fe400078efe1b */
[----:B------:R-:W-:Y:S02]  /*af80*/  LOP3.LUT R78, R78, R79, R55, 0xfe, !PT ;  /* 0x0000004f4e4e7212 */ /* 0x000fe400078efe37 */
[----:B------:R-:W-:Y:S01]  /*af90*/  SEL R27, RZ, 0x1, !P3 ;  /* 0x00000001ff1b7807 */ /* 0x000fe20005800000 */
[----:B------:R1:W-:Y:S01]  /*afa0*/  STG.E.128 desc[UR10][R106.64], R32 ;  /* 0x000000206a007986 */ /* 0x0003e2000c101d0a */
[----:B------:R-:W-:-:S02]  /*afb0*/  IADD3 R113, PT, PT, R109, 0x100, RZ ;  /* 0x000001006d717810 */ /* 0x000fc40007ffe0ff */
[----:B------:R-:W-:Y:S01]  /*afc0*/  SEL R55, RZ, 0x1, !P6 ;  /* 0x00000001ff377807 */ /* 0x000fe20007000000 */
[----:B------:R1:W-:Y:S01]  /*afd0*/  STG.E.128 desc[UR10][R106.64+0x10], R28 ;  /* 0x0000101c6a007986 */ /* 0x0003e2000c101d0a */
        /* <DEDUP_REMOVED lines=25> */
.L_x_13670:
        /* <DEDUP_REMOVED lines=12> */
.L_x_13671:
        /* <DEDUP_REMOVED lines=42> */
.L_x_13669:
        /* <DEDUP_REMOVED lines=23> */
.L_x_13673:
        /* <DEDUP_REMOVED lines=12> */
.L_x_13674:
        /* <DEDUP_REMOVED lines=43> */
.L_x_13672:
        /* <DEDUP_REMOVED lines=22> */
.L_x_13676:
        /* <DEDUP_REMOVED lines=12> */
.L_x_13677:
        /* <DEDUP_REMOVED lines=43> */
.L_x_13675:
        /* <DEDUP_REMOVED lines=22> */
.L_x_13679:
        /* <DEDUP_REMOVED lines=12> */
.L_x_13680:
        /* <DEDUP_REMOVED lines=43> */
.L_x_13678:
        /* <DEDUP_REMOVED lines=22> */
.L_x_13682:
        /* <DEDUP_REMOVED lines=12> */
.L_x_13683:
        /* <DEDUP_REMOVED lines=43> */
.L_x_13681:
        /* <DEDUP_REMOVED lines=22> */
.L_x_13685:
        /* <DEDUP_REMOVED lines=12> */
.L_x_13686:
        /* <DEDUP_REMOVED lines=43> */
.L_x_13684:
        /* <DEDUP_REMOVED lines=22> */
.L_x_13688:
        /* <DEDUP_REMOVED lines=12> */
.L_x_13689:
        /* <DEDUP_REMOVED lines=43> */
.L_x_13687:
        /* <DEDUP_REMOVED lines=22> */
.L_x_13691:
        /* <DEDUP_REMOVED lines=14> */
.L_x_13692:
        /* <DEDUP_REMOVED lines=43> */
.L_x_13690:
[----:B------:R-:W-:Y:S01]  /*d6b0*/  I2FP.F32.U32 R79, R79 ;  /* 0x0000004f004f7245 */ /* 0x000fe20000201000 */
[----:B------:R-:W-:-:S04]  /*d6c0*/  HADD2.F32 R55, -RZ, R55.H1_H1 ;  /* 0x30000037ff377230 */ /* 0x000fc80000004100 */
[----:B------:R-:W-:Y:S01]  /*d6d0*/  FFMA.FTZ R79, R79, R108, 1.1641532182693481445e-10 ;  /* 0x2f0000004f4f7423 */ /* 0x000fe2000001006c */
[----:B------:R-:W-:-:S04]  /*d6e0*/  FMUL.FTZ R55, R55, UR6 ;  /* 0x0000000637377c20 */ /* 0x000fc80008410000 */
[----:B------:R-:W-:Y:S01]  /*d6f0*/  FMUL.FTZ R55, R55, UR5 ;  /* 0x0000000537377c20 */ /* 0x000fe20008410000 */
[----:B------:R-:W-:-:S04]  /*d700*/  FSETP.GTU.FTZ.AND P6, PT, R79, UR4, PT ;  /* 0x000000044f007c0b */ /* 0x000fc8000bfdc000 */
[----:B------:R-:W-:Y:S01]  /*d710*/  FSEL R78, R55, RZ, !P6 ;  /* 0x000000ff374e7208 */ /* 0x000fe20007000000 */
[----:B------:R-:W-:Y:S01]  /*d720*/  HADD2.F32 R55, -RZ, R10.H1_H1 ;  /* 0x3000000aff377230 */ /* 0x000fe20000004100 */
[----:B------:R-:W-:-:S04]  /*d730*/  PLOP3.LUT P6, PT, P6, PT, PT, 0x8, 0x80 ;  /* 0x000000000080781c */ /* 0x000fc800037ce170 */
[----:B------:R-:W-:Y:S01]  /*d740*/  FFMA.FTZ R55, R78, R55, R47 ;  /* 0x000000374e377223 */ /* 0x000fe2000001002f */
[----:B------:R-:W-:Y:S08]  /*d750*/  BRA `(.L_x_13693) ;  /* 0x0000002400b47947 */ /* 0x000ff00003800000 */
.L_x_13668:
        /* <DEDUP_REMOVED lines=15> */
.L_x_13695:
        /* <DEDUP_REMOVED lines=12> */
.L_x_13696:
        /* <DEDUP_REMOVED lines=42> */
.L_x_13694:
[----:B------:R-:W-:Y:S01]  /*dbb0*/  I2FP.F32.U32 R25, R24 ;  /* 0x0000001800197245 */ /* 0x000fe20000201000 */
[----:B-----5:R-:W-:Y:S01]  /*dbc0*/  HADD2.F32 R24, -RZ, R52.H0_H0 ;  /* 0x20000034ff187230 */ /* 0x020fe20000004100 */
        /* <DEDUP_REMOVED lines=21> */
.L_x_13698:
        /* <DEDUP_REMOVED lines=12> */
.L_x_13699:
        /* <DEDUP_REMOVED lines=43> */
.L_x_13697:
[----:B------:R-:W-:Y:S01]  /*e090*/  I2FP.F32.U32 R25, R25 ;  /* 0x0000001900197245 */ /* 0x000fe20000201000 */
[----:B------:R-:W-:Y:S01]  /*e0a0*/  HADD2.F32 R52, -RZ, R52.H1_H1 ;  /* 0x30000034ff347230 */ /* 0x000fe20000004100 */
[----:B------:R-:W-:Y:S01]  /*e0b0*/  ISETP.NE.AND P1, PT, R78, 0x1, PT ;  /* 0x000000014e00780c */ /* 0x000fe20003f25270 */
[----:B------:R-:W-:Y:S01]  /*e0c0*/  HADD2.F32 R26, -RZ, R13.H1_H1 ;  /* 0x3000000dff1a7230 */ /* 0x000fe20000004100 */
[----:B------:R-:W-:Y:S01]  /*e0d0*/  MOV R27, R104 ;  /* 0x00000068001b7202 */ /* 0x000fe20000000f00 */
[----:B------:R-:W-:Y:S01]  /*e0e0*/  FFMA.FTZ R25, R25, R108, 1.1641532182693481445e-10 ;  /* 0x2f00000019197423 */ /* 0x000fe2000001006c */
[----:B------:R-:W-:-:S04]  /*e0f0*/  FMUL.FTZ R52, R52, UR6 ;  /* 0x0000000634347c20 */ /* 0x000fc80008410000 */
[----:B------:R-:W-:Y:S01]  /*e100*/  FMUL.FTZ R52, R52, UR5 ;  /* 0x0000000534347c20 */ /* 0x000fe20008410000 */
[----:B------:R-:W-:-:S04]  /*e110*/  FSETP.GTU.FTZ.AND P0, PT, R25, UR4, PT ;  /* 0x0000000419007c0b */ /* 0x000fc8000bf1c000 */
        /* <DEDUP_REMOVED lines=13> */
.L_x_13701:
        /* <DEDUP_REMOVED lines=12> */
.L_x_13702:
        /* <DEDUP_REMOVED lines=43> */
.L_x_13700:
        /* <DEDUP_REMOVED lines=22> */
.L_x_13704:
        /* <DEDUP_REMOVED lines=12> */
.L_x_13705:
        /* <DEDUP_REMOVED lines=43> */
.L_x_13703:
        /* <DEDUP_REMOVED lines=22> */
.L_x_13707:
        /* <DEDUP_REMOVED lines=12> */
.L_x_13708:
        /* <DEDUP_REMOVED lines=43> */
.L_x_13706:
        /* <DEDUP_REMOVED lines=22> */
.L_x_13710:
        /* <DEDUP_REMOVED lines=12> */
.L_x_13711:
        /* <DEDUP_REMOVED lines=43> */
.L_x_13709:
        /* <DEDUP_REMOVED lines=22> */
.L_x_13713:
        /* <DEDUP_REMOVED lines=12> */
.L_x_13714:
        /* <DEDUP_REMOVED lines=43> */
.L_x_13712:
        /* <DEDUP_REMOVED lines=22> */
.L_x_13716:
        /* <DEDUP_REMOVED lines=14> */
.L_x_13717:
        /* <DEDUP_REMOVED lines=43> */
.L_x_13715:
        /* <DEDUP_REMOVED lines=10> */
.L_x_13693:
        /* <DEDUP_REMOVED lines=10> */
[----:B------:R-:W-:Y:S02]  /*fed0*/  STG.E.128 desc[UR10][R114.64], R24 ;  /* 0x0000001872007986 */ /* 0x000fe4000c101d0a */
[----:B------:R-:W-:Y:S02]  /*fee0*/  FADD.FTZ R79, R78, R43 ;  /* 0x0000002b4e4f7221 */ /* 0x000fe40000010000 */
        /* <DEDUP_REMOVED lines=94> */
[----:B------:R-:W0:Y:S02]  /*104d0*/  SHFL.BFLY PT, R119, R112, 0x8, 0x1f ;  /* 0x0d001f0070777f89 */ /* 0x000e2400000e0000 */
[----:B0-----:R-:W-:Y:S01]  /*104e0*/  FADD.FTZ R79, R112, R119 ;  /* 0x00000077704f7221 */ /* 0x001fe20000010000 */
[----:B------:R-:W-:Y:S02]  /*104f0*/  LOP3.LUT R119, R121, R108, R116, 0xfe, !PT ;  /* 0x0000006c79777212 */ /* 0x000fe400078efe74 */
[----:B------:R-:W-:Y:S02]  /*10500*/  SEL R116, RZ, 0x1000000, !P2 ;  /* 0x01000000ff747807 */ /* 0x000fe40005000000 */
[----:B------:R-:W0:Y:S01]  /*10510*/  SHFL.BFLY PT, R108, R79, 0x10, 0x1f ;  /* 0x0e001f004f6c7f89 */ /* 0x000e2200000e0000 */
[----:B------:R-:W-:-:S02]  /*10520*/  LOP3.LUT R115, R119, R114, RZ, 0xfc, !PT ;  /* 0x0000007277737212 */ /* 0x000fc400078efcff */
[----:B------:R-:W-:Y:S02]  /*10530*/  LOP3.LUT R110, R110, R116, R117, 0xfe, !PT ;  /* 0x000000746e6e7212 */ /* 0x000fe400078efe75 */
[----:B------:R-:W-:Y:S02]  /*10540*/  SEL R117, RZ, 0x1, !P6 ;  /* 0x00000001ff757807 */ /* 0x000fe40007000000 */
[----:B------:R-:W-:Y:S02]  /*10550*/  @!P1 LEA R119, R105, UR4, 0x3 ;  /* 0x0000000469779c11 */ /* 0x000fe4000f8e18ff */
[----:B------:R-:W-:Y:S01]  /*10560*/  LOP3.LUT R114, R110, R117, RZ, 0xfc, !PT ;  /* 0x000000756e727212 */ /* 0x000fe200078efcff */
[----:B------:R-:W-:Y:S01]  /*10570*/  IMAD.WIDE.U32 R116, R113, 0x8, R80 ;  /* 0x0000000871747825 */ /* 0x000fe200078e0050 */
[----:B------:R-:W-:-:S04]  /*10580*/  @!P0 SHF.R.U32.HI R80, RZ, 0x2, R59 ;  /* 0x00000002ff508819 */ /* 0x000fc8000001163b */
[----:B------:R-:W-:Y:S01]  /*10590*/  @!P0 LOP3.LUT R118, R80, 0x18, RZ, 0xc0, !PT ;  /* 0x0000001850768812 */ /* 0x000fe200078ec0ff */
[----:B------:R1:W-:Y:S01]  /*105a0*/  STG.E.64 desc[UR10][R116.64], R114 ;  /* 0x0000007274007986 */ /* 0x0003e2000c101b0a */
[----:B------:R-:W-:Y:S01]  /*105b0*/  CS2R R80, SRZ ;  /* 0x0000000000507805 */ /* 0x000fe2000001ff00 */
[----:B0-----:R-:W-:-:S05]  /*105c0*/  FADD.FTZ R79, R79, R108 ;  /* 0x0000006c4f4f7221 */ /* 0x001fca0000010000 */
[----:B------:R-:W-:Y:S01]  /*105d0*/  @!P0 STS.64 [R118+UR4], R78 ;  /* 0x0000004e76008988 */ /* 0x000fe20008000a04 */
[----:B-1----:R-:W-:Y:S01]  /*105e0*/  IMAD.MOV.U32 R114, RZ, RZ, RZ ;  /* 0x000000ffff727224 */ /* 0x002fe200078e00ff */
[----:B------:R-:W-:Y:S01]  /*105f0*/  @!P1 MOV R114, 0x300 ;  /* 0x0000030000729802 */ /* 0x000fe20000000f00 */
[----:B------:R-:W-:Y:S01]  /*10600*/  BAR.SYNC.DEFER_BLOCKING 0x0 ;  /* 0x0000000000007b1d */ /* 0x000fe20000010000 */
[----:B------:R-:W-:-:S05]  /*10610*/  PLOP3.LUT P0, PT, PT, PT, UP2, 0x40, 0x4 ;  /* 0x000000000004781c */ /* 0x000fca0003f0e828 */
[----:B------:R-:W0:Y:S04]  /*10620*/  SHFL.DOWN PT, R115, R114, 0x2, 0x1f ;  /* 0x08401f0072737f89 */ /* 0x000e2800000e0000 */
[----:B------:R-:W-:Y:S01]  /*10630*/  @!P1 LDS.64 R80, [R119] ;  /* 0x0000000077509984 */ /* 0x000fe20000000a00 */
[----:B0-----:R-:W-:Y:S01]  /*10640*/  IMAD.IADD R110, R115, 0x1, R114 ;  /* 0x00000001736e7824 */ /* 0x001fe200078e0272 */
[----:B------:R-:W-:Y:S02]  /*10650*/  I2FP.F32.S32 R116, R115 ;  /* 0x0000007300747245 */ /* 0x000fe40000201400 */
[----:B------:R-:W-:Y:S02]  /*10660*/  I2FP.F32.U32 R115, R114 ;  /* 0x0000007200737245 */ /* 0x000fe40000201000 */
[----:B------:R-:W-:Y:S01]  /*10670*/  I2FP.F32.S32 R108, R110 ;  /* 0x0000006e006c7245 */ /* 0x000fe20000201400 */
[----:B------:R-:W0:Y:S03]  /*10680*/  SHFL.DOWN PT, R79, R110, 0x1, 0x1f ;  /* 0x08201f006e4f7f89 */ /* 0x000e2600000e0000 */
        /* <DEDUP_REMOVED lines=10> */
[----:B--2---:R-:W-:-:S03]  /*10730*/  FADD.FTZ R81, R78, R81 ;  /* 0x000000514e517221 */ /* 0x004fc60000010000 */
[----:B------:R-:W-:Y:S01]  /*10740*/  FMUL.FTZ R117, R117, R115 ;  /* 0x0000007375757220 */ /* 0x000fe20000410000 */
[----:B-1----:R-:W-:-:S03]  /*10750*/  FMUL.FTZ R115, R112, R119 ;  /* 0x0000007770737220 */ /* 0x002fc60000410000 */
[----:B------:R-:W-:Y:S02]  /*10760*/  FMUL.FTZ R117, R117, R116 ;  /* 0x0000007475757220 */ /* 0x000fe40000410000 */
[----:B------:R-:W0:Y:S02]  /*10770*/  SHFL.DOWN PT, R80, R115, 0x1, 0x1f ;  /* 0x08201f0073507f89 */ /* 0x000e2400000e0000 */
[----:B------:R-:W-:Y:S01]  /*10780*/  FFMA.FTZ R81, R112, R117, R81 ;  /* 0x0000007570517223 */ /* 0x000fe20000010051 */
[----:B------:R-:W-:-:S04]  /*10790*/  I2FP.F32.S32 R117, R79 ;  /* 0x0000004f00757245 */ /* 0x000fc80000201400 */
[----:B------:R-:W1:Y:S01]  /*107a0*/  SHFL.DOWN PT, R78, R81, 0x1, 0x1f ;  /* 0x08201f00514e7f89 */ /* 0x000e6200000e0000 */
[----:B0-----:R-:W-:Y:S01]  /*107b0*/  FMUL.FTZ R79, R80, R117 ;  /* 0x00000075504f7220 */ /* 0x001fe20000410000 */
[----:B------:R-:W-:-:S03]  /*107c0*/  FADD.FTZ R80, R115, -R80 ;  /* 0x8000005073507221 */ /* 0x000fc60000010000 */
[----:B------:R-:W-:Y:S01]  /*107d0*/  FFMA.FTZ R119, R108, R115, R79 ;  /* 0x000000736c777223 */ /* 0x000fe2000001004f */
[----:B------:R-:W-:-:S03]  /*107e0*/  FMUL.FTZ R79, R80, R80 ;  /* 0x00000050504f7220 */ /* 0x000fc60000410000 */
[----:B---3--:R-:W-:Y:S01]  /*107f0*/  FMUL.FTZ R119, R110, R119 ;  /* 0x000000776e777220 */ /* 0x008fe20000410000 */
[----:B------:R-:W-:Y:S01]  /*10800*/  FMUL.FTZ R108, R108, R79 ;  /* 0x0000004f6c6c7220 */ /* 0x000fe20000410000 */
[----:B-1----:R-:W-:-:S03]  /*10810*/  FADD.FTZ R79, R81, R78 ;  /* 0x0000004e514f7221 */ /* 0x002fc60000010000 */
[----:B------:R-:W-:Y:S01]  /*10820*/  FMUL.FTZ R108, R108, R117 ;  /* 0x000000756c6c7220 */ /* 0x000fe20000410000 */
[----:B------:R-:W0:Y:S03]  /*10830*/  SHFL.IDX PT, R78, R119, RZ, 0x1f ;  /* 0x00001fff774e7589 */ /* 0x000e2600000e0000 */
[----:B------:R-:W-:Y:S02]  /*10840*/  FFMA.FTZ R108, R110, R108, R79 ;  /* 0x0000006c6e6c7223 */ /* 0x000fe4000001004f */
[----:B------:R-:W1:Y:S03]  /*10850*/  LDC R110, c[0x0][0x448] ;  /* 0x00011200ff6e7b82 */ /* 0x000e660000000800 */
[----:B------:R-:W1:Y:S01]  /*10860*/  SHFL.IDX PT, R115, R108, RZ, 0x1f ;  /* 0x00001fff6c737589 */ /* 0x000e6200000e0000 */
[C---:B0-----:R-:W-:Y:S01]  /*10870*/  FSEL R80, R78.reuse, RZ, P0 ;  /* 0x000000ff4e507208 */ /* 0x041fe20000000000 */
[----:B------:R-:W-:Y:S01]  /*10880*/  FMUL.FTZ R81, R78, R78 ;  /* 0x0000004e4e517220 */ /* 0x000fe20000410000 */
[----:B------:R-:W-:-:S03]  /*10890*/  PLOP3.LUT P0, PT, PT, PT, UP2, 0x40, 0x4 ;  /* 0x000000000004781c */ /* 0x000fc60003f0e828 */
[C---:B------:R-:W-:Y:S01]  /*108a0*/  FADD.FTZ R79, -R80.reuse, R42 ;  /* 0x0000002a504f7221 */ /* 0x040fe20000010100 */
[----:B------:R-:W-:Y:S01]  /*108b0*/  FSEL R81, R81, RZ, !P0 ;  /* 0x000000ff51517208 */ /* 0x000fe20004000000 */
[C---:B------:R-:W-:Y:S01]  /*108c0*/  FADD.FTZ R117, -R80.reuse, R38 ;  /* 0x0000002650757221 */ /* 0x040fe20000010100 */
[----:B-1----:R-:W-:Y:S01]  /*108d0*/  FFMA.FTZ R42, R115, UR20, R110 ;  /* 0x00000014732a7c23 */ /* 0x002fe2000801006e */
[----:B------:R-:W-:Y:S01]  /*108e0*/  ISETP.NE.AND P0, PT, R59, RZ, PT ;  /* 0x000000ff3b00720c */ /* 0x000fe20003f05270 */
[C---:B------:R-:W-:Y:S01]  /*108f0*/  FADD.FTZ R123, -R80.reuse, R39 ;  /* 0x00000027507b7221 */ /* 0x040fe20000010100 */
[----:B------:R-:W-:Y:S01]  /*10900*/  FADD.FTZ R39, -R80, R32 ;  /* 0x0000002050277221 */ /* 0x000fe20000010100 */
[----:B------:R-:W-:Y:S01]  /*10910*/  FADD.FTZ R38, R42, R81 ;  /* 0x000000512a267221 */ /* 0x000fe20000010000 */
[C---:B------:R-:W-:Y:S01]  /*10920*/  FADD.FTZ R81, -R80.reuse, R33 ;  /* 0x0000002150517221 */ /* 0x040fe20000010100 */
[C---:B------:R-:W-:Y:S01]  /*10930*/  FADD.FTZ R121, -R80.reuse, R24 ;  /* 0x0000001850797221 */ /* 0x040fe20000010100 */
[----:B------:R-:W0:Y:S01]  /*10940*/  LDC.64 R32, c[0x0][0x428] ;  /* 0x00010a00ff207b82 */ /* 0x000e220000000a00 */
[C---:B------:R-:W-:Y:S01]  /*10950*/  FADD.FTZ R125, -R80.reuse, R25 ;  /* 0x00000019507d7221 */ /* 0x040fe20000010100 */
[C---:B------:R-:W-:Y:S01]  /*10960*/  FADD.FTZ R119, -R80.reuse, R34 ;  /* 0x0000002250777221 */ /* 0x040fe20000010100 */
[----:B------:R-:W1:Y:S01]  /*10970*/  MUFU.RSQ R38, R38 ;  /* 0x0000002600267308 */ /* 0x000e620000001400 */
[C---:B------:R-:W-:Y:S01]  /*10980*/  FADD.FTZ R34, -R80.reuse, R28 ;  /* 0x0000001c50227221 */ /* 0x040fe20000010100 */
[C---:B------:R-:W-:Y:S01]  /*10990*/  FADD.FTZ R42, -R80.reuse, R29 ;  /* 0x0000001d502a7221 */ /* 0x040fe20000010100 */
[C---:B------:R-:W-:Y:S01]  /*109a0*/  FADD.FTZ R115, -R80.reuse, R36 ;  /* 0x0000002450737221 */ /* 0x040fe20000010100 */
[C---:B------:R-:W-:Y:S01]  /*109b0*/  FADD.FTZ R37, -R80.reuse, R37 ;  /* 0x0000002550257221 */ /* 0x040fe20000010100 */
[----:B------:R-:W2:Y:S01]  /*109c0*/  @!P0 LDC.64 R24, c[0x0][0x3c0] ;  /* 0x0000f000ff188b82 */ /* 0x000ea20000000a00 */
[C---:B------:R-:W-:Y:S01]  /*109d0*/  FADD.FTZ R108, -R80.reuse, R26 ;  /* 0x0000001a506c7221 */ /* 0x040fe20000010100 */
[C---:B------:R-:W-:Y:S01]  /*109e0*/  FADD.FTZ R40, -R80.reuse, R40 ;  /* 0x0000002850287221 */ /* 0x040fe20000010100 */
[C---:B------:R-:W-:Y:S01]  /*109f0*/  FADD.FTZ R41, -R80.reuse, R41 ;  /* 0x0000002950297221 */ /* 0x040fe20000010100 */
        /* <DEDUP_REMOVED lines=15> */
[----:B------:R-:W-:Y:S01]  /*10af0*/  FADD.FTZ R55, -R80, R55 ;  /* 0x0000003750377221 */ /* 0x000fe20000010100 */
[----:B------:R-:W-:Y:S01]  /*10b00*/  FFMA.FTZ R80, R123, R85, R8 ;  /* 0x000000557b507223 */ /* 0x000fe20000010008 */
[----:B------:R-:W-:Y:S01]  /*10b10*/  MOV R123, UR18 ;  /* 0x00000012007b7c02 */ /* 0x000fe20008000f00 */
[----:B------:R-:W-:Y:S01]  /*10b20*/  FFMA.FTZ R27, R36, R84, R9 ;  /* 0x00000054241b7223 */ /* 0x000fe20000010009 */
[----:B------:R-:W-:Y:S01]  /*10b30*/  F2FP.F16.F32.PACK_AB R26, R117, R26 ;  /* 0x0000001a751a723e */ /* 0x000fe200000000ff */
[----:B------:R-:W-:-:S02]  /*10b40*/  IMAD.U32 R117, RZ, RZ, UR18 ;  /* 0x00000012ff757e24 */ /* 0x000fc4000f8e00ff */
[----:B------:R-:W-:Y:S01]  /*10b50*/  FMUL.FTZ R40, R38, R40 ;  /* 0x0000002826287220 */ /* 0x000fe20000410000 */
[----:B0-----:R-:W-:-:S04]  /*10b60*/  IMAD.WIDE.U32 R36, R109, 0x10, R32 ;  /* 0x000000106d247825 */ /* 0x001fc800078e0020 */
[C---:B------:R-:W-:Y:S01]  /*10b70*/  FMUL.FTZ R41, R38.reuse, R41 ;  /* 0x0000002926297220 */ /* 0x040fe20000410000 */
        /* <DEDUP_REMOVED lines=8> */
[C---:B------:R-:W-:Y:S01]  /*10c00*/  FMUL.FTZ R33, R38.reuse, R34 ;  /* 0x0000002226217220 */ /* 0x040fe20000410000 */
[----:B------:R-:W-:Y:S01]  /*10c10*/  FMUL.FTZ R39, R38, R39 ;  /* 0x0000002726277220 */ /* 0x000fe20000410000 */
[----:B--2---:R-:W-:-:S04]  /*10c20*/  @!P0 IMAD.WIDE R116, R117, 0x4, R24 ;  /* 0x0000000475748825 */ /* 0x004fc800078e0218 */
[----:B------:R-:W-:Y:S01]  /*10c30*/  FMUL.FTZ R24, R38, R35 ;  /* 0x0000002326187220 */ /* 0x000fe20000410000 */
[----:B------:R-:W-:Y:S01]  /*10c40*/  FFMA.FTZ R34, R32, R92, R61 ;  /* 0x0000005c20227223 */ /* 0x000fe2000001003d */
[----:B------:R-:W-:Y:S01]  /*10c50*/  FMUL.FTZ R35, R38, R30 ;  /* 0x0000001e26237220 */ /* 0x000fe20000410000 */
[----:B---3--:R-:W-:-:S04]  /*10c60*/  @!P0 IMAD.WIDE R122, R123, 0x4, R28 ;  /* 0x000000047b7a8825 */ /* 0x008fc800078e021c */
        /* <DEDUP_REMOVED lines=42> */
[----:B------:R-:W-:-:S03]  /*10f10*/  F2FP.F16.F32.PACK_AB R32, R125, R32 ;  /* 0x000000207d20723e */ /* 0x000fc600000000ff */
[----:B------:R0:W-:Y:S04]  /*10f20*/  STG.E.128 desc[UR10][R114.64], R28 ;  /* 0x0000001c72007986 */ /* 0x0001e8000c101d0a */
[----:B------:R0:W-:Y:S01]  /*10f30*/  STG.E.128 desc[UR10][R112.64], R32 ;  /* 0x0000002070007986 */ /* 0x0001e2000c101d0a */
[----:B------:R-:W-:Y:S05]  /*10f40*/  BRA.U !UP3, `(.L_x_13718) ;  /* 0xfffffefd0be87547 */ /* 0x000fea000b83ffff */
[----:B------:R-:W-:Y:S05]  /*10f50*/  EXIT ;  /* 0x000000000000794d */ /* 0x000fea0003800000 */
.L_x_13719:
        /* <DEDUP_REMOVED lines=10> */
.L_x_20840:


//--------------------- .text._ZN10layer_norm13ln_fwd_kernelINS_13Kernel_traitsI6__halfS2_fS2_fjLj3072ELj1ELj1ELj4ELj16ENS_18Kernel_traits_baseILj3072ES2_S2_fS2_fjLj128EEEEELb1ELb1ELb1ELb0EEEvNS_9FwdParamsE --------------------------
	.section	.text._ZN10layer_norm13ln_fwd_kernelINS_13Kernel_traitsI6__halfS2_fS2_fjLj3072ELj1ELj1ELj4ELj16ENS_18Kernel_traits_baseILj3072ES2_S2_fS2_fjLj128EEEEELb1ELb1ELb1ELb0EEEvNS_9FwdParamsE,"ax",@progbits
	.align	128
        .global         _ZN10layer_norm13ln_fwd_kernelINS_13Kernel_traitsI6__halfS2_fS2_fjLj3072ELj1ELj1ELj4ELj16ENS_18Kernel_traits_baseILj3072ES2_S2_fS2_fjLj128EEEEELb1ELb1ELb1ELb0EEEvNS_9FwdParamsE
        .type           _ZN10layer_norm13ln_fwd_kernelINS_13Kernel_traitsI6__halfS2_fS2_fjLj3072ELj1ELj1ELj4ELj16ENS_18Kernel_traits_baseILj3072ES2_S2_fS2_fjLj128EEEEELb1ELb1ELb1ELb0EEEvNS_9FwdParamsE,@function
        .size           _ZN10layer_norm13ln_fwd_kernelINS_13Kernel_traitsI6__halfS2_fS2_fjLj3072ELj1ELj1ELj4ELj16ENS_18Kernel_traits_baseILj3072ES2_S2_fS2_fjLj128EEEEELb1ELb1ELb1ELb0EEEvNS_9FwdParamsE,(.L_x_20841 - _ZN10layer_norm13ln_fwd_kernelINS_13Kernel_traitsI6__halfS2_fS2_fjLj3072ELj1ELj1ELj4ELj16ENS_18Kernel_traits_baseILj3072ES2_S2_fS2_fjLj128EEEEELb1ELb1ELb1ELb0EEEvNS_9FwdParamsE)
        .other          _ZN10layer_norm13ln_fwd_kernelINS_13Kernel_traitsI6__halfS2_fS2_fjLj3072ELj1ELj1ELj4ELj16ENS_18Kernel_traits_baseILj3072ES2_S2_fS2_fjLj128EEEEELb1ELb1ELb1ELb0EEEvNS_9FwdParamsE,@"STO_CUDA_ENTRY STV_DEFAULT"
_ZN10layer_norm13ln_fwd_kernelINS_13Kernel_traitsI6__halfS2_fS2_fjLj3072ELj1ELj1ELj4ELj16ENS_18Kernel_traits_baseILj3072ES2_S2_fS2_fjLj128EEEEELb1ELb1ELb1ELb0EEEvNS_9FwdParamsE:
.text._ZN10layer_norm13ln_fwd_kernelINS_13Kernel_traitsI6__halfS2_fS2_fjLj3072ELj1ELj1ELj4ELj16ENS_18Kernel_traits_baseILj3072ES2_S2_fS2_fjLj128EEEEELb1ELb1ELb1ELb0EEEvNS_9FwdParamsE:
        /* <DEDUP_REMOVED lines=21> */
[----:B------:R-:W-:-:S03]  /*0150*/  UISETP.NE.AND.EX UP0, UPT, UR5, URZ, UPT, UP0 ;  /* 0x000000ff0500728c */ /* 0x000fc6000bf05300 */
[----:B------:R-:W-:-:S03]  /*0160*/  LOP3.LUT R39, R36, 0x1f, R37, 0xf8, !PT ;  /* 0x0000001f24277812 */ /* 0x000fc600078ef825 */
[----:B------:R-:W0:Y:S01]  /*0170*/  LDC R6, c[0x0][0x360] ;  /* 0x0000d800ff067b82 */ /* 0x000e220000000800 */
[----:B--2---:R-:W-:Y:S02]  /*0180*/  @P0 R2UR UR14, R2 ;  /* 0x00000000020e02ca */ /* 0x004fe400000e0000 */
[----:B------:R-:W-:Y:S02]  /*0190*/  SHF.R.S32.HI R2, RZ, 0x1f, R11 ;  /* 0x0000001fff027819 */ /* 0x000fe4000001140b */
[----:B------:R-:W-:Y:S02]  /*01a0*/  @P0 R2UR UR15, R3 ;  /* 0x00000000030f02ca */ /* 0x000fe400000e0000 */
[----:B------:R-:W-:Y:S02]  /*01b0*/  LEA.HI R2, R2, R11, RZ, 0x3 ;  /* 0x0000000b02027211 */ /* 0x000fe400078f18ff */
[----:B-1----:R-:W-:Y:S02]  /*01c0*/  @P0 IADD3 R0, P1, PT, R4, R9, RZ ;  /* 0x0000000904000210 */ /* 0x002fe40007f3e0ff */
[----:B------:R-:W-:-:S02]  /*01d0*/  LOP3.LUT R3, R39, 0x7f, RZ, 0x3c, !PT ;  /* 0x0000007f27037812 */ /* 0x000fc400078e3cff */
[----:B------:R-:W-:Y:S01]  /*01e0*/  SHF.R.S32.HI R38, RZ, 0x3, R2 ;  /* 0x00000003ff267819 */ /* 0x000fe20000011402 */
[----:B------:R-:W-:Y:S01]  /*01f0*/  @P0 IMAD.X R7, RZ, RZ, R5, P1 ;  /* 0x000000ffff070224 */ /* 0x000fe200008e0605 */
[----:B------:R-:W-:Y:S01]  /*0200*/  UIADD3 UR26, UPT, UPT, UR14, -0x61c88647, URZ ;  /* 0x9e3779b90e1a7890 */ /* 0x000fe2000fffe0ff */
[----:B0-----:R-:W-:Y:S01]  /*0210*/  IMAD R2, R6, UR22, R37 ;  /* 0x0000001606027c24 */ /* 0x001fe2000f8e0225 */
[----:B------:R-:W-:Y:S01]  /*0220*/  LOP3.LUT R37, R37, 0x1f, RZ, 0xc0, !PT ;  /* 0x0000001f25257812 */ /* 0x000fe200078ec0ff */
[----:B------:R-:W-:Y:S01]  /*0230*/  UIADD3 UR27, UPT, UPT, UR15, -0x4498517b, URZ ;  /* 0xbb67ae850f1b7890 */ /* 0x000fe2000fffe0ff */
[----:B------:R-:W-:Y:S01]  /*0240*/  IADD3 R3, PT, PT, R38, R3, RZ ;  /* 0x0000000326037210 */ /* 0x000fe20007ffe0ff */
        /* <DEDUP_REMOVED lines=53> */
.L_x_13721:
        /* <DEDUP_REMOVED lines=31> */
.L_x_13722:
[----:B------:R-:W-:Y:S05]  /*0790*/  BSYNC.RECONVERGENT B0 ;  /* 0x0000000000007941 */ /* 0x000fea0003800200 */
.L_x_13720:
[----:B------:R-:W0:Y:S02]  /*07a0*/  LDCU UR4, c[0x0][0x384] ;  /* 0x00007080ff0477ac */ /* 0x000e240008000800 */
[----:B0-----:R-:W-:-:S06]  /*07b0*/  UISETP.GE.AND UP0, UPT, UR22, UR4, UPT ;  /* 0x000000041600728c */ /* 0x001fcc000bf06270 */
[----:B------:R-:W-:-:S13]  /*07c0*/  PLOP3.LUT P0, PT, PT, PT, UP0, 0x80, 0x8 ;  /* 0x000000000008781c */ /* 0x000fda0003f0f008 */
[----:B------:R-:W-:Y:S05]  /*07d0*/  @P0 EXIT ;  /* 0x000000000000094d */ /* 0x000fea0003800000 */
[----:B------:R-:W-:Y:S01]  /*07e0*/  IMAD.HI.U32 R39, R2, -0x326172a9, RZ ;  /* 0xcd9e8d5702277827 */ /* 0x000fe200078e00ff */
[----:B------:R-:W-:Y:S01]  /*07f0*/  LOP3.LUT R81, R0, 0x3, RZ, 0xc0, !PT ;  /* 0x0000000300517812 */ /* 0x000fe200078ec0ff */
[----:B------:R-:W0:Y:S02]  /*0800*/  LDCU UR23, c[0x0][0x404] ;  /* 0x00008080ff1777ac */ /* 0x000e240008000800 */
[----:B--2---:R-:W-:Y:S01]  /*0810*/  IMAD.HI.U32 R40, R102, -0x2daee0ad, RZ ;  /* 0xd2511f5366287827 */ /* 0x004fe200078e00ff */
        /* <DEDUP_REMOVED lines=20> */
[C---:B------:R-:W-:Y:S01]  /*0960*/  IMAD.HI.U32 R44, R40.reuse, -0x2daee0ad, RZ ;  /* 0xd2511f53282c7827 */ /* 0x040fe200078e00ff */
        /* <DEDUP_REMOVED lines=58> */
.L_x_14026:
        /* <DEDUP_REMOVED lines=34> */
.L_x_13725:
[----:B------:R-:W-:Y:S05]  /*0f30*/  BRA.U !UP0, `(.L_x_13726) ;  /* 0x0000002908c07547 */ /* 0x000fea000b800000 */
[----:B------:R-:W0:Y:S02]  /*0f40*/  LDC.64 R50, c[0x0][0x3a0] ;  /* 0x0000e800ff327b82 */ /* 0x000e240000000a00 */
[----:B0-----:R-:W-:-:S05]  /*0f50*/  IMAD.WIDE.U32 R50, R0, 0x20, R50 ;  /* 0x0000002000327825 */ /* 0x001fca00078e0032 */
[----:B------:R-:W2:Y:S04]  /*0f60*/  LDG.E.128 R40, desc[UR12][R50.64] ;  /* 0x0000000c32287981 */ /* 0x000ea8000c1e1d00 */
[----:B------:R0:W5:Y:S01]  /*0f70*/  LDG.E.128 R44, desc[UR12][R50.64+0x10] ;  /* 0x0000100c322c7981 */ /* 0x000162000c1e1d00 */
[----:B------:R-:W-:-:S13]  /*0f80*/  ISETP.LT.AND P0, PT, RZ, UR44, PT ;  /* 0x0000002cff007c0c */ /* 0x000fda000bf01270 */
[----:B------:R-:W-:Y:S01]  /*0f90*/  @!P0 MOV R52, R81 ;  /* 0x0000005100348202 */ /* 0x000fe20000000f00 */
[----:B------:R-:W-:Y:S02]  /*0fa0*/  @!P0 IMAD.MOV.U32 R72, RZ, RZ, R88 ;  /* 0x000000ffff488224 */ /* 0x000fe400078e0058 */
[----:B--2---:R-:W-:Y:S01]  /*0fb0*/  @!P0 IMAD.MOV.U32 R48, RZ, RZ, R40 ;  /* 0x000000ffff308224 */ /* 0x004fe200078e0028 */
        /* <DEDUP_REMOVED lines=17> */
.L_x_13730:
        /* <DEDUP_REMOVED lines=13> */
.L_x_13732:
[----:B------:R-:W-:Y:S05]  /*11a0*/  BSYNC.RECONVERGENT B2 ;  /* 0x0000000000027941 */ /* 0x000fea0003800200 */
.L_x_13731:
        /* <DEDUP_REMOVED lines=42> */
.L_x_13729:
[----:B------:R-:W-:Y:S05]  /*1450*/  BSYNC.RECONVERGENT B1 ;  /* 0x0000000000017941 */ /* 0x000fea0003800200 */
.L_x_13728:
        /* <DEDUP_REMOVED lines=11> */
.L_x_13727:
        /* <DEDUP_REMOVED lines=16> */
.L_x_13736:
        /* <DEDUP_REMOVED lines=13> */
.L_x_13738:
[----:B------:R-:W-:Y:S05]  /*16e0*/  BSYNC.RECONVERGENT B2 ;  /* 0x0000000000027941 */ /* 0x000fea0003800200 */
.L_x_13737:
        /* <DEDUP_REMOVED lines=43> */
.L_x_13735:
[----:B------:R-:W-:Y:S05]  /*19a0*/  BSYNC.RECONVERGENT B1 ;  /* 0x0000000000017941 */ /* 0x000fea0003800200 */
.L_x_13734:
        /* <DEDUP_REMOVED lines=11> */
.L_x_13733:
        /* <DEDUP_REMOVED lines=16> */
.L_x_13742:
        /* <DEDUP_REMOVED lines=13> */
.L_x_13744:
[----:B------:R-:W-:Y:S05]  /*1c30*/  BSYNC.RECONVERGENT B2 ;  /* 0x0000000000027941 */ /* 0x000fea0003800200 */
.L_x_13743:
        /* <DEDUP_REMOVED lines=42> */
.L_x_13741:
[----:B------:R-:W-:Y:S05]  /*1ee0*/  BSYNC.RECONVERGENT B1 ;  /* 0x0000000000017941 */ /* 0x000fea0003800200 */
.L_x_13740:
        /* <DEDUP_REMOVED lines=11> */
.L_x_13739:
        /* <DEDUP_REMOVED lines=16> */
.L_x_13748:
        /* <DEDUP_REMOVED lines=13> */
.L_x_13750:
[----:B------:R-:W-:Y:S05]  /*2170*/  BSYNC.RECONVERGENT B2 ;  /* 0x0000000000027941 */ /* 0x000fea0003800200 */
.L_x_13749:
        /* <DEDUP_REMOVED lines=43> */
.L_x_13747:
[----:B------:R-:W-:Y:S05]  /*2430*/  BSYNC.RECONVERGENT B1 ;  /* 0x0000000000017941 */ /* 0x000fea0003800200 */
.L_x_13746:
        /* <DEDUP_REMOVED lines=11> */
.L_x_13745:
[----:B------:R-:W-:Y:S01]  /*24f0*/  MOV R54, R53 ;  /* 0x0000003500367202 */ /* 0x000fe20000000f00 */
        /* <DEDUP_REMOVED lines=15> */
.L_x_13754:
        /* <DEDUP_REMOVED lines=13> */
.L_x_13756:
[----:B------:R-:W-:Y:S05]  /*26c0*/  BSYNC.RECONVERGENT B2 ;  /* 0x0000000000027941 */ /* 0x000fea0003800200 */
.L_x_13755:
        /* <DEDUP_REMOVED lines=40> */
[----:B------:R-:W-:Y:S02]  /*2950*/  HFMA2 R54, -RZ, RZ, 0, 0 ;  /* 0x00000000ff367431 */ /* 0x000fe400000001ff */
[----:B------:R-:W-:Y:S01]  /*2960*/  IMAD.MOV.U32 R90, RZ, RZ, R74 ;  /* 0x000000ffff5a7224 */ /* 0x000fe200078e004a */
[----:B------:R-:W-:-:S07]  /*2970*/  LOP3.LUT R78, R78, UR43, R55, 0x96, !PT ;  /* 0x0000002b4e4e7c12 */ /* 0x000fce000f8e9637 */
.L_x_13753:
[----:B------:R-:W-:Y:S05]  /*2980*/  BSYNC.RECONVERGENT B1 ;  /* 0x0000000000017941 */ /* 0x000fea0003800200 */
.L_x_13752:
[----:B------:R-:W-:Y:S01]  /*2990*/  I2FP.F32.U32 R52, R52 ;  /* 0x0000003400347245 */ /* 0x000fe20000201000 */
[----:B------:R-:W-:Y:S02]  /*29a0*/  HADD2.F32 R53, -RZ, R38.H0_H0 ;  /* 0x20000026ff357230 */ /* 0x000fe40000004100 */
        /* <DEDUP_REMOVED lines=9> */
.L_x_13751:
        /* <DEDUP_REMOVED lines=16> */
.L_x_13760:
        /* <DEDUP_REMOVED lines=13> */
.L_x_13762:
[----:B------:R-:W-:Y:S05]  /*2c10*/  BSYNC.RECONVERGENT B2 ;  /* 0x0000000000027941 */ /* 0x000fea0003800200 */
.L_x_13761:
        /* <DEDUP_REMOVED lines=43> */
.L_x_13759:
[----:B------:R-:W-:Y:S05]  /*2ed0*/  BSYNC.RECONVERGENT B1 ;  /* 0x0000000000017941 */ /* 0x000fea0003800200 */
.L_x_13758:
[----:B------:R-:W-:Y:S01]  /*2ee0*/  I2FP.F32.U32 R53, R53 ;  /* 0x0000003500357245 */ /* 0x000fe20000201000 */
[----:B------:R-:W-:Y:S02]  /*2ef0*/  HADD2.F32 R54, -RZ, R38.H1_H1 ;  /* 0x30000026ff367230 */ /* 0x000fe40000004100 */
        /* <DEDUP_REMOVED lines=9> */
.L_x_13757:
        /* <DEDUP_REMOVED lines=16> */
.L_x_13766:
        /* <DEDUP_REMOVED lines=13> */
.L_x_13768:
[----:B------:R-:W-:Y:S05]  /*3160*/  BSYNC.RECONVERGENT B2 ;  /* 0x0000000000027941 */ /* 0x000fea0003800200 */
.L_x_13767:
        /* <DEDUP_REMOVED lines=43> */
.L_x_13765:
[----:B------:R-:W-:Y:S05]  /*3420*/  BSYNC.RECONVERGENT B1 ;  /* 0x0000000000017941 */ /* 0x000fea0003800200 */
.L_x_13764:
        /* <DEDUP_REMOVED lines=11> */
.L_x_13763:
        /* <DEDUP_REMOVED lines=16> */
.L_x_13772:
        /* <DEDUP_REMOVED lines=13> */
.L_x_13774:
[----:B------:R-:W-:Y:S05]  /*36b0*/  BSYNC.RECONVERGENT B2 ;  /* 0x0000000000027941 */ /* 0x000fea0003800200 */
.L_x_13773:
        /* <DEDUP_REMOVED lines=43> */
.L_x_13771:
[----:B------:R-:W-:Y:S05]  /*3970*/  BSYNC.RECONVERGENT B1 ;  /* 0x0000000000017941 */ /* 0x000fea0003800200 */
.L_x_13770:
        /* <DEDUP_REMOVED lines=10> */
[----:B------:R-:W-:Y:S01]  /*3a20*/  FFMA.FTZ R55, R74, R55, R47 ;  /* 0x000000374a377223 */ /* 0x000fe2000001002f */
[----:B------:R-:W-:Y:S06]  /*3a30*/  BRA `(.L_x_13769) ;  /* 0x0000002800a87947 */ /* 0x000fec0003800000 */
.L_x_13726:
        /* <DEDUP_REMOVED lines=20> */
.L_x_13778:
        /* <DEDUP_REMOVED lines=13> */
.L_x_13780:
[----:B------:R-:W-:Y:S05]  /*3c50*/  BSYNC.RECONVERGENT B2 ;  /* 0x0000000000027941 */ /* 0x000fea0003800200 */
.L_x_13779:
        /* <DEDUP_REMOVED lines=42> */
.L_x_13777:
[----:B------:R-:W-:Y:S05]  /*3f00*/  BSYNC.RECONVERGENT B1 ;  /* 0x0000000000017941 */ /* 0x000fea0003800200 */
.L_x_13776:
        /* <DEDUP_REMOVED lines=11> */
.L_x_13775:
        /* <DEDUP_REMOVED lines=16> */
.L_x_13784:
        /* <DEDUP_REMOVED lines=13> */
.L_x_13786:
[----:B------:R-:W-:Y:S05]  /*4190*/  BSYNC.RECONVERGENT B2 ;  /* 0x0000000000027941 */ /* 0x000fea0003800200 */
.L_x_13785:
        /* <DEDUP_REMOVED lines=43> */
.L_x_13783:
[----:B------:R-:W-:Y:S05]  /*4450*/  BSYNC.RECONVERGENT B1 ;  /* 0x0000000000017941 */ /* 0x000fea0003800200 */
.L_x_13782:
        /* <DEDUP_REMOVED lines=10> */
[----:B------:R-:W-:-:S07]  /*4500*/  FMUL.FTZ R49, R49, R50 ;  /* 0x0000003231317220 */ /* 0x000fce0000410000 */
.L_x_13781:
        /* <DEDUP_REMOVED lines=16> */
.L_x_13790:
        /* <DEDUP_REMOVED lines=13> */
.L_x_13792:
[----:B------:R-:W-:Y:S05]  /*46e0*/  BSYNC.RECONVERGENT B2 ;  /* 0x0000000000027941 */ /* 0x000fea0003800200 */
.L_x_13791:
        /* <DEDUP_REMOVED lines=42> */
.L_x_13789:
[----:B------:R-:W-:Y:S05]  /*4990*/  BSYNC.RECONVERGENT B1 ;  /* 0x0000000000017941 */ /* 0x000fea0003800200 */
.L_x_13788:
        /* <DEDUP_REMOVED lines=11> */
.L_x_13787:
        /* <DEDUP_REMOVED lines=16> */
.L_x_13796:
        /* <DEDUP_REMOVED lines=13> */
.L_x_13798:
[----:B------:R-:W-:Y:S05]  /*4c20*/  BSYNC.RECONVERGENT B2 ;  /* 0x0000000000027941 */ /* 0x000fea0003800200 */
.L_x_13797:
        /* <DEDUP_REMOVED lines=43> */
.L_x_13795:
[----:B------:R-:W-:Y:S05]  /*4ee0*/  BSYNC.RECONVERGENT B1 ;  /* 0x0000000000017941 */ /* 0x000fea0003800200 */
.L_x_13794:
        /* <DEDUP_REMOVED lines=11> */
.L_x_13793:
        /* <DEDUP_REMOVED lines=16> */
.L_x_13802:
        /* <DEDUP_REMOVED lines=13> */
.L_x_13804:
[----:B------:R-:W-:Y:S05]  /*5170*/  BSYNC.RECONVERGENT B2 ;  /* 0x0000000000027941 */ /* 0x000fea0003800200 */
.L_x_13803:
        /* <DEDUP_REMOVED lines=43> */
.L_x_13801:
[----:B------:R-:W-:Y:S05]  /*5430*/  BSYNC.RECONVERGENT B1 ;  /* 0x0000000000017941 */ /* 0x000fea0003800200 */
.L_x_13800:
        /* <DEDUP_REMOVED lines=11> */
.L_x_13799:
        /* <DEDUP_REMOVED lines=16> */
.L_x_13808:
        /* <DEDUP_REMOVED lines=13> */
.L_x_13810:
[----:B------:R-:W-:Y:S05]  /*56c0*/  BSYNC.RECONVERGENT B2 ;  /* 0x0000000000027941 */ /* 0x000fea0003800200 */
.L_x_13809:
        /* <DEDUP_REMOVED lines=43> */
.L_x_13807:
[----:B------:R-:W-:Y:S05]  /*5980*/  BSYNC.RECONVERGENT B1 ;  /* 0x0000000000017941 */ /* 0x000fea0003800200 */
.L_x_13806:
        /* <DEDUP_REMOVED lines=11> */
.L_x_13805:
        /* <DEDUP_REMOVED lines=16> */
.L_x_13814:
        /* <DEDUP_REMOVED lines=13> */
.L_x_13816:
[----:B------:R-:W-:Y:S05]  /*5c10*/  BSYNC.RECONVERGENT B2 ;  /* 0x0000000000027941 */ /* 0x000fea0003800200 */
.L_x_13815:
        /* <DEDUP_REMOVED lines=43> */
.L_x_13813:
[----:B------:R-:W-:Y:S05]  /*5ed0*/  BSYNC.RECONVERGENT B1 ;  /* 0x0000000000017941 */ /* 0x000fea0003800200 */
.L_x_13812:
        /* <DEDUP_REMOVED lines=11> */
.L_x_13811:
        /* <DEDUP_REMOVED lines=16> */
.L_x_13819:
        /* <DEDUP_REMOVED lines=13> */
.L_x_13821:
[----:B------:R-:W-:Y:S05]  /*6160*/  BSYNC.RECONVERGENT B2 ;  /* 0x0000000000027941 */ /* 0x000fea0003800200 */
.L_x_13820:
        /* <DEDUP_REMOVED lines=43> */
.L_x_13818:
[----:B------:R-:W-:Y:S05]  /*6420*/  BSYNC.RECONVERGENT B1 ;  /* 0x0000000000017941 */ /* 0x000fea0003800200 */
.L_x_13817:
        /* <DEDUP_REMOVED lines=11> */
.L_x_13769:
        /* <DEDUP_REMOVED lines=26> */
.L_x_13822:
[----:B------:R-:W-:Y:S01]  /*6680*/  IADD3 R0, PT, PT, R0, 0x80, RZ ;  /* 0x0000008000007810 */ /* 0x000fe20007ffe0ff */
[----:B------:R-:W-:-:S07]  /*6690*/  VIADD R103, R103, 0x80 ;  /* 0x0000008067677836 */ /* 0x000fce0000000000 */
.L_x_13724:
[----:B------:R-:W-:Y:S05]  /*66a0*/  BSYNC.RECONVERGENT B0 ;  /* 0x0000000000007941 */ /* 0x000fea0003800200 */
.L_x_13723:
        /* <DEDUP_REMOVED lines=35> */
.L_x_13829:
        /* <DEDUP_REMOVED lines=13> */
.L_x_13831:
[----:B------:R-:W-:Y:S05]  /*69b0*/  BSYNC.RECONVERGENT B2 ;  /* 0x0000000000027941 */ /* 0x000fea0003800200 */
.L_x_13830:
        /* <DEDUP_REMOVED lines=42> */
.L_x_13828:
[----:B------:R-:W-:Y:S05]  /*6c60*/  BSYNC.RECONVERGENT B1 ;  /* 0x0000000000017941 */ /* 0x000fea0003800200 */
.L_x_13827:
        /* <DEDUP_REMOVED lines=11> */
.L_x_13826:
        /* <DEDUP_REMOVED lines=16> */
.L_x_13835:
        /* <DEDUP_REMOVED lines=13> */
.L_x_13837:
[----:B------:R-:W-:Y:S05]  /*6ef0*/  BSYNC.RECONVERGENT B2 ;  /* 0x0000000000027941 */ /* 0x000fea0003800200 */
.L_x_13836:
        /* <DEDUP_REMOVED lines=43> */
.L_x_13834:
[----:B------:R-:W-:Y:S05]  /*71b0*/  BSYNC.RECONVERGENT B1 ;  /* 0x0000000000017941 */ /* 0x000fea0003800200 */
.L_x_13833:
        /* <DEDUP_REMOVED lines=11> */
.L_x_13832:
        /* <DEDUP_REMOVED lines=16> */
.L_x_13841:
        /* <DEDUP_REMOVED lines=13> */
.L_x_13843:
[----:B------:R-:W-:Y:S05]  /*7440*/  BSYNC.RECONVERGENT B2 ;  /* 0x0000000000027941 */ /* 0x000fea0003800200 */
.L_x_13842:
        /* <DEDUP_REMOVED lines=42> */
.L_x_13840:
[----:B------:R-:W-:Y:S05]  /*76f0*/  BSYNC.RECONVERGENT B1 ;  /* 0x0000000000017941 */ /* 0x000fea0003800200 */
.L_x_13839:
[----:B------:R-:W-:Y:S01]  /*7700*/  I2FP.F32.U32 R58, R58 ;  /* 0x0000003a003a7245 */ /* 0x000fe20000201000 */
[----:B------:R-:W-:Y:S02]  /*7710*/  HFMA2 R59, -RZ, RZ, 0.1171875, 0 ;  /* 0x2f800000ff3b7431 */ /* 0x000fe400000001ff */
[----:B------:R-:W-:-:S03]  /*7720*/  HADD2.F32 R61, -RZ, R37.H0_H0 ;  /* 0x20000025ff3d7230 */ /* 0x000fc60000004100 */
[----:B------:R-:W-:Y:S02]  /*7730*/  FFMA.FTZ R58, R58, R59, 1.1641532182693481445e-10 ;  /* 0x2f0000003a3a7423 */ /* 0x000fe4000001003b */
[----:B------:R-:W-:-:S04]  /*7740*/  FMUL.FTZ R61, R61, UR17 ;  /* 0x000000113d3d7c20 */ /* 0x000fc80008410000 */
[----:B------:R-:W-:Y:S01]  /*7750*/  FMUL.FTZ R59, R61, UR16 ;  /* 0x000000103d3b7c20 */ /* 0x000fe20008410000 */
[----:B------:R-:W-:Y:S01]  /*7760*/  FSETP.GTU.FTZ.AND P4, PT, R58, UR23, PT ;  /* 0x000000173a007c0b */ /* 0x000fe2000bf9c000 */
[----:B------:R-:W-:-:S03]  /*7770*/  HADD2.F32 R58, -RZ, R17.H0_H0 ;  /* 0x20000011ff3a7230 */ /* 0x000fc60000004100 */
[----:B------:R-:W-:Y:S02]  /*7780*/  FSEL R59, R59, RZ, !P4 ;  /* 0x000000ff3b3b7208 */ /* 0x000fe40006000000 */
[----:B------:R-:W-:-:S03]  /*7790*/  SEL R91, RZ, 0x1, P4 ;  /* 0x00000001ff5b7807 */ /* 0x000fc60002000000 */
[----:B------:R-:W-:-:S07]  /*77a0*/  FFMA.FTZ R58, R59, R58, R42 ;  /* 0x0000003a3b3a7223 */ /* 0x000fce000001002a */
.L_x_13838:
        /* <DEDUP_REMOVED lines=16> */
.L_x_13847:
        /* <DEDUP_REMOVED lines=13> */
.L_x_13849:
[----:B------:R-:W-:Y:S05]  /*7980*/  BSYNC.RECONVERGENT B2 ;  /* 0x0000000000027941 */ /* 0x000fea0003800200 */
.L_x_13848:
        /* <DEDUP_REMOVED lines=43> */
.L_x_13846:
[----:B------:R-:W-:Y:S05]  /*7c40*/  BSYNC.RECONVERGENT B1 ;  /* 0x0000000000017941 */ /* 0x000fea0003800200 */
.L_x_13845:
[----:B------:R-:W-:Y:S01]  /*7c50*/  I2FP.F32.U32 R59, R59 ;  /* 0x0000003b003b7245 */ /* 0x000fe20000201000 */
[----:B------:R-:W-:Y:S02]  /*7c60*/  HFMA2 R60, -RZ, RZ, 0.1171875, 0 ;  /* 0x2f800000ff3c7431 */ /* 0x000fe400000001ff */
[----:B------:R-:W-:-:S03]  /*7c70*/  HADD2.F32 R62, -RZ, R37.H1_H1 ;  /* 0x30000025ff3e7230 */ /* 0x000fc60000004100 */
        /* <DEDUP_REMOVED lines=8> */
.L_x_13844:
        /* <DEDUP_REMOVED lines=16> */
.L_x_13853:
        /* <DEDUP_REMOVED lines=13> */
.L_x_13855:
[----:B------:R-:W-:Y:S05]  /*7ed0*/  BSYNC.RECONVERGENT B2 ;  /* 0x0000000000027941 */ /* 0x000fea0003800200 */
.L_x_13854:
        /* <DEDUP_REMOVED lines=40> */
[----:B------:R-:W-:Y:S01]  /*8160*/  MOV R72, R62 ;  /* 0x0000003e00487202 */ /* 0x000fe20000000f00 */
[----:B------:R-:W-:Y:S01]  /*8170*/  IMAD.MOV.U32 R62, RZ, RZ, RZ ;  /* 0x000000ffff3e7224 */ /* 0x000fe200078e00ff */
[----:B------:R-:W-:-:S07]  /*8180*/  LOP3.LUT R78, R78, UR43, R63, 0x96, !PT ;  /* 0x0000002b4e4e7c12 */ /* 0x000fce000f8e963f */
.L_x_13852:
[----:B------:R-:W-:Y:S05]  /*8190*/  BSYNC.RECONVERGENT B1 ;  /* 0x0000000000017941 */ /* 0x000fea0003800200 */
.L_x_13851:
        /* <DEDUP_REMOVED lines=11> */
.L_x_13850:
        /* <DEDUP_REMOVED lines=16> */
.L_x_13859:
        /* <DEDUP_REMOVED lines=13> */
.L_x_13861:
[----:B------:R-:W-:Y:S05]  /*8420*/  BSYNC.RECONVERGENT B2 ;  /* 0x0000000000027941 */ /* 0x000fea0003800200 */
.L_x_13860:
        /* <DEDUP_REMOVED lines=43> */
.L_x_13858:
[----:B------:R-:W-:Y:S05]  /*86e0*/  BSYNC.RECONVERGENT B1 ;  /* 0x0000000000017941 */ /* 0x000fea0003800200 */
.L_x_13857:
        /* <DEDUP_REMOVED lines=11> */
.L_x_13856:
[----:B------:R-:W-:Y:S01]  /*87a0*/  IMAD.MOV.U32 R73, RZ, RZ, R63 ;  /* 0x000000ffff497224 */ /* 0x000fe200078e003f */
[----:B------:R-:W-:Y:S01]  /*87b0*/  MOV R62, R46 ;  /* 0x0000002e003e7202 */ /* 0x000fe20000000f00 */
[----:B------:R-:W-:Y:S06]  /*87c0*/  @!P0 BRA `(.L_x_13862) ;  /* 0x0000000400488947 */ /* 0x000fec0003800000 */
[----:B------:R-:W-:Y:S01]  /*87d0*/  ISETP.NE.AND P4, PT, R63, 0x1, PT ;  /* 0x000000013f00780c */ /* 0x000fe20003f85270 */
[----:B------:R-:W-:Y:S01]  /*87e0*/  BSSY.RECONVERGENT B1, `(.L_x_13863) ;  /* 0x0000045000017945 */ /* 0x000fe20003800200 */
[----:B------:R-:W-:Y:S01]  /*87f0*/  IMAD.MOV.U32 R73, RZ, RZ, 0x2 ;  /* 0x00000002ff497424 */ /* 0x000fe200078e00ff */
[----:B0-----:R-:W-:-:S10]  /*8800*/  MOV R74, R90 ;  /* 0x0000005a004a7202 */ /* 0x001fd40000000f00 */
        /* <DEDUP_REMOVED lines=9> */
.L_x_13865:
        /* <DEDUP_REMOVED lines=13> */
.L_x_13867:
[----:B------:R-:W-:Y:S05]  /*8970*/  BSYNC.RECONVERGENT B2 ;  /* 0x0000000000027941 */ /* 0x000fea0003800200 */
.L_x_13866:
        /* <DEDUP_REMOVED lines=43> */
.L_x_13864:
[----:B------:R-:W-:Y:S05]  /*8c30*/  BSYNC.RECONVERGENT B1 ;  /* 0x0000000000017941 */ /* 0x000fea0003800200 */
.L_x_13863:
        /* <DEDUP_REMOVED lines=11> */
.L_x_13862:
        /* <DEDUP_REMOVED lines=16> */
.L_x_13871:
        /* <DEDUP_REMOVED lines=13> */
.L_x_13873:
[----:B------:R-:W-:Y:S05]  /*8ec0*/  BSYNC.RECONVERGENT B2 ;  /* 0x0000000000027941 */ /* 0x000fea0003800200 */
.L_x_13872:
        /* <DEDUP_REMOVED lines=43> */
.L_x_13870:
[----:B------:R-:W-:Y:S05]  /*9180*/  BSYNC.RECONVERGENT B1 ;  /* 0x0000000000017941 */ /* 0x000fea0003800200 */
.L_x_13869:
[----:B------:R-:W-:Y:S01]  /*9190*/  I2FP.F32.U32 R63, R63 ;  /* 0x0000003f003f7245 */ /* 0x000fe20000201000 */
[----:B0-----:R-:W-:Y:S02]  /*91a0*/  HFMA2 R74, -RZ, RZ, 0.1171875, 0 ;  /* 0x2f800000ff4a7431 */ /* 0x001fe400000001ff */
        /* <DEDUP_REMOVED lines=8> */
[----:B------:R-:W-:Y:S01]  /*9230*/  FFMA.FTZ R63, R74, R63, R47 ;  /* 0x0000003f4a3f7223 */ /* 0x000fe2000001002f */
[----:B------:R-:W-:Y:S06]  /*9240*/  BRA `(.L_x_13868) ;  /* 0x0000002800a87947 */ /* 0x000fec0003800000 */
.L_x_13825:
[----:B--2---:R-:W-:Y:S01]  /*9250*/  IMAD.MOV.U32 R58, RZ, RZ, R81 ;  /* 0x000000ffff3a7224 */ /* 0x004fe200078e0051 */
[----:B-1----:R-:W-:Y:S01]  /*9260*/  MOV R72, R88 ;  /* 0x0000005800487202 */ /* 0x002fe20000000f00 */
        /* <DEDUP_REMOVED lines=18> */
.L_x_13877:
        /* <DEDUP_REMOVED lines=13> */
.L_x_13879:
[----:B------:R-:W-:Y:S05]  /*9460*/  BSYNC.RECONVERGENT B2 ;  /* 0x0000000000027941 */ /* 0x000fea0003800200 */
.L_x_13878:
        /* <DEDUP_REMOVED lines=42> */
.L_x_13876:
[----:B------:R-:W-:Y:S05]  /*9710*/  BSYNC.RECONVERGENT B1 ;  /* 0x0000000000017941 */ /* 0x000fea0003800200 */
.L_x_13875:
        /* <DEDUP_REMOVED lines=11> */
.L_x_13874:
        /* <DEDUP_REMOVED lines=16> */
.L_x_13883:
        /* <DEDUP_REMOVED lines=13> */
.L_x_13885:
[----:B------:R-:W-:Y:S05]  /*99a0*/  BSYNC.RECONVERGENT B2 ;  /* 0x0000000000027941 */ /* 0x000fea0003800200 */
.L_x_13884:
        /* <DEDUP_REMOVED lines=43> */
.L_x_13882:
[----:B------:R-:W-:Y:S05]  /*9c60*/  BSYNC.RECONVERGENT B1 ;  /* 0x0000000000017941 */ /* 0x000fea0003800200 */
.L_x_13881:
        /* <DEDUP_REMOVED lines=11> */
.L_x_13880:
        /* <DEDUP_REMOVED lines=16> */
.L_x_13889:
        /* <DEDUP_REMOVED lines=13> */
.L_x_13891:
[----:B------:R-:W-:Y:S05]  /*9ef0*/  BSYNC.RECONVERGENT B2 ;  /* 0x0000000000027941 */ /* 0x000fea0003800200 */
.L_x_13890:
        /* <DEDUP_REMOVED lines=42> */
.L_x_13888:
[----:B------:R-:W-:Y:S05]  /*a1a0*/  BSYNC.RECONVERGENT B1 ;  /* 0x0000000000017941 */ /* 0x000fea0003800200 */
.L_x_13887:
        /* <DEDUP_REMOVED lines=11> */
.L_x_13886:
        /* <DEDUP_REMOVED lines=16> */
.L_x_13895:
        /* <DEDUP_REMOVED lines=13> */
.L_x_13897:
[----:B------:R-:W-:Y:S05]  /*a430*/  BSYNC.RECONVERGENT B2 ;  /* 0x0000000000027941 */ /* 0x000fea0003800200 */
.L_x_13896:
        /* <DEDUP_REMOVED lines=43> */
.L_x_13894:
[----:B------:R-:W-:Y:S05]  /*a6f0*/  BSYNC.RECONVERGENT B1 ;  /* 0x0000000000017941 */ /* 0x000fea0003800200 */
.L_x_13893:
        /* <DEDUP_REMOVED lines=11> */
.L_x_13892:
        /* <DEDUP_REMOVED lines=16> */
.L_x_13901:
        /* <DEDUP_REMOVED lines=13> */
.L_x_13903:
[----:B------:R-:W-:Y:S05]  /*a980*/  BSYNC.RECONVERGENT B2 ;  /* 0x0000000000027941 */ /* 0x000fea0003800200 */
.L_x_13902:
        /* <DEDUP_REMOVED lines=43> */
.L_x_13900:
[----:B------:R-:W-:Y:S05]  /*ac40*/  BSYNC.RECONVERGENT B1 ;  /* 0x0000000000017941 */ /* 0x000fea0003800200 */
.L_x_13899:
        /* <DEDUP_REMOVED lines=11> */
.L_x_13898:
        /* <DEDUP_REMOVED lines=16> */
.L_x_13907:
        /* <DEDUP_REMOVED lines=13> */
.L_x_13909:
[----:B------:R-:W-:Y:S05]  /*aed0*/  BSYNC.RECONVERGENT B2 ;  /* 0x0000000000027941 */ /* 0x000fea0003800200 */
.L_x_13908:
        /* <DEDUP_REMOVED lines=43> */
.L_x_13906:
[----:B------:R-:W-:Y:S05]  /*b190*/  BSYNC.RECONVERGENT B1 ;  /* 0x0000000000017941 */ /* 0x000fea0003800200 */
.L_x_13905:
        /* <DEDUP_REMOVED lines=11> */
.L_x_13904:
[----:B------:R-:W-:Y:S01]  /*b250*/  IMAD.MOV.U32 R73, RZ, RZ, R63 ;  /* 0x000000ffff497224 */ /* 0x000fe200078e003f */
[----:B------:R-:W-:Y:S01]  /*b260*/  MOV R62, RZ ;  /* 0x000000ff003e7202 */ /* 0x000fe20000000f00 */
[----:B------:R-:W-:Y:S06]  /*b270*/  BRA.U !UP2, `(.L_x_13910) ;  /* 0x000000050a487547 */ /* 0x000fec000b800000 */
        /* <DEDUP_REMOVED lines=13> */
.L_x_13913:
        /* <DEDUP_REMOVED lines=13> */
.L_x_13915:
[----:B------:R-:W-:Y:S05]  /*b420*/  BSYNC.RECONVERGENT B2 ;  /* 0x0000000000027941 */ /* 0x000fea0003800200 */
.L_x_13914:
        /* <DEDUP_REMOVED lines=43> */
.L_x_13912:
[----:B------:R-:W-:Y:S05]  /*b6e0*/  BSYNC.RECONVERGENT B1 ;  /* 0x0000000000017941 */ /* 0x000fea0003800200 */
.L_x_13911:
        /* <DEDUP_REMOVED lines=11> */
.L_x_13910:
        /* <DEDUP_REMOVED lines=16> */
.L_x_13918:
        /* <DEDUP_REMOVED lines=13> */
.L_x_13920:
[----:B------:R-:W-:Y:S05]  /*b970*/  BSYNC.RECONVERGENT B2 ;  /* 0x0000000000027941 */ /* 0x000fea0003800200 */
.L_x_13919:
        /* <DEDUP_REMOVED lines=43> */
.L_x_13917:
[----:B------:R-:W-:Y:S05]  /*bc30*/  BSYNC.RECONVERGENT B1 ;  /* 0x0000000000017941 */ /* 0x000fea0003800200 */
.L_x_13916:
[----:B------:R-:W-:Y:S01]  /*bc40*/  I2FP.F32.U32 R63, R63 ;  /* 0x0000003f003f7245 */ /* 0x000fe20000201000 */
[----:B0-----:R-:W-:Y:S02]  /*bc50*/  HFMA2 R74, -RZ, RZ, 0.1171875, 0 ;  /* 0x2f800000ff4a7431 */ /* 0x001fe400000001ff */
        /* <DEDUP_REMOVED lines=9> */
.L_x_13868:
[----:B0-----:R-:W0:Y:S01]  /*bcf0*/  LDC.64 R74, c[0x0][0x3a8] ;  /* 0x0000ea00ff4a7b82 */ /* 0x001e220000000a00 */
[----:B------:R-:W-:Y:S02]  /*bd00*/  IMAD.MOV.U32 R88, RZ, RZ, R72 ;  /* 0x000000ffff587224 */ /* 0x000fe400078e0048 */
[----:B0-----:R-:W-:-:S05]  /*bd10*/  IMAD.WIDE.U32 R74, R0, 0x20, R74 ;  /* 0x00000020004a7825 */ /* 0x001fca00078e004a */
[----:B------:R0:W-:Y:S04]  /*bd20*/  STG.E.128 desc[UR12][R74.64], R56 ;  /* 0x000000384a007986 */ /* 0x0001e8000c101d0c */
        /* <DEDUP_REMOVED lines=22> */
.L_x_13921:
[----:B------:R-:W-:Y:S01]  /*be90*/  VIADD R0, R0, 0x80 ;  /* 0x0000008000007836 */ /* 0x000fe20000000000 */
[----:B------:R-:W-:-:S07]  /*bea0*/  IADD3 R103, PT, PT, R103, 0x80, RZ ;  /* 0x0000008067677810 */ /* 0x000fce0007ffe0ff */
.L_x_13824:
[----:B------:R-:W-:Y:S05]  /*beb0*/  BSYNC.RECONVERGENT B0 ;  /* 0x0000000000007941 */ /* 0x000fea0003800200 */
.L_x_13823:
        /* <DEDUP_REMOVED lines=15> */
[----:B-1----:R-:W-:Y:S01]  /*bfb0*/  IMAD.MOV.U32 R72, RZ, RZ, R88 ;  /* 0x000000ffff487224 */ /* 0x002fe200078e0058 */
        /* <DEDUP_REMOVED lines=19> */
.L_x_13928:
        /* <DEDUP_REMOVED lines=13> */
.L_x_13930:
[----:B------:R-:W-:Y:S05]  /*c1c0*/  BSYNC.RECONVERGENT B2 ;  /* 0x0000000000027941 */ /* 0x000fea0003800200 */
.L_x_13929:
        /* <DEDUP_REMOVED lines=42> */
.L_x_13927:
[----:B------:R-:W-:Y:S05]  /*c470*/  BSYNC.RECONVERGENT B1 ;  /* 0x0000000000017941 */ /* 0x000fea0003800200 */
.L_x_13926:
        /* <DEDUP_REMOVED lines=11> */
.L_x_13925:
        /* <DEDUP_REMOVED lines=16> */
.L_x_13934:
        /* <DEDUP_REMOVED lines=13> */
.L_x_13936:
[----:B------:R-:W-:Y:S05]  /*c700*/  BSYNC.RECONVERGENT B2 ;  /* 0x0000000000027941 */ /* 0x000fea0003800200 */
.L_x_13935:
[----:B------:R-:W-:Y:S01]  /*c710*/  IMAD.WIDE.U32 R68, R2, -0x326172a9, RZ ;  /* 0xcd9e8d5702447825 */ /* 0x000fe200078e00ff */
        /* <DEDUP_REMOVED lines=42> */
.L_x_13933:
[----:B------:R-:W-:Y:S05]  /*c9c0*/  BSYNC.RECONVERGENT B1 ;  /* 0x0000000000017941 */ /* 0x000fea0003800200 */
.L_x_13932:
        /* <DEDUP_REMOVED lines=11> */
.L_x_13931:
        /* <DEDUP_REMOVED lines=16> */
.L_x_13940:
        /* <DEDUP_REMOVED lines=13> */
.L_x_13942:
[----:B------:R-:W-:Y:S05]  /*cc50*/  BSYNC.RECONVERGENT B2 ;  /* 0x0000000000027941 */ /* 0x000fea0003800200 */
.L_x_13941:
        /* <DEDUP_REMOVED lines=42> */
.L_x_13939:
[----:B------:R-:W-:Y:S05]  /*cf00*/  BSYNC.RECONVERGENT B1 ;  /* 0x0000000000017941 */ /* 0x000fea0003800200 */
.L_x_13938:
        /* <DEDUP_REMOVED lines=11> */
.L_x_13937:
        /* <DEDUP_REMOVED lines=16> */
.L_x_13946:
        /* <DEDUP_REMOVED lines=13> */
.L_x_13948:
[----:B------:R-:W-:Y:S05]  /*d190*/  BSYNC.RECONVERGENT B2 ;  /* 0x0000000000027941 */ /* 0x000fea0003800200 */
.L_x_13947:
        /* <DEDUP_REMOVED lines=43> */
.L_x_13945:
[----:B------:R-:W-:Y:S05]  /*d450*/  BSYNC.RECONVERGENT B1 ;  /* 0x0000000000017941 */ /* 0x000fea0003800200 */
.L_x_13944:
        /* <DEDUP_REMOVED lines=11> */
.L_x_13943:
        /* <DEDUP_REMOVED lines=16> */
.L_x_13952:
        /* <DEDUP_REMOVED lines=13> */
.L_x_13954:
[----:B------:R-:W-:Y:S05]  /*d6e0*/  BSYNC.RECONVERGENT B2 ;  /* 0x0000000000027941 */ /* 0x000fea0003800200 */
.L_x_13953:
        /* <DEDUP_REMOVED lines=43> */
.L_x_13951:
[----:B------:R-:W-:Y:S05]  /*d9a0*/  BSYNC.RECONVERGENT B1 ;  /* 0x0000000000017941 */ /* 0x000fea0003800200 */
.L_x_13950:
        /* <DEDUP_REMOVED lines=11> */
.L_x_13949:
        /* <DEDUP_REMOVED lines=16> */
.L_x_13958:
[----:B------:R-:W-:Y:S01]  /*db60*/  IADD3 R102, PT, PT, R102, 0x1, RZ ;  /* 0x0000000166667810 */ /* 0x000fe20007ffe0ff */
[----:B------:R-:W-:Y:S03]  /*db70*/  BSSY.RECONVERGENT B2, `(.L_x_13959) ;  /* 0x000000c000027945 */ /* 0x000fe60003800200 */
        /* <DEDUP_REMOVED lines=11> */
.L_x_13960:
[----:B------:R-:W-:Y:S05]  /*dc30*/  BSYNC.RECONVERGENT B2 ;  /* 0x0000000000027941 */ /* 0x000fea0003800200 */
.L_x_13959:
        /* <DEDUP_REMOVED lines=43> */
.L_x_13957:
[----:B------:R-:W-:Y:S05]  /*def0*/  BSYNC.RECONVERGENT B1 ;  /* 0x0000000000017941 */ /* 0x000fea0003800200 */
.L_x_13956:
        /* <DEDUP_REMOVED lines=11> */
.L_x_13955:
[----:B------:R-:W-:Y:S01]  /*dfb0*/  MOV R73, R71 ;  /* 0x0000004700497202 */ /* 0x000fe20000000f00 */
[----:B------:R-:W-:Y:S01]  /*dfc0*/  IMAD.MOV.U32 R70, RZ, RZ, R46 ;  /* 0x000000ffff467224 */ /* 0x000fe200078e002e */
[----:B------:R-:W-:Y:S06]  /*dfd0*/  @!P0 BRA `(.L_x_13961) ;  /* 0x0000000400488947 */ /* 0x000fec0003800000 */
[----:B------:R-:W-:Y:S01]  /*dfe0*/  ISETP.NE.AND P3, PT, R71, 0x1, PT ;  /* 0x000000014700780c */ /* 0x000fe20003f65270 */
[----:B------:R-:W-:Y:S01]  /*dff0*/  BSSY.RECONVERGENT B1, `(.L_x_13962) ;  /* 0x0000045000017945 */ /* 0x000fe20003800200 */
[----:B------:R-:W-:Y:S02]  /*e000*/  HFMA2 R73, -RZ, RZ, 0, 1.1920928955078125e-07 ;  /* 0x00000002ff497431 */ /* 0x000fe400000001ff */
[----:B0-----:R-:W-:-:S09]  /*e010*/  IMAD.MOV.U32 R74, RZ, RZ, R90 ;  /* 0x000000ffff4a7224 */ /* 0x001fd200078e005a */
        /* <DEDUP_REMOVED lines=9> */
.L_x_13964:
        /* <DEDUP_REMOVED lines=13> */
.L_x_13966:
[----:B------:R-:W-:Y:S05]  /*e180*/  BSYNC.RECONVERGENT B2 ;  /* 0x0000000000027941 */ /* 0x000fea0003800200 */
.L_x_13965:
        /* <DEDUP_REMOVED lines=43> */
.L_x_13963:
[----:B------:R-:W-:Y:S05]  /*e440*/  BSYNC.RECONVERGENT B1 ;  /* 0x0000000000017941 */ /* 0x000fea0003800200 */
.L_x_13962:
        /* <DEDUP_REMOVED lines=11> */
.L_x_13961:
        /* <DEDUP_REMOVED lines=20> */
.L_x_13970:
        /* <DEDUP_REMOVED lines=13> */
.L_x_13972:
[----:B------:R-:W-:Y:S05]  /*e710*/  BSYNC.RECONVERGENT B2 ;  /* 0x0000000000027941 */ /* 0x000fea0003800200 */
.L_x_13971:
        /* <DEDUP_REMOVED lines=43> */
.L_x_13969:
[----:B------:R-:W-:Y:S05]  /*e9d0*/  BSYNC.RECONVERGENT B1 ;  /* 0x0000000000017941 */ /* 0x000fea0003800200 */
.L_x_13968:
        /* <DEDUP_REMOVED lines=12> */
.L_x_13924:
[----:B--2---:R-:W-:Y:S01]  /*eaa0*/  HFMA2 R64, -RZ, RZ, 0, 0 ;  /* 0x00000000ff407431 */ /* 0x004fe200000001ff */
        /* <DEDUP_REMOVED lines=19> */
.L_x_13976:
        /* <DEDUP_REMOVED lines=13> */
.L_x_13978:
[----:B------:R-:W-:Y:S05]  /*ecb0*/  BSYNC.RECONVERGENT B2 ;  /* 0x0000000000027941 */ /* 0x000fea0003800200 */
.L_x_13977:
        /* <DEDUP_REMOVED lines=42> */
.L_x_13975:
[----:B------:R-:W-:Y:S05]  /*ef60*/  BSYNC.RECONVERGENT B1 ;  /* 0x0000000000017941 */ /* 0x000fea0003800200 */
.L_x_13974:
        /* <DEDUP_REMOVED lines=11> */
.L_x_13973:
        /* <DEDUP_REMOVED lines=16> */
.L_x_13982:
        /* <DEDUP_REMOVED lines=13> */
.L_x_13984:
[----:B------:R-:W-:Y:S05]  /*f1f0*/  BSYNC.RECONVERGENT B2 ;  /* 0x0000000000027941 */ /* 0x000fea0003800200 */
.L_x_13983:
        /* <DEDUP_REMOVED lines=43> */
.L_x_13981:
[----:B------:R-:W-:Y:S05]  /*f4b0*/  BSYNC.RECONVERGENT B1 ;  /* 0x0000000000017941 */ /* 0x000fea0003800200 */
.L_x_13980:
        /* <DEDUP_REMOVED lines=11> */
.L_x_13979:
        /* <DEDUP_REMOVED lines=16> */
.L_x_13988:
        /* <DEDUP_REMOVED lines=13> */
.L_x_13990:
[----:B------:R-:W-:Y:S05]  /*f740*/  BSYNC.RECONVERGENT B2 ;  /* 0x0000000000027941 */ /* 0x000fea0003800200 */
.L_x_13989:
        /* <DEDUP_REMOVED lines=42> */
.L_x_13987:
[----:B------:R-:W-:Y:S05]  /*f9f0*/  BSYNC.RECONVERGENT B1 ;  /* 0x0000000000017941 */ /* 0x000fea0003800200 */
.L_x_13986:
        /* <DEDUP_REMOVED lines=11> */
.L_x_13985:
        /* <DEDUP_REMOVED lines=16> */
.L_x_13994:
        /* <DEDUP_REMOVED lines=13> */
.L_x_13996:
[----:B------:R-:W-:Y:S05]  /*fc80*/  BSYNC.RECONVERGENT B2 ;  /* 0x0000000000027941 */ /* 0x000fea0003800200 */
.L_x_13995:
        /* <DEDUP_REMOVED lines=43> */
.L_x_13993:
[----:B------:R-:W-:Y:S05]  /*ff40*/  BSYNC.RECONVERGENT B1 ;  /* 0x0000000000017941 */ /* 0x000fea0003800200 */
.L_x_13992:
        /* <DEDUP_REMOVED lines=11> */
.L_x_13991:
        /* <DEDUP_REMOVED lines=16> */
.L_x_14000:
        /* <DEDUP_REMOVED lines=13> */
.L_x_14002:
[----:B------:R-:W-:Y:S05]  /*101d0*/  BSYNC.RECONVERGENT B2 ;  /* 0x0000000000027941 */ /* 0x000fea0003800200 */
.L_x_14001:
        /* <DEDUP_REMOVED lines=43> */
.L_x_13999:
[----:B------:R-:W-:Y:S05]  /*10490*/  BSYNC.RECONVERGENT B1 ;  /* 0x0000000000017941 */ /* 0x000fea0003800200 */
.L_x_13998:
        /* <DEDUP_REMOVED lines=11> */
.L_x_13997:
        /* <DEDUP_REMOVED lines=16> */
.L_x_14006:
        /* <DEDUP_REMOVED lines=13> */
.L_x_14008:
[----:B------:R-:W-:Y:S05]  /*10720*/  BSYNC.RECONVERGENT B2 ;  /* 0x0000000000027941 */ /* 0x000fea0003800200 */
.L_x_14007:
        /* <DEDUP_REMOVED lines=43> */
.L_x_14005:
[----:B------:R-:W-:Y:S05]  /*109e0*/  BSYNC.RECONVERGENT B1 ;  /* 0x0000000000017941 */ /* 0x000fea0003800200 */
.L_x_14004:
        /* <DEDUP_REMOVED lines=11> */
.L_x_14003:
[----:B------:R-:W-:Y:S01]  /*10aa0*/  MOV R73, R71 ;  /* 0x0000004700497202 */ /* 0x000fe20000000f00 */
[----:B------:R-:W-:Y:S01]  /*10ab0*/  IMAD.MOV.U32 R70, RZ, RZ, RZ ;  /* 0x000000ffff467224 */ /* 0x000fe200078e00ff */
[----:B------:R-:W-:Y:S06]  /*10ac0*/  BRA.U !UP2, `(.L_x_14009) ;  /* 0x000000050a487547 */ /* 0x000fec000b800000 */
        /* <DEDUP_REMOVED lines=13> */
.L_x_14012:
        /* <DEDUP_REMOVED lines=13> */
.L_x_14014:
[----:B------:R-:W-:Y:S05]  /*10c70*/  BSYNC.RECONVERGENT B2 ;  /* 0x0000000000027941 */ /* 0x000fea0003800200 */
.L_x_14013:
        /* <DEDUP_REMOVED lines=43> */
.L_x_14011:
[----:B------:R-:W-:Y:S05]  /*10f30*/  BSYNC.RECONVERGENT B1 ;  /* 0x0000000000017941 */ /* 0x000fea0003800200 */
.L_x_14010:
        /* <DEDUP_REMOVED lines=11> */
.L_x_14009:
        /* <DEDUP_REMOVED lines=20> */
.L_x_14017:
        /* <DEDUP_REMOVED lines=13> */
.L_x_14019:
[----:B------:R-:W-:Y:S05]  /*11200*/  BSYNC.RECONVERGENT B2 ;  /* 0x0000000000027941 */ /* 0x000fea0003800200 */
.L_x_14018:
        /* <DEDUP_REMOVED lines=43> */
.L_x_14016:
[----:B------:R-:W-:Y:S05]  /*114c0*/  BSYNC.RECONVERGENT B1 ;  /* 0x0000000000017941 */ /* 0x000fea0003800200 */
.L_x_14015:
        /* <DEDUP_REMOVED lines=11> */
.L_x_13967:
[----:B------:R-:W1:Y:S02]  /*11580*/  LDC.64 R72, c[0x0][0x3a8] ;  /* 0x0000ea00ff487b82 */ /* 0x000e640000000a00 */
[----:B-1----:R-:W-:-:S05]  /*11590*/  IMAD.WIDE.U32 R72, R0, 0x20, R72 ;  /* 0x0000002000487825 */ /* 0x002fca00078e0048 */
[----:B------:R2:W-:Y:S04]  /*115a0*/  STG.E.128 desc[UR12][R72.64], R64 ;  /* 0x0000004048007986 */ /* 0x0005e8000c101d0c */
[----:B------:R2:W-:Y:S01]  /*115b0*/  STG.E.128 desc[UR12][R72.64+0x10], R68 ;  /* 0x0000104448007986 */ /* 0x0005e2000c101d0c */
[----:B------:R-:W-:Y:S05]  /*115c0*/  BRA.U !UP2, `(.L_x_13923) ;  /* 0x000000010a507547 */ /* 0x000fea000b800000 */
[----:B0-----:R-:W-:Y:S01]  /*115d0*/  SHF.L.U32 R74, R95, 0x10, RZ ;  /* 0x000000105f4a7819 */ /* 0x001fe200000006ff */
        /* <DEDUP_REMOVED lines=19> */
.L_x_13923:
[----:B------:R-:W-:Y:S05]  /*11710*/  BSYNC.RECONVERGENT B0 ;  /* 0x0000000000007941 */ /* 0x000fea0003800200 */
.L_x_13922:
[----:B------:R-:W-:Y:S01]  /*11720*/  FADD.FTZ R0, RZ, R48 ;  /* 0x00000030ff007221 */ /* 0x000fe20000010000 */
[C---:B------:R-:W-:Y:S01]  /*11730*/  ISETP.GT.U32.AND P3, PT, R3.reuse, 0xff, PT ;  /* 0x000000ff0300780c */ /* 0x040fe20003f64070 */
[----:B------:R-:W4:Y:S01]  /*11740*/  S2UR UR5, SR_CgaCtaId ;  /* 0x00000000000579c3 */ /* 0x000f220000008800 */
[----:B------:R-:W-:Y:S01]  /*11750*/  ISETP.GT.U32.AND P0, PT, R3, 0x17f, PT ;  /* 0x0000017f0300780c */ /* 0x000fe20003f04070 */
[----:B-123--:R-:W-:Y:S01]  /*11760*/  FADD.FTZ R73, R49, R0 ;  /* 0x0000000031497221 */ /* 0x00efe20000010000 */
[----:B------:R-:W-:Y:S01]  /*11770*/  UMOV UR4, 0x400 ;  /* 0x0000040000047882 */ /* 0x000fe20000000000 */
[----:B------:R-:W-:Y:S01]  /*11780*/  LOP3.LUT R100, R97, 0x1f, RZ, 0xc0, !PT ;  /* 0x0000001f61647812 */ /* 0x000fe200078ec0ff */
[----:B------:R-:W-:Y:S01]  /*11790*/  UISETP.GE.AND UP0, UPT, UR6, 0x1, UPT ;  /* 0x000000010600788c */ /* 0x000fe2000bf06270 */
        /* <DEDUP_REMOVED lines=10> */
[----:B0-----:R-:W-:-:S04]  /*11840*/  FADD.FTZ R75, R57, R0 ;  /* 0x00000000394b7221 */ /* 0x001fc80000010000 */
        /* <DEDUP_REMOVED lines=89> */
[----:B------:R-:W-:Y:S01]  /*11de0*/  @!P3 IMAD.SHL.U32 R99, R97, 0x8, RZ ;  /* 0x000000086163b824 */ /* 0x000fe200078e00ff */
[----:B------:R-:W-:Y:S01]  /*11df0*/  MOV R98, RZ ;  /* 0x000000ff00627202 */ /* 0x000fe20000000f00 */
[----:B------:R-:W-:Y:S02]  /*11e00*/  @!P3 IMAD.MOV.U32 R98, RZ, RZ, R77 ;  /* 0x000000ffff62b224 */ /* 0x000fe400078e004d */
        /* <DEDUP_REMOVED lines=36> */
[----:B---3--:R-:W-:Y:S01]  /*12050*/  FMUL.FTZ R98, R104, R73 ;  /* 0x0000004968627220 */ /* 0x008fe20000410000 */
[----:B--2---:R-:W-:Y:S02]  /*12060*/  FADD.FTZ R73, R75, R0 ;  /* 0x000000004b497221 */ /* 0x004fe40000010000 */
[----:B------:R-:W-:Y:S01]  /*12070*/  FMUL.FTZ R72, R72, R101 ;  /* 0x0000006548487220 */ /* 0x000fe20000410000 */
[----:B------:R-:W1:Y:S01]  /*12080*/  @!P0 LDC.64 R74, c[0x0][0x3c0] ;  /* 0x0000f000ff4a8b82 */ /* 0x000e620000000a00 */
[----:B------:R-:W2:Y:S02]  /*12090*/  SHFL.IDX PT, R101, R98, RZ, 0x1f ;  /* 0x00001fff62657589 */ /* 0x000ea400000e0000 */
[----:B------:R-:W-:-:S05]  /*120a0*/  FFMA.FTZ R104, R104, R72, R73 ;  /* 0x0000004868687223 */ /* 0x000fca0000010049 */
[----:B------:R-:W0:Y:S01]  /*120b0*/  SHFL.IDX PT, R103, R104, RZ, 0x1f ;  /* 0x00001fff68677589 */ /* 0x000e2200000e0000 */
[----:B------:R-:W3:Y:S01]  /*120c0*/  @!P0 LDC.64 R72, c[0x0][0x3c8] ;  /* 0x0000f200ff488b82 */ /* 0x000ee20000000a00 */
[----:B--2---:R-:W-:-:S05]  /*120d0*/  FMUL.FTZ R0, R101, R101 ;  /* 0x0000006565007220 */ /* 0x004fca0000410000 */
[----:B------:R-:W-:Y:S01]  /*120e0*/  FSEL R99, R0, RZ, P3 ;  /* 0x000000ff00637208 */ /* 0x000fe20001800000 */
[----:B0-----:R-:W-:Y:S01]  /*120f0*/  FFMA.FTZ R0, R103, UR25, R100 ;  /* 0x0000001967007c23 */ /* 0x001fe20008010064 */
[----:B------:R-:W-:-:S03]  /*12100*/  IMAD.U32 R103, RZ, RZ, UR22 ;  /* 0x00000016ff677e24 */ /* 0x000fc6000f8e00ff */
[----:B------:R-:W-:Y:S01]  /*12110*/  FADD.FTZ R0, R0, R99 ;  /* 0x0000006300007221 */ /* 0x000fe20000010000 */
[----:B------:R-:W-:Y:S01]  /*12120*/  MOV R99, UR22 ;  /* 0x0000001600637c02 */ /* 0x000fe20008000f00 */
[----:B---3--:R-:W-:-:S04]  /*12130*/  @!P0 IMAD.WIDE R72, R103, 0x4, R72 ;  /* 0x0000000467488825 */ /* 0x008fc800078e0248 */
[----:B------:R-:W0:Y:S01]  /*12140*/  MUFU.RSQ R0, R0 ;  /* 0x0000000000007308 */ /* 0x000e220000001400 */
[----:B-1----:R-:W-:-:S05]  /*12150*/  @!P0 IMAD.WIDE R74, R99, 0x4, R74 ;  /* 0x00000004634a8825 */ /* 0x002fca00078e024a */
        /* <DEDUP_REMOVED lines=35> */
[----:B------:R-:W-:Y:S01]  /*12390*/  FADD.FTZ R109, R55, -R100 ;  /* 0x80000064376d7221 */ /* 0x000fe20000010000 */
[----:B------:R-:W-:Y:S01]  /*123a0*/  FFMA.FTZ R103, R103, R104, R106 ;  /* 0x0000006867677223 */ /* 0x000fe2000001006a */
        /* <DEDUP_REMOVED lines=9> */
[----:B------:R-:W-:Y:S01]  /*12440*/  FFMA.FTZ R106, R101, R106, R108 ;  /* 0x0000006a656a7223 */ /* 0x000fe2000001006c */
[----:B------:R-:W-:Y:S02]  /*12450*/  HADD2.F32 R112, -RZ, R34.H1_H1 ;  /* 0x30000022ff707230 */ /* 0x000fe40000004100 */
[----:B------:R-:W-:Y:S01]  /*12460*/  FFMA.FTZ R101, R75, R74, R104 ;  /* 0x0000004a4b657223 */ /* 0x000fe20000010068 */
[----:B------:R-:W-:-:S02]  /*12470*/  HADD2.F32 R114, -RZ, R87.H1_H1 ;  /* 0x30000057ff727230 */ /* 0x000fc40000004100 */
        /* <DEDUP_REMOVED lines=10> */
.L_x_14022:
[----:B------:R-:W-:Y:S05]  /*12520*/  BSYNC.RECONVERGENT B0 ;  /* 0x0000000000007941 */ /* 0x000fea0003800200 */
.L_x_14021:
        /* <DEDUP_REMOVED lines=50> */
.L_x_14024:
[----:B------:R-:W-:Y:S05]  /*12850*/  BSYNC.RECONVERGENT B0 ;  /* 0x0000000000007941 */ /* 0x000fea0003800200 */
.L_x_14023:
        /* <DEDUP_REMOVED lines=28> */
[----:B------:R-:W-:Y:S02]  /*12a20*/  HADD2.F32 R106, -RZ, R15.H0_H0 ;  /* 0x2000000fff6a7230 */ /* 0x000fe40000004100 */
[----:B------:R-:W-:Y:S02]  /*12a30*/  HADD2.F32 R108, -RZ, R11.H0_H0 ;  /* 0x2000000bff6c7230 */ /* 0x000fe40000004100 */
[----:B------:R-:W-:-:S02]  /*12a40*/  HADD2.F32 R99, -RZ, R12.H1_H1 ;  /* 0x3000000cff637230 */ /* 0x000fc40000004100 */
[----:B------:R-:W-:Y:S02]  /*12a50*/  HADD2.F32 R100, -RZ, R13.H1_H1 ;  /* 0x3000000dff647230 */ /* 0x000fe40000004100 */
[----:B------:R-:W-:Y:S01]  /*12a60*/  FFMA.FTZ R108, R111, R106, R108 ;  /* 0x0000006a6f6c7223 */ /* 0x000fe2000001006c */
[----:B------:R-:W-:Y:S02]  /*12a70*/  HADD2.F32 R105, -RZ, R14.H1_H1 ;  /* 0x3000000eff697230 */ /* 0x000fe40000004100 */
[----:B------:R-:W-:Y:S02]  /*12a80*/  HADD2.F32 R110, -RZ, R15.H1_H1 ;  /* 0x3000000fff6e7230 */ /* 0x000fe40000004100 */
[----:B------:R-:W-:Y:S02]  /*12a90*/  HADD2.F32 R112, -RZ, R11.H1_H1 ;  /* 0x3000000bff707230 */ /* 0x000fe40000004100 */
        /* <DEDUP_REMOVED lines=13> */
.L_x_14025:
[----:B------:R-:W-:Y:S05]  /*12b70*/  BSYNC.RECONVERGENT B0 ;  /* 0x0000000000007941 */ /* 0x000fea0003800200 */
.L_x_14020:
[----:B------:R-:W-:Y:S02]  /*12b80*/  UIADD3 UR22, UPT, UPT, UR22, UR20, URZ ;  /* 0x0000001416167290 */ /* 0x000fe4000fffe0ff */
[----:B------:R-:W-:Y:S02]  /*12b90*/  UPLOP3.LUT UP1, UPT, UPT, UPT, UP1, 0x40, 0x4 ;  /* 0x000000000004789c */ /* 0x000fe40003f2e810 */
[----:B------:R-:W-:-:S09]  /*12ba0*/  UISETP.GE.AND UP0, UPT, UR22, UR21, UPT ;  /* 0x000000151600728c */ /* 0x000fd2000bf06270 */
[----:B------:R-:W-:Y:S05]  /*12bb0*/  BRA.U !UP0, `(.L_x_14026) ;  /* 0xfffffee108547547 */ /* 0x000fea000b83ffff */
[----:B------:R-:W-:Y:S05]  /*12bc0*/  EXIT ;  /* 0x000000000000794d */ /* 0x000fea0003800000 */
.L_x_14027:
        /* <DEDUP_REMOVED lines=11> */
.L_x_20841:


//--------------------- .text._ZN10layer_norm13ln_fwd_kernelINS_13Kernel_traitsI6__halfS2_fS2_fjLj3072ELj1ELj1ELj4ELj16ENS_18Kernel_traits_baseILj3072ES2_S2_fS2_fjLj128EEEEELb1ELb1ELb1ELb1EEEvNS_9FwdParamsE --------------------------
	.section	.text._ZN10layer_norm13ln_fwd_kernelINS_13Kernel_traitsI6__halfS2_fS2_fjLj3072ELj1ELj1ELj4ELj16ENS_18Kernel_traits_baseILj3072ES2_S2_fS2_fjLj128EEEEELb1ELb1ELb1ELb1EEEvNS_9FwdParamsE,"ax",@progbits
	.align	128
        .global         _ZN10layer_norm13ln_fwd_kernelINS_13Kernel_traitsI6__halfS2_fS2_fjLj3072ELj1ELj1ELj4ELj16ENS_18Kernel_traits_baseILj3072ES2_S2_fS2_fjLj128EEEEELb1ELb1ELb1ELb1EEEvNS_9FwdParamsE
        .type           _ZN10layer_norm13ln_fwd_kernelINS_13Kernel_traitsI6__halfS2_fS2_fjLj3072ELj1ELj1ELj4ELj16ENS_18Kernel_traits_baseILj3072ES2_S2_fS2_fjLj128EEEEELb1ELb1ELb1ELb1EEEvNS_9FwdParamsE,@function
        .size           _ZN10layer_norm13ln_fwd_kernelINS_13Kernel_traitsI6__halfS2_fS2_fjLj3072ELj1ELj1ELj4ELj16ENS_18Kernel_traits_baseILj3072ES2_S2_fS2_fjLj128EEEEELb1ELb1ELb1ELb1EEEvNS_9FwdParamsE,(.L_x_20842 - _ZN10layer_norm13ln_fwd_kernelINS_13Kernel_traitsI6__halfS2_fS2_fjLj3072ELj1ELj1ELj4ELj16ENS_18Kernel_traits_baseILj3072ES2_S2_fS2_fjLj128EEEEELb1ELb1ELb1ELb1EEEvNS_9FwdParamsE)
        .other          _ZN10layer_norm13ln_fwd_kernelINS_13Kernel_traitsI6__halfS2_fS2_fjLj3072ELj1ELj1ELj4ELj16ENS_18Kernel_traits_baseILj3072ES2_S2_fS2_fjLj128EEEEELb1ELb1ELb1ELb1EEEvNS_9FwdParamsE,@"STO_CUDA_ENTRY STV_DEFAULT"
_ZN10layer_norm13ln_fwd_kernelINS_13Kernel_traitsI6__halfS2_fS2_fjLj3072ELj1ELj1ELj4ELj16ENS_18Kernel_traits_baseILj3072ES2_S2_fS2_fjLj128EEEEELb1ELb1ELb1ELb1EEEvNS_9FwdParamsE:
.text._ZN10layer_norm13ln_fwd_kernelINS_13Kernel_traitsI6__halfS2_fS2_fjLj3072ELj1ELj1ELj4ELj16ENS_18Kernel_traits_baseILj3072ES2_S2_fS2_fjLj128EEEEELb1ELb1ELb1ELb1EEEvNS_9FwdParamsE:
        /* <DEDUP_REMOVED lines=38> */
[----:B------:R-:W-:Y:S01]  /*0260*/  HFMA2 R95, -RZ, RZ, 0, 0 ;  /* 0x00000000ff5f7431 */ /* 0x000fe200000001ff */
[----:B------:R-:W-:Y:S01]  /*0270*/  @P1 R2UR UR14, R2 ;  /* 0x00000000020e12ca */ /* 0x000fe200000e0000 */
[----:B------:R-:W-:Y:S01]  /*0280*/  @P0 IMAD.MOV.U32 R68, RZ, RZ, R41 ;  /* 0x000000ffff440224 */ /* 0x000fe200078e0029 */
[----:B------:R-:W-:Y:S01]  /*0290*/  @P1 IADD3.X R49, PT, PT, RZ, R5, RZ, P2, !PT ;  /* 0x00000005ff311210 */ /* 0x000fe200017fe4ff */
[----:B------:R-:W-:Y:S01]  /*02a0*/  @P0 IMAD.MOV.U32 R71, RZ, RZ, R36 ;  /* 0x000000ffff470224 */ /* 0x000fe200078e0024 */
[----:B------:R-:W-:Y:S01]  /*02b0*/  @P1 R2UR UR15, R3 ;  /* 0x00000000030f12ca */ /* 0x000fe200000e0000 */
[----:B------:R-:W-:Y:S01]  /*02c0*/  @P0 IMAD.MOV.U32 R74, RZ, RZ, R39 ;  /* 0x000000ffff4a0224 */ /* 0x000fe200078e0027 */
[--C-:B------:R-:W-:Y:S01]  /*02d0*/  SHF.R.U64 R2, R48, 0x2, R49.reuse ;  /* 0x0000000230027819 */ /* 0x100fe20000001231 */
[----:B------:R-:W-:Y:S01]  /*02e0*/  @P0 IMAD.MOV.U32 R77, RZ, RZ, R34 ;  /* 0x000000ffff4d0224 */ /* 0x000fe200078e0022 */
[----:B------:R-:W-:-:S02]  /*02f0*/  SHF.R.U32.HI R4, RZ, 0x2, R49 ;  /* 0x00000002ff047819 */ /* 0x000fc40000011631 */
[----:B------:R-:W-:Y:S02]  /*0300*/  @!P0 CS2R R30, SRZ ;  /* 0x00000000001e8805 */ /* 0x000fe4000001ff00 */
        /* <DEDUP_REMOVED lines=9> */
[----:B------:R-:W-:Y:S01]  /*03a0*/  @P0 MOV R73, R38 ;  /* 0x0000002600490202 */ /* 0x000fe20000000f00 */
[----:B------:R-:W-:Y:S01]  /*03b0*/  UIADD3 UR29, UPT, UPT, UR15, 0x76cf5d0a, URZ ;  /* 0x76cf5d0a0f1d7890 */ /* 0x000fe2000fffe0ff */
[----:B0-----:R-:W-:Y:S01]  /*03c0*/  IMAD R3, R7, UR7, R0 ;  /* 0x0000000707037c24 */ /* 0x001fe2000f8e0200 */
[----:B------:R-:W-:Y:S01]  /*03d0*/  UIADD3 UR30, UPT, UPT, UR14, -0x255992d5, URZ ;  /* 0xdaa66d2b0e1e7890 */ /* 0x000fe2000fffe0ff */
[----:B------:R-:W-:Y:S01]  /*03e0*/  IMAD.HI.U32 R7, R6, -0x326172a9, RZ ;  /* 0xcd9e8d5706077827 */ /* 0x000fe200078e00ff */
[----:B------:R-:W-:Y:S01]  /*03f0*/  UIADD3 UR31, UPT, UPT, UR15, 0x32370b8f, URZ ;  /* 0x32370b8f0f1f7890 */ /* 0x000fe2000fffe0ff */
[----:B------:R-:W-:Y:S01]  /*0400*/  @P0 MOV R75, R32 ;  /* 0x00000020004b0202 */ /* 0x000fe20000000f00 */
[----:B------:R-:W-:Y:S01]  /*0410*/  UIADD3 UR32, UPT, UPT, UR14, 0x78dde6e4, URZ ;  /* 0x78dde6e40e207890 */ /* 0x000fe2000fffe0ff */
[C---:B------:R-:W-:Y:S01]  /*0420*/  IMAD.HI.U32 R5, R3.reuse, -0x326172a9, RZ ;  /* 0xcd9e8d5703057827 */ /* 0x040fe200078e00ff */
[----:B------:R-:W-:Y:S01]  /*0430*/  UIADD3 UR33, UPT, UPT, UR15, -0x126145ec, URZ ;  /* 0xed9eba140f217890 */ /* 0x000fe2000fffe0ff */
[----:B------:R-:W-:Y:S01]  /*0440*/  @P0 MOV R78, R33 ;  /* 0x00000021004e0202 */ /* 0x000fe20000000f00 */
[----:B------:R-:W-:Y:S01]  /*0450*/  UIADD3 UR34, UPT, UPT, UR14, 0x1715609d, URZ ;  /* 0x1715609d0e227890 */ /* 0x000fe2000fffe0ff */
[----:B------:R-:W-:Y:S01]  /*0460*/  IMAD R8, R3, -0x326172a9, RZ ;  /* 0xcd9e8d5703087824 */ /* 0x000fe200078e02ff */
[----:B------:R-:W-:Y:S01]  /*0470*/  LOP3.LUT R5, R4, UR14, R5, 0x96, !PT ;  /* 0x0000000e04057c12 */ /* 0x000fe2000f8e9605 */
[----:B------:R-:W-:Y:S01]  /*0480*/  IMAD R6, R6, -0x326172a9, RZ ;  /* 0xcd9e8d5706067824 */ /* 0x000fe200078e02ff */
[----:B------:R-:W-:Y:S01]  /*0490*/  UIADD3 UR35, UPT, UPT, UR15, -0x56f99767, URZ ;  /* 0xa90668990f237890 */ /* 0x000fe2000fffe0ff */
[----:B------:R-:W-:Y:S01]  /*04a0*/  @P0 MOV R76, R35 ;  /* 0x00000023004c0202 */ /* 0x000fe20000000f00 */
[----:B------:R-:W-:Y:S01]  /*04b0*/  UIADD3 UR36, UPT, UPT, UR14, -0x4ab325aa, URZ ;  /* 0xb54cda560e247890 */ /* 0x000fe2000fffe0ff */
[C---:B------:R-:W-:Y:S01]  /*04c0*/  IMAD.HI.U32 R9, R5.reuse, -0x2daee0ad, RZ ;  /* 0xd2511f5305097827 */ /* 0x040fe200078e00ff */
[----:B------:R-:W-:Y:S01]  /*04d0*/  LOP3.LUT R7, R8, UR26, R7, 0x96, !PT ;  /* 0x0000001a08077c12 */ /* 0x000fe2000f8e9607 */
[----:B------:R-:W-:Y:S01]  /*04e0*/  UIADD3 UR37, UPT, UPT, UR15, 0x646e171e, URZ ;  /* 0x646e171e0f257890 */ /* 0x000fe2000fffe0ff */
[----:B------:R-:W-:Y:S01]  /*04f0*/  @!P0 MOV R68, R41 ;  /* 0x0000002900448202 */ /* 0x000fe20000000f00 */
        /* <DEDUP_REMOVED lines=16> */
[----:B------:R-:W-:Y:S01]  /*0600*/  @!P0 MOV R77, R34 ;  /* 0x00000022004d8202 */ /* 0x000fe20000000f00 */
[----:B------:R-:W-:Y:S01]  /*0610*/  UIADD3 UR43, UPT, UPT, UR15, -0x695add53, URZ ;  /* 0x96a522ad0f2b7890 */ /* 0x000fe2000fffe0ff */
[----:B------:R-:W-:Y:S01]  /*0620*/  IMAD.HI.U32 R7, R5, -0x2daee0ad, RZ ;  /* 0xd2511f5305077827 */ /* 0x000fe200078e00ff */
[----:B------:R-:W-:-:S02]  /*0630*/  LOP3.LUT R6, R9, UR30, R6, 0x96, !PT ;  /* 0x0000001e09067c12 */ /* 0x000fc4000f8e9606 */
[----:B------:R-:W-:Y:S02]  /*0640*/  @!P0 CS2R R28, SRZ ;  /* 0x00000000001c8805 */ /* 0x000fe4000001ff00 */
[----:B------:R-:W-:Y:S01]  /*0650*/  LOP3.LUT R97, R48, 0x3, RZ, 0xc0, !PT ;  /* 0x0000000330617812 */ /* 0x000fe200078ec0ff */
[----:B------:R-:W-:Y:S01]  /*0660*/  IMAD R8, R8, -0x326172a9, RZ ;  /* 0xcd9e8d5708087824 */ /* 0x000fe200078e02ff */
[----:B------:R-:W-:Y:S01]  /*0670*/  LOP3.LUT R7, R10, UR31, R7, 0x96, !PT ;  /* 0x0000001f0a077c12 */ /* 0x000fe2000f8e9607 */
[----:B------:R-:W-:Y:S01]  /*0680*/  IMAD R10, R5, -0x2daee0ad, RZ ;  /* 0xd2511f53050a7824 */ /* 0x000fe200078e02ff */
[----:B------:R-:W-:Y:S01]  /*0690*/  @!P0 CS2R R26, SRZ ;  /* 0x00000000001a8805 */ /* 0x000fe2000001ff00 */
[----:B------:R-:W-:Y:S01]  /*06a0*/  IMAD.HI.U32 R9, R6, -0x2daee0ad, RZ ;  /* 0xd2511f5306097827 */ /* 0x000fe200078e00ff */
[----:B------:R-:W-:Y:S02]  /*06b0*/  @!P0 CS2R R24, SRZ ;  /* 0x0000000000188805 */ /* 0x000fe4000001ff00 */
[----:B------:R-:W-:-:S02]  /*06c0*/  @!P0 CS2R R22, SRZ ;  /* 0x0000000000168805 */ /* 0x000fc4000001ff00 */
[----:B------:R-:W-:Y:S01]  /*06d0*/  @!P0 CS2R R20, SRZ ;  /* 0x0000000000148805 */ /* 0x000fe2000001ff00 */
[C---:B------:R-:W-:Y:S01]  /*06e0*/  IMAD.HI.U32 R5, R7.reuse, -0x326172a9, RZ ;  /* 0xcd9e8d5707057827 */ /* 0x040fe200078e00ff */
[----:B------:R-:W-:Y:S01]  /*06f0*/  LOP3.LUT R9, R10, UR33, R9, 0x96, !PT ;  /* 0x000000210a097c12 */ /* 0x000fe2000f8e9609 */
[----:B------:R-:W-:Y:S02]  /*0700*/  UPLOP3.LUT UP0, UPT, UPT, UPT, UPT, 0x40, 0x4 ;  /* 0x000000000004789c */ /* 0x000fe40003f0e870 */
[----:B------:R-:W-:Y:S01]  /*0710*/  IMAD R11, R6, -0x2daee0ad, RZ ;  /* 0xd2511f53060b7824 */ /* 0x000fe200078e02ff */
[----:B------:R-:W-:Y:S01]  /*0720*/  LOP3.LUT R5, R8, UR32, R5, 0x96, !PT ;  /* 0x0000002008057c12 */ /* 0x000fe2000f8e9605 */
[----:B------:R-:W-:Y:S01]  /*0730*/  IMAD R8, R7, -0x326172a9, RZ ;  /* 0xcd9e8d5707087824 */ /* 0x000fe200078e02ff */
[----:B------:R-:W0:Y:S01]  /*0740*/  LDCU UR23, c[0x0][0x404] ;  /* 0x00008080ff1777ac */ /* 0x000e220008000800 */
[----:B------:R-:W-:Y:S01]  /*0750*/  IMAD.HI.U32 R7, R9, -0x326172a9, RZ ;  /* 0xcd9e8d5709077827 */ /* 0x000fe200078e00ff */
        /* <DEDUP_REMOVED lines=11> */
[----:B------:R-:W-:-:S02]  /*0810*/  LOP3.LUT R10, R11, UR37, R10, 0x96, !PT ;  /* 0x000000250b0a7c12 */ /* 0x000fc4000f8e960a */
[----:B------:R-:W-:Y:S01]  /*0820*/  @P0 MOV R11, R16 ;  /* 0x00000010000b0202 */ /* 0x000fe20000000f00 */
        /* <DEDUP_REMOVED lines=22> */
[----:B------:R-:W-:Y:S01]  /*0990*/  LOP3.LUT R6, R9, UR43, R6, 0x96, !PT ;  /* 0x0000002b09067c12 */ /* 0x000fe2000f8e9606 */
[----:B------:R-:W-:Y:S01]  /*09a0*/  @P0 IMAD.MOV.U32 R8, RZ, RZ, R13 ;  /* 0x000000ffff080224 */ /* 0x000fe200078e000d */
[----:B------:R-:W-:Y:S01]  /*09b0*/  @P0 MOV R9, R14 ;  /* 0x0000000e00090202 */ /* 0x000fe20000000f00 */
[----:B------:R-:W-:Y:S01]  /*09c0*/  @!P0 IMAD.MOV.U32 R7, RZ, RZ, R12 ;  /* 0x000000ffff078224 */ /* 0x000fe200078e000c */
[----:B------:R-:W-:Y:S01]  /*09d0*/  @!P0 MOV R8, R13 ;  /* 0x0000000d00088202 */ /* 0x000fe20000000f00 */
[----:B------:R-:W-:Y:S01]  /*09e0*/  @!P0 IMAD.MOV.U32 R9, RZ, RZ, R14 ;  /* 0x000000ffff098224 */ /* 0x000fe200078e000e */
[----:B------:R-:W-:Y:S01]  /*09f0*/  @P0 MOV R14, R19 ;  /* 0x00000013000e0202 */ /* 0x000fe20000000f00 */
[----:B------:R-:W-:Y:S02]  /*0a00*/  @P0 IMAD.MOV.U32 R10, RZ, RZ, R15 ;  /* 0x000000ffff0a0224 */ /* 0x000fe400078e000f */
[----:B------:R-:W-:-:S02]  /*0a10*/  @P0 IMAD.MOV.U32 R12, RZ, RZ, R17 ;  /* 0x000000ffff0c0224 */ /* 0x000fc400078e0011 */
[----:B------:R-:W-:Y:S01]  /*0a20*/  @P0 IMAD.MOV.U32 R13, RZ, RZ, R18 ;  /* 0x000000ffff0d0224 */ /* 0x000fe200078e0012 */
[----:B------:R-:W-:Y:S01]  /*0a30*/  @!P0 MOV R13, R18 ;  /* 0x00000012000d8202 */ /* 0x000fe20000000f00 */
[----:B------:R-:W-:Y:S02]  /*0a40*/  @!P0 IMAD.MOV.U32 R10, RZ, RZ, R15 ;  /* 0x000000ffff0a8224 */ /* 0x000fe400078e000f */
[----:B------:R-:W-:Y:S01]  /*0a50*/  @!P0 IMAD.MOV.U32 R11, RZ, RZ, R16 ;  /* 0x000000ffff0b8224 */ /* 0x000fe200078e0010 */
[----:B------:R-:W-:Y:S01]  /*0a60*/  @P0 MOV R16, R45 ;  /* 0x0000002d00100202 */ /* 0x000fe20000000f00 */
[----:B------:R-:W-:Y:S02]  /*0a70*/  @!P0 IMAD.MOV.U32 R12, RZ, RZ, R17 ;  /* 0x000000ffff0c8224 */ /* 0x000fe400078e0011 */
[----:B------:R-:W-:Y:S01]  /*0a80*/  @!P0 IMAD.MOV.U32 R14, RZ, RZ, R19 ;  /* 0x000000ffff0e8224 */ /* 0x000fe200078e0013 */
[----:B------:R-:W-:Y:S01]  /*0a90*/  @P0 MOV R19, R40 ;  /* 0x0000002800130202 */ /* 0x000fe20000000f00 */
[----:B------:R-:W-:Y:S01]  /*0aa0*/  @P0 IMAD.MOV.U32 R15, RZ, RZ, R44 ;  /* 0x000000ffff0f0224 */ /* 0x000fe200078e002c */
[----:B------:R-:W-:Y:S01]  /*0ab0*/  @!P0 MOV R15, R44 ;  /* 0x0000002c000f8202 */ /* 0x000fe20000000f00 */
[----:B------:R-:W-:Y:S01]  /*0ac0*/  @P0 IMAD.MOV.U32 R17, RZ, RZ, R46 ;  /* 0x000000ffff110224 */ /* 0x000fe200078e002e */
[----:B------:R-:W-:Y:S01]  /*0ad0*/  @!P0 MOV R17, R46 ;  /* 0x0000002e00118202 */ /* 0x000fe20000000f00 */
[----:B------:R-:W-:-:S02]  /*0ae0*/  @P0 IMAD.MOV.U32 R18, RZ, RZ, R47 ;  /* 0x000000ffff120224 */ /* 0x000fc400078e002f */
[----:B------:R-:W-:Y:S02]  /*0af0*/  @!P0 IMAD.MOV.U32 R16, RZ, RZ, R45 ;  /* 0x000000ffff108224 */ /* 0x000fe400078e002d */
[----:B------:R-:W-:Y:S02]  /*0b00*/  @!P0 IMAD.MOV.U32 R18, RZ, RZ, R47 ;  /* 0x000000ffff128224 */ /* 0x000fe400078e002f */
[----:B------:R-:W-:Y:S02]  /*0b10*/  @!P0 IMAD.MOV.U32 R19, RZ, RZ, R40 ;  /* 0x000000ffff138224 */ /* 0x000fe400078e0028 */
[----:B------:R-:W-:Y:S02]  /*0b20*/  @!P0 IMAD.MOV.U32 R69, RZ, RZ, R42 ;  /* 0x000000ffff458224 */ /* 0x000fe400078e002a */
[----:B------:R-:W-:Y:S02]  /*0b30*/  @!P0 IMAD.MOV.U32 R70, RZ, RZ, R43 ;  /* 0x000000ffff468224 */ /* 0x000fe400078e002b */
[----:B------:R-:W-:-:S02]  /*0b40*/  @!P0 IMAD.MOV.U32 R72, RZ, RZ, R37 ;  /* 0x000000ffff488224 */ /* 0x000fc400078e0025 */
[----:B------:R-:W-:Y:S02]  /*0b50*/  @!P0 IMAD.MOV.U32 R73, RZ, RZ, R38 ;  /* 0x000000ffff498224 */ /* 0x000fe400078e0026 */
[----:B------:R-:W-:Y:S02]  /*0b60*/  @!P0 IMAD.MOV.U32 R75, RZ, RZ, R32 ;  /* 0x000000ffff4b8224 */ /* 0x000fe400078e0020 */
[----:B------:R-:W-:Y:S02]  /*0b70*/  @!P0 IMAD.MOV.U32 R78, RZ, RZ, R33 ;  /* 0x000000ffff4e8224 */ /* 0x000fe400078e0021 */
[----:B------:R-:W-:Y:S02]  /*0b80*/  @!P0 IMAD.MOV.U32 R76, RZ, RZ, R35 ;  /* 0x000000ffff4c8224 */ /* 0x000fe400078e0023 */
[----:B------:R-:W-:Y:S02]  /*0b90*/  IMAD R96, R96, -0x326172a9, RZ ;  /* 0xcd9e8d5760607824 */ /* 0x000fe400078e02ff */
[----:B01234-:R-:W-:-:S07]  /*0ba0*/  IMAD R98, R98, -0x2daee0ad, RZ ;  /* 0xd2511f5362627824 */ /* 0x01ffce00078e02ff */
.L_x_14224:
[----:B------:R-:W-:-:S06]  /*0bb0*/  UIMAD.WIDE UR4, UR7, 0x4, UR8 ;  /* 0x00000004070478a5 */ /* 0x000fcc000f8e0208 */
[----:B0-----:R-:W-:Y:S01]  /*0bc0*/  IMAD.U32 R46, RZ, RZ, UR4 ;  /* 0x00000004ff2e7e24 */ /* 0x001fe2000f8e00ff */
[----:B------:R-:W-:-:S05]  /*0bd0*/  MOV R47, UR5 ;  /* 0x00000005002f7c02 */ /* 0x000fca0008000f00 */
[----:B------:R-:W2:Y:S01]  /*0be0*/  LDG.E R90, desc[UR12][R46.64] ;  /* 0x0000000c2e5a7981 */ /* 0x000ea2000c1e1900 */
[----:B------:R-:W-:-:S06]  /*0bf0*/  UIMAD.WIDE UR4, UR7, 0x4, UR10 ;  /* 0x00000004070478a5 */ /* 0x000fcc000f8e020a */
[----:B------:R-:W-:Y:S01]  /*0c00*/  IMAD.U32 R49, RZ, RZ, UR5 ;  /* 0x00000005ff317e24 */ /* 0x000fe2000f8e00ff */
[----:B--2---:R-:W-:-:S13]  /*0c10*/  ISETP.GE.AND P1, PT, R90, 0x1, PT ;  /* 0x000000015a00780c */ /* 0x004fda0003f26270 */
[----:B------:R-:W-:Y:S01]  /*0c20*/  @P1 VIADD R48, R90, 0xffffffff ;  /* 0xffffffff5a301836 */ /* 0x000fe20000000000 */
[----:B------:R-:W0:Y:S03]  /*0c30*/  @P1 LDC.64 R44, c[0x0][0x390] ;  /* 0x0000e400ff2c1b82 */ /* 0x000e260000000a00 */
[----:B------:R-:W-:Y:S01]  /*0c40*/  @P1 IMAD R50, R48, UR22, RZ ;  /* 0x0000001630321c24 */ /* 0x000fe2000f8e02ff */
[----:B------:R-:W-:Y:S02]  /*0c50*/  MOV R48, UR4 ;  /* 0x0000000400307c02 */ /* 0x000fe40008000f00 */
[----:B------:R-:W-:Y:S02]  /*0c60*/  ISETP.NE.U32.AND P0, PT, RZ, UR18, PT ;  /* 0x00000012ff007c0c */ /* 0x000fe4000bf05070 */
[----:B------:R-:W-:Y:S02]  /*0c70*/  @P1 SHF.R.S32.HI R51, RZ, 0x1f, R50 ;  /* 0x0000001fff331819 */ /* 0x000fe40000011432 */
[----:B------:R-:W2:Y:S01]  /*0c80*/  LDG.E R48, desc[UR12][R48.64] ;  /* 0x0000000c30307981 */ /* 0x000ea2000c1e1900 */
[----:B------:R-:W-:Y:S01]  /*0c90*/  UIMAD UR4, UR7, UR22, URZ ;  /* 0x00000016070472a4 */ /* 0x000fe2000f8e02ff */
[----:B------:R-:W-:-:S02]  /*0ca0*/  @P1 LEA.HI R51, R51, R50, RZ, 0x3 ;  /* 0x0000003233331211 */ /* 0x000fc400078f18ff */
[----:B------:R-:W-:Y:S01]  /*0cb0*/  ISETP.NE.AND.EX P0, PT, RZ, UR19, PT, P0 ;  /* 0x00000013ff007c0c */ /* 0x000fe2000bf05300 */
[----:B------:R-:W-:Y:S01]  /*0cc0*/  USHF.R.S32.HI UR5, URZ, 0x1f, UR4 ;  /* 0x0000001fff057899 */ /* 0x000fe20008011404 */
[----:B------:R-:W-:Y:S02]  /*0cd0*/  MOV R91, RZ ;  /* 0x000000ff005b7202 */ /* 0x000fe40000000f00 */
[----:B------:R-:W-:Y:S01]  /*0ce0*/  @P1 LEA.HI.SX32 R91, R51, R0, 0x1d ;  /* 0x00000000335b1211 */ /* 0x000fe200078feaff */
[----:B------:R-:W-:-:S04]  /*0cf0*/  ULEA.HI UR5, UR5, UR4, URZ, 0x3 ;  /* 0x0000000405057291 */ /* 0x000fc8000f8f18ff */
[----:B0-----:R-:W-:-:S04]  /*0d00*/  @P1 IMAD.WIDE.U32 R44, R91, 0x10, R44 ;  /* 0x000000105b2c1825 */ /* 0x001fc800078e002c */
[----:B-1----:R-:W-:Y:S01]  /*0d10*/  IMAD.U32 R101, RZ, RZ, UR5 ;  /* 0x00000005ff657e24 */ /* 0x002fe2000f8e00ff */
[----:B-----5:R0:W5:Y:S04]  /*0d20*/  @P1 LDG.E.128 R32, desc[UR12][R44.64] ;  /* 0x0000000c2c201981 */ /* 0x020168000c1e1d00 */
[----:B------:R-:W-:Y:S02]  /*0d30*/  LEA.HI.SX32 R101, R101, R0, 0x1d ;  /* 0x0000000065657211 */ /* 0x000fe400078feaff */
[----:B--2---:R-:W-:Y:S01]  /*0d40*/  R2UR UR6, R48 ;  /* 0x00000000300672ca */ /* 0x004fe200000e0000 */
[----:B0-----:R-:W-:-:S14]  /*0d50*/  @!P0 BRA `(.L_x_14028) ;  /* 0x0000002800248947 */ /* 0x001fdc0003800000 */
[----:B------:R-:W0:Y:S02]  /*0d60*/  LDC.64 R46, c[0x0][0x3a0] ;  /* 0x0000e800ff2e7b82 */ /* 0x000e240000000a00 */
[----:B0-----:R-:W-:-:S05]  /*0d70*/  IMAD.WIDE.U32 R46, R101, 0x20, R46 ;  /* 0x00000020652e7825 */ /* 0x001fca00078e002e */
[----:B------:R-:W2:Y:S01]  /*0d80*/  LDG.E.128 R36, desc[UR12][R46.64] ;  /* 0x0000000c2e247981 */ /* 0x000ea2000c1e1d00 */
[----:B------:R-:W-:-:S03]  /*0d90*/  ISETP.GT.AND P2, PT, R90, RZ, PT ;  /* 0x000000ff5a00720c */ /* 0x000fc60003f44270 */
[----:B------:R0:W5:Y:S10]  /*0da0*/  LDG.E.128 R40, desc[UR12][R46.64+0x10] ;  /* 0x0000100c2e287981 */ /* 0x000174000c1e1d00 */
[----:B------:R-:W-:Y:S01]  /*0db0*/  @!P2 MOV R48, R97 ;  /* 0x000000610030a202 */ /* 0x000fe20000000f00 */
[----:B------:R-:W-:Y:S01]  /*0dc0*/  @!P2 IMAD.MOV.U32 R64, RZ, RZ, R98 ;  /* 0x000000ffff40a224 */ /* 0x000fe200078e0062 */
[----:B--2---:R-:W-:Y:S01]  /*0dd0*/  @!P2 MOV R44, R36 ;  /* 0x00000024002ca202 */ /* 0x004fe20000000f00 */
        /* <DEDUP_REMOVED lines=16> */
.L_x_14031:
        /* <DEDUP_REMOVED lines=12> */
.L_x_14032:
        /* <DEDUP_REMOVED lines=41> */
.L_x_14030:
        /* <DEDUP_REMOVED lines=11> */
.L_x_14029:
        /* <DEDUP_REMOVED lines=15> */
.L_x_14035:
        /* <DEDUP_REMOVED lines=12> */
.L_x_14036:
        /* <DEDUP_REMOVED lines=42> */
.L_x_14034:
        /* <DEDUP_REMOVED lines=11> */
.L_x_14033:
        /* <DEDUP_REMOVED lines=15> */
.L_x_14039:
        /* <DEDUP_REMOVED lines=12> */
.L_x_14040:
        /* <DEDUP_REMOVED lines=42> */
.L_x_14038:
        /* <DEDUP_REMOVED lines=11> */
.L_x_14037:
        /* <DEDUP_REMOVED lines=15> */
.L_x_14043:
        /* <DEDUP_REMOVED lines=12> */
.L_x_14044:
        /* <DEDUP_REMOVED lines=42> */
.L_x_14042:
        /* <DEDUP_REMOVED lines=11> */
.L_x_14041:
[----:B------:R-:W-:Y:S01]  /*21e0*/  IMAD.MOV.U32 R50, RZ, RZ, R49 ;  /* 0x000000ffff327224 */ /* 0x000fe200078e0031 */
[----:B-----5:R-:W-:Y:S01]  /*21f0*/  MOV R48, R40 ;  /* 0x0000002800307202 */ /* 0x020fe20000000f00 */
        /* <DEDUP_REMOVED lines=13> */
.L_x_14047:
        /* <DEDUP_REMOVED lines=12> */
.L_x_14048:
        /* <DEDUP_REMOVED lines=42> */
.L_x_14046:
        /* <DEDUP_REMOVED lines=11> */
.L_x_14045:
        /* <DEDUP_REMOVED lines=15> */
.L_x_14051:
        /* <DEDUP_REMOVED lines=12> */
.L_x_14052:
        /* <DEDUP_REMOVED lines=42> */
.L_x_14050:
[----:B------:R-:W-:Y:S01]  /*2b30*/  I2FP.F32.U32 R49, R49 ;  /* 0x0000003100317245 */ /* 0x000fe20000201000 */
[----:B------:R-:W-:Y:S01]  /*2b40*/  HADD2.F32 R50, -RZ, R34.H1_H1 ;  /* 0x30000022ff327230 */ /* 0x000fe20000004100 */
        /* <DEDUP_REMOVED lines=9> */
.L_x_14049:
        /* <DEDUP_REMOVED lines=15> */
.L_x_14055:
        /* <DEDUP_REMOVED lines=12> */
.L_x_14056:
        /* <DEDUP_REMOVED lines=41> */
[----:B------:R-:W-:-:S07]  /*3020*/  HFMA2 R52, -RZ, RZ, 0, 0 ;  /* 0x00000000ff347431 */ /* 0x000fce00000001ff */
.L_x_14054:
        /* <DEDUP_REMOVED lines=11> */
.L_x_14053:
        /* <DEDUP_REMOVED lines=15> */
.L_x_14059:
        /* <DEDUP_REMOVED lines=12> */
.L_x_14060:
        /* <DEDUP_REMOVED lines=42> */
.L_x_14058:
        /* <DEDUP_REMOVED lines=12> */
.L_x_14028:
        /* <DEDUP_REMOVED lines=19> */
.L_x_14063:
        /* <DEDUP_REMOVED lines=12> */
.L_x_14064:
        /* <DEDUP_REMOVED lines=41> */
.L_x_14062:
        /* <DEDUP_REMOVED lines=11> */
.L_x_14061:
        /* <DEDUP_REMOVED lines=15> */
.L_x_14067:
        /* <DEDUP_REMOVED lines=12> */
.L_x_14068:
        /* <DEDUP_REMOVED lines=42> */
.L_x_14066:
        /* <DEDUP_REMOVED lines=11> */
.L_x_14065:
        /* <DEDUP_REMOVED lines=15> */
.L_x_14071:
        /* <DEDUP_REMOVED lines=12> */
.L_x_14072:
        /* <DEDUP_REMOVED lines=42> */
.L_x_14070:
        /* <DEDUP_REMOVED lines=11> */
.L_x_14069:
        /* <DEDUP_REMOVED lines=15> */
.L_x_14075:
        /* <DEDUP_REMOVED lines=12> */
.L_x_14076:
        /* <DEDUP_REMOVED lines=42> */
.L_x_14074:
        /* <DEDUP_REMOVED lines=11> */
.L_x_14073:
        /* <DEDUP_REMOVED lines=15> */
.L_x_14079:
        /* <DEDUP_REMOVED lines=12> */
.L_x_14080:
        /* <DEDUP_REMOVED lines=42> */
.L_x_14078:
        /* <DEDUP_REMOVED lines=11> */
.L_x_14077:
        /* <DEDUP_REMOVED lines=15> */
.L_x_14083:
        /* <DEDUP_REMOVED lines=12> */
.L_x_14084:
        /* <DEDUP_REMOVED lines=42> */
.L_x_14082:
        /* <DEDUP_REMOVED lines=11> */
.L_x_14081:
        /* <DEDUP_REMOVED lines=15> */
.L_x_14087:
        /* <DEDUP_REMOVED lines=12> */
.L_x_14088:
        /* <DEDUP_REMOVED lines=42> */
.L_x_14086:
        /* <DEDUP_REMOVED lines=11> */
.L_x_14085:
        /* <DEDUP_REMOVED lines=15> */
.L_x_14090:
        /* <DEDUP_REMOVED lines=12> */
.L_x_14091:
        /* <DEDUP_REMOVED lines=42> */
.L_x_14089:
        /* <DEDUP_REMOVED lines=11> */
.L_x_14057:
        /* <DEDUP_REMOVED lines=31> */
.L_x_14092:
[----:B-----5:R2:W5:Y:S04]  /*6010*/  @P1 LDG.E.128 R32, desc[UR12][R52.64] ;  /* 0x0000000c34201981 */ /* 0x020568000c1e1d00 */
[----:B------:R2:W5:Y:S04]  /*6020*/  @P0 LDG.E.128 R36, desc[UR12][R54.64] ;  /* 0x0000000c36240981 */ /* 0x000568000c1e1d00 */
[----:B------:R2:W5:Y:S01]  /*6030*/  @P0 LDG.E.128 R40, desc[UR12][R54.64+0x10] ;  /* 0x0000100c36280981 */ /* 0x000562000c1e1d00 */
[----:B------:R-:W-:Y:S05]  /*6040*/  @!P0 BRA `(.L_x_14093) ;  /* 0x0000002800188947 */ /* 0x000fea0003800000 */
[----:B------:R-:W-:Y:S01]  /*6050*/  ISETP.GT.AND P2, PT, R90, RZ, PT ;  /* 0x000000ff5a00720c */ /* 0x000fe20003f44270 */
[----:B--2---:R-:W-:Y:S01]  /*6060*/  IMAD.MOV.U32 R54, RZ, RZ, R65 ;  /* 0x000000ffff367224 */ /* 0x004fe200078e0041 */
[----:B------:R-:W-:Y:S01]  /*6070*/  MOV R100, R64 ;  /* 0x0000004000647202 */ /* 0x000fe20000000f00 */
[----:B-----5:R-:W-:-:S10]  /*6080*/  IMAD.MOV.U32 R52, RZ, RZ, R36 ;  /* 0x000000ffff347224 */ /* 0x020fd400078e0024 */
[----:B------:R-:W-:Y:S05]  /*6090*/  @!P2 BRA `(.L_x_14094) ;  /* 0x000000040040a947 */ /* 0x000fea0003800000 */
        /* <DEDUP_REMOVED lines=15> */
.L_x_14096:
        /* <DEDUP_REMOVED lines=12> */
.L_x_14097:
[----:B------:R-:W-:Y:S01]  /*6250*/  IMAD.WIDE.U32 R52, R3, -0x326172a9, RZ ;  /* 0xcd9e8d5703347825 */ /* 0x000fe200078e00ff */
[----:B01----:R-:W-:-:S04]  /*6260*/  LOP3.LUT R56, R95, UR15, R55, 0x96, !PT ;  /* 0x0000000f5f387c12 */ /* 0x003fc8000f8e9637 */
        /* <DEDUP_REMOVED lines=40> */
.L_x_14095:
        /* <DEDUP_REMOVED lines=11> */
.L_x_14094:
        /* <DEDUP_REMOVED lines=15> */
.L_x_14100:
[----:B------:R-:W-:-:S04]  /*6690*/  IADD3 R2, PT, PT, R2, 0x1, RZ ;  /* 0x0000000102027810 */ /* 0x000fc80007ffe0ff */
        /* <DEDUP_REMOVED lines=11> */
.L_x_14101:
        /* <DEDUP_REMOVED lines=42> */
.L_x_14099:
[----:B------:R-:W-:Y:S01]  /*69f0*/  I2FP.F32.U32 R53, R53 ;  /* 0x0000003500357245 */ /* 0x000fe20000201000 */
[----:B01----:R-:W-:Y:S01]  /*6a00*/  HADD2.F32 R56, -RZ, R32.H1_H1 ;  /* 0x30000020ff387230 */ /* 0x003fe20000004100 */
        /* <DEDUP_REMOVED lines=9> */
.L_x_14098:
[----:B01----:R-:W-:Y:S01]  /*6aa0*/  IMAD.MOV.U32 R56, RZ, RZ, R55 ;  /* 0x000000ffff387224 */ /* 0x003fe200078e0037 */
        /* <DEDUP_REMOVED lines=14> */
.L_x_14104:
        /* <DEDUP_REMOVED lines=12> */
.L_x_14105:
        /* <DEDUP_REMOVED lines=42> */
.L_x_14103:
        /* <DEDUP_REMOVED lines=11> */
.L_x_14102:
        /* <DEDUP_REMOVED lines=15> */
.L_x_14108:
        /* <DEDUP_REMOVED lines=12> */
.L_x_14109:
        /* <DEDUP_REMOVED lines=42> */
.L_x_14107:
        /* <DEDUP_REMOVED lines=11> */
.L_x_14106:
        /* <DEDUP_REMOVED lines=15> */
.L_x_14112:
        /* <DEDUP_REMOVED lines=12> */
.L_x_14113:
        /* <DEDUP_REMOVED lines=42> */
.L_x_14111:
        /* <DEDUP_REMOVED lines=11> */
.L_x_14110:
        /* <DEDUP_REMOVED lines=15> */
.L_x_14116:
        /* <DEDUP_REMOVED lines=12> */
.L_x_14117:
        /* <DEDUP_REMOVED lines=42> */
.L_x_14115:
        /* <DEDUP_REMOVED lines=11> */
.L_x_14114:
        /* <DEDUP_REMOVED lines=15> */
.L_x_14120:
        /* <DEDUP_REMOVED lines=12> */
.L_x_14121:
        /* <DEDUP_REMOVED lines=42> */
.L_x_14119:
        /* <DEDUP_REMOVED lines=11> */
.L_x_14118:
        /* <DEDUP_REMOVED lines=15> */
.L_x_14124:
        /* <DEDUP_REMOVED lines=12> */
.L_x_14125:
        /* <DEDUP_REMOVED lines=42> */
.L_x_14123:
        /* <DEDUP_REMOVED lines=12> */
.L_x_14093:
[----:B--2---:R-:W-:Y:S01]  /*88b0*/  IMAD.MOV.U32 R54, RZ, RZ, R65 ;  /* 0x000000ffff367224 */ /* 0x004fe200078e0041 */
        /* <DEDUP_REMOVED lines=18> */
.L_x_14128:
        /* <DEDUP_REMOVED lines=12> */
.L_x_14129:
        /* <DEDUP_REMOVED lines=42> */
.L_x_14127:
        /* <DEDUP_REMOVED lines=11> */
.L_x_14126:
        /* <DEDUP_REMOVED lines=15> */
.L_x_14132:
        /* <DEDUP_REMOVED lines=12> */
.L_x_14133:
        /* <DEDUP_REMOVED lines=42> */
.L_x_14131:
[----:B------:R-:W-:Y:S01]  /*9240*/  I2FP.F32.U32 R53, R53 ;  /* 0x0000003500357245 */ /* 0x000fe20000201000 */
[----:B01---5:R-:W-:Y:S01]  /*9250*/  HADD2.F32 R56, -RZ, R32.H1_H1 ;  /* 0x30000020ff387230 */ /* 0x023fe20000004100 */
        /* <DEDUP_REMOVED lines=9> */
.L_x_14130:
[----:B------:R-:W-:Y:S02]  /*92f0*/  HFMA2 R54, -RZ, RZ, 0, 0 ;  /* 0x00000000ff367431 */ /* 0x000fe400000001ff */
[----:B01----:R-:W-:Y:S01]  /*9300*/  IMAD.MOV.U32 R56, RZ, RZ, R55 ;  /* 0x000000ffff387224 */ /* 0x003fe200078e0037 */
        /* <DEDUP_REMOVED lines=13> */
.L_x_14136:
        /* <DEDUP_REMOVED lines=12> */
.L_x_14137:
        /* <DEDUP_REMOVED lines=42> */
.L_x_14135:
        /* <DEDUP_REMOVED lines=11> */
.L_x_14134:
        /* <DEDUP_REMOVED lines=15> */
.L_x_14140:
        /* <DEDUP_REMOVED lines=12> */
.L_x_14141:
        /* <DEDUP_REMOVED lines=42> */
.L_x_14139:
        /* <DEDUP_REMOVED lines=11> */
.L_x_14138:
        /* <DEDUP_REMOVED lines=15> */
.L_x_14144:
        /* <DEDUP_REMOVED lines=12> */
.L_x_14145:
        /* <DEDUP_REMOVED lines=42> */
.L_x_14143:
        /* <DEDUP_REMOVED lines=11> */
.L_x_14142:
        /* <DEDUP_REMOVED lines=15> */
.L_x_14148:
        /* <DEDUP_REMOVED lines=12> */
.L_x_14149:
        /* <DEDUP_REMOVED lines=42> */
.L_x_14147:
        /* <DEDUP_REMOVED lines=11> */
.L_x_14146:
        /* <DEDUP_REMOVED lines=15> */
.L_x_14152:
        /* <DEDUP_REMOVED lines=12> */
.L_x_14153:
        /* <DEDUP_REMOVED lines=42> */
.L_x_14151:
        /* <DEDUP_REMOVED lines=11> */
.L_x_14150:
        /* <DEDUP_REMOVED lines=15> */
.L_x_14155:
        /* <DEDUP_REMOVED lines=12> */
.L_x_14156:
        /* <DEDUP_REMOVED lines=42> */
.L_x_14154:
        /* <DEDUP_REMOVED lines=11> */
.L_x_14122:
        /* <DEDUP_REMOVED lines=32> */
.L_x_14157:
[----:B-----5:R1:W5:Y:S04]  /*b2f0*/  @P1 LDG.E.128 R32, desc[UR12][R88.64] ;  /* 0x0000000c58201981 */ /* 0x020368000c1e1d00 */
[----:B------:R1:W5:Y:S04]  /*b300*/  @P0 LDG.E.128 R36, desc[UR12][R60.64] ;  /* 0x0000000c3c240981 */ /* 0x000368000c1e1d00 */
[----:B------:R1:W5:Y:S01]  /*b310*/  @P0 LDG.E.128 R40, desc[UR12][R60.64+0x10] ;  /* 0x0000100c3c280981 */ /* 0x000362000c1e1d00 */
[----:B------:R-:W-:Y:S05]  /*b320*/  @!P0 BRA `(.L_x_14158) ;  /* 0x0000002800188947 */ /* 0x000fea0003800000 */
[----:B------:R-:W-:Y:S01]  /*b330*/  ISETP.GT.AND P0, PT, R90, RZ, PT ;  /* 0x000000ff5a00720c */ /* 0x000fe20003f04270 */
[----:B------:R-:W-:Y:S01]  /*b340*/  IMAD.MOV.U32 R98, RZ, RZ, R100 ;  /* 0x000000ffff627224 */ /* 0x000fe200078e0064 */
[----:B0-----:R-:W-:Y:S02]  /*b350*/  MOV R62, R97 ;  /* 0x00000061003e7202 */ /* 0x001fe40000000f00 */
[----:B-1---5:R-:W-:-:S09]  /*b360*/  MOV R60, R36 ;  /* 0x00000024003c7202 */ /* 0x022fd20000000f00 */
        /* <DEDUP_REMOVED lines=16> */
.L_x_14161:
        /* <DEDUP_REMOVED lines=12> */
.L_x_14162:
        /* <DEDUP_REMOVED lines=42> */
.L_x_14160:
        /* <DEDUP_REMOVED lines=11> */
.L_x_14159:
        /* <DEDUP_REMOVED lines=15> */
.L_x_14165:
        /* <DEDUP_REMOVED lines=12> */
.L_x_14166:
        /* <DEDUP_REMOVED lines=42> */
.L_x_14164:
        /* <DEDUP_REMOVED lines=11> */
.L_x_14163:
        /* <DEDUP_REMOVED lines=15> */
.L_x_14169:
        /* <DEDUP_REMOVED lines=12> */
.L_x_14170:
        /* <DEDUP_REMOVED lines=42> */
.L_x_14168:
[----:B------:R-:W-:Y:S01]  /*c1d0*/  I2FP.F32.U32 R62, R65 ;  /* 0x00000041003e7245 */ /* 0x000fe20000201000 */
[----:B------:R-:W-:Y:S01]  /*c1e0*/  HADD2.F32 R65, -RZ, R33.H0_H0 ;  /* 0x20000021ff417230 */ /* 0x000fe20000004100 */
[----:B------:R-:W-:-:S04]  /*c1f0*/  MOV R63, 0x2f800000 ;  /* 0x2f800000003f7802 */ /* 0x000fc80000000f00 */
        /* <DEDUP_REMOVED lines=8> */
.L_x_14167:
        /* <DEDUP_REMOVED lines=15> */
.L_x_14173:
        /* <DEDUP_REMOVED lines=12> */
.L_x_14174:
        /* <DEDUP_REMOVED lines=42> */
.L_x_14172:
        /* <DEDUP_REMOVED lines=11> */
.L_x_14171:
        /* <DEDUP_REMOVED lines=15> */
.L_x_14177:
        /* <DEDUP_REMOVED lines=12> */
.L_x_14178:
        /* <DEDUP_REMOVED lines=42> */
.L_x_14176:
        /* <DEDUP_REMOVED lines=11> */
.L_x_14175:
        /* <DEDUP_REMOVED lines=15> */
.L_x_14181:
        /* <DEDUP_REMOVED lines=12> */
.L_x_14182:
        /* <DEDUP_REMOVED lines=42> */
.L_x_14180:
        /* <DEDUP_REMOVED lines=11> */
.L_x_14179:
        /* <DEDUP_REMOVED lines=15> */
.L_x_14185:
        /* <DEDUP_REMOVED lines=12> */
.L_x_14186:
        /* <DEDUP_REMOVED lines=42> */
.L_x_14184:
        /* <DEDUP_REMOVED lines=11> */
.L_x_14183:
        /* <DEDUP_REMOVED lines=15> */
.L_x_14189:
        /* <DEDUP_REMOVED lines=12> */
.L_x_14190:
        /* <DEDUP_REMOVED lines=42> */
.L_x_14188:
        /* <DEDUP_REMOVED lines=12> */
.L_x_14158:
[----:B-1----:R-:W-:Y:S01]  /*db90*/  HFMA2 R60, -RZ, RZ, 0, 0 ;  /* 0x00000000ff3c7431 */ /* 0x002fe200000001ff */
[----:B0-----:R-:W-:Y:S01]  /*dba0*/  MOV R62, R97 ;  /* 0x00000061003e7202 */ /* 0x001fe20000000f00 */
        /* <DEDUP_REMOVED lines=17> */
.L_x_14193:
        /* <DEDUP_REMOVED lines=12> */
.L_x_14194:
        /* <DEDUP_REMOVED lines=42> */
.L_x_14192:
        /* <DEDUP_REMOVED lines=11> */
.L_x_14191:
        /* <DEDUP_REMOVED lines=15> */
.L_x_14197:
        /* <DEDUP_REMOVED lines=12> */
.L_x_14198:
        /* <DEDUP_REMOVED lines=42> */
.L_x_14196:
        /* <DEDUP_REMOVED lines=11> */
.L_x_14195:
        /* <DEDUP_REMOVED lines=15> */
.L_x_14201:
        /* <DEDUP_REMOVED lines=12> */
.L_x_14202:
        /* <DEDUP_REMOVED lines=42> */
.L_x_14200:
        /* <DEDUP_REMOVED lines=11> */
.L_x_14199:
        /* <DEDUP_REMOVED lines=15> */
.L_x_14205:
        /* <DEDUP_REMOVED lines=12> */
.L_x_14206:
        /* <DEDUP_REMOVED lines=42> */
.L_x_14204:
        /* <DEDUP_REMOVED lines=11> */
.L_x_14203:
        /* <DEDUP_REMOVED lines=15> */
.L_x_14209:
        /* <DEDUP_REMOVED lines=12> */
.L_x_14210:
        /* <DEDUP_REMOVED lines=42> */
.L_x_14208:
        /* <DEDUP_REMOVED lines=11> */
.L_x_14207:
        /* <DEDUP_REMOVED lines=15> */
.L_x_14213:
        /* <DEDUP_REMOVED lines=12> */
.L_x_14214:
        /* <DEDUP_REMOVED lines=42> */
.L_x_14212:
        /* <DEDUP_REMOVED lines=11> */
.L_x_14211:
        /* <DEDUP_REMOVED lines=15> */
.L_x_14217:
        /* <DEDUP_REMOVED lines=12> */
.L_x_14218:
        /* <DEDUP_REMOVED lines=42> */
.L_x_14216:
        /* <DEDUP_REMOVED lines=11> */
.L_x_14215:
        /* <DEDUP_REMOVED lines=15> */
.L_x_14220:
        /* <DEDUP_REMOVED lines=12> */
.L_x_14221:
        /* <DEDUP_REMOVED lines=42> */
.L_x_14219:
        /* <DEDUP_REMOVED lines=11> */
.L_x_14187:
        /* <DEDUP_REMOVED lines=48> */
.L_x_14222:
        /* <DEDUP_REMOVED lines=139> */
[--C-:B------:R-:W-:Y:S01]  /*10f80*/  HADD2.F32 R85, -RZ, R7.reuse.H1_H1 ;  /* 0x30000007ff557230 */ /* 0x100fe20000004100 */
[----:B------:R-:W-:Y:S01]  /*10f90*/  UIADD3 UR4, UPT, UPT, UR6, -0x1, URZ ;  /* 0xffffffff06047890 */ /* 0x000fe2000fffe0ff */
[----:B------:R-:W-:Y:S02]  /*10fa0*/  HADD2.F32 R87, -RZ, R28.H1_H1 ;  /* 0x3000001cff577230 */ /* 0x000fe40000004100 */
        /* <DEDUP_REMOVED lines=52> */
[----:B------:R-:W-:Y:S01]  /*112f0*/  HADD2.F32 R84, -RZ, R8.H0_H0 ;  /* 0x20000008ff547230 */ /* 0x000fe20000004100 */
[----:B------:R-:W-:Y:S01]  /*11300*/  UIMAD UR4, UR4, UR22, URZ ;  /* 0x00000016040472a4 */ /* 0x000fe2000f8e02ff */
[----:B------:R-:W-:-:S02]  /*11310*/  HADD2.F32 R86, -RZ, R29.H0_H0 ;  /* 0x2000001dff567230 */ /* 0x000fc40000004100 */
[----:B------:R-:W-:Y:S01]  /*11320*/  HADD2.F32 R67, -RZ, R8.H1_H1 ;  /* 0x30000008ff437230 */ /* 0x000fe20000004100 */
[----:B------:R-:W-:Y:S01]  /*11330*/  USHF.R.S32.HI UR5, URZ, 0x1f, UR4 ;  /* 0x0000001fff057899 */ /* 0x000fe20008011404 */
[----:B------:R-:W-:Y:S02]  /*11340*/  HADD2.F32 R85, -RZ, R29.H1_H1 ;  /* 0x3000001dff557230 */ /* 0x000fe40000004100 */
[----:B------:R-:W-:Y:S01]  /*11350*/  FFMA.FTZ R51, R51, R84, R86 ;  /* 0x0000005433337223 */ /* 0x000fe20000010056 */
[--C-:B------:R-:W-:Y:S01]  /*11360*/  HADD2.F32 R87, -RZ, R9.reuse.H0_H0 ;  /* 0x20000009ff577230 */ /* 0x100fe20000004100 */
[----:B------:R-:W-:Y:S01]  /*11370*/  ULEA.HI UR5, UR5, UR4, URZ, 0x3 ;  /* 0x0000000405057291 */ /* 0x000fe2000f8f18ff */
[--C-:B------:R-:W-:Y:S02]  /*11380*/  HADD2.F32 R91, -RZ, R30.reuse.H0_H0 ;  /* 0x2000001eff5b7230 */ /* 0x100fe40000004100 */
[----:B------:R-:W-:Y:S01]  /*11390*/  FFMA.FTZ R54, R54, R67, R85 ;  /* 0x0000004336367223 */ /* 0x000fe20000010055 */
[----:B------:R-:W-:Y:S01]  /*113a0*/  HADD2.F32 R88, -RZ, R9.H1_H1 ;  /* 0x30000009ff587230 */ /* 0x000fe20000004100 */
[----:B------:R-:W-:Y:S01]  /*113b0*/  F2FP.F16.F32.PACK_AB R44, R49, R44 ;  /* 0x0000002c312c723e */ /* 0x000fe200000000ff */
[----:B------:R-:W-:-:S02]  /*113c0*/  HADD2.F32 R90, -RZ, R30.H1_H1 ;  /* 0x3000001eff5a7230 */ /* 0x000fc40000004100 */
[----:B------:R-:W-:Y:S01]  /*113d0*/  FFMA.FTZ R62, R62, R87, R91 ;  /* 0x000000573e3e7223 */ /* 0x000fe2000001005b */
[--C-:B------:R-:W-:Y:S02]  /*113e0*/  HADD2.F32 R99, -RZ, R10.reuse.H0_H0 ;  /* 0x2000000aff637230 */ /* 0x100fe40000004100 */
[--C-:B------:R-:W-:Y:S02]  /*113f0*/  HADD2.F32 R101, -RZ, R31.reuse.H0_H0 ;  /* 0x2000001fff657230 */ /* 0x100fe40000004100 */
[----:B------:R-:W-:Y:S01]  /*11400*/  FFMA.FTZ R63, R63, R88, R90 ;  /* 0x000000583f3f7223 */ /* 0x000fe2000001005a */
[----:B------:R-:W-:Y:S02]  /*11410*/  HADD2.F32 R84, -RZ, R10.H1_H1 ;  /* 0x3000000aff547230 */ /* 0x000fe40000004100 */
[----:B------:R-:W-:Y:S02]  /*11420*/  HADD2.F32 R86, -RZ, R31.H1_H1 ;  /* 0x3000001fff567230 */ /* 0x000fe40000004100 */
[----:B------:R-:W-:Y:S01]  /*11430*/  FFMA.FTZ R66, R66, R99, R101 ;  /* 0x0000006342427223 */ /* 0x000fe20000010065 */
[----:B------:R-:W-:-:S02]  /*11440*/  HADD2.F32 R85, -RZ, R15.H0_H0 ;  /* 0x2000000fff557230 */ /* 0x000fc40000004100 */
[--C-:B------:R-:W-:Y:S02]  /*11450*/  HADD2.F32 R87, -RZ, R24.reuse.H0_H0 ;  /* 0x20000018ff577230 */ /* 0x100fe40000004100 */
[----:B------:R-:W-:Y:S01]  /*11460*/  FFMA.FTZ R67, R65, R84, R86 ;  /* 0x0000005441437223 */ /* 0x000fe20000010056 */
[----:B------:R-:W-:Y:S02]  /*11470*/  HADD2.F32 R88, -RZ, R15.H1_H1 ;  /* 0x3000000fff587230 */ /* 0x000fe40000004100 */
[----:B------:R-:W-:Y:S02]  /*11480*/  HADD2.F32 R90, -RZ, R24.H1_H1 ;  /* 0x30000018ff5a7230 */ /* 0x000fe40000004100 */
[----:B------:R-:W-:Y:S01]  /*11490*/  FFMA.FTZ R64, R64, R85, R87 ;  /* 0x0000005540407223 */ /* 0x000fe20000010057 */
[----:B------:R-:W-:Y:S02]  /*114a0*/  HADD2.F32 R100, -RZ, R16.H1_H1 ;  /* 0x30000010ff647230 */ /* 0x000fe40000004100 */
[----:B------:R-:W-:-:S02]  /*114b0*/  HADD2.F32 R102, -RZ, R25.H1_H1 ;  /* 0x30000019ff667230 */ /* 0x000fc40000004100 */
[----:B------:R-:W-:Y:S01]  /*114c0*/  FFMA.FTZ R65, R61, R88, R90 ;  /* 0x000000583d417223 */ /* 0x000fe2000001005a */
[----:B------:R-:W-:Y:S02]  /*114d0*/  HADD2.F32 R91, -RZ, R16.H0_H0 ;  /* 0x20000010ff5b7230 */ /* 0x000fe40000004100 */
[----:B------:R-:W-:Y:S02]  /*114e0*/  HADD2.F32 R99, -RZ, R25.H0_H0 ;  /* 0x20000019ff637230 */ /* 0x000fe40000004100 */
[----:B------:R-:W-:Y:S01]  /*114f0*/  FFMA.FTZ R85, R59, R100, R102 ;  /* 0x000000643b557223 */ /* 0x000fe20000010066 */
[--C-:B------:R-:W-:Y:S02]  /*11500*/  HADD2.F32 R59, -RZ, R17.reuse.H0_H0 ;  /* 0x20000011ff3b7230 */ /* 0x100fe40000004100 */
[----:B------:R-:W-:Y:S02]  /*11510*/  HADD2.F32 R61, -RZ, R26.H0_H0 ;  /* 0x2000001aff3d7230 */ /* 0x000fe40000004100 */
[----:B------:R-:W-:Y:S01]  /*11520*/  FFMA.FTZ R84, R60, R91, R99 ;  /* 0x0000005b3c547223 */ /* 0x000fe20000010063 */
[----:B------:R-:W-:-:S02]  /*11530*/  HADD2.F32 R60, -RZ, R17.H1_H1 ;  /* 0x30000011ff3c7230 */ /* 0x000fc40000004100 */
[----:B------:R-:W-:Y:S02]  /*11540*/  HADD2.F32 R88, -RZ, R26.H1_H1 ;  /* 0x3000001aff587230 */ /* 0x000fe40000004100 */
[----:B------:R-:W-:Y:S01]  /*11550*/  FFMA.FTZ R86, R58, R59, R61 ;  /* 0x0000003b3a567223 */ /* 0x000fe2000001003d */
[----:B------:R-:W-:Y:S01]  /*11560*/  HADD2.F32 R91, -RZ, R18.H0_H0 ;  /* 0x20000012ff5b7230 */ /* 0x000fe20000004100 */
[----:B------:R-:W0:Y:S01]  /*11570*/  LDC.64 R58, c[0x0][0x428] ;  /* 0x00010a00ff3a7b82 */ /* 0x000e220000000a00 */
[----:B------:R-:W-:Y:S02]  /*11580*/  HADD2.F32 R99, -RZ, R27.H0_H0 ;  /* 0x2000001bff637230 */ /* 0x000fe40000004100 */
[----:B------:R-:W-:Y:S01]  /*11590*/  FFMA.FTZ R87, R57, R60, R88 ;  /* 0x0000003c39577223 */ /* 0x000fe20000010058 */
[----:B------:R-:W-:Y:S01]  /*115a0*/  HADD2.F32 R104, -RZ, R71.H0_H0 ;  /* 0x20000047ff687230 */ /* 0x000fe20000004100 */
[----:B------:R-:W-:Y:S01]  /*115b0*/  F2FP.F16.F32.PACK_AB R49, R85, R84 ;  /* 0x000000545531723e */ /* 0x000fe200000000ff */
[----:B------:R-:W-:-:S02]  /*115c0*/  HADD2.F32 R106, -RZ, R20.H0_H0 ;  /* 0x20000014ff6a7230 */ /* 0x000fc40000004100 */
[----:B------:R-:W-:Y:S01]  /*115d0*/  FFMA.FTZ R90, R56, R91, R99 ;  /* 0x0000005b385a7223 */ /* 0x000fe20000010063 */
[----:B------:R-:W-:Y:S02]  /*115e0*/  HADD2.F32 R91, -RZ, R71.H1_H1 ;  /* 0x30000047ff5b7230 */ /* 0x000fe40000004100 */
[----:B------:R-:W-:Y:S02]  /*115f0*/  HADD2.F32 R57, -RZ, R72.H0_H0 ;  /* 0x20000048ff397230 */ /* 0x000fe40000004100 */
[----:B------:R-:W-:Y:S01]  /*11600*/  FFMA.FTZ R88, R53, R104, R106 ;  /* 0x0000006835587223 */ /* 0x000fe2000001006a */
[----:B------:R-:W-:Y:S02]  /*11610*/  HADD2.F32 R53, -RZ, R20.H1_H1 ;  /* 0x30000014ff357230 */ /* 0x000fe40000004100 */
[----:B------:R-:W-:Y:S02]  /*11620*/  HADD2.F32 R61, -RZ, R21.H0_H0 ;  /* 0x20000015ff3d7230 */ /* 0x000fe40000004100 */
[----:B------:R-:W-:-:S02]  /*11630*/  HADD2.F32 R56, -RZ, R72.H1_H1 ;  /* 0x30000048ff387230 */ /* 0x000fc40000004100 */
[----:B------:R-:W-:Y:S01]  /*11640*/  FFMA.FTZ R91, R52, R91, R53 ;  /* 0x0000005b345b7223 */ /* 0x000fe20000010035 */
[----:B------:R-:W-:Y:S02]  /*11650*/  HADD2.F32 R60, -RZ, R21.H1_H1 ;  /* 0x30000015ff3c7230 */ /* 0x000fe40000004100 */
[----:B------:R-:W-:Y:S01]  /*11660*/  FFMA.FTZ R53, R50, R57, R61 ;  /* 0x0000003932357223 */ /* 0x000fe2000001003d */
[----:B------:R-:W-:Y:S01]  /*11670*/  MOV R61, UR5 ;  /* 0x00000005003d7c02 */ /* 0x000fe20008000f00 */
[----:B------:R-:W-:Y:S02]  /*11680*/  HADD2.F32 R99, -RZ, R73.H0_H0 ;  /* 0x20000049ff637230 */ /* 0x000fe40000004100 */
[----:B------:R-:W-:Y:S02]  /*11690*/  HADD2.F32 R101, -RZ, R22.H0_H0 ;  /* 0x20000016ff657230 */ /* 0x000fe40000004100 */
[----:B------:R-:W-:Y:S01]  /*116a0*/  FFMA.FTZ R52, R47, R56, R60 ;  /* 0x000000382f347223 */ /* 0x000fe2000001003c */
[----:B------:R-:W-:Y:S01]  /*116b0*/  HADD2.F32 R100, -RZ, R18.H1_H1 ;  /* 0x30000012ff647230 */ /* 0x000fe20000004100 */
[----:B------:R-:W-:Y:S01]  /*116c0*/  LEA.HI.SX32 R61, R61, R0, 0x1d ;  /* 0x000000003d3d7211 */ /* 0x000fe200078feaff */
[----:B------:R-:W-:-:S02]  /*116d0*/  HADD2.F32 R102, -RZ, R27.H1_H1 ;  /* 0x3000001bff667230 */ /* 0x000fc40000004100 */
[----:B------:R-:W-:Y:S01]  /*116e0*/  FFMA.FTZ R99, R48, R99, R101 ;  /* 0x0000006330637223 */ /* 0x000fe20000010065 */
[----:B------:R-:W-:Y:S01]  /*116f0*/  HADD2.F32 R47, -RZ, R73.H1_H1 ;  /* 0x30000049ff2f7230 */ /* 0x000fe20000004100 */
[----:B------:R-:W-:Y:S01]  /*11700*/  F2FP.F16.F32.PACK_AB R53, R52, R53 ;  /* 0x000000353435723e */ /* 0x000fe200000000ff */
        /* <DEDUP_REMOVED lines=23> */
[----:B------:R0:W-:Y:S04]  /*11880*/  STG.E.128 desc[UR12][R60.64], R44 ;  /* 0x0000002c3c007986 */ /* 0x0001e8000c101d0c */
[----:B------:R0:W-:Y:S04]  /*11890*/  STG.E.128 desc[UR12][R56.64], R48 ;  /* 0x0000003038007986 */ /* 0x0001e8000c101d0c */
[----:B------:R0:W-:Y:S02]  /*118a0*/  STG.E.128 desc[UR12][R58.64], R52 ;  /* 0x000000343a007986 */ /* 0x0001e4000c101d0c */
.L_x_14223:
[----:B------:R-:W-:Y:S02]  /*118b0*/  UIADD3 UR7, UPT, UPT, UR7, UR20, URZ ;  /* 0x0000001407077290 */ /* 0x000fe4000fffe0ff */
[----:B------:R-:W-:Y:S02]  /*118c0*/  UPLOP3.LUT UP0, UPT, UPT, UPT, UP0, 0x40, 0x4 ;  /* 0x000000000004789c */ /* 0x000fe40003f0e800 */
[----:B------:R-:W-:-:S09]  /*118d0*/  UISETP.GE.AND UP1, UPT, UR7, UR21, UPT ;  /* 0x000000150700728c */ /* 0x000fd2000bf26270 */
[----:B------:R-:W-:Y:S05]  /*118e0*/  BRA.U !UP1, `(.L_x_14224) ;  /* 0xfffffef109b07547 */ /* 0x000fea000b83ffff */
[----:B------:R-:W-:Y:S05]  /*118f0*/  EXIT ;  /* 0x000000000000794d */ /* 0x000fea0003800000 */
.L_x_14225:
        /* <DEDUP_REMOVED lines=16> */
.L_x_20842:


//--------------------- .text._ZN10layer_norm13ln_fwd_kernelINS_13Kernel_traitsIf6__halffS2_fjLj3072ELj1ELj1ELj4ELj16ENS_18Kernel_traits_baseILj3072EfS2_fS2_fjLj128EEEEELb0ELb0ELb0ELb0EEEvNS_9FwdParamsE --------------------------
	.section	.text._ZN10layer_norm13ln_fwd_kernelINS_13Kernel_traitsIf6__halffS2_fjLj3072ELj1ELj1ELj4ELj16ENS_18Kernel_traits_baseILj3072EfS2_fS2_fjLj128EEEEELb0ELb0ELb0ELb0EEEvNS_9FwdParamsE,"ax",@progbits
	.align	128
        .global         _ZN10layer_norm13ln_fwd_kernelINS_13Kernel_traitsIf6__halffS2_fjLj3072ELj1ELj1ELj4ELj16ENS_18Kernel_traits_baseILj3072EfS2_fS2_fjLj128EEEEELb0ELb0ELb0ELb0EEEvNS_9FwdParamsE
        .type           _ZN10layer_norm13ln_fwd_kernelINS_13Kernel_traitsIf6__halffS2_fjLj3072ELj1ELj1ELj4ELj16ENS_18Kernel_traits_baseILj3072EfS2_fS2_fjLj128EEEEELb0ELb0ELb0ELb0EEEvNS_9FwdParamsE,@function
        .size           _ZN10layer_norm13ln_fwd_kernelINS_13Kernel_traitsIf6__halffS2_fjLj3072ELj1ELj1ELj4ELj16ENS_18Kernel_traits_baseILj3072EfS2_fS2_fjLj128EEEEELb0ELb0ELb0ELb0EEEvNS_9FwdParamsE,(.L_x_20843 - _ZN10layer_norm13ln_fwd_kernelINS_13Kernel_traitsIf6__halffS2_fjLj3072ELj1ELj1ELj4ELj16ENS_18Kernel_traits_baseILj3072EfS2_fS2_fjLj128EEEEELb0ELb0ELb0ELb0EEEvNS_9FwdParamsE)
        .other          _ZN10layer_norm13ln_fwd_kernelINS_13Kernel_traitsIf6__halffS2_fjLj3072ELj1ELj1ELj4ELj16ENS_18Kernel_traits_baseILj3072EfS2_fS2_fjLj128EEEEELb0ELb0ELb0ELb0EEEvNS_9FwdParamsE,@"STO_CUDA_ENTRY STV_DEFAULT"
_ZN10layer_norm13ln_fwd_kernelINS_13Kernel_traitsIf6__halffS2_fjLj3072ELj1ELj1ELj4ELj16ENS_18Kernel_traits_baseILj3072EfS2_fS2_fjLj128EEEEELb0ELb0ELb0ELb0EEEvNS_9FwdParamsE:
.text._ZN10layer_norm13ln_fwd_kernelINS_13Kernel_traitsIf6__halffS2_fjLj3072ELj1ELj1ELj4ELj16ENS_18Kernel_traits_baseILj3072EfS2_fS2_fjLj128EEEEELb0ELb0ELb0ELb0EEEvNS_9FwdParamsE:
        /* <DEDUP_REMOVED lines=49> */
.L_x_14227:
        /* <DEDUP_REMOVED lines=30> */
.L_x_14228:
[----:B------:R-:W-:Y:S05]  /*04f0*/  BSYNC.RECONVERGENT B0 ;  /* 0x0000000000007941 */ /* 0x000fea0003800200 */
.L_x_14226:
        /* <DEDUP_REMOVED lines=26> */
.L_x_14249:
        /* <DEDUP_REMOVED lines=15> */
[----:B------:R-:W-:Y:S01]  /*0790*/  MOV R82, R81 ;  /* 0x0000005100527202 */ /* 0x000fe20000000f00 */
[----:B--2---:R-:W-:-:S05]  /*07a0*/  @P0 HADD2.F32 R75, -RZ, R72.H0_H0 ;  /* 0x20000048ff4b0230 */ /* 0x004fca0000004100 */
[----:B------:R-:W-:Y:S02]  /*07b0*/  @P0 R2UR UR7, R75 ;  /* 0x000000004b0702ca */ /* 0x000fe400000e0000 */
[----:B------:R-:W-:-:S11]  /*07c0*/  ISETP.GE.U32.AND P0, PT, R80, 0x80, PT ;  /* 0x000000805000780c */ /* 0x000fd60003f06070 */
[----:B------:R-:W-:Y:S02]  /*07d0*/  @UP0 UMOV UR4, UR7 ;  /* 0x0000000700040c82 */ /* 0x000fe40008000000 */
[----:B------:R-:W-:Y:S05]  /*07e0*/  @!P0 BRA `(.L_x_14230) ;  /* 0x0000000000c08947 */ /* 0x000fea0003800000 */
        /* <DEDUP_REMOVED lines=10> */
[--C-:B-----5:R-:W-:Y:S02]  /*0890*/  HADD2.F32 R85, -RZ, R72.reuse.H0_H0 ;  /* 0x20000048ff557230 */ /* 0x120fe40000004100 */
[----:B------:R-:W-:Y:S02]  /*08a0*/  HADD2.F32 R72, -RZ, R72.H1_H1 ;  /* 0x30000048ff487230 */ /* 0x000fe40000004100 */
[--C-:B------:R-:W-:Y:S02]  /*08b0*/  HADD2.F32 R87, -RZ, R75.reuse.H0_H0 ;  /* 0x2000004bff577230 */ /* 0x100fe40000004100 */
[----:B------:R-:W-:-:S02]  /*08c0*/  HADD2.F32 R84, -RZ, R75.H1_H1 ;  /* 0x3000004bff547230 */ /* 0x000fc40000004100 */
[----:B--2---:R-:W-:Y:S01]  /*08d0*/  FFMA.FTZ R4, R85, UR4, R4 ;  /* 0x0000000455047c23 */ /* 0x004fe20008010004 */
[----:B------:R-:W-:Y:S01]  /*08e0*/  FFMA.FTZ R5, R72, UR4, R5 ;  /* 0x0000000448057c23 */ /* 0x000fe20008010005 */
[--C-:B------:R-:W-:Y:S02]  /*08f0*/  HADD2.F32 R85, -RZ, R73.reuse.H0_H0 ;  /* 0x20000049ff557230 */ /* 0x100fe40000004100 */
[----:B------:R-:W-:Y:S02]  /*0900*/  HADD2.F32 R72, -RZ, R73.H1_H1 ;  /* 0x30000049ff487230 */ /* 0x000fe40000004100 */
[----:B----4-:R-:W-:Y:S01]  /*0910*/  FFMA.FTZ R78, R87, UR4, R78 ;  /* 0x00000004574e7c23 */ /* 0x010fe2000801004e */
[--C-:B------:R-:W-:Y:S02]  /*0920*/  HADD2.F32 R73, -RZ, R74.reuse.H0_H0 ;  /* 0x2000004aff497230 */ /* 0x100fe40000004100 */
[----:B------:R-:W-:Y:S01]  /*0930*/  FFMA.FTZ R6, R85, UR4, R6 ;  /* 0x0000000455067c23 */ /* 0x000fe20008010006 */
[----:B------:R-:W-:-:S02]  /*0940*/  HADD2.F32 R74, -RZ, R74.H1_H1 ;  /* 0x3000004aff4a7230 */ /* 0x000fc40000004100 */
[----:B------:R-:W-:Y:S01]  /*0950*/  FFMA.FTZ R7, R72, UR4, R7 ;  /* 0x0000000448077c23 */ /* 0x000fe20008010007 */
[----:B------:R-:W-:Y:S01]  /*0960*/  FFMA.FTZ R79, R84, UR4, R79 ;  /* 0x00000004544f7c23 */ /* 0x000fe2000801004f */
[----:B------:R-:W-:Y:S01]  /*0970*/  FFMA.FTZ R76, R73, UR4, R76 ;  /* 0x00000004494c7c23 */ /* 0x000fe2000801004c */
[----:B------:R-:W-:Y:S01]  /*0980*/  FFMA.FTZ R77, R74, UR4, R77 ;  /* 0x000000044a4d7c23 */ /* 0x000fe2000801004d */
[----:B------:R-:W-:Y:S06]  /*0990*/  BRA `(.L_x_14232) ;  /* 0x0000000000407947 */ /* 0x000fec0003800000 */
.L_x_14231:
[----:B-----5:R-:W-:Y:S02]  /*09a0*/  HADD2.F32 R76, -RZ, R74.H0_H0 ;  /* 0x2000004aff4c7230 */ /* 0x020fe40000004100 */
[----:B------:R-:W-:Y:S02]  /*09b0*/  HADD2.F32 R78, -RZ, R75.H0_H0 ;  /* 0x2000004bff4e7230 */ /* 0x000fe40000004100 */
[--C-:B----4-:R-:W-:Y:S02]  /*09c0*/  HADD2.F32 R4, -RZ, R72.reuse.H0_H0 ;  /* 0x20000048ff047230 */ /* 0x110fe40000004100 */
[----:B------:R-:W-:Y:S01]  /*09d0*/  FMUL.FTZ R76, R76, UR4 ;  /* 0x000000044c4c7c20 */ /* 0x000fe20008410000 */
[----:B------:R-:W-:Y:S02]  /*09e0*/  HADD2.F32 R5, -RZ, R72.H1_H1 ;  /* 0x30000048ff057230 */ /* 0x000fe40000004100 */
[----:B------:R-:W-:Y:S01]  /*09f0*/  FMUL.FTZ R78, R78, UR4 ;  /* 0x000000044e4e7c20 */ /* 0x000fe20008410000 */
[----:B------:R-:W-:-:S02]  /*0a00*/  HADD2.F32 R6, -RZ, R73.H0_H0 ;  /* 0x20000049ff067230 */ /* 0x000fc40000004100 */
        /* <DEDUP_REMOVED lines=9> */
.L_x_14232:
[----:B------:R-:W0:Y:S01]  /*0aa0*/  LDC.64 R72, c[0x0][0x3a8] ;  /* 0x0000ea00ff487b82 */ /* 0x000e220000000a00 */
[C---:B------:R-:W-:Y:S01]  /*0ab0*/  IADD3 R82, PT, PT, R81.reuse, 0x80, RZ ;  /* 0x0000008051527810 */ /* 0x040fe20007ffe0ff */
[----:B0-----:R-:W-:-:S05]  /*0ac0*/  IMAD.WIDE.U32 R72, R81, 0x20, R72 ;  /* 0x0000002051487825 */ /* 0x001fca00078e0048 */
[----:B------:R0:W-:Y:S04]  /*0ad0*/  STG.E.128 desc[UR8][R72.64], R4 ;  /* 0x0000000448007986 */ /* 0x0001e8000c101d08 */
[----:B------:R0:W-:Y:S02]  /*0ae0*/  STG.E.128 desc[UR8][R72.64+0x10], R76 ;  /* 0x0000104c48007986 */ /* 0x0001e4000c101d08 */
.L_x_14230:
[----:B-1-3--:R-:W-:Y:S05]  /*0af0*/  BSYNC.RECONVERGENT B0 ;  /* 0x0000000000007941 */ /* 0x00afea0003800200 */
.L_x_14229:
        /* <DEDUP_REMOVED lines=15> */
[----:B------:R-:W-:Y:S02]  /*0bf0*/  HADD2.F32 R87, -RZ, R61.H0_H0 ;  /* 0x2000003dff577230 */ /* 0x000fe40000004100 */
[----:B0-----:R-:W-:-:S02]  /*0c00*/  HADD2.F32 R84, -RZ, R63.H1_H1 ;  /* 0x3000003fff547230 */ /* 0x001fc40000004100 */
[----:B--2---:R-:W-:Y:S01]  /*0c10*/  FFMA.FTZ R57, R60, UR4, R57 ;  /* 0x000000043c397c23 */ /* 0x004fe20008010039 */
[----:B------:R-:W-:Y:S02]  /*0c20*/  HADD2.F32 R60, -RZ, R61.H1_H1 ;  /* 0x3000003dff3c7230 */ /* 0x000fe40000004100 */
[----:B------:R-:W-:Y:S01]  /*0c30*/  FFMA.FTZ R56, R83, UR4, R56 ;  /* 0x0000000453387c23 */ /* 0x000fe20008010038 */
[--C-:B------:R-:W-:Y:S02]  /*0c40*/  HADD2.F32 R61, -RZ, R62.reuse.H0_H0 ;  /* 0x2000003eff3d7230 */ /* 0x100fe40000004100 */
[----:B------:R-:W-:Y:S01]  /*0c50*/  FFMA.FTZ R58, R87, UR4, R58 ;  /* 0x00000004573a7c23 */ /* 0x000fe2000801003a */
[----:B------:R-:W-:Y:S02]  /*0c60*/  HADD2.F32 R62, -RZ, R62.H1_H1 ;  /* 0x3000003eff3e7230 */ /* 0x000fe40000004100 */
[----:B------:R-:W-:Y:S01]  /*0c70*/  FFMA.FTZ R59, R60, UR4, R59 ;  /* 0x000000043c3b7c23 */ /* 0x000fe2000801003b */
[----:B------:R-:W-:-:S02]  /*0c80*/  HADD2.F32 R83, -RZ, R63.H0_H0 ;  /* 0x2000003fff537230 */ /* 0x000fc40000004100 */
[----:B---3--:R-:W-:Y:S01]  /*0c90*/  FFMA.FTZ R60, R61, UR4, R72 ;  /* 0x000000043d3c7c23 */ /* 0x008fe20008010048 */
[----:B------:R-:W-:Y:S01]  /*0ca0*/  FFMA.FTZ R63, R84, UR4, R75 ;  /* 0x00000004543f7c23 */ /* 0x000fe2000801004b */
[----:B------:R-:W-:Y:S01]  /*0cb0*/  FFMA.FTZ R61, R62, UR4, R73 ;  /* 0x000000043e3d7c23 */ /* 0x000fe20008010049 */
[----:B------:R-:W-:Y:S01]  /*0cc0*/  FFMA.FTZ R62, R83, UR4, R74 ;  /* 0x00000004533e7c23 */ /* 0x000fe2000801004a */
[----:B------:R-:W-:Y:S06]  /*0cd0*/  BRA `(.L_x_14236) ;  /* 0x0000000000407947 */ /* 0x000fec0003800000 */
.L_x_14235:
[--C-:B-----5:R-:W-:Y:S02]  /*0ce0*/  HADD2.F32 R56, -RZ, R60.reuse.H0_H0 ;  /* 0x2000003cff387230 */ /* 0x120fe40000004100 */
[----:B------:R-:W-:Y:S02]  /*0cf0*/  HADD2.F32 R57, -RZ, R60.H1_H1 ;  /* 0x3000003cff397230 */ /* 0x000fe40000004100 */
[--C-:B------:R-:W-:Y:S02]  /*0d00*/  HADD2.F32 R58, -RZ, R61.reuse.H0_H0 ;  /* 0x2000003dff3a7230 */ /* 0x100fe40000004100 */
[----:B------:R-:W-:Y:S01]  /*0d10*/  FMUL.FTZ R56, R56, UR4 ;  /* 0x0000000438387c20 */ /* 0x000fe20008410000 */
[----:B------:R-:W-:Y:S02]  /*0d20*/  HADD2.F32 R59, -RZ, R61.H1_H1 ;  /* 0x3000003dff3b7230 */ /* 0x000fe40000004100 */
[----:B------:R-:W-:Y:S01]  /*0d30*/  FMUL.FTZ R57, R57, UR4 ;  /* 0x0000000439397c20 */ /* 0x000fe20008410000 */
[----:B------:R-:W-:-:S02]  /*0d40*/  HADD2.F32 R60, -RZ, R62.H0_H0 ;  /* 0x2000003eff3c7230 */ /* 0x000fc40000004100 */
[----:B------:R-:W-:Y:S01]  /*0d50*/  FMUL.FTZ R58, R58, UR4 ;  /* 0x000000043a3a7c20 */ /* 0x000fe20008410000 */
[----:B------:R-:W-:Y:S02]  /*0d60*/  HADD2.F32 R61, -RZ, R62.H1_H1 ;  /* 0x3000003eff3d7230 */ /* 0x000fe40000004100 */
[----:B------:R-:W-:Y:S01]  /*0d70*/  FMUL.FTZ R59, R59, UR4 ;  /* 0x000000043b3b7c20 */ /* 0x000fe20008410000 */
[--C-:B------:R-:W-:Y:S02]  /*0d80*/  HADD2.F32 R62, -RZ, R63.reuse.H0_H0 ;  /* 0x2000003fff3e7230 */ /* 0x100fe40000004100 */
[----:B------:R-:W-:Y:S01]  /*0d90*/  FMUL.FTZ R60, R60, UR4 ;  /* 0x000000043c3c7c20 */ /* 0x000fe20008410000 */
[----:B------:R-:W-:Y:S02]  /*0da0*/  HADD2.F32 R63, -RZ, R63.H1_H1 ;  /* 0x3000003fff3f7230 */ /* 0x000fe40000004100 */
[----:B------:R-:W-:Y:S01]  /*0db0*/  FMUL.FTZ R61, R61, UR4 ;  /* 0x000000043d3d7c20 */ /* 0x000fe20008410000 */
[----:B------:R-:W-:-:S02]  /*0dc0*/  FMUL.FTZ R62, R62, UR4 ;  /* 0x000000043e3e7c20 */ /* 0x000fc40008410000 */
[----:B------:R-:W-:-:S07]  /*0dd0*/  FMUL.FTZ R63, R63, UR4 ;  /* 0x000000043f3f7c20 */ /* 0x000fce0008410000 */
.L_x_14236:
[----:B0-----:R-:W0:Y:S02]  /*0de0*/  LDC.64 R72, c[0x0][0x3a8] ;  /* 0x0000ea00ff487b82 */ /* 0x001e240000000a00 */
[C---:B0-----:R-:W-:Y:S01]  /*0df0*/  IMAD.WIDE.U32 R72, R82.reuse, 0x20, R72 ;  /* 0x0000002052487825 */ /* 0x041fe200078e0048 */
[----:B------:R-:W-:-:S04]  /*0e00*/  IADD3 R82, PT, PT, R82, 0x80, RZ ;  /* 0x0000008052527810 */ /* 0x000fc80007ffe0ff */
[----:B------:R1:W-:Y:S04]  /*0e10*/  STG.E.128 desc[UR8][R72.64], R56 ;  /* 0x0000003848007986 */ /* 0x0003e8000c101d08 */
[----:B------:R1:W-:Y:S02]  /*0e20*/  STG.E.128 desc[UR8][R72.64+0x10], R60 ;  /* 0x0000103c48007986 */ /* 0x0003e4000c101d08 */
.L_x_14234:
[----:B------:R-:W-:Y:S05]  /*0e30*/  BSYNC.RECONVERGENT B0 ;  /* 0x0000000000007941 */ /* 0x000fea0003800200 */
.L_x_14233:
        /* <DEDUP_REMOVED lines=30> */
.L_x_14239:
        /* <DEDUP_REMOVED lines=16> */
.L_x_14240:
[----:B01----:R-:W0:Y:S02]  /*1120*/  LDC.64 R72, c[0x0][0x3a8] ;  /* 0x0000ea00ff487b82 */ /* 0x003e240000000a00 */
[----:B0-----:R-:W-:-:S05]  /*1130*/  IMAD.WIDE.U32 R72, R82, 0x20, R72 ;  /* 0x0000002052487825 */ /* 0x001fca00078e0048 */
[----:B------:R2:W-:Y:S04]  /*1140*/  STG.E.128 desc[UR8][R72.64], R64 ;  /* 0x0000004048007986 */ /* 0x0005e8000c101d08 */
[----:B------:R2:W-:Y:S02]  /*1150*/  STG.E.128 desc[UR8][R72.64+0x10], R68 ;  /* 0x0000104448007986 */ /* 0x0005e4000c101d08 */
.L_x_14238:
[----:B------:R-:W-:Y:S05]  /*1160*/  BSYNC.RECONVERGENT B0 ;  /* 0x0000000000007941 */ /* 0x000fea0003800200 */
.L_x_14237:
        /* <DEDUP_REMOVED lines=118> */
.L_x_14242:
[----:B------:R-:W-:Y:S05]  /*18d0*/  BSYNC.RECONVERGENT B0 ;  /* 0x0000000000007941 */ /* 0x000fea0003800200 */
.L_x_14241:
        /* <DEDUP_REMOVED lines=90> */
.L_x_14244:
[----:B------:R-:W-:Y:S05]  /*1e80*/  BSYNC.RECONVERGENT B0 ;  /* 0x0000000000007941 */ /* 0x000fea0003800200 */
.L_x_14243:
        /* <DEDUP_REMOVED lines=34> */
.L_x_14246:
[----:B------:R-:W-:Y:S05]  /*20b0*/  BSYNC.RECONVERGENT B0 ;  /* 0x0000000000007941 */ /* 0x000fea0003800200 */
.L_x_14245:
        /* <DEDUP_REMOVED lines=23> */
[----:B------:R-:W-:-:S02]  /*2230*/  F2FP.F16.F32.PACK_AB R75, R91, R86 ;  /* 0x000000565b4b723e */ /* 0x000fc400000000ff */
[----:B------:R-:W-:Y:S01]  /*2240*/  F2FP.F16.F32.PACK_AB R74, R83, R74 ;  /* 0x0000004a534a723e */ /* 0x000fe200000000ff */
[----:B------:R-:W-:Y:S01]  /*2250*/  FFMA.FTZ R86, R82, R23, R15 ;  /* 0x0000001752567223 */ /* 0x000fe2000001000f */
[----:B------:R-:W-:Y:S01]  /*2260*/  FFMA.FTZ R87, R87, R22, R14 ;  /* 0x0000001657577223 */ /* 0x000fe2000001000e */
[----:B------:R-:W-:Y:S01]  /*2270*/  FFMA.FTZ R82, R73, R20, R12 ;  /* 0x0000001449527223 */ /* 0x000fe2000001000c */
[----:B------:R-:W-:Y:S01]  /*2280*/  FFMA.FTZ R83, R72, R21, R13 ;  /* 0x0000001548537223 */ /* 0x000fe2000001000d */
[----:B0-----:R-:W-:Y:S02]  /*2290*/  IMAD.WIDE.U32 R84, R81, 0x10, R84 ;  /* 0x0000001051547825 */ /* 0x001fe400078e0054 */
[----:B------:R-:W-:Y:S02]  /*22a0*/  F2FP.F16.F32.PACK_AB R73, R86, R87 ;  /* 0x000000575649723e */ /* 0x000fe400000000ff */
[----:B------:R-:W-:-:S05]  /*22b0*/  F2FP.F16.F32.PACK_AB R72, R83, R82 ;  /* 0x000000525348723e */ /* 0x000fca00000000ff */
[----:B------:R3:W-:Y:S02]  /*22c0*/  STG.E.128 desc[UR8][R84.64], R72 ;  /* 0x0000004854007986 */ /* 0x0007e4000c101d08 */
.L_x_14248:
[----:B------:R-:W-:Y:S05]  /*22d0*/  BSYNC.RECONVERGENT B0 ;  /* 0x0000000000007941 */ /* 0x000fea0003800200 */
.L_x_14247:
[----:B------:R-:W-:Y:S02]  /*22e0*/  UIADD3 UR6, UPT, UPT, UR6, UR14, URZ ;  /* 0x0000000e06067290 */ /* 0x000fe4000fffe0ff */
[----:B------:R-:W-:Y:S02]  /*22f0*/  UPLOP3.LUT UP2, UPT, UPT, UPT, UP2, 0x40, 0x4 ;  /* 0x000000000004789c */ /* 0x000fe40003f4e820 */
[----:B------:R-:W-:-:S09]  /*2300*/  UISETP.GE.AND UP1, UPT, UR6, UR15, UPT ;  /* 0x0000000f0600728c */ /* 0x000fd2000bf26270 */
[----:B------:R-:W-:Y:S05]  /*2310*/  BRA.U !UP1, `(.L_x_14249) ;  /* 0xffffffe109e07547 */ /* 0x000fea000b83ffff */
[----:B------:R-:W-:Y:S05]  /*2320*/  EXIT ;  /* 0x000000000000794d */ /* 0x000fea0003800000 */
.L_x_14250:
        /* <DEDUP_REMOVED lines=13> */
.L_x_20843:


//--------------------- .text._ZN10layer_norm13ln_fwd_kernelINS_13Kernel_traitsIf6__halffS2_fjLj3072ELj1ELj1ELj4ELj16ENS_18Kernel_traits_baseILj3072EfS2_fS2_fjLj128EEEEELb0ELb0ELb0ELb1EEEvNS_9FwdParamsE --------------------------
	.section	.text._ZN10layer_norm13ln_fwd_kernelINS_13Kernel_traitsIf6__halffS2_fjLj3072ELj1ELj1ELj4ELj16ENS_18Kernel_traits_baseILj3072EfS2_fS2_fjLj128EEEEELb0ELb0ELb0ELb1EEEvNS_9FwdParamsE,"ax",@progbits
	.align	128
        .global         _ZN10layer_norm13ln_fwd_kernelINS_13Kernel_traitsIf6__halffS2_fjLj3072ELj1ELj1ELj4ELj16ENS_18Kernel_traits_baseILj3072EfS2_fS2_fjLj128EEEEELb0ELb0ELb0ELb1EEEvNS_9FwdParamsE
        .type           _ZN10layer_norm13ln_fwd_kernelINS_13Kernel_traitsIf6__halffS2_fjLj3072ELj1ELj1ELj4ELj16ENS_18Kernel_traits_baseILj3072EfS2_fS2_fjLj128EEEEELb0ELb0ELb0ELb1EEEvNS_9FwdParamsE,@function
        .size           _ZN10layer_norm13ln_fwd_kernelINS_13Kernel_traitsIf6__halffS2_fjLj3072ELj1ELj1ELj4ELj16ENS_18Kernel_traits_baseILj3072EfS2_fS2_fjLj128EEEEELb0ELb0ELb0ELb1EEEvNS_9FwdParamsE,(.L_x_20844 - _ZN10layer_norm13ln_fwd_kernelINS_13Kernel_traitsIf6__halffS2_fjLj3072ELj1ELj1ELj4ELj16ENS_18Kernel_traits_baseILj3072EfS2_fS2_fjLj128EEEEELb0ELb0ELb0ELb1EEEvNS_9FwdParamsE)
        .other          _ZN10layer_norm13ln_fwd_kernelINS_13Kernel_traitsIf6__halffS2_fjLj3072ELj1ELj1ELj4ELj16ENS_18Kernel_traits_baseILj3072EfS2_fS2_fjLj128EEEEELb0ELb0ELb0ELb1EEEvNS_9FwdParamsE,@"STO_CUDA_ENTRY STV_DEFAULT"
_ZN10layer_norm13ln_fwd_kernelINS_13Kernel_traitsIf6__halffS2_fjLj3072ELj1ELj1ELj4ELj16ENS_18Kernel_traits_baseILj3072EfS2_fS2_fjLj128EEEEELb0ELb0ELb0ELb1EEEvNS_9FwdParamsE:
.text._ZN10layer_norm13ln_fwd_kernelINS_13Kernel_traitsIf6__halffS2_fjLj3072ELj1ELj1ELj4ELj16ENS_18Kernel_traits_baseILj3072EfS2_fS2_fjLj128EEEEELb0ELb0ELb0ELb1EEEvNS_9FwdParamsE:
        /* <DEDUP_REMOVED lines=26> */
.L_x_14251:
        /* <DEDUP_REMOVED lines=20> */
.L_x_14252:
        /* <DEDUP_REMOVED lines=15> */
.L_x_14261:
[----:B--2---:R-:W2:Y:S01]  /*03d0*/  @UP0 LDCU.64 UR4, c[0x0][0x3e0] ;  /* 0x00007c00ff0407ac */ /* 0x004ea20008000a00 */
[----:B------:R-:W-:Y:S01]  /*03e0*/  PLOP3.LUT P0, PT, PT, PT, UP0, 0x80, 0x8 ;  /* 0x000000000008781c */ /* 0x000fe20003f0f008 */
[----:B------:R-:W3:Y:S01]  /*03f0*/  LDC.64 R72, c[0x0][0x390] ;  /* 0x0000e400ff487b82 */ /* 0x000ee20000000a00 */
[----:B------:R-:W-:Y:S02]  /*0400*/  UIMAD UR6, UR7, UR12, URZ ;  /* 0x0000000c070672a4 */ /* 0x000fe4000f8e02ff */
[----:B--2---:R-:W-:-:S06]  /*0410*/  @UP0 UIMAD.WIDE UR4, UR7, 0x2, UR4 ;  /* 0x00000002070408a5 */ /* 0x004fcc000f8e0204 */
[----:B------:R-:W-:Y:S01]  /*0420*/  MOV R56, UR4 ;  /* 0x0000000400387c02 */ /* 0x000fe20008000f00 */
[----:B------:R-:W-:Y:S01]  /*0430*/  USHF.R.S32.HI UR4, URZ, 0x1f, UR6 ;  /* 0x0000001fff047899 */ /* 0x000fe20008011406 */
[----:B------:R-:W-:-:S03]  /*0440*/  MOV R57, UR5 ;  /* 0x0000000500397c02 */ /* 0x000fc60008000f00 */
[----:B------:R-:W-:Y:S02]  /*0450*/  ULEA.HI UR4, UR4, UR6, URZ, 0x3 ;  /* 0x0000000604047291 */ /* 0x000fe4000f8f18ff */
[----:B------:R-:W2:Y:S04]  /*0460*/  @P0 LDG.E.U16 R56, desc[UR8][R56.64] ;  /* 0x0000000838380981 */ /* 0x000ea8000c1e1500 */
[----:B0-----:R-:W-:-:S04]  /*0470*/  MOV R52, UR4 ;  /* 0x0000000400347c02 */ /* 0x001fc80008000f00 */
[----:B------:R-:W-:-:S05]  /*0480*/  LEA.HI.SX32 R81, R52, R3, 0x1d ;  /* 0x0000000334517211 */ /* 0x000fca00078feaff */
[----:B---3--:R-:W-:-:S06]  /*0490*/  IMAD.WIDE.U32 R52, R81, 0x10, R72 ;  /* 0x0000001051347825 */ /* 0x008fcc00078e0048 */
[----:B-----5:R-:W5:Y:S01]  /*04a0*/  LDG.E.128 R52, desc[UR8][R52.64] ;  /* 0x0000000834347981 */ /* 0x020f62000c1e1d00 */
        /* <DEDUP_REMOVED lines=28> */
.L_x_14253:
        /* <DEDUP_REMOVED lines=16> */
.L_x_14254:
        /* <DEDUP_REMOVED lines=29> */
.L_x_14255:
        /* <DEDUP_REMOVED lines=16> */
.L_x_14256:
        /* <DEDUP_REMOVED lines=28> */
.L_x_14257:
        /* <DEDUP_REMOVED lines=16> */
.L_x_14258:
        /* <DEDUP_REMOVED lines=106> */
.L_x_14260:
[----:B-1--4-:R-:W-:Y:S05]  /*13a0*/  BSYNC.RECONVERGENT B0 ;  /* 0x0000000000007941 */ /* 0x012fea0003800200 */
.L_x_14259:
        /* <DEDUP_REMOVED lines=92> */
[----:B------:R-:W-:Y:S01]  /*1970*/  F2FP.F16.F32.PACK_AB R57, R54, R57 ;  /* 0x000000393639723e */ /* 0x000fe200000000ff */
[C---:B------:R-:W-:Y:S01]  /*1980*/  FMUL.FTZ R54, R71.reuse, R53 ;  /* 0x0000003547367220 */ /* 0x040fe20000410000 */
[----:B------:R-:W-:Y:S01]  /*1990*/  F2FP.F16.F32.PACK_AB R58, R56, R55 ;  /* 0x00000037383a723e */ /* 0x000fe200000000ff */
        /* <DEDUP_REMOVED lines=9> */
[----:B------:R-:W-:Y:S01]  /*1a30*/  F2FP.F16.F32.PACK_AB R56, R54, R55 ;  /* 0x000000373638723e */ /* 0x000fe200000000ff */
[----:B------:R-:W-:Y:S01]  /*1a40*/  FMUL.FTZ R55, R71, R62 ;  /* 0x0000003e47377220 */ /* 0x000fe20000410000 */
[----:B0-----:R-:W-:Y:S01]  /*1a50*/  @!P0 IMAD.WIDE R84, R73, 0x4, R84 ;  /* 0x0000000449548825 */ /* 0x001fe200078e0254 */
[----:B------:R-:W-:-:S03]  /*1a60*/  F2FP.F16.F32.PACK_AB R59, R86, R59 ;  /* 0x0000003b563b723e */ /* 0x000fc600000000ff */
        /* <DEDUP_REMOVED lines=17> */
[----:B------:R-:W-:-:S03]  /*1b80*/  F2FP.F16.F32.PACK_AB R53, R63, R62 ;  /* 0x0000003e3f35723e */ /* 0x000fc600000000ff */
        /* <DEDUP_REMOVED lines=36> */
.L_x_14262:
        /* <DEDUP_REMOVED lines=11> */
.L_x_20844:


//--------------------- .text._ZN10layer_norm13ln_fwd_kernelINS_13Kernel_traitsIf6__halffS2_fjLj3072ELj1ELj1ELj4ELj16ENS_18Kernel_traits_baseILj3072EfS2_fS2_fjLj128EEEEELb0ELb0ELb1ELb0EEEvNS_9FwdParamsE --------------------------
	.section	.text._ZN10layer_norm13ln_fwd_kernelINS_13Kernel_traitsIf6__halffS2_fjLj3072ELj1ELj1ELj4ELj16ENS_18Kernel_traits_baseILj3072EfS2_fS2_fjLj128EEEEELb0ELb0ELb1ELb0EEEvNS_9FwdParamsE,"ax",@progbits
	.align	128
        .global         _ZN10layer_norm13ln_fwd_kernelINS_13Kernel_traitsIf6__halffS2_fjLj3072ELj1ELj1ELj4ELj16ENS_18Kernel_traits_baseILj3072EfS2_fS2_fjLj128EEEEELb0ELb0ELb1ELb0EEEvNS_9FwdParamsE
        .type           _ZN10layer_norm13ln_fwd_kernelINS_13Kernel_traitsIf6__halffS2_fjLj3072ELj1ELj1ELj4ELj16ENS_18Kernel_traits_baseILj3072EfS2_fS2_fjLj128EEEEELb0ELb0ELb1ELb0EEEvNS_9FwdParamsE,@function
        .size           _ZN10layer_norm13ln_fwd_kernelINS_13Kernel_traitsIf6__halffS2_fjLj3072ELj1ELj1ELj4ELj16ENS_18Kernel_traits_baseILj3072EfS2_fS2_fjLj128EEEEELb0ELb0ELb1ELb0EEEvNS_9FwdParamsE,(.L_x_20845 - _ZN10layer_norm13ln_fwd_kernelINS_13Kernel_traitsIf6__halffS2_fjLj3072ELj1ELj1ELj4ELj16ENS_18Kernel_traits_baseILj3072EfS2_fS2_fjLj128EEEEELb0ELb0ELb1ELb0EEEvNS_9FwdParamsE)
        .other          _ZN10layer_norm13ln_fwd_kernelINS_13Kernel_traitsIf6__halffS2_fjLj3072ELj1ELj1ELj4ELj16ENS_18Kernel_traits_baseILj3072EfS2_fS2_fjLj128EEEEELb0ELb0ELb1ELb0EEEvNS_9FwdParamsE,@"STO_CUDA_ENTRY STV_DEFAULT"
_ZN10layer_norm13ln_fwd_kernelINS_13Kernel_traitsIf6__halffS2_fjLj3072ELj1ELj1ELj4ELj16ENS_18Kernel_traits_baseILj3072EfS2_fS2_fjLj128EEEEELb0ELb0ELb1ELb0EEEvNS_9FwdParamsE:
.text._ZN10layer_norm13ln_fwd_kernelINS_13Kernel_traitsIf6__halffS2_fjLj3072ELj1ELj1ELj4ELj16ENS_18Kernel_traits_baseILj3072EfS2_fS2_fjLj128EEEEELb0ELb0ELb1ELb0EEEvNS_9FwdParamsE:
        /* <DEDUP_REMOVED lines=49> */
.L_x_14264:
        /* <DEDUP_REMOVED lines=30> */
.L_x_14265:
[----:B------:R-:W-:Y:S05]  /*04f0*/  BSYNC.RECONVERGENT B0 ;  /* 0x0000000000007941 */ /* 0x000fea0003800200 */
.L_x_14263:
        /* <DEDUP_REMOVED lines=24> */
.L_x_14291:
        /* <DEDUP_REMOVED lines=33> */
.L_x_14268:
[----:B------:R-:W-:Y:S05]  /*0890*/  BRA.U !UP0, `(.L_x_14269) ;  /* 0x0000000108787547 */ /* 0x000fea000b800000 */
[----:B------:R-:W1:Y:S02]  /*08a0*/  LDC.64 R82, c[0x0][0x3a0] ;  /* 0x0000e800ff527b82 */ /* 0x000e640000000a00 */
[----:B-1----:R-:W-:-:S05]  /*08b0*/  IMAD.WIDE.U32 R82, R80, 0x20, R82 ;  /* 0x0000002050527825 */ /* 0x002fca00078e0052 */
[----:B------:R-:W2:Y:S04]  /*08c0*/  LDG.E.128 R56, desc[UR12][R82.64] ;  /* 0x0000000c52387981 */ /* 0x000ea8000c1e1d00 */
[----:B------:R1:W3:Y:S01]  /*08d0*/  LDG.E.128 R60, desc[UR12][R82.64+0x10] ;  /* 0x0000100c523c7981 */ /* 0x0002e2000c1e1d00 */
[----:B------:R-:W-:-:S13]  /*08e0*/  ISETP.LT.AND P1, PT, RZ, UR21, PT ;  /* 0x00000015ff007c0c */ /* 0x000fda000bf21270 */
[----:B------:R-:W2:Y:S01]  /*08f0*/  @P1 LDC R86, c[0x0][0x40c] ;  /* 0x00010300ff561b82 */ /* 0x000ea20000000800 */
[----:B-----5:R-:W-:Y:S02]  /*0900*/  @P1 HADD2.F32 R87, -RZ, R52.H0_H0 ;  /* 0x20000034ff571230 */ /* 0x020fe40000004100 */
[--C-:B-1----:R-:W-:Y:S02]  /*0910*/  @P1 HADD2.F32 R83, -RZ, R53.reuse.H0_H0 ;  /* 0x20000035ff531230 */ /* 0x102fe40000004100 */
[----:B------:R-:W-:-:S03]  /*0920*/  @P1 HADD2.F32 R82, -RZ, R53.H1_H1 ;  /* 0x30000035ff521230 */ /* 0x000fc60000004100 */
[----:B------:R-:W1:Y:S01]  /*0930*/  @P1 LDC R88, c[0x0][0x40c] ;  /* 0x00010300ff581b82 */ /* 0x000e620000000800 */
[----:B--2---:R-:W-:Y:S01]  /*0940*/  @P1 FFMA.FTZ R56, R87, R86, R56 ;  /* 0x0000005657381223 */ /* 0x004fe20000010038 */
[----:B------:R-:W-:-:S06]  /*0950*/  @P1 HADD2.F32 R86, -RZ, R52.H1_H1 ;  /* 0x30000034ff561230 */ /* 0x000fcc0000004100 */
[----:B------:R-:W2:Y:S01]  /*0960*/  @P1 LDC R87, c[0x0][0x40c] ;  /* 0x00010300ff571b82 */ /* 0x000ea20000000800 */
[----:B-1----:R-:W-:-:S07]  /*0970*/  @P1 FFMA.FTZ R57, R86, R88, R57 ;  /* 0x0000005856391223 */ /* 0x002fce0000010039 */
[----:B------:R-:W1:Y:S08]  /*0980*/  @P1 LDC R86, c[0x0][0x40c] ;  /* 0x00010300ff561b82 */ /* 0x000e700000000800 */
[----:B------:R-:W3:Y:S01]  /*0990*/  @P1 LDC R88, c[0x0][0x40c] ;  /* 0x00010300ff581b82 */ /* 0x000ee20000000800 */
[----:B--2---:R-:W-:Y:S01]  /*09a0*/  @P1 FFMA.FTZ R59, R82, R87, R59 ;  /* 0x00000057523b1223 */ /* 0x004fe2000001003b */
[----:B------:R-:W-:-:S06]  /*09b0*/  @P1 HADD2.F32 R82, -RZ, R54.H1_H1 ;  /* 0x30000036ff521230 */ /* 0x000fcc0000004100 */
[----:B------:R-:W2:Y:S01]  /*09c0*/  @P1 LDC R87, c[0x0][0x40c] ;  /* 0x00010300ff571b82 */ /* 0x000ea20000000800 */
[----:B-1----:R-:W-:Y:S01]  /*09d0*/  @P1 FFMA.FTZ R58, R83, R86, R58 ;  /* 0x00000056533a1223 */ /* 0x002fe2000001003a */
[----:B------:R-:W-:-:S06]  /*09e0*/  @P1 HADD2.F32 R83, -RZ, R54.H0_H0 ;  /* 0x20000036ff531230 */ /* 0x000fcc0000004100 */
[----:B------:R-:W1:Y:S01]  /*09f0*/  @P1 LDC R86, c[0x0][0x40c] ;  /* 0x00010300ff561b82 */ /* 0x000e620000000800 */
[----:B---3--:R-:W-:-:S07]  /*0a00*/  @P1 FFMA.FTZ R60, R83, R88, R60 ;  /* 0x00000058533c1223 */ /* 0x008fce000001003c */
[----:B------:R-:W3:Y:S02]  /*0a10*/  @P1 LDC R83, c[0x0][0x40c] ;  /* 0x00010300ff531b82 */ /* 0x000ee40000000800 */
[----:B---3--:R-:W-:Y:S01]  /*0a20*/  @P1 FFMA.FTZ R61, R82, R83, R61 ;  /* 0x00000053523d1223 */ /* 0x008fe2000001003d */
[--C-:B------:R-:W-:Y:S02]  /*0a30*/  @P1 HADD2.F32 R83, -RZ, R55.reuse.H0_H0 ;  /* 0x20000037ff531230 */ /* 0x100fe40000004100 */
[----:B------:R-:W-:-:S03]  /*0a40*/  @P1 HADD2.F32 R82, -RZ, R55.H1_H1 ;  /* 0x30000037ff521230 */ /* 0x000fc60000004100 */
[----:B-1----:R-:W-:Y:S02]  /*0a50*/  @P1 FFMA.FTZ R62, R83, R86, R62 ;  /* 0x00000056533e1223 */ /* 0x002fe4000001003e */
[----:B--2---:R-:W-:Y:S01]  /*0a60*/  @P1 FFMA.FTZ R63, R82, R87, R63 ;  /* 0x00000057523f1223 */ /* 0x004fe2000001003f */
[----:B------:R-:W-:Y:S06]  /*0a70*/  BRA `(.L_x_14270) ;  /* 0x0000000000747947 */ /* 0x000fec0003800000 */
.L_x_14269:
[----:B------:R-:W1:Y:S01]  /*0a80*/  @UP2 LDCU UR4, c[0x0][0x40c] ;  /* 0x00008180ff0427ac */ /* 0x000e620008000800 */
[--C-:B-----5:R-:W-:Y:S01]  /*0a90*/  @P3 HADD2.F32 R59, -RZ, R52.reuse.H0_H0 ;  /* 0x20000034ff3b3230 */ /* 0x120fe20000004100 */
[----:B------:R-:W-:Y:S01]  /*0aa0*/  CS2R R56, SRZ ;  /* 0x0000000000387805 */ /* 0x000fe2000001ff00 */
[----:B------:R-:W-:Y:S01]  /*0ab0*/  @P3 HADD2.F32 R60, -RZ, R52.H1_H1 ;  /* 0x30000034ff3c3230 */ /* 0x000fe20000004100 */
[----:B------:R-:W2:Y:S01]  /*0ac0*/  @UP2 LDCU UR5, c[0x0][0x40c] ;  /* 0x00008180ff0527ac */ /* 0x000ea20008000800 */
[--C-:B------:R-:W-:Y:S01]  /*0ad0*/  @P3 HADD2.F32 R61, -RZ, R53.reuse.H0_H0 ;  /* 0x20000035ff3d3230 */ /* 0x100fe20000004100 */
[----:B------:R-:W-:Y:S01]  /*0ae0*/  MOV R58, RZ ;  /* 0x000000ff003a7202 */ /* 0x000fe20000000f00 */
[--C-:B------:R-:W-:Y:S01]  /*0af0*/  @P3 HADD2.F32 R82, -RZ, R54.reuse.H1_H1 ;  /* 0x30000036ff523230 */ /* 0x100fe20000004100 */
[----:B------:R-:W3:Y:S01]  /*0b00*/  @UP2 LDCU UR7, c[0x0][0x40c] ;  /* 0x00008180ff0727ac */ /* 0x000ee20008000800 */
[----:B------:R-:W-:Y:S02]  /*0b10*/  @P3 HADD2.F32 R62, -RZ, R53.H1_H1 ;  /* 0x30000035ff3e3230 */ /* 0x000fe40000004100 */
[----:B------:R-:W-:Y:S01]  /*0b20*/  @P3 HADD2.F32 R63, -RZ, R54.H0_H0 ;  /* 0x20000036ff3f3230 */ /* 0x000fe20000004100 */
[----:B------:R-:W4:Y:S01]  /*0b30*/  @UP2 LDCU UR25, c[0x0][0x40c] ;  /* 0x00008180ff1927ac */ /* 0x000f220008000800 */
[--C-:B------:R-:W-:Y:S01]  /*0b40*/  @P3 HADD2.F32 R83, -RZ, R55.reuse.H1_H1 ;  /* 0x30000037ff533230 */ /* 0x100fe20000004100 */
[----:B------:R-:W0:Y:S01]  /*0b50*/  @UP2 LDCU UR23, c[0x0][0x40c] ;  /* 0x00008180ff1727ac */ /* 0x000e220008000800 */
[----:B-1----:R-:W-:Y:S01]  /*0b60*/  @P3 FMUL.FTZ R56, R59, UR4 ;  /* 0x000000043b383c20 */ /* 0x002fe20008410000 */
[----:B------:R-:W-:Y:S01]  /*0b70*/  HFMA2 R59, -RZ, RZ, 0, 0 ;  /* 0x00000000ff3b7431 */ /* 0x000fe200000001ff */
[----:B------:R-:W1:Y:S01]  /*0b80*/  @UP2 LDCU UR24, c[0x0][0x40c] ;  /* 0x00008180ff1827ac */ /* 0x000e620008000800 */
[----:B--2---:R-:W-:Y:S01]  /*0b90*/  @P3 FMUL.FTZ R57, R60, UR5 ;  /* 0x000000053c393c20 */ /* 0x004fe20008410000 */
[----:B------:R-:W2:Y:S01]  /*0ba0*/  @UP2 LDCU UR26, c[0x0][0x40c] ;  /* 0x00008180ff1a27ac */ /* 0x000ea20008000800 */
[----:B---3--:R-:W-:Y:S01]  /*0bb0*/  @P3 FMUL.FTZ R58, R61, UR7 ;  /* 0x000000073d3a3c20 */ /* 0x008fe20008410000 */
[----:B------:R-:W-:Y:S01]  /*0bc0*/  CS2R R60, SRZ ;  /* 0x00000000003c7805 */ /* 0x000fe2000001ff00 */
[----:B------:R-:W3:Y:S01]  /*0bd0*/  @UP2 LDCU UR4, c[0x0][0x40c] ;  /* 0x00008180ff0427ac */ /* 0x000ee20008000800 */
[----:B----4-:R-:W-:Y:S01]  /*0be0*/  @P3 FMUL.FTZ R61, R82, UR25 ;  /* 0x00000019523d3c20 */ /* 0x010fe20008410000 */
[----:B------:R-:W-:-:S02]  /*0bf0*/  @P3 HADD2.F32 R82, -RZ, R55.H0_H0 ;  /* 0x20000037ff523230 */ /* 0x000fc40000004100 */
[----:B0-----:R-:W-:Y:S01]  /*0c00*/  @P3 FMUL.FTZ R59, R62, UR23 ;  /* 0x000000173e3b3c20 */ /* 0x001fe20008410000 */
[----:B-1----:R-:W-:Y:S01]  /*0c10*/  @P3 FMUL.FTZ R60, R63, UR24 ;  /* 0x000000183f3c3c20 */ /* 0x002fe20008410000 */
[----:B------:R-:W-:Y:S02]  /*0c20*/  CS2R R62, SRZ ;  /* 0x00000000003e7805 */ /* 0x000fe4000001ff00 */
[----:B--2---:R-:W-:Y:S01]  /*0c30*/  @P3 FMUL.FTZ R62, R82, UR26 ;  /* 0x0000001a523e3c20 */ /* 0x004fe20008410000 */
[----:B---3--:R-:W-:-:S07]  /*0c40*/  @P3 FMUL.FTZ R63, R83, UR4 ;  /* 0x00000004533f3c20 */ /* 0x008fce0008410000 */
.L_x_14270:
[----:B------:R-:W1:Y:S01]  /*0c50*/  LDC.64 R82, c[0x0][0x3a8] ;  /* 0x0000ea00ff527b82 */ /* 0x000e620000000a00 */
[----:B------:R-:W-:Y:S01]  /*0c60*/  IADD3 R81, PT, PT, R81, 0x80, RZ ;  /* 0x0000008051517810 */ /* 0x000fe20007ffe0ff */
[C---:B-1----:R-:W-:Y:S01]  /*0c70*/  IMAD.WIDE.U32 R82, R80.reuse, 0x20, R82 ;  /* 0x0000002050527825 */ /* 0x042fe200078e0052 */
[----:B------:R-:W-:-:S04]  /*0c80*/  IADD3 R80, PT, PT, R80, 0x80, RZ ;  /* 0x0000008050507810 */ /* 0x000fc80007ffe0ff */
[----:B------:R1:W-:Y:S04]  /*0c90*/  STG.E.128 desc[UR12][R82.64], R56 ;  /* 0x0000003852007986 */ /* 0x0003e8000c101d0c */
[----:B------:R1:W-:Y:S02]  /*0ca0*/  STG.E.128 desc[UR12][R82.64+0x10], R60 ;  /* 0x0000103c52007986 */ /* 0x0003e4000c101d0c */
.L_x_14267:
[----:B0--3--:R-:W-:Y:S05]  /*0cb0*/  BSYNC.RECONVERGENT B0 ;  /* 0x0000000000007941 */ /* 0x009fea0003800200 */
.L_x_14266:
        /* <DEDUP_REMOVED lines=9> */
.L_x_14273:
        /* <DEDUP_REMOVED lines=8> */
[--C-:B0-----:R-:W-:Y:S02]  /*0dd0*/  @P2 HADD2.F32 R83, -RZ, R53.reuse.H0_H0 ;  /* 0x20000035ff532230 */ /* 0x101fe40000004100 */
[----:B------:R-:W-:-:S03]  /*0de0*/  @P2 HADD2.F32 R82, -RZ, R53.H1_H1 ;  /* 0x30000035ff522230 */ /* 0x000fc60000004100 */
[----:B------:R-:W0:Y:S01]  /*0df0*/  @P2 LDC R88, c[0x0][0x40c] ;  /* 0x00010300ff582b82 */ /* 0x000e220000000800 */
[----:B--2---:R-:W-:Y:S01]  /*0e00*/  @P2 FFMA.FTZ R64, R87, R86, R64 ;  /* 0x0000005657402223 */ /* 0x004fe20000010040 */
[----:B------:R-:W-:-:S06]  /*0e10*/  @P2 HADD2.F32 R86, -RZ, R52.H1_H1 ;  /* 0x30000034ff562230 */ /* 0x000fcc0000004100 */
[----:B------:R-:W1:Y:S01]  /*0e20*/  @P2 LDC R87, c[0x0][0x40c] ;  /* 0x00010300ff572b82 */ /* 0x000e620000000800 */
[----:B0-----:R-:W-:-:S07]  /*0e30*/  @P2 FFMA.FTZ R65, R86, R88, R65 ;  /* 0x0000005856412223 */ /* 0x001fce0000010041 */
[----:B------:R-:W0:Y:S08]  /*0e40*/  @P2 LDC R86, c[0x0][0x40c] ;  /* 0x00010300ff562b82 */ /* 0x000e300000000800 */
[----:B------:R-:W3:Y:S01]  /*0e50*/  @P2 LDC R88, c[0x0][0x40c] ;  /* 0x00010300ff582b82 */ /* 0x000ee20000000800 */
[----:B-1----:R-:W-:Y:S01]  /*0e60*/  @P2 FFMA.FTZ R67, R82, R87, R67 ;  /* 0x0000005752432223 */ /* 0x002fe20000010043 */
[----:B------:R-:W-:-:S06]  /*0e70*/  @P2 HADD2.F32 R82, -RZ, R54.H1_H1 ;  /* 0x30000036ff522230 */ /* 0x000fcc0000004100 */
[----:B------:R-:W1:Y:S01]  /*0e80*/  @P2 LDC R87, c[0x0][0x40c] ;  /* 0x00010300ff572b82 */ /* 0x000e620000000800 */
[----:B0-----:R-:W-:Y:S01]  /*0e90*/  @P2 FFMA.FTZ R66, R83, R86, R66 ;  /* 0x0000005653422223 */ /* 0x001fe20000010042 */
[----:B------:R-:W-:-:S06]  /*0ea0*/  @P2 HADD2.F32 R83, -RZ, R54.H0_H0 ;  /* 0x20000036ff532230 */ /* 0x000fcc0000004100 */
[----:B------:R-:W0:Y:S01]  /*0eb0*/  @P2 LDC R86, c[0x0][0x40c] ;  /* 0x00010300ff562b82 */ /* 0x000e220000000800 */
[----:B---3--:R-:W-:-:S07]  /*0ec0*/  @P2 FFMA.FTZ R68, R83, R88, R68 ;  /* 0x0000005853442223 */ /* 0x008fce0000010044 */
[----:B------:R-:W2:Y:S02]  /*0ed0*/  @P2 LDC R83, c[0x0][0x40c] ;  /* 0x00010300ff532b82 */ /* 0x000ea40000000800 */
[----:B--2---:R-:W-:Y:S01]  /*0ee0*/  @P2 FFMA.FTZ R69, R82, R83, R69 ;  /* 0x0000005352452223 */ /* 0x004fe20000010045 */
[--C-:B------:R-:W-:Y:S02]  /*0ef0*/  @P2 HADD2.F32 R83, -RZ, R55.reuse.H0_H0 ;  /* 0x20000037ff532230 */ /* 0x100fe40000004100 */
[----:B------:R-:W-:-:S03]  /*0f00*/  @P2 HADD2.F32 R82, -RZ, R55.H1_H1 ;  /* 0x30000037ff522230 */ /* 0x000fc60000004100 */
[----:B0-----:R-:W-:Y:S02]  /*0f10*/  @P2 FFMA.FTZ R70, R83, R86, R70 ;  /* 0x0000005653462223 */ /* 0x001fe40000010046 */
[----:B-1----:R-:W-:Y:S01]  /*0f20*/  @P2 FFMA.FTZ R71, R82, R87, R71 ;  /* 0x0000005752472223 */ /* 0x002fe20000010047 */
[----:B------:R-:W-:Y:S06]  /*0f30*/  BRA `(.L_x_14275) ;  /* 0x0000000000747947 */ /* 0x000fec0003800000 */
.L_x_14274:
[----:B------:R-:W0:Y:S01]  /*0f40*/  @UP2 LDCU UR4, c[0x0][0x40c] ;  /* 0x00008180ff0427ac */ /* 0x000e220008000800 */
[--C-:B-----5:R-:W-:Y:S01]  /*0f50*/  @P3 HADD2.F32 R67, -RZ, R52.reuse.H0_H0 ;  /* 0x20000034ff433230 */ /* 0x120fe20000004100 */
[----:B------:R-:W-:Y:S01]  /*0f60*/  CS2R R64, SRZ ;  /* 0x0000000000407805 */ /* 0x000fe2000001ff00 */
[----:B------:R-:W-:Y:S01]  /*0f70*/  @P3 HADD2.F32 R68, -RZ, R52.H1_H1 ;  /* 0x30000034ff443230 */ /* 0x000fe20000004100 */
[----:B------:R-:W2:Y:S01]  /*0f80*/  @UP2 LDCU UR5, c[0x0][0x40c] ;  /* 0x00008180ff0527ac */ /* 0x000ea20008000800 */
[--C-:B------:R-:W-:Y:S01]  /*0f90*/  @P3 HADD2.F32 R69, -RZ, R53.reuse.H0_H0 ;  /* 0x20000035ff453230 */ /* 0x100fe20000004100 */
[----:B------:R-:W-:Y:S01]  /*0fa0*/  MOV R66, RZ ;  /* 0x000000ff00427202 */ /* 0x000fe20000000f00 */
[--C-:B-1----:R-:W-:Y:S01]  /*0fb0*/  @P3 HADD2.F32 R82, -RZ, R54.reuse.H1_H1 ;  /* 0x30000036ff523230 */ /* 0x102fe20000004100 */
[----:B------:R-:W1:Y:S01]  /*0fc0*/  @UP2 LDCU UR7, c[0x0][0x40c] ;  /* 0x00008180ff0727ac */ /* 0x000e620008000800 */
[----:B------:R-:W-:Y:S02]  /*0fd0*/  @P3 HADD2.F32 R70, -RZ, R53.H1_H1 ;  /* 0x30000035ff463230 */ /* 0x000fe40000004100 */
[----:B------:R-:W-:Y:S01]  /*0fe0*/  @P3 HADD2.F32 R71, -RZ, R54.H0_H0 ;  /* 0x20000036ff473230 */ /* 0x000fe20000004100 */
[----:B------:R-:W3:Y:S01]  /*0ff0*/  @UP2 LDCU UR25, c[0x0][0x40c] ;  /* 0x00008180ff1927ac */ /* 0x000ee20008000800 */
[--C-:B------:R-:W-:Y:S01]  /*1000*/  @P3 HADD2.F32 R83, -RZ, R55.reuse.H1_H1 ;  /* 0x30000037ff533230 */ /* 0x100fe20000004100 */
[----:B------:R-:W4:Y:S01]  /*1010*/  @UP2 LDCU UR23, c[0x0][0x40c] ;  /* 0x00008180ff1727ac */ /* 0x000f220008000800 */
[----:B0-----:R-:W-:Y:S01]  /*1020*/  @P3 FMUL.FTZ R64, R67, UR4 ;  /* 0x0000000443403c20 */ /* 0x001fe20008410000 */
[----:B------:R-:W-:Y:S01]  /*1030*/  HFMA2 R67, -RZ, RZ, 0, 0 ;  /* 0x00000000ff437431 */ /* 0x000fe200000001ff */
[----:B------:R-:W0:Y:S01]  /*1040*/  @UP2 LDCU UR24, c[0x0][0x40c] ;  /* 0x00008180ff1827ac */ /* 0x000e220008000800 */
[----:B--2---:R-:W-:Y:S01]  /*1050*/  @P3 FMUL.FTZ R65, R68, UR5 ;  /* 0x0000000544413c20 */ /* 0x004fe20008410000 */
[----:B------:R-:W2:Y:S01]  /*1060*/  @UP2 LDCU UR26, c[0x0][0x40c] ;  /* 0x00008180ff1a27ac */ /* 0x000ea20008000800 */
[----:B-1----:R-:W-:Y:S01]  /*1070*/  @P3 FMUL.FTZ R66, R69, UR7 ;  /* 0x0000000745423c20 */ /* 0x002fe20008410000 */
[----:B------:R-:W-:Y:S01]  /*1080*/  CS2R R68, SRZ ;  /* 0x0000000000447805 */ /* 0x000fe2000001ff00 */
[----:B------:R-:W1:Y:S01]  /*1090*/  @UP2 LDCU UR4, c[0x0][0x40c] ;  /* 0x00008180ff0427ac */ /* 0x000e620008000800 */
[----:B---3--:R-:W-:Y:S01]  /*10a0*/  @P3 FMUL.FTZ R69, R82, UR25 ;  /* 0x0000001952453c20 */ /* 0x008fe20008410000 */
[----:B------:R-:W-:-:S02]  /*10b0*/  @P3 HADD2.F32 R82, -RZ, R55.H0_H0 ;  /* 0x20000037ff523230 */ /* 0x000fc40000004100 */
[----:B----4-:R-:W-:Y:S01]  /*10c0*/  @P3 FMUL.FTZ R67, R70, UR23 ;  /* 0x0000001746433c20 */ /* 0x010fe20008410000 */
[----:B0-----:R-:W-:Y:S01]  /*10d0*/  @P3 FMUL.FTZ R68, R71, UR24 ;  /* 0x0000001847443c20 */ /* 0x001fe20008410000 */
[----:B------:R-:W-:Y:S02]  /*10e0*/  CS2R R70, SRZ ;  /* 0x0000000000467805 */ /* 0x000fe4000001ff00 */
[----:B--2---:R-:W-:Y:S01]  /*10f0*/  @P3 FMUL.FTZ R70, R82, UR26 ;  /* 0x0000001a52463c20 */ /* 0x004fe20008410000 */
[----:B-1----:R-:W-:-:S07]  /*1100*/  @P3 FMUL.FTZ R71, R83, UR4 ;  /* 0x0000000453473c20 */ /* 0x002fce0008410000 */
.L_x_14275:
[----:B------:R-:W0:Y:S01]  /*1110*/  LDC.64 R82, c[0x0][0x3a8] ;  /* 0x0000ea00ff527b82 */ /* 0x000e220000000a00 */
[----:B------:R-:W-:Y:S01]  /*1120*/  IADD3 R81, PT, PT, R81, 0x80, RZ ;  /* 0x0000008051517810 */ /* 0x000fe20007ffe0ff */
[C---:B0-----:R-:W-:Y:S01]  /*1130*/  IMAD.WIDE.U32 R82, R80.reuse, 0x20, R82 ;  /* 0x0000002050527825 */ /* 0x041fe200078e0052 */
[----:B------:R-:W-:-:S04]  /*1140*/  IADD3 R80, PT, PT, R80, 0x80, RZ ;  /* 0x0000008050507810 */ /* 0x000fc80007ffe0ff */
[----:B------:R0:W-:Y:S04]  /*1150*/  STG.E.128 desc[UR12][R82.64], R64 ;  /* 0x0000004052007986 */ /* 0x0001e8000c101d0c */
[----:B------:R0:W-:Y:S02]  /*1160*/  STG.E.128 desc[UR12][R82.64+0x10], R68 ;  /* 0x0000104452007986 */ /* 0x0001e4000c101d0c */
.L_x_14272:
[----:B------:R-:W-:Y:S05]  /*1170*/  BSYNC.RECONVERGENT B0 ;  /* 0x0000000000007941 */ /* 0x000fea0003800200 */
.L_x_14271:
        /* <DEDUP_REMOVED lines=9> */
.L_x_14278:
[----:B------:R-:W-:Y:S05]  /*1210*/  BRA.U !UP0, `(.L_x_14279) ;  /* 0x0000000108787547 */ /* 0x000fea000b800000 */
[----:B01----:R-:W0:Y:S02]  /*1220*/  LDC.64 R82, c[0x0][0x3a0] ;  /* 0x0000e800ff527b82 */ /* 0x003e240000000a00 */
[----:B0-----:R-:W-:-:S05]  /*1230*/  IMAD.WIDE.U32 R82, R80, 0x20, R82 ;  /* 0x0000002050527825 */ /* 0x001fca00078e0052 */
[----:B------:R-:W2:Y:S04]  /*1240*/  LDG.E.128 R72, desc[UR12][R82.64] ;  /* 0x0000000c52487981 */ /* 0x000ea8000c1e1d00 */
[----:B------:R0:W3:Y:S01]  /*1250*/  LDG.E.128 R76, desc[UR12][R82.64+0x10] ;  /* 0x0000100c524c7981 */ /* 0x0000e2000c1e1d00 */
[----:B------:R-:W-:-:S13]  /*1260*/  ISETP.LT.AND P3, PT, RZ, UR21, PT ;  /* 0x00000015ff007c0c */ /* 0x000fda000bf61270 */
[----:B------:R-:W2:Y:S01]  /*1270*/  @P3 LDC R86, c[0x0][0x40c] ;  /* 0x00010300ff563b82 */ /* 0x000ea20000000800 */
[----:B-----5:R-:W-:Y:S02]  /*1280*/  @P3 HADD2.F32 R81, -RZ, R52.H0_H0 ;  /* 0x20000034ff513230 */ /* 0x020fe40000004100 */
[----:B0-----:R-:W-:-:S05]  /*1290*/  @P3 HADD2.F32 R82, -RZ, R53.H1_H1 ;  /* 0x30000035ff523230 */ /* 0x001fca0000004100 */
[----:B------:R-:W0:Y:S08]  /*12a0*/  @P3 LDC R87, c[0x0][0x40c] ;  /* 0x00010300ff573b82 */ /* 0x000e300000000800 */
[----:B------:R-:W1:Y:S08]  /*12b0*/  @P3 LDC R88, c[0x0][0x40c] ;  /* 0x00010300ff583b82 */ /* 0x000e700000000800 */
[----:B------:R-:W4:Y:S01]  /*12c0*/  @P3 LDC R83, c[0x0][0x40c] ;  /* 0x00010300ff533b82 */ /* 0x000f220000000800 */
[----:B--2---:R-:W-:Y:S01]  /*12d0*/  @P3 FFMA.FTZ R72, R81, R86, R72 ;  /* 0x0000005651483223 */ /* 0x004fe20000010048 */
[----:B------:R-:W-:-:S02]  /*12e0*/  @P3 HADD2.F32 R86, -RZ, R52.H1_H1 ;  /* 0x30000034ff563230 */ /* 0x000fc40000004100 */
[----:B----4-:R-:W-:Y:S01]  /*12f0*/  @P3 FFMA.FTZ R75, R82, R83, R75 ;  /* 0x00000053524b3223 */ /* 0x010fe2000001004b */
[----:B------:R-:W-:-:S03]  /*1300*/  @P3 HADD2.F32 R81, -RZ, R53.H0_H0 ;  /* 0x20000035ff513230 */ /* 0x000fc60000004100 */
[----:B------:R-:W3:Y:S01]  /*1310*/  @P3 LDC R83, c[0x0][0x40c] ;  /* 0x00010300ff533b82 */ /* 0x000ee20000000800 */
[--C-:B------:R-:W-:Y:S02]  /*1320*/  @P3 HADD2.F32 R82, -RZ, R54.reuse.H1_H1 ;  /* 0x30000036ff523230 */ /* 0x100fe40000004100 */
[----:B0-----:R-:W-:Y:S01]  /*1330*/  @P3 FFMA.FTZ R73, R86, R87, R73 ;  /* 0x0000005756493223 */ /* 0x001fe20000010049 */
[----:B-1----:R-:W-:Y:S01]  /*1340*/  @P3 FFMA.FTZ R74, R81, R88, R74 ;  /* 0x00000058514a3223 */ /* 0x002fe2000001004a */
[----:B------:R-:W-:-:S03]  /*1350*/  @P3 HADD2.F32 R81, -RZ, R54.H0_H0 ;  /* 0x20000036ff513230 */ /* 0x000fc60000004100 */
[----:B------:R-:W0:Y:S08]  /*1360*/  @P3 LDC R86, c[0x0][0x40c] ;  /* 0x00010300ff563b82 */ /* 0x000e300000000800 */
[----:B------:R-:W1:Y:S01]  /*1370*/  @P3 LDC R87, c[0x0][0x40c] ;  /* 0x00010300ff573b82 */ /* 0x000e620000000800 */
[----:B---3--:R-:W-:Y:S01]  /*1380*/  @P3 FFMA.FTZ R77, R82, R83, R77 ;  /* 0x00000053524d3223 */ /* 0x008fe2000001004d */
[----:B------:R-:W-:-:S02]  /*1390*/  @P3 HADD2.F32 R82, -RZ, R55.H1_H1 ;  /* 0x30000037ff523230 */ /* 0x000fc40000004100 */
[----:B0-----:R-:W-:Y:S01]  /*13a0*/  @P3 FFMA.FTZ R76, R81, R86, R76 ;  /* 0x00000056514c3223 */ /* 0x001fe2000001004c */
[----:B------:R-:W-:-:S03]  /*13b0*/  @P3 HADD2.F32 R81, -RZ, R55.H0_H0 ;  /* 0x20000037ff513230 */ /* 0x000fc60000004100 */
[----:B------:R-:W0:Y:S01]  /*13c0*/  @P3 LDC R86, c[0x0][0x40c] ;  /* 0x00010300ff563b82 */ /* 0x000e220000000800 */
[----:B-1----:R-:W-:Y:S01]  /*13d0*/  @P3 FFMA.FTZ R79, R82, R87, R79 ;  /* 0x00000057524f3223 */ /* 0x002fe2000001004f */
[----:B0-----:R-:W-:Y:S01]  /*13e0*/  @P3 FFMA.FTZ R78, R81, R86, R78 ;  /* 0x00000056514e3223 */ /* 0x001fe2000001004e */
[----:B------:R-:W-:Y:S06]  /*13f0*/  BRA `(.L_x_14280) ;  /* 0x0000000000747947 */ /* 0x000fec0003800000 */
.L_x_14279:
[----:B------:R-:W2:Y:S01]  /*1400*/  @UP2 LDCU UR23, c[0x0][0x40c] ;  /* 0x00008180ff1727ac */ /* 0x000ea20008000800 */
[--C-:B-----5:R-:W-:Y:S01]  /*1410*/  @P3 HADD2.F32 R81, -RZ, R53.reuse.H1_H1 ;  /* 0x30000035ff513230 */ /* 0x120fe20000004100 */
[----:B------:R-:W-:Y:S01]  /*1420*/  CS2R R74, SRZ ;  /* 0x00000000004a7805 */ /* 0x000fe2000001ff00 */
[----:B01----:R-:W-:Y:S01]  /*1430*/  @P3 HADD2.F32 R82, -RZ, R54.H0_H0 ;  /* 0x20000036ff523230 */ /* 0x003fe20000004100 */
[----:B------:R-:W0:Y:S01]  /*1440*/  @UP2 LDCU UR24, c[0x0][0x40c] ;  /* 0x00008180ff1827ac */ /* 0x000e220008000800 */
[--C-:B------:R-:W-:Y:S01]  /*1450*/  @P3 HADD2.F32 R78, -RZ, R52.reuse.H1_H1 ;  /* 0x30000034ff4e3230 */ /* 0x100fe20000004100 */
[----:B------:R-:W-:Y:S01]  /*1460*/  MOV R76, RZ ;  /* 0x000000ff004c7202 */ /* 0x000fe20000000f00 */
[----:B------:R-:W-:Y:S01]  /*1470*/  @P3 HADD2.F32 R79, -RZ, R53.H0_H0 ;  /* 0x20000035ff4f3230 */ /* 0x000fe20000004100 */
[----:B------:R-:W1:Y:S01]  /*1480*/  @UP2 LDCU UR5, c[0x0][0x40c] ;  /* 0x00008180ff0527ac */ /* 0x000e620008000800 */
[----:B------:R-:W-:Y:S01]  /*1490*/  @P3 HADD2.F32 R77, -RZ, R52.H0_H0 ;  /* 0x20000034ff4d3230 */ /* 0x000fe20000004100 */
[----:B------:R-:W-:Y:S01]  /*14a0*/  CS2R R72, SRZ ;  /* 0x0000000000487805 */ /* 0x000fe2000001ff00 */
[--C-:B------:R-:W-:Y:S01]  /*14b0*/  @P3 HADD2.F32 R83, -RZ, R55.reuse.H1_H1 ;  /* 0x30000037ff533230 */ /* 0x100fe20000004100 */
[----:B------:R-:W3:Y:S01]  /*14c0*/  @UP2 LDCU UR7, c[0x0][0x40c] ;  /* 0x00008180ff0727ac */ /* 0x000ee20008000800 */
[----:B------:R-:W4:Y:S01]  /*14d0*/  @UP2 LDCU UR4, c[0x0][0x40c] ;  /* 0x00008180ff0427ac */ /* 0x000f220008000800 */
[----:B--2---:R-:W-:Y:S01]  /*14e0*/  @P3 FMUL.FTZ R75, R81, UR23 ;  /* 0x00000017514b3c20 */ /* 0x004fe20008410000 */
[----:B------:R-:W-:Y:S01]  /*14f0*/  @P3 HADD2.F32 R81, -RZ, R54.H1_H1 ;  /* 0x30000036ff513230 */ /* 0x000fe20000004100 */
[----:B------:R-:W2:Y:S01]  /*1500*/  @UP2 LDCU UR25, c[0x0][0x40c] ;  /* 0x00008180ff1927ac */ /* 0x000ea20008000800 */
[----:B0-----:R-:W-:Y:S01]  /*1510*/  @P3 FMUL.FTZ R76, R82, UR24 ;  /* 0x00000018524c3c20 */ /* 0x001fe20008410000 */
[----:B------:R-:W-:Y:S01]  /*1520*/  @P3 HADD2.F32 R82, -RZ, R55.H0_H0 ;  /* 0x20000037ff523230 */ /* 0x000fe20000004100 */
[----:B------:R-:W0:Y:S01]  /*1530*/  @UP2 LDCU UR26, c[0x0][0x40c] ;  /* 0x00008180ff1a27ac */ /* 0x000e220008000800 */
[----:B-1----:R-:W-:Y:S01]  /*1540*/  @P3 FMUL.FTZ R73, R78, UR5 ;  /* 0x000000054e493c20 */ /* 0x002fe20008410000 */
[----:B------:R-:W1:Y:S01]  /*1550*/  @UP2 LDCU UR27, c[0x0][0x40c] ;  /* 0x00008180ff1b27ac */ /* 0x000e620008000800 */
[----:B---3--:R-:W-:Y:S01]  /*1560*/  @P3 FMUL.FTZ R74, R79, UR7 ;  /* 0x000000074f4a3c20 */ /* 0x008fe20008410000 */
[----:B------:R-:W-:Y:S01]  /*1570*/  CS2R R78, SRZ ;  /* 0x00000000004e7805 */ /* 0x000fe2000001ff00 */
[----:B----4-:R-:W-:Y:S01]  /*1580*/  @P3 FMUL.FTZ R72, R77, UR4 ;  /* 0x000000044d483c20 */ /* 0x010fe20008410000 */
[----:B------:R-:W-:-:S02]  /*1590*/  HFMA2 R77, -RZ, RZ, 0, 0 ;  /* 0x00000000ff4d7431 */ /* 0x000fc400000001ff */
[----:B--2---:R-:W-:Y:S01]  /*15a0*/  @P3 FMUL.FTZ R77, R81, UR25 ;  /* 0x00000019514d3c20 */ /* 0x004fe20008410000 */
[----:B0-----:R-:W-:Y:S01]  /*15b0*/  @P3 FMUL.FTZ R78, R82, UR26 ;  /* 0x0000001a524e3c20 */ /* 0x001fe20008410000 */
[----:B-1----:R-:W-:-:S07]  /*15c0*/  @P3 FMUL.FTZ R79, R83, UR27 ;  /* 0x0000001b534f3c20 */ /* 0x002fce0008410000 */
.L_x_14280:
[----:B------:R-:W0:Y:S02]  /*15d0*/  LDC.64 R82, c[0x0][0x3a8] ;  /* 0x0000ea00ff527b82 */ /* 0x000e240000000a00 */
[----:B0-----:R-:W-:-:S05]  /*15e0*/  IMAD.WIDE.U32 R80, R80, 0x20, R82 ;  /* 0x0000002050507825 */ /* 0x001fca00078e0052 */
[----:B------:R2:W-:Y:S04]  /*15f0*/  STG.E.128 desc[UR12][R80.64], R72 ;  /* 0x0000004850007986 */ /* 0x0005e8000c101d0c */
[----:B------:R2:W-:Y:S02]  /*1600*/  STG.E.128 desc[UR12][R80.64+0x10], R76 ;  /* 0x0000104c50007986 */ /* 0x0005e4000c101d0c */
.L_x_14277:
[----:B------:R-:W-:Y:S05]  /*1610*/  BSYNC.RECONVERGENT B0 ;  /* 0x0000000000007941 */ /* 0x000fea0003800200 */
.L_x_14276:
        /* <DEDUP_REMOVED lines=108> */
.L_x_14282:
[----:B------:R-:W-:Y:S05]  /*1ce0*/  BSYNC.RECONVERGENT B0 ;  /* 0x0000000000007941 */ /* 0x000fea0003800200 */
.L_x_14281:
        /* <DEDUP_REMOVED lines=13> */
.L_x_14284:
[----:B------:R-:W-:Y:S05]  /*1dc0*/  BSYNC.RECONVERGENT B0 ;  /* 0x0000000000007941 */ /* 0x000fea0003800200 */
.L_x_14283:
        /* <DEDUP_REMOVED lines=94> */
.L_x_14287:
[----:B------:R-:W-:Y:S05]  /*23b0*/  BSYNC.RECONVERGENT B0 ;  /* 0x0000000000007941 */ /* 0x000fea0003800200 */
.L_x_14286:
        /* <DEDUP_REMOVED lines=34> */
.L_x_14289:
[----:B------:R-:W-:Y:S05]  /*25e0*/  BSYNC.RECONVERGENT B0 ;  /* 0x0000000000007941 */ /* 0x000fea0003800200 */
.L_x_14288:
        /* <DEDUP_REMOVED lines=33> */
.L_x_14290:
[----:B------:R-:W-:Y:S05]  /*2800*/  BSYNC.RECONVERGENT B0 ;  /* 0x0000000000007941 */ /* 0x000fea0003800200 */
.L_x_14285:
[----:B------:R-:W-:Y:S02]  /*2810*/  UIADD3 UR18, UPT, UPT, UR18, UR16, URZ ;  /* 0x0000001012127290 */ /* 0x000fe4000fffe0ff */
[----:B------:R-:W-:Y:S02]  /*2820*/  UPLOP3.LUT UP1, UPT, UPT, UPT, UP1, 0x40, 0x4 ;  /* 0x000000000004789c */ /* 0x000fe40003f2e810 */
[----:B------:R-:W-:-:S09]  /*2830*/  UISETP.GE.AND UP0, UPT, UR18, UR17, UPT ;  /* 0x000000111200728c */ /* 0x000fd2000bf06270 */
[----:B------:R-:W-:Y:S05]  /*2840*/  BRA.U !UP0, `(.L_x_14291) ;  /* 0xffffffdd088c7547 */ /* 0x000fea000b83ffff */
[----:B------:R-:W-:Y:S05]  /*2850*/  EXIT ;  /* 0x000000000000794d */ /* 0x000fea0003800000 */
.L_x_14292:
        /* <DEDUP_REMOVED lines=10> */
.L_x_20845:


//--------------------- .text._ZN10layer_norm13ln_fwd_kernelINS_13Kernel_traitsIf6__halffS2_fjLj3072ELj1ELj1ELj4ELj16ENS_18Kernel_traits_baseILj3072EfS2_fS2_fjLj128EEEEELb0ELb0ELb1ELb1EEEvNS_9FwdParamsE --------------------------
	.section	.text._ZN10layer_norm13ln_fwd_kernelINS_13Kernel_traitsIf6__halffS2_fjLj3072ELj1ELj1ELj4ELj16ENS_18Kernel_traits_baseILj3072EfS2_fS2_fjLj128EEEEELb0ELb0ELb1ELb1EEEvNS_9FwdParamsE,"ax",@progbits
	.align	128
        .global         _ZN10layer_norm13ln_fwd_kernelINS_13Kernel_traitsIf6__halffS2_fjLj3072ELj1ELj1ELj4ELj16ENS_18Kernel_traits_baseILj3072EfS2_fS2_fjLj128EEEEELb0ELb0ELb1ELb1EEEvNS_9FwdParamsE
        .type           _ZN10layer_norm13ln_fwd_kernelINS_13Kernel_traitsIf6__halffS2_fjLj3072ELj1ELj1ELj4ELj16ENS_18Kernel_traits_baseILj3072EfS2_fS2_fjLj128EEEEELb0ELb0ELb1ELb1EEEvNS_9FwdParamsE,@function
        .size           _ZN10layer_norm13ln_fwd_kernelINS_13Kernel_traitsIf6__halffS2_fjLj3072ELj1ELj1ELj4ELj16ENS_18Kernel_traits_baseILj3072EfS2_fS2_fjLj128EEEEELb0ELb0ELb1ELb1EEEvNS_9FwdParamsE,(.L_x_20846 - _ZN10layer_norm13ln_fwd_kernelINS_13Kernel_traitsIf6__halffS2_fjLj3072ELj1ELj1ELj4ELj16ENS_18Kernel_traits_baseILj3072EfS2_fS2_fjLj128EEEEELb0ELb0ELb1ELb1EEEvNS_9FwdParamsE)
        .other          _ZN10layer_norm13ln_fwd_kernelINS_13Kernel_traitsIf6__halffS2_fjLj3072ELj1ELj1ELj4ELj16ENS_18Kernel_traits_baseILj3072EfS2_fS2_fjLj128EEEEELb0ELb0ELb1ELb1EEEvNS_9FwdParamsE,@"STO_CUDA_ENTRY STV_DEFAULT"
_ZN10layer_norm13ln_fwd_kernelINS_13Kernel_traitsIf6__halffS2_fjLj3072ELj1ELj1ELj4ELj16ENS_18Kernel_traits_baseILj3072EfS2_fS2_fjLj128EEEEELb0ELb0ELb1ELb1EEEvNS_9FwdParamsE:
.text._ZN10layer_norm13ln_fwd_kernelINS_13Kernel_traitsIf6__halffS2_fjLj3072ELj1ELj1ELj4ELj16ENS_18Kernel_traits_baseILj3072EfS2_fS2_fjLj128EEEEELb0ELb0ELb1ELb1EEEvNS_9FwdParamsE:
        /* <DEDUP_REMOVED lines=25> */
.L_x_14293:
        /* <DEDUP_REMOVED lines=20> */
.L_x_14294:
        /* <DEDUP_REMOVED lines=11> */
.L_x_14308:
[----:B----4-:R-:W-:-:S06]  /*0380*/  UIMAD.WIDE UR4, UR7, 0x4, UR8 ;  /* 0x00000004070478a5 */ /* 0x010fcc000f8e0208 */
[----:B0-----:R-:W-:Y:S02]  /*0390*/  MOV R56, UR4 ;  /* 0x0000000400387c02 */ /* 0x001fe40008000f00 */
[----:B------:R-:W-:-:S05]  /*03a0*/  MOV R57, UR5 ;  /* 0x0000000500397c02 */ /* 0x000fca0008000f00 */
[----:B------:R-:W4:Y:S01]  /*03b0*/  LDG.E R56, desc[UR12][R56.64] ;  /* 0x0000000c38387981 */ /* 0x000f22000c1e1900 */
[----:B------:R-:W-:-:S06]  /*03c0*/  UIMAD.WIDE UR18, UR7, 0x4, UR10 ;  /* 0x00000004071278a5 */ /* 0x000fcc000f8e020a */
[----:B------:R-:W-:Y:S02]  /*03d0*/  MOV R58, UR18 ;  /* 0x00000012003a7c02 */ /* 0x000fe40008000f00 */
[----:B------:R-:W-:Y:S01]  /*03e0*/  MOV R59, UR19 ;  /* 0x00000013003b7c02 */ /* 0x000fe20008000f00 */
[----:B-1----:R-:W-:-:S04]  /*03f0*/  HFMA2 R0, -RZ, RZ, 0, 0 ;  /* 0x00000000ff007431 */ /* 0x002fc800000001ff */
        /* <DEDUP_REMOVED lines=14> */
[----:B-1---5:R0:W5:Y:S01]  /*04e0*/  @P0 LDG.E.128 R52, desc[UR12][R56.64] ;  /* 0x0000000c38340981 */ /* 0x022162000c1e1d00 */
        /* <DEDUP_REMOVED lines=10> */
[----:B0-----:R-:W-:-:S05]  /*0590*/  IMAD.WIDE.U32 R56, R3, 0x20, R56 ;  /* 0x0000002003387825 */ /* 0x001fca00078e0038 */
[----:B------:R-:W2:Y:S04]  /*05a0*/  LDG.E.128 R76, desc[UR12][R56.64] ;  /* 0x0000000c384c7981 */ /* 0x000ea8000c1e1d00 */
[----:B------:R0:W4:Y:S01]  /*05b0*/  LDG.E.128 R72, desc[UR12][R56.64+0x10] ;  /* 0x0000100c38487981 */ /* 0x000122000c1e1d00 */
        /* <DEDUP_REMOVED lines=15> */
[----:B-1----:R-:W-:Y:S01]  /*06b0*/  @P1 FFMA.FTZ R78, R57, R62, R78 ;  /* 0x0000003e394e1223 */ /* 0x002fe2000001004e */
[----:B------:R-:W-:-:S02]  /*06c0*/  @P1 HADD2.F32 R57, -RZ, R54.H0_H0 ;  /* 0x20000036ff391230 */ /* 0x000fc40000004100 */
[----:B---3--:R-:W-:Y:S01]  /*06d0*/  @P1 FFMA.FTZ R79, R56, R63, R79 ;  /* 0x0000003f384f1223 */ /* 0x008fe2000001004f */
[----:B------:R-:W-:Y:S02]  /*06e0*/  @P1 HADD2.F32 R58, -RZ, R54.H1_H1 ;  /* 0x30000036ff3a1230 */ /* 0x000fe40000004100 */
[--C-:B------:R-:W-:Y:S02]  /*06f0*/  @P1 HADD2.F32 R59, -RZ, R55.reuse.H0_H0 ;  /* 0x20000037ff3b1230 */ /* 0x100fe40000004100 */
[----:B----4-:R-:W-:Y:S01]  /*0700*/  @P1 FFMA.FTZ R72, R57, R64, R72 ;  /* 0x0000004039481223 */ /* 0x010fe20000010048 */
[----:B------:R-:W-:Y:S02]  /*0710*/  @P1 HADD2.F32 R60, -RZ, R55.H1_H1 ;  /* 0x30000037ff3c1230 */ /* 0x000fe40000004100 */
[----:B------:R-:W-:Y:S01]  /*0720*/  @P1 FFMA.FTZ R73, R58, R65, R73 ;  /* 0x000000413a491223 */ /* 0x000fe20000010049 */
[----:B------:R-:W-:Y:S02]  /*0730*/  @P1 FFMA.FTZ R74, R59, R66, R74 ;  /* 0x000000423b4a1223 */ /* 0x000fe4000001004a */
[----:B------:R-:W-:Y:S01]  /*0740*/  @P1 FFMA.FTZ R75, R60, R67, R75 ;  /* 0x000000433c4b1223 */ /* 0x000fe2000001004b */
[----:B------:R-:W-:Y:S06]  /*0750*/  BRA `(.L_x_14296) ;  /* 0x0000000000707947 */ /* 0x000fec0003800000 */
.L_x_14295:
[----:B------:R-:W0:Y:S01]  /*0760*/  @UP2 LDCU UR4, c[0x0][0x40c] ;  /* 0x00008180ff0427ac */ /* 0x000e220008000800 */
[--C-:B-----5:R-:W-:Y:S01]  /*0770*/  @P0 HADD2.F32 R56, -RZ, R52.reuse.H0_H0 ;  /* 0x20000034ff380230 */ /* 0x120fe20000004100 */
[----:B------:R-:W-:Y:S01]  /*0780*/  CS2R R76, SRZ ;  /* 0x00000000004c7805 */ /* 0x000fe2000001ff00 */
[----:B------:R-:W-:Y:S01]  /*0790*/  @P0 HADD2.F32 R57, -RZ, R52.H1_H1 ;  /* 0x30000034ff390230 */ /* 0x000fe20000004100 */
[----:B------:R-:W1:Y:S01]  /*07a0*/  @UP2 LDCU UR5, c[0x0][0x40c] ;  /* 0x00008180ff0527ac */ /* 0x000e620008000800 */
[----:B------:R-:W-:Y:S01]  /*07b0*/  @P0 HADD2.F32 R58, -RZ, R53.H0_H0 ;  /* 0x20000035ff3a0230 */ /* 0x000fe20000004100 */
[----:B------:R-:W-:Y:S01]  /*07c0*/  CS2R R78, SRZ ;  /* 0x00000000004e7805 */ /* 0x000fe2000001ff00 */
[--C-:B------:R-:W-:Y:S01]  /*07d0*/  @P0 HADD2.F32 R59, -RZ, R55.reuse.H0_H0 ;  /* 0x20000037ff3b0230 */ /* 0x100fe20000004100 */
[----:B------:R-:W2:Y:S01]  /*07e0*/  @UP2 LDCU UR18, c[0x0][0x40c] ;  /* 0x00008180ff1227ac */ /* 0x000ea20008000800 */
[----:B------:R-:W-:Y:S01]  /*07f0*/  @P0 HADD2.F32 R60, -RZ, R55.H1_H1 ;  /* 0x30000037ff3c0230 */ /* 0x000fe20000004100 */
[----:B------:R-:W-:-:S02]  /*0800*/  CS2R R72, SRZ ;  /* 0x0000000000487805 */ /* 0x000fc4000001ff00 */
[----:B------:R-:W-:Y:S01]  /*0810*/  CS2R R74, SRZ ;  /* 0x00000000004a7805 */ /* 0x000fe2000001ff00 */
[----:B------:R-:W4:Y:S01]  /*0820*/  @UP2 LDCU UR19, c[0x0][0x40c] ;  /* 0x00008180ff1327ac */ /* 0x000f220008000800 */
[----:B------:R-:W3:Y:S01]  /*0830*/  @UP2 LDCU UR22, c[0x0][0x40c] ;  /* 0x00008180ff1627ac */ /* 0x000ee20008000800 */
        /* <DEDUP_REMOVED lines=9> */
[----:B----4-:R-:W-:Y:S01]  /*08d0*/  @P0 FMUL.FTZ R79, R56, UR19 ;  /* 0x00000013384f0c20 */ /* 0x010fe20008410000 */
[----:B---3--:R-:W-:-:S02]  /*08e0*/  @P0 FMUL.FTZ R72, R57, UR22 ;  /* 0x0000001639480c20 */ /* 0x008fc40008410000 */
[----:B0-----:R-:W-:Y:S01]  /*08f0*/  @P0 FMUL.FTZ R73, R58, UR23 ;  /* 0x000000173a490c20 */ /* 0x001fe20008410000 */
[----:B-1----:R-:W-:Y:S01]  /*0900*/  @P0 FMUL.FTZ R74, R59, UR26 ;  /* 0x0000001a3b4a0c20 */ /* 0x002fe20008410000 */
[----:B--2---:R-:W-:-:S07]  /*0910*/  @P0 FMUL.FTZ R75, R60, UR27 ;  /* 0x0000001b3c4b0c20 */ /* 0x004fce0008410000 */
.L_x_14296:
        /* <DEDUP_REMOVED lines=9> */
.L_x_14297:
[----:B------:R-:W-:Y:S05]  /*09b0*/  BRA.U !UP0, `(.L_x_14298) ;  /* 0x00000001087c7547 */ /* 0x000fea000b800000 */
[----:B0-----:R-:W0:Y:S01]  /*09c0*/  LDC.64 R56, c[0x0][0x3a0] ;  /* 0x0000e800ff387b82 */ /* 0x001e220000000a00 */
[----:B------:R-:W-:-:S05]  /*09d0*/  IADD3 R59, PT, PT, R3, 0x80, RZ ;  /* 0x00000080033b7810 */ /* 0x000fca0007ffe0ff */
[----:B0-----:R-:W-:-:S05]  /*09e0*/  IMAD.WIDE.U32 R56, R59, 0x20, R56 ;  /* 0x000000203b387825 */ /* 0x001fca00078e0038 */
[----:B------:R-:W2:Y:S04]  /*09f0*/  LDG.E.128 R60, desc[UR12][R56.64] ;  /* 0x0000000c383c7981 */ /* 0x000ea8000c1e1d00 */
[----:B------:R0:W3:Y:S01]  /*0a00*/  LDG.E.128 R64, desc[UR12][R56.64+0x10] ;  /* 0x0000100c38407981 */ /* 0x0000e2000c1e1d00 */
[----:B------:R-:W-:-:S13]  /*0a10*/  ISETP.LT.AND P1, PT, RZ, UR25, PT ;  /* 0x00000019ff007c0c */ /* 0x000fda000bf21270 */
[----:B------:R-:W2:Y:S01]  /*0a20*/  @P1 LDC R58, c[0x0][0x40c] ;  /* 0x00010300ff3a1b82 */ /* 0x000ea20000000800 */
[--C-:B-----5:R-:W-:Y:S02]  /*0a30*/  @P1 HADD2.F32 R59, -RZ, R52.reuse.H0_H0 ;  /* 0x20000034ff3b1230 */ /* 0x120fe40000004100 */
[----:B------:R-:W-:-:S05]  /*0a40*/  @P1 HADD2.F32 R68, -RZ, R52.H1_H1 ;  /* 0x30000034ff441230 */ /* 0x000fca0000004100 */
[----:B------:R-:W1:Y:S08]  /*0a50*/  @P1 LDC R69, c[0x0][0x40c] ;  /* 0x00010300ff451b82 */ /* 0x000e700000000800 */
[----:B------:R-:W4:Y:S08]  /*0a60*/  @P1 LDC R70, c[0x0][0x40c] ;  /* 0x00010300ff461b82 */ /* 0x000f300000000800 */
[----:B------:R-:W4:Y:S08]  /*0a70*/  @P1 LDC R71, c[0x0][0x40c] ;  /* 0x00010300ff471b82 */ /* 0x000f300000000800 */
[----:B------:R-:W3:Y:S08]  /*0a80*/  @P1 LDC R82, c[0x0][0x40c] ;  /* 0x00010300ff521b82 */ /* 0x000ef00000000800 */
[----:B0-----:R-:W0:Y:S08]  /*0a90*/  @P1 LDC R56, c[0x0][0x40c] ;  /* 0x00010300ff381b82 */ /* 0x001e300000000800 */
[----:B------:R-:W0:Y:S01]  /*0aa0*/  @P1 LDC R57, c[0x0][0x40c] ;  /* 0x00010300ff391b82 */ /* 0x000e220000000800 */
[----:B--2---:R-:W-:Y:S01]  /*0ab0*/  @P1 FFMA.FTZ R60, R59, R58, R60 ;  /* 0x0000003a3b3c1223 */ /* 0x004fe2000001003c */
[----:B------:R-:W-:-:S06]  /*0ac0*/  @P1 HADD2.F32 R59, -RZ, R53.H0_H0 ;  /* 0x20000035ff3b1230 */ /* 0x000fcc0000004100 */
[----:B------:R-:W2:Y:S01]  /*0ad0*/  @P1 LDC R58, c[0x0][0x40c] ;  /* 0x00010300ff3a1b82 */ /* 0x000ea20000000800 */
[----:B-1----:R-:W-:Y:S01]  /*0ae0*/  @P1 FFMA.FTZ R61, R68, R69, R61 ;  /* 0x00000045443d1223 */ /* 0x002fe2000001003d */
[----:B------:R-:W-:Y:S02]  /*0af0*/  @P1 HADD2.F32 R68, -RZ, R53.H1_H1 ;  /* 0x30000035ff441230 */ /* 0x000fe40000004100 */
[----:B----4-:R-:W-:Y:S01]  /*0b00*/  @P1 FFMA.FTZ R62, R59, R70, R62 ;  /* 0x000000463b3e1223 */ /* 0x010fe2000001003e */
[--C-:B------:R-:W-:Y:S02]  /*0b10*/  @P1 HADD2.F32 R59, -RZ, R54.reuse.H0_H0 ;  /* 0x20000036ff3b1230 */ /* 0x100fe40000004100 */
[----:B------:R-:W-:Y:S01]  /*0b20*/  @P1 FFMA.FTZ R63, R68, R71, R63 ;  /* 0x00000047443f1223 */ /* 0x000fe2000001003f */
[----:B------:R-:W-:Y:S02]  /*0b30*/  @P1 HADD2.F32 R68, -RZ, R54.H1_H1 ;  /* 0x30000036ff441230 */ /* 0x000fe40000004100 */
[----:B---3--:R-:W-:Y:S01]  /*0b40*/  @P1 FFMA.FTZ R64, R59, R82, R64 ;  /* 0x000000523b401223 */ /* 0x008fe20000010040 */
[----:B------:R-:W-:-:S02]  /*0b50*/  @P1 HADD2.F32 R59, -RZ, R55.H0_H0 ;  /* 0x20000037ff3b1230 */ /* 0x000fc40000004100 */
[----:B------:R-:W-:Y:S02]  /*0b60*/  @P1 HADD2.F32 R70, -RZ, R55.H1_H1 ;  /* 0x30000037ff461230 */ /* 0x000fe40000004100 */
[----:B0-----:R-:W-:Y:S01]  /*0b70*/  @P1 FFMA.FTZ R65, R68, R56, R65 ;  /* 0x0000003844411223 */ /* 0x001fe20000010041 */
[----:B------:R-:W-:Y:S02]  /*0b80*/  @P1 FFMA.FTZ R66, R59, R57, R66 ;  /* 0x000000393b421223 */ /* 0x000fe40000010042 */
[----:B--2---:R-:W-:Y:S01]  /*0b90*/  @P1 FFMA.FTZ R67, R70, R58, R67 ;  /* 0x0000003a46431223 */ /* 0x004fe20000010043 */
[----:B------:R-:W-:Y:S06]  /*0ba0*/  BRA `(.L_x_14299) ;  /* 0x0000000000707947 */ /* 0x000fec0003800000 */
.L_x_14298:
        /* <DEDUP_REMOVED lines=24> */
[----:B----4-:R-:W-:-:S02]  /*0d30*/  @P0 FMUL.FTZ R64, R57, UR22 ;  /* 0x0000001639400c20 */ /* 0x010fc40008410000 */
[----:B-1----:R-:W-:Y:S01]  /*0d40*/  @P0 FMUL.FTZ R65, R58, UR23 ;  /* 0x000000173a410c20 */ /* 0x002fe20008410000 */
[----:B0-----:R-:W-:Y:S01]  /*0d50*/  @P0 FMUL.FTZ R66, R59, UR26 ;  /* 0x0000001a3b420c20 */ /* 0x001fe20008410000 */
[----:B--2---:R-:W-:-:S07]  /*0d60*/  @P0 FMUL.FTZ R67, R68, UR27 ;  /* 0x0000001b44430c20 */ /* 0x004fce0008410000 */
.L_x_14299:
        /* <DEDUP_REMOVED lines=9> */
.L_x_14300:
        /* <DEDUP_REMOVED lines=8> */
[----:B-----5:R-:W-:Y:S02]  /*0e80*/  @P0 HADD2.F32 R85, -RZ, R52.H0_H0 ;  /* 0x20000034ff550230 */ /* 0x020fe40000004100 */
[----:B0-----:R-:W-:-:S05]  /*0e90*/  @P0 HADD2.F32 R83, -RZ, R53.H0_H0 ;  /* 0x20000035ff530230 */ /* 0x001fca0000004100 */
[----:B------:R-:W0:Y:S08]  /*0ea0*/  @P0 LDC R84, c[0x0][0x40c] ;  /* 0x00010300ff540b82 */ /* 0x000e300000000800 */
[----:B------:R-:W1:Y:S08]  /*0eb0*/  @P0 LDC R86, c[0x0][0x40c] ;  /* 0x00010300ff560b82 */ /* 0x000e700000000800 */
[----:B------:R-:W3:Y:S01]  /*0ec0*/  @P0 LDC R82, c[0x0][0x40c] ;  /* 0x00010300ff520b82 */ /* 0x000ee20000000800 */
[----:B--2---:R-:W-:Y:S01]  /*0ed0*/  @P0 FFMA.FTZ R68, R85, R0, R68 ;  /* 0x0000000055440223 */ /* 0x004fe20000010044 */
[----:B------:R-:W-:-:S06]  /*0ee0*/  @P0 HADD2.F32 R0, -RZ, R52.H1_H1 ;  /* 0x30000034ff000230 */ /* 0x000fcc0000004100 */
[----:B------:R-:W2:Y:S01]  /*0ef0*/  @P0 LDC R85, c[0x0][0x40c] ;  /* 0x00010300ff550b82 */ /* 0x000ea20000000800 */
[----:B-1----:R-:W-:Y:S01]  /*0f00*/  @P0 FFMA.FTZ R70, R83, R86, R70 ;  /* 0x0000005653460223 */ /* 0x002fe20000010046 */
[----:B------:R-:W-:Y:S02]  /*0f10*/  @P0 HADD2.F32 R83, -RZ, R54.H0_H0 ;  /* 0x20000036ff530230 */ /* 0x000fe40000004100 */
[----:B0-----:R-:W-:Y:S01]  /*0f20*/  @P0 FFMA.FTZ R69, R0, R84, R69 ;  /* 0x0000005400450223 */ /* 0x001fe20000010045 */
[----:B------:R-:W-:Y:S02]  /*0f30*/  @P0 HADD2.F32 R0, -RZ, R53.H1_H1 ;  /* 0x30000035ff000230 */ /* 0x000fe40000004100 */
[----:B---3--:R-:W-:Y:S01]  /*0f40*/  @P0 FFMA.FTZ R56, R83, R82, R56 ;  /* 0x0000005253380223 */ /* 0x008fe20000010038 */
[----:B------:R-:W0:Y:S01]  /*0f50*/  @P0 LDC R84, c[0x0][0x40c] ;  /* 0x00010300ff540b82 */ /* 0x000e220000000800 */
[----:B------:R-:W-:-:S07]  /*0f60*/  @P0 HADD2.F32 R83, -RZ, R55.H0_H0 ;  /* 0x20000037ff530230 */ /* 0x000fce0000004100 */
[----:B------:R-:W1:Y:S01]  /*0f70*/  @P0 LDC R82, c[0x0][0x40c] ;  /* 0x00010300ff520b82 */ /* 0x000e620000000800 */
[----:B--2---:R-:W-:Y:S01]  /*0f80*/  @P0 FFMA.FTZ R71, R0, R85, R71 ;  /* 0x0000005500470223 */ /* 0x004fe20000010047 */
[----:B------:R-:W-:-:S06]  /*0f90*/  @P0 HADD2.F32 R0, -RZ, R54.H1_H1 ;  /* 0x30000036ff000230 */ /* 0x000fcc0000004100 */
[----:B------:R-:W2:Y:S01]  /*0fa0*/  @P0 LDC R85, c[0x0][0x40c] ;  /* 0x00010300ff550b82 */ /* 0x000ea20000000800 */
[----:B0-----:R-:W-:Y:S01]  /*0fb0*/  @P0 FFMA.FTZ R57, R0, R84, R57 ;  /* 0x0000005400390223 */ /* 0x001fe20000010039 */
[----:B------:R-:W-:-:S05]  /*0fc0*/  @P0 HADD2.F32 R0, -RZ, R55.H1_H1 ;  /* 0x30000037ff000230 */ /* 0x000fca0000004100 */
[----:B-1----:R-:W-:Y:S01]  /*0fd0*/  @P0 FFMA.FTZ R59, R0, R82, R59 ;  /* 0x00000052003b0223 */ /* 0x002fe2000001003b */
[----:B--2---:R-:W-:Y:S01]  /*0fe0*/  @P0 FFMA.FTZ R58, R83, R85, R58 ;  /* 0x00000055533a0223 */ /* 0x004fe2000001003a */
[----:B------:R-:W-:Y:S06]  /*0ff0*/  BRA `(.L_x_14302) ;  /* 0x0000000000707947 */ /* 0x000fec0003800000 */
.L_x_14301:
[----:B------:R-:W1:Y:S01]  /*1000*/  @UP2 LDCU UR4, c[0x0][0x40c] ;  /* 0x00008180ff0427ac */ /* 0x000e620008000800 */
[--C-:B-----5:R-:W-:Y:S01]  /*1010*/  @P0 HADD2.F32 R0, -RZ, R52.reuse.H0_H0 ;  /* 0x20000034ff000230 */ /* 0x120fe20000004100 */
[----:B------:R-:W-:Y:S01]  /*1020*/  CS2R R68, SRZ ;  /* 0x0000000000447805 */ /* 0x000fe2000001ff00 */
[----:B0-----:R-:W-:Y:S01]  /*1030*/  @P0 HADD2.F32 R56, -RZ, R52.H1_H1 ;  /* 0x30000034ff380230 */ /* 0x001fe20000004100 */
[----:B------:R-:W0:Y:S01]  /*1040*/  @UP2 LDCU UR5, c[0x0][0x40c] ;  /* 0x00008180ff0527ac */ /* 0x000e220008000800 */
[--C-:B------:R-:W-:Y:S01]  /*1050*/  @P0 HADD2.F32 R57, -RZ, R53.reuse.H0_H0 ;  /* 0x20000035ff390230 */ /* 0x100fe20000004100 */
[----:B------:R-:W-:Y:S01]  /*1060*/  CS2R R70, SRZ ;  /* 0x0000000000467805 */ /* 0x000fe2000001ff00 */
[----:B------:R-:W-:Y:S01]  /*1070*/  @P0 HADD2.F32 R58, -RZ, R53.H1_H1 ;  /* 0x30000035ff3a0230 */ /* 0x000fe20000004100 */
[----:B------:R-:W2:Y:S01]  /*1080*/  @UP2 LDCU UR18, c[0x0][0x40c] ;  /* 0x00008180ff1227ac */ /* 0x000ea20008000800 */
[--C-:B------:R-:W-:Y:S02]  /*1090*/  @P0 HADD2.F32 R82, -RZ, R54.reuse.H1_H1 ;  /* 0x30000036ff520230 */ /* 0x100fe40000004100 */
[--C-:B------:R-:W-:Y:S01]  /*10a0*/  @P0 HADD2.F32 R83, -RZ, R55.reuse.H0_H0 ;  /* 0x20000037ff530230 */ /* 0x100fe20000004100 */
[----:B------:R-:W3:Y:S01]  /*10b0*/  @UP2 LDCU UR19, c[0x0][0x40c] ;  /* 0x00008180ff1327ac */ /* 0x000ee20008000800 */
[----:B------:R-:W-:Y:S01]  /*10c0*/  @P0 HADD2.F32 R84, -RZ, R55.H1_H1 ;  /* 0x30000037ff540230 */ /* 0x000fe20000004100 */
[----:B------:R-:W4:Y:S01]  /*10d0*/  @UP2 LDCU UR22, c[0x0][0x40c] ;  /* 0x00008180ff1627ac */ /* 0x000f220008000800 */
[----:B-1----:R-:W-:Y:S01]  /*10e0*/  @P0 FMUL.FTZ R68, R0, UR4 ;  /* 0x0000000400440c20 */ /* 0x002fe20008410000 */
[----:B------:R-:W-:Y:S01]  /*10f0*/  @P0 HADD2.F32 R0, -RZ, R54.H0_H0 ;  /* 0x20000036ff000230 */ /* 0x000fe20000004100 */
[----:B------:R-:W1:Y:S01]  /*1100*/  @UP2 LDCU UR23, c[0x0][0x40c] ;  /* 0x00008180ff1727ac */ /* 0x000e620008000800 */
[----:B0-----:R-:W-:Y:S01]  /*1110*/  @P0 FMUL.FTZ R69, R56, UR5 ;  /* 0x0000000538450c20 */ /* 0x001fe20008410000 */
[----:B------:R-:W0:Y:S01]  /*1120*/  @UP2 LDCU UR25, c[0x0][0x40c] ;  /* 0x00008180ff1927ac */ /* 0x000e220008000800 */
[----:B--2---:R-:W-:Y:S01]  /*1130*/  @P0 FMUL.FTZ R70, R57, UR18 ;  /* 0x0000001239460c20 */ /* 0x004fe20008410000 */
[----:B------:R-:W-:Y:S01]  /*1140*/  CS2R R56, SRZ ;  /* 0x0000000000387805 */ /* 0x000fe2000001ff00 */
[----:B------:R-:W2:Y:S01]  /*1150*/  @UP2 LDCU UR26, c[0x0][0x40c] ;  /* 0x00008180ff1a27ac */ /* 0x000ea20008000800 */
[----:B---3--:R-:W-:Y:S01]  /*1160*/  @P0 FMUL.FTZ R71, R58, UR19 ;  /* 0x000000133a470c20 */ /* 0x008fe20008410000 */
[----:B------:R-:W-:Y:S01]  /*1170*/  CS2R R58, SRZ ;  /* 0x00000000003a7805 */ /* 0x000fe2000001ff00 */
[----:B----4-:R-:W-:Y:S01]  /*1180*/  @P0 FMUL.FTZ R56, R0, UR22 ;  /* 0x0000001600380c20 */ /* 0x010fe20008410000 */
[----:B-1----:R-:W-:Y:S01]  /*1190*/  @P0 FMUL.FTZ R57, R82, UR23 ;  /* 0x0000001752390c20 */ /* 0x002fe20008410000 */
[----:B0-----:R-:W-:Y:S01]  /*11a0*/  @P0 FMUL.FTZ R58, R83, UR25 ;  /* 0x00000019533a0c20 */ /* 0x001fe20008410000 */
[----:B--2---:R-:W-:-:S07]  /*11b0*/  @P0 FMUL.FTZ R59, R84, UR26 ;  /* 0x0000001a543b0c20 */ /* 0x004fce0008410000 */
.L_x_14302:
        /* <DEDUP_REMOVED lines=108> */
.L_x_14304:
[----:B------:R-:W-:Y:S05]  /*1880*/  BSYNC.RECONVERGENT B0 ;  /* 0x0000000000007941 */ /* 0x000fea0003800200 */
.L_x_14303:
        /* <DEDUP_REMOVED lines=13> */
.L_x_14306:
[----:B------:R-:W-:Y:S05]  /*1960*/  BSYNC.RECONVERGENT B0 ;  /* 0x0000000000007941 */ /* 0x000fea0003800200 */
.L_x_14305:
        /* <DEDUP_REMOVED lines=104> */
[----:B------:R-:W-:Y:S01]  /*1ff0*/  F2FP.F16.F32.PACK_AB R58, R61, R58 ;  /* 0x0000003a3d3a723e */ /* 0x000fe200000000ff */
        /* <DEDUP_REMOVED lines=48> */
.L_x_14307:
[----:B------:R-:W-:Y:S02]  /*2300*/  UIADD3 UR7, UPT, UPT, UR7, UR16, URZ ;  /* 0x0000001007077290 */ /* 0x000fe4000fffe0ff */
[----:B------:R-:W-:Y:S02]  /*2310*/  UPLOP3.LUT UP1, UPT, UPT, UPT, UP1, 0x40, 0x4 ;  /* 0x000000000004789c */ /* 0x000fe40003f2e810 */
[----:B------:R-:W-:-:S09]  /*2320*/  UISETP.GE.AND UP0, UPT, UR7, UR17, UPT ;  /* 0x000000110700728c */ /* 0x000fd2000bf06270 */
[----:B------:R-:W-:Y:S05]  /*2330*/  BRA.U !UP0, `(.L_x_14308) ;  /* 0xffffffe108107547 */ /* 0x000fea000b83ffff */
[----:B------:R-:W-:Y:S05]  /*2340*/  EXIT ;  /* 0x000000000000794d */ /* 0x000fea0003800000 */
.L_x_14309:
        /* <DEDUP_REMOVED lines=11> */
.L_x_20846:


//--------------------- .text._ZN10layer_norm13ln_fwd_kernelINS_13Kernel_traitsIf6__halffS2_fjLj3072ELj1ELj1ELj4ELj16ENS_18Kernel_traits_baseILj3072EfS2_fS2_fjLj128EEEEELb0ELb1ELb0ELb0EEEvNS_9FwdParamsE --------------------------
	.section	.text._ZN10layer_norm13ln_fwd_kernelINS_13Kernel_traitsIf6__halffS2_fjLj3072ELj1ELj1ELj4ELj16ENS_18Kernel_traits_baseILj3072EfS2_fS2_fjLj128EEEEELb0ELb1ELb0ELb0EEEvNS_9FwdParamsE,"ax",@progbits
	.align	128
        .global         _ZN10layer_norm13ln_fwd_kernelINS_13Kernel_traitsIf6__halffS2_fjLj3072ELj1ELj1ELj4ELj16ENS_18Kernel_traits_baseILj3072EfS2_fS2_fjLj128EEEEELb0ELb1ELb0ELb0EEEvNS_9FwdParamsE
        .type           _ZN10layer_norm13ln_fwd_kernelINS_13Kernel_traitsIf6__halffS2_fjLj3072ELj1ELj1ELj4ELj16ENS_18Kernel_traits_baseILj3072EfS2_fS2_fjLj128EEEEELb0ELb1ELb0ELb0EEEvNS_9FwdParamsE,@function
        .size           _ZN10layer_norm13ln_fwd_kernelINS_13Kernel_traitsIf6__halffS2_fjLj3072ELj1ELj1ELj4ELj16ENS_18Kernel_traits_baseILj3072EfS2_fS2_fjLj128EEEEELb0ELb1ELb0ELb0EEEvNS_9FwdParamsE,(.L_x_20847 - _ZN10layer_norm13ln_fwd_kernelINS_13Kernel_traitsIf6__halffS2_fjLj3072ELj1ELj1ELj4ELj16ENS_18Kernel_traits_baseILj3072EfS2_fS2_fjLj128EEEEELb0ELb1ELb0ELb0EEEvNS_9FwdParamsE)
        .other          _ZN10layer_norm13ln_fwd_kernelINS_13Kernel_traitsIf6__halffS2_fjLj3072ELj1ELj1ELj4ELj16ENS_18Kernel_traits_baseILj3072EfS2_fS2_fjLj128EEEEELb0ELb1ELb0ELb0EEEvNS_9FwdParamsE,@"STO_CUDA_ENTRY STV_DEFAULT"
_ZN10layer_norm13ln_fwd_kernelINS_13Kernel_traitsIf6__halffS2_fjLj3072ELj1ELj1ELj4ELj16ENS_18Kernel_traits_baseILj3072EfS2_fS2_fjLj128EEEEELb0ELb1ELb0ELb0EEEvNS_9FwdParamsE:
.text._ZN10layer_norm13ln_fwd_kernelINS_13Kernel_traitsIf6__halffS2_fjLj3072ELj1ELj1ELj4ELj16ENS_18Kernel_traits_baseILj3072EfS2_fS2_fjLj128EEEEELb0ELb1ELb0ELb0EEEvNS_9FwdParamsE:
        /* <DEDUP_REMOVED lines=62> */
.L_x_14311:
        /* <DEDUP_REMOVED lines=42> */
.L_x_14312:
[----:B------:R-:W-:Y:S05]  /*0680*/  BSYNC.RECONVERGENT B0 ;  /* 0x0000000000007941 */ /* 0x000fea0003800200 */
.L_x_14310:
        /* <DEDUP_REMOVED lines=28> */
.L_x_14333:
        /* <DEDUP_REMOVED lines=15> */
[----:B------:R-:W-:Y:S01]  /*0940*/  LEA.HI.SX32 R2, R2, R111, 0x1d ;  /* 0x0000006f02027211 */ /* 0x000fe200078feaff */
[----:B--2---:R-:W-:-:S05]  /*0950*/  @P0 HADD2.F32 R0, -RZ, R108.H0_H0 ;  /* 0x2000006cff000230 */ /* 0x004fca0000004100 */
[----:B------:R-:W-:Y:S02]  /*0960*/  @P0 R2UR UR7, R0 ;  /* 0x00000000000702ca */ /* 0x000fe400000e0000 */
[----:B------:R-:W-:-:S11]  /*0970*/  MOV R0, R2 ;  /* 0x0000000200007202 */ /* 0x000fd60000000f00 */
        /* <DEDUP_REMOVED lines=15> */
[----:B------:R-:W-:-:S02]  /*0a70*/  HADD2.F32 R0, -RZ, R84.H0_H0 ;  /* 0x20000054ff007230 */ /* 0x000fc40000004100 */
[----:B------:R-:W-:Y:S02]  /*0a80*/  HADD2.F32 R86, -RZ, R86.H1_H1 ;  /* 0x30000056ff567230 */ /* 0x000fe40000004100 */
[----:B0-----:R-:W-:Y:S01]  /*0a90*/  FMUL.FTZ R88, R91, UR4 ;  /* 0x000000045b587c20 */ /* 0x001fe20008410000 */
        /* <DEDUP_REMOVED lines=8> */
[----:B------:R-:W-:Y:S01]  /*0b20*/  FMUL.FTZ R109, R109, UR4 ;  /* 0x000000046d6d7c20 */ /* 0x000fe20008410000 */
        /* <DEDUP_REMOVED lines=10> */
.L_x_14315:
[--C-:B-----5:R-:W-:Y:S02]  /*0bd0*/  HADD2.F32 R88, -RZ, R85.reuse.H0_H0 ;  /* 0x20000055ff587230 */ /* 0x120fe40000004100 */
[----:B------:R-:W-:Y:S02]  /*0be0*/  HADD2.F32 R89, -RZ, R85.H1_H1 ;  /* 0x30000055ff597230 */ /* 0x000fe40000004100 */
[--C-:B------:R-:W-:Y:S02]  /*0bf0*/  HADD2.F32 R90, -RZ, R86.reuse.H0_H0 ;  /* 0x20000056ff5a7230 */ /* 0x100fe40000004100 */
[----:B------:R-:W-:Y:S02]  /*0c00*/  HADD2.F32 R86, -RZ, R86.H1_H1 ;  /* 0x30000056ff567230 */ /* 0x000fe40000004100 */
[----:B------:R-:W-:Y:S02]  /*0c10*/  HADD2.F32 R0, -RZ, R84.H0_H0 ;  /* 0x20000054ff007230 */ /* 0x000fe40000004100 */
[----:B------:R-:W-:-:S02]  /*0c20*/  HADD2.F32 R91, -RZ, R87.H0_H0 ;  /* 0x20000057ff5b7230 */ /* 0x000fc40000004100 */
        /* <DEDUP_REMOVED lines=8> */
[----:B------:R-:W-:Y:S01]  /*0cb0*/  FMUL.FTZ R86, R87, R58 ;  /* 0x0000003a57567220 */ /* 0x000fe20000410000 */
[----:B------:R-:W-:Y:S01]  /*0cc0*/  FMUL.FTZ R0, R84, UR4 ;  /* 0x0000000454007c20 */ /* 0x000fe20008410000 */
[----:B------:R-:W-:Y:S01]  /*0cd0*/  FMUL.FTZ R108, R108, UR4 ;  /* 0x000000046c6c7c20 */ /* 0x000fe20008410000 */
[----:B------:R-:W-:Y:S01]  /*0ce0*/  FMUL.FTZ R87, R88, R59 ;  /* 0x0000003b58577220 */ /* 0x000fe20000410000 */
[----:B------:R-:W-:Y:S01]  /*0cf0*/  FMUL.FTZ R88, R89, R52 ;  /* 0x0000003459587220 */ /* 0x000fe20000410000 */
[----:B------:R-:W-:Y:S01]  /*0d00*/  FMUL.FTZ R89, R90, R53 ;  /* 0x000000355a597220 */ /* 0x000fe20000410000 */
[----:B------:R-:W-:Y:S01]  /*0d10*/  FMUL.FTZ R84, R85, R56 ;  /* 0x0000003855547220 */ /* 0x000fe20000410000 */
[----:B------:R-:W-:Y:S01]  /*0d20*/  FMUL.FTZ R90, R91, R54 ;  /* 0x000000365b5a7220 */ /* 0x000fe20000410000 */
[----:B------:R-:W-:Y:S01]  /*0d30*/  FMUL.FTZ R85, R0, R57 ;  /* 0x0000003900557220 */ /* 0x000fe20000410000 */
[----:B------:R-:W-:-:S07]  /*0d40*/  FMUL.FTZ R91, R108, R55 ;  /* 0x000000376c5b7220 */ /* 0x000fce0000410000 */
.L_x_14316:
[----:B------:R-:W0:Y:S01]  /*0d50*/  LDC.64 R108, c[0x0][0x3a8] ;  /* 0x0000ea00ff6c7b82 */ /* 0x000e220000000a00 */
[C---:B------:R-:W-:Y:S01]  /*0d60*/  IADD3 R0, PT, PT, R2.reuse, 0x80, RZ ;  /* 0x0000008002007810 */ /* 0x040fe20007ffe0ff */
[----:B0-----:R-:W-:-:S05]  /*0d70*/  IMAD.WIDE.U32 R108, R2, 0x20, R108 ;  /* 0x00000020026c7825 */ /* 0x001fca00078e006c */
[----:B------:R0:W-:Y:S04]  /*0d80*/  STG.E.128 desc[UR8][R108.64], R84 ;  /* 0x000000546c007986 */ /* 0x0001e8000c101d08 */
[----:B------:R0:W-:Y:S02]  /*0d90*/  STG.E.128 desc[UR8][R108.64+0x10], R88 ;  /* 0x000010586c007986 */ /* 0x0001e4000c101d08 */
.L_x_14314:
[----:B-1--4-:R-:W-:Y:S05]  /*0da0*/  BSYNC.RECONVERGENT B0 ;  /* 0x0000000000007941 */ /* 0x012fea0003800200 */
.L_x_14313:
        /* <DEDUP_REMOVED lines=13> */
[--C-:B-1---5:R-:W-:Y:S02]  /*0e80*/  HADD2.F32 R96, -RZ, R92.reuse.H0_H0 ;  /* 0x2000005cff607230 */ /* 0x122fe40000004100 */
[----:B------:R-:W-:Y:S02]  /*0e90*/  HADD2.F32 R92, -RZ, R92.H1_H1 ;  /* 0x3000005cff5c7230 */ /* 0x000fe40000004100 */
[--C-:B------:R-:W-:Y:S02]  /*0ea0*/  HADD2.F32 R97, -RZ, R93.reuse.H0_H0 ;  /* 0x2000005dff617230 */ /* 0x100fe40000004100 */
[----:B------:R-:W-:Y:S02]  /*0eb0*/  HADD2.F32 R98, -RZ, R93.H1_H1 ;  /* 0x3000005dff627230 */ /* 0x000fe40000004100 */
[----:B------:R-:W-:Y:S01]  /*0ec0*/  FMUL.FTZ R93, R96, UR4 ;  /* 0x00000004605d7c20 */ /* 0x000fe20008410000 */
[----:B------:R-:W-:Y:S02]  /*0ed0*/  HADD2.F32 R99, -RZ, R94.H0_H0 ;  /* 0x2000005eff637230 */ /* 0x000fe40000004100 */
[----:B------:R-:W-:Y:S01]  /*0ee0*/  FMUL.FTZ R97, R97, UR4 ;  /* 0x0000000461617c20 */ /* 0x000fe20008410000 */
[----:B0-----:R-:W-:-:S02]  /*0ef0*/  HADD2.F32 R109, -RZ, R95.H0_H0 ;  /* 0x2000005fff6d7230 */ /* 0x001fc40000004100 */
[----:B------:R-:W-:Y:S01]  /*0f00*/  FMUL.FTZ R98, R98, UR4 ;  /* 0x0000000462627c20 */ /* 0x000fe20008410000 */
[----:B------:R-:W-:Y:S02]  /*0f10*/  HADD2.F32 R108, -RZ, R94.H1_H1 ;  /* 0x3000005eff6c7230 */ /* 0x000fe40000004100 */
[----:B------:R-:W-:Y:S01]  /*0f20*/  FMUL.FTZ R94, R92, UR4 ;  /* 0x000000045c5e7c20 */ /* 0x000fe20008410000 */
[----:B------:R-:W-:Y:S02]  /*0f30*/  HADD2.F32 R95, -RZ, R95.H1_H1 ;  /* 0x3000005fff5f7230 */ /* 0x000fe40000004100 */
        /* <DEDUP_REMOVED lines=11> */
[----:B------:R-:W-:Y:S01]  /*0ff0*/  FFMA.FTZ R99, R110, R31, R83 ;  /* 0x0000001f6e637223 */ /* 0x000fe20000010053 */
[----:B------:R-:W-:Y:S06]  /*1000*/  BRA `(.L_x_14320) ;  /* 0x0000000000607947 */ /* 0x000fec0003800000 */
.L_x_14319:
        /* <DEDUP_REMOVED lines=24> */
.L_x_14320:
[----:B------:R-:W0:Y:S02]  /*1190*/  LDC.64 R108, c[0x0][0x3a8] ;  /* 0x0000ea00ff6c7b82 */ /* 0x000e240000000a00 */
[C---:B0-----:R-:W-:Y:S01]  /*11a0*/  IMAD.WIDE.U32 R108, R0.reuse, 0x20, R108 ;  /* 0x00000020006c7825 */ /* 0x041fe200078e006c */
[----:B------:R-:W-:-:S04]  /*11b0*/  IADD3 R0, PT, PT, R0, 0x80, RZ ;  /* 0x0000008000007810 */ /* 0x000fc80007ffe0ff */
[----:B------:R1:W-:Y:S04]  /*11c0*/  STG.E.128 desc[UR8][R108.64], R92 ;  /* 0x0000005c6c007986 */ /* 0x0003e8000c101d08 */
[----:B------:R1:W-:Y:S02]  /*11d0*/  STG.E.128 desc[UR8][R108.64+0x10], R96 ;  /* 0x000010606c007986 */ /* 0x0003e4000c101d08 */
.L_x_14318:
[----:B------:R-:W-:Y:S05]  /*11e0*/  BSYNC.RECONVERGENT B0 ;  /* 0x0000000000007941 */ /* 0x000fea0003800200 */
.L_x_14317:
        /* <DEDUP_REMOVED lines=13> */
[--C-:B--2--5:R-:W-:Y:S02]  /*12c0*/  HADD2.F32 R104, -RZ, R100.reuse.H0_H0 ;  /* 0x20000064ff687230 */ /* 0x124fe40000004100 */
[----:B------:R-:W-:Y:S02]  /*12d0*/  HADD2.F32 R100, -RZ, R100.H1_H1 ;  /* 0x30000064ff647230 */ /* 0x000fe40000004100 */
[--C-:B------:R-:W-:Y:S02]  /*12e0*/  HADD2.F32 R105, -RZ, R101.reuse.H0_H0 ;  /* 0x20000065ff697230 */ /* 0x100fe40000004100 */
[----:B------:R-:W-:Y:S02]  /*12f0*/  HADD2.F32 R106, -RZ, R101.H1_H1 ;  /* 0x30000065ff6a7230 */ /* 0x000fe40000004100 */
[----:B------:R-:W-:Y:S01]  /*1300*/  FMUL.FTZ R101, R104, UR4 ;  /* 0x0000000468657c20 */ /* 0x000fe20008410000 */
[----:B------:R-:W-:Y:S02]  /*1310*/  HADD2.F32 R107, -RZ, R102.H0_H0 ;  /* 0x20000066ff6b7230 */ /* 0x000fe40000004100 */
[----:B------:R-:W-:Y:S01]  /*1320*/  FMUL.FTZ R105, R105, UR4 ;  /* 0x0000000469697c20 */ /* 0x000fe20008410000 */
[----:B01----:R-:W-:-:S02]  /*1330*/  HADD2.F32 R109, -RZ, R103.H0_H0 ;  /* 0x20000067ff6d7230 */ /* 0x003fc40000004100 */
        /* <DEDUP_REMOVED lines=17> */
.L_x_14323:
        /* <DEDUP_REMOVED lines=24> */
.L_x_14324:
[----:B------:R-:W0:Y:S02]  /*15d0*/  LDC.64 R108, c[0x0][0x3a8] ;  /* 0x0000ea00ff6c7b82 */ /* 0x000e240000000a00 */
[----:B0-----:R-:W-:-:S05]  /*15e0*/  IMAD.WIDE.U32 R108, R0, 0x20, R108 ;  /* 0x00000020006c7825 */ /* 0x001fca00078e006c */
[----:B------:R2:W-:Y:S04]  /*15f0*/  STG.E.128 desc[UR8][R108.64], R100 ;  /* 0x000000646c007986 */ /* 0x0005e8000c101d08 */
[----:B------:R2:W-:Y:S02]  /*1600*/  STG.E.128 desc[UR8][R108.64+0x10], R104 ;  /* 0x000010686c007986 */ /* 0x0005e4000c101d08 */
.L_x_14322:
[----:B------:R-:W-:Y:S05]  /*1610*/  BSYNC.RECONVERGENT B0 ;  /* 0x0000000000007941 */ /* 0x000fea0003800200 */
.L_x_14321:
        /* <DEDUP_REMOVED lines=118> */
.L_x_14326:
[----:B------:R-:W-:Y:S05]  /*1d80*/  BSYNC.RECONVERGENT B0 ;  /* 0x0000000000007941 */ /* 0x000fea0003800200 */
.L_x_14325:
        /* <DEDUP_REMOVED lines=90> */
.L_x_14328:
[----:B------:R-:W-:Y:S05]  /*2330*/  BSYNC.RECONVERGENT B0 ;  /* 0x0000000000007941 */ /* 0x000fea0003800200 */
.L_x_14327:
        /* <DEDUP_REMOVED lines=34> */
.L_x_14330:
[----:B------:R-:W-:Y:S05]  /*2560*/  BSYNC.RECONVERGENT B0 ;  /* 0x0000000000007941 */ /* 0x000fea0003800200 */
.L_x_14329:
        /* <DEDUP_REMOVED lines=27> */
[----:B------:R-:W-:-:S03]  /*2720*/  FFMA.FTZ R108, R108, R25, R17 ;  /* 0x000000196c6c7223 */ /* 0x000fc60000010011 */
[----:B------:R-:W-:Y:S02]  /*2730*/  F2FP.F16.F32.PACK_AB R110, R118, R119 ;  /* 0x00000077766e723e */ /* 0x000fe400000000ff */
[----:B------:R-:W-:Y:S01]  /*2740*/  F2FP.F16.F32.PACK_AB R109, R0, R109 ;  /* 0x0000006d006d723e */ /* 0x000fe200000000ff */
[----:B0-----:R-:W-:Y:S01]  /*2750*/  IMAD.WIDE.U32 R116, R2, 0x10, R116 ;  /* 0x0000001002747825 */ /* 0x001fe200078e0074 */
[----:B------:R-:W-:-:S05]  /*2760*/  F2FP.F16.F32.PACK_AB R108, R108, R115 ;  /* 0x000000736c6c723e */ /* 0x000fca00000000ff */
[----:B------:R3:W-:Y:S02]  /*2770*/  STG.E.128 desc[UR8][R116.64], R108 ;  /* 0x0000006c74007986 */ /* 0x0007e4000c101d08 */
.L_x_14332:
[----:B------:R-:W-:Y:S05]  /*2780*/  BSYNC.RECONVERGENT B0 ;  /* 0x0000000000007941 */ /* 0x000fea0003800200 */
.L_x_14331:
[----:B------:R-:W-:Y:S02]  /*2790*/  UIADD3 UR6, UPT, UPT, UR6, UR16, URZ ;  /* 0x0000001006067290 */ /* 0x000fe4000fffe0ff */
[----:B------:R-:W-:Y:S02]  /*27a0*/  UPLOP3.LUT UP2, UPT, UPT, UPT, UP2, 0x40, 0x4 ;  /* 0x000000000004789c */ /* 0x000fe40003f4e820 */
[----:B------:R-:W-:-:S09]  /*27b0*/  UISETP.GE.AND UP1, UPT, UR6, UR17, UPT ;  /* 0x000000110600728c */ /* 0x000fd2000bf26270 */
[----:B------:R-:W-:Y:S05]  /*27c0*/  BRA.U !UP1, `(.L_x_14333) ;  /* 0xffffffe109207547 */ /* 0x000fea000b83ffff */
[----:B------:R-:W-:Y:S05]  /*27d0*/  EXIT ;  /* 0x000000000000794d */ /* 0x000fea0003800000 */
.L_x_14334:
        /* <DEDUP_REMOVED lines=10> */
.L_x_20847:


//--------------------- .text._ZN10layer_norm13ln_fwd_kernelINS_13Kernel_traitsIf6__halffS2_fjLj3072ELj1ELj1ELj4ELj16ENS_18Kernel_traits_baseILj3072EfS2_fS2_fjLj128EEEEELb0ELb1ELb0ELb1EEEvNS_9FwdParamsE --------------------------
	.section	.text._ZN10layer_norm13ln_fwd_kernelINS_13Kernel_traitsIf6__halffS2_fjLj3072ELj1ELj1ELj4ELj16ENS_18Kernel_traits_baseILj3072EfS2_fS2_fjLj128EEEEELb0ELb1ELb0ELb1EEEvNS_9FwdParamsE,"ax",@progbits
	.align	128
        .global         _ZN10layer_norm13ln_fwd_kernelINS_13Kernel_traitsIf6__halffS2_fjLj3072ELj1ELj1ELj4ELj16ENS_18Kernel_traits_baseILj3072EfS2_fS2_fjLj128EEEEELb0ELb1ELb0ELb1EEEvNS_9FwdParamsE
        .type           _ZN10layer_norm13ln_fwd_kernelINS_13Kernel_traitsIf6__halffS2_fjLj3072ELj1ELj1ELj4ELj16ENS_18Kernel_traits_baseILj3072EfS2_fS2_fjLj128EEEEELb0ELb1ELb0ELb1EEEvNS_9FwdParamsE,@function
        .size           _ZN10layer_norm13ln_fwd_kernelINS_13Kernel_traitsIf6__halffS2_fjLj3072ELj1ELj1ELj4ELj16ENS_18Kernel_traits_baseILj3072EfS2_fS2_fjLj128EEEEELb0ELb1ELb0ELb1EEEvNS_9FwdParamsE,(.L_x_20848 - _ZN10layer_norm13ln_fwd_kernelINS_13Kernel_traitsIf6__halffS2_fjLj3072ELj1ELj1ELj4ELj16ENS_18Kernel_traits_baseILj3072EfS2_fS2_fjLj128EEEEELb0ELb1ELb0ELb1EEEvNS_9FwdParamsE)
        .other          _ZN10layer_norm13ln_fwd_kernelINS_13Kernel_traitsIf6__halffS2_fjLj3072ELj1ELj1ELj4ELj16ENS_18Kernel_traits_baseILj3072EfS2_fS2_fjLj128EEEEELb0ELb1ELb0ELb1EEEvNS_9FwdParamsE,@"STO_CUDA_ENTRY STV_DEFAULT"
_ZN10layer_norm13ln_fwd_kernelINS_13Kernel_traitsIf6__halffS2_fjLj3072ELj1ELj1ELj4ELj16ENS_18Kernel_traits_baseILj3072EfS2_fS2_fjLj128EEEEELb0ELb1ELb0ELb1EEEvNS_9FwdParamsE:
.text._ZN10layer_norm13ln_fwd_kernelINS_13Kernel_traitsIf6__halffS2_fjLj3072ELj1ELj1ELj4ELj16ENS_18Kernel_traits_baseILj3072EfS2_fS2_fjLj128EEEEELb0ELb1ELb0ELb1EEEvNS_9FwdParamsE:
        /* <DEDUP_REMOVED lines=35> */
.L_x_14335:
        /* <DEDUP_REMOVED lines=28> */
.L_x_14336:
        /* <DEDUP_REMOVED lines=13> */
.L_x_14345:
        /* <DEDUP_REMOVED lines=19> */
[--C-:B-----5:R-:W-:Y:S02]  /*05f0*/  HADD2.F32 R93, -RZ, R88.reuse.H0_H0 ;  /* 0x20000058ff5d7230 */ /* 0x120fe40000004100 */
[----:B------:R-:W-:Y:S02]  /*0600*/  HADD2.F32 R95, -RZ, R88.H1_H1 ;  /* 0x30000058ff5f7230 */ /* 0x000fe40000004100 */
[----:B------:R-:W-:Y:S02]  /*0610*/  HADD2.F32 R97, -RZ, R89.H0_H0 ;  /* 0x20000059ff617230 */ /* 0x000fe40000004100 */
[----:B------:R-:W-:Y:S01]  /*0620*/  FMUL.FTZ R93, R93, R108 ;  /* 0x0000006c5d5d7220 */ /* 0x000fe20000410000 */
[----:B------:R-:W-:-:S02]  /*0630*/  HADD2.F32 R101, -RZ, R90.H1_H1 ;  /* 0x3000005aff657230 */ /* 0x000fc40000004100 */
[----:B------:R-:W-:Y:S02]  /*0640*/  HADD2.F32 R103, -RZ, R91.H0_H0 ;  /* 0x2000005bff677230 */ /* 0x000fe40000004100 */
[-C--:B------:R-:W-:Y:S01]  /*0650*/  FMUL.FTZ R97, R97, R108.reuse ;  /* 0x0000006c61617220 */ /* 0x080fe20000410000 */
[----:B------:R-:W-:Y:S02]  /*0660*/  HADD2.F32 R89, -RZ, R89.H1_H1 ;  /* 0x30000059ff597230 */ /* 0x000fe40000004100 */
[-C--:B------:R-:W-:Y:S01]  /*0670*/  FMUL.FTZ R94, R101, R108.reuse ;  /* 0x0000006c655e7220 */ /* 0x080fe20000410000 */
[----:B------:R-:W-:Y:S02]  /*0680*/  HADD2.F32 R99, -RZ, R90.H0_H0 ;  /* 0x2000005aff637230 */ /* 0x000fe40000004100 */
[-C--:B------:R-:W-:Y:S01]  /*0690*/  FMUL.FTZ R90, R95, R108.reuse ;  /* 0x0000006c5f5a7220 */ /* 0x080fe20000410000 */
[----:B------:R-:W-:Y:S02]  /*06a0*/  HADD2.F32 R91, -RZ, R91.H1_H1 ;  /* 0x3000005bff5b7230 */ /* 0x000fe40000004100 */
[-C--:B0-----:R-:W-:Y:S01]  /*06b0*/  FMUL.FTZ R6, R89, R108.reuse ;  /* 0x0000006c59067220 */ /* 0x081fe20000410000 */
[-C--:B------:R-:W-:Y:S01]  /*06c0*/  FMUL.FTZ R103, R103, R108.reuse ;  /* 0x0000006c67677220 */ /* 0x080fe20000410000 */
[-C--:B------:R-:W-:Y:S01]  /*06d0*/  FMUL.FTZ R99, R99, R108.reuse ;  /* 0x0000006c63637220 */ /* 0x080fe20000410000 */
        /* <DEDUP_REMOVED lines=10> */
.L_x_14337:
[--C-:B-----5:R-:W-:Y:S02]  /*0780*/  HADD2.F32 R95, -RZ, R89.reuse.H0_H0 ;  /* 0x20000059ff5f7230 */ /* 0x120fe40000004100 */
[----:B------:R-:W-:Y:S02]  /*0790*/  HADD2.F32 R89, -RZ, R89.H1_H1 ;  /* 0x30000059ff597230 */ /* 0x000fe40000004100 */
        /* <DEDUP_REMOVED lines=8> */
[----:B------:R-:W-:Y:S02]  /*0820*/  HADD2.F32 R97, -RZ, R90.H0_H0 ;  /* 0x2000005aff617230 */ /* 0x000fe40000004100 */
[-C--:B------:R-:W-:Y:S01]  /*0830*/  FMUL.FTZ R7, R7, R108.reuse ;  /* 0x0000006c07077220 */ /* 0x080fe20000410000 */
[----:B------:R-:W-:Y:S02]  /*0840*/  HADD2.F32 R91, -RZ, R91.H1_H1 ;  /* 0x3000005bff5b7230 */ /* 0x000fe40000004100 */
[----:B------:R-:W-:Y:S01]  /*0850*/  FMUL.FTZ R6, R93, R108 ;  /* 0x0000006c5d067220 */ /* 0x000fe20000410000 */
[----:B------:R-:W-:Y:S01]  /*0860*/  FMUL.FTZ R90, R95, R30 ;  /* 0x0000001e5f5a7220 */ /* 0x000fe20000410000 */
        /* <DEDUP_REMOVED lines=9> */
.L_x_14338:
        /* <DEDUP_REMOVED lines=12> */
[----:B0----5:R-:W-:Y:S02]  /*09c0*/  HADD2.F32 R101, -RZ, R96.H1_H1 ;  /* 0x30000060ff657230 */ /* 0x021fe40000004100 */
[--C-:B------:R-:W-:Y:S02]  /*09d0*/  HADD2.F32 R103, -RZ, R97.reuse.H0_H0 ;  /* 0x20000061ff677230 */ /* 0x100fe40000004100 */
[----:B------:R-:W-:Y:S02]  /*09e0*/  HADD2.F32 R97, -RZ, R97.H1_H1 ;  /* 0x30000061ff617230 */ /* 0x000fe40000004100 */
[----:B------:R-:W-:Y:S02]  /*09f0*/  HADD2.F32 R109, -RZ, R98.H1_H1 ;  /* 0x30000062ff6d7230 */ /* 0x000fe40000004100 */
[-C--:B------:R-:W-:Y:S01]  /*0a00*/  FMUL.FTZ R103, R103, R108.reuse ;  /* 0x0000006c67677220 */ /* 0x080fe20000410000 */
[----:B------:R-:W-:Y:S02]  /*0a10*/  HADD2.F32 R111, -RZ, R99.H0_H0 ;  /* 0x20000063ff6f7230 */ /* 0x000fe40000004100 */
[----:B------:R-:W-:Y:S01]  /*0a20*/  FMUL.FTZ R100, R97, R108 ;  /* 0x0000006c61647220 */ /* 0x000fe20000410000 */
[----:B------:R-:W-:-:S02]  /*0a30*/  HADD2.F32 R7, -RZ, R96.H0_H0 ;  /* 0x20000060ff077230 */ /* 0x000fc40000004100 */
[-C--:B------:R-:W-:Y:S01]  /*0a40*/  FMUL.FTZ R102, R109, R108.reuse ;  /* 0x0000006c6d667220 */ /* 0x080fe20000410000 */
[----:B------:R-:W-:Y:S02]  /*0a50*/  HADD2.F32 R107, -RZ, R98.H0_H0 ;  /* 0x20000062ff6b7230 */ /* 0x000fe40000004100 */
[-C--:B------:R-:W-:Y:S01]  /*0a60*/  FMUL.FTZ R98, R101, R108.reuse ;  /* 0x0000006c65627220 */ /* 0x080fe20000410000 */
[----:B------:R-:W-:Y:S02]  /*0a70*/  HADD2.F32 R99, -RZ, R99.H1_H1 ;  /* 0x30000063ff637230 */ /* 0x000fe40000004100 */
[-C--:B------:R-:W-:Y:S01]  /*0a80*/  FMUL.FTZ R7, R7, R108.reuse ;  /* 0x0000006c07077220 */ /* 0x080fe20000410000 */
[-C--:B------:R-:W-:Y:S01]  /*0a90*/  FMUL.FTZ R111, R111, R108.reuse ;  /* 0x0000006c6f6f7220 */ /* 0x080fe20000410000 */
[-C--:B------:R-:W-:Y:S01]  /*0aa0*/  FMUL.FTZ R107, R107, R108.reuse ;  /* 0x0000006c6b6b7220 */ /* 0x080fe20000410000 */
        /* <DEDUP_REMOVED lines=10> */
.L_x_14339:
        /* <DEDUP_REMOVED lines=24> */
.L_x_14340:
        /* <DEDUP_REMOVED lines=11> */
[--C-:B-1---5:R-:W-:Y:S02]  /*0d80*/  HADD2.F32 R115, -RZ, R105.reuse.H0_H0 ;  /* 0x20000069ff737230 */ /* 0x122fe40000004100 */
[--C-:B------:R-:W-:Y:S02]  /*0d90*/  HADD2.F32 R109, -RZ, R104.reuse.H0_H0 ;  /* 0x20000068ff6d7230 */ /* 0x100fe40000004100 */
[----:B------:R-:W-:Y:S02]  /*0da0*/  HADD2.F32 R111, -RZ, R104.H1_H1 ;  /* 0x30000068ff6f7230 */ /* 0x000fe40000004100 */
[-C--:B------:R-:W-:Y:S01]  /*0db0*/  FMUL.FTZ R115, R115, R108.reuse ;  /* 0x0000006c73737220 */ /* 0x080fe20000410000 */
[----:B------:R-:W-:Y:S02]  /*0dc0*/  HADD2.F32 R105, -RZ, R105.H1_H1 ;  /* 0x30000069ff697230 */ /* 0x000fe40000004100 */
[----:B------:R-:W-:Y:S01]  /*0dd0*/  FMUL.FTZ R109, R109, R108 ;  /* 0x0000006c6d6d7220 */ /* 0x000fe20000410000 */
[----:B------:R-:W-:-:S02]  /*0de0*/  HADD2.F32 R121, -RZ, R107.H0_H0 ;  /* 0x2000006bff797230 */ /* 0x000fc40000004100 */
[--C-:B------:R-:W-:Y:S02]  /*0df0*/  HADD2.F32 R117, -RZ, R106.reuse.H0_H0 ;  /* 0x2000006aff757230 */ /* 0x100fe40000004100 */
[-C--:B------:R-:W-:Y:S01]  /*0e00*/  FMUL.FTZ R110, R105, R108.reuse ;  /* 0x0000006c696e7220 */ /* 0x080fe20000410000 */
[----:B------:R-:W-:Y:S02]  /*0e10*/  HADD2.F32 R119, -RZ, R106.H1_H1 ;  /* 0x3000006aff777230 */ /* 0x000fe40000004100 */
[-C--:B------:R-:W-:Y:S01]  /*0e20*/  FMUL.FTZ R106, R111, R108.reuse ;  /* 0x0000006c6f6a7220 */ /* 0x080fe20000410000 */
[----:B------:R-:W-:Y:S02]  /*0e30*/  HADD2.F32 R107, -RZ, R107.H1_H1 ;  /* 0x3000006bff6b7230 */ /* 0x000fe40000004100 */
[-C--:B------:R-:W-:Y:S01]  /*0e40*/  FMUL.FTZ R117, R117, R108.reuse ;  /* 0x0000006c75757220 */ /* 0x080fe20000410000 */
[-C--:B------:R-:W-:Y:S01]  /*0e50*/  FMUL.FTZ R121, R121, R108.reuse ;  /* 0x0000006c79797220 */ /* 0x080fe20000410000 */
        /* <DEDUP_REMOVED lines=11> */
.L_x_14341:
        /* <DEDUP_REMOVED lines=24> */
.L_x_14342:
        /* <DEDUP_REMOVED lines=106> */
.L_x_14344:
[----:B------:R-:W-:Y:S05]  /*1730*/  BSYNC.RECONVERGENT B0 ;  /* 0x0000000000007941 */ /* 0x000fea0003800200 */
.L_x_14343:
        /* <DEDUP_REMOVED lines=98> */
[----:B------:R-:W-:-:S03]  /*1d60*/  F2FP.F16.F32.PACK_AB R94, R92, R101 ;  /* 0x000000655c5e723e */ /* 0x000fc600000000ff */
[C---:B------:R-:W-:Y:S01]  /*1d70*/  FMUL.FTZ R92, R115.reuse, R103 ;  /* 0x00000067735c7220 */ /* 0x040fe20000410000 */
[----:B------:R-:W-:Y:S01]  /*1d80*/  FFMA.FTZ R88, R88, R77, R53 ;  /* 0x0000004d58587223 */ /* 0x000fe20000010035 */
[C---:B------:R-:W-:Y:S01]  /*1d90*/  FMUL.FTZ R89, R115.reuse, R90 ;  /* 0x0000005a73597220 */ /* 0x040fe20000410000 */
[C---:B------:R-:W-:Y:S01]  /*1da0*/  FMUL.FTZ R90, R115.reuse, R91 ;  /* 0x0000005b735a7220 */ /* 0x040fe20000410000 */
[----:B------:R-:W-:Y:S01]  /*1db0*/  FFMA.FTZ R118, R92, R67, R43 ;  /* 0x000000435c767223 */ /* 0x000fe2000001002b */
[----:B------:R-:W-:Y:S01]  /*1dc0*/  F2FP.F16.F32.PACK_AB R95, R120, R105 ;  /* 0x00000069785f723e */ /* 0x000fe200000000ff */
[C---:B------:R-:W-:Y:S01]  /*1dd0*/  FMUL.FTZ R91, R115.reuse, R122 ;  /* 0x0000007a735b7220 */ /* 0x040fe20000410000 */
[----:B------:R-:W-:Y:S01]  /*1de0*/  F2FP.F16.F32.PACK_AB R92, R88, R5 ;  /* 0x00000005585c723e */ /* 0x000fe200000000ff */
        /* <DEDUP_REMOVED lines=10> */
[----:B------:R-:W-:Y:S01]  /*1e90*/  F2FP.F16.F32.PACK_AB R93, R90, R89 ;  /* 0x000000595a5d723e */ /* 0x000fe200000000ff */
[C---:B------:R-:W-:Y:S01]  /*1ea0*/  FMUL.FTZ R89, R115.reuse, R98 ;  /* 0x0000006273597220 */ /* 0x040fe20000410000 */
[----:B------:R-:W-:Y:S01]  /*1eb0*/  F2FP.F16.F32.PACK_AB R91, R118, R91 ;  /* 0x0000005b765b723e */ /* 0x000fe200000000ff */
        /* <DEDUP_REMOVED lines=8> */
[----:B------:R-:W-:Y:S01]  /*1f40*/  F2FP.F16.F32.PACK_AB R88, R88, R5 ;  /* 0x000000055858723e */ /* 0x000fe200000000ff */
[C---:B------:R-:W-:Y:S01]  /*1f50*/  FMUL.FTZ R5, R115.reuse, R104 ;  /* 0x0000006873057220 */ /* 0x040fe20000410000 */
[C---:B------:R-:W-:Y:S01]  /*1f60*/  FMUL.FTZ R105, R115.reuse, R108 ;  /* 0x0000006c73697220 */ /* 0x040fe20000410000 */
[C---:B------:R-:W-:Y:S01]  /*1f70*/  FMUL.FTZ R104, R115.reuse, R109 ;  /* 0x0000006d73687220 */ /* 0x040fe20000410000 */
[----:B------:R-:W-:Y:S01]  /*1f80*/  F2FP.F16.F32.PACK_AB R90, R124, R101 ;  /* 0x000000657c5a723e */ /* 0x000fe200000000ff */
[C---:B------:R-:W-:Y:S01]  /*1f90*/  FMUL.FTZ R114, R115.reuse, R114 ;  /* 0x0000007273727220 */ /* 0x040fe20000410000 */
[C---:B------:R-:W-:Y:S01]  /*1fa0*/  FMUL.FTZ R102, R115.reuse, R102 ;  /* 0x0000006673667220 */ /* 0x040fe20000410000 */
[----:B------:R-:W-:Y:S01]  /*1fb0*/  F2FP.F16.F32.PACK_AB R99, R98, R99 ;  /* 0x000000636263723e */ /* 0x000fe200000000ff */
        /* <DEDUP_REMOVED lines=25> */
.L_x_14346:
        /* <DEDUP_REMOVED lines=11> */
.L_x_20848:


//--------------------- .text._ZN10layer_norm13ln_fwd_kernelINS_13Kernel_traitsIf6__halffS2_fjLj3072ELj1ELj1ELj4ELj16ENS_18Kernel_traits_baseILj3072EfS2_fS2_fjLj128EEEEELb0ELb1ELb1ELb0EEEvNS_9FwdParamsE --------------------------
	.section	.text._ZN10layer_norm13ln_fwd_kernelINS_13Kernel_traitsIf6__halffS2_fjLj3072ELj1ELj1ELj4ELj16ENS_18Kernel_traits_baseILj3072EfS2_fS2_fjLj128EEEEELb0ELb1ELb1ELb0EEEvNS_9FwdParamsE,"ax",@progbits
	.align	128
        .global         _ZN10layer_norm13ln_fwd_kernelINS_13Kernel_traitsIf6__halffS2_fjLj3072ELj1ELj1ELj4ELj16ENS_18Kernel_traits_baseILj3072EfS2_fS2_fjLj128EEEEELb0ELb1ELb1ELb0EEEvNS_9FwdParamsE
        .type           _ZN10layer_norm13ln_fwd_kernelINS_13Kernel_traitsIf6__halffS2_fjLj3072ELj1ELj1ELj4ELj16ENS_18Kernel_traits_baseILj3072EfS2_fS2_fjLj128EEEEELb0ELb1ELb1ELb0EEEvNS_9FwdParamsE,@function
        .size           _ZN10layer_norm13ln_fwd_kernelINS_13Kernel_traitsIf6__halffS2_fjLj3072ELj1ELj1ELj4ELj16ENS_18Kernel_traits_baseILj3072EfS2_fS2_fjLj128EEEEELb0ELb1ELb1ELb0EEEvNS_9FwdParamsE,(.L_x_20849 - _ZN10layer_norm13ln_fwd_kernelINS_13Kernel_traitsIf6__halffS2_fjLj3072ELj1ELj1ELj4ELj16ENS_18Kernel_traits_baseILj3072EfS2_fS2_fjLj128EEEEELb0ELb1ELb1ELb0EEEvNS_9FwdParamsE)
        .other          _ZN10layer_norm13ln_fwd_kernelINS_13Kernel_traitsIf6__halffS2_fjLj3072ELj1ELj1ELj4ELj16ENS_18Kernel_traits_baseILj3072EfS2_fS2_fjLj128EEEEELb0ELb1ELb1ELb0EEEvNS_9FwdParamsE,@"STO_CUDA_ENTRY STV_DEFAULT"
_ZN10layer_norm13ln_fwd_kernelINS_13Kernel_traitsIf6__halffS2_fjLj3072ELj1ELj1ELj4ELj16ENS_18Kernel_traits_baseILj3072EfS2_fS2_fjLj128EEEEELb0ELb1ELb1ELb0EEEvNS_9FwdParamsE:
.text._ZN10layer_norm13ln_fwd_kernelINS_13Kernel_traitsIf6__halffS2_fjLj3072ELj1ELj1ELj4ELj16ENS_18Kernel_traits_baseILj3072EfS2_fS2_fjLj128EEEEELb0ELb1ELb1ELb0EEEvNS_9FwdParamsE:
        /* <DEDUP_REMOVED lines=61> */
.L_x_14348:
        /* <DEDUP_REMOVED lines=41> */
.L_x_14349:
[----:B------:R-:W-:Y:S05]  /*0660*/  BSYNC.RECONVERGENT B0 ;  /* 0x0000000000007941 */ /* 0x000fea0003800200 */
.L_x_14347:
        /* <DEDUP_REMOVED lines=27> */
.L_x_14373:
        /* <DEDUP_REMOVED lines=34> */
.L_x_14352:
[----:B------:R-:W-:Y:S05]  /*0a40*/  BRA.U !UP0, `(.L_x_14353) ;  /* 0x0000000108b87547 */ /* 0x000fea000b800000 */
[----:B------:R-:W0:Y:S02]  /*0a50*/  LDC.64 R88, c[0x0][0x3a0] ;  /* 0x0000e800ff587b82 */ /* 0x000e240000000a00 */
[----:B0-----:R-:W-:-:S05]  /*0a60*/  IMAD.WIDE.U32 R88, R112, 0x20, R88 ;  /* 0x0000002070587825 */ /* 0x001fca00078e0058 */
[----:B------:R-:W2:Y:S04]  /*0a70*/  LDG.E.128 R80, desc[UR12][R88.64] ;  /* 0x0000000c58507981 */ /* 0x000ea8000c1e1d00 */
[----:B------:R2:W3:Y:S01]  /*0a80*/  LDG.E.128 R84, desc[UR12][R88.64+0x10] ;  /* 0x0000100c58547981 */ /* 0x0004e2000c1e1d00 */
[----:B------:R-:W-:-:S13]  /*0a90*/  ISETP.LT.AND P0, PT, RZ, UR21, PT ;  /* 0x00000015ff007c0c */ /* 0x000fda000bf01270 */
[----:B------:R-:W0:Y:S01]  /*0aa0*/  @P0 LDC R91, c[0x0][0x40c] ;  /* 0x00010300ff5b0b82 */ /* 0x000e220000000800 */
[--C-:B-----5:R-:W-:Y:S02]  /*0ab0*/  @P0 HADD2.F32 R90, -RZ, R76.reuse.H0_H0 ;  /* 0x2000004cff5a0230 */ /* 0x120fe40000004100 */
[----:B------:R-:W-:-:S05]  /*0ac0*/  @P0 HADD2.F32 R92, -RZ, R76.H1_H1 ;  /* 0x3000004cff5c0230 */ /* 0x000fca0000004100 */
[----:B------:R-:W1:Y:S08]  /*0ad0*/  @P0 LDC R93, c[0x0][0x40c] ;  /* 0x00010300ff5d0b82 */ /* 0x000e700000000800 */
[----:B------:R-:W4:Y:S08]  /*0ae0*/  @P0 LDC R95, c[0x0][0x40c] ;  /* 0x00010300ff5f0b82 */ /* 0x000f300000000800 */
[----:B------:R-:W2:Y:S01]  /*0af0*/  @P0 LDC R94, c[0x0][0x40c] ;  /* 0x00010300ff5e0b82 */ /* 0x000ea20000000800 */
[----:B0-----:R-:W-:Y:S01]  /*0b00*/  @P0 FMUL.FTZ R91, R90, R91 ;  /* 0x0000005b5a5b0220 */ /* 0x001fe20000410000 */
[----:B------:R-:W-:-:S06]  /*0b10*/  @P0 HADD2.F32 R90, -RZ, R77.H0_H0 ;  /* 0x2000004dff5a0230 */ /* 0x000fcc0000004100 */
[----:B------:R-:W0:Y:S01]  /*0b20*/  @P0 LDC R115, c[0x0][0x40c] ;  /* 0x00010300ff730b82 */ /* 0x000e220000000800 */
[----:B-1----:R-:W-:Y:S01]  /*0b30*/  @P0 FMUL.FTZ R92, R92, R93 ;  /* 0x0000005d5c5c0220 */ /* 0x002fe20000410000 */
[----:B----4-:R-:W-:-:S06]  /*0b40*/  @P0 FMUL.FTZ R93, R90, R95 ;  /* 0x0000005f5a5d0220 */ /* 0x010fcc0000410000 */
[----:B------:R-:W1:Y:S08]  /*0b50*/  @P0 LDC R114, c[0x0][0x40c] ;  /* 0x00010300ff720b82 */ /* 0x000e700000000800 */
[----:B------:R-:W4:Y:S01]  /*0b60*/  @P0 LDC R95, c[0x0][0x40c] ;  /* 0x00010300ff5f0b82 */ /* 0x000f220000000800 */
[----:B--2---:R-:W-:Y:S01]  /*0b70*/  @!P0 MOV R88, R80 ;  /* 0x0000005000588202 */ /* 0x004fe20000000f00 */
[----:B------:R-:W-:Y:S01]  /*0b80*/  @P0 FFMA.FTZ R88, R91, R20, R80 ;  /* 0x000000145b580223 */ /* 0x000fe20000010050 */
[----:B------:R-:W-:Y:S01]  /*0b90*/  MOV R89, R81 ;  /* 0x0000005100597202 */ /* 0x000fe20000000f00 */
[----:B------:R-:W-:Y:S01]  /*0ba0*/  @P0 FFMA.FTZ R89, R92, R21, R81 ;  /* 0x000000155c590223 */ /* 0x000fe20000010051 */
[----:B------:R-:W-:Y:S01]  /*0bb0*/  @P0 HADD2.F32 R91, -RZ, R77.H1_H1 ;  /* 0x3000004dff5b0230 */ /* 0x000fe20000004100 */
[----:B------:R-:W-:Y:S01]  /*0bc0*/  MOV R90, R82 ;  /* 0x00000052005a7202 */ /* 0x000fe20000000f00 */
[----:B------:R-:W-:-:S02]  /*0bd0*/  @P0 HADD2.F32 R92, -RZ, R78.H0_H0 ;  /* 0x2000004eff5c0230 */ /* 0x000fc40000004100 */
[----:B------:R-:W-:Y:S01]  /*0be0*/  @P0 FFMA.FTZ R90, R93, R22, R82 ;  /* 0x000000165d5a0223 */ /* 0x000fe20000010052 */
[----:B------:R-:W-:Y:S01]  /*0bf0*/  @P0 FMUL.FTZ R94, R91, R94 ;  /* 0x0000005e5b5e0220 */ /* 0x000fe20000410000 */
[----:B------:R-:W-:Y:S01]  /*0c00*/  MOV R91, R83 ;  /* 0x00000053005b7202 */ /* 0x000fe20000000f00 */
[----:B0-----:R-:W-:Y:S01]  /*0c10*/  @P0 FMUL.FTZ R93, R92, R115 ;  /* 0x000000735c5d0220 */ /* 0x001fe20000410000 */
[----:B---3--:R-:W-:Y:S01]  /*0c20*/  MOV R92, R84 ;  /* 0x00000054005c7202 */ /* 0x008fe20000000f00 */
[----:B------:R-:W-:Y:S01]  /*0c30*/  @P0 FFMA.FTZ R91, R94, R23, R83 ;  /* 0x000000175e5b0223 */ /* 0x000fe20000010053 */
[----:B------:R-:W-:Y:S02]  /*0c40*/  @P0 HADD2.F32 R94, -RZ, R79.H0_H0 ;  /* 0x2000004fff5e0230 */ /* 0x000fe40000004100 */
[----:B------:R-:W-:Y:S01]  /*0c50*/  @P0 FFMA.FTZ R92, R93, R24, R84 ;  /* 0x000000185d5c0223 */ /* 0x000fe20000010054 */
[----:B------:R-:W-:Y:S02]  /*0c60*/  @P0 HADD2.F32 R93, -RZ, R78.H1_H1 ;  /* 0x3000004eff5d0230 */ /* 0x000fe40000004100 */
[----:B----4-:R-:W-:Y:S01]  /*0c70*/  @P0 FMUL.FTZ R95, R94, R95 ;  /* 0x0000005f5e5f0220 */ /* 0x010fe20000410000 */
[----:B------:R-:W-:-:S02]  /*0c80*/  MOV R94, R86 ;  /* 0x00000056005e7202 */ /* 0x000fc40000000f00 */
[----:B-1----:R-:W-:Y:S01]  /*0c90*/  @P0 FMUL.FTZ R114, R93, R114 ;  /* 0x000000725d720220 */ /* 0x002fe20000410000 */
[----:B------:R-:W-:Y:S01]  /*0ca0*/  MOV R93, R85 ;  /* 0x00000055005d7202 */ /* 0x000fe20000000f00 */
[----:B------:R-:W-:Y:S01]  /*0cb0*/  @P0 FFMA.FTZ R94, R95, R26, R86 ;  /* 0x0000001a5f5e0223 */ /* 0x000fe20000010056 */
[----:B------:R-:W-:Y:S01]  /*0cc0*/  MOV R95, R87 ;  /* 0x00000057005f7202 */ /* 0x000fe20000000f00 */
[----:B------:R-:W-:Y:S01]  /*0cd0*/  @P0 FFMA.FTZ R93, R114, R25, R85 ;  /* 0x00000019725d0223 */ /* 0x000fe20000010055 */
[----:B------:R-:W-:Y:S06]  /*0ce0*/  @!P0 BRA `(.L_x_14354) ;  /* 0x0000000000ac8947 */ /* 0x000fec0003800000 */
[----:B------:R-:W-:-:S05]  /*0cf0*/  HADD2.F32 R95, -RZ, R79.H1_H1 ;  /* 0x3000004fff5f7230 */ /* 0x000fca0000004100 */
[----:B------:R-:W-:-:S04]  /*0d00*/  FMUL.FTZ R114, R95, UR23 ;  /* 0x000000175f727c20 */ /* 0x000fc80008410000 */
[----:B------:R-:W-:Y:S01]  /*0d10*/  FFMA.FTZ R95, R114, R27, R87 ;  /* 0x0000001b725f7223 */ /* 0x000fe20000010057 */
[----:B------:R-:W-:Y:S06]  /*0d20*/  BRA `(.L_x_14354) ;  /* 0x00000000009c7947 */ /* 0x000fec0003800000 */
.L_x_14353:
[----:B------:R-:W0:Y:S01]  /*0d30*/  @UP2 LDCU UR7, c[0x0][0x40c] ;  /* 0x00008180ff0727ac */ /* 0x000e220008000800 */
[--C-:B-----5:R-:W-:Y:S01]  /*0d40*/  @P1 HADD2.F32 R93, -RZ, R77.reuse.H0_H0 ;  /* 0x2000004dff5d1230 */ /* 0x120fe20000004100 */
[----:B------:R-:W-:Y:S01]  /*0d50*/  CS2R R88, SRZ ;  /* 0x0000000000587805 */ /* 0x000fe2000001ff00 */
[--C-:B------:R-:W-:Y:S01]  /*0d60*/  @P1 HADD2.F32 R90, -RZ, R76.reuse.H0_H0 ;  /* 0x2000004cff5a1230 */ /* 0x100fe20000004100 */
[----:B------:R-:W1:Y:S01]  /*0d70*/  @UP2 LDCU UR4, c[0x0][0x40c] ;  /* 0x00008180ff0427ac */ /* 0x000e620008000800 */
[----:B------:R-:W-:Y:S02]  /*0d80*/  @P1 HADD2.F32 R92, -RZ, R76.H1_H1 ;  /* 0x3000004cff5c1230 */ /* 0x000fe40000004100 */
[--C-:B------:R-:W-:Y:S01]  /*0d90*/  @P1 HADD2.F32 R114, -RZ, R78.reuse.H1_H1 ;  /* 0x3000004eff721230 */ /* 0x100fe20000004100 */
[----:B------:R-:W2:Y:S01]  /*0da0*/  @UP2 LDCU UR5, c[0x0][0x40c] ;  /* 0x00008180ff0527ac */ /* 0x000ea20008000800 */
[----:B------:R-:W-:Y:S01]  /*0db0*/  @P1 HADD2.F32 R95, -RZ, R78.H0_H0 ;  /* 0x2000004eff5f1230 */ /* 0x000fe20000004100 */
[----:B------:R-:W3:Y:S01]  /*0dc0*/  @UP2 LDCU UR24, c[0x0][0x40c] ;  /* 0x00008180ff1827ac */ /* 0x000ee20008000800 */
[----:B------:R-:W4:Y:S01]  /*0dd0*/  @UP2 LDCU UR26, c[0x0][0x40c] ;  /* 0x00008180ff1a27ac */ /* 0x000f220008000800 */
[----:B0-----:R-:W-:Y:S01]  /*0de0*/  @P1 FMUL.FTZ R93, R93, UR7 ;  /* 0x000000075d5d1c20 */ /* 0x001fe20008410000 */
[----:B------:R-:W0:Y:S01]  /*0df0*/  @UP2 LDCU UR25, c[0x0][0x40c] ;  /* 0x00008180ff1927ac */ /* 0x000e220008000800 */
[----:B-1----:R-:W-:Y:S01]  /*0e00*/  @P1 FMUL.FTZ R91, R90, UR4 ;  /* 0x000000045a5b1c20 */ /* 0x002fe20008410000 */
[----:B------:R-:W-:Y:S01]  /*0e10*/  HFMA2 R90, -RZ, RZ, 0, 0 ;  /* 0x00000000ff5a7431 */ /* 0x000fe200000001ff */
[----:B------:R-:W1:Y:S01]  /*0e20*/  @UP2 LDCU UR4, c[0x0][0x40c] ;  /* 0x00008180ff0427ac */ /* 0x000e620008000800 */
[----:B------:R-:W-:Y:S01]  /*0e30*/  @P1 FMUL.FTZ R90, R93, R22 ;  /* 0x000000165d5a1220 */ /* 0x000fe20000410000 */
[----:B--2---:R-:W-:Y:S01]  /*0e40*/  @P1 FMUL.FTZ R92, R92, UR5 ;  /* 0x000000055c5c1c20 */ /* 0x004fe20008410000 */
[----:B------:R-:W-:Y:S01]  /*0e50*/  @P1 HADD2.F32 R93, -RZ, R77.H1_H1 ;  /* 0x3000004dff5d1230 */ /* 0x000fe20000004100 */
[----:B------:R-:W2:Y:S01]  /*0e60*/  @UP2 LDCU UR5, c[0x0][0x40c] ;  /* 0x00008180ff0527ac */ /* 0x000ea20008000800 */
[----:B------:R-:W-:Y:S01]  /*0e70*/  @P1 FMUL.FTZ R88, R91, R20 ;  /* 0x000000145b581220 */ /* 0x000fe20000410000 */
[----:B------:R-:W-:Y:S01]  /*0e80*/  MOV R91, RZ ;  /* 0x000000ff005b7202 */ /* 0x000fe20000000f00 */
[----:B------:R-:W-:Y:S01]  /*0e90*/  @P1 FMUL.FTZ R89, R92, R21 ;  /* 0x000000155c591220 */ /* 0x000fe20000410000 */
[----:B---3--:R-:W-:Y:S01]  /*0ea0*/  @P1 FMUL.FTZ R94, R93, UR24 ;  /* 0x000000185d5e1c20 */ /* 0x008fe20008410000 */
[----:B------:R-:W-:Y:S01]  /*0eb0*/  MOV R93, RZ ;  /* 0x000000ff005d7202 */ /* 0x000fe20000000f00 */
[----:B----4-:R-:W-:Y:S01]  /*0ec0*/  @P1 FMUL.FTZ R114, R114, UR26 ;  /* 0x0000001a72721c20 */ /* 0x010fe20008410000 */
[----:B------:R-:W-:-:S02]  /*0ed0*/  HFMA2 R92, -RZ, RZ, 0, 0 ;  /* 0x00000000ff5c7431 */ /* 0x000fc400000001ff */
[----:B------:R-:W-:Y:S01]  /*0ee0*/  @P1 FMUL.FTZ R91, R94, R23 ;  /* 0x000000175e5b1220 */ /* 0x000fe20000410000 */
[--C-:B------:R-:W-:Y:S02]  /*0ef0*/  @P1 HADD2.F32 R94, -RZ, R79.reuse.H0_H0 ;  /* 0x2000004fff5e1230 */ /* 0x100fe40000004100 */
[----:B0-----:R-:W-:Y:S01]  /*0f00*/  @P1 FMUL.FTZ R95, R95, UR25 ;  /* 0x000000195f5f1c20 */ /* 0x001fe20008410000 */
[----:B------:R-:W-:Y:S01]  /*0f10*/  @P1 FMUL.FTZ R93, R114, R25 ;  /* 0x00000019725d1220 */ /* 0x000fe20000410000 */
[----:B------:R-:W-:Y:S02]  /*0f20*/  @P1 HADD2.F32 R114, -RZ, R79.H1_H1 ;  /* 0x3000004fff721230 */ /* 0x000fe40000004100 */
[----:B------:R-:W-:Y:S01]  /*0f30*/  @P1 FMUL.FTZ R92, R95, R24 ;  /* 0x000000185f5c1220 */ /* 0x000fe20000410000 */
[----:B-1----:R-:W-:Y:S01]  /*0f40*/  @P1 FMUL.FTZ R95, R94, UR4 ;  /* 0x000000045e5f1c20 */ /* 0x002fe20008410000 */
[----:B------:R-:W-:Y:S02]  /*0f50*/  HFMA2 R94, -RZ, RZ, 0, 0 ;  /* 0x00000000ff5e7431 */ /* 0x000fe400000001ff */
[----:B--2---:R-:W-:Y:S01]  /*0f60*/  @P1 FMUL.FTZ R114, R114, UR5 ;  /* 0x0000000572721c20 */ /* 0x004fe20008410000 */
[----:B------:R-:W-:Y:S01]  /*0f70*/  @P1 FMUL.FTZ R94, R95, R26 ;  /* 0x0000001a5f5e1220 */ /* 0x000fe20000410000 */
[----:B------:R-:W-:-:S02]  /*0f80*/  MOV R95, RZ ;  /* 0x000000ff005f7202 */ /* 0x000fc40000000f00 */
[----:B------:R-:W-:-:S07]  /*0f90*/  @P1 FMUL.FTZ R95, R114, R27 ;  /* 0x0000001b725f1220 */ /* 0x000fce0000410000 */
.L_x_14354:
[----:B------:R-:W0:Y:S01]  /*0fa0*/  LDC.64 R114, c[0x0][0x3a8] ;  /* 0x0000ea00ff727b82 */ /* 0x000e220000000a00 */
[----:B------:R-:W-:Y:S01]  /*0fb0*/  IADD3 R113, PT, PT, R113, 0x80, RZ ;  /* 0x0000008071717810 */ /* 0x000fe20007ffe0ff */
[C---:B0-----:R-:W-:Y:S01]  /*0fc0*/  IMAD.WIDE.U32 R114, R112.reuse, 0x20, R114 ;  /* 0x0000002070727825 */ /* 0x041fe200078e0072 */
[----:B------:R-:W-:-:S04]  /*0fd0*/  IADD3 R112, PT, PT, R112, 0x80, RZ ;  /* 0x0000008070707810 */ /* 0x000fc80007ffe0ff */
[----:B------:R0:W-:Y:S04]  /*0fe0*/  STG.E.128 desc[UR12][R114.64], R88 ;  /* 0x0000005872007986 */ /* 0x0001e8000c101d0c */
[----:B------:R0:W-:Y:S02]  /*0ff0*/  STG.E.128 desc[UR12][R114.64+0x10], R92 ;  /* 0x0000105c72007986 */ /* 0x0001e4000c101d0c */
.L_x_14351:
[----:B----4-:R-:W-:Y:S05]  /*1000*/  BSYNC.RECONVERGENT B0 ;  /* 0x0000000000007941 */ /* 0x010fea0003800200 */
.L_x_14350:
        /* <DEDUP_REMOVED lines=16> */
[--C-:B-----5:R-:W-:Y:S02]  /*1110*/  @P0 HADD2.F32 R96, -RZ, R76.reuse.H0_H0 ;  /* 0x2000004cff600230 */ /* 0x120fe40000004100 */
[----:B------:R-:W-:Y:S02]  /*1120*/  @P0 HADD2.F32 R98, -RZ, R76.H1_H1 ;  /* 0x3000004cff620230 */ /* 0x000fe40000004100 */
[----:B------:R-:W-:-:S03]  /*1130*/  @P0 HADD2.F32 R100, -RZ, R77.H0_H0 ;  /* 0x2000004dff640230 */ /* 0x000fc60000004100 */
[----:B------:R-:W2:Y:S08]  /*1140*/  @P0 LDC R102, c[0x0][0x40c] ;  /* 0x00010300ff660b82 */ /* 0x000eb00000000800 */
[----:B------:R-:W3:Y:S08]  /*1150*/  @P0 LDC R101, c[0x0][0x40c] ;  /* 0x00010300ff650b82 */ /* 0x000ef00000000800 */
[----:B------:R-:W4:Y:S01]  /*1160*/  @P0 LDC R103, c[0x0][0x40c] ;  /* 0x00010300ff670b82 */ /* 0x000f220000000800 */
[----:B-1----:R-:W-:Y:S01]  /*1170*/  @P0 FMUL.FTZ R99, R96, R97 ;  /* 0x0000006160630220 */ /* 0x002fe20000410000 */
[----:B------:R-:W-:-:S02]  /*1180*/  MOV R96, R80 ;  /* 0x0000005000607202 */ /* 0x000fc40000000f00 */
[----:B------:R-:W-:Y:S01]  /*1190*/  MOV R97, R81 ;  /* 0x0000005100617202 */ /* 0x000fe20000000f00 */
[----:B------:R-:W-:Y:S01]  /*11a0*/  @P0 FFMA.FTZ R96, R99, R44, R80 ;  /* 0x0000002c63600223 */ /* 0x000fe20000010050 */
[----:B------:R-:W-:Y:S02]  /*11b0*/  @P0 HADD2.F32 R99, -RZ, R77.H1_H1 ;  /* 0x3000004dff630230 */ /* 0x000fe40000004100 */
[----:B0-----:R-:W0:Y:S03]  /*11c0*/  @P0 LDC R115, c[0x0][0x40c] ;  /* 0x00010300ff730b82 */ /* 0x001e260000000800 */
[----:B--2---:R-:W-:Y:S01]  /*11d0*/  @P0 FMUL.FTZ R102, R99, R102 ;  /* 0x0000006663660220 */ /* 0x004fe20000410000 */
[----:B------:R-:W-:-:S03]  /*11e0*/  MOV R99, R83 ;  /* 0x0000005300637202 */ /* 0x000fc60000000f00 */
[----:B------:R-:W-:Y:S01]  /*11f0*/  @P0 FFMA.FTZ R99, R102, R47, R83 ;  /* 0x0000002f66630223 */ /* 0x000fe20000010053 */
[----:B------:R-:W1:Y:S01]  /*1200*/  @P0 LDC R114, c[0x0][0x40c] ;  /* 0x00010300ff720b82 */ /* 0x000e620000000800 */
[----:B---3--:R-:W-:Y:S01]  /*1210*/  @P0 FMUL.FTZ R98, R98, R101 ;  /* 0x0000006562620220 */ /* 0x008fe20000410000 */
[--C-:B------:R-:W-:Y:S02]  /*1220*/  @P0 HADD2.F32 R101, -RZ, R78.reuse.H1_H1 ;  /* 0x3000004eff650230 */ /* 0x100fe40000004100 */
[----:B------:R-:W-:Y:S02]  /*1230*/  @P0 HADD2.F32 R102, -RZ, R79.H0_H0 ;  /* 0x2000004fff660230 */ /* 0x000fe40000004100 */
[----:B------:R-:W-:Y:S01]  /*1240*/  @P0 FFMA.FTZ R97, R98, R45, R81 ;  /* 0x0000002d62610223 */ /* 0x000fe20000010051 */
[----:B------:R-:W-:Y:S01]  /*1250*/  MOV R98, R82 ;  /* 0x0000005200627202 */ /* 0x000fe20000000f00 */
[----:B------:R-:W2:Y:S01]  /*1260*/  @P0 LDC R117, c[0x0][0x40c] ;  /* 0x00010300ff750b82 */ /* 0x000ea20000000800 */
[----:B----4-:R-:W-:Y:S01]  /*1270*/  @P0 FMUL.FTZ R103, R100, R103 ;  /* 0x0000006764670220 */ /* 0x010fe20000410000 */
[----:B------:R-:W-:-:S03]  /*1280*/  @P0 HADD2.F32 R100, -RZ, R78.H0_H0 ;  /* 0x2000004eff640230 */ /* 0x000fc60000004100 */
[----:B------:R-:W-:Y:S01]  /*1290*/  @P0 FFMA.FTZ R98, R103, R46, R82 ;  /* 0x0000002e67620223 */ /* 0x000fe20000010052 */
[----:B------:R-:W-:Y:S01]  /*12a0*/  MOV R103, R87 ;  /* 0x0000005700677202 */ /* 0x000fe20000000f00 */
[----:B0-----:R-:W-:Y:S01]  /*12b0*/  @P0 FMUL.FTZ R115, R100, R115 ;  /* 0x0000007364730220 */ /* 0x001fe20000410000 */
[----:B------:R-:W-:-:S03]  /*12c0*/  MOV R100, R84 ;  /* 0x0000005400647202 */ /* 0x000fc60000000f00 */
[----:B------:R-:W-:Y:S01]  /*12d0*/  @P0 FFMA.FTZ R100, R115, R48, R84 ;  /* 0x0000003073640223 */ /* 0x000fe20000010054 */
[----:B-1----:R-:W-:Y:S01]  /*12e0*/  @P0 FMUL.FTZ R114, R101, R114 ;  /* 0x0000007265720220 */ /* 0x002fe20000410000 */
[----:B------:R-:W-:-:S03]  /*12f0*/  MOV R101, R85 ;  /* 0x0000005500657202 */ /* 0x000fc60000000f00 */
[----:B------:R-:W-:Y:S01]  /*1300*/  @P0 FFMA.FTZ R101, R114, R49, R85 ;  /* 0x0000003172650223 */ /* 0x000fe20000010055 */
[----:B--2---:R-:W-:Y:S01]  /*1310*/  @P0 FMUL.FTZ R117, R102, R117 ;  /* 0x0000007566750220 */ /* 0x004fe20000410000 */
[----:B------:R-:W-:-:S03]  /*1320*/  MOV R102, R86 ;  /* 0x0000005600667202 */ /* 0x000fc60000000f00 */
[----:B------:R-:W-:Y:S01]  /*1330*/  @P0 FFMA.FTZ R102, R117, R50, R86 ;  /* 0x0000003275660223 */ /* 0x000fe20000010056 */
[----:B------:R-:W-:Y:S06]  /*1340*/  @!P0 BRA `(.L_x_14358) ;  /* 0x0000000000ac8947 */ /* 0x000fec0003800000 */
[----:B------:R-:W-:-:S05]  /*1350*/  HADD2.F32 R103, -RZ, R79.H1_H1 ;  /* 0x3000004fff677230 */ /* 0x000fca0000004100 */
[----:B------:R-:W-:-:S04]  /*1360*/  FMUL.FTZ R114, R103, UR23 ;  /* 0x0000001767727c20 */ /* 0x000fc80008410000 */
[----:B------:R-:W-:Y:S01]  /*1370*/  FFMA.FTZ R103, R114, R51, R87 ;  /* 0x0000003372677223 */ /* 0x000fe20000010057 */
[----:B------:R-:W-:Y:S06]  /*1380*/  BRA `(.L_x_14358) ;  /* 0x00000000009c7947 */ /* 0x000fec0003800000 */
.L_x_14357:
[----:B------:R-:W2:Y:S01]  /*1390*/  @UP2 LDCU UR7, c[0x0][0x40c] ;  /* 0x00008180ff0727ac */ /* 0x000ea20008000800 */
[--C-:B-----5:R-:W-:Y:S01]  /*13a0*/  @P1 HADD2.F32 R101, -RZ, R77.reuse.H0_H0 ;  /* 0x2000004dff651230 */ /* 0x120fe20000004100 */
[----:B-1----:R-:W-:Y:S01]  /*13b0*/  CS2R R96, SRZ ;  /* 0x0000000000607805 */ /* 0x002fe2000001ff00 */
[--C-:B------:R-:W-:Y:S01]  /*13c0*/  @P1 HADD2.F32 R98, -RZ, R76.reuse.H0_H0 ;  /* 0x2000004cff621230 */ /* 0x100fe20000004100 */
[----:B------:R-:W1:Y:S01]  /*13d0*/  @UP2 LDCU UR4, c[0x0][0x40c] ;  /* 0x00008180ff0427ac */ /* 0x000e620008000800 */
[----:B------:R-:W-:Y:S02]  /*13e0*/  @P1 HADD2.F32 R100, -RZ, R76.H1_H1 ;  /* 0x3000004cff641230 */ /* 0x000fe40000004100 */
[--C-:B0-----:R-:W-:Y:S01]  /*13f0*/  @P1 HADD2.F32 R114, -RZ, R78.reuse.H1_H1 ;  /* 0x3000004eff721230 */ /* 0x101fe20000004100 */
[----:B------:R-:W0:Y:S01]  /*1400*/  @UP2 LDCU UR5, c[0x0][0x40c] ;  /* 0x00008180ff0527ac */ /* 0x000e220008000800 */
[----:B------:R-:W-:Y:S01]  /*1410*/  @P1 HADD2.F32 R103, -RZ, R78.H0_H0 ;  /* 0x2000004eff671230 */ /* 0x000fe20000004100 */
[----:B------:R-:W3:Y:S01]  /*1420*/  @UP2 LDCU UR24, c[0x0][0x40c] ;  /* 0x00008180ff1827ac */ /* 0x000ee20008000800 */
[----:B------:R-:W4:Y:S01]  /*1430*/  @UP2 LDCU UR26, c[0x0][0x40c] ;  /* 0x00008180ff1a27ac */ /* 0x000f220008000800 */
[----:B--2---:R-:W-:Y:S01]  /*1440*/  @P1 FMUL.FTZ R101, R101, UR7 ;  /* 0x0000000765651c20 */ /* 0x004fe20008410000 */
[----:B------:R-:W2:Y:S01]  /*1450*/  @UP2 LDCU UR25, c[0x0][0x40c] ;  /* 0x00008180ff1927ac */ /* 0x000ea20008000800 */
[----:B-1----:R-:W-:Y:S01]  /*1460*/  @P1 FMUL.FTZ R99, R98, UR4 ;  /* 0x0000000462631c20 */ /* 0x002fe20008410000 */
[----:B------:R-:W-:Y:S01]  /*1470*/  MOV R98, RZ ;  /* 0x000000ff00627202 */ /* 0x000fe20000000f00 */
[----:B------:R-:W1:Y:S01]  /*1480*/  @UP2 LDCU UR4, c[0x0][0x40c] ;  /* 0x00008180ff0427ac */ /* 0x000e620008000800 */
[----:B------:R-:W-:Y:S01]  /*1490*/  @P1 FMUL.FTZ R98, R101, R46 ;  /* 0x0000002e65621220 */ /* 0x000fe20000410000 */
[----:B0-----:R-:W-:Y:S01]  /*14a0*/  @P1 FMUL.FTZ R100, R100, UR5 ;  /* 0x0000000564641c20 */ /* 0x001fe20008410000 */
[----:B------:R-:W-:Y:S01]  /*14b0*/  @P1 HADD2.F32 R101, -RZ, R77.H1_H1 ;  /* 0x3000004dff651230 */ /* 0x000fe20000004100 */
[----:B------:R-:W0:Y:S01]  /*14c0*/  @UP2 LDCU UR5, c[0x0][0x40c] ;  /* 0x00008180ff0527ac */ /* 0x000e220008000800 */
[----:B------:R-:W-:Y:S01]  /*14d0*/  @P1 FMUL.FTZ R96, R99, R44 ;  /* 0x0000002c63601220 */ /* 0x000fe20000410000 */
[----:B------:R-:W-:Y:S01]  /*14e0*/  MOV R99, RZ ;  /* 0x000000ff00637202 */ /* 0x000fe20000000f00 */
[----:B------:R-:W-:Y:S01]  /*14f0*/  @P1 FMUL.FTZ R97, R100, R45 ;  /* 0x0000002d64611220 */ /* 0x000fe20000410000 */
[----:B---3--:R-:W-:Y:S01]  /*1500*/  @P1 FMUL.FTZ R102, R101, UR24 ;  /* 0x0000001865661c20 */ /* 0x008fe20008410000 */
[----:B------:R-:W-:Y:S01]  /*1510*/  MOV R101, RZ ;  /* 0x000000ff00657202 */ /* 0x000fe20000000f00 */
[----:B----4-:R-:W-:Y:S01]  /*1520*/  @P1 FMUL.FTZ R114, R114, UR26 ;  /* 0x0000001a72721c20 */ /* 0x010fe20008410000 */
[----:B------:R-:W-:Y:S01]  /*1530*/  MOV R100, RZ ;  /* 0x000000ff00647202 */ /* 0x000fe20000000f00 */
[----:B------:R-:W-:Y:S01]  /*1540*/  @P1 FMUL.FTZ R99, R102, R47 ;  /* 0x0000002f66631220 */ /* 0x000fe20000410000 */
[----:B------:R-:W-:-:S02]  /*1550*/  @P1 HADD2.F32 R102, -RZ, R79.H0_H0 ;  /* 0x2000004fff661230 */ /* 0x000fc40000004100 */
[----:B--2---:R-:W-:Y:S01]  /*1560*/  @P1 FMUL.FTZ R103, R103, UR25 ;  /* 0x0000001967671c20 */ /* 0x004fe20008410000 */
[----:B------:R-:W-:Y:S01]  /*1570*/  @P1 FMUL.FTZ R101, R114, R49 ;  /* 0x0000003172651220 */ /* 0x000fe20000410000 */
[----:B------:R-:W-:Y:S02]  /*1580*/  @P1 HADD2.F32 R114, -RZ, R79.H1_H1 ;  /* 0x3000004fff721230 */ /* 0x000fe40000004100 */
[----:B------:R-:W-:Y:S01]  /*1590*/  @P1 FMUL.FTZ R100, R103, R48 ;  /* 0x0000003067641220 */ /* 0x000fe20000410000 */
[----:B-1----:R-:W-:Y:S01]  /*15a0*/  @P1 FMUL.FTZ R103, R102, UR4 ;  /* 0x0000000466671c20 */ /* 0x002fe20008410000 */
[----:B------:R-:W-:Y:S01]  /*15b0*/  MOV R102, RZ ;  /* 0x000000ff00667202 */ /* 0x000fe20000000f00 */
[----:B0-----:R-:W-:Y:S02]  /*15c0*/  @P1 FMUL.FTZ R114, R114, UR5 ;  /* 0x0000000572721c20 */ /* 0x001fe40008410000 */
[----:B------:R-:W-:Y:S01]  /*15d0*/  @P1 FMUL.FTZ R102, R103, R50 ;  /* 0x0000003267661220 */ /* 0x000fe20000410000 */
[----:B------:R-:W-:Y:S01]  /*15e0*/  MOV R103, RZ ;  /* 0x000000ff00677202 */ /* 0x000fe20000000f00 */
[----:B------:R-:W-:-:S07]  /*15f0*/  @P1 FMUL.FTZ R103, R114, R51 ;  /* 0x0000003372671220 */ /* 0x000fce0000410000 */
.L_x_14358:
[----:B------:R-:W0:Y:S01]  /*1600*/  LDC.64 R114, c[0x0][0x3a8] ;  /* 0x0000ea00ff727b82 */ /* 0x000e220000000a00 */
[----:B------:R-:W-:Y:S01]  /*1610*/  IADD3 R113, PT, PT, R113, 0x80, RZ ;  /* 0x0000008071717810 */ /* 0x000fe20007ffe0ff */
[C---:B0-----:R-:W-:Y:S01]  /*1620*/  IMAD.WIDE.U32 R114, R112.reuse, 0x20, R114 ;  /* 0x0000002070727825 */ /* 0x041fe200078e0072 */
[----:B------:R-:W-:-:S04]  /*1630*/  IADD3 R112, PT, PT, R112, 0x80, RZ ;  /* 0x0000008070707810 */ /* 0x000fc80007ffe0ff */
[----:B------:R1:W-:Y:S04]  /*1640*/  STG.E.128 desc[UR12][R114.64], R96 ;  /* 0x0000006072007986 */ /* 0x0003e8000c101d0c */
[----:B------:R1:W-:Y:S02]  /*1650*/  STG.E.128 desc[UR12][R114.64+0x10], R100 ;  /* 0x0000106472007986 */ /* 0x0003e4000c101d0c */
.L_x_14356:
[----:B------:R-:W-:Y:S05]  /*1660*/  BSYNC.RECONVERGENT B0 ;  /* 0x0000000000007941 */ /* 0x000fea0003800200 */
.L_x_14355:
        /* <DEDUP_REMOVED lines=16> */
[--C-:B-----5:R-:W-:Y:S02]  /*1770*/  @P0 HADD2.F32 R106, -RZ, R76.reuse.H1_H1 ;  /* 0x3000004cff6a0230 */ /* 0x120fe40000004100 */
[----:B------:R-:W-:Y:S02]  /*1780*/  @P0 HADD2.F32 R104, -RZ, R76.H0_H0 ;  /* 0x2000004cff680230 */ /* 0x000fe40000004100 */
[----:B------:R-:W-:-:S03]  /*1790*/  @P0 HADD2.F32 R113, -RZ, R79.H0_H0 ;  /* 0x2000004fff710230 */ /* 0x000fc60000004100 */
[----:B------:R-:W3:Y:S08]  /*17a0*/  @P0 LDC R108, c[0x0][0x40c] ;  /* 0x00010300ff6c0b82 */ /* 0x000ef00000000800 */
[----:B------:R-:W4:Y:S08]  /*17b0*/  @P0 LDC R109, c[0x0][0x40c] ;  /* 0x00010300ff6d0b82 */ /* 0x000f300000000800 */
[----:B------:R-:W0:Y:S01]  /*17c0*/  @P0 LDC R105, c[0x0][0x40c] ;  /* 0x00010300ff690b82 */ /* 0x000e220000000800 */
[----:B--2---:R-:W-:Y:S01]  /*17d0*/  @P0 FMUL.FTZ R106, R106, R107 ;  /* 0x0000006b6a6a0220 */ /* 0x004fe20000410000 */
[----:B------:R-:W-:-:S06]  /*17e0*/  @P0 HADD2.F32 R107, -RZ, R77.H0_H0 ;  /* 0x2000004dff6b0230 */ /* 0x000fcc0000004100 */
[----:B------:R-:W2:Y:S01]  /*17f0*/  @P0 LDC R110, c[0x0][0x40c] ;  /* 0x00010300ff6e0b82 */ /* 0x000ea20000000800 */
[----:B---3--:R-:W-:Y:S01]  /*1800*/  @P0 FMUL.FTZ R107, R107, R108 ;  /* 0x0000006c6b6b0220 */ /* 0x008fe20000410000 */
[----:B------:R-:W-:-:S06]  /*1810*/  @P0 HADD2.F32 R108, -RZ, R77.H1_H1 ;  /* 0x3000004dff6c0230 */ /* 0x000fcc0000004100 */
[----:B------:R-:W1:Y:S01]  /*1820*/  @P0 LDC R111, c[0x0][0x40c] ;  /* 0x00010300ff6f0b82 */ /* 0x000e620000000800 */
[----:B----4-:R-:W-:Y:S01]  /*1830*/  @P0 FMUL.FTZ R108, R108, R109 ;  /* 0x0000006d6c6c0220 */ /* 0x010fe20000410000 */
[----:B------:R-:W-:-:S06]  /*1840*/  @P0 HADD2.F32 R109, -RZ, R78.H0_H0 ;  /* 0x2000004eff6d0230 */ /* 0x000fcc0000004100 */
[----:B------:R-:W3:Y:S01]  /*1850*/  @P0 LDC R118, c[0x0][0x40c] ;  /* 0x00010300ff760b82 */ /* 0x000ee20000000800 */
[----:B0-----:R-:W-:Y:S01]  /*1860*/  @P0 FMUL.FTZ R105, R104, R105 ;  /* 0x0000006968690220 */ /* 0x001fe20000410000 */
[----:B------:R-:W-:-:S03]  /*1870*/  MOV R104, R80 ;  /* 0x0000005000687202 */ /* 0x000fc60000000f00 */
[----:B------:R-:W-:Y:S01]  /*1880*/  @P0 FFMA.FTZ R104, R105, R68, R80 ;  /* 0x0000004469680223 */ /* 0x000fe20000010050 */
[----:B------:R-:W-:Y:S01]  /*1890*/  MOV R105, R81 ;  /* 0x0000005100697202 */ /* 0x000fe20000000f00 */
[----:B------:R-:W-:Y:S01]  /*18a0*/  @P0 FFMA.FTZ R105, R106, R69, R81 ;  /* 0x000000456a690223 */ /* 0x000fe20000010051 */
[----:B--2---:R-:W-:Y:S01]  /*18b0*/  @P0 FMUL.FTZ R109, R109, R110 ;  /* 0x0000006e6d6d0220 */ /* 0x004fe20000410000 */
[----:B------:R-:W-:Y:S01]  /*18c0*/  @P0 HADD2.F32 R110, -RZ, R78.H1_H1 ;  /* 0x3000004eff6e0230 */ /* 0x000fe20000004100 */
[----:B------:R-:W-:Y:S01]  /*18d0*/  MOV R106, R82 ;  /* 0x00000052006a7202 */ /* 0x000fe20000000f00 */
[----:B------:R-:W-:Y:S01]  /*18e0*/  @P0 FFMA.FTZ R106, R107, R70, R82 ;  /* 0x000000466b6a0223 */ /* 0x000fe20000010052 */
[----:B------:R-:W-:Y:S01]  /*18f0*/  MOV R107, R83 ;  /* 0x00000053006b7202 */ /* 0x000fe20000000f00 */
[----:B------:R-:W-:Y:S01]  /*1900*/  @P0 FFMA.FTZ R107, R108, R71, R83 ;  /* 0x000000476c6b0223 */ /* 0x000fe20000010053 */
[----:B------:R-:W-:Y:S01]  /*1910*/  MOV R108, R84 ;  /* 0x00000054006c7202 */ /* 0x000fe20000000f00 */
[----:B------:R-:W-:Y:S01]  /*1920*/  @P0 FFMA.FTZ R108, R109, R72, R84 ;  /* 0x000000486d6c0223 */ /* 0x000fe20000010054 */
[----:B-1----:R-:W-:Y:S01]  /*1930*/  @P0 FMUL.FTZ R114, R110, R111 ;  /* 0x0000006f6e720220 */ /* 0x002fe20000410000 */
[----:B------:R-:W-:-:S02]  /*1940*/  MOV R109, R85 ;  /* 0x00000055006d7202 */ /* 0x000fc40000000f00 */
[----:B------:R-:W-:Y:S01]  /*1950*/  MOV R110, R86 ;  /* 0x00000056006e7202 */ /* 0x000fe20000000f00 */
[----:B------:R-:W-:Y:S01]  /*1960*/  @P0 FFMA.FTZ R109, R114, R73, R85 ;  /* 0x00000049726d0223 */ /* 0x000fe20000010055 */
[----:B------:R-:W-:Y:S01]  /*1970*/  MOV R111, R87 ;  /* 0x00000057006f7202 */ /* 0x000fe20000000f00 */
[----:B---3--:R-:W-:-:S04]  /*1980*/  @P0 FMUL.FTZ R113, R113, R118 ;  /* 0x0000007671710220 */ /* 0x008fc80000410000 */
[----:B------:R-:W-:Y:S01]  /*1990*/  @P0 FFMA.FTZ R110, R113, R74, R86 ;  /* 0x0000004a716e0223 */ /* 0x000fe20000010056 */
[----:B------:R-:W-:Y:S06]  /*19a0*/  @!P0 BRA `(.L_x_14362) ;  /* 0x0000000000a48947 */ /* 0x000fec0003800000 */
[----:B------:R-:W-:-:S05]  /*19b0*/  HADD2.F32 R111, -RZ, R79.H1_H1 ;  /* 0x3000004fff6f7230 */ /* 0x000fca0000004100 */
[----:B------:R-:W-:-:S04]  /*19c0*/  FMUL.FTZ R114, R111, UR23 ;  /* 0x000000176f727c20 */ /* 0x000fc80008410000 */
[----:B------:R-:W-:Y:S01]  /*19d0*/  FFMA.FTZ R111, R114, R75, R87 ;  /* 0x0000004b726f7223 */ /* 0x000fe20000010057 */
[----:B------:R-:W-:Y:S06]  /*19e0*/  BRA `(.L_x_14362) ;  /* 0x0000000000947947 */ /* 0x000fec0003800000 */
.L_x_14361:
[----:B------:R-:W3:Y:S01]  /*19f0*/  @UP2 LDCU UR4, c[0x0][0x40c] ;  /* 0x00008180ff0427ac */ /* 0x000ee20008000800 */
[--C-:B--2--5:R-:W-:Y:S01]  /*1a00*/  @P1 HADD2.F32 R106, -RZ, R76.reuse.H0_H0 ;  /* 0x2000004cff6a1230 */ /* 0x124fe20000004100 */
[----:B------:R-:W-:Y:S01]  /*1a10*/  CS2R R104, SRZ ;  /* 0x0000000000687805 */ /* 0x000fe2000001ff00 */
[----:B------:R-:W-:Y:S01]  /*1a20*/  @P1 HADD2.F32 R108, -RZ, R76.H1_H1 ;  /* 0x3000004cff6c1230 */ /* 0x000fe20000004100 */
[----:B------:R-:W2:Y:S01]  /*1a30*/  @UP2 LDCU UR5, c[0x0][0x40c] ;  /* 0x00008180ff0527ac */ /* 0x000ea20008000800 */
[--C-:B------:R-:W-:Y:S02]  /*1a40*/  @P1 HADD2.F32 R111, -RZ, R78.reuse.H0_H0 ;  /* 0x2000004eff6f1230 */ /* 0x100fe40000004100 */
[----:B------:R-:W-:Y:S01]  /*1a50*/  @P1 HADD2.F32 R110, -RZ, R77.H1_H1 ;  /* 0x3000004dff6e1230 */ /* 0x000fe20000004100 */
[----:B------:R-:W4:Y:S01]  /*1a60*/  @UP2 LDCU UR25, c[0x0][0x40c] ;  /* 0x00008180ff1927ac */ /* 0x000f220008000800 */
[----:B------:R-:W-:Y:S02]  /*1a70*/  @P1 HADD2.F32 R113, -RZ, R78.H1_H1 ;  /* 0x3000004eff711230 */ /* 0x000fe40000004100 */
[----:B01----:R-:W-:Y:S01]  /*1a80*/  @P1 HADD2.F32 R114, -RZ, R79.H1_H1 ;  /* 0x3000004fff721230 */ /* 0x003fe20000004100 */
[----:B------:R-:W0:Y:S01]  /*1a90*/  @UP2 LDCU UR7, c[0x0][0x40c] ;  /* 0x00008180ff0727ac */ /* 0x000e220008000800 */
[----:B------:R-:W1:Y:S01]  /*1aa0*/  @UP2 LDCU UR24, c[0x0][0x40c] ;  /* 0x00008180ff1827ac */ /* 0x000e620008000800 */
[----:B---3--:R-:W-:Y:S01]  /*1ab0*/  @P1 FMUL.FTZ R107, R106, UR4 ;  /* 0x000000046a6b1c20 */ /* 0x008fe20008410000 */
[----:B------:R-:W3:Y:S01]  /*1ac0*/  @UP2 LDCU UR26, c[0x0][0x40c] ;  /* 0x00008180ff1a27ac */ /* 0x000ee20008000800 */
[----:B--2---:R-:W-:-:S02]  /*1ad0*/  @P1 FMUL.FTZ R108, R108, UR5 ;  /* 0x000000056c6c1c20 */ /* 0x004fc40008410000 */
[----:B------:R-:W-:Y:S01]  /*1ae0*/  @P1 FMUL.FTZ R104, R107, R68 ;  /* 0x000000446b681220 */ /* 0x000fe20000410000 */
[----:B------:R-:W2:Y:S01]  /*1af0*/  @UP2 LDCU UR4, c[0x0][0x40c] ;  /* 0x00008180ff0427ac */ /* 0x000ea20008000800 */
[----:B------:R-:W-:Y:S01]  /*1b00*/  CS2R R106, SRZ ;  /* 0x00000000006a7805 */ /* 0x000fe2000001ff00 */
[----:B------:R-:W-:Y:S01]  /*1b10*/  @P1 FMUL.FTZ R105, R108, R69 ;  /* 0x000000456c691220 */ /* 0x000fe20000410000 */
[----:B------:R-:W-:Y:S01]  /*1b20*/  @P1 HADD2.F32 R108, -RZ, R77.H0_H0 ;  /* 0x2000004dff6c1230 */ /* 0x000fe20000004100 */
[----:B------:R-:W2:Y:S01]  /*1b30*/  @UP2 LDCU UR5, c[0x0][0x40c] ;  /* 0x00008180ff0527ac */ /* 0x000ea20008000800 */
[----:B----4-:R-:W-:-:S03]  /*1b40*/  @P1 FMUL.FTZ R111, R111, UR25 ;  /* 0x000000196f6f1c20 */ /* 0x010fc60008410000 */
[----:B0-----:R-:W-:Y:S01]  /*1b50*/  @P1 FMUL.FTZ R109, R108, UR7 ;  /* 0x000000076c6d1c20 */ /* 0x001fe20008410000 */
[----:B------:R-:W-:Y:S02]  /*1b60*/  HFMA2 R108, -RZ, RZ, 0, 0 ;  /* 0x00000000ff6c7431 */ /* 0x000fe400000001ff */
[----:B-1----:R-:W-:Y:S01]  /*1b70*/  @P1 FMUL.FTZ R110, R110, UR24 ;  /* 0x000000186e6e1c20 */ /* 0x002fe20008410000 */
[----:B------:R-:W-:Y:S01]  /*1b80*/  @P1 FMUL.FTZ R108, R111, R72 ;  /* 0x000000486f6c1220 */ /* 0x000fe20000410000 */
[----:B------:R-:W-:Y:S02]  /*1b90*/  @P1 HADD2.F32 R111, -RZ, R79.H0_H0 ;  /* 0x2000004fff6f1230 */ /* 0x000fe40000004100 */
[----:B------:R-:W-:Y:S01]  /*1ba0*/  @P1 FMUL.FTZ R106, R109, R70 ;  /* 0x000000466d6a1220 */ /* 0x000fe20000410000 */
[----:B------:R-:W-:Y:S01]  /*1bb0*/  @P1 FMUL.FTZ R107, R110, R71 ;  /* 0x000000476e6b1220 */ /* 0x000fe20000410000 */
[----:B---3--:R-:W-:Y:S01]  /*1bc0*/  @P1 FMUL.FTZ R110, R113, UR26 ;  /* 0x0000001a716e1c20 */ /* 0x008fe20008410000 */
[----:B------:R-:W-:Y:S01]  /*1bd0*/  MOV R109, RZ ;  /* 0x000000ff006d7202 */ /* 0x000fe20000000f00 */
[----:B--2---:R-:W-:-:S02]  /*1be0*/  @P1 FMUL.FTZ R113, R111, UR4 ;  /* 0x000000046f711c20 */ /* 0x004fc40008410000 */
[----:B------:R-:W-:Y:S01]  /*1bf0*/  @P1 FMUL.FTZ R109, R110, R73 ;  /* 0x000000496e6d1220 */ /* 0x000fe20000410000 */
[----:B------:R-:W-:Y:S01]  /*1c00*/  CS2R R110, SRZ ;  /* 0x00000000006e7805 */ /* 0x000fe2000001ff00 */
[----:B------:R-:W-:Y:S01]  /*1c10*/  @P1 FMUL.FTZ R114, R114, UR5 ;  /* 0x0000000572721c20 */ /* 0x000fe20008410000 */
[----:B------:R-:W-:-:S03]  /*1c20*/  @P1 FMUL.FTZ R110, R113, R74 ;  /* 0x0000004a716e1220 */ /* 0x000fc60000410000 */
[----:B------:R-:W-:-:S07]  /*1c30*/  @P1 FMUL.FTZ R111, R114, R75 ;  /* 0x0000004b726f1220 */ /* 0x000fce0000410000 */
.L_x_14362:
[----:B------:R-:W0:Y:S02]  /*1c40*/  LDC.64 R114, c[0x0][0x3a8] ;  /* 0x0000ea00ff727b82 */ /* 0x000e240000000a00 */
[----:B0-----:R-:W-:-:S05]  /*1c50*/  IMAD.WIDE.U32 R112, R112, 0x20, R114 ;  /* 0x0000002070707825 */ /* 0x001fca00078e0072 */
[----:B------:R2:W-:Y:S04]  /*1c60*/  STG.E.128 desc[UR12][R112.64], R104 ;  /* 0x0000006870007986 */ /* 0x0005e8000c101d0c */
[----:B------:R2:W-:Y:S02]  /*1c70*/  STG.E.128 desc[UR12][R112.64+0x10], R108 ;  /* 0x0000106c70007986 */ /* 0x0005e4000c101d0c */
.L_x_14360:
[----:B------:R-:W-:Y:S05]  /*1c80*/  BSYNC.RECONVERGENT B0 ;  /* 0x0000000000007941 */ /* 0x000fea0003800200 */
.L_x_14359:
        /* <DEDUP_REMOVED lines=108> */
.L_x_14364:
[----:B------:R-:W-:Y:S05]  /*2350*/  BSYNC.RECONVERGENT B0 ;  /* 0x0000000000007941 */ /* 0x000fea0003800200 */
.L_x_14363:
        /* <DEDUP_REMOVED lines=13> */
.L_x_14366:
[----:B------:R-:W-:Y:S05]  /*2430*/  BSYNC.RECONVERGENT B0 ;  /* 0x0000000000007941 */ /* 0x000fea0003800200 */
.L_x_14365:
        /* <DEDUP_REMOVED lines=94> */
.L_x_14369:
[----:B------:R-:W-:Y:S05]  /*2a20*/  BSYNC.RECONVERGENT B0 ;  /* 0x0000000000007941 */ /* 0x000fea0003800200 */
.L_x_14368:
        /* <DEDUP_REMOVED lines=34> */
.L_x_14371:
[----:B------:R-:W-:Y:S05]  /*2c50*/  BSYNC.RECONVERGENT B0 ;  /* 0x0000000000007941 */ /* 0x000fea0003800200 */
.L_x_14370:
        /* <DEDUP_REMOVED lines=31> */
[----:B0-----:R-:W-:-:S05]  /*2e50*/  IMAD.WIDE.U32 R118, R116, 0x10, R118 ;  /* 0x0000001074767825 */ /* 0x001fca00078e0076 */
[----:B------:R2:W-:Y:S02]  /*2e60*/  STG.E.128 desc[UR12][R118.64], R112 ;  /* 0x0000007076007986 */ /* 0x0005e4000c101d0c */
.L_x_14372:
[----:B------:R-:W-:Y:S05]  /*2e70*/  BSYNC.RECONVERGENT B0 ;  /* 0x0000000000007941 */ /* 0x000fea0003800200 */
.L_x_14367:
[----:B------:R-:W-:Y:S02]  /*2e80*/  UIADD3 UR18, UPT, UPT, UR18, UR16, URZ ;  /* 0x0000001012127290 */ /* 0x000fe4000fffe0ff */
[----:B------:R-:W-:Y:S02]  /*2e90*/  UPLOP3.LUT UP1, UPT, UPT, UPT, UP1, 0x40, 0x4 ;  /* 0x000000000004789c */ /* 0x000fe40003f2e810 */
[----:B------:R-:W-:-:S09]  /*2ea0*/  UISETP.GE.AND UP0, UPT, UR18, UR17, UPT ;  /* 0x000000111200728c */ /* 0x000fd2000bf06270 */
[----:B------:R-:W-:Y:S05]  /*2eb0*/  BRA.U !UP0, `(.L_x_14373) ;  /* 0xffffffd908587547 */ /* 0x000fea000b83ffff */
[----:B------:R-:W-:Y:S05]  /*2ec0*/  EXIT ;  /* 0x000000000000794d */ /* 0x000fea0003800000 */
.L_x_14374:
        /* <DEDUP_REMOVED lines=11> */
.L_x_20849:


//--------------------- .text._ZN10layer_norm13ln_fwd_kernelINS_13Kernel_traitsIf6__halffS2_fjLj3072ELj1ELj1ELj4ELj16ENS_18Kernel_traits_baseILj3072EfS2_fS2_fjLj128EEEEELb0ELb1ELb1ELb1EEEvNS_9FwdParamsE --------------------------
	.section	.text._ZN10layer_norm13ln_fwd_kernelINS_13Kernel_traitsIf6__halffS2_fjLj3072ELj1ELj1ELj4ELj16ENS_18Kernel_traits_baseILj3072EfS2_fS2_fjLj128EEEEELb0ELb1ELb1ELb1EEEvNS_9FwdParamsE,"ax",@progbits
	.align	128
        .global         _ZN10layer_norm13ln_fwd_kernelINS_13Kernel_traitsIf6__halffS2_fjLj3072ELj1ELj1ELj4ELj16ENS_18Kernel_traits_baseILj3072EfS2_fS2_fjLj128EEEEELb0ELb1ELb1ELb1EEEvNS_9FwdParamsE
        .type           _ZN10layer_norm13ln_fwd_kernelINS_13Kernel_traitsIf6__halffS2_fjLj3072ELj1ELj1ELj4ELj16ENS_18Kernel_traits_baseILj3072EfS2_fS2_fjLj128EEEEELb0ELb1ELb1ELb1EEEvNS_9FwdParamsE,@function
        .size           _ZN10layer_norm13ln_fwd_kernelINS_13Kernel_traitsIf6__halffS2_fjLj3072ELj1ELj1ELj4ELj16ENS_18Kernel_traits_baseILj3072EfS2_fS2_fjLj128EEEEELb0ELb1ELb1ELb1EEEvNS_9FwdParamsE,(.L_x_20850 - _ZN10layer_norm13ln_fwd_kernelINS_13Kernel_traitsIf6__halffS2_fjLj3072ELj1ELj1ELj4ELj16ENS_18Kernel_traits_baseILj3072EfS2_fS2_fjLj128EEEEELb0ELb1ELb1ELb1EEEvNS_9FwdParamsE)
        .other          _ZN10layer_norm13ln_fwd_kernelINS_13Kernel_traitsIf6__halffS2_fjLj3072ELj1ELj1ELj4ELj16ENS_18Kernel_traits_baseILj3072EfS2_fS2_fjLj128EEEEELb0ELb1ELb1ELb1EEEvNS_9FwdParamsE,@"STO_CUDA_ENTRY STV_DEFAULT"
_ZN10layer_norm13ln_fwd_kernelINS_13Kernel_traitsIf6__halffS2_fjLj3072ELj1ELj1ELj4ELj16ENS_18Kernel_traits_baseILj3072EfS2_fS2_fjLj128EEEEELb0ELb1ELb1ELb1EEEvNS_9FwdParamsE:
.text._ZN10layer_norm13ln_fwd_kernelINS_13Kernel_traitsIf6__halffS2_fjLj3072ELj1ELj1ELj4ELj16ENS_18Kernel_traits_baseILj3072EfS2_fS2_fjLj128EEEEELb0ELb1ELb1ELb1EEEvNS_9FwdParamsE:
        /* <DEDUP_REMOVED lines=33> */
.L_x_14375:
        /* <DEDUP_REMOVED lines=28> */
.L_x_14376:
        /* <DEDUP_REMOVED lines=12> */
.L_x_14388:
[----:B0-----:R-:W-:-:S06]  /*0490*/  UIMAD.WIDE UR4, UR7, 0x4, UR8 ;  /* 0x00000004070478a5 */ /* 0x001fcc000f8e0208 */
[----:B-1----:R-:W-:Y:S02]  /*04a0*/  MOV R88, UR4 ;  /* 0x0000000400587c02 */ /* 0x002fe40008000f00 */
[----:B------:R-:W-:-:S05]  /*04b0*/  MOV R89, UR5 ;  /* 0x0000000500597c02 */ /* 0x000fca0008000f00 */
[----:B------:R0:W2:Y:S01]  /*04c0*/  LDG.E R88, desc[UR12][R88.64] ;  /* 0x0000000c58587981 */ /* 0x0000a2000c1e1900 */
[----:B------:R-:W-:Y:S01]  /*04d0*/  UIMAD.WIDE UR18, UR7, 0x4, UR10 ;  /* 0x00000004071278a5 */ /* 0x000fe2000f8e020a */
[----:B------:R-:W-:-:S05]  /*04e0*/  HFMA2 R0, -RZ, RZ, 0, 0 ;  /* 0x00000000ff007431 */ /* 0x000fca00000001ff */
[----:B------:R-:W-:Y:S02]  /*04f0*/  MOV R90, UR18 ;  /* 0x00000012005a7c02 */ /* 0x000fe40008000f00 */
[----:B------:R-:W-:Y:S02]  /*0500*/  MOV R91, UR19 ;  /* 0x00000013005b7c02 */ /* 0x000fe40008000f00 */
[----:B0-----:R-:W-:-:S03]  /*0510*/  MOV R89, 0x10 ;  /* 0x0000001000597802 */ /* 0x001fc60000000f00 */
[----:B------:R-:W3:Y:S01]  /*0520*/  LDG.E R90, desc[UR12][R90.64] ;  /* 0x0000000c5a5a7981 */ /* 0x000ee2000c1e1900 */
[----:B--2---:R-:W-:-:S13]  /*0530*/  R2UR UR25, R88 ;  /* 0x00000000581972ca */ /* 0x004fda00000e0000 */
        /* <DEDUP_REMOVED lines=10> */
[----:B-1---5:R0:W5:Y:S01]  /*05e0*/  @P1 LDG.E.128 R76, desc[UR12][R88.64] ;  /* 0x0000000c584c1981 */ /* 0x022162000c1e1d00 */
[----:B------:R-:W-:Y:S01]  /*05f0*/  ISETP.NE.U32.AND P0, PT, RZ, UR14, PT ;  /* 0x0000000eff007c0c */ /* 0x000fe2000bf05070 */
[----:B------:R-:W-:-:S03]  /*0600*/  UIMAD UR4, UR7, UR20, URZ ;  /* 0x00000014070472a4 */ /* 0x000fc6000f8e02ff */
[----:B------:R-:W-:Y:S01]  /*0610*/  ISETP.NE.AND.EX P0, PT, RZ, UR15, PT, P0 ;  /* 0x0000000fff007c0c */ /* 0x000fe2000bf05300 */
[----:B------:R-:W-:-:S04]  /*0620*/  USHF.R.S32.HI UR5, URZ, 0x1f, UR4 ;  /* 0x0000001fff057899 */ /* 0x000fc80008011404 */
[----:B------:R-:W-:Y:S01]  /*0630*/  ULEA.HI UR5, UR5, UR4, URZ, 0x3 ;  /* 0x0000000405057291 */ /* 0x000fe2000f8f18ff */
[----:B---3--:R-:W-:-:S05]  /*0640*/  R2UR UR6, R90 ;  /* 0x000000005a0672ca */ /* 0x008fca00000e0000 */
[----:B------:R-:W-:-:S04]  /*0650*/  MOV R3, UR5 ;  /* 0x0000000500037c02 */ /* 0x000fc80008000f00 */
[----:B------:R-:W-:Y:S01]  /*0660*/  LEA.HI.SX32 R3, R3, R2, 0x1d ;  /* 0x0000000203037211 */ /* 0x000fe200078feaff */
[----:B0-----:R-:W-:Y:S06]  /*0670*/  @!P0 BRA `(.L_x_14377) ;  /* 0x0000000000b88947 */ /* 0x001fec0003800000 */
[----:B------:R-:W0:Y:S02]  /*0680*/  LDC.64 R88, c[0x0][0x3a0] ;  /* 0x0000e800ff587b82 */ /* 0x000e240000000a00 */
[----:B0-----:R-:W-:-:S05]  /*0690*/  IMAD.WIDE.U32 R88, R3, 0x20, R88 ;  /* 0x0000002003587825 */ /* 0x001fca00078e0058 */
[----:B------:R-:W2:Y:S04]  /*06a0*/  LDG.E.128 R80, desc[UR12][R88.64] ;  /* 0x0000000c58507981 */ /* 0x000ea8000c1e1d00 */
[----:B------:R0:W3:Y:S01]  /*06b0*/  LDG.E.128 R84, desc[UR12][R88.64+0x10] ;  /* 0x0000100c58547981 */ /* 0x0000e2000c1e1d00 */
[----:B------:R-:W-:-:S13]  /*06c0*/  ISETP.LT.AND P2, PT, RZ, UR25, PT ;  /* 0x00000019ff007c0c */ /* 0x000fda000bf41270 */
[----:B------:R-:W0:Y:S01]  /*06d0*/  @P2 LDC R94, c[0x0][0x40c] ;  /* 0x00010300ff5e2b82 */ /* 0x000e220000000800 */
[--C-:B-----5:R-:W-:Y:S02]  /*06e0*/  @P2 HADD2.F32 R91, -RZ, R76.reuse.H1_H1 ;  /* 0x3000004cff5b2230 */ /* 0x120fe40000004100 */
[----:B------:R-:W-:Y:S02]  /*06f0*/  @P2 HADD2.F32 R90, -RZ, R76.H0_H0 ;  /* 0x2000004cff5a2230 */ /* 0x000fe40000004100 */
[--C-:B------:R-:W-:Y:S02]  /*0700*/  @P2 HADD2.F32 R92, -RZ, R77.reuse.H0_H0 ;  /* 0x2000004dff5c2230 */ /* 0x100fe40000004100 */
[----:B------:R-:W-:Y:S01]  /*0710*/  @P2 HADD2.F32 R93, -RZ, R77.H1_H1 ;  /* 0x3000004dff5d2230 */ /* 0x000fe20000004100 */
[----:B------:R-:W1:Y:S08]  /*0720*/  @P2 LDC R95, c[0x0][0x40c] ;  /* 0x00010300ff5f2b82 */ /* 0x000e700000000800 */
[----:B------:R-:W4:Y:S08]  /*0730*/  @P2 LDC R97, c[0x0][0x40c] ;  /* 0x00010300ff612b82 */ /* 0x000f300000000800 */
[----:B------:R-:W4:Y:S01]  /*0740*/  @P2 LDC R96, c[0x0][0x40c] ;  /* 0x00010300ff602b82 */ /* 0x000f220000000800 */
[----:B0-----:R-:W-:Y:S01]  /*0750*/  @P2 FMUL.FTZ R88, R91, R94 ;  /* 0x0000005e5b582220 */ /* 0x001fe20000410000 */
[----:B------:R-:W-:-:S06]  /*0760*/  @P2 HADD2.F32 R94, -RZ, R78.H1_H1 ;  /* 0x3000004eff5e2230 */ /* 0x000fcc0000004100 */
[----:B------:R-:W0:Y:S01]  /*0770*/  @P2 LDC R99, c[0x0][0x40c] ;  /* 0x00010300ff632b82 */ /* 0x000e220000000800 */
[----:B-1----:R-:W-:Y:S01]  /*0780*/  @P2 FMUL.FTZ R89, R90, R95 ;  /* 0x0000005f5a592220 */ /* 0x002fe20000410000 */
[----:B------:R-:W-:-:S06]  /*0790*/  @P2 HADD2.F32 R95, -RZ, R79.H0_H0 ;  /* 0x2000004fff5f2230 */ /* 0x000fcc0000004100 */
[----:B------:R-:W1:Y:S01]  /*07a0*/  @P2 LDC R101, c[0x0][0x40c] ;  /* 0x00010300ff652b82 */ /* 0x000e620000000800 */
[----:B----4-:R-:W-:Y:S01]  /*07b0*/  @P2 FMUL.FTZ R91, R92, R97 ;  /* 0x000000615c5b2220 */ /* 0x010fe20000410000 */
[----:B------:R-:W-:-:S06]  /*07c0*/  @P2 HADD2.F32 R92, -RZ, R78.H0_H0 ;  /* 0x2000004eff5c2230 */ /* 0x000fcc0000004100 */
[----:B------:R-:W4:Y:S01]  /*07d0*/  @P2 LDC R98, c[0x0][0x40c] ;  /* 0x00010300ff622b82 */ /* 0x000f220000000800 */
[----:B------:R-:W-:Y:S01]  /*07e0*/  @P2 FMUL.FTZ R90, R93, R96 ;  /* 0x000000605d5a2220 */ /* 0x000fe20000410000 */
[----:B0-----:R-:W-:Y:S01]  /*07f0*/  @P2 FMUL.FTZ R93, R92, R99 ;  /* 0x000000635c5d2220 */ /* 0x001fe20000410000 */
[----:B-1----:R-:W-:Y:S01]  /*0800*/  @P2 FMUL.FTZ R94, R94, R101 ;  /* 0x000000655e5e2220 */ /* 0x002fe20000410000 */
[----:B----4-:R-:W-:Y:S01]  /*0810*/  @P2 FMUL.FTZ R95, R95, R98 ;  /* 0x000000625f5f2220 */ /* 0x010fe20000410000 */
[----:B--2---:R-:W-:Y:S01]  /*0820*/  @!P2 MOV R108, R80 ;  /* 0x00000050006ca202 */ /* 0x004fe20000000f00 */
[----:B------:R-:W-:Y:S01]  /*0830*/  @P2 FFMA.FTZ R108, R89, R52, R80 ;  /* 0x00000034596c2223 */ /* 0x000fe20000010050 */
        /* <DEDUP_REMOVED lines=14> */
[----:B------:R-:W-:-:S05]  /*0920*/  HADD2.F32 R88, -RZ, R79.H1_H1 ;  /* 0x3000004fff587230 */ /* 0x000fca0000004100 */
[----:B------:R-:W-:-:S04]  /*0930*/  FMUL.FTZ R88, R88, UR26 ;  /* 0x0000001a58587c20 */ /* 0x000fc80008410000 */
[----:B------:R-:W-:Y:S01]  /*0940*/  FFMA.FTZ R107, R88, R59, R87 ;  /* 0x0000003b586b7223 */ /* 0x000fe20000010057 */
[----:B------:R-:W-:Y:S06]  /*0950*/  BRA `(.L_x_14378) ;  /* 0x0000000000907947 */ /* 0x000fec0003800000 */
.L_x_14377:
[----:B------:R-:W0:Y:S01]  /*0960*/  @UP1 LDCU UR5, c[0x0][0x40c] ;  /* 0x00008180ff0517ac */ /* 0x000e220008000800 */
[--C-:B-----5:R-:W-:Y:S01]  /*0970*/  @P1 HADD2.F32 R90, -RZ, R76.reuse.H1_H1 ;  /* 0x3000004cff5a1230 */ /* 0x120fe20000004100 */
[----:B------:R-:W-:Y:S01]  /*0980*/  CS2R R108, SRZ ;  /* 0x00000000006c7805 */ /* 0x000fe2000001ff00 */
[--C-:B------:R-:W-:Y:S01]  /*0990*/  @P1 HADD2.F32 R91, -RZ, R77.reuse.H0_H0 ;  /* 0x2000004dff5b1230 */ /* 0x100fe20000004100 */
[----:B------:R-:W1:Y:S01]  /*09a0*/  @UP1 LDCU UR18, c[0x0][0x40c] ;  /* 0x00008180ff1217ac */ /* 0x000e620008000800 */
[----:B------:R-:W-:Y:S01]  /*09b0*/  @P1 HADD2.F32 R92, -RZ, R77.H1_H1 ;  /* 0x3000004dff5c1230 */ /* 0x000fe20000004100 */
        /* <DEDUP_REMOVED lines=8> */
[----:B------:R-:W0:Y:S01]  /*0a40*/  @UP1 LDCU UR23, c[0x0][0x40c] ;  /* 0x00008180ff1717ac */ /* 0x000e220008000800 */
[----:B-1----:R-:W-:-:S02]  /*0a50*/  @P1 FMUL.FTZ R91, R91, UR18 ;  /* 0x000000125b5b1c20 */ /* 0x002fc40008410000 */
[----:B------:R-:W-:Y:S01]  /*0a60*/  @P1 FMUL.FTZ R109, R90, R53 ;  /* 0x000000355a6d1220 */ /* 0x000fe20000410000 */
[----:B------:R-:W1:Y:S01]  /*0a70*/  @UP1 LDCU UR27, c[0x0][0x40c] ;  /* 0x00008180ff1b17ac */ /* 0x000e620008000800 */
[--C-:B------:R-:W-:Y:S02]  /*0a80*/  @P1 HADD2.F32 R90, -RZ, R78.reuse.H1_H1 ;  /* 0x3000004eff5a1230 */ /* 0x100fe40000004100 */
[----:B--2---:R-:W-:Y:S01]  /*0a90*/  @P1 FMUL.FTZ R92, R92, UR19 ;  /* 0x000000135c5c1c20 */ /* 0x004fe20008410000 */
[----:B------:R-:W-:Y:S01]  /*0aa0*/  @P1 FMUL.FTZ R110, R91, R54 ;  /* 0x000000365b6e1220 */ /* 0x000fe20000410000 */
[----:B------:R-:W2:Y:S01]  /*0ab0*/  @UP1 LDCU UR28, c[0x0][0x40c] ;  /* 0x00008180ff1c17ac */ /* 0x000ea20008000800 */
[----:B------:R-:W-:Y:S02]  /*0ac0*/  @P1 HADD2.F32 R91, -RZ, R79.H0_H0 ;  /* 0x2000004fff5b1230 */ /* 0x000fe40000004100 */
[----:B---3--:R-:W-:Y:S01]  /*0ad0*/  @P1 FMUL.FTZ R89, R88, UR4 ;  /* 0x0000000458591c20 */ /* 0x008fe20008410000 */
[----:B------:R-:W-:Y:S01]  /*0ae0*/  @P1 FMUL.FTZ R111, R92, R55 ;  /* 0x000000375c6f1220 */ /* 0x000fe20000410000 */
[----:B------:R-:W-:-:S02]  /*0af0*/  @P1 HADD2.F32 R88, -RZ, R78.H0_H0 ;  /* 0x2000004eff581230 */ /* 0x000fc40000004100 */
[----:B------:R-:W-:Y:S02]  /*0b00*/  @P1 HADD2.F32 R92, -RZ, R79.H1_H1 ;  /* 0x3000004fff5c1230 */ /* 0x000fe40000004100 */
[----:B------:R-:W-:Y:S01]  /*0b10*/  @P1 FMUL.FTZ R108, R89, R52 ;  /* 0x00000034596c1220 */ /* 0x000fe20000410000 */
[----:B----4-:R-:W-:Y:S01]  /*0b20*/  @P1 FMUL.FTZ R89, R88, UR22 ;  /* 0x0000001658591c20 */ /* 0x010fe20008410000 */
[----:B0-----:R-:W-:-:S03]  /*0b30*/  @P1 FMUL.FTZ R90, R90, UR23 ;  /* 0x000000175a5a1c20 */ /* 0x001fc60008410000 */
[----:B------:R-:W-:Y:S01]  /*0b40*/  @P1 FMUL.FTZ R104, R89, R56 ;  /* 0x0000003859681220 */ /* 0x000fe20000410000 */
[----:B-1----:R-:W-:Y:S01]  /*0b50*/  @P1 FMUL.FTZ R91, R91, UR27 ;  /* 0x0000001b5b5b1c20 */ /* 0x002fe20008410000 */
[----:B------:R-:W-:Y:S01]  /*0b60*/  @P1 FMUL.FTZ R105, R90, R57 ;  /* 0x000000395a691220 */ /* 0x000fe20000410000 */
[----:B--2---:R-:W-:Y:S02]  /*0b70*/  @P1 FMUL.FTZ R92, R92, UR28 ;  /* 0x0000001c5c5c1c20 */ /* 0x004fe40008410000 */
[----:B------:R-:W-:Y:S02]  /*0b80*/  @P1 FMUL.FTZ R106, R91, R58 ;  /* 0x0000003a5b6a1220 */ /* 0x000fe40000410000 */
[----:B------:R-:W-:-:S07]  /*0b90*/  @P1 FMUL.FTZ R107, R92, R59 ;  /* 0x0000003b5c6b1220 */ /* 0x000fce0000410000 */
.L_x_14378:
        /* <DEDUP_REMOVED lines=17> */
[--C-:B-----5:R-:W-:Y:S02]  /*0cb0*/  @P2 HADD2.F32 R88, -RZ, R76.reuse.H0_H0 ;  /* 0x2000004cff582230 */ /* 0x120fe40000004100 */
[--C-:B------:R-:W-:Y:S02]  /*0cc0*/  @P2 HADD2.F32 R94, -RZ, R77.reuse.H1_H1 ;  /* 0x3000004dff5e2230 */ /* 0x100fe40000004100 */
[----:B------:R-:W-:Y:S02]  /*0cd0*/  @P2 HADD2.F32 R90, -RZ, R76.H1_H1 ;  /* 0x3000004cff5a2230 */ /* 0x000fe40000004100 */
[----:B------:R-:W-:Y:S01]  /*0ce0*/  @P2 HADD2.F32 R92, -RZ, R77.H0_H0 ;  /* 0x2000004dff5c2230 */ /* 0x000fe20000004100 */
[----:B------:R-:W1:Y:S01]  /*0cf0*/  @P2 LDC R95, c[0x0][0x40c] ;  /* 0x00010300ff5f2b82 */ /* 0x000e620000000800 */
[----:B------:R-:W-:-:S07]  /*0d00*/  @P2 HADD2.F32 R98, -RZ, R79.H0_H0 ;  /* 0x2000004fff622230 */ /* 0x000fce0000004100 */
[----:B------:R-:W2:Y:S08]  /*0d10*/  @P2 LDC R91, c[0x0][0x40c] ;  /* 0x00010300ff5b2b82 */ /* 0x000eb00000000800 */
[----:B------:R-:W3:Y:S01]  /*0d20*/  @P2 LDC R97, c[0x0][0x40c] ;  /* 0x00010300ff612b82 */ /* 0x000ee20000000800 */
[----:B0-----:R-:W-:-:S07]  /*0d30*/  @P2 FMUL.FTZ R89, R88, R89 ;  /* 0x0000005958592220 */ /* 0x001fce0000410000 */
[----:B------:R-:W0:Y:S01]  /*0d40*/  @P2 LDC R93, c[0x0][0x40c] ;  /* 0x00010300ff5d2b82 */ /* 0x000e220000000800 */
[----:B-1----:R-:W-:Y:S01]  /*0d50*/  @P2 FMUL.FTZ R88, R94, R95 ;  /* 0x0000005f5e582220 */ /* 0x002fe20000410000 */
[--C-:B------:R-:W-:Y:S02]  /*0d60*/  @P2 HADD2.F32 R94, -RZ, R78.reuse.H0_H0 ;  /* 0x2000004eff5e2230 */ /* 0x100fe40000004100 */
[----:B------:R-:W-:-:S04]  /*0d70*/  @P2 HADD2.F32 R95, -RZ, R78.H1_H1 ;  /* 0x3000004eff5f2230 */ /* 0x000fc80000004100 */
[----:B------:R-:W1:Y:S01]  /*0d80*/  @P2 LDC R96, c[0x0][0x40c] ;  /* 0x00010300ff602b82 */ /* 0x000e620000000800 */
[----:B--2---:R-:W-:-:S07]  /*0d90*/  @P2 FMUL.FTZ R90, R90, R91 ;  /* 0x0000005b5a5a2220 */ /* 0x004fce0000410000 */
[----:B------:R-:W2:Y:S01]  /*0da0*/  @P2 LDC R101, c[0x0][0x40c] ;  /* 0x00010300ff652b82 */ /* 0x000ea20000000800 */
[----:B---3--:R-:W-:Y:S01]  /*0db0*/  @P2 FMUL.FTZ R99, R94, R97 ;  /* 0x000000615e632220 */ /* 0x008fe20000410000 */
[----:B------:R-:W-:Y:S02]  /*0dc0*/  MOV R94, R82 ;  /* 0x00000052005e7202 */ /* 0x000fe40000000f00 */
[----:B------:R-:W-:Y:S01]  /*0dd0*/  MOV R97, R85 ;  /* 0x0000005500617202 */ /* 0x000fe20000000f00 */
[----:B0-----:R-:W-:Y:S01]  /*0de0*/  @P2 FMUL.FTZ R91, R92, R93 ;  /* 0x0000005d5c5b2220 */ /* 0x001fe20000410000 */
[----:B------:R-:W-:Y:S01]  /*0df0*/  MOV R92, R80 ;  /* 0x00000050005c7202 */ /* 0x000fe20000000f00 */
[----:B------:R-:W-:Y:S01]  /*0e00*/  @P2 FFMA.FTZ R92, R89, R60, R80 ;  /* 0x0000003c595c2223 */ /* 0x000fe20000010050 */
[----:B------:R-:W-:Y:S01]  /*0e10*/  MOV R93, R81 ;  /* 0x00000051005d7202 */ /* 0x000fe20000000f00 */
[----:B------:R-:W-:Y:S01]  /*0e20*/  @P2 FFMA.FTZ R93, R90, R61, R81 ;  /* 0x0000003d5a5d2223 */ /* 0x000fe20000010051 */
[----:B------:R-:W-:Y:S01]  /*0e30*/  @P2 FFMA.FTZ R94, R91, R62, R82 ;  /* 0x0000003e5b5e2223 */ /* 0x000fe20000010052 */
[----:B-1----:R-:W-:Y:S01]  /*0e40*/  @P2 FMUL.FTZ R100, R95, R96 ;  /* 0x000000605f642220 */ /* 0x002fe20000410000 */
[----:B------:R-:W-:Y:S01]  /*0e50*/  MOV R96, R84 ;  /* 0x0000005400607202 */ /* 0x000fe20000000f00 */
[----:B------:R-:W-:Y:S01]  /*0e60*/  @P2 FFMA.FTZ R96, R99, R64, R84 ;  /* 0x0000004063602223 */ /* 0x000fe20000010054 */
[----:B------:R-:W-:Y:S01]  /*0e70*/  MOV R95, R83 ;  /* 0x00000053005f7202 */ /* 0x000fe20000000f00 */
[----:B------:R-:W-:Y:S01]  /*0e80*/  @P2 FFMA.FTZ R95, R88, R63, R83 ;  /* 0x0000003f585f2223 */ /* 0x000fe20000010053 */
[----:B------:R-:W-:Y:S01]  /*0e90*/  @P2 FFMA.FTZ R97, R100, R65, R85 ;  /* 0x0000004164612223 */ /* 0x000fe20000010055 */
[----:B------:R-:W-:Y:S01]  /*0ea0*/  MOV R99, R87 ;  /* 0x0000005700637202 */ /* 0x000fe20000000f00 */
        /* <DEDUP_REMOVED lines=8> */
.L_x_14379:
[----:B------:R-:W1:Y:S01]  /*0f30*/  @UP1 LDCU UR5, c[0x0][0x40c] ;  /* 0x00008180ff0517ac */ /* 0x000e620008000800 */
[--C-:B0----5:R-:W-:Y:S01]  /*0f40*/  @P1 HADD2.F32 R90, -RZ, R76.reuse.H1_H1 ;  /* 0x3000004cff5a1230 */ /* 0x121fe20000004100 */
[----:B------:R-:W-:Y:S01]  /*0f50*/  CS2R R92, SRZ ;  /* 0x00000000005c7805 */ /* 0x000fe2000001ff00 */
[--C-:B------:R-:W-:Y:S01]  /*0f60*/  @P1 HADD2.F32 R91, -RZ, R77.reuse.H0_H0 ;  /* 0x2000004dff5b1230 */ /* 0x100fe20000004100 */
[----:B------:R-:W0:Y:S01]  /*0f70*/  @UP1 LDCU UR18, c[0x0][0x40c] ;  /* 0x00008180ff1217ac */ /* 0x000e220008000800 */
[----:B------:R-:W-:Y:S01]  /*0f80*/  @P1 HADD2.F32 R88, -RZ, R76.H0_H0 ;  /* 0x2000004cff581230 */ /* 0x000fe20000004100 */
[----:B------:R-:W-:Y:S01]  /*0f90*/  CS2R R94, SRZ ;  /* 0x00000000005e7805 */ /* 0x000fe2000001ff00 */
[----:B------:R-:W-:Y:S01]  /*0fa0*/  @P1 HADD2.F32 R96, -RZ, R77.H1_H1 ;  /* 0x3000004dff601230 */ /* 0x000fe20000004100 */
[----:B------:R-:W2:Y:S01]  /*0fb0*/  @UP1 LDCU UR4, c[0x0][0x40c] ;  /* 0x00008180ff0417ac */ /* 0x000ea20008000800 */
[----:B------:R-:W-:Y:S01]  /*0fc0*/  @P1 HADD2.F32 R100, -RZ, R79.H1_H1 ;  /* 0x3000004fff641230 */ /* 0x000fe20000004100 */
[----:B------:R-:W-:Y:S01]  /*0fd0*/  CS2R R98, SRZ ;  /* 0x0000000000627805 */ /* 0x000fe2000001ff00 */
[----:B------:R-:W3:Y:S01]  /*0fe0*/  @UP1 LDCU UR19, c[0x0][0x40c] ;  /* 0x00008180ff1317ac */ /* 0x000ee20008000800 */
[----:B------:R-:W4:Y:S01]  /*0ff0*/  @UP1 LDCU UR22, c[0x0][0x40c] ;  /* 0x00008180ff1617ac */ /* 0x000f220008000800 */
[----:B-1----:R-:W-:Y:S01]  /*1000*/  @P1 FMUL.FTZ R90, R90, UR5 ;  /* 0x000000055a5a1c20 */ /* 0x002fe20008410000 */
[----:B------:R-:W1:Y:S01]  /*1010*/  @UP1 LDCU UR23, c[0x0][0x40c] ;  /* 0x00008180ff1717ac */ /* 0x000e620008000800 */
[----:B0-----:R-:W-:-:S02]  /*1020*/  @P1 FMUL.FTZ R91, R91, UR18 ;  /* 0x000000125b5b1c20 */ /* 0x001fc40008410000 */
[----:B------:R-:W-:Y:S01]  /*1030*/  @P1 FMUL.FTZ R93, R90, R61 ;  /* 0x0000003d5a5d1220 */ /* 0x000fe20000410000 */
[----:B------:R-:W0:Y:S01]  /*1040*/  @UP1 LDCU UR27, c[0x0][0x40c] ;  /* 0x00008180ff1b17ac */ /* 0x000e220008000800 */
[--C-:B------:R-:W-:Y:S02]  /*1050*/  @P1 HADD2.F32 R90, -RZ, R78.reuse.H1_H1 ;  /* 0x3000004eff5a1230 */ /* 0x100fe40000004100 */
[----:B--2---:R-:W-:Y:S01]  /*1060*/  @P1 FMUL.FTZ R89, R88, UR4 ;  /* 0x0000000458591c20 */ /* 0x004fe20008410000 */
[----:B------:R-:W-:Y:S01]  /*1070*/  @P1 FMUL.FTZ R94, R91, R62 ;  /* 0x0000003e5b5e1220 */ /* 0x000fe20000410000 */
[----:B------:R-:W2:Y:S01]  /*1080*/  @UP1 LDCU UR28, c[0x0][0x40c] ;  /* 0x00008180ff1c17ac */ /* 0x000ea20008000800 */
[----:B------:R-:W-:Y:S02]  /*1090*/  @P1 HADD2.F32 R88, -RZ, R78.H0_H0 ;  /* 0x2000004eff581230 */ /* 0x000fe40000004100 */
[----:B---3--:R-:W-:Y:S01]  /*10a0*/  @P1 FMUL.FTZ R96, R96, UR19 ;  /* 0x0000001360601c20 */ /* 0x008fe20008410000 */
[----:B------:R-:W-:-:S02]  /*10b0*/  @P1 HADD2.F32 R91, -RZ, R79.H0_H0 ;  /* 0x2000004fff5b1230 */ /* 0x000fc40000004100 */
[----:B------:R-:W-:Y:S01]  /*10c0*/  @P1 FMUL.FTZ R92, R89, R60 ;  /* 0x0000003c595c1220 */ /* 0x000fe20000410000 */
[----:B----4-:R-:W-:Y:S01]  /*10d0*/  @P1 FMUL.FTZ R89, R88, UR22 ;  /* 0x0000001658591c20 */ /* 0x010fe20008410000 */
[----:B------:R-:W-:Y:S01]  /*10e0*/  @P1 FMUL.FTZ R95, R96, R63 ;  /* 0x0000003f605f1220 */ /* 0x000fe20000410000 */
[----:B------:R-:W-:Y:S01]  /*10f0*/  CS2R R96, SRZ ;  /* 0x0000000000607805 */ /* 0x000fe2000001ff00 */
[----:B-1----:R-:W-:Y:S01]  /*1100*/  @P1 FMUL.FTZ R90, R90, UR23 ;  /* 0x000000175a5a1c20 */ /* 0x002fe20008410000 */
[----:B------:R-:W-:Y:S01]  /*1110*/  @P1 FMUL.FTZ R96, R89, R64 ;  /* 0x0000004059601220 */ /* 0x000fe20000410000 */
[----:B0-----:R-:W-:Y:S02]  /*1120*/  @P1 FMUL.FTZ R91, R91, UR27 ;  /* 0x0000001b5b5b1c20 */ /* 0x001fe40008410000 */
[----:B------:R-:W-:Y:S01]  /*1130*/  @P1 FMUL.FTZ R97, R90, R65 ;  /* 0x000000415a611220 */ /* 0x000fe20000410000 */
[----:B--2---:R-:W-:Y:S01]  /*1140*/  @P1 FMUL.FTZ R100, R100, UR28 ;  /* 0x0000001c64641c20 */ /* 0x004fe20008410000 */
[----:B------:R-:W-:-:S03]  /*1150*/  @P1 FMUL.FTZ R98, R91, R66 ;  /* 0x000000425b621220 */ /* 0x000fc60000410000 */
[----:B------:R-:W-:-:S07]  /*1160*/  @P1 FMUL.FTZ R99, R100, R67 ;  /* 0x0000004364631220 */ /* 0x000fce0000410000 */
.L_x_14380:
        /* <DEDUP_REMOVED lines=17> */
[--C-:B-----5:R-:W-:Y:S02]  /*1280*/  @P0 HADD2.F32 R88, -RZ, R76.reuse.H0_H0 ;  /* 0x2000004cff580230 */ /* 0x120fe40000004100 */
[----:B------:R-:W-:Y:S02]  /*1290*/  @P0 HADD2.F32 R90, -RZ, R76.H1_H1 ;  /* 0x3000004cff5a0230 */ /* 0x000fe40000004100 */
[--C-:B------:R-:W-:Y:S02]  /*12a0*/  @P0 HADD2.F32 R100, -RZ, R77.reuse.H1_H1 ;  /* 0x3000004dff640230 */ /* 0x100fe40000004100 */
[----:B------:R-:W-:Y:S01]  /*12b0*/  @P0 HADD2.F32 R102, -RZ, R78.H0_H0 ;  /* 0x2000004eff660230 */ /* 0x000fe20000004100 */
[----:B------:R-:W1:Y:S08]  /*12c0*/  @P0 LDC R91, c[0x0][0x40c] ;  /* 0x00010300ff5b0b82 */ /* 0x000e700000000800 */
[----:B------:R-:W2:Y:S08]  /*12d0*/  @P0 LDC R101, c[0x0][0x40c] ;  /* 0x00010300ff650b82 */ /* 0x000eb00000000800 */
[----:B------:R-:W3:Y:S01]  /*12e0*/  @P0 LDC R103, c[0x0][0x40c] ;  /* 0x00010300ff670b82 */ /* 0x000ee20000000800 */
[----:B0-----:R-:W-:Y:S01]  /*12f0*/  @P0 FMUL.FTZ R89, R88, R89 ;  /* 0x0000005958590220 */ /* 0x001fe20000410000 */
[----:B------:R-:W-:-:S06]  /*1300*/  @P0 HADD2.F32 R88, -RZ, R77.H0_H0 ;  /* 0x2000004dff580230 */ /* 0x000fcc0000004100 */
[----:B------:R-:W0:Y:S01]  /*1310*/  @P0 LDC R115, c[0x0][0x40c] ;  /* 0x00010300ff730b82 */ /* 0x000e220000000800 */
[----:B-1----:R-:W-:-:S07]  /*1320*/  @P0 FMUL.FTZ R90, R90, R91 ;  /* 0x0000005b5a5a0220 */ /* 0x002fce0000410000 */
[----:B------:R-:W1:Y:S01]  /*1330*/  @P0 LDC R117, c[0x0][0x40c] ;  /* 0x00010300ff750b82 */ /* 0x000e620000000800 */
[----:B--2---:R-:W-:Y:S01]  /*1340*/  @P0 FMUL.FTZ R91, R88, R101 ;  /* 0x00000065585b0220 */ /* 0x004fe20000410000 */
[----:B------:R-:W-:Y:S01]  /*1350*/  MOV R101, R81 ;  /* 0x0000005100657202 */ /* 0x000fe20000000f00 */
[----:B------:R-:W-:Y:S01]  /*1360*/  @P0 FFMA.FTZ R101, R90, R69, R81 ;  /* 0x000000455a650223 */ /* 0x000fe20000010051 */
[----:B------:R-:W-:-:S04]  /*1370*/  MOV R90, R86 ;  /* 0x00000056005a7202 */ /* 0x000fc80000000f00 */
[----:B------:R-:W2:Y:S01]  /*1380*/  @P0 LDC R0, c[0x0][0x40c] ;  /* 0x00010300ff000b82 */ /* 0x000ea20000000800 */
[----:B---3--:R-:W-:Y:S01]  /*1390*/  @P0 FMUL.FTZ R88, R100, R103 ;  /* 0x0000006764580220 */ /* 0x008fe20000410000 */
[----:B------:R-:W-:Y:S01]  /*13a0*/  MOV R100, R80 ;  /* 0x0000005000647202 */ /* 0x000fe20000000f00 */
[----:B------:R-:W-:Y:S01]  /*13b0*/  @P0 FFMA.FTZ R100, R89, R68, R80 ;  /* 0x0000004459640223 */ /* 0x000fe20000010050 */
[----:B------:R-:W-:Y:S01]  /*13c0*/  @P0 HADD2.F32 R89, -RZ, R79.H0_H0 ;  /* 0x2000004fff590230 */ /* 0x000fe20000004100 */
[----:B------:R-:W-:Y:S01]  /*13d0*/  MOV R103, R83 ;  /* 0x0000005300677202 */ /* 0x000fe20000000f00 */
[----:B------:R-:W-:Y:S01]  /*13e0*/  @P0 FFMA.FTZ R103, R88, R71, R83 ;  /* 0x0000004758670223 */ /* 0x000fe20000010053 */
[----:B------:R-:W-:Y:S01]  /*13f0*/  MOV R88, R84 ;  /* 0x0000005400587202 */ /* 0x000fe20000000f00 */
[----:B0-----:R-:W-:Y:S01]  /*1400*/  @P0 FMUL.FTZ R115, R102, R115 ;  /* 0x0000007366730220 */ /* 0x001fe20000410000 */
[----:B------:R-:W-:-:S03]  /*1410*/  @P0 HADD2.F32 R102, -RZ, R78.H1_H1 ;  /* 0x3000004eff660230 */ /* 0x000fc60000004100 */
[----:B------:R-:W-:Y:S02]  /*1420*/  @P0 FFMA.FTZ R88, R115, R72, R84 ;  /* 0x0000004873580223 */ /* 0x000fe40000010054 */
[----:B-1----:R-:W-:Y:S01]  /*1430*/  @P0 FMUL.FTZ R114, R102, R117 ;  /* 0x0000007566720220 */ /* 0x002fe20000410000 */
[----:B------:R-:W-:Y:S01]  /*1440*/  MOV R102, R82 ;  /* 0x0000005200667202 */ /* 0x000fe20000000f00 */
[----:B------:R-:W-:Y:S01]  /*1450*/  @P0 FFMA.FTZ R102, R91, R70, R82 ;  /* 0x000000465b660223 */ /* 0x000fe20000010052 */
[----:B------:R-:W-:Y:S01]  /*1460*/  MOV R91, R87 ;  /* 0x00000057005b7202 */ /* 0x000fe20000000f00 */
[----:B--2---:R-:W-:Y:S01]  /*1470*/  @P0 FMUL.FTZ R117, R89, R0 ;  /* 0x0000000059750220 */ /* 0x004fe20000410000 */
[----:B------:R-:W-:Y:S01]  /*1480*/  MOV R89, R85 ;  /* 0x0000005500597202 */ /* 0x000fe20000000f00 */
[----:B------:R-:W-:Y:S02]  /*1490*/  @P0 FFMA.FTZ R89, R114, R73, R85 ;  /* 0x0000004972590223 */ /* 0x000fe40000010055 */
[----:B------:R-:W-:Y:S01]  /*14a0*/  @P0 FFMA.FTZ R90, R117, R74, R86 ;  /* 0x0000004a755a0223 */ /* 0x000fe20000010056 */
[----:B------:R-:W-:Y:S06]  /*14b0*/  @!P0 BRA `(.L_x_14382) ;  /* 0x0000000000a08947 */ /* 0x000fec0003800000 */
[----:B------:R-:W-:-:S05]  /*14c0*/  HADD2.F32 R0, -RZ, R79.H1_H1 ;  /* 0x3000004fff007230 */ /* 0x000fca0000004100 */
[----:B------:R-:W-:-:S04]  /*14d0*/  FMUL.FTZ R0, R0, UR26 ;  /* 0x0000001a00007c20 */ /* 0x000fc80008410000 */
[----:B------:R-:W-:Y:S01]  /*14e0*/  FFMA.FTZ R91, R0, R75, R87 ;  /* 0x0000004b005b7223 */ /* 0x000fe20000010057 */
[----:B------:R-:W-:Y:S06]  /*14f0*/  BRA `(.L_x_14382) ;  /* 0x0000000000907947 */ /* 0x000fec0003800000 */
.L_x_14381:
[----:B------:R-:W0:Y:S01]  /*1500*/  @UP1 LDCU UR4, c[0x0][0x40c] ;  /* 0x00008180ff0417ac */ /* 0x000e220008000800 */
[--C-:B-----5:R-:W-:Y:S01]  /*1510*/  @P1 HADD2.F32 R0, -RZ, R76.reuse.H0_H0 ;  /* 0x2000004cff001230 */ /* 0x120fe20000004100 */
[----:B--2---:R-:W-:Y:S01]  /*1520*/  CS2R R100, SRZ ;  /* 0x0000000000647805 */ /* 0x004fe2000001ff00 */
[----:B------:R-:W-:Y:S01]  /*1530*/  @P1 HADD2.F32 R88, -RZ, R76.H1_H1 ;  /* 0x3000004cff581230 */ /* 0x000fe20000004100 */
[----:B------:R-:W1:Y:S01]  /*1540*/  @UP1 LDCU UR5, c[0x0][0x40c] ;  /* 0x00008180ff0517ac */ /* 0x000e620008000800 */
[----:B------:R-:W-:Y:S01]  /*1550*/  @P1 HADD2.F32 R90, -RZ, R78.H1_H1 ;  /* 0x3000004eff5a1230 */ /* 0x000fe20000004100 */
[----:B------:R-:W-:Y:S01]  /*1560*/  CS2R R102, SRZ ;  /* 0x0000000000667805 */ /* 0x000fe2000001ff00 */
[----:B------:R-:W-:Y:S01]  /*1570*/  @P1 HADD2.F32 R114, -RZ, R79.H1_H1 ;  /* 0x3000004fff721230 */ /* 0x000fe20000004100 */
[----:B------:R-:W2:Y:S01]  /*1580*/  @UP1 LDCU UR18, c[0x0][0x40c] ;  /* 0x00008180ff1217ac */ /* 0x000ea20008000800 */
[----:B------:R-:W3:Y:S01]  /*1590*/  @UP1 LDCU UR19, c[0x0][0x40c] ;  /* 0x00008180ff1317ac */ /* 0x000ee20008000800 */
[----:B------:R-:W4:Y:S01]  /*15a0*/  @UP1 LDCU UR22, c[0x0][0x40c] ;  /* 0x00008180ff1617ac */ /* 0x000f220008000800 */
[----:B0-----:R-:W-:Y:S01]  /*15b0*/  @P1 FMUL.FTZ R89, R0, UR4 ;  /* 0x0000000400591c20 */ /* 0x001fe20008410000 */
[--C-:B------:R-:W-:Y:S01]  /*15c0*/  @P1 HADD2.F32 R0, -RZ, R77.reuse.H0_H0 ;  /* 0x2000004dff001230 */ /* 0x100fe20000004100 */
[----:B------:R-:W0:Y:S01]  /*15d0*/  @UP1 LDCU UR4, c[0x0][0x40c] ;  /* 0x00008180ff0417ac */ /* 0x000e220008000800 */
[----:B-1----:R-:W-:Y:S01]  /*15e0*/  @P1 FMUL.FTZ R88, R88, UR5 ;  /* 0x0000000558581c20 */ /* 0x002fe20008410000 */
[----:B------:R-:W-:Y:S01]  /*15f0*/  @P1 FMUL.FTZ R100, R89, R68 ;  /* 0x0000004459641220 */ /* 0x000fe20000410000 */
[----:B------:R-:W1:Y:S02]  /*1600*/  @UP1 LDCU UR5, c[0x0][0x40c] ;  /* 0x00008180ff0517ac */ /* 0x000e640008000800 */
[----:B------:R-:W-:Y:S01]  /*1610*/  @P1 FMUL.FTZ R101, R88, R69 ;  /* 0x0000004558651220 */ /* 0x000fe20000410000 */
[----:B--2---:R-:W-:Y:S01]  /*1620*/  @P1 FMUL.FTZ R89, R0, UR18 ;  /* 0x0000001200591c20 */ /* 0x004fe20008410000 */
[----:B------:R-:W2:Y:S01]  /*1630*/  @UP1 LDCU UR23, c[0x0][0x40c] ;  /* 0x00008180ff1717ac */ /* 0x000ea20008000800 */
[----:B------:R-:W-:-:S02]  /*1640*/  @P1 HADD2.F32 R88, -RZ, R77.H1_H1 ;  /* 0x3000004dff581230 */ /* 0x000fc40000004100 */
[----:B------:R-:W-:Y:S02]  /*1650*/  @P1 HADD2.F32 R0, -RZ, R78.H0_H0 ;  /* 0x2000004eff001230 */ /* 0x000fe40000004100 */
[----:B------:R-:W-:Y:S01]  /*1660*/  @P1 FMUL.FTZ R102, R89, R70 ;  /* 0x0000004659661220 */ /* 0x000fe20000410000 */
[----:B---3--:R-:W-:Y:S02]  /*1670*/  @P1 FMUL.FTZ R88, R88, UR19 ;  /* 0x0000001358581c20 */ /* 0x008fe40008410000 */
[----:B----4-:R-:W-:Y:S01]  /*1680*/  @P1 FMUL.FTZ R91, R0, UR22 ;  /* 0x00000016005b1c20 */ /* 0x010fe20008410000 */
[----:B------:R-:W-:Y:S02]  /*1690*/  @P1 HADD2.F32 R0, -RZ, R79.H0_H0 ;  /* 0x2000004fff001230 */ /* 0x000fe40000004100 */
[----:B0-----:R-:W-:Y:S01]  /*16a0*/  @P1 FMUL.FTZ R90, R90, UR4 ;  /* 0x000000045a5a1c20 */ /* 0x001fe20008410000 */
[----:B------:R-:W-:Y:S01]  /*16b0*/  @P1 FMUL.FTZ R103, R88, R71 ;  /* 0x0000004758671220 */ /* 0x000fe20000410000 */
[----:B------:R-:W-:Y:S01]  /*16c0*/  CS2R R88, SRZ ;  /* 0x0000000000587805 */ /* 0x000fe2000001ff00 */
[----:B-1----:R-:W-:Y:S01]  /*16d0*/  @P1 FMUL.FTZ R115, R0, UR5 ;  /* 0x0000000500731c20 */ /* 0x002fe20008410000 */
[----:B------:R-:W-:Y:S01]  /*16e0*/  @P1 FMUL.FTZ R88, R91, R72 ;  /* 0x000000485b581220 */ /* 0x000fe20000410000 */
[----:B------:R-:W-:Y:S01]  /*16f0*/  @P1 FMUL.FTZ R89, R90, R73 ;  /* 0x000000495a591220 */ /* 0x000fe20000410000 */
[----:B------:R-:W-:Y:S01]  /*1700*/  CS2R R90, SRZ ;  /* 0x00000000005a7805 */ /* 0x000fe2000001ff00 */
[----:B--2---:R-:W-:Y:S01]  /*1710*/  @P1 FMUL.FTZ R114, R114, UR23 ;  /* 0x0000001772721c20 */ /* 0x004fe20008410000 */
[----:B------:R-:W-:-:S03]  /*1720*/  @P1 FMUL.FTZ R90, R115, R74 ;  /* 0x0000004a735a1220 */ /* 0x000fc60000410000 */
[----:B------:R-:W-:-:S07]  /*1730*/  @P1 FMUL.FTZ R91, R114, R75 ;  /* 0x0000004b725b1220 */ /* 0x000fce0000410000 */
.L_x_14382:
        /* <DEDUP_REMOVED lines=108> */
.L_x_14384:
[----:B------:R-:W-:Y:S05]  /*1e00*/  BSYNC.RECONVERGENT B0 ;  /* 0x0000000000007941 */ /* 0x000fea0003800200 */
.L_x_14383:
        /* <DEDUP_REMOVED lines=13> */
.L_x_14386:
[----:B------:R-:W-:Y:S05]  /*1ee0*/  BSYNC.RECONVERGENT B0 ;  /* 0x0000000000007941 */ /* 0x000fea0003800200 */
.L_x_14385:
        /* <DEDUP_REMOVED lines=143> */
[----:B------:R-:W-:Y:S02]  /*27e0*/  F2FP.F16.F32.PACK_AB R94, R111, R94 ;  /* 0x0000005e6f5e723e */ /* 0x000fe400000000ff */
[----:B------:R-:W-:Y:S01]  /*27f0*/  F2FP.F16.F32.PACK_AB R95, R116, R95 ;  /* 0x0000005f745f723e */ /* 0x000fe200000000ff */
[----:B------:R1:W-:Y:S01]  /*2800*/  STG.E.128 desc[UR12][R98.64], R88 ;  /* 0x0000005862007986 */ /* 0x0003e2000c101d0c */
[----:B------:R-:W-:Y:S02]  /*2810*/  F2FP.F16.F32.PACK_AB R92, R104, R119 ;  /* 0x00000077685c723e */ /* 0x000fe400000000ff */
[----:B------:R-:W-:-:S02]  /*2820*/  F2FP.F16.F32.PACK_AB R111, R0, R109 ;  /* 0x0000006d006f723e */ /* 0x000fc400000000ff */
[----:B------:R-:W-:Y:S01]  /*2830*/  F2FP.F16.F32.PACK_AB R110, R110, R105 ;  /* 0x000000696e6e723e */ /* 0x000fe200000000ff */
[----:B------:R1:W-:Y:S01]  /*2840*/  STG.E.128 desc[UR12][R102.64], R92 ;  /* 0x0000005c66007986 */ /* 0x0003e2000c101d0c */
[----:B------:R-:W-:Y:S02]  /*2850*/  F2FP.F16.F32.PACK_AB R109, R112, R101 ;  /* 0x00000065706d723e */ /* 0x000fe400000000ff */
[----:B------:R-:W-:-:S05]  /*2860*/  F2FP.F16.F32.PACK_AB R108, R108, R97 ;  /* 0x000000616c6c723e */ /* 0x000fca00000000ff */
[----:B------:R1:W-:Y:S02]  /*2870*/  STG.E.128 desc[UR12][R106.64], R108 ;  /* 0x0000006c6a007986 */ /* 0x0003e4000c101d0c */
.L_x_14387:
[----:B------:R-:W-:Y:S02]  /*2880*/  UIADD3 UR7, UPT, UPT, UR7, UR16, URZ ;  /* 0x0000001007077290 */ /* 0x000fe4000fffe0ff */
[----:B------:R-:W-:Y:S02]  /*2890*/  UPLOP3.LUT UP0, UPT, UPT, UPT, UP0, 0x40, 0x4 ;  /* 0x000000000004789c */ /* 0x000fe40003f0e800 */
[----:B------:R-:W-:-:S09]  /*28a0*/  UISETP.GE.AND UP1, UPT, UR7, UR17, UPT ;  /* 0x000000110700728c */ /* 0x000fd2000bf26270 */
[----:B------:R-:W-:Y:S05]  /*28b0*/  BRA.U !UP1, `(.L_x_14388) ;  /* 0xffffffd909f47547 */ /* 0x000fea000b83ffff */
[----:B------:R-:W-:Y:S05]  /*28c0*/  EXIT ;  /* 0x000000000000794d */ /* 0x000fea0003800000 */
.L_x_14389:
        /* <DEDUP_REMOVED lines=11> */
.L_x_20850:


//--------------------- .text._ZN10layer_norm13ln_fwd_kernelINS_13Kernel_traitsIf6__halffS2_fjLj3072ELj1ELj1ELj4ELj16ENS_18Kernel_traits_baseILj3072EfS2_fS2_fjLj128EEEEELb1ELb0ELb0ELb0EEEvNS_9FwdParamsE --------------------------
	.section	.text._ZN10layer_norm13ln_fwd_kernelINS_13Kernel_traitsIf6__halffS2_fjLj3072ELj1ELj1ELj4ELj16ENS_18Kernel_traits_baseILj3072EfS2_fS2_fjLj128EEEEELb1ELb0ELb0ELb0EEEvNS_9FwdParamsE,"ax",@progbits
	.align	128
        .global         _ZN10layer_norm13ln_fwd_kernelINS_13Kernel_traitsIf6__halffS2_fjLj3072ELj1ELj1ELj4ELj16ENS_18Kernel_traits_baseILj3072EfS2_fS2_fjLj128EEEEELb1ELb0ELb0ELb0EEEvNS_9FwdParamsE
        .type           _ZN10layer_norm13ln_fwd_kernelINS_13Kernel_traitsIf6__halffS2_fjLj3072ELj1ELj1ELj4ELj16ENS_18Kernel_traits_baseILj3072EfS2_fS2_fjLj128EEEEELb1ELb0ELb0ELb0EEEvNS_9FwdParamsE,@function
        .size           _ZN10layer_norm13ln_fwd_kernelINS_13Kernel_traitsIf6__halffS2_fjLj3072ELj1ELj1ELj4ELj16ENS_18Kernel_traits_baseILj3072EfS2_fS2_fjLj128EEEEELb1ELb0ELb0ELb0EEEvNS_9FwdParamsE,(.L_x_20851 - _ZN10layer_norm13ln_fwd_kernelINS_13Kernel_traitsIf6__halffS2_fjLj3072ELj1ELj1ELj4ELj16ENS_18Kernel_traits_baseILj3072EfS2_fS2_fjLj128EEEEELb1ELb0ELb0ELb0EEEvNS_9FwdParamsE)
        .other          _ZN10layer_norm13ln_fwd_kernelINS_13Kernel_traitsIf6__halffS2_fjLj3072ELj1ELj1ELj4ELj16ENS_18Kernel_traits_baseILj3072EfS2_fS2_fjLj128EEEEELb1ELb0ELb0ELb0EEEvNS_9FwdParamsE,@"STO_CUDA_ENTRY STV_DEFAULT"
_ZN10layer_norm13ln_fwd_kernelINS_13Kernel_traitsIf6__halffS2_fjLj3072ELj1ELj1ELj4ELj16ENS_18Kernel_traits_baseILj3072EfS2_fS2_fjLj128EEEEELb1ELb0ELb0ELb0EEEvNS_9FwdParamsE:
.text._ZN10layer_norm13ln_fwd_kernelINS_13Kernel_traitsIf6__halffS2_fjLj3072ELj1ELj1ELj4ELj16ENS_18Kernel_traits_baseILj3072EfS2_fS2_fjLj128EEEEELb1ELb0ELb0ELb0EEEvNS_9FwdParamsE:
        /* <DEDUP_REMOVED lines=84> */
.L_x_14391:
        /* <DEDUP_REMOVED lines=29> */
.L_x_14392:
[----:B------:R-:W-:Y:S05]  /*0710*/  BSYNC.RECONVERGENT B0 ;  /* 0x0000000000007941 */ /* 0x000fea0003800200 */
.L_x_14390:
        /* <DEDUP_REMOVED lines=88> */
.L_x_14650:
[----:B-1----:R-:W1:Y:S01]  /*0ca0*/  @UP0 LDCU.64 UR4, c[0x0][0x3e0] ;  /* 0x00007c00ff0407ac */ /* 0x002e620008000a00 */
[----:B------:R-:W-:Y:S01]  /*0cb0*/  PLOP3.LUT P0, PT, PT, PT, UP0, 0x80, 0x8 ;  /* 0x000000000008781c */ /* 0x000fe20003f0f008 */
[----:B-1----:R-:W-:-:S06]  /*0cc0*/  @UP0 UIMAD.WIDE UR4, UR10, 0x2, UR4 ;  /* 0x000000020a0408a5 */ /* 0x002fcc000f8e0204 */
[----:B---3--:R-:W-:Y:S02]  /*0cd0*/  IMAD.U32 R14, RZ, RZ, UR4 ;  /* 0x00000004ff0e7e24 */ /* 0x008fe4000f8e00ff */
[----:B------:R-:W-:-:S05]  /*0ce0*/  IMAD.U32 R15, RZ, RZ, UR5 ;  /* 0x00000005ff0f7e24 */ /* 0x000fca000f8e00ff */
[----:B--2---:R-:W2:Y:S01]  /*0cf0*/  @P0 LDG.E.U16 R14, desc[UR6][R14.64] ;  /* 0x000000060e0e0981 */ /* 0x004ea2000c1e1500 */
[----:B------:R-:W-:Y:S01]  /*0d00*/  UIMAD UR4, UR10, UR35, URZ ;  /* 0x000000230a0472a4 */ /* 0x000fe2000f8e02ff */
[----:B------:R-:W-:Y:S01]  /*0d10*/  PLOP3.LUT P0, PT, PT, PT, UP0, 0x80, 0x8 ;  /* 0x000000000008781c */ /* 0x000fe20003f0f008 */
[----:B------:R-:W-:Y:S01]  /*0d20*/  BSSY.RECONVERGENT B0, `(.L_x_14393) ;  /* 0x0000536000007945 */ /* 0x000fe20003800200 */
[----:B------:R-:W-:Y:S01]  /*0d30*/  PLOP3.LUT P1, PT, PT, PT, UP0, 0x80, 0x8 ;  /* 0x000000000008781c */ /* 0x000fe20003f2f008 */
[----:B------:R-:W-:Y:S01]  /*0d40*/  USHF.R.S32.HI UR5, URZ, 0x1f, UR4 ;  /* 0x0000001fff057899 */ /* 0x000fe20008011404 */
[----:B------:R-:W-:-:S03]  /*0d50*/  ISETP.GE.U32.AND P2, PT, R2, 0x80, PT ;  /* 0x000000800200780c */ /* 0x000fc60003f46070 */
[----:B------:R-:W-:Y:S01]  /*0d60*/  ULEA.HI UR5, UR5, UR4, URZ, 0x3 ;  /* 0x0000000405057291 */ /* 0x000fe2000f8f18ff */
[----:B0-----:R-:W-:Y:S02]  /*0d70*/  P2R R93, PR, RZ, 0x4 ;  /* 0x00000004ff5d7803 */ /* 0x001fe40000000000 */
[----:B------:R-:W-:-:S03]  /*0d80*/  UMOV UR4, 0x3f800000 ;  /* 0x3f80000000047882 */ /* 0x000fc60000000000 */
[----:B------:R-:W-:Y:S01]  /*0d90*/  MOV R85, UR5 ;  /* 0x0000000500557c02 */ /* 0x000fe20008000f00 */
[----:B--2---:R-:W-:-:S03]  /*0da0*/  @P0 HADD2.F32 R84, -RZ, R14.H0_H0 ;  /* 0x2000000eff540230 */ /* 0x004fc60000004100 */
[----:B------:R-:W-:Y:S02]  /*0db0*/  LEA.HI.SX32 R14, R85, R0, 0x1d ;  /* 0x00000000550e7211 */ /* 0x000fe400078feaff */
[----:B------:R-:W-:-:S03]  /*0dc0*/  @P1 R2UR UR4, R84 ;  /* 0x00000000540412ca */ /* 0x000fc600000e0000 */
[----:B------:R-:W-:Y:S01]  /*0dd0*/  IMAD.MOV.U32 R15, RZ, RZ, R14 ;  /* 0x000000ffff0f7224 */ /* 0x000fe200078e000e */
        /* <DEDUP_REMOVED lines=22> */
.L_x_20683:
[----:B------:R-:W-:Y:S05]  /*0f40*/  BRX R94 -0xf50                                         (*"BRANCH_TARGETS .L_x_20684,.L_x_20685,.L_x_20686"*) ;  /* 0xfffffff05e2c7949 */ /* 0x000fea000383ffff */
.L_x_20686:
[----:B------:R-:W-:Y:S01]  /*0f50*/  VIADD R96, R8, 0x1 ;  /* 0x0000000108607836 */ /* 0x000fe20000000000 */
[----:B------:R-:W-:Y:S01]  /*0f60*/  MOV R97, R6 ;  /* 0x0000000600617202 */ /* 0x000fe20000000f00 */
[----:B------:R-:W-:Y:S01]  /*0f70*/  IMAD.MOV.U32 R92, RZ, RZ, R10 ;  /* 0x000000ffff5c7224 */ /* 0x000fe200078e000a */
[----:B------:R-:W-:Y:S06]  /*0f80*/  BRA `(.L_x_14397) ;  /* 0x0000000000f47947 */ /* 0x000fec0003800000 */
.L_x_20684:
[----:B------:R-:W-:Y:S01]  /*0f90*/  IMAD.MOV.U32 R92, RZ, RZ, R10 ;  /* 0x000000ffff5c7224 */ /* 0x000fe200078e000a */
[----:B------:R-:W-:Y:S01]  /*0fa0*/  MOV R97, R5 ;  /* 0x0000000500617202 */ /* 0x000fe20000000f00 */
[----:B------:R-:W-:Y:S01]  /*0fb0*/  IMAD.MOV.U32 R96, RZ, RZ, 0x3 ;  /* 0x00000003ff607424 */ /* 0x000fe200078e00ff */
[----:B------:R-:W-:Y:S06]  /*0fc0*/  BRA `(.L_x_14397) ;  /* 0x0000000000e47947 */ /* 0x000fec0003800000 */
.L_x_20685:
        /* <DEDUP_REMOVED lines=13> */
.L_x_14399:
[----:B------:R-:W-:Y:S05]  /*10a0*/  BSYNC.RECONVERGENT B2 ;  /* 0x0000000000027941 */ /* 0x000fea0003800200 */
.L_x_14398:
        /* <DEDUP_REMOVED lines=43> */
.L_x_14397:
[----:B------:R-:W-:Y:S05]  /*1360*/  BSYNC.RECONVERGENT B1 ;  /* 0x0000000000017941 */ /* 0x000fea0003800200 */
.L_x_14396:
        /* <DEDUP_REMOVED lines=26> */
.L_x_14402:
        /* <DEDUP_REMOVED lines=13> */
.L_x_14404:
[----:B------:R-:W-:Y:S05]  /*15e0*/  BSYNC.RECONVERGENT B2 ;  /* 0x0000000000027941 */ /* 0x000fea0003800200 */
.L_x_14403:
        /* <DEDUP_REMOVED lines=43> */
.L_x_14401:
[----:B------:R-:W-:Y:S05]  /*18a0*/  BSYNC.RECONVERGENT B1 ;  /* 0x0000000000017941 */ /* 0x000fea0003800200 */
.L_x_14400:
        /* <DEDUP_REMOVED lines=22> */
.L_x_14407:
        /* <DEDUP_REMOVED lines=13> */
.L_x_14409:
[----:B------:R-:W-:Y:S05]  /*1ae0*/  BSYNC.RECONVERGENT B2 ;  /* 0x0000000000027941 */ /* 0x000fea0003800200 */
.L_x_14408:
        /* <DEDUP_REMOVED lines=43> */
.L_x_14406:
[----:B------:R-:W-:Y:S05]  /*1da0*/  BSYNC.RECONVERGENT B1 ;  /* 0x0000000000017941 */ /* 0x000fea0003800200 */
.L_x_14405:
        /* <DEDUP_REMOVED lines=22> */
.L_x_14412:
        /* <DEDUP_REMOVED lines=13> */
.L_x_14414:
[----:B------:R-:W-:Y:S05]  /*1fe0*/  BSYNC.RECONVERGENT B2 ;  /* 0x0000000000027941 */ /* 0x000fea0003800200 */
.L_x_14413:
        /* <DEDUP_REMOVED lines=43> */
.L_x_14411:
[----:B------:R-:W-:Y:S05]  /*22a0*/  BSYNC.RECONVERGENT B1 ;  /* 0x0000000000017941 */ /* 0x000fea0003800200 */
.L_x_14410:
        /* <DEDUP_REMOVED lines=22> */
.L_x_14417:
        /* <DEDUP_REMOVED lines=13> */
.L_x_14419:
[----:B------:R-:W-:Y:S05]  /*24e0*/  BSYNC.RECONVERGENT B2 ;  /* 0x0000000000027941 */ /* 0x000fea0003800200 */
.L_x_14418:
        /* <DEDUP_REMOVED lines=43> */
.L_x_14416:
[----:B------:R-:W-:Y:S05]  /*27a0*/  BSYNC.RECONVERGENT B1 ;  /* 0x0000000000017941 */ /* 0x000fea0003800200 */
.L_x_14415:
        /* <DEDUP_REMOVED lines=22> */
.L_x_14422:
        /* <DEDUP_REMOVED lines=13> */
.L_x_14424:
[----:B------:R-:W-:Y:S05]  /*29e0*/  BSYNC.RECONVERGENT B2 ;  /* 0x0000000000027941 */ /* 0x000fea0003800200 */
.L_x_14423:
        /* <DEDUP_REMOVED lines=43> */
.L_x_14421:
[----:B------:R-:W-:Y:S05]  /*2ca0*/  BSYNC.RECONVERGENT B1 ;  /* 0x0000000000017941 */ /* 0x000fea0003800200 */
.L_x_14420:
        /* <DEDUP_REMOVED lines=22> */
.L_x_14427:
        /* <DEDUP_REMOVED lines=13> */
.L_x_14429:
[----:B------:R-:W-:Y:S05]  /*2ee0*/  BSYNC.RECONVERGENT B2 ;  /* 0x0000000000027941 */ /* 0x000fea0003800200 */
.L_x_14428:
        /* <DEDUP_REMOVED lines=43> */
.L_x_14426:
[----:B------:R-:W-:Y:S05]  /*31a0*/  BSYNC.RECONVERGENT B1 ;  /* 0x0000000000017941 */ /* 0x000fea0003800200 */
.L_x_14425:
[----:B------:R-:W-:Y:S01]  /*31b0*/  I2FP.F32.U32 R85, R84 ;  /* 0x0000005400557245 */ /* 0x000fe20000201000 */
[----:B------:R-:W-:Y:S01]  /*31c0*/  HADD2.F32 R84, -RZ, R87.H0_H0 ;  /* 0x20000057ff547230 */ /* 0x000fe20000004100 */
[----:B------:R-:W-:Y:S01]  /*31d0*/  ISETP.NE.AND P6, PT, R86, 0x1, PT ;  /* 0x000000015600780c */ /* 0x000fe20003fc5270 */
[----:B------:R-:W-:Y:S02]  /*31e0*/  BSSY.RECONVERGENT B1, `(.L_x_14430) ;  /* 0x000004e000017945 */ /* 0x000fe40003800200 */
[----:B------:R-:W-:Y:S01]  /*31f0*/  FFMA.FTZ R8, R85, R94, 1.1641532182693481445e-10 ;  /* 0x2f00000055087423 */ /* 0x000fe2000001005e */
[----:B------:R-:W-:Y:S01]  /*3200*/  FMUL.FTZ R85, R84, UR4 ;  /* 0x0000000454557c20 */ /* 0x000fe20008410000 */
[----:B------:R-:W-:-:S03]  /*3210*/  IMAD.MOV.U32 R84, RZ, RZ, R12 ;  /* 0x000000ffff547224 */ /* 0x000fc600078e000c */
        /* <DEDUP_REMOVED lines=15> */
.L_x_14432:
        /* <DEDUP_REMOVED lines=15> */
.L_x_14434:
[----:B------:R-:W-:Y:S05]  /*3400*/  BSYNC.RECONVERGENT B2 ;  /* 0x0000000000027941 */ /* 0x000fea0003800200 */
.L_x_14433:
        /* <DEDUP_REMOVED lines=43> */
.L_x_14431:
[----:B------:R-:W-:Y:S05]  /*36c0*/  BSYNC.RECONVERGENT B1 ;  /* 0x0000000000017941 */ /* 0x000fea0003800200 */
.L_x_14430:
        /* <DEDUP_REMOVED lines=10> */
.L_x_14395:
        /* <DEDUP_REMOVED lines=16> */
.L_x_14438:
        /* <DEDUP_REMOVED lines=13> */
.L_x_14440:
[----:B------:R-:W-:Y:S05]  /*3940*/  BSYNC.RECONVERGENT B2 ;  /* 0x0000000000027941 */ /* 0x000fea0003800200 */
.L_x_14439:
        /* <DEDUP_REMOVED lines=43> */
.L_x_14437:
[----:B------:R-:W-:Y:S05]  /*3c00*/  BSYNC.RECONVERGENT B1 ;  /* 0x0000000000017941 */ /* 0x000fea0003800200 */
.L_x_14436:
[----:B------:R-:W0:Y:S01]  /*3c10*/  LDC R10, c[0x0][0x404] ;  /* 0x00010100ff0a7b82 */ /* 0x000e220000000800 */
[----:B------:R-:W-:Y:S01]  /*3c20*/  ISETP.NE.AND P0, PT, R19, 0x1, PT ;  /* 0x000000011300780c */ /* 0x000fe20003f05270 */
[----:B-----5:R-:W-:Y:S01]  /*3c30*/  HADD2.F32 R8, -RZ, R84.H0_H0 ;  /* 0x20000054ff087230 */ /* 0x020fe20000004100 */
[----:B------:R-:W-:Y:S01]  /*3c40*/  I2FP.F32.U32 R17, R16 ;  /* 0x0000001000117245 */ /* 0x000fe20000201000 */
[----:B------:R-:W-:Y:S01]  /*3c50*/  IMAD.MOV.U32 R16, RZ, RZ, 0x2f800000 ;  /* 0x2f800000ff107424 */ /* 0x000fe200078e00ff */
[----:B------:R-:W-:Y:S01]  /*3c60*/  BSSY.RECONVERGENT B1, `(.L_x_14441) ;  /* 0x000004b000017945 */ /* 0x000fe20003800200 */
[----:B------:R-:W-:Y:S02]  /*3c70*/  HFMA2 R88, -RZ, RZ, 0, 1.1920928955078125e-07 ;  /* 0x00000002ff587431 */ /* 0x000fe400000001ff */
[----:B------:R-:W-:Y:S01]  /*3c80*/  FMUL.FTZ R18, R8, UR4 ;  /* 0x0000000408127c20 */ /* 0x000fe20008410000 */
[----:B------:R-:W1:Y:S01]  /*3c90*/  LDC R15, c[0x0][0x408] ;  /* 0x00010200ff0f7b82 */ /* 0x000e620000000800 */
[----:B------:R-:W-:Y:S01]  /*3ca0*/  FFMA.FTZ R17, R17, R16, 1.1641532182693481445e-10 ;  /* 0x2f00000011117423 */ /* 0x000fe20000010010 */
[----:B------:R-:W-:-:S04]  /*3cb0*/  IMAD.MOV.U32 R8, RZ, RZ, R12 ;  /* 0x000000ffff087224 */ /* 0x000fc800078e000c */
        /* <DEDUP_REMOVED lines=12> */
.L_x_14443:
        /* <DEDUP_REMOVED lines=13> */
.L_x_14445:
[----:B------:R-:W-:Y:S05]  /*3e50*/  BSYNC.RECONVERGENT B2 ;  /* 0x0000000000027941 */ /* 0x000fea0003800200 */
.L_x_14444:
        /* <DEDUP_REMOVED lines=43> */
.L_x_14442:
[----:B------:R-:W-:Y:S05]  /*4110*/  BSYNC.RECONVERGENT B1 ;  /* 0x0000000000017941 */ /* 0x000fea0003800200 */
.L_x_14441:
        /* <DEDUP_REMOVED lines=19> */
.L_x_14448:
        /* <DEDUP_REMOVED lines=13> */
.L_x_14450:
[----:B------:R-:W-:Y:S05]  /*4320*/  BSYNC.RECONVERGENT B2 ;  /* 0x0000000000027941 */ /* 0x000fea0003800200 */
.L_x_14449:
        /* <DEDUP_REMOVED lines=43> */
.L_x_14447:
[----:B------:R-:W-:Y:S05]  /*45e0*/  BSYNC.RECONVERGENT B1 ;  /* 0x0000000000017941 */ /* 0x000fea0003800200 */
.L_x_14446:
        /* <DEDUP_REMOVED lines=19> */
.L_x_14453:
        /* <DEDUP_REMOVED lines=13> */
.L_x_14455:
[----:B------:R-:W-:Y:S05]  /*47f0*/  BSYNC.RECONVERGENT B2 ;  /* 0x0000000000027941 */ /* 0x000fea0003800200 */
.L_x_14454:
        /* <DEDUP_REMOVED lines=43> */
.L_x_14452:
[----:B------:R-:W-:Y:S05]  /*4ab0*/  BSYNC.RECONVERGENT B1 ;  /* 0x0000000000017941 */ /* 0x000fea0003800200 */
.L_x_14451:
[----:B------:R-:W-:Y:S01]  /*4ac0*/  ISETP.NE.AND P3, PT, R88, 0x1, PT ;  /* 0x000000015800780c */ /* 0x000fe20003f65270 */
[----:B------:R-:W-:Y:S01]  /*4ad0*/  HADD2.F32 R85, -RZ, R85.H1_H1 ;  /* 0x30000055ff557230 */ /* 0x000fe20000004100 */
[----:B------:R-:W-:Y:S01]  /*4ae0*/  I2FP.F32.U32 R89, R8 ;  /* 0x0000000800597245 */ /* 0x000fe20000201000 */
[----:B------:R-:W-:Y:S01]  /*4af0*/  BSSY.RECONVERGENT B1, `(.L_x_14456) ;  /* 0x0000049000017945 */ /* 0x000fe20003800200 */
[----:B------:R-:W-:Y:S02]  /*4b00*/  IMAD.MOV.U32 R8, RZ, RZ, R12 ;  /* 0x000000ffff087224 */ /* 0x000fe400078e000c */
[----:B------:R-:W-:Y:S01]  /*4b10*/  FMUL.FTZ R84, R85, UR4 ;  /* 0x0000000455547c20 */ /* 0x000fe20008410000 */
[----:B------:R-:W-:-:S03]  /*4b20*/  FFMA.FTZ R89, R89, R16, 1.1641532182693481445e-10 ;  /* 0x2f00000059597423 */ /* 0x000fc60000010010 */
[----:B------:R-:W-:Y:S02]  /*4b30*/  FMUL.FTZ R84, R84, R15 ;  /* 0x0000000f54547220 */ /* 0x000fe40000410000 */
[----:B------:R-:W-:Y:S01]  /*4b40*/  FSETP.LE.FTZ.AND P2, PT, R89, R10, PT ;  /* 0x0000000a5900720b */ /* 0x000fe20003f53000 */
[----:B------:R-:W-:Y:S01]  /*4b50*/  HFMA2 R89, -RZ, RZ, 0, 1.1920928955078125e-07 ;  /* 0x00000002ff597431 */ /* 0x000fe200000001ff */
        /* <DEDUP_REMOVED lines=9> */
.L_x_14458:
        /* <DEDUP_REMOVED lines=13> */
.L_x_14460:
[----:B------:R-:W-:Y:S05]  /*4cc0*/  BSYNC.RECONVERGENT B2 ;  /* 0x0000000000027941 */ /* 0x000fea0003800200 */
.L_x_14459:
        /* <DEDUP_REMOVED lines=43> */
.L_x_14457:
[----:B------:R-:W-:Y:S05]  /*4f80*/  BSYNC.RECONVERGENT B1 ;  /* 0x0000000000017941 */ /* 0x000fea0003800200 */
.L_x_14456:
        /* <DEDUP_REMOVED lines=19> */
.L_x_14463:
        /* <DEDUP_REMOVED lines=13> */
.L_x_14465:
[----:B------:R-:W-:Y:S05]  /*5190*/  BSYNC.RECONVERGENT B2 ;  /* 0x0000000000027941 */ /* 0x000fea0003800200 */
.L_x_14464:
        /* <DEDUP_REMOVED lines=43> */
.L_x_14462:
[----:B------:R-:W-:Y:S05]  /*5450*/  BSYNC.RECONVERGENT B1 ;  /* 0x0000000000017941 */ /* 0x000fea0003800200 */
.L_x_14461:
        /* <DEDUP_REMOVED lines=19> */
.L_x_14468:
        /* <DEDUP_REMOVED lines=13> */
.L_x_14470:
[----:B------:R-:W-:Y:S05]  /*5660*/  BSYNC.RECONVERGENT B2 ;  /* 0x0000000000027941 */ /* 0x000fea0003800200 */
.L_x_14469:
        /* <DEDUP_REMOVED lines=43> */
.L_x_14467:
[----:B------:R-:W-:Y:S05]  /*5920*/  BSYNC.RECONVERGENT B1 ;  /* 0x0000000000017941 */ /* 0x000fea0003800200 */
.L_x_14466:
        /* <DEDUP_REMOVED lines=19> */
.L_x_14473:
        /* <DEDUP_REMOVED lines=15> */
.L_x_14475:
[----:B------:R-:W-:Y:S05]  /*5b50*/  BSYNC.RECONVERGENT B2 ;  /* 0x0000000000027941 */ /* 0x000fea0003800200 */
.L_x_14474:
        /* <DEDUP_REMOVED lines=43> */
.L_x_14472:
[----:B------:R-:W-:Y:S05]  /*5e10*/  BSYNC.RECONVERGENT B1 ;  /* 0x0000000000017941 */ /* 0x000fea0003800200 */
.L_x_14471:
        /* <DEDUP_REMOVED lines=16> */
.L_x_14435:
        /* <DEDUP_REMOVED lines=22> */
.L_x_14394:
[----:B0-----:R-:W-:Y:S05]  /*6080*/  BSYNC.RECONVERGENT B0 ;  /* 0x0000000000007941 */ /* 0x001fea0003800200 */
.L_x_14393:
[----:B------:R-:W-:Y:S01]  /*6090*/  ISETP.GE.U32.AND P0, PT, R2, 0x100, PT ;  /* 0x000001000200780c */ /* 0x000fe20003f06070 */
[----:B------:R-:W-:Y:S03]  /*60a0*/  BSSY.RECONVERGENT B0, `(.L_x_14476) ;  /* 0x0000528000007945 */ /* 0x000fe60003800200 */
[----:B--2---:R-:W-:-:S09]  /*60b0*/  P2R R94, PR, RZ, 0x1 ;  /* 0x00000001ff5e7803 */ /* 0x004fd20000000000 */
        /* <DEDUP_REMOVED lines=27> */
.L_x_14481:
        /* <DEDUP_REMOVED lines=13> */
.L_x_14483:
[----:B------:R-:W-:Y:S05]  /*6340*/  BSYNC.RECONVERGENT B2 ;  /* 0x0000000000027941 */ /* 0x000fea0003800200 */
.L_x_14482:
        /* <DEDUP_REMOVED lines=43> */
.L_x_14480:
[----:B------:R-:W-:Y:S05]  /*6600*/  BSYNC.RECONVERGENT B1 ;  /* 0x0000000000017941 */ /* 0x000fea0003800200 */
.L_x_14479:
        /* <DEDUP_REMOVED lines=26> */
.L_x_14486:
        /* <DEDUP_REMOVED lines=13> */
.L_x_14488:
[----:B------:R-:W-:Y:S05]  /*6880*/  BSYNC.RECONVERGENT B2 ;  /* 0x0000000000027941 */ /* 0x000fea0003800200 */
.L_x_14487:
        /* <DEDUP_REMOVED lines=43> */
.L_x_14485:
[----:B------:R-:W-:Y:S05]  /*6b40*/  BSYNC.RECONVERGENT B1 ;  /* 0x0000000000017941 */ /* 0x000fea0003800200 */
.L_x_14484:
        /* <DEDUP_REMOVED lines=22> */
.L_x_14491:
        /* <DEDUP_REMOVED lines=13> */
.L_x_14493:
[----:B------:R-:W-:Y:S05]  /*6d80*/  BSYNC.RECONVERGENT B2 ;  /* 0x0000000000027941 */ /* 0x000fea0003800200 */
.L_x_14492:
        /* <DEDUP_REMOVED lines=43> */
.L_x_14490:
[----:B------:R-:W-:Y:S05]  /*7040*/  BSYNC.RECONVERGENT B1 ;  /* 0x0000000000017941 */ /* 0x000fea0003800200 */
.L_x_14489:
        /* <DEDUP_REMOVED lines=22> */
.L_x_14496:
        /* <DEDUP_REMOVED lines=13> */
.L_x_14498:
[----:B------:R-:W-:Y:S05]  /*7280*/  BSYNC.RECONVERGENT B2 ;  /* 0x0000000000027941 */ /* 0x000fea0003800200 */
.L_x_14497:
        /* <DEDUP_REMOVED lines=43> */
.L_x_14495:
[----:B------:R-:W-:Y:S05]  /*7540*/  BSYNC.RECONVERGENT B1 ;  /* 0x0000000000017941 */ /* 0x000fea0003800200 */
.L_x_14494:
        /* <DEDUP_REMOVED lines=22> */
.L_x_14501:
        /* <DEDUP_REMOVED lines=13> */
.L_x_14503:
[----:B------:R-:W-:Y:S05]  /*7780*/  BSYNC.RECONVERGENT B2 ;  /* 0x0000000000027941 */ /* 0x000fea0003800200 */
.L_x_14502:
        /* <DEDUP_REMOVED lines=43> */
.L_x_14500:
[----:B------:R-:W-:Y:S05]  /*7a40*/  BSYNC.RECONVERGENT B1 ;  /* 0x0000000000017941 */ /* 0x000fea0003800200 */
.L_x_14499:
        /* <DEDUP_REMOVED lines=22> */
.L_x_14506:
        /* <DEDUP_REMOVED lines=13> */
.L_x_14508:
[----:B------:R-:W-:Y:S05]  /*7c80*/  BSYNC.RECONVERGENT B2 ;  /* 0x0000000000027941 */ /* 0x000fea0003800200 */
.L_x_14507:
        /* <DEDUP_REMOVED lines=43> */
.L_x_14505:
[----:B------:R-:W-:Y:S05]  /*7f40*/  BSYNC.RECONVERGENT B1 ;  /* 0x0000000000017941 */ /* 0x000fea0003800200 */
.L_x_14504:
        /* <DEDUP_REMOVED lines=22> */
.L_x_14511:
        /* <DEDUP_REMOVED lines=13> */
.L_x_14513:
[----:B------:R-:W-:Y:S05]  /*8180*/  BSYNC.RECONVERGENT B2 ;  /* 0x0000000000027941 */ /* 0x000fea0003800200 */
.L_x_14512:
        /* <DEDUP_REMOVED lines=43> */
.L_x_14510:
[----:B------:R-:W-:Y:S05]  /*8440*/  BSYNC.RECONVERGENT B1 ;  /* 0x0000000000017941 */ /* 0x000fea0003800200 */
.L_x_14509:
        /* <DEDUP_REMOVED lines=22> */
.L_x_14516:
        /* <DEDUP_REMOVED lines=15> */
.L_x_14518:
[----:B------:R-:W-:Y:S05]  /*86a0*/  BSYNC.RECONVERGENT B2 ;  /* 0x0000000000027941 */ /* 0x000fea0003800200 */
.L_x_14517:
        /* <DEDUP_REMOVED lines=43> */
.L_x_14515:
[----:B------:R-:W-:Y:S05]  /*8960*/  BSYNC.RECONVERGENT B1 ;  /* 0x0000000000017941 */ /* 0x000fea0003800200 */
.L_x_14514:
        /* <DEDUP_REMOVED lines=10> */
.L_x_14478:
        /* <DEDUP_REMOVED lines=16> */
.L_x_14522:
        /* <DEDUP_REMOVED lines=13> */
.L_x_14524:
[----:B------:R-:W-:Y:S05]  /*8be0*/  BSYNC.RECONVERGENT B2 ;  /* 0x0000000000027941 */ /* 0x000fea0003800200 */
.L_x_14523:
        /* <DEDUP_REMOVED lines=43> */
.L_x_14521:
[----:B------:R-:W-:Y:S05]  /*8ea0*/  BSYNC.RECONVERGENT B1 ;  /* 0x0000000000017941 */ /* 0x000fea0003800200 */
.L_x_14520:
[----:B------:R-:W0:Y:S01]  /*8eb0*/  LDC R96, c[0x0][0x404] ;  /* 0x00010100ff607b82 */ /* 0x000e220000000800 */
[----:B------:R-:W-:Y:S01]  /*8ec0*/  I2FP.F32.U32 R8, R68 ;  /* 0x0000004400087245 */ /* 0x000fe20000201000 */
[----:B------:R-:W-:Y:S01]  /*8ed0*/  IMAD.MOV.U32 R99, RZ, RZ, 0x2f800000 ;  /* 0x2f800000ff637424 */ /* 0x000fe200078e00ff */
[----:B------:R-:W-:Y:S01]  /*8ee0*/  ISETP.NE.AND P0, PT, R70, 0x1, PT ;  /* 0x000000014600780c */ /* 0x000fe20003f05270 */
[----:B------:R-:W-:Y:S01]  /*8ef0*/  BSSY.RECONVERGENT B1, `(.L_x_14525) ;  /* 0x000004c000017945 */ /* 0x000fe20003800200 */
[----:B------:R-:W-:Y:S02]  /*8f00*/  HFMA2 R10, -RZ, RZ, 0, 1.1920928955078125e-07 ;  /* 0x00000002ff0a7431 */ /* 0x000fe400000001ff */
[----:B------:R-:W-:Y:S01]  /*8f10*/  FFMA.FTZ R69, R8, R99, 1.1641532182693481445e-10 ;  /* 0x2f00000008457423 */ /* 0x000fe20000010063 */
[----:B-----5:R-:W-:Y:S01]  /*8f20*/  HADD2.F32 R8, -RZ, R72.H0_H0 ;  /* 0x20000048ff087230 */ /* 0x020fe20000004100 */
[----:B------:R-:W1:Y:S03]  /*8f30*/  LDC R98, c[0x0][0x408] ;  /* 0x00010200ff627b82 */ /* 0x000e660000000800 */
[----:B0-----:R-:W-:Y:S01]  /*8f40*/  FSETP.LE.FTZ.AND P1, PT, R69, R96, PT ;  /* 0x000000604500720b */ /* 0x001fe20003f33000 */
[----:B------:R-:W-:Y:S01]  /*8f50*/  FMUL.FTZ R69, R8, UR4 ;  /* 0x0000000408457c20 */ /* 0x000fe20008410000 */
[----:B------:R-:W-:-:S02]  /*8f60*/  IMAD.MOV.U32 R8, RZ, RZ, R12 ;  /* 0x000000ffff087224 */ /* 0x000fc400078e000c */
        /* <DEDUP_REMOVED lines=11> */
.L_x_14527:
        /* <DEDUP_REMOVED lines=13> */
.L_x_14529:
[----:B------:R-:W-:Y:S05]  /*90f0*/  BSYNC.RECONVERGENT B2 ;  /* 0x0000000000027941 */ /* 0x000fea0003800200 */
.L_x_14528:
        /* <DEDUP_REMOVED lines=43> */
.L_x_14526:
[----:B------:R-:W-:Y:S05]  /*93b0*/  BSYNC.RECONVERGENT B1 ;  /* 0x0000000000017941 */ /* 0x000fea0003800200 */
.L_x_14525:
[----:B------:R-:W-:Y:S01]  /*93c0*/  ISETP.NE.AND P1, PT, R10, 0x1, PT ;  /* 0x000000010a00780c */ /* 0x000fe20003f25270 */
[----:B------:R-:W-:Y:S01]  /*93d0*/  HADD2.F32 R72, -RZ, R72.H1_H1 ;  /* 0x30000048ff487230 */ /* 0x000fe20000004100 */
        /* <DEDUP_REMOVED lines=17> */
.L_x_14532:
        /* <DEDUP_REMOVED lines=13> */
.L_x_14534:
[----:B------:R-:W-:Y:S05]  /*95c0*/  BSYNC.RECONVERGENT B2 ;  /* 0x0000000000027941 */ /* 0x000fea0003800200 */
.L_x_14533:
        /* <DEDUP_REMOVED lines=43> */
.L_x_14531:
[----:B------:R-:W-:Y:S05]  /*9880*/  BSYNC.RECONVERGENT B1 ;  /* 0x0000000000017941 */ /* 0x000fea0003800200 */
.L_x_14530:
[----:B------:R-:W-:Y:S01]  /*9890*/  I2FP.F32.U32 R8, R8 ;  /* 0x0000000800087245 */ /* 0x000fe20000201000 */
[----:B------:R-:W-:Y:S01]  /*98a0*/  BSSY.RECONVERGENT B1, `(.L_x_14535) ;  /* 0x000004b000017945 */ /* 0x000fe20003800200 */
[----:B------:R-:W-:Y:S01]  /*98b0*/  ISETP.NE.AND P2, PT, R68, 0x1, PT ;  /* 0x000000014400780c */ /* 0x000fe20003f45270 */
[----:B------:R-:W-:Y:S02]  /*98c0*/  IMAD.MOV.U32 R70, RZ, RZ, 0x2 ;  /* 0x00000002ff467424 */ /* 0x000fe400078e00ff */
[----:B------:R-:W-:Y:S01]  /*98d0*/  FFMA.FTZ R69, R8, R99, 1.1641532182693481445e-10 ;  /* 0x2f00000008457423 */ /* 0x000fe20000010063 */
[----:B------:R-:W-:-:S04]  /*98e0*/  HADD2.F32 R8, -RZ, R73.H0_H0 ;  /* 0x20000049ff087230 */ /* 0x000fc80000004100 */
[----:B------:R-:W-:Y:S01]  /*98f0*/  FSETP.LE.FTZ.AND P1, PT, R69, R96, PT ;  /* 0x000000604500720b */ /* 0x000fe20003f33000 */
[----:B------:R-:W-:Y:S01]  /*9900*/  FMUL.FTZ R69, R8, UR4 ;  /* 0x0000000408457c20 */ /* 0x000fe20008410000 */
[----:B------:R-:W-:-:S03]  /*9910*/  IMAD.MOV.U32 R8, RZ, RZ, R12 ;  /* 0x000000ffff087224 */ /* 0x000fc600078e000c */
[----:B------:R-:W-:Y:S01]  /*9920*/  FMUL.FTZ R10, R69, R98 ;  /* 0x00000062450a7220 */ /* 0x000fe20000410000 */
        /* <DEDUP_REMOVED lines=9> */
.L_x_14537:
        /* <DEDUP_REMOVED lines=13> */
.L_x_14539:
[----:B------:R-:W-:Y:S05]  /*9a90*/  BSYNC.RECONVERGENT B2 ;  /* 0x0000000000027941 */ /* 0x000fea0003800200 */
.L_x_14538:
        /* <DEDUP_REMOVED lines=43> */
.L_x_14536:
[----:B------:R-:W-:Y:S05]  /*9d50*/  BSYNC.RECONVERGENT B1 ;  /* 0x0000000000017941 */ /* 0x000fea0003800200 */
.L_x_14535:
        /* <DEDUP_REMOVED lines=19> */
.L_x_14542:
        /* <DEDUP_REMOVED lines=13> */
.L_x_14544:
[----:B------:R-:W-:Y:S05]  /*9f60*/  BSYNC.RECONVERGENT B2 ;  /* 0x0000000000027941 */ /* 0x000fea0003800200 */
.L_x_14543:
        /* <DEDUP_REMOVED lines=43> */
.L_x_14541:
[----:B------:R-:W-:Y:S05]  /*a220*/  BSYNC.RECONVERGENT B1 ;  /* 0x0000000000017941 */ /* 0x000fea0003800200 */
.L_x_14540:
[----:B------:R-:W-:Y:S01]  /*a230*/  ISETP.NE.AND P4, PT, R71, 0x1, PT ;  /* 0x000000014700780c */ /* 0x000fe20003f85270 */
[----:B------:R-:W-:Y:S01]  /*a240*/  HADD2.F32 R68, -RZ, R74.H0_H0 ;  /* 0x2000004aff447230 */ /* 0x000fe20000004100 */
[----:B------:R-:W-:Y:S01]  /*a250*/  I2FP.F32.U32 R8, R8 ;  /* 0x0000000800087245 */ /* 0x000fe20000201000 */
[----:B------:R-:W-:Y:S03]  /*a260*/  BSSY.RECONVERGENT B1, `(.L_x_14545) ;  /* 0x0000049000017945 */ /* 0x000fe60003800200 */
[----:B------:R-:W-:Y:S01]  /*a270*/  FMUL.FTZ R87, R68, UR4 ;  /* 0x0000000444577c20 */ /* 0x000fe20008410000 */
[----:B------:R-:W-:Y:S01]  /*a280*/  FFMA.FTZ R69, R8, R99, 1.1641532182693481445e-10 ;  /* 0x2f00000008457423 */ /* 0x000fe20000010063 */
[----:B------:R-:W-:Y:S02]  /*a290*/  HFMA2 R68, -RZ, RZ, 0, 1.1920928955078125e-07 ;  /* 0x00000002ff447431 */ /* 0x000fe400000001ff */
[----:B------:R-:W-:-:S02]  /*a2a0*/  IMAD.MOV.U32 R8, RZ, RZ, R12 ;  /* 0x000000ffff087224 */ /* 0x000fc400078e000c */
        /* <DEDUP_REMOVED lines=11> */
.L_x_14547:
        /* <DEDUP_REMOVED lines=13> */
.L_x_14549:
[----:B------:R-:W-:Y:S05]  /*a430*/  BSYNC.RECONVERGENT B2 ;  /* 0x0000000000027941 */ /* 0x000fea0003800200 */
.L_x_14548:
        /* <DEDUP_REMOVED lines=43> */
.L_x_14546:
[----:B------:R-:W-:Y:S05]  /*a6f0*/  BSYNC.RECONVERGENT B1 ;  /* 0x0000000000017941 */ /* 0x000fea0003800200 */
.L_x_14545:
        /* <DEDUP_REMOVED lines=19> */
.L_x_14552:
        /* <DEDUP_REMOVED lines=13> */
.L_x_14554:
[----:B------:R-:W-:Y:S05]  /*a900*/  BSYNC.RECONVERGENT B2 ;  /* 0x0000000000027941 */ /* 0x000fea0003800200 */
.L_x_14553:
        /* <DEDUP_REMOVED lines=43> */
.L_x_14551:
[----:B------:R-:W-:Y:S05]  /*abc0*/  BSYNC.RECONVERGENT B1 ;  /* 0x0000000000017941 */ /* 0x000fea0003800200 */
.L_x_14550:
        /* <DEDUP_REMOVED lines=19> */
.L_x_14557:
        /* <DEDUP_REMOVED lines=15> */
.L_x_14559:
[----:B------:R-:W-:Y:S05]  /*adf0*/  BSYNC.RECONVERGENT B2 ;  /* 0x0000000000027941 */ /* 0x000fea0003800200 */
.L_x_14558:
        /* <DEDUP_REMOVED lines=43> */
.L_x_14556:
[----:B------:R-:W-:Y:S05]  /*b0b0*/  BSYNC.RECONVERGENT B1 ;  /* 0x0000000000017941 */ /* 0x000fea0003800200 */
.L_x_14555:
        /* <DEDUP_REMOVED lines=16> */
.L_x_14519:
        /* <DEDUP_REMOVED lines=22> */
.L_x_14477:
[----:B------:R-:W-:Y:S05]  /*b320*/  BSYNC.RECONVERGENT B0 ;  /* 0x0000000000007941 */ /* 0x000fea0003800200 */
.L_x_14476:
        /* <DEDUP_REMOVED lines=30> */
.L_x_14565:
        /* <DEDUP_REMOVED lines=13> */
.L_x_14567:
[----:B------:R-:W-:Y:S05]  /*b5e0*/  BSYNC.RECONVERGENT B2 ;  /* 0x0000000000027941 */ /* 0x000fea0003800200 */
.L_x_14566:
        /* <DEDUP_REMOVED lines=43> */
.L_x_14564:
[----:B------:R-:W-:Y:S05]  /*b8a0*/  BSYNC.RECONVERGENT B1 ;  /* 0x0000000000017941 */ /* 0x000fea0003800200 */
.L_x_14563:
        /* <DEDUP_REMOVED lines=10> */
[----:B------:R-:W-:-:S02]  /*b950*/  IMAD.MOV.U32 R8, RZ, RZ, R12 ;  /* 0x000000ffff087224 */ /* 0x000fc400078e000c */
[----:B0-----:R-:W-:Y:S02]  /*b960*/  FMUL.FTZ R99, R99, R10 ;  /* 0x0000000a63637220 */ /* 0x001fe40000410000 */
        /* <DEDUP_REMOVED lines=14> */
.L_x_14570:
        /* <DEDUP_REMOVED lines=13> */
.L_x_14572:
[----:B------:R-:W-:Y:S05]  /*bb20*/  BSYNC.RECONVERGENT B2 ;  /* 0x0000000000027941 */ /* 0x000fea0003800200 */
.L_x_14571:
        /* <DEDUP_REMOVED lines=43> */
.L_x_14569:
[----:B------:R-:W-:Y:S05]  /*bde0*/  BSYNC.RECONVERGENT B1 ;  /* 0x0000000000017941 */ /* 0x000fea0003800200 */
.L_x_14568:
        /* <DEDUP_REMOVED lines=22> */
.L_x_14575:
        /* <DEDUP_REMOVED lines=13> */
.L_x_14577:
[----:B------:R-:W-:Y:S05]  /*c020*/  BSYNC.RECONVERGENT B2 ;  /* 0x0000000000027941 */ /* 0x000fea0003800200 */
.L_x_14576:
        /* <DEDUP_REMOVED lines=43> */
.L_x_14574:
[----:B------:R-:W-:Y:S05]  /*c2e0*/  BSYNC.RECONVERGENT B1 ;  /* 0x0000000000017941 */ /* 0x000fea0003800200 */
.L_x_14573:
        /* <DEDUP_REMOVED lines=22> */
.L_x_14580:
        /* <DEDUP_REMOVED lines=13> */
.L_x_14582:
[----:B------:R-:W-:Y:S05]  /*c520*/  BSYNC.RECONVERGENT B2 ;  /* 0x0000000000027941 */ /* 0x000fea0003800200 */
.L_x_14581:
        /* <DEDUP_REMOVED lines=43> */
.L_x_14579:
[----:B------:R-:W-:Y:S05]  /*c7e0*/  BSYNC.RECONVERGENT B1 ;  /* 0x0000000000017941 */ /* 0x000fea0003800200 */
.L_x_14578:
        /* <DEDUP_REMOVED lines=22> */
.L_x_14585:
        /* <DEDUP_REMOVED lines=13> */
.L_x_14587:
[----:B------:R-:W-:Y:S05]  /*ca20*/  BSYNC.RECONVERGENT B2 ;  /* 0x0000000000027941 */ /* 0x000fea0003800200 */
.L_x_14586:
        /* <DEDUP_REMOVED lines=43> */
.L_x_14584:
[----:B------:R-:W-:Y:S05]  /*cce0*/  BSYNC.RECONVERGENT B1 ;  /* 0x0000000000017941 */ /* 0x000fea0003800200 */
.L_x_14583:
        /* <DEDUP_REMOVED lines=22> */
.L_x_14590:
        /* <DEDUP_REMOVED lines=13> */
.L_x_14592:
[----:B------:R-:W-:Y:S05]  /*cf20*/  BSYNC.RECONVERGENT B2 ;  /* 0x0000000000027941 */ /* 0x000fea0003800200 */
.L_x_14591:
        /* <DEDUP_REMOVED lines=43> */
.L_x_14589:
[----:B------:R-:W-:Y:S05]  /*d1e0*/  BSYNC.RECONVERGENT B1 ;  /* 0x0000000000017941 */ /* 0x000fea0003800200 */
.L_x_14588:
        /* <DEDUP_REMOVED lines=22> */
.L_x_14595:
        /* <DEDUP_REMOVED lines=13> */
.L_x_14597:
[----:B------:R-:W-:Y:S05]  /*d420*/  BSYNC.RECONVERGENT B2 ;  /* 0x0000000000027941 */ /* 0x000fea0003800200 */
.L_x_14596:
        /* <DEDUP_REMOVED lines=43> */
.L_x_14594:
[----:B------:R-:W-:Y:S05]  /*d6e0*/  BSYNC.RECONVERGENT B1 ;  /* 0x0000000000017941 */ /* 0x000fea0003800200 */
.L_x_14593:
        /* <DEDUP_REMOVED lines=22> */
.L_x_14600:
        /* <DEDUP_REMOVED lines=15> */
.L_x_14602:
[----:B------:R-:W-:Y:S05]  /*d940*/  BSYNC.RECONVERGENT B2 ;  /* 0x0000000000027941 */ /* 0x000fea0003800200 */
.L_x_14601:
        /* <DEDUP_REMOVED lines=43> */
.L_x_14599:
[----:B------:R-:W-:Y:S05]  /*dc00*/  BSYNC.RECONVERGENT B1 ;  /* 0x0000000000017941 */ /* 0x000fea0003800200 */
.L_x_14598:
        /* <DEDUP_REMOVED lines=10> */
.L_x_14562:
        /* <DEDUP_REMOVED lines=16> */
.L_x_14606:
        /* <DEDUP_REMOVED lines=13> */
.L_x_14608:
[----:B------:R-:W-:Y:S05]  /*de80*/  BSYNC.RECONVERGENT B2 ;  /* 0x0000000000027941 */ /* 0x000fea0003800200 */
.L_x_14607:
        /* <DEDUP_REMOVED lines=43> */
.L_x_14605:
[----:B------:R-:W-:Y:S05]  /*e140*/  BSYNC.RECONVERGENT B1 ;  /* 0x0000000000017941 */ /* 0x000fea0003800200 */
.L_x_14604:
[----:B------:R-:W1:Y:S01]  /*e150*/  LDC R98, c[0x0][0x404] ;  /* 0x00010100ff627b82 */ /* 0x000e620000000800 */
[----:B------:R-:W-:Y:S01]  /*e160*/  ISETP.NE.AND P0, PT, R78, 0x1, PT ;  /* 0x000000014e00780c */ /* 0x000fe20003f05270 */
[----:B------:R-:W-:Y:S01]  /*e170*/  IMAD.MOV.U32 R100, RZ, RZ, 0x2f800000 ;  /* 0x2f800000ff647424 */ /* 0x000fe200078e00ff */
[----:B------:R-:W-:Y:S01]  /*e180*/  I2FP.F32.U32 R77, R76 ;  /* 0x0000004c004d7245 */ /* 0x000fe20000201000 */
[----:B-----5:R-:W-:Y:S01]  /*e190*/  HADD2.F32 R8, -RZ, R80.H0_H0 ;  /* 0x20000050ff087230 */ /* 0x020fe20000004100 */
[----:B------:R-:W-:Y:S01]  /*e1a0*/  BSSY.RECONVERGENT B1, `(.L_x_14609) ;  /* 0x000004b000017945 */ /* 0x000fe20003800200 */
[----:B------:R-:W-:Y:S02]  /*e1b0*/  MOV R76, 0x2 ;  /* 0x00000002004c7802 */ /* 0x000fe40000000f00 */
[----:B0-----:R-:W0:Y:S01]  /*e1c0*/  LDC R97, c[0x0][0x408] ;  /* 0x00010200ff617b82 */ /* 0x001e220000000800 */
[----:B------:R-:W-:Y:S01]  /*e1d0*/  FFMA.FTZ R77, R77, R100, 1.1641532182693481445e-10 ;  /* 0x2f0000004d4d7423 */ /* 0x000fe20000010064 */
[----:B------:R-:W-:Y:S01]  /*e1e0*/  FMUL.FTZ R10, R8, UR4 ;  /* 0x00000004080a7c20 */ /* 0x000fe20008410000 */
[----:B------:R-:W-:-:S03]  /*e1f0*/  IMAD.MOV.U32 R8, RZ, RZ, R12 ;  /* 0x000000ffff087224 */ /* 0x000fc600078e000c */
[----:B-1----:R-:W-:-:S04]  /*e200*/  FSETP.LE.FTZ.AND P1, PT, R77, R98, PT ;  /* 0x000000624d00720b */ /* 0x002fc80003f33000 */
[----:B------:R-:W-:Y:S01]  /*e210*/  P2R R99, PR, RZ, 0x2 ;  /* 0x00000002ff637803 */ /* 0x000fe20000000000 */
[----:B0-----:R-:W-:Y:S01]  /*e220*/  FMUL.FTZ R101, R10, R97 ;  /* 0x000000610a657220 */ /* 0x001fe20000410000 */
        /* <DEDUP_REMOVED lines=9> */
.L_x_14611:
        /* <DEDUP_REMOVED lines=13> */
.L_x_14613:
[----:B------:R-:W-:Y:S05]  /*e390*/  BSYNC.RECONVERGENT B2 ;  /* 0x0000000000027941 */ /* 0x000fea0003800200 */
.L_x_14612:
        /* <DEDUP_REMOVED lines=43> */
.L_x_14610:
[----:B------:R-:W-:Y:S05]  /*e650*/  BSYNC.RECONVERGENT B1 ;  /* 0x0000000000017941 */ /* 0x000fea0003800200 */
.L_x_14609:
        /* <DEDUP_REMOVED lines=19> */
.L_x_14616:
        /* <DEDUP_REMOVED lines=13> */
.L_x_14618:
[----:B------:R-:W-:Y:S05]  /*e860*/  BSYNC.RECONVERGENT B2 ;  /* 0x0000000000027941 */ /* 0x000fea0003800200 */
.L_x_14617:
        /* <DEDUP_REMOVED lines=43> */
.L_x_14615:
[----:B------:R-:W-:Y:S05]  /*eb20*/  BSYNC.RECONVERGENT B1 ;  /* 0x0000000000017941 */ /* 0x000fea0003800200 */
.L_x_14614:
        /* <DEDUP_REMOVED lines=19> */
.L_x_14621:
        /* <DEDUP_REMOVED lines=13> */
.L_x_14623:
[----:B------:R-:W-:Y:S05]  /*ed30*/  BSYNC.RECONVERGENT B2 ;  /* 0x0000000000027941 */ /* 0x000fea0003800200 */
.L_x_14622:
        /* <DEDUP_REMOVED lines=43> */
.L_x_14620:
[----:B------:R-:W-:Y:S05]  /*eff0*/  BSYNC.RECONVERGENT B1 ;  /* 0x0000000000017941 */ /* 0x000fea0003800200 */
.L_x_14619:
        /* <DEDUP_REMOVED lines=19> */
.L_x_14626:
        /* <DEDUP_REMOVED lines=13> */
.L_x_14628:
[----:B------:R-:W-:Y:S05]  /*f200*/  BSYNC.RECONVERGENT B2 ;  /* 0x0000000000027941 */ /* 0x000fea0003800200 */
.L_x_14627:
        /* <DEDUP_REMOVED lines=43> */
.L_x_14625:
[----:B------:R-:W-:Y:S05]  /*f4c0*/  BSYNC.RECONVERGENT B1 ;  /* 0x0000000000017941 */ /* 0x000fea0003800200 */
.L_x_14624:
        /* <DEDUP_REMOVED lines=19> */
.L_x_14631:
        /* <DEDUP_REMOVED lines=13> */
.L_x_14633:
[----:B------:R-:W-:Y:S05]  /*f6d0*/  BSYNC.RECONVERGENT B2 ;  /* 0x0000000000027941 */ /* 0x000fea0003800200 */
.L_x_14632:
        /* <DEDUP_REMOVED lines=43> */
.L_x_14630:
[----:B------:R-:W-:Y:S05]  /*f990*/  BSYNC.RECONVERGENT B1 ;  /* 0x0000000000017941 */ /* 0x000fea0003800200 */
.L_x_14629:
        /* <DEDUP_REMOVED lines=19> */
.L_x_14636:
        /* <DEDUP_REMOVED lines=13> */
.L_x_14638:
[----:B------:R-:W-:Y:S05]  /*fba0*/  BSYNC.RECONVERGENT B2 ;  /* 0x0000000000027941 */ /* 0x000fea0003800200 */
.L_x_14637:
        /* <DEDUP_REMOVED lines=43> */
.L_x_14635:
[----:B------:R-:W-:Y:S05]  /*fe60*/  BSYNC.RECONVERGENT B1 ;  /* 0x0000000000017941 */ /* 0x000fea0003800200 */
.L_x_14634:
        /* <DEDUP_REMOVED lines=19> */
.L_x_14641:
        /* <DEDUP_REMOVED lines=15> */
.L_x_14643:
[----:B------:R-:W-:Y:S05]  /*10090*/  BSYNC.RECONVERGENT B2 ;  /* 0x0000000000027941 */ /* 0x000fea0003800200 */
.L_x_14642:
        /* <DEDUP_REMOVED lines=43> */
.L_x_14640:
[----:B------:R-:W-:Y:S05]  /*10350*/  BSYNC.RECONVERGENT B1 ;  /* 0x0000000000017941 */ /* 0x000fea0003800200 */
.L_x_14639:
        /* <DEDUP_REMOVED lines=16> */
.L_x_14603:
        /* <DEDUP_REMOVED lines=21> */
.L_x_14561:
[----:B------:R-:W-:Y:S05]  /*105b0*/  BSYNC.RECONVERGENT B0 ;  /* 0x0000000000007941 */ /* 0x000fea0003800200 */
.L_x_14560:
        /* <DEDUP_REMOVED lines=141> */
[----:B------:R-:W-:-:S04]  /*10e90*/  MOV R99, UR10 ;  /* 0x0000000a00637c02 */ /* 0x000fc80008000f00 */
        /* <DEDUP_REMOVED lines=9> */
[----:B------:R-:W-:-:S03]  /*10f30*/  FMUL.FTZ R87, R87, R97 ;  /* 0x0000006157577220 */ /* 0x000fc60000410000 */
[----:B------:R-:W1:Y:S01]  /*10f40*/  SHFL.IDX PT, R93, R93, RZ, 0x1f ;  /* 0x00001fff5d5d7589 */ /* 0x000e6200000e0000 */
[----:B------:R-:W-:Y:S01]  /*10f50*/  FFMA.FTZ R98, R98, R87, R15 ;  /* 0x0000005762627223 */ /* 0x000fe2000001000f */
[----:B------:R-:W2:Y:S04]  /*10f60*/  LDC R96, c[0x0][0x448] ;  /* 0x00011200ff607b82 */ /* 0x000ea80000000800 */
[----:B------:R-:W2:Y:S04]  /*10f70*/  SHFL.IDX PT, R97, R98, RZ, 0x1f ;  /* 0x00001fff62617589 */ /* 0x000ea800000e0000 */
[----:B------:R-:W3:Y:S01]  /*10f80*/  @!P1 LDC.64 R86, c[0x0][0x3c0] ;  /* 0x0000f000ff569b82 */ /* 0x000ee20000000a00 */
[----:B0-----:R-:W-:-:S04]  /*10f90*/  @!P1 IMAD.WIDE R84, R99, 0x4, R84 ;  /* 0x0000000463549825 */ /* 0x001fc800078e0254 */
[----:B-1----:R-:W-:-:S05]  /*10fa0*/  FMUL.FTZ R15, R93, R93 ;  /* 0x0000005d5d0f7220 */ /* 0x002fca0000410000 */
[----:B------:R-:W-:Y:S01]  /*10fb0*/  FSEL R92, R15, RZ, P0 ;  /* 0x000000ff0f5c7208 */ /* 0x000fe20000000000 */
[----:B--2---:R-:W-:Y:S01]  /*10fc0*/  FFMA.FTZ R15, R97, UR14, R96 ;  /* 0x0000000e610f7c23 */ /* 0x004fe20008010060 */
[----:B------:R-:W-:Y:S01]  /*10fd0*/  IMAD.U32 R97, RZ, RZ, UR10 ;  /* 0x0000000aff617e24 */ /* 0x000fe2000f8e00ff */
[----:B------:R-:W-:Y:S02]  /*10fe0*/  FSEL R96, R93, RZ, !P0 ;  /* 0x000000ff5d607208 */ /* 0x000fe40004000000 */
[----:B------:R-:W-:Y:S01]  /*10ff0*/  FADD.FTZ R15, R15, R92 ;  /* 0x0000005c0f0f7221 */ /* 0x000fe20000010000 */
[----:B---3--:R-:W-:-:S05]  /*11000*/  @!P1 IMAD.WIDE R86, R97, 0x4, R86 ;  /* 0x0000000461569825 */ /* 0x008fca00078e0256 */
[----:B------:R-:W0:Y:S01]  /*11010*/  MUFU.RSQ R15, R15 ;  /* 0x0000000f000f7308 */ /* 0x000e220000001400 */
[----:B------:R1:W-:Y:S04]  /*11020*/  @!P1 STG.E desc[UR6][R86.64], R93 ;  /* 0x0000005d56009986 */ /* 0x0003e8000c101906 */
[----:B0-----:R1:W-:Y:S01]  /*11030*/  @!P1 STG.E desc[UR6][R84.64], R15 ;  /* 0x0000000f54009986 */ /* 0x0013e2000c101906 */
[----:B------:R-:W-:Y:S05]  /*11040*/  @!P2 BRA `(.L_x_14645) ;  /* 0x000000000080a947 */ /* 0x000fea0003800000 */
        /* <DEDUP_REMOVED lines=32> */
.L_x_14645:
[----:B------:R-:W-:Y:S05]  /*11250*/  BSYNC.RECONVERGENT B0 ;  /* 0x0000000000007941 */ /* 0x000fea0003800200 */
.L_x_14644:
[----:B------:R-:W-:Y:S01]  /*11260*/  ISETP.NE.AND P0, PT, R94, RZ, PT ;  /* 0x000000ff5e00720c */ /* 0x000fe20003f05270 */
[----:B------:R-:W-:-:S12]  /*11270*/  BSSY.RECONVERGENT B0, `(.L_x_14646) ;  /* 0x0000022000007945 */ /* 0x000fd80003800200 */
        /* <DEDUP_REMOVED lines=33> */
.L_x_14647:
[----:B------:R-:W-:Y:S05]  /*11490*/  BSYNC.RECONVERGENT B0 ;  /* 0x0000000000007941 */ /* 0x000fea0003800200 */
.L_x_14646:
        /* <DEDUP_REMOVED lines=34> */
.L_x_14649:
[----:B------:R-:W-:Y:S05]  /*116c0*/  BSYNC.RECONVERGENT B0 ;  /* 0x0000000000007941 */ /* 0x000fea0003800200 */
.L_x_14648:
[----:B------:R-:W-:Y:S02]  /*116d0*/  UIADD3 UR10, UPT, UPT, UR10, UR16, URZ ;  /* 0x000000100a0a7290 */ /* 0x000fe4000fffe0ff */
[----:B------:R-:W-:Y:S02]  /*116e0*/  UPLOP3.LUT UP2, UPT, UPT, UPT, UP2, 0x40, 0x4 ;  /* 0x000000000004789c */ /* 0x000fe40003f4e820 */
[----:B------:R-:W-:-:S09]  /*116f0*/  UISETP.GE.AND UP1, UPT, UR10, UR17, UPT ;  /* 0x000000110a00728c */ /* 0x000fd2000bf26270 */
[----:B------:R-:W-:Y:S05]  /*11700*/  BRA.U !UP1, `(.L_x_14650) ;  /* 0xfffffef509647547 */ /* 0x000fea000b83ffff */
[----:B------:R-:W-:Y:S05]  /*11710*/  EXIT ;  /* 0x000000000000794d */ /* 0x000fea0003800000 */
.L_x_14651:
        /* <DEDUP_REMOVED lines=14> */
.L_x_20851:


//--------------------- .text._ZN10layer_norm13ln_fwd_kernelINS_13Kernel_traitsIf6__halffS2_fjLj3072ELj1ELj1ELj4ELj16ENS_18Kernel_traits_baseILj3072EfS2_fS2_fjLj128EEEEELb1ELb0ELb0ELb1EEEvNS_9FwdParamsE --------------------------
	.section	.text._ZN10layer_norm13ln_fwd_kernelINS_13Kernel_traitsIf6__halffS2_fjLj3072ELj1ELj1ELj4ELj16ENS_18Kernel_traits_baseILj3072EfS2_fS2_fjLj128EEEEELb1ELb0ELb0ELb1EEEvNS_9FwdParamsE,"ax",@progbits
	.align	128
        .global         _ZN10layer_norm13ln_fwd_kernelINS_13Kernel_traitsIf6__halffS2_fjLj3072ELj1ELj1ELj4ELj16ENS_18Kernel_traits_baseILj3072EfS2_fS2_fjLj128EEEEELb1ELb0ELb0ELb1EEEvNS_9FwdParamsE
        .type           _ZN10layer_norm13ln_fwd_kernelINS_13Kernel_traitsIf6__halffS2_fjLj3072ELj1ELj1ELj4ELj16ENS_18Kernel_traits_baseILj3072EfS2_fS2_fjLj128EEEEELb1ELb0ELb0ELb1EEEvNS_9FwdParamsE,@function
        .size           _ZN10layer_norm13ln_fwd_kernelINS_13Kernel_traitsIf6__halffS2_fjLj3072ELj1ELj1ELj4ELj16ENS_18Kernel_traits_baseILj3072EfS2_fS2_fjLj128EEEEELb1ELb0ELb0ELb1EEEvNS_9FwdParamsE,(.L_x_20852 - _ZN10layer_norm13ln_fwd_kernelINS_13Kernel_traitsIf6__halffS2_fjLj3072ELj1ELj1ELj4ELj16ENS_18Kernel_traits_baseILj3072EfS2_fS2_fjLj128EEEEELb1ELb0ELb0ELb1EEEvNS_9FwdParamsE)
        .other          _ZN10layer_norm13ln_fwd_kernelINS_13Kernel_traitsIf6__halffS2_fjLj3072ELj1ELj1ELj4ELj16ENS_18Kernel_traits_baseILj3072EfS2_fS2_fjLj128EEEEELb1ELb0ELb0ELb1EEEvNS_9FwdParamsE,@"STO_CUDA_ENTRY STV_DEFAULT"
_ZN10layer_norm13ln_fwd_kernelINS_13Kernel_traitsIf6__halffS2_fjLj3072ELj1ELj1ELj4ELj16ENS_18Kernel_traits_baseILj3072EfS2_fS2_fjLj128EEEEELb1ELb0ELb0ELb1EEEvNS_9FwdParamsE:
.text._ZN10layer_norm13ln_fwd_kernelINS_13Kernel_traitsIf6__halffS2_fjLj3072ELj1ELj1ELj4ELj16ENS_18Kernel_traits_baseILj3072EfS2_fS2_fjLj128EEEEELb1ELb0ELb0ELb1EEEvNS_9FwdParamsE:
        /* <DEDUP_REMOVED lines=69> */
.L_x_14652:
        /* <DEDUP_REMOVED lines=88> */
.L_x_14802:
[----:B0-----:R-:W0:Y:S01]  /*09d0*/  @UP0 LDCU.64 UR4, c[0x0][0x3e0] ;  /* 0x00007c00ff0407ac */ /* 0x001e220008000a00 */
[----:B------:R-:W1:Y:S01]  /*09e0*/  LDC.64 R74, c[0x0][0x390] ;  /* 0x0000e400ff4a7b82 */ /* 0x000e620000000a00 */
[----:B------:R-:W-:Y:S01]  /*09f0*/  PLOP3.LUT P0, PT, PT, PT, UP0, 0x80, 0x8 ;  /* 0x000000000008781c */ /* 0x000fe20003f0f008 */
[----:B------:R-:W-:-:S04]  /*0a00*/  UIMAD UR6, UR18, UR19, URZ ;  /* 0x00000013120672a4 */ /* 0x000fc8000f8e02ff */
[----:B------:R-:W-:-:S04]  /*0a10*/  USHF.R.S32.HI UR7, URZ, 0x1f, UR6 ;  /* 0x0000001fff077899 */ /* 0x000fc80008011406 */
[----:B------:R-:W-:Y:S02]  /*0a20*/  ULEA.HI UR7, UR7, UR6, URZ, 0x3 ;  /* 0x0000000607077291 */ /* 0x000fe4000f8f18ff */
[----:B0-----:R-:W-:-:S04]  /*0a30*/  @UP0 UIMAD.WIDE UR4, UR18, 0x2, UR4 ;  /* 0x00000002120408a5 */ /* 0x001fc8000f8e0204 */
[----:B------:R-:W-:Y:S02]  /*0a40*/  IMAD.U32 R89, RZ, RZ, UR7 ;  /* 0x00000007ff597e24 */ /* 0x000fe4000f8e00ff */
[----:B------:R-:W-:Y:S01]  /*0a50*/  IMAD.U32 R2, RZ, RZ, UR4 ;  /* 0x00000004ff027e24 */ /* 0x000fe2000f8e00ff */
[----:B------:R-:W-:Y:S02]  /*0a60*/  MOV R3, UR5 ;  /* 0x0000000500037c02 */ /* 0x000fe40008000f00 */
[----:B------:R-:W-:-:S03]  /*0a70*/  LEA.HI.SX32 R89, R89, R88, 0x1d ;  /* 0x0000005859597211 */ /* 0x000fc600078feaff */
[----:B------:R-:W2:Y:S02]  /*0a80*/  @P0 LDG.E.U16 R2, desc[UR10][R2.64] ;  /* 0x0000000a02020981 */ /* 0x000ea4000c1e1500 */
[----:B-1----:R-:W-:-:S06]  /*0a90*/  IMAD.WIDE.U32 R56, R89, 0x10, R74 ;  /* 0x0000001059387825 */ /* 0x002fcc00078e004a */
[----:B-----5:R-:W5:Y:S01]  /*0aa0*/  LDG.E.128 R56, desc[UR10][R56.64] ;  /* 0x0000000a38387981 */ /* 0x020f62000c1e1d00 */
[----:B------:R-:W-:Y:S01]  /*0ab0*/  PLOP3.LUT P0, PT, PT, PT, UP0, 0x80, 0x8 ;  /* 0x000000000008781c */ /* 0x000fe20003f0f008 */
[----:B------:R-:W-:Y:S01]  /*0ac0*/  UISETP.NE.U32.AND UP1, UPT, UR14, URZ, UPT ;  /* 0x000000ff0e00728c */ /* 0x000fe2000bf25070 */
[----:B------:R-:W-:Y:S01]  /*0ad0*/  PLOP3.LUT P1, PT, PT, PT, UP0, 0x80, 0x8 ;  /* 0x000000000008781c */ /* 0x000fe20003f2f008 */
[----:B------:R-:W-:Y:S02]  /*0ae0*/  UMOV UR6, 0x3f800000 ;  /* 0x3f80000000067882 */ /* 0x000fe40000000000 */
[----:B------:R-:W-:-:S08]  /*0af0*/  UISETP.NE.AND.EX UP1, UPT, UR15, URZ, UPT, UP1 ;  /* 0x000000ff0f00728c */ /* 0x000fd0000bf25310 */
[----:B--2---:R-:W-:-:S05]  /*0b00*/  @P0 HADD2.F32 R0, -RZ, R2.H0_H0 ;  /* 0x20000002ff000230 */ /* 0x004fca0000004100 */
[----:B------:R-:W-:Y:S01]  /*0b10*/  @P1 R2UR UR6, R0 ;  /* 0x00000000000612ca */ /* 0x000fe200000e0000 */
[----:B------:R-:W-:Y:S01]  /*0b20*/  IMAD.MOV.U32 R0, RZ, RZ, 0x2f800000 ;  /* 0x2f800000ff007424 */ /* 0x000fe200078e00ff */
[----:B------:R-:W-:-:S13]  /*0b30*/  BRA.U !UP1, `(.L_x_14653) ;  /* 0x0000002509c07547 */ /* 0x000fda000b800000 */
        /* <DEDUP_REMOVED lines=14> */
.L_x_20687:
[----:B------:R-:W-:Y:S05]  /*0c20*/  BRX R2 -0xc30                                          (*"BRANCH_TARGETS .L_x_20688,.L_x_20689,.L_x_20690"*) ;  /* 0xfffffff002f47949 */ /* 0x000fea000383ffff */
.L_x_20690:
[----:B------:R-:W-:Y:S01]  /*0c30*/  VIADD R64, R72, 0x1 ;  /* 0x0000000148407836 */ /* 0x000fe20000000000 */
[----:B------:R-:W-:Y:S01]  /*0c40*/  MOV R76, R90 ;  /* 0x0000005a004c7202 */ /* 0x000fe20000000f00 */
[----:B------:R-:W-:Y:S01]  /*0c50*/  IMAD.MOV.U32 R65, RZ, RZ, R84 ;  /* 0x000000ffff417224 */ /* 0x000fe200078e0054 */
[----:B------:R-:W-:Y:S06]  /*0c60*/  BRA `(.L_x_14654) ;  /* 0x0000000000e87947 */ /* 0x000fec0003800000 */
.L_x_20688:
[----:B------:R-:W-:Y:S02]  /*0c70*/  HFMA2 R64, -RZ, RZ, 0, 1.78813934326171875e-07 ;  /* 0x00000003ff407431 */ /* 0x000fe400000001ff */
[----:B------:R-:W-:Y:S02]  /*0c80*/  IMAD.MOV.U32 R76, RZ, RZ, R90 ;  /* 0x000000ffff4c7224 */ /* 0x000fe400078e005a */
[----:B------:R-:W-:Y:S01]  /*0c90*/  IMAD.MOV.U32 R65, RZ, RZ, R85 ;  /* 0x000000ffff417224 */ /* 0x000fe200078e0055 */
[----:B------:R-:W-:Y:S06]  /*0ca0*/  BRA `(.L_x_14654) ;  /* 0x0000000000d87947 */ /* 0x000fec0003800000 */
.L_x_20689:
        /* <DEDUP_REMOVED lines=12> */
.L_x_14655:
        /* <DEDUP_REMOVED lines=42> */
.L_x_14654:
        /* <DEDUP_REMOVED lines=24> */
.L_x_14657:
        /* <DEDUP_REMOVED lines=12> */
.L_x_14658:
        /* <DEDUP_REMOVED lines=43> */
.L_x_14656:
[----:B------:R-:W-:Y:S01]  /*1500*/  I2FP.F32.U32 R3, R2 ;  /* 0x0000000200037245 */ /* 0x000fe20000201000 */
[----:B------:R-:W-:Y:S01]  /*1510*/  HADD2.F32 R56, -RZ, R56.H1_H1 ;  /* 0x30000038ff387230 */ /* 0x000fe20000004100 */
[----:B------:R-:W-:Y:S02]  /*1520*/  ISETP.NE.AND P1, PT, R65, 0x1, PT ;  /* 0x000000014100780c */ /* 0x000fe40003f25270 */
        /* <DEDUP_REMOVED lines=18> */
.L_x_14660:
        /* <DEDUP_REMOVED lines=12> */
.L_x_14661:
        /* <DEDUP_REMOVED lines=43> */
.L_x_14659:
        /* <DEDUP_REMOVED lines=21> */
.L_x_14663:
        /* <DEDUP_REMOVED lines=12> */
.L_x_14664:
        /* <DEDUP_REMOVED lines=43> */
.L_x_14662:
[----:B------:R-:W-:Y:S01]  /*1e80*/  I2FP.F32.U32 R3, R2 ;  /* 0x0000000200037245 */ /* 0x000fe20000201000 */
[----:B------:R-:W-:Y:S01]  /*1e90*/  HADD2.F32 R57, -RZ, R57.H1_H1 ;  /* 0x30000039ff397230 */ /* 0x000fe20000004100 */
[----:B------:R-:W-:-:S03]  /*1ea0*/  ISETP.NE.AND P3, PT, R64, 0x1, PT ;  /* 0x000000014000780c */ /* 0x000fc60003f65270 */
[----:B------:R-:W-:Y:S01]  /*1eb0*/  FFMA.FTZ R3, R3, R0, 1.1641532182693481445e-10 ;  /* 0x2f00000003037423 */ /* 0x000fe20000010000 */
[----:B------:R-:W-:-:S04]  /*1ec0*/  FMUL.FTZ R57, R57, UR6 ;  /* 0x0000000639397c20 */ /* 0x000fc80008410000 */
[----:B------:R-:W-:Y:S01]  /*1ed0*/  FMUL.FTZ R57, R57, UR5 ;  /* 0x0000000539397c20 */ /* 0x000fe20008410000 */
[----:B------:R-:W-:-:S04]  /*1ee0*/  FSETP.GTU.FTZ.AND P2, PT, R3, UR4, PT ;  /* 0x0000000403007c0b */ /* 0x000fc8000bf5c000 */
[----:B------:R-:W-:Y:S01]  /*1ef0*/  FSEL R2, R57, RZ, !P2 ;  /* 0x000000ff39027208 */ /* 0x000fe20005000000 */
[----:B------:R-:W-:Y:S01]  /*1f00*/  HFMA2 R57, -RZ, RZ, 0, 1.1920928955078125e-07 ;  /* 0x00000002ff397431 */ /* 0x000fe200000001ff */
        /* <DEDUP_REMOVED lines=12> */
.L_x_14666:
        /* <DEDUP_REMOVED lines=12> */
.L_x_14667:
        /* <DEDUP_REMOVED lines=43> */
.L_x_14665:
[----:B------:R-:W-:Y:S01]  /*2340*/  I2FP.F32.U32 R3, R2 ;  /* 0x0000000200037245 */ /* 0x000fe20000201000 */
[----:B------:R-:W-:Y:S01]  /*2350*/  HADD2.F32 R2, -RZ, R58.H0_H0 ;  /* 0x2000003aff027230 */ /* 0x000fe20000004100 */
[----:B------:R-:W-:-:S03]  /*2360*/  ISETP.NE.AND P4, PT, R57, 0x1, PT ;  /* 0x000000013900780c */ /* 0x000fc60003f85270 */
        /* <DEDUP_REMOVED lines=18> */
.L_x_14669:
        /* <DEDUP_REMOVED lines=12> */
.L_x_14670:
        /* <DEDUP_REMOVED lines=43> */
.L_x_14668:
[----:B------:R-:W-:Y:S01]  /*2800*/  I2FP.F32.U32 R3, R2 ;  /* 0x0000000200037245 */ /* 0x000fe20000201000 */
[----:B------:R-:W-:Y:S01]  /*2810*/  HADD2.F32 R58, -RZ, R58.H1_H1 ;  /* 0x3000003aff3a7230 */ /* 0x000fe20000004100 */
[----:B------:R-:W-:Y:S01]  /*2820*/  ISETP.NE.AND P5, PT, R60, 0x1, PT ;  /* 0x000000013c00780c */ /* 0x000fe20003fa5270 */
        /* <DEDUP_REMOVED lines=18> */
.L_x_14672:
        /* <DEDUP_REMOVED lines=12> */
.L_x_14673:
        /* <DEDUP_REMOVED lines=43> */
.L_x_14671:
        /* <DEDUP_REMOVED lines=21> */
.L_x_14675:
        /* <DEDUP_REMOVED lines=14> */
.L_x_14676:
        /* <DEDUP_REMOVED lines=43> */
.L_x_14674:
        /* <DEDUP_REMOVED lines=10> */
.L_x_14653:
        /* <DEDUP_REMOVED lines=15> */
.L_x_14679:
        /* <DEDUP_REMOVED lines=12> */
.L_x_14680:
        /* <DEDUP_REMOVED lines=42> */
.L_x_14678:
[----:B------:R-:W-:Y:S01]  /*3690*/  ISETP.NE.AND P0, PT, R53, 0x1, PT ;  /* 0x000000013500780c */ /* 0x000fe20003f05270 */
[----:B------:R-:W-:Y:S01]  /*36a0*/  UMOV UR4, UR8 ;  /* 0x0000000800047c82 */ /* 0x000fe20008000000 */
[----:B------:R-:W-:Y:S01]  /*36b0*/  I2FP.F32.U32 R3, R2 ;  /* 0x0000000200037245 */ /* 0x000fe20000201000 */
[----:B-----5:R-:W-:Y:S01]  /*36c0*/  HADD2.F32 R2, -RZ, R56.H0_H0 ;  /* 0x20000038ff027230 */ /* 0x020fe20000004100 */
[----:B------:R-:W-:Y:S01]  /*36d0*/  UMOV UR5, UR9 ;  /* 0x0000000900057c82 */ /* 0x000fe20008000000 */
[----:B------:R-:W-:Y:S02]  /*36e0*/  HFMA2 R54, -RZ, RZ, 0, 1.1920928955078125e-07 ;  /* 0x00000002ff367431 */ /* 0x000fe400000001ff */
        /* <DEDUP_REMOVED lines=15> */
.L_x_14682:
        /* <DEDUP_REMOVED lines=12> */
.L_x_14683:
        /* <DEDUP_REMOVED lines=43> */
.L_x_14681:
        /* <DEDUP_REMOVED lines=18> */
.L_x_14685:
        /* <DEDUP_REMOVED lines=12> */
.L_x_14686:
        /* <DEDUP_REMOVED lines=43> */
.L_x_14684:
[----:B------:R-:W-:Y:S01]  /*3fe0*/  ISETP.NE.AND P2, PT, R55, 0x1, PT ;  /* 0x000000013700780c */ /* 0x000fe20003f45270 */
[----:B------:R-:W-:Y:S01]  /*3ff0*/  IMAD.MOV.U32 R56, RZ, RZ, 0x2 ;  /* 0x00000002ff387424 */ /* 0x000fe200078e00ff */
        /* <DEDUP_REMOVED lines=16> */
.L_x_14688:
        /* <DEDUP_REMOVED lines=12> */
.L_x_14689:
        /* <DEDUP_REMOVED lines=43> */
.L_x_14687:
[----:B------:R-:W-:Y:S01]  /*4470*/  ISETP.NE.AND P3, PT, R56, 0x1, PT ;  /* 0x000000013800780c */ /* 0x000fe20003f65270 */
[----:B------:R-:W-:Y:S01]  /*4480*/  HADD2.F32 R57, -RZ, R57.H1_H1 ;  /* 0x30000039ff397230 */ /* 0x000fe20000004100 */
[----:B------:R-:W-:Y:S01]  /*4490*/  I2FP.F32.U32 R3, R2 ;  /* 0x0000000200037245 */ /* 0x000fe20000201000 */
[----:B------:R-:W-:-:S03]  /*44a0*/  IMAD.MOV.U32 R2, RZ, RZ, R82 ;  /* 0x000000ffff027224 */ /* 0x000fc600078e0052 */
[----:B------:R-:W-:Y:S01]  /*44b0*/  FMUL.FTZ R55, R57, UR6 ;  /* 0x0000000639377c20 */ /* 0x000fe20008410000 */
[----:B------:R-:W-:Y:S01]  /*44c0*/  FFMA.FTZ R3, R3, R0, 1.1641532182693481445e-10 ;  /* 0x2f00000003037423 */ /* 0x000fe20000010000 */
[----:B------:R-:W-:Y:S02]  /*44d0*/  HFMA2 R57, -RZ, RZ, 0, 1.1920928955078125e-07 ;  /* 0x00000002ff397431 */ /* 0x000fe400000001ff */
        /* <DEDUP_REMOVED lines=11> */
.L_x_14691:
        /* <DEDUP_REMOVED lines=12> */
.L_x_14692:
        /* <DEDUP_REMOVED lines=43> */
.L_x_14690:
        /* <DEDUP_REMOVED lines=18> */
.L_x_14694:
        /* <DEDUP_REMOVED lines=12> */
.L_x_14695:
        /* <DEDUP_REMOVED lines=43> */
.L_x_14693:
[----:B------:R-:W-:Y:S01]  /*4d90*/  ISETP.NE.AND P5, PT, R60, 0x1, PT ;  /* 0x000000013c00780c */ /* 0x000fe20003fa5270 */
[----:B------:R-:W-:Y:S01]  /*4da0*/  HADD2.F32 R58, -RZ, R58.H1_H1 ;  /* 0x3000003aff3a7230 */ /* 0x000fe20000004100 */
[----:B------:R-:W-:Y:S01]  /*4db0*/  I2FP.F32.U32 R3, R2 ;  /* 0x0000000200037245 */ /* 0x000fe20000201000 */
[----:B------:R-:W-:Y:S02]  /*4dc0*/  IMAD.MOV.U32 R61, RZ, RZ, 0x2 ;  /* 0x00000002ff3d7424 */ /* 0x000fe400078e00ff */
        /* <DEDUP_REMOVED lines=14> */
.L_x_14697:
        /* <DEDUP_REMOVED lines=12> */
.L_x_14698:
        /* <DEDUP_REMOVED lines=43> */
.L_x_14696:
        /* <DEDUP_REMOVED lines=18> */
.L_x_14700:
        /* <DEDUP_REMOVED lines=14> */
.L_x_14701:
        /* <DEDUP_REMOVED lines=43> */
.L_x_14699:
        /* <DEDUP_REMOVED lines=16> */
.L_x_14677:
[----:B------:R-:W0:Y:S01]  /*57d0*/  LDC.64 R2, c[0x0][0x3a8] ;  /* 0x0000ea00ff027b82 */ /* 0x000e220000000a00 */
[----:B------:R-:W-:Y:S01]  /*57e0*/  SEL R63, RZ, 0x1000000, !P6 ;  /* 0x01000000ff3f7807 */ /* 0x000fe20007000000 */
[----:B------:R-:W-:Y:S01]  /*57f0*/  VIADD R91, R89, 0x80 ;  /* 0x00000080595b7836 */ /* 0x000fe20000000000 */
[----:B------:R-:W-:Y:S02]  /*5800*/  SEL R64, RZ, 0x10000, !P5 ;  /* 0x00010000ff407807 */ /* 0x000fe40006800000 */
[----:B------:R-:W-:Y:S02]  /*5810*/  SEL R69, RZ, 0x100, !P4 ;  /* 0x00000100ff457807 */ /* 0x000fe40006000000 */
[----:B------:R-:W-:Y:S01]  /*5820*/  ISETP.NE.AND P6, PT, R70, RZ, PT ;  /* 0x000000ff4600720c */ /* 0x000fe20003fc5270 */
[----:B------:R-:W1:Y:S01]  /*5830*/  LDC.64 R80, c[0x0][0x3b0] ;  /* 0x0000ec00ff507b82 */ /* 0x000e620000000a00 */
[----:B------:R-:W-:Y:S02]  /*5840*/  SEL R60, RZ, 0x1000000, !P2 ;  /* 0x01000000ff3c7807 */ /* 0x000fe40005000000 */
[----:B------:R-:W-:-:S02]  /*5850*/  SEL R61, RZ, 0x10000, !P1 ;  /* 0x00010000ff3d7807 */ /* 0x000fc40004800000 */
[----:B------:R-:W-:Y:S02]  /*5860*/  SEL R62, RZ, 0x100, !P0 ;  /* 0x00000100ff3e7807 */ /* 0x000fe40004000000 */
[----:B------:R-:W-:Y:S01]  /*5870*/  LOP3.LUT R69, R69, R63, R64, 0xfe, !PT ;  /* 0x0000003f45457212 */ /* 0x000fe200078efe40 */
[----:B------:R-:W-:Y:S01]  /*5880*/  IMAD.WIDE.U32 R64, R91, 0x10, R74 ;  /* 0x000000105b407825 */ /* 0x000fe200078e004a */
[----:B------:R-:W-:Y:S02]  /*5890*/  SEL R68, RZ, 0x1, !P3 ;  /* 0x00000001ff447807 */ /* 0x000fe40005800000 */
[----:B------:R-:W-:Y:S02]  /*58a0*/  LOP3.LUT R62, R62, R60, R61, 0xfe, !PT ;  /* 0x0000003c3e3e7212 */ /* 0x000fe400078efe3d */
[----:B------:R-:W-:Y:S02]  /*58b0*/  SEL R63, RZ, 0x1, !P6 ;  /* 0x00000001ff3f7807 */ /* 0x000fe40007000000 */
[----:B------:R-:W-:Y:S01]  /*58c0*/  LOP3.LUT R69, R69, R68, RZ, 0xfc, !PT ;  /* 0x0000004445457212 */ /* 0x000fe200078efcff */
[----:B0-----:R-:W-:Y:S01]  /*58d0*/  IMAD.WIDE.U32 R60, R89, 0x20, R2 ;  /* 0x00000020593c7825 */ /* 0x001fe200078e0002 */
[----:B------:R-:W-:-:S04]  /*58e0*/  LOP3.LUT R68, R62, R63, RZ, 0xfc, !PT ;  /* 0x0000003f3e447212 */ /* 0x000fc800078efcff */
[----:B------:R0:W-:Y:S01]  /*58f0*/  STG.E.128 desc[UR10][R60.64], R52 ;  /* 0x000000343c007986 */ /* 0x0001e2000c101d0a */
[----:B-1----:R-:W-:-:S03]  /*5900*/  IMAD.WIDE.U32 R62, R89, 0x8, R80 ;  /* 0x00000008593e7825 */ /* 0x002fc600078e0050 */
[----:B------:R0:W-:Y:S04]  /*5910*/  STG.E.128 desc[UR10][R60.64+0x10], R56 ;  /* 0x000010383c007986 */ /* 0x0001e8000c101d0a */
[----:B------:R0:W-:Y:S04]  /*5920*/  STG.E.64 desc[UR10][R62.64], R68 ;  /* 0x000000443e007986 */ /* 0x0001e8000c101b0a */
[----:B------:R-:W5:Y:S01]  /*5930*/  LDG.E.128 R64, desc[UR10][R64.64] ;  /* 0x0000000a40407981 */ /* 0x000f62000c1e1d00 */
[----:B------:R-:W-:Y:S05]  /*5940*/  BRA.U !UP1, `(.L_x_14702) ;  /* 0x0000002509a87547 */ /* 0x000fea000b800000 */
[----:B------:R-:W1:Y:S01]  /*5950*/  LDC.64 R72, c[0x0][0x3a0] ;  /* 0x0000e800ff487b82 */ /* 0x000e620000000a00 */
[----:B------:R-:W-:Y:S01]  /*5960*/  ISETP.NE.AND P0, PT, R79, 0x1, PT ;  /* 0x000000014f00780c */ /* 0x000fe20003f05270 */
[----:B------:R-:W-:Y:S02]  /*5970*/  HFMA2 R77, -RZ, RZ, 0, 1.1920928955078125e-07 ;  /* 0x00000002ff4d7431 */ /* 0x000fe400000001ff */
[----:B------:R-:W-:Y:S02]  /*5980*/  IMAD.MOV.U32 R78, RZ, RZ, R82 ;  /* 0x000000ffff4e7224 */ /* 0x000fe400078e0052 */
        /* <DEDUP_REMOVED lines=15> */
.L_x_14704:
        /* <DEDUP_REMOVED lines=12> */
.L_x_14705:
        /* <DEDUP_REMOVED lines=42> */
.L_x_14703:
        /* <DEDUP_REMOVED lines=22> */
.L_x_14707:
        /* <DEDUP_REMOVED lines=12> */
.L_x_14708:
        /* <DEDUP_REMOVED lines=43> */
.L_x_14706:
        /* <DEDUP_REMOVED lines=21> */
.L_x_14710:
        /* <DEDUP_REMOVED lines=12> */
.L_x_14711:
        /* <DEDUP_REMOVED lines=43> */
.L_x_14709:
        /* <DEDUP_REMOVED lines=21> */
.L_x_14713:
        /* <DEDUP_REMOVED lines=12> */
.L_x_14714:
        /* <DEDUP_REMOVED lines=43> */
.L_x_14712:
        /* <DEDUP_REMOVED lines=21> */
.L_x_14716:
        /* <DEDUP_REMOVED lines=12> */
.L_x_14717:
        /* <DEDUP_REMOVED lines=43> */
.L_x_14715:
        /* <DEDUP_REMOVED lines=21> */
.L_x_14719:
        /* <DEDUP_REMOVED lines=12> */
.L_x_14720:
        /* <DEDUP_REMOVED lines=43> */
.L_x_14718:
        /* <DEDUP_REMOVED lines=21> */
.L_x_14722:
        /* <DEDUP_REMOVED lines=12> */
.L_x_14723:
        /* <DEDUP_REMOVED lines=43> */
.L_x_14721:
[----:B------:R-:W-:Y:S01]  /*7a70*/  I2FP.F32.U32 R69, R66 ;  /* 0x0000004200457245 */ /* 0x000fe20000201000 */
[----:B------:R-:W-:Y:S01]  /*7a80*/  HADD2.F32 R66, -RZ, R67.H0_H0 ;  /* 0x20000043ff427230 */ /* 0x000fe20000004100 */
        /* <DEDUP_REMOVED lines=19> */
.L_x_14725:
        /* <DEDUP_REMOVED lines=14> */
.L_x_14726:
        /* <DEDUP_REMOVED lines=43> */
.L_x_14724:
        /* <DEDUP_REMOVED lines=10> */
.L_x_14702:
        /* <DEDUP_REMOVED lines=15> */
.L_x_14729:
        /* <DEDUP_REMOVED lines=12> */
.L_x_14730:
        /* <DEDUP_REMOVED lines=42> */
.L_x_14728:
[----:B------:R-:W-:Y:S01]  /*8440*/  ISETP.NE.AND P0, PT, R62, 0x1, PT ;  /* 0x000000013e00780c */ /* 0x000fe20003f05270 */
[----:B------:R-:W-:Y:S01]  /*8450*/  HFMA2 R63, -RZ, RZ, 0, 1.1920928955078125e-07 ;  /* 0x00000002ff3f7431 */ /* 0x000fe200000001ff */
[----:B------:R-:W-:Y:S01]  /*8460*/  I2FP.F32.U32 R61, R60 ;  /* 0x0000003c003d7245 */ /* 0x000fe20000201000 */
[----:B-----5:R-:W-:-:S04]  /*8470*/  HADD2.F32 R60, -RZ, R64.H0_H0 ;  /* 0x20000040ff3c7230 */ /* 0x020fc80000004100 */
        /* <DEDUP_REMOVED lines=15> */
.L_x_14732:
        /* <DEDUP_REMOVED lines=12> */
.L_x_14733:
        /* <DEDUP_REMOVED lines=43> */
.L_x_14731:
[----:B------:R-:W-:Y:S01]  /*88e0*/  I2FP.F32.U32 R61, R61 ;  /* 0x0000003d003d7245 */ /* 0x000fe20000201000 */
[----:B------:R-:W-:Y:S01]  /*88f0*/  HADD2.F32 R64, -RZ, R64.H1_H1 ;  /* 0x30000040ff407230 */ /* 0x000fe20000004100 */
        /* <DEDUP_REMOVED lines=16> */
.L_x_14735:
        /* <DEDUP_REMOVED lines=12> */
.L_x_14736:
        /* <DEDUP_REMOVED lines=43> */
.L_x_14734:
[----:B------:R-:W-:Y:S01]  /*8d70*/  ISETP.NE.AND P2, PT, R64, 0x1, PT ;  /* 0x000000014000780c */ /* 0x000fe20003f45270 */
[----:B------:R-:W-:Y:S01]  /*8d80*/  HFMA2 R68, -RZ, RZ, 0, 1.1920928955078125e-07 ;  /* 0x00000002ff447431 */ /* 0x000fe200000001ff */
[----:B------:R-:W-:Y:S01]  /*8d90*/  I2FP.F32.U32 R63, R62 ;  /* 0x0000003e003f7245 */ /* 0x000fe20000201000 */
[----:B------:R-:W-:-:S04]  /*8da0*/  HADD2.F32 R62, -RZ, R65.H0_H0 ;  /* 0x20000041ff3e7230 */ /* 0x000fc80000004100 */
        /* <DEDUP_REMOVED lines=14> */
.L_x_14738:
        /* <DEDUP_REMOVED lines=12> */
.L_x_14739:
        /* <DEDUP_REMOVED lines=43> */
.L_x_14737:
[----:B------:R-:W-:Y:S01]  /*9200*/  I2FP.F32.U32 R63, R63 ;  /* 0x0000003f003f7245 */ /* 0x000fe20000201000 */
[----:B------:R-:W-:Y:S01]  /*9210*/  HADD2.F32 R65, -RZ, R65.H1_H1 ;  /* 0x30000041ff417230 */ /* 0x000fe20000004100 */
        /* <DEDUP_REMOVED lines=16> */
.L_x_14741:
        /* <DEDUP_REMOVED lines=12> */
.L_x_14742:
        /* <DEDUP_REMOVED lines=43> */
.L_x_14740:
        /* <DEDUP_REMOVED lines=18> */
.L_x_14744:
        /* <DEDUP_REMOVED lines=12> */
.L_x_14745:
        /* <DEDUP_REMOVED lines=43> */
.L_x_14743:
[----:B------:R-:W-:Y:S01]  /*9b20*/  I2FP.F32.U32 R65, R65 ;  /* 0x0000004100417245 */ /* 0x000fe20000201000 */
[----:B------:R-:W-:Y:S01]  /*9b30*/  HADD2.F32 R66, -RZ, R66.H1_H1 ;  /* 0x30000042ff427230 */ /* 0x000fe20000004100 */
        /* <DEDUP_REMOVED lines=16> */
.L_x_14747:
        /* <DEDUP_REMOVED lines=12> */
.L_x_14748:
        /* <DEDUP_REMOVED lines=43> */
.L_x_14746:
[----:B------:R-:W-:Y:S01]  /*9fb0*/  ISETP.NE.AND P6, PT, R70, 0x1, PT ;  /* 0x000000014600780c */ /* 0x000fe20003fc5270 */
[----:B------:R-:W-:Y:S01]  /*9fc0*/  HFMA2 R95, -RZ, RZ, 0, 1.1920928955078125e-07 ;  /* 0x00000002ff5f7431 */ /* 0x000fe200000001ff */
[----:B------:R-:W-:Y:S01]  /*9fd0*/  I2FP.F32.U32 R69, R66 ;  /* 0x0000004200457245 */ /* 0x000fe20000201000 */
[----:B------:R-:W-:Y:S02]  /*9fe0*/  HADD2.F32 R66, -RZ, R67.H0_H0 ;  /* 0x20000043ff427230 */ /* 0x000fe40000004100 */
[----:B------:R-:W-:Y:S02]  /*9ff0*/  IMAD.MOV.U32 R68, RZ, RZ, R82 ;  /* 0x000000ffff447224 */ /* 0x000fe400078e0052 */
        /* <DEDUP_REMOVED lines=13> */
.L_x_14750:
        /* <DEDUP_REMOVED lines=14> */
.L_x_14751:
        /* <DEDUP_REMOVED lines=43> */
.L_x_14749:
        /* <DEDUP_REMOVED lines=16> */
.L_x_14727:
        /* <DEDUP_REMOVED lines=41> */
.L_x_14754:
        /* <DEDUP_REMOVED lines=12> */
.L_x_14755:
        /* <DEDUP_REMOVED lines=43> */
.L_x_14753:
        /* <DEDUP_REMOVED lines=22> */
.L_x_14757:
        /* <DEDUP_REMOVED lines=12> */
.L_x_14758:
        /* <DEDUP_REMOVED lines=43> */
.L_x_14756:
        /* <DEDUP_REMOVED lines=21> */
.L_x_14760:
        /* <DEDUP_REMOVED lines=12> */
.L_x_14761:
        /* <DEDUP_REMOVED lines=43> */
.L_x_14759:
        /* <DEDUP_REMOVED lines=21> */
.L_x_14763:
        /* <DEDUP_REMOVED lines=12> */
.L_x_14764:
        /* <DEDUP_REMOVED lines=43> */
.L_x_14762:
        /* <DEDUP_REMOVED lines=21> */
.L_x_14766:
        /* <DEDUP_REMOVED lines=12> */
.L_x_14767:
        /* <DEDUP_REMOVED lines=43> */
.L_x_14765:
        /* <DEDUP_REMOVED lines=21> */
.L_x_14769:
        /* <DEDUP_REMOVED lines=12> */
.L_x_14770:
        /* <DEDUP_REMOVED lines=43> */
.L_x_14768:
        /* <DEDUP_REMOVED lines=21> */
.L_x_14772:
        /* <DEDUP_REMOVED lines=12> */
.L_x_14773:
        /* <DEDUP_REMOVED lines=43> */
.L_x_14771:
[----:B------:R-:W-:Y:S01]  /*c7f0*/  I2FP.F32.U32 R73, R72 ;  /* 0x0000004800497245 */ /* 0x000fe20000201000 */
[----:B------:R-:W-:Y:S01]  /*c800*/  HADD2.F32 R72, -RZ, R75.H0_H0 ;  /* 0x2000004bff487230 */ /* 0x000fe20000004100 */
[----:B------:R-:W-:Y:S01]  /*c810*/  ISETP.NE.AND P6, PT, R94, 0x1, PT ;  /* 0x000000015e00780c */ /* 0x000fe20003fc5270 */
[----:B------:R-:W-:Y:S02]  /*c820*/  IMAD.MOV.U32 R74, RZ, RZ, R82 ;  /* 0x000000ffff4a7224 */ /* 0x000fe400078e0052 */
        /* <DEDUP_REMOVED lines=17> */
.L_x_14775:
        /* <DEDUP_REMOVED lines=14> */
.L_x_14776:
        /* <DEDUP_REMOVED lines=43> */
.L_x_14774:
        /* <DEDUP_REMOVED lines=10> */
.L_x_14752:
        /* <DEDUP_REMOVED lines=15> */
.L_x_14779:
        /* <DEDUP_REMOVED lines=12> */
.L_x_14780:
        /* <DEDUP_REMOVED lines=43> */
.L_x_14778:
[----:B------:R-:W-:Y:S01]  /*d1d0*/  ISETP.NE.AND P0, PT, R70, 0x1, PT ;  /* 0x000000014600780c */ /* 0x000fe20003f05270 */
[----:B------:R-:W-:Y:S01]  /*d1e0*/  IMAD.MOV.U32 R71, RZ, RZ, 0x2 ;  /* 0x00000002ff477424 */ /* 0x000fe200078e00ff */
[----:B------:R-:W-:Y:S01]  /*d1f0*/  I2FP.F32.U32 R69, R68 ;  /* 0x0000004400457245 */ /* 0x000fe20000201000 */
[----:B-----5:R-:W-:-:S04]  /*d200*/  HADD2.F32 R68, -RZ, R72.H0_H0 ;  /* 0x20000048ff447230 */ /* 0x020fc80000004100 */
        /* <DEDUP_REMOVED lines=15> */
.L_x_14782:
        /* <DEDUP_REMOVED lines=12> */
.L_x_14783:
        /* <DEDUP_REMOVED lines=43> */
.L_x_14781:
[----:B------:R-:W-:Y:S01]  /*d670*/  I2FP.F32.U32 R69, R69 ;  /* 0x0000004500457245 */ /* 0x000fe20000201000 */
[----:B------:R-:W-:Y:S01]  /*d680*/  HADD2.F32 R72, -RZ, R72.H1_H1 ;  /* 0x30000048ff487230 */ /* 0x000fe20000004100 */
[----:B------:R-:W-:Y:S01]  /*d690*/  ISETP.NE.AND P1, PT, R71, 0x1, PT ;  /* 0x000000014700780c */ /* 0x000fe20003f25270 */
[----:B------:R-:W-:Y:S02]  /*d6a0*/  IMAD.MOV.U32 R70, RZ, RZ, R82 ;  /* 0x000000ffff467224 */ /* 0x000fe400078e0052 */
[----:B------:R-:W-:-:S05]  /*d6b0*/  FFMA.FTZ R69, R69, R0, 1.1641532182693481445e-10 ;  /* 0x2f00000045457423 */ /* 0x000fca0000010000 */
[----:B------:R-:W-:Y:S01]  /*d6c0*/  FSETP.LE.FTZ.AND P0, PT, R69, UR4, PT ;  /* 0x0000000445007c0b */ /* 0x000fe2000bf13000 */
[----:B------:R-:W-:Y:S01]  /*d6d0*/  FMUL.FTZ R69, R72, UR6 ;  /* 0x0000000648457c20 */ /* 0x000fe20008410000 */
[----:B------:R-:W-:-:S03]  /*d6e0*/  HFMA2 R72, -RZ, RZ, 0, 1.1920928955078125e-07 ;  /* 0x00000002ff487431 */ /* 0x000fc600000001ff */
        /* <DEDUP_REMOVED lines=10> */
.L_x_14785:
        /* <DEDUP_REMOVED lines=12> */
.L_x_14786:
        /* <DEDUP_REMOVED lines=43> */
.L_x_14784:
[----:B------:R-:W-:Y:S01]  /*db00*/  ISETP.NE.AND P2, PT, R72, 0x1, PT ;  /* 0x000000014800780c */ /* 0x000fe20003f45270 */
[----:B------:R-:W-:Y:S01]  /*db10*/  IMAD.MOV.U32 R76, RZ, RZ, 0x2 ;  /* 0x00000002ff4c7424 */ /* 0x000fe200078e00ff */
[----:B------:R-:W-:Y:S01]  /*db20*/  I2FP.F32.U32 R71, R70 ;  /* 0x0000004600477245 */ /* 0x000fe20000201000 */
[----:B------:R-:W-:-:S04]  /*db30*/  HADD2.F32 R70, -RZ, R73.H0_H0 ;  /* 0x20000049ff467230 */ /* 0x000fc80000004100 */
        /* <DEDUP_REMOVED lines=14> */
.L_x_14788:
        /* <DEDUP_REMOVED lines=12> */
.L_x_14789:
        /* <DEDUP_REMOVED lines=43> */
.L_x_14787:
[----:B------:R-:W-:Y:S01]  /*df90*/  I2FP.F32.U32 R71, R71 ;  /* 0x0000004700477245 */ /* 0x000fe20000201000 */
[----:B------:R-:W-:Y:S01]  /*dfa0*/  HADD2.F32 R73, -RZ, R73.H1_H1 ;  /* 0x30000049ff497230 */ /* 0x000fe20000004100 */
[----:B------:R-:W-:Y:S01]  /*dfb0*/  ISETP.NE.AND P3, PT, R76, 0x1, PT ;  /* 0x000000014c00780c */ /* 0x000fe20003f65270 */
[----:B------:R-:W-:Y:S02]  /*dfc0*/  HFMA2 R77, -RZ, RZ, 0, 1.1920928955078125e-07 ;  /* 0x00000002ff4d7431 */ /* 0x000fe400000001ff */
[----:B------:R-:W-:Y:S02]  /*dfd0*/  IMAD.MOV.U32 R72, RZ, RZ, R82 ;  /* 0x000000ffff487224 */ /* 0x000fe400078e0052 */
        /* <DEDUP_REMOVED lines=13> */
.L_x_14791:
        /* <DEDUP_REMOVED lines=12> */
.L_x_14792:
        /* <DEDUP_REMOVED lines=43> */
.L_x_14790:
        /* <DEDUP_REMOVED lines=18> */
.L_x_14794:
        /* <DEDUP_REMOVED lines=12> */
.L_x_14795:
        /* <DEDUP_REMOVED lines=43> */
.L_x_14793:
        /* <DEDUP_REMOVED lines=18> */
.L_x_14797:
        /* <DEDUP_REMOVED lines=12> */
.L_x_14798:
        /* <DEDUP_REMOVED lines=43> */
.L_x_14796:
[----:B------:R-:W-:Y:S02]  /*ed40*/  ISETP.NE.AND P6, PT, R79, 0x1, PT ;  /* 0x000000014f00780c */ /* 0x000fe40003fc5270 */
[----:B------:R-:W-:Y:S01]  /*ed50*/  I2FP.F32.U32 R73, R72 ;  /* 0x0000004800497245 */ /* 0x000fe20000201000 */
[----:B------:R-:W-:-:S04]  /*ed60*/  HADD2.F32 R72, -RZ, R75.H0_H0 ;  /* 0x2000004bff487230 */ /* 0x000fc80000004100 */
[----:B------:R-:W-:Y:S01]  /*ed70*/  FFMA.FTZ R73, R73, R0, 1.1641532182693481445e-10 ;  /* 0x2f00000049497423 */ /* 0x000fe20000010000 */
[----:B------:R-:W-:Y:S01]  /*ed80*/  FMUL.FTZ R78, R72, UR6 ;  /* 0x00000006484e7c20 */ /* 0x000fe20008410000 */
[----:B------:R-:W-:-:S03]  /*ed90*/  IMAD.MOV.U32 R72, RZ, RZ, 0x2 ;  /* 0x00000002ff487424 */ /* 0x000fc600078e00ff */
        /* <DEDUP_REMOVED lines=12> */
.L_x_14800:
        /* <DEDUP_REMOVED lines=14> */
.L_x_14801:
        /* <DEDUP_REMOVED lines=43> */
.L_x_14799:
        /* <DEDUP_REMOVED lines=16> */
.L_x_14777:
        /* <DEDUP_REMOVED lines=222> */
[----:B------:R-:W-:-:S03]  /*100d0*/  F2FP.F16.F32.PACK_AB R55, R120, R57 ;  /* 0x000000397837723e */ /* 0x000fc600000000ff */
[----:B------:R-:W-:Y:S01]  /*100e0*/  FFMA.FTZ R57, R74, R5, R29 ;  /* 0x000000054a397223 */ /* 0x000fe2000001001d */
[C---:B------:R-:W-:Y:S01]  /*100f0*/  FMUL.FTZ R75, R81.reuse, R75 ;  /* 0x0000004b514b7220 */ /* 0x040fe20000410000 */
[----:B------:R-:W-:Y:S01]  /*10100*/  FMUL.FTZ R77, R81, R108 ;  /* 0x0000006c514d7220 */ /* 0x000fe20000410000 */
[C---:B------:R-:W-:Y:S01]  /*10110*/  FADD.FTZ R76, -R110.reuse, R76 ;  /* 0x0000004c6e4c7221 */ /* 0x040fe20000010100 */
[C---:B------:R-:W-:Y:S01]  /*10120*/  FADD.FTZ R78, -R110.reuse, R78 ;  /* 0x0000004e6e4e7221 */ /* 0x040fe20000010100 */
[----:B------:R-:W-:Y:S01]  /*10130*/  F2FP.F16.F32.PACK_AB R52, R57, R52 ;  /* 0x000000343934723e */ /* 0x000fe200000000ff */
[----:B------:R-:W-:Y:S01]  /*10140*/  FADD.FTZ R110, -R110, R79 ;  /* 0x0000004f6e6e7221 */ /* 0x000fe20000010100 */
[----:B------:R-:W-:Y:S01]  /*10150*/  F2FP.F16.F32.PACK_AB R57, R98, R61 ;  /* 0x0000003d6239723e */ /* 0x000fe200000000ff */
[C---:B------:R-:W-:Y:S01]  /*10160*/  FMUL.FTZ R61, R81.reuse, R60 ;  /* 0x0000003c513d7220 */ /* 0x040fe20000410000 */
[----:B------:R-:W-:Y:S01]  /*10170*/  F2FP.F16.F32.PACK_AB R54, R116, R53 ;  /* 0x000000357436723e */ /* 0x000fe200000000ff */
[----:B------:R-:W-:Y:S01]  /*10180*/  FMUL.FTZ R60, R81, R56 ;  /* 0x00000038513c7220 */ /* 0x000fe20000410000 */
[----:B------:R-:W-:Y:S01]  /*10190*/  F2FP.F16.F32.PACK_AB R58, R63, R58 ;  /* 0x0000003a3f3a723e */ /* 0x000fe200000000ff */
        /* <DEDUP_REMOVED lines=40> */
.L_x_14803:
        /* <DEDUP_REMOVED lines=14> */
.L_x_20852:


//--------------------- .text._ZN10layer_norm13ln_fwd_kernelINS_13Kernel_traitsIf6__halffS2_fjLj3072ELj1ELj1ELj4ELj16ENS_18Kernel_traits_baseILj3072EfS2_fS2_fjLj128EEEEELb1ELb0ELb1ELb0EEEvNS_9FwdParamsE --------------------------
	.section	.text._ZN10layer_norm13ln_fwd_kernelINS_13Kernel_traitsIf6__halffS2_fjLj3072ELj1ELj1ELj4ELj16ENS_18Kernel_traits_baseILj3072EfS2_fS2_fjLj128EEEEELb1ELb0ELb1ELb0EEEvNS_9FwdParamsE,"ax",@progbits
	.align	128
        .global         _ZN10layer_norm13ln_fwd_kernelINS_13Kernel_traitsIf6__halffS2_fjLj3072ELj1ELj1ELj4ELj16ENS_18Kernel_traits_baseILj3072EfS2_fS2_fjLj128EEEEELb1ELb0ELb1ELb0EEEvNS_9FwdParamsE
        .type           _ZN10layer_norm13ln_fwd_kernelINS_13Kernel_traitsIf6__halffS2_fjLj3072ELj1ELj1ELj4ELj16ENS_18Kernel_traits_baseILj3072EfS2_fS2_fjLj128EEEEELb1ELb0ELb1ELb0EEEvNS_9FwdParamsE,@function
        .size           _ZN10layer_norm13ln_fwd_kernelINS_13Kernel_traitsIf6__halffS2_fjLj3072ELj1ELj1ELj4ELj16ENS_18Kernel_traits_baseILj3072EfS2_fS2_fjLj128EEEEELb1ELb0ELb1ELb0EEEvNS_9FwdParamsE,(.L_x_20853 - _ZN10layer_norm13ln_fwd_kernelINS_13Kernel_traitsIf6__halffS2_fjLj3072ELj1ELj1ELj4ELj16ENS_18Kernel_traits_baseILj3072EfS2_fS2_fjLj128EEEEELb1ELb0ELb1ELb0EEEvNS_9FwdParamsE)
        .other          _ZN10layer_norm13ln_fwd_kernelINS_13Kernel_traitsIf6__halffS2_fjLj3072ELj1ELj1ELj4ELj16ENS_18Kernel_traits_baseILj3072EfS2_fS2_fjLj128EEEEELb1ELb0ELb1ELb0EEEvNS_9FwdParamsE,@"STO_CUDA_ENTRY STV_DEFAULT"
_ZN10layer_norm13ln_fwd_kernelINS_13Kernel_traitsIf6__halffS2_fjLj3072ELj1ELj1ELj4ELj16ENS_18Kernel_traits_baseILj3072EfS2_fS2_fjLj128EEEEELb1ELb0ELb1ELb0EEEvNS_9FwdParamsE:
.text._ZN10layer_norm13ln_fwd_kernelINS_13Kernel_traitsIf6__halffS2_fjLj3072ELj1ELj1ELj4ELj16ENS_18Kernel_traits_baseILj3072EfS2_fS2_fjLj128EEEEELb1ELb0ELb1ELb0EEEvNS_9FwdParamsE:
        /* <DEDUP_REMOVED lines=86> */
.L_x_14805:
        /* <DEDUP_REMOVED lines=29> */
.L_x_14806:
[----:B------:R-:W-:Y:S05]  /*0730*/  BSYNC.RECONVERGENT B0 ;  /* 0x0000000000007941 */ /* 0x000fea0003800200 */
.L_x_14804:
        /* <DEDUP_REMOVED lines=87> */
.L_x_15116:
        /* <DEDUP_REMOVED lines=34> */
.L_x_14809:
        /* <DEDUP_REMOVED lines=25> */
.L_x_14814:
        /* <DEDUP_REMOVED lines=13> */
.L_x_14816:
[----:B------:R-:W-:Y:S05]  /*1130*/  BSYNC.RECONVERGENT B2 ;  /* 0x0000000000027941 */ /* 0x000fea0003800200 */
.L_x_14815:
        /* <DEDUP_REMOVED lines=48> */
.L_x_14813:
[----:B------:R-:W-:Y:S05]  /*1440*/  BSYNC.RECONVERGENT B1 ;  /* 0x0000000000017941 */ /* 0x000fea0003800200 */
.L_x_14812:
        /* <DEDUP_REMOVED lines=10> */
.L_x_14811:
        /* <DEDUP_REMOVED lines=19> */
.L_x_14820:
        /* <DEDUP_REMOVED lines=13> */
.L_x_14822:
[----:B------:R-:W-:Y:S05]  /*16f0*/  BSYNC.RECONVERGENT B2 ;  /* 0x0000000000027941 */ /* 0x000fea0003800200 */
.L_x_14821:
        /* <DEDUP_REMOVED lines=47> */
.L_x_14819:
[----:B------:R-:W-:Y:S05]  /*19f0*/  BSYNC.RECONVERGENT B1 ;  /* 0x0000000000017941 */ /* 0x000fea0003800200 */
.L_x_14818:
        /* <DEDUP_REMOVED lines=10> */
.L_x_14817:
        /* <DEDUP_REMOVED lines=19> */
.L_x_14826:
        /* <DEDUP_REMOVED lines=13> */
.L_x_14828:
[----:B------:R-:W-:Y:S05]  /*1ca0*/  BSYNC.RECONVERGENT B2 ;  /* 0x0000000000027941 */ /* 0x000fea0003800200 */
.L_x_14827:
        /* <DEDUP_REMOVED lines=49> */
.L_x_14825:
[----:B------:R-:W-:Y:S05]  /*1fc0*/  BSYNC.RECONVERGENT B1 ;  /* 0x0000000000017941 */ /* 0x000fea0003800200 */
.L_x_14824:
        /* <DEDUP_REMOVED lines=10> */
.L_x_14823:
        /* <DEDUP_REMOVED lines=19> */
.L_x_14832:
        /* <DEDUP_REMOVED lines=13> */
.L_x_14834:
[----:B------:R-:W-:Y:S05]  /*2270*/  BSYNC.RECONVERGENT B2 ;  /* 0x0000000000027941 */ /* 0x000fea0003800200 */
.L_x_14833:
        /* <DEDUP_REMOVED lines=48> */
.L_x_14831:
[----:B------:R-:W-:Y:S05]  /*2580*/  BSYNC.RECONVERGENT B1 ;  /* 0x0000000000017941 */ /* 0x000fea0003800200 */
.L_x_14830:
        /* <DEDUP_REMOVED lines=10> */
.L_x_14829:
        /* <DEDUP_REMOVED lines=19> */
.L_x_14838:
        /* <DEDUP_REMOVED lines=13> */
.L_x_14840:
[----:B------:R-:W-:Y:S05]  /*2830*/  BSYNC.RECONVERGENT B2 ;  /* 0x0000000000027941 */ /* 0x000fea0003800200 */
.L_x_14839:
        /* <DEDUP_REMOVED lines=49> */
.L_x_14837:
[----:B------:R-:W-:Y:S05]  /*2b50*/  BSYNC.RECONVERGENT B1 ;  /* 0x0000000000017941 */ /* 0x000fea0003800200 */
.L_x_14836:
        /* <DEDUP_REMOVED lines=10> */
.L_x_14835:
        /* <DEDUP_REMOVED lines=19> */
.L_x_14844:
        /* <DEDUP_REMOVED lines=13> */
.L_x_14846:
[----:B------:R-:W-:Y:S05]  /*2e00*/  BSYNC.RECONVERGENT B2 ;  /* 0x0000000000027941 */ /* 0x000fea0003800200 */
.L_x_14845:
        /* <DEDUP_REMOVED lines=48> */
.L_x_14843:
[----:B------:R-:W-:Y:S05]  /*3110*/  BSYNC.RECONVERGENT B1 ;  /* 0x0000000000017941 */ /* 0x000fea0003800200 */
.L_x_14842:
        /* <DEDUP_REMOVED lines=10> */
.L_x_14841:
        /* <DEDUP_REMOVED lines=19> */
.L_x_14850:
        /* <DEDUP_REMOVED lines=13> */
.L_x_14852:
[----:B------:R-:W-:Y:S05]  /*33c0*/  BSYNC.RECONVERGENT B2 ;  /* 0x0000000000027941 */ /* 0x000fea0003800200 */
.L_x_14851:
        /* <DEDUP_REMOVED lines=49> */
.L_x_14849:
[----:B------:R-:W-:Y:S05]  /*36e0*/  BSYNC.RECONVERGENT B1 ;  /* 0x0000000000017941 */ /* 0x000fea0003800200 */
.L_x_14848:
        /* <DEDUP_REMOVED lines=10> */
.L_x_14847:
        /* <DEDUP_REMOVED lines=19> */
.L_x_14856:
        /* <DEDUP_REMOVED lines=13> */
.L_x_14858:
[----:B------:R-:W-:Y:S05]  /*3990*/  BSYNC.RECONVERGENT B2 ;  /* 0x0000000000027941 */ /* 0x000fea0003800200 */
.L_x_14857:
        /* <DEDUP_REMOVED lines=49> */
.L_x_14855:
[----:B------:R-:W-:Y:S05]  /*3cb0*/  BSYNC.RECONVERGENT B1 ;  /* 0x0000000000017941 */ /* 0x000fea0003800200 */
.L_x_14854:
        /* <DEDUP_REMOVED lines=11> */
.L_x_14810:
        /* <DEDUP_REMOVED lines=24> */
.L_x_14862:
        /* <DEDUP_REMOVED lines=13> */
.L_x_14864:
[----:B------:R-:W-:Y:S05]  /*3fc0*/  BSYNC.RECONVERGENT B2 ;  /* 0x0000000000027941 */ /* 0x000fea0003800200 */
.L_x_14863:
        /* <DEDUP_REMOVED lines=46> */
.L_x_14861:
[----:B------:R-:W-:Y:S05]  /*42b0*/  BSYNC.RECONVERGENT B1 ;  /* 0x0000000000017941 */ /* 0x000fea0003800200 */
.L_x_14860:
        /* <DEDUP_REMOVED lines=9> */
.L_x_14859:
        /* <DEDUP_REMOVED lines=16> */
.L_x_14868:
        /* <DEDUP_REMOVED lines=13> */
.L_x_14870:
[----:B------:R-:W-:Y:S05]  /*4520*/  BSYNC.RECONVERGENT B2 ;  /* 0x0000000000027941 */ /* 0x000fea0003800200 */
.L_x_14869:
        /* <DEDUP_REMOVED lines=46> */
.L_x_14867:
[----:B------:R-:W-:Y:S05]  /*4810*/  BSYNC.RECONVERGENT B1 ;  /* 0x0000000000017941 */ /* 0x000fea0003800200 */
.L_x_14866:
        /* <DEDUP_REMOVED lines=9> */
.L_x_14865:
        /* <DEDUP_REMOVED lines=16> */
.L_x_14874:
        /* <DEDUP_REMOVED lines=13> */
.L_x_14876:
[----:B------:R-:W-:Y:S05]  /*4a80*/  BSYNC.RECONVERGENT B2 ;  /* 0x0000000000027941 */ /* 0x000fea0003800200 */
.L_x_14875:
        /* <DEDUP_REMOVED lines=47> */
.L_x_14873:
[----:B------:R-:W-:Y:S05]  /*4d80*/  BSYNC.RECONVERGENT B1 ;  /* 0x0000000000017941 */ /* 0x000fea0003800200 */
.L_x_14872:
        /* <DEDUP_REMOVED lines=9> */
.L_x_14871:
        /* <DEDUP_REMOVED lines=16> */
.L_x_14880:
        /* <DEDUP_REMOVED lines=13> */
.L_x_14882:
[----:B------:R-:W-:Y:S05]  /*4ff0*/  BSYNC.RECONVERGENT B2 ;  /* 0x0000000000027941 */ /* 0x000fea0003800200 */
.L_x_14881:
        /* <DEDUP_REMOVED lines=47> */
.L_x_14879:
[----:B------:R-:W-:Y:S05]  /*52f0*/  BSYNC.RECONVERGENT B1 ;  /* 0x0000000000017941 */ /* 0x000fea0003800200 */
.L_x_14878:
        /* <DEDUP_REMOVED lines=9> */
.L_x_14877:
        /* <DEDUP_REMOVED lines=16> */
.L_x_14886:
        /* <DEDUP_REMOVED lines=13> */
.L_x_14888:
[----:B------:R-:W-:Y:S05]  /*5560*/  BSYNC.RECONVERGENT B2 ;  /* 0x0000000000027941 */ /* 0x000fea0003800200 */
.L_x_14887:
        /* <DEDUP_REMOVED lines=47> */
.L_x_14885:
[----:B------:R-:W-:Y:S05]  /*5860*/  BSYNC.RECONVERGENT B1 ;  /* 0x0000000000017941 */ /* 0x000fea0003800200 */
.L_x_14884:
        /* <DEDUP_REMOVED lines=9> */
.L_x_14883:
        /* <DEDUP_REMOVED lines=16> */
.L_x_14892:
        /* <DEDUP_REMOVED lines=13> */
.L_x_14894:
[----:B------:R-:W-:Y:S05]  /*5ad0*/  BSYNC.RECONVERGENT B2 ;  /* 0x0000000000027941 */ /* 0x000fea0003800200 */
.L_x_14893:
        /* <DEDUP_REMOVED lines=47> */
.L_x_14891:
[----:B------:R-:W-:Y:S05]  /*5dd0*/  BSYNC.RECONVERGENT B1 ;  /* 0x0000000000017941 */ /* 0x000fea0003800200 */
.L_x_14890:
        /* <DEDUP_REMOVED lines=9> */
.L_x_14889:
        /* <DEDUP_REMOVED lines=16> */
.L_x_14898:
        /* <DEDUP_REMOVED lines=13> */
.L_x_14900:
[----:B------:R-:W-:Y:S05]  /*6040*/  BSYNC.RECONVERGENT B2 ;  /* 0x0000000000027941 */ /* 0x000fea0003800200 */
.L_x_14899:
[----:B------:R-:W-:Y:S01]  /*6050*/  IMAD.WIDE.U32 R94, R100, -0x326172a9, RZ ;  /* 0xcd9e8d57645e7825 */ /* 0x000fe200078e00ff */
[----:B------:R-:W-:Y:S01]  /*6060*/  LOP3.LUT R104, R3, UR15, R71, 0x96, !PT ;  /* 0x0000000f03687c12 */ /* 0x000fe2000f8e9647 */
        /* <DEDUP_REMOVED lines=42> */
[----:B------:R-:W-:Y:S01]  /*6310*/  LOP3.LUT R95, R91, R70, R105, 0x96, !PT ;  /* 0x000000465b5f7212 */ /* 0x000fe200078e9669 */
[----:B------:R-:W-:Y:S02]  /*6320*/  IMAD.MOV.U32 R70, RZ, RZ, R102 ;  /* 0x000000ffff467224 */ /* 0x000fe400078e0066 */
[----:B------:R-:W-:-:S07]  /*6330*/  IMAD.MOV.U32 R102, RZ, RZ, R104 ;  /* 0x000000ffff667224 */ /* 0x000fce00078e0068 */
.L_x_14897:
[----:B------:R-:W-:Y:S05]  /*6340*/  BSYNC.RECONVERGENT B1 ;  /* 0x0000000000017941 */ /* 0x000fea0003800200 */
.L_x_14896:
        /* <DEDUP_REMOVED lines=9> */
.L_x_14895:
        /* <DEDUP_REMOVED lines=16> */
.L_x_14903:
        /* <DEDUP_REMOVED lines=13> */
.L_x_14905:
[----:B------:R-:W-:Y:S05]  /*65b0*/  BSYNC.RECONVERGENT B2 ;  /* 0x0000000000027941 */ /* 0x000fea0003800200 */
.L_x_14904:
        /* <DEDUP_REMOVED lines=47> */
.L_x_14902:
[----:B------:R-:W-:Y:S05]  /*68b0*/  BSYNC.RECONVERGENT B1 ;  /* 0x0000000000017941 */ /* 0x000fea0003800200 */
.L_x_14901:
        /* <DEDUP_REMOVED lines=9> */
.L_x_14853:
[----:B------:R-:W0:Y:S01]  /*6950*/  LDC.64 R104, c[0x0][0x3a8] ;  /* 0x0000ea00ff687b82 */ /* 0x000e220000000a00 */
[----:B------:R-:W-:Y:S02]  /*6960*/  IMAD.MOV.U32 R4, RZ, RZ, R102 ;  /* 0x000000ffff047224 */ /* 0x000fe400078e0066 */
[----:B0-----:R-:W-:-:S05]  /*6970*/  IMAD.WIDE.U32 R104, R90, 0x20, R104 ;  /* 0x000000205a687825 */ /* 0x001fca00078e0068 */
[----:B-----5:R0:W-:Y:S04]  /*6980*/  STG.E.128 desc[UR12][R104.64], R64 ;  /* 0x0000004068007986 */ /* 0x0201e8000c101d0c */
[----:B------:R0:W-:Y:S01]  /*6990*/  STG.E.128 desc[UR12][R104.64+0x10], R68 ;  /* 0x0000104468007986 */ /* 0x0001e2000c101d0c */
[----:B------:R-:W-:Y:S05]  /*69a0*/  BRA.U !UP2, `(.L_x_14906) ;  /* 0x000000010a507547 */ /* 0x000fea000b800000 */
[----:B------:R-:W-:Y:S01]  /*69b0*/  IMAD.U32 R101, R92, 0x10000, RZ ;  /* 0x000100005c657824 */ /* 0x000fe200078e00ff */
[----:B------:R-:W1:Y:S01]  /*69c0*/  LDC.64 R102, c[0x0][0x3b0] ;  /* 0x0000ec00ff667b82 */ /* 0x000e620000000a00 */
[----:B------:R-:W-:Y:S02]  /*69d0*/  LOP3.LUT R91, R93, 0xffff, RZ, 0xc0, !PT ;  /* 0x0000ffff5d5b7812 */ /* 0x000fe400078ec0ff */
[----:B------:R-:W-:Y:S02]  /*69e0*/  LOP3.LUT R108, R9, 0xff, RZ, 0xc0, !PT ;  /* 0x000000ff096c7812 */ /* 0x000fe400078ec0ff */
[----:B------:R-:W-:Y:S02]  /*69f0*/  LOP3.LUT R110, R101, 0xff0000, RZ, 0xc0, !PT ;  /* 0x00ff0000656e7812 */ /* 0x000fe400078ec0ff */
[----:B------:R-:W-:Y:S01]  /*6a00*/  PRMT R101, R11, 0x7104, RZ ;  /* 0x000071040b657816 */ /* 0x000fe200000000ff */
[----:B------:R-:W-:Y:S01]  /*6a10*/  IMAD.WIDE.U32 R108, R108, 0x1000000, RZ ;  /* 0x010000006c6c7825 */ /* 0x000fe200078e00ff */
[----:B------:R-:W-:-:S02]  /*6a20*/  PRMT R110, R110, 0x4210, R91 ;  /* 0x000042106e6e7816 */ /* 0x000fc4000000005b */
[----:B------:R-:W-:Y:S02]  /*6a30*/  LOP3.LUT R106, R8, 0xff, RZ, 0xc0, !PT ;  /* 0x000000ff086a7812 */ /* 0x000fe400078ec0ff */
[----:B0-----:R-:W-:Y:S02]  /*6a40*/  LOP3.LUT R104, R7, 0xff, RZ, 0xc0, !PT ;  /* 0x000000ff07687812 */ /* 0x001fe400078ec0ff */
        /* <DEDUP_REMOVED lines=10> */
.L_x_14906:
[----:B------:R-:W-:Y:S01]  /*6af0*/  IADD3 R90, PT, PT, R90, 0x80, RZ ;  /* 0x000000805a5a7810 */ /* 0x000fe20007ffe0ff */
[----:B------:R-:W-:-:S07]  /*6b00*/  VIADD R89, R89, 0x80 ;  /* 0x0000008059597836 */ /* 0x000fce0000000000 */
.L_x_14808:
[----:B------:R-:W-:Y:S05]  /*6b10*/  BSYNC.RECONVERGENT B0 ;  /* 0x0000000000007941 */ /* 0x000fea0003800200 */
.L_x_14807:
        /* <DEDUP_REMOVED lines=9> */
.L_x_14909:
[----:B------:R-:W-:Y:S05]  /*6bb0*/  BRA.U !UP0, `(.L_x_14910) ;  /* 0x0000002d08a47547 */ /* 0x000fea000b800000 */
[----:B------:R-:W1:Y:S02]  /*6bc0*/  LDC.64 R72, c[0x0][0x3a0] ;  /* 0x0000e800ff487b82 */ /* 0x000e640000000a00 */
[----:B-1----:R-:W-:-:S05]  /*6bd0*/  IMAD.WIDE.U32 R102, R90, 0x20, R72 ;  /* 0x000000205a667825 */ /* 0x002fca00078e0048 */
[----:B------:R1:W5:Y:S04]  /*6be0*/  LDG.E.128 R72, desc[UR12][R102.64] ;  /* 0x0000000c66487981 */ /* 0x000368000c1e1d00 */
[----:B------:R1:W5:Y:S01]  /*6bf0*/  LDG.E.128 R76, desc[UR12][R102.64+0x10] ;  /* 0x0000100c664c7981 */ /* 0x000362000c1e1d00 */
[----:B------:R-:W-:-:S13]  /*6c00*/  ISETP.LT.AND P2, PT, RZ, UR39, PT ;  /* 0x00000027ff007c0c */ /* 0x000fda000bf41270 */
[----:B------:R-:W-:Y:S01]  /*6c10*/  @!P2 IMAD.MOV.U32 R91, RZ, RZ, R2 ;  /* 0x000000ffff5ba224 */ /* 0x000fe200078e0002 */
[----:B------:R-:W-:Y:S01]  /*6c20*/  @!P2 MOV R106, R4 ;  /* 0x00000004006aa202 */ /* 0x000fe20000000f00 */
        /* <DEDUP_REMOVED lines=17> */
.L_x_14914:
        /* <DEDUP_REMOVED lines=13> */
.L_x_14916:
[----:B------:R-:W-:Y:S05]  /*6e10*/  BSYNC.RECONVERGENT B2 ;  /* 0x0000000000027941 */ /* 0x000fea0003800200 */
.L_x_14915:
        /* <DEDUP_REMOVED lines=48> */
.L_x_14913:
[----:B------:R-:W-:Y:S05]  /*7120*/  BSYNC.RECONVERGENT B1 ;  /* 0x0000000000017941 */ /* 0x000fea0003800200 */
.L_x_14912:
        /* <DEDUP_REMOVED lines=10> */
.L_x_14911:
[----:B------:R-:W-:Y:S01]  /*71d0*/  @!P2 MOV R4, R91 ;  /* 0x0000005b0004a202 */ /* 0x000fe20000000f00 */
[----:B0-----:R-:W-:Y:S01]  /*71e0*/  @!P2 IMAD.MOV.U32 R104, RZ, RZ, R106 ;  /* 0x000000ffff68a224 */ /* 0x001fe200078e006a */
        /* <DEDUP_REMOVED lines=17> */
.L_x_14920:
        /* <DEDUP_REMOVED lines=13> */
.L_x_14922:
[----:B------:R-:W-:Y:S05]  /*73d0*/  BSYNC.RECONVERGENT B2 ;  /* 0x0000000000027941 */ /* 0x000fea0003800200 */
.L_x_14921:
        /* <DEDUP_REMOVED lines=47> */
.L_x_14919:
[----:B------:R-:W-:Y:S05]  /*76d0*/  BSYNC.RECONVERGENT B1 ;  /* 0x0000000000017941 */ /* 0x000fea0003800200 */
.L_x_14918:
        /* <DEDUP_REMOVED lines=10> */
.L_x_14917:
        /* <DEDUP_REMOVED lines=19> */
.L_x_14926:
        /* <DEDUP_REMOVED lines=13> */
.L_x_14928:
[----:B------:R-:W-:Y:S05]  /*7980*/  BSYNC.RECONVERGENT B2 ;  /* 0x0000000000027941 */ /* 0x000fea0003800200 */
.L_x_14927:
        /* <DEDUP_REMOVED lines=49> */
.L_x_14925:
[----:B------:R-:W-:Y:S05]  /*7ca0*/  BSYNC.RECONVERGENT B1 ;  /* 0x0000000000017941 */ /* 0x000fea0003800200 */
.L_x_14924:
        /* <DEDUP_REMOVED lines=10> */
.L_x_14923:
        /* <DEDUP_REMOVED lines=19> */
.L_x_14932:
        /* <DEDUP_REMOVED lines=13> */
.L_x_14934:
[----:B------:R-:W-:Y:S05]  /*7f50*/  BSYNC.RECONVERGENT B2 ;  /* 0x0000000000027941 */ /* 0x000fea0003800200 */
.L_x_14933:
        /* <DEDUP_REMOVED lines=48> */
.L_x_14931:
[----:B------:R-:W-:Y:S05]  /*8260*/  BSYNC.RECONVERGENT B1 ;  /* 0x0000000000017941 */ /* 0x000fea0003800200 */
.L_x_14930:
        /* <DEDUP_REMOVED lines=10> */
.L_x_14929:
        /* <DEDUP_REMOVED lines=19> */
.L_x_14938:
        /* <DEDUP_REMOVED lines=13> */
.L_x_14940:
[----:B------:R-:W-:Y:S05]  /*8510*/  BSYNC.RECONVERGENT B2 ;  /* 0x0000000000027941 */ /* 0x000fea0003800200 */
.L_x_14939:
        /* <DEDUP_REMOVED lines=49> */
.L_x_14937:
[----:B------:R-:W-:Y:S05]  /*8830*/  BSYNC.RECONVERGENT B1 ;  /* 0x0000000000017941 */ /* 0x000fea0003800200 */
.L_x_14936:
        /* <DEDUP_REMOVED lines=10> */
.L_x_14935:
        /* <DEDUP_REMOVED lines=19> */
.L_x_14944:
        /* <DEDUP_REMOVED lines=13> */
.L_x_14946:
[----:B------:R-:W-:Y:S05]  /*8ae0*/  BSYNC.RECONVERGENT B2 ;  /* 0x0000000000027941 */ /* 0x000fea0003800200 */
.L_x_14945:
        /* <DEDUP_REMOVED lines=48> */
.L_x_14943:
[----:B------:R-:W-:Y:S05]  /*8df0*/  BSYNC.RECONVERGENT B1 ;  /* 0x0000000000017941 */ /* 0x000fea0003800200 */
.L_x_14942:
        /* <DEDUP_REMOVED lines=10> */
.L_x_14941:
        /* <DEDUP_REMOVED lines=19> */
.L_x_14950:
        /* <DEDUP_REMOVED lines=13> */
.L_x_14952:
[----:B------:R-:W-:Y:S05]  /*90a0*/  BSYNC.RECONVERGENT B2 ;  /* 0x0000000000027941 */ /* 0x000fea0003800200 */
.L_x_14951:
        /* <DEDUP_REMOVED lines=49> */
.L_x_14949:
[----:B------:R-:W-:Y:S05]  /*93c0*/  BSYNC.RECONVERGENT B1 ;  /* 0x0000000000017941 */ /* 0x000fea0003800200 */
.L_x_14948:
        /* <DEDUP_REMOVED lines=10> */
.L_x_14947:
        /* <DEDUP_REMOVED lines=19> */
.L_x_14956:
        /* <DEDUP_REMOVED lines=13> */
.L_x_14958:
[----:B------:R-:W-:Y:S05]  /*9670*/  BSYNC.RECONVERGENT B2 ;  /* 0x0000000000027941 */ /* 0x000fea0003800200 */
.L_x_14957:
        /* <DEDUP_REMOVED lines=49> */
.L_x_14955:
[----:B------:R-:W-:Y:S05]  /*9990*/  BSYNC.RECONVERGENT B1 ;  /* 0x0000000000017941 */ /* 0x000fea0003800200 */
.L_x_14954:
        /* <DEDUP_REMOVED lines=11> */
.L_x_14910:
        /* <DEDUP_REMOVED lines=24> */
.L_x_14962:
        /* <DEDUP_REMOVED lines=13> */
.L_x_14964:
[----:B------:R-:W-:Y:S05]  /*9ca0*/  BSYNC.RECONVERGENT B2 ;  /* 0x0000000000027941 */ /* 0x000fea0003800200 */
.L_x_14963:
        /* <DEDUP_REMOVED lines=46> */
.L_x_14961:
[----:B------:R-:W-:Y:S05]  /*9f90*/  BSYNC.RECONVERGENT B1 ;  /* 0x0000000000017941 */ /* 0x000fea0003800200 */
.L_x_14960:
        /* <DEDUP_REMOVED lines=9> */
.L_x_14959:
        /* <DEDUP_REMOVED lines=16> */
.L_x_14968:
        /* <DEDUP_REMOVED lines=13> */
.L_x_14970:
[----:B------:R-:W-:Y:S05]  /*a200*/  BSYNC.RECONVERGENT B2 ;  /* 0x0000000000027941 */ /* 0x000fea0003800200 */
.L_x_14969:
        /* <DEDUP_REMOVED lines=46> */
.L_x_14967:
[----:B------:R-:W-:Y:S05]  /*a4f0*/  BSYNC.RECONVERGENT B1 ;  /* 0x0000000000017941 */ /* 0x000fea0003800200 */
.L_x_14966:
        /* <DEDUP_REMOVED lines=9> */
.L_x_14965:
        /* <DEDUP_REMOVED lines=16> */
.L_x_14974:
        /* <DEDUP_REMOVED lines=13> */
.L_x_14976:
[----:B------:R-:W-:Y:S05]  /*a760*/  BSYNC.RECONVERGENT B2 ;  /* 0x0000000000027941 */ /* 0x000fea0003800200 */
.L_x_14975:
        /* <DEDUP_REMOVED lines=47> */
.L_x_14973:
[----:B------:R-:W-:Y:S05]  /*aa60*/  BSYNC.RECONVERGENT B1 ;  /* 0x0000000000017941 */ /* 0x000fea0003800200 */
.L_x_14972:
        /* <DEDUP_REMOVED lines=9> */
.L_x_14971:
        /* <DEDUP_REMOVED lines=16> */
.L_x_14980:
        /* <DEDUP_REMOVED lines=13> */
.L_x_14982:
[----:B------:R-:W-:Y:S05]  /*acd0*/  BSYNC.RECONVERGENT B2 ;  /* 0x0000000000027941 */ /* 0x000fea0003800200 */
.L_x_14981:
        /* <DEDUP_REMOVED lines=47> */
.L_x_14979:
[----:B------:R-:W-:Y:S05]  /*afd0*/  BSYNC.RECONVERGENT B1 ;  /* 0x0000000000017941 */ /* 0x000fea0003800200 */
.L_x_14978:
        /* <DEDUP_REMOVED lines=9> */
.L_x_14977:
        /* <DEDUP_REMOVED lines=16> */
.L_x_14986:
        /* <DEDUP_REMOVED lines=13> */
.L_x_14988:
[----:B------:R-:W-:Y:S05]  /*b240*/  BSYNC.RECONVERGENT B2 ;  /* 0x0000000000027941 */ /* 0x000fea0003800200 */
.L_x_14987:
        /* <DEDUP_REMOVED lines=47> */
.L_x_14985:
[----:B------:R-:W-:Y:S05]  /*b540*/  BSYNC.RECONVERGENT B1 ;  /* 0x0000000000017941 */ /* 0x000fea0003800200 */
.L_x_14984:
        /* <DEDUP_REMOVED lines=9> */
.L_x_14983:
        /* <DEDUP_REMOVED lines=16> */
.L_x_14992:
        /* <DEDUP_REMOVED lines=13> */
.L_x_14994:
[----:B------:R-:W-:Y:S05]  /*b7b0*/  BSYNC.RECONVERGENT B2 ;  /* 0x0000000000027941 */ /* 0x000fea0003800200 */
.L_x_14993:
        /* <DEDUP_REMOVED lines=47> */
.L_x_14991:
[----:B------:R-:W-:Y:S05]  /*bab0*/  BSYNC.RECONVERGENT B1 ;  /* 0x0000000000017941 */ /* 0x000fea0003800200 */
.L_x_14990:
        /* <DEDUP_REMOVED lines=9> */
.L_x_14989:
        /* <DEDUP_REMOVED lines=16> */
.L_x_14998:
        /* <DEDUP_REMOVED lines=13> */
.L_x_15000:
[----:B------:R-:W-:Y:S05]  /*bd20*/  BSYNC.RECONVERGENT B2 ;  /* 0x0000000000027941 */ /* 0x000fea0003800200 */
.L_x_14999:
        /* <DEDUP_REMOVED lines=47> */
.L_x_14997:
[----:B------:R-:W-:Y:S05]  /*c020*/  BSYNC.RECONVERGENT B1 ;  /* 0x0000000000017941 */ /* 0x000fea0003800200 */
.L_x_14996:
        /* <DEDUP_REMOVED lines=9> */
.L_x_14995:
        /* <DEDUP_REMOVED lines=16> */
.L_x_15003:
        /* <DEDUP_REMOVED lines=13> */
.L_x_15005:
[----:B------:R-:W-:Y:S05]  /*c290*/  BSYNC.RECONVERGENT B2 ;  /* 0x0000000000027941 */ /* 0x000fea0003800200 */
.L_x_15004:
        /* <DEDUP_REMOVED lines=47> */
.L_x_15002:
[----:B------:R-:W-:Y:S05]  /*c590*/  BSYNC.RECONVERGENT B1 ;  /* 0x0000000000017941 */ /* 0x000fea0003800200 */
.L_x_15001:
        /* <DEDUP_REMOVED lines=9> */
.L_x_14953:
        /* <DEDUP_REMOVED lines=26> */
.L_x_15006:
[----:B------:R-:W-:Y:S01]  /*c7d0*/  IADD3 R90, PT, PT, R90, 0x80, RZ ;  /* 0x000000805a5a7810 */ /* 0x000fe20007ffe0ff */
[----:B------:R-:W-:-:S07]  /*c7e0*/  VIADD R89, R89, 0x80 ;  /* 0x0000008059597836 */ /* 0x000fce0000000000 */
.L_x_14908:
[----:B------:R-:W-:Y:S05]  /*c7f0*/  BSYNC.RECONVERGENT B0 ;  /* 0x0000000000007941 */ /* 0x000fea0003800200 */
.L_x_14907:
        /* <DEDUP_REMOVED lines=9> */
.L_x_15009:
        /* <DEDUP_REMOVED lines=25> */
.L_x_15014:
        /* <DEDUP_REMOVED lines=13> */
.L_x_15016:
[----:B------:R-:W-:Y:S05]  /*caf0*/  BSYNC.RECONVERGENT B2 ;  /* 0x0000000000027941 */ /* 0x000fea0003800200 */
.L_x_15015:
        /* <DEDUP_REMOVED lines=48> */
.L_x_15013:
[----:B------:R-:W-:Y:S05]  /*ce00*/  BSYNC.RECONVERGENT B1 ;  /* 0x0000000000017941 */ /* 0x000fea0003800200 */
.L_x_15012:
        /* <DEDUP_REMOVED lines=10> */
.L_x_15011:
[----:B------:R-:W-:Y:S01]  /*ceb0*/  @!P3 MOV R4, R91 ;  /* 0x0000005b0004b202 */ /* 0x000fe20000000f00 */
[----:B0-----:R-:W-:Y:S01]  /*cec0*/  @!P3 IMAD.MOV.U32 R104, RZ, RZ, R106 ;  /* 0x000000ffff68b224 */ /* 0x001fe200078e006a */
        /* <DEDUP_REMOVED lines=17> */
.L_x_15020:
        /* <DEDUP_REMOVED lines=13> */
.L_x_15022:
[----:B------:R-:W-:Y:S05]  /*d0b0*/  BSYNC.RECONVERGENT B2 ;  /* 0x0000000000027941 */ /* 0x000fea0003800200 */
.L_x_15021:
        /* <DEDUP_REMOVED lines=47> */
.L_x_15019:
[----:B------:R-:W-:Y:S05]  /*d3b0*/  BSYNC.RECONVERGENT B1 ;  /* 0x0000000000017941 */ /* 0x000fea0003800200 */
.L_x_15018:
        /* <DEDUP_REMOVED lines=10> */
.L_x_15017:
        /* <DEDUP_REMOVED lines=19> */
.L_x_15026:
        /* <DEDUP_REMOVED lines=13> */
.L_x_15028:
[----:B------:R-:W-:Y:S05]  /*d660*/  BSYNC.RECONVERGENT B2 ;  /* 0x0000000000027941 */ /* 0x000fea0003800200 */
.L_x_15027:
        /* <DEDUP_REMOVED lines=49> */
.L_x_15025:
[----:B------:R-:W-:Y:S05]  /*d980*/  BSYNC.RECONVERGENT B1 ;  /* 0x0000000000017941 */ /* 0x000fea0003800200 */
.L_x_15024:
        /* <DEDUP_REMOVED lines=10> */
.L_x_15023:
        /* <DEDUP_REMOVED lines=19> */
.L_x_15032:
        /* <DEDUP_REMOVED lines=13> */
.L_x_15034:
[----:B------:R-:W-:Y:S05]  /*dc30*/  BSYNC.RECONVERGENT B2 ;  /* 0x0000000000027941 */ /* 0x000fea0003800200 */
.L_x_15033:
        /* <DEDUP_REMOVED lines=48> */
.L_x_15031:
[----:B------:R-:W-:Y:S05]  /*df40*/  BSYNC.RECONVERGENT B1 ;  /* 0x0000000000017941 */ /* 0x000fea0003800200 */
.L_x_15030:
        /* <DEDUP_REMOVED lines=10> */
.L_x_15029:
        /* <DEDUP_REMOVED lines=19> */
.L_x_15038:
        /* <DEDUP_REMOVED lines=13> */
.L_x_15040:
[----:B------:R-:W-:Y:S05]  /*e1f0*/  BSYNC.RECONVERGENT B2 ;  /* 0x0000000000027941 */ /* 0x000fea0003800200 */
.L_x_15039:
        /* <DEDUP_REMOVED lines=49> */
.L_x_15037:
[----:B------:R-:W-:Y:S05]  /*e510*/  BSYNC.RECONVERGENT B1 ;  /* 0x0000000000017941 */ /* 0x000fea0003800200 */
.L_x_15036:
        /* <DEDUP_REMOVED lines=10> */
.L_x_15035:
        /* <DEDUP_REMOVED lines=19> */
.L_x_15044:
        /* <DEDUP_REMOVED lines=13> */
.L_x_15046:
[----:B------:R-:W-:Y:S05]  /*e7c0*/  BSYNC.RECONVERGENT B2 ;  /* 0x0000000000027941 */ /* 0x000fea0003800200 */
.L_x_15045:
        /* <DEDUP_REMOVED lines=48> */
.L_x_15043:
[----:B------:R-:W-:Y:S05]  /*ead0*/  BSYNC.RECONVERGENT B1 ;  /* 0x0000000000017941 */ /* 0x000fea0003800200 */
.L_x_15042:
        /* <DEDUP_REMOVED lines=10> */
.L_x_15041:
        /* <DEDUP_REMOVED lines=19> */
.L_x_15050:
        /* <DEDUP_REMOVED lines=13> */
.L_x_15052:
[----:B------:R-:W-:Y:S05]  /*ed80*/  BSYNC.RECONVERGENT B2 ;  /* 0x0000000000027941 */ /* 0x000fea0003800200 */
.L_x_15051:
        /* <DEDUP_REMOVED lines=48> */
.L_x_15049:
[----:B------:R-:W-:Y:S05]  /*f090*/  BSYNC.RECONVERGENT B1 ;  /* 0x0000000000017941 */ /* 0x000fea0003800200 */
.L_x_15048:
        /* <DEDUP_REMOVED lines=10> */
.L_x_15047:
        /* <DEDUP_REMOVED lines=19> */
.L_x_15056:
        /* <DEDUP_REMOVED lines=13> */
.L_x_15058:
[----:B------:R-:W-:Y:S05]  /*f340*/  BSYNC.RECONVERGENT B2 ;  /* 0x0000000000027941 */ /* 0x000fea0003800200 */
.L_x_15057:
        /* <DEDUP_REMOVED lines=49> */
.L_x_15055:
[----:B------:R-:W-:Y:S05]  /*f660*/  BSYNC.RECONVERGENT B1 ;  /* 0x0000000000017941 */ /* 0x000fea0003800200 */
.L_x_15054:
        /* <DEDUP_REMOVED lines=11> */
.L_x_15010:
        /* <DEDUP_REMOVED lines=24> */
.L_x_15062:
        /* <DEDUP_REMOVED lines=13> */
.L_x_15064:
[----:B------:R-:W-:Y:S05]  /*f970*/  BSYNC.RECONVERGENT B2 ;  /* 0x0000000000027941 */ /* 0x000fea0003800200 */
.L_x_15063:
        /* <DEDUP_REMOVED lines=46> */
.L_x_15061:
[----:B------:R-:W-:Y:S05]  /*fc60*/  BSYNC.RECONVERGENT B1 ;  /* 0x0000000000017941 */ /* 0x000fea0003800200 */
.L_x_15060:
        /* <DEDUP_REMOVED lines=9> */
.L_x_15059:
        /* <DEDUP_REMOVED lines=16> */
.L_x_15068:
        /* <DEDUP_REMOVED lines=13> */
.L_x_15070:
[----:B------:R-:W-:Y:S05]  /*fed0*/  BSYNC.RECONVERGENT B2 ;  /* 0x0000000000027941 */ /* 0x000fea0003800200 */
.L_x_15069:
        /* <DEDUP_REMOVED lines=46> */
.L_x_15067:
[----:B------:R-:W-:Y:S05]  /*101c0*/  BSYNC.RECONVERGENT B1 ;  /* 0x0000000000017941 */ /* 0x000fea0003800200 */
.L_x_15066:
        /* <DEDUP_REMOVED lines=9> */
.L_x_15065:
        /* <DEDUP_REMOVED lines=16> */
.L_x_15074:
        /* <DEDUP_REMOVED lines=13> */
.L_x_15076:
[----:B------:R-:W-:Y:S05]  /*10430*/  BSYNC.RECONVERGENT B2 ;  /* 0x0000000000027941 */ /* 0x000fea0003800200 */
.L_x_15075:
        /* <DEDUP_REMOVED lines=47> */
.L_x_15073:
[----:B------:R-:W-:Y:S05]  /*10730*/  BSYNC.RECONVERGENT B1 ;  /* 0x0000000000017941 */ /* 0x000fea0003800200 */
.L_x_15072:
        /* <DEDUP_REMOVED lines=9> */
.L_x_15071:
        /* <DEDUP_REMOVED lines=16> */
.L_x_15080:
        /* <DEDUP_REMOVED lines=13> */
.L_x_15082:
[----:B------:R-:W-:Y:S05]  /*109a0*/  BSYNC.RECONVERGENT B2 ;  /* 0x0000000000027941 */ /* 0x000fea0003800200 */
.L_x_15081:
        /* <DEDUP_REMOVED lines=47> */
.L_x_15079:
[----:B------:R-:W-:Y:S05]  /*10ca0*/  BSYNC.RECONVERGENT B1 ;  /* 0x0000000000017941 */ /* 0x000fea0003800200 */
.L_x_15078:
        /* <DEDUP_REMOVED lines=9> */
.L_x_15077:
        /* <DEDUP_REMOVED lines=16> */
.L_x_15086:
        /* <DEDUP_REMOVED lines=13> */
.L_x_15088:
[----:B------:R-:W-:Y:S05]  /*10f10*/  BSYNC.RECONVERGENT B2 ;  /* 0x0000000000027941 */ /* 0x000fea0003800200 */
.L_x_15087:
        /* <DEDUP_REMOVED lines=47> */
.L_x_15085:
[----:B------:R-:W-:Y:S05]  /*11210*/  BSYNC.RECONVERGENT B1 ;  /* 0x0000000000017941 */ /* 0x000fea0003800200 */
.L_x_15084:
        /* <DEDUP_REMOVED lines=9> */
.L_x_15083:
        /* <DEDUP_REMOVED lines=16> */
.L_x_15092:
        /* <DEDUP_REMOVED lines=13> */
.L_x_15094:
[----:B------:R-:W-:Y:S05]  /*11480*/  BSYNC.RECONVERGENT B2 ;  /* 0x0000000000027941 */ /* 0x000fea0003800200 */
.L_x_15093:
        /* <DEDUP_REMOVED lines=47> */
.L_x_15091:
[----:B------:R-:W-:Y:S05]  /*11780*/  BSYNC.RECONVERGENT B1 ;  /* 0x0000000000017941 */ /* 0x000fea0003800200 */
.L_x_15090:
        /* <DEDUP_REMOVED lines=9> */
.L_x_15089:
        /* <DEDUP_REMOVED lines=16> */
.L_x_15098:
        /* <DEDUP_REMOVED lines=13> */
.L_x_15100:
[----:B------:R-:W-:Y:S05]  /*119f0*/  BSYNC.RECONVERGENT B2 ;  /* 0x0000000000027941 */ /* 0x000fea0003800200 */
.L_x_15099:
        /* <DEDUP_REMOVED lines=47> */
.L_x_15097:
[----:B------:R-:W-:Y:S05]  /*11cf0*/  BSYNC.RECONVERGENT B1 ;  /* 0x0000000000017941 */ /* 0x000fea0003800200 */
.L_x_15096:
        /* <DEDUP_REMOVED lines=9> */
.L_x_15095:
        /* <DEDUP_REMOVED lines=20> */
.L_x_15103:
        /* <DEDUP_REMOVED lines=13> */
.L_x_15105:
[----:B------:R-:W-:Y:S05]  /*11fa0*/  BSYNC.RECONVERGENT B2 ;  /* 0x0000000000027941 */ /* 0x000fea0003800200 */
.L_x_15104:
        /* <DEDUP_REMOVED lines=47> */
.L_x_15102:
[----:B------:R-:W-:Y:S05]  /*122a0*/  BSYNC.RECONVERGENT B1 ;  /* 0x0000000000017941 */ /* 0x000fea0003800200 */
.L_x_15101:
        /* <DEDUP_REMOVED lines=9> */
.L_x_15053:
        /* <DEDUP_REMOVED lines=25> */
.L_x_15008:
[----:B------:R-:W-:Y:S05]  /*124d0*/  BSYNC.RECONVERGENT B0 ;  /* 0x0000000000007941 */ /* 0x000fea0003800200 */
.L_x_15007:
        /* <DEDUP_REMOVED lines=110> */
.L_x_15107:
[----:B------:R-:W-:Y:S05]  /*12bc0*/  BSYNC.RECONVERGENT B0 ;  /* 0x0000000000007941 */ /* 0x000fea0003800200 */
.L_x_15106:
        /* <DEDUP_REMOVED lines=12> */
.L_x_15109:
[----:B------:R-:W-:Y:S05]  /*12c90*/  BSYNC.RECONVERGENT B0 ;  /* 0x0000000000007941 */ /* 0x000fea0003800200 */
.L_x_15108:
        /* <DEDUP_REMOVED lines=94> */
.L_x_15112:
[----:B------:R-:W-:Y:S05]  /*13280*/  BSYNC.RECONVERGENT B0 ;  /* 0x0000000000007941 */ /* 0x000fea0003800200 */
.L_x_15111:
        /* <DEDUP_REMOVED lines=34> */
.L_x_15114:
[----:B------:R-:W-:Y:S05]  /*134b0*/  BSYNC.RECONVERGENT B0 ;  /* 0x0000000000007941 */ /* 0x000fea0003800200 */
.L_x_15113:
        /* <DEDUP_REMOVED lines=33> */
.L_x_15115:
[----:B------:R-:W-:Y:S05]  /*136d0*/  BSYNC.RECONVERGENT B0 ;  /* 0x0000000000007941 */ /* 0x000fea0003800200 */
.L_x_15110:
[----:B------:R-:W-:Y:S02]  /*136e0*/  UIADD3 UR23, UPT, UPT, UR23, UR20, URZ ;  /* 0x0000001417177290 */ /* 0x000fe4000fffe0ff */
[----:B------:R-:W-:Y:S02]  /*136f0*/  UPLOP3.LUT UP1, UPT, UPT, UPT, UP1, 0x40, 0x4 ;  /* 0x000000000004789c */ /* 0x000fe40003f2e810 */
[----:B------:R-:W-:-:S09]  /*13700*/  UISETP.GE.AND UP0, UPT, UR23, UR21, UPT ;  /* 0x000000151700728c */ /* 0x000fd2000bf06270 */
[----:B------:R-:W-:Y:S05]  /*13710*/  BRA.U !UP0, `(.L_x_15116) ;  /* 0xfffffed508647547 */ /* 0x000fea000b83ffff */
[----:B------:R-:W-:Y:S05]  /*13720*/  EXIT ;  /* 0x000000000000794d */ /* 0x000fea0003800000 */
.L_x_15117:
        /* <DEDUP_REMOVED lines=13> */
.L_x_20853:


//--------------------- .text._ZN10layer_norm13ln_fwd_kernelINS_13Kernel_traitsIf6__halffS2_fjLj3072ELj1ELj1ELj4ELj16ENS_18Kernel_traits_baseILj3072EfS2_fS2_fjLj128EEEEELb1ELb0ELb1ELb1EEEvNS_9FwdParamsE --------------------------
	.section	.text._ZN10layer_norm13ln_fwd_kernelINS_13Kernel_traitsIf6__halffS2_fjLj3072ELj1ELj1ELj4ELj16ENS_18Kernel_traits_baseILj3072EfS2_fS2_fjLj128EEEEELb1ELb0ELb1ELb1EEEvNS_9FwdParamsE,"ax",@progbits
	.align	128
        .global         _ZN10layer_norm13ln_fwd_kernelINS_13Kernel_traitsIf6__halffS2_fjLj3072ELj1ELj1ELj4ELj16ENS_18Kernel_traits_baseILj3072EfS2_fS2_fjLj128EEEEELb1ELb0ELb1ELb1EEEvNS_9FwdParamsE
        .type           _ZN10layer_norm13ln_fwd_kernelINS_13Kernel_traitsIf6__halffS2_fjLj3072ELj1ELj1ELj4ELj16ENS_18Kernel_traits_baseILj3072EfS2_fS2_fjLj128EEEEELb1ELb0ELb1ELb1EEEvNS_9FwdParamsE,@function
        .size           _ZN10layer_norm13ln_fwd_kernelINS_13Kernel_traitsIf6__halffS2_fjLj3072ELj1ELj1ELj4ELj16ENS_18Kernel_traits_baseILj3072EfS2_fS2_fjLj128EEEEELb1ELb0ELb1ELb1EEEvNS_9FwdParamsE,(.L_x_20854 - _ZN10layer_norm13ln_fwd_kernelINS_13Kernel_traitsIf6__halffS2_fjLj3072ELj1ELj1ELj4ELj16ENS_18Kernel_traits_baseILj3072EfS2_fS2_fjLj128EEEEELb1ELb0ELb1ELb1EEEvNS_9FwdParamsE)
        .other          _ZN10layer_norm13ln_fwd_kernelINS_13Kernel_traitsIf6__halffS2_fjLj3072ELj1ELj1ELj4ELj16ENS_18Kernel_traits_baseILj3072EfS2_fS2_fjLj128EEEEELb1ELb0ELb1ELb1EEEvNS_9FwdParamsE,@"STO_CUDA_ENTRY STV_DEFAULT"
_ZN10layer_norm13ln_fwd_kernelINS_13Kernel_traitsIf6__halffS2_fjLj3072ELj1ELj1ELj4ELj16ENS_18Kernel_traits_baseILj3072EfS2_fS2_fjLj128EEEEELb1ELb0ELb1ELb1EEEvNS_9FwdParamsE:
.text._ZN10layer_norm13ln_fwd_kernelINS_13Kernel_traitsIf6__halffS2_fjLj3072ELj1ELj1ELj4ELj16ENS_18Kernel_traits_baseILj3072EfS2_fS2_fjLj128EEEEELb1ELb0ELb1ELb1EEEvNS_9FwdParamsE:
        /* <DEDUP_REMOVED lines=66> */
.L_x_15118:
        /* <DEDUP_REMOVED lines=91> */
.L_x_15321:
[----:B------:R-:W-:-:S06]  /*09d0*/  UIMAD.WIDE UR4, UR7, 0x4, UR8 ;  /* 0x00000004070478a5 */ /* 0x000fcc000f8e0208 */
[----:B0-----:R-:W-:Y:S02]  /*09e0*/  IMAD.U32 R58, RZ, RZ, UR4 ;  /* 0x00000004ff3a7e24 */ /* 0x001fe4000f8e00ff */
[----:B------:R-:W-:-:S05]  /*09f0*/  IMAD.U32 R59, RZ, RZ, UR5 ;  /* 0x00000005ff3b7e24 */ /* 0x000fca000f8e00ff */
[----:B-1----:R-:W2:Y:S01]  /*0a00*/  LDG.E R0, desc[UR12][R58.64] ;  /* 0x0000000c3a007981 */ /* 0x002ea2000c1e1900 */
[----:B------:R-:W-:-:S06]  /*0a10*/  UIMAD.WIDE UR4, UR7, 0x4, UR10 ;  /* 0x00000004070478a5 */ /* 0x000fcc000f8e020a */
[----:B------:R-:W-:Y:S01]  /*0a20*/  IMAD.U32 R61, RZ, RZ, UR5 ;  /* 0x00000005ff3d7e24 */ /* 0x000fe2000f8e00ff */
[----:B------:R-:W-:Y:S02]  /*0a30*/  MOV R72, RZ ;  /* 0x000000ff00487202 */ /* 0x000fe40000000f00 */
        /* <DEDUP_REMOVED lines=44> */
.L_x_15122:
        /* <DEDUP_REMOVED lines=12> */
.L_x_15123:
        /* <DEDUP_REMOVED lines=43> */
.L_x_15121:
        /* <DEDUP_REMOVED lines=10> */
.L_x_15120:
        /* <DEDUP_REMOVED lines=18> */
.L_x_15126:
        /* <DEDUP_REMOVED lines=12> */
.L_x_15127:
        /* <DEDUP_REMOVED lines=43> */
.L_x_15125:
        /* <DEDUP_REMOVED lines=10> */
.L_x_15124:
        /* <DEDUP_REMOVED lines=18> */
.L_x_15130:
        /* <DEDUP_REMOVED lines=12> */
.L_x_15131:
        /* <DEDUP_REMOVED lines=43> */
.L_x_15129:
        /* <DEDUP_REMOVED lines=10> */
.L_x_15128:
        /* <DEDUP_REMOVED lines=18> */
.L_x_15134:
        /* <DEDUP_REMOVED lines=12> */
.L_x_15135:
        /* <DEDUP_REMOVED lines=43> */
.L_x_15133:
        /* <DEDUP_REMOVED lines=10> */
.L_x_15132:
        /* <DEDUP_REMOVED lines=18> */
.L_x_15138:
        /* <DEDUP_REMOVED lines=12> */
.L_x_15139:
        /* <DEDUP_REMOVED lines=43> */
.L_x_15137:
        /* <DEDUP_REMOVED lines=10> */
.L_x_15136:
        /* <DEDUP_REMOVED lines=18> */
.L_x_15142:
        /* <DEDUP_REMOVED lines=12> */
.L_x_15143:
        /* <DEDUP_REMOVED lines=43> */
.L_x_15141:
        /* <DEDUP_REMOVED lines=10> */
.L_x_15140:
        /* <DEDUP_REMOVED lines=18> */
.L_x_15146:
        /* <DEDUP_REMOVED lines=12> */
.L_x_15147:
        /* <DEDUP_REMOVED lines=43> */
.L_x_15145:
        /* <DEDUP_REMOVED lines=10> */
.L_x_15144:
        /* <DEDUP_REMOVED lines=18> */
.L_x_15150:
        /* <DEDUP_REMOVED lines=12> */
.L_x_15151:
        /* <DEDUP_REMOVED lines=42> */
.L_x_15149:
        /* <DEDUP_REMOVED lines=11> */
.L_x_15119:
        /* <DEDUP_REMOVED lines=19> */
.L_x_15154:
        /* <DEDUP_REMOVED lines=12> */
.L_x_15155:
        /* <DEDUP_REMOVED lines=42> */
.L_x_15153:
        /* <DEDUP_REMOVED lines=9> */
.L_x_15152:
        /* <DEDUP_REMOVED lines=15> */
.L_x_15158:
        /* <DEDUP_REMOVED lines=12> */
.L_x_15159:
        /* <DEDUP_REMOVED lines=43> */
.L_x_15157:
        /* <DEDUP_REMOVED lines=9> */
.L_x_15156:
        /* <DEDUP_REMOVED lines=15> */
.L_x_15162:
        /* <DEDUP_REMOVED lines=12> */
.L_x_15163:
        /* <DEDUP_REMOVED lines=43> */
.L_x_15161:
        /* <DEDUP_REMOVED lines=9> */
.L_x_15160:
        /* <DEDUP_REMOVED lines=15> */
.L_x_15166:
        /* <DEDUP_REMOVED lines=12> */
.L_x_15167:
        /* <DEDUP_REMOVED lines=43> */
.L_x_15165:
        /* <DEDUP_REMOVED lines=9> */
.L_x_15164:
        /* <DEDUP_REMOVED lines=15> */
.L_x_15170:
        /* <DEDUP_REMOVED lines=12> */
.L_x_15171:
        /* <DEDUP_REMOVED lines=43> */
.L_x_15169:
        /* <DEDUP_REMOVED lines=9> */
.L_x_15168:
        /* <DEDUP_REMOVED lines=15> */
.L_x_15174:
        /* <DEDUP_REMOVED lines=12> */
.L_x_15175:
        /* <DEDUP_REMOVED lines=43> */
.L_x_15173:
        /* <DEDUP_REMOVED lines=9> */
.L_x_15172:
        /* <DEDUP_REMOVED lines=15> */
.L_x_15178:
        /* <DEDUP_REMOVED lines=12> */
.L_x_15179:
        /* <DEDUP_REMOVED lines=43> */
.L_x_15177:
        /* <DEDUP_REMOVED lines=9> */
.L_x_15176:
        /* <DEDUP_REMOVED lines=15> */
.L_x_15181:
        /* <DEDUP_REMOVED lines=12> */
.L_x_15182:
        /* <DEDUP_REMOVED lines=43> */
.L_x_15180:
        /* <DEDUP_REMOVED lines=9> */
.L_x_15148:
        /* <DEDUP_REMOVED lines=25> */
.L_x_15183:
[----:B------:R-:W-:Y:S05]  /*5ea0*/  @!P0 BRA `(.L_x_15184) ;  /* 0x0000000000108947 */ /* 0x000fea0003800000 */
[----:B------:R-:W2:Y:S01]  /*5eb0*/  LDC.64 R52, c[0x0][0x390] ;  /* 0x0000e400ff347b82 */ /* 0x000ea20000000a00 */
[----:B------:R-:W-:-:S04]  /*5ec0*/  VIADD R55, R72, 0x80 ;  /* 0x0000008048377836 */ /* 0x000fc80000000000 */
[----:B--2---:R-:W-:-:S06]  /*5ed0*/  IMAD.WIDE.U32 R52, R55, 0x10, R52 ;  /* 0x0000001037347825 */ /* 0x004fcc00078e0034 */
[----:B------:R-:W5:Y:S02]  /*5ee0*/  LDG.E.128 R52, desc[UR12][R52.64] ;  /* 0x0000000c34347981 */ /* 0x000f64000c1e1d00 */
.L_x_15184:
[----:B------:R-:W-:Y:S05]  /*5ef0*/  BRA.U !UP0, `(.L_x_15185) ;  /* 0x0000002908787547 */ /* 0x000fea000b800000 */
[----:B------:R-:W2:Y:S01]  /*5f00*/  LDC.64 R78, c[0x0][0x3a0] ;  /* 0x0000e800ff4e7b82 */ /* 0x000ea20000000a00 */
[----:B01----:R-:W-:-:S04]  /*5f10*/  VIADD R65, R73, 0x80 ;  /* 0x0000008049417836 */ /* 0x003fc80000000000 */
[----:B--2---:R-:W-:-:S05]  /*5f20*/  IMAD.WIDE.U32 R78, R65, 0x20, R78 ;  /* 0x00000020414e7825 */ /* 0x004fca00078e004e */
        /* <DEDUP_REMOVED lines=21> */
.L_x_15188:
        /* <DEDUP_REMOVED lines=12> */
.L_x_15189:
        /* <DEDUP_REMOVED lines=43> */
.L_x_15187:
        /* <DEDUP_REMOVED lines=10> */
.L_x_15186:
        /* <DEDUP_REMOVED lines=18> */
.L_x_15192:
        /* <DEDUP_REMOVED lines=12> */
.L_x_15193:
        /* <DEDUP_REMOVED lines=43> */
.L_x_15191:
        /* <DEDUP_REMOVED lines=10> */
.L_x_15190:
        /* <DEDUP_REMOVED lines=18> */
.L_x_15196:
        /* <DEDUP_REMOVED lines=12> */
.L_x_15197:
        /* <DEDUP_REMOVED lines=43> */
.L_x_15195:
        /* <DEDUP_REMOVED lines=10> */
.L_x_15194:
        /* <DEDUP_REMOVED lines=18> */
.L_x_15200:
        /* <DEDUP_REMOVED lines=12> */
.L_x_15201:
        /* <DEDUP_REMOVED lines=43> */
.L_x_15199:
[----:B------:R-:W-:Y:S01]  /*7380*/  I2FP.F32.U32 R76, R78 ;  /* 0x0000004e004c7245 */ /* 0x000fe20000201000 */
[----:B-----5:R-:W-:Y:S01]  /*7390*/  HADD2.F32 R78, -RZ, R53.H1_H1 ;  /* 0x30000035ff4e7230 */ /* 0x020fe20000004100 */
        /* <DEDUP_REMOVED lines=8> */
.L_x_15198:
        /* <DEDUP_REMOVED lines=18> */
.L_x_15204:
        /* <DEDUP_REMOVED lines=12> */
.L_x_15205:
        /* <DEDUP_REMOVED lines=43> */
.L_x_15203:
        /* <DEDUP_REMOVED lines=10> */
.L_x_15202:
        /* <DEDUP_REMOVED lines=18> */
.L_x_15208:
        /* <DEDUP_REMOVED lines=12> */
.L_x_15209:
        /* <DEDUP_REMOVED lines=43> */
.L_x_15207:
        /* <DEDUP_REMOVED lines=10> */
.L_x_15206:
        /* <DEDUP_REMOVED lines=18> */
.L_x_15212:
        /* <DEDUP_REMOVED lines=12> */
.L_x_15213:
        /* <DEDUP_REMOVED lines=43> */
.L_x_15211:
        /* <DEDUP_REMOVED lines=10> */
.L_x_15210:
        /* <DEDUP_REMOVED lines=18> */
.L_x_15216:
        /* <DEDUP_REMOVED lines=12> */
.L_x_15217:
        /* <DEDUP_REMOVED lines=42> */
.L_x_15215:
        /* <DEDUP_REMOVED lines=11> */
.L_x_15185:
[----:B01----:R-:W-:Y:S01]  /*88e0*/  HFMA2 R64, -RZ, RZ, 0, 0 ;  /* 0x00000000ff407431 */ /* 0x003fe200000001ff */
        /* <DEDUP_REMOVED lines=18> */
.L_x_15220:
        /* <DEDUP_REMOVED lines=12> */
.L_x_15221:
        /* <DEDUP_REMOVED lines=42> */
.L_x_15219:
        /* <DEDUP_REMOVED lines=9> */
.L_x_15218:
        /* <DEDUP_REMOVED lines=15> */
.L_x_15224:
        /* <DEDUP_REMOVED lines=12> */
.L_x_15225:
        /* <DEDUP_REMOVED lines=43> */
.L_x_15223:
        /* <DEDUP_REMOVED lines=9> */
.L_x_15222:
        /* <DEDUP_REMOVED lines=15> */
.L_x_15228:
        /* <DEDUP_REMOVED lines=12> */
.L_x_15229:
        /* <DEDUP_REMOVED lines=43> */
.L_x_15227:
        /* <DEDUP_REMOVED lines=9> */
.L_x_15226:
        /* <DEDUP_REMOVED lines=15> */
.L_x_15232:
        /* <DEDUP_REMOVED lines=12> */
.L_x_15233:
        /* <DEDUP_REMOVED lines=43> */
.L_x_15231:
        /* <DEDUP_REMOVED lines=9> */
.L_x_15230:
        /* <DEDUP_REMOVED lines=15> */
.L_x_15236:
        /* <DEDUP_REMOVED lines=12> */
.L_x_15237:
        /* <DEDUP_REMOVED lines=43> */
.L_x_15235:
        /* <DEDUP_REMOVED lines=9> */
.L_x_15234:
        /* <DEDUP_REMOVED lines=15> */
.L_x_15240:
        /* <DEDUP_REMOVED lines=12> */
.L_x_15241:
        /* <DEDUP_REMOVED lines=43> */
.L_x_15239:
        /* <DEDUP_REMOVED lines=9> */
.L_x_15238:
        /* <DEDUP_REMOVED lines=15> */
.L_x_15244:
        /* <DEDUP_REMOVED lines=12> */
.L_x_15245:
        /* <DEDUP_REMOVED lines=43> */
.L_x_15243:
        /* <DEDUP_REMOVED lines=9> */
.L_x_15242:
        /* <DEDUP_REMOVED lines=15> */
.L_x_15247:
        /* <DEDUP_REMOVED lines=12> */
.L_x_15248:
        /* <DEDUP_REMOVED lines=43> */
.L_x_15246:
        /* <DEDUP_REMOVED lines=9> */
.L_x_15214:
        /* <DEDUP_REMOVED lines=27> */
.L_x_15249:
[----:B------:R-:W-:Y:S05]  /*b240*/  @!P0 BRA `(.L_x_15250) ;  /* 0x00000000000c8947 */ /* 0x000fea0003800000 */
[----:B------:R-:W2:Y:S02]  /*b250*/  LDC.64 R52, c[0x0][0x390] ;  /* 0x0000e400ff347b82 */ /* 0x000ea40000000a00 */
[----:B--2---:R-:W-:-:S06]  /*b260*/  IMAD.WIDE.U32 R52, R97, 0x10, R52 ;  /* 0x0000001061347825 */ /* 0x004fcc00078e0034 */
[----:B------:R-:W5:Y:S02]  /*b270*/  LDG.E.128 R52, desc[UR12][R52.64] ;  /* 0x0000000c34347981 */ /* 0x000f64000c1e1d00 */
.L_x_15250:
        /* <DEDUP_REMOVED lines=25> */
.L_x_15254:
        /* <DEDUP_REMOVED lines=12> */
.L_x_15255:
        /* <DEDUP_REMOVED lines=43> */
.L_x_15253:
        /* <DEDUP_REMOVED lines=10> */
.L_x_15252:
        /* <DEDUP_REMOVED lines=18> */
.L_x_15258:
        /* <DEDUP_REMOVED lines=12> */
.L_x_15259:
        /* <DEDUP_REMOVED lines=43> */
.L_x_15257:
        /* <DEDUP_REMOVED lines=10> */
.L_x_15256:
        /* <DEDUP_REMOVED lines=18> */
.L_x_15262:
        /* <DEDUP_REMOVED lines=12> */
.L_x_15263:
        /* <DEDUP_REMOVED lines=43> */
.L_x_15261:
        /* <DEDUP_REMOVED lines=10> */
.L_x_15260:
        /* <DEDUP_REMOVED lines=18> */
.L_x_15266:
        /* <DEDUP_REMOVED lines=12> */
.L_x_15267:
        /* <DEDUP_REMOVED lines=43> */
.L_x_15265:
        /* <DEDUP_REMOVED lines=10> */
.L_x_15264:
        /* <DEDUP_REMOVED lines=18> */
.L_x_15270:
        /* <DEDUP_REMOVED lines=12> */
.L_x_15271:
        /* <DEDUP_REMOVED lines=43> */
.L_x_15269:
        /* <DEDUP_REMOVED lines=10> */
.L_x_15268:
        /* <DEDUP_REMOVED lines=18> */
.L_x_15274:
        /* <DEDUP_REMOVED lines=12> */
.L_x_15275:
        /* <DEDUP_REMOVED lines=43> */
.L_x_15273:
        /* <DEDUP_REMOVED lines=10> */
.L_x_15272:
        /* <DEDUP_REMOVED lines=18> */
.L_x_15278:
        /* <DEDUP_REMOVED lines=12> */
.L_x_15279:
        /* <DEDUP_REMOVED lines=43> */
.L_x_15277:
        /* <DEDUP_REMOVED lines=10> */
.L_x_15276:
        /* <DEDUP_REMOVED lines=18> */
.L_x_15282:
        /* <DEDUP_REMOVED lines=12> */
.L_x_15283:
        /* <DEDUP_REMOVED lines=43> */
.L_x_15281:
        /* <DEDUP_REMOVED lines=11> */
.L_x_15251:
        /* <DEDUP_REMOVED lines=19> */
.L_x_15286:
        /* <DEDUP_REMOVED lines=12> */
.L_x_15287:
        /* <DEDUP_REMOVED lines=43> */
.L_x_15285:
[----:B------:R-:W-:Y:S01]  /*e120*/  I2FP.F32.U32 R72, R72 ;  /* 0x0000004800487245 */ /* 0x000fe20000201000 */
[----:B01---5:R-:W-:Y:S02]  /*e130*/  HADD2.F32 R74, -RZ, R52.H0_H0 ;  /* 0x20000034ff4a7230 */ /* 0x023fe40000004100 */
[----:B------:R-:W-:-:S03]  /*e140*/  IMAD.MOV.U32 R73, RZ, RZ, 0x2f800000 ;  /* 0x2f800000ff497424 */ /* 0x000fc600078e00ff */
[----:B------:R-:W-:Y:S01]  /*e150*/  FMUL.FTZ R74, R74, UR17 ;  /* 0x000000114a4a7c20 */ /* 0x000fe20008410000 */
[----:B------:R-:W-:-:S03]  /*e160*/  FFMA.FTZ R72, R72, R73, 1.1641532182693481445e-10 ;  /* 0x2f00000048487423 */ /* 0x000fc60000010049 */
[----:B------:R-:W-:Y:S02]  /*e170*/  FMUL.FTZ R74, R74, UR16 ;  /* 0x000000104a4a7c20 */ /* 0x000fe40008410000 */
[----:B------:R-:W-:-:S04]  /*e180*/  FSETP.GTU.FTZ.AND P1, PT, R72, UR23, PT ;  /* 0x0000001748007c0b */ /* 0x000fc8000bf3c000 */
[----:B------:R-:W-:Y:S02]  /*e190*/  SEL R84, RZ, 0x1, P1 ;  /* 0x00000001ff547807 */ /* 0x000fe40000800000 */
[----:B------:R-:W-:-:S07]  /*e1a0*/  FSEL R72, R74, RZ, !P1 ;  /* 0x000000ff4a487208 */ /* 0x000fce0004800000 */
.L_x_15284:
[----:B01----:R-:W-:Y:S01]  /*e1b0*/  MOV R75, R0 ;  /* 0x00000000004b7202 */ /* 0x003fe20000000f00 */
        /* <DEDUP_REMOVED lines=14> */
.L_x_15290:
        /* <DEDUP_REMOVED lines=12> */
.L_x_15291:
        /* <DEDUP_REMOVED lines=43> */
.L_x_15289:
        /* <DEDUP_REMOVED lines=9> */
.L_x_15288:
        /* <DEDUP_REMOVED lines=15> */
.L_x_15294:
        /* <DEDUP_REMOVED lines=12> */
.L_x_15295:
        /* <DEDUP_REMOVED lines=43> */
.L_x_15293:
        /* <DEDUP_REMOVED lines=9> */
.L_x_15292:
        /* <DEDUP_REMOVED lines=15> */
.L_x_15298:
        /* <DEDUP_REMOVED lines=12> */
.L_x_15299:
        /* <DEDUP_REMOVED lines=43> */
.L_x_15297:
        /* <DEDUP_REMOVED lines=9> */
.L_x_15296:
        /* <DEDUP_REMOVED lines=15> */
.L_x_15302:
        /* <DEDUP_REMOVED lines=12> */
.L_x_15303:
        /* <DEDUP_REMOVED lines=43> */
.L_x_15301:
        /* <DEDUP_REMOVED lines=9> */
.L_x_15300:
        /* <DEDUP_REMOVED lines=15> */
.L_x_15306:
        /* <DEDUP_REMOVED lines=12> */
.L_x_15307:
        /* <DEDUP_REMOVED lines=43> */
.L_x_15305:
        /* <DEDUP_REMOVED lines=9> */
.L_x_15304:
        /* <DEDUP_REMOVED lines=15> */
.L_x_15310:
        /* <DEDUP_REMOVED lines=12> */
.L_x_15311:
        /* <DEDUP_REMOVED lines=43> */
.L_x_15309:
[----:B------:R-:W-:Y:S01]  /*fec0*/  I2FP.F32.U32 R78, R78 ;  /* 0x0000004e004e7245 */ /* 0x000fe20000201000 */
[----:B------:R-:W-:Y:S02]  /*fed0*/  IMAD.MOV.U32 R79, RZ, RZ, 0x2f800000 ;  /* 0x2f800000ff4f7424 */ /* 0x000fe400078e00ff */
[----:B-----5:R-:W-:Y:S02]  /*fee0*/  HADD2.F32 R90, -RZ, R55.H0_H0 ;  /* 0x20000037ff5a7230 */ /* 0x020fe40000004100 */
[----:B------:R-:W-:-:S03]  /*fef0*/  FFMA.FTZ R78, R78, R79, 1.1641532182693481445e-10 ;  /* 0x2f0000004e4e7423 */ /* 0x000fc6000001004f */
[----:B------:R-:W-:Y:S02]  /*ff00*/  FMUL.FTZ R90, R90, UR17 ;  /* 0x000000115a5a7c20 */ /* 0x000fe40008410000 */
[----:B------:R-:W-:Y:S02]  /*ff10*/  FSETP.GTU.FTZ.AND P1, PT, R78, UR23, PT ;  /* 0x000000174e007c0b */ /* 0x000fe4000bf3c000 */
[----:B------:R-:W-:Y:S02]  /*ff20*/  FMUL.FTZ R78, R90, UR16 ;  /* 0x000000105a4e7c20 */ /* 0x000fe40008410000 */
[----:B------:R-:W-:-:S03]  /*ff30*/  SEL R90, RZ, 0x1, P1 ;  /* 0x00000001ff5a7807 */ /* 0x000fc60000800000 */
[----:B------:R-:W-:-:S07]  /*ff40*/  FSEL R78, R78, RZ, !P1 ;  /* 0x000000ff4e4e7208 */ /* 0x000fce0004800000 */
.L_x_15308:
        /* <DEDUP_REMOVED lines=15> */
.L_x_15313:
        /* <DEDUP_REMOVED lines=12> */
.L_x_15314:
        /* <DEDUP_REMOVED lines=43> */
.L_x_15312:
        /* <DEDUP_REMOVED lines=9> */
.L_x_15280:
        /* <DEDUP_REMOVED lines=48> */
.L_x_15315:
        /* <DEDUP_REMOVED lines=82> */
.L_x_15317:
[----:B------:R-:W-:Y:S05]  /*10c60*/  BSYNC.RECONVERGENT B0 ;  /* 0x0000000000007941 */ /* 0x000fea0003800200 */
.L_x_15316:
        /* <DEDUP_REMOVED lines=12> */
.L_x_15319:
[----:B------:R-:W-:Y:S05]  /*10d30*/  BSYNC.RECONVERGENT B0 ;  /* 0x0000000000007941 */ /* 0x000fea0003800200 */
.L_x_15318:
        /* <DEDUP_REMOVED lines=119> */
[----:B------:R-:W-:Y:S01]  /*114b0*/  F2FP.F16.F32.PACK_AB R57, R62, R57 ;  /* 0x000000393e39723e */ /* 0x000fe200000000ff */
        /* <DEDUP_REMOVED lines=31> */
[----:B------:R-:W-:-:S05]  /*116b0*/  F2FP.F16.F32.PACK_AB R64, R75, R76 ;  /* 0x0000004c4b40723e */ /* 0x000fca00000000ff */
[----:B------:R0:W-:Y:S02]  /*116c0*/  STG.E.128 desc[UR12][R72.64], R64 ;  /* 0x0000004048007986 */ /* 0x0001e4000c101d0c */
.L_x_15320:
[----:B------:R-:W-:Y:S02]  /*116d0*/  UIADD3 UR7, UPT, UPT, UR7, UR20, URZ ;  /* 0x0000001407077290 */ /* 0x000fe4000fffe0ff */
[----:B------:R-:W-:Y:S02]  /*116e0*/  UPLOP3.LUT UP1, UPT, UPT, UPT, UP1, 0x40, 0x4 ;  /* 0x000000000004789c */ /* 0x000fe40003f2e810 */
[----:B------:R-:W-:-:S09]  /*116f0*/  UISETP.GE.AND UP0, UPT, UR7, UR21, UPT ;  /* 0x000000150700728c */ /* 0x000fd2000bf06270 */
[----:B------:R-:W-:Y:S05]  /*11700*/  BRA.U !UP0, `(.L_x_15321) ;  /* 0xfffffef108b07547 */ /* 0x000fea000b83ffff */
[----:B------:R-:W-:Y:S05]  /*11710*/  EXIT ;  /* 0x000000000000794d */ /* 0x000fea0003800000 */
.L_x_15322:
        /* <DEDUP_REMOVED lines=14> */
.L_x_20854:


//--------------------- .text._ZN10layer_norm13ln_fwd_kernelINS_13Kernel_traitsIf6__halffS2_fjLj3072ELj1ELj1ELj4ELj16ENS_18Kernel_traits_baseILj3072EfS2_fS2_fjLj128EEEEELb1ELb1ELb0ELb0EEEvNS_9FwdParamsE --------------------------
	.section	.text._ZN10layer_norm13ln_fwd_kernelINS_13Kernel_traitsIf6__halffS2_fjLj3072ELj1ELj1ELj4ELj16ENS_18Kernel_traits_baseILj3072EfS2_fS2_fjLj128EEEEELb1ELb1ELb0ELb0EEEvNS_9FwdParamsE,"ax",@progbits
	.align	128
        .global         _ZN10layer_norm13ln_fwd_kernelINS_13Kernel_traitsIf6__halffS2_fjLj3072ELj1ELj1ELj4ELj16ENS_18Kernel_traits_baseILj3072EfS2_fS2_fjLj128EEEEELb1ELb1ELb0ELb0EEEvNS_9FwdParamsE
        .type           _ZN10layer_norm13ln_fwd_kernelINS_13Kernel_traitsIf6__halffS2_fjLj3072ELj1ELj1ELj4ELj16ENS_18Kernel_traits_baseILj3072EfS2_fS2_fjLj128EEEEELb1ELb1ELb0ELb0EEEvNS_9FwdParamsE,@function
        .size           _ZN10layer_norm13ln_fwd_kernelINS_13Kernel_traitsIf6__halffS2_fjLj3072ELj1ELj1ELj4ELj16ENS_18Kernel_traits_baseILj3072EfS2_fS2_fjLj128EEEEELb1ELb1ELb0ELb0EEEvNS_9FwdParamsE,(.L_x_20855 - _ZN10layer_norm13ln_fwd_kernelINS_13Kernel_traitsIf6__halffS2_fjLj3072ELj1ELj1ELj4ELj16ENS_18Kernel_traits_baseILj3072EfS2_fS2_fjLj128EEEEELb1ELb1ELb0ELb0EEEvNS_9FwdParamsE)
        .other          _ZN10layer_norm13ln_fwd_kernelINS_13Kernel_traitsIf6__halffS2_fjLj3072ELj1ELj1ELj4ELj16ENS_18Kernel_traits_baseILj3072EfS2_fS2_fjLj128EEEEELb1ELb1ELb0ELb0EEEvNS_9FwdParamsE,@"STO_CUDA_ENTRY STV_DEFAULT"
_ZN10layer_norm13ln_fwd_kernelINS_13Kernel_traitsIf6__halffS2_fjLj3072ELj1ELj1ELj4ELj16ENS_18Kernel_traits_baseILj3072EfS2_fS2_fjLj128EEEEELb1ELb1ELb0ELb0EEEvNS_9FwdParamsE:
.text._ZN10layer_norm13ln_fwd_kernelINS_13Kernel_traitsIf6__halffS2_fjLj3072ELj1ELj1ELj4ELj16ENS_18Kernel_traits_baseILj3072EfS2_fS2_fjLj128EEEEELb1ELb1ELb0ELb0EEEvNS_9FwdParamsE:
        /* <DEDUP_REMOVED lines=20> */
[----:B------:R-:W-:-:S04]  /*0140*/  LOP3.LUT R119, R121, 0x1f, RZ, 0xc0, !PT ;  /* 0x0000001f79777812 */ /* 0x000fc800078ec0ff */
[----:B------:R-:W0:Y:S02]  /*0150*/  LDC R120, c[0x0][0x360] ;  /* 0x0000d800ff787b82 */ /* 0x000e240000000800 */
[----:B0-----:R-:W-:Y:S01]  /*0160*/  IMAD R120, R120, UR10, R121 ;  /* 0x0000000a78787c24 */ /* 0x001fe2000f8e0279 */
[----:B--2---:R-:W-:Y:S02]  /*0170*/  @P0 R2UR UR8, R2 ;  /* 0x00000000020802ca */ /* 0x004fe400000e0000 */
[----:B------:R-:W-:Y:S02]  /*0180*/  @P0 R2UR UR9, R3 ;  /* 0x00000000030902ca */ /* 0x000fe400000e0000 */
[----:B---3--:R-:W-:Y:S02]  /*0190*/  @P0 IADD3 R112, P1, PT, R4, R7, RZ ;  /* 0x0000000704700210 */ /* 0x008fe40007f3e0ff */
[----:B-----5:R-:W-:Y:S02]  /*01a0*/  SHF.R.S32.HI R2, RZ, 0x1f, R9 ;  /* 0x0000001fff027819 */ /* 0x020fe40000011409 */
[----:B------:R-:W-:-:S02]  /*01b0*/  LOP3.LUT R3, R0, 0x1f, R121, 0xf8, !PT ;  /* 0x0000001f00037812 */ /* 0x000fc400078ef879 */
[----:B------:R-:W-:Y:S02]  /*01c0*/  @P0 IADD3.X R113, PT, PT, RZ, R5, RZ, P1, !PT ;  /* 0x00000005ff710210 */ /* 0x000fe40000ffe4ff */
[----:B------:R-:W-:Y:S01]  /*01d0*/  LEA.HI R2, R2, R9, RZ, 0x3 ;  /* 0x0000000902027211 */ /* 0x000fe200078f18ff */
[----:B------:R-:W-:Y:S01]  /*01e0*/  UIADD3 UR16, UPT, UPT, UR8, -0x61c88647, URZ ;  /* 0x9e3779b908107890 */ /* 0x000fe2000fffe0ff */
[----:B------:R-:W-:Y:S01]  /*01f0*/  LOP3.LUT R5, R3, 0x7f, RZ, 0x3c, !PT ;  /* 0x0000007f03057812 */ /* 0x000fe200078e3cff */
[----:B------:R-:W-:Y:S01]  /*0200*/  UIADD3 UR17, UPT, UPT, UR9, -0x4498517b, URZ ;  /* 0xbb67ae8509117890 */ /* 0x000fe2000fffe0ff */
[--C-:B------:R-:W-:Y:S01]  /*0210*/  SHF.R.U64 R124, R112, 0x2, R113.reuse ;  /* 0x00000002707c7819 */ /* 0x100fe20000001271 */
[----:B------:R-:W-:Y:S01]  /*0220*/  UIADD3 UR18, UPT, UPT, UR8, 0x3c6ef372, URZ ;  /* 0x3c6ef37208127890 */ /* 0x000fe2000fffe0ff */
[----:B------:R-:W-:Y:S01]  /*0230*/  LEA.HI.SX32 R118, R2, R5, 0x1d ;  /* 0x0000000502767211 */ /* 0x000fe200078feaff */
        /* <DEDUP_REMOVED lines=60> */
.L_x_15324:
        /* <DEDUP_REMOVED lines=41> */
.L_x_15325:
[----:B------:R-:W-:Y:S05]  /*0890*/  BSYNC.RECONVERGENT B0 ;  /* 0x0000000000007941 */ /* 0x000fea0003800200 */
.L_x_15323:
[----:B------:R-:W1:Y:S02]  /*08a0*/  LDCU UR4, c[0x0][0x384] ;  /* 0x00007080ff0477ac */ /* 0x000e640008000800 */
[----:B-1----:R-:W-:-:S06]  /*08b0*/  UISETP.GE.AND UP0, UPT, UR10, UR4, UPT ;  /* 0x000000040a00728c */ /* 0x002fcc000bf06270 */
[----:B------:R-:W-:-:S13]  /*08c0*/  PLOP3.LUT P0, PT, PT, PT, UP0, 0x80, 0x8 ;  /* 0x000000000008781c */ /* 0x000fda0003f0f008 */
[----:B------:R-:W-:Y:S05]  /*08d0*/  @P0 EXIT ;  /* 0x000000000000094d */ /* 0x000fea0003800000 */
[----:B0-----:R-:W-:Y:S01]  /*08e0*/  IMAD.HI.U32 R76, R120, -0x326172a9, RZ ;  /* 0xcd9e8d57784c7827 */ /* 0x001fe200078e00ff */
        /* <DEDUP_REMOVED lines=58> */
[----:B------:R-:W-:Y:S01]  /*0c90*/  IMAD R3, R3, -0x2daee0ad, RZ ;  /* 0xd2511f5303037824 */ /* 0x000fe200078e02ff */
[----:B------:R-:W-:Y:S01]  /*0ca0*/  SHF.L.U32 R81, R81, 0x1, RZ ;  /* 0x0000000151517819 */ /* 0x000fe200000006ff */
[----:B------:R-:W-:Y:S01]  /*0cb0*/  IMAD R78, R119, -0x20, R78 ;  /* 0xffffffe0774e7824 */ /* 0x000fe200078e024e */
[----:B------:R-:W-:Y:S02]  /*0cc0*/  VIMNMX R80, PT, PT, R80, 0x20, PT ;  /* 0x0000002050507848 */ /* 0x000fe40003fe0100 */
[----:B------:R-:W-:-:S02]  /*0cd0*/  LOP3.LUT R81, R81, 0xffffff00, RZ, 0xc0, !PT ;  /* 0xffffff0051517812 */ /* 0x000fc400078ec0ff */
        /* <DEDUP_REMOVED lines=12> */
[----:B------:R-:W-:-:S04]  /*0da0*/  IMAD.HI.U32 R115, R76, -0x2daee0ad, RZ ;  /* 0xd2511f534c737827 */ /* 0x000fc800078e00ff */
[----:B------:R-:W-:Y:S02]  /*0db0*/  HFMA2 R3, -RZ, RZ, 0, 0 ;  /* 0x00000000ff037431 */ /* 0x000fe400000001ff */
[----:B------:R-:W-:Y:S01]  /*0dc0*/  IMAD R79, R79, -0x326172a9, RZ ;  /* 0xcd9e8d574f4f7824 */ /* 0x000fe200078e02ff */
[----:B------:R-:W-:Y:S01]  /*0dd0*/  LOP3.LUT R115, R2, UR33, R115, 0x96, !PT ;  /* 0x0000002102737c12 */ /* 0x000fe2000f8e9673 */
[----:B------:R-:W-:-:S04]  /*0de0*/  IMAD.HI.U32 R114, R0, -0x326172a9, RZ ;  /* 0xcd9e8d5700727827 */ /* 0x000fc800078e00ff */
[----:B------:R-:W-:Y:S01]  /*0df0*/  IMAD R116, R78, 0x8, R81 ;  /* 0x000000084e747824 */ /* 0x000fe200078e0251 */
[----:B------:R-:W-:Y:S01]  /*0e00*/  LOP3.LUT R114, R79, UR32, R114, 0x96, !PT ;  /* 0x000000204f727c12 */ /* 0x000fe2000f8e9672 */
[----:B------:R-:W-:Y:S02]  /*0e10*/  IMAD R123, R76, -0x2daee0ad, RZ ;  /* 0xd2511f534c7b7824 */ /* 0x000fe400078e02ff */
[----:B01234-:R-:W-:-:S07]  /*0e20*/  IMAD R2, R0, -0x326172a9, RZ ;  /* 0xcd9e8d5700027824 */ /* 0x01ffce00078e02ff */
.L_x_15583:
[----:B0-----:R-:W0:Y:S01]  /*0e30*/  @UP0 LDCU.64 UR4, c[0x0][0x3e0] ;  /* 0x00007c00ff0407ac */ /* 0x001e220008000a00 */
[----:B------:R-:W-:Y:S01]  /*0e40*/  PLOP3.LUT P0, PT, PT, PT, UP0, 0x80, 0x8 ;  /* 0x000000000008781c */ /* 0x000fe20003f0f008 */
[----:B0-----:R-:W-:-:S06]  /*0e50*/  @UP0 UIMAD.WIDE UR4, UR10, 0x2, UR4 ;  /* 0x000000020a0408a5 */ /* 0x001fcc000f8e0204 */
[----:B-123--:R-:W-:Y:S02]  /*0e60*/  IMAD.U32 R108, RZ, RZ, UR4 ;  /* 0x00000004ff6c7e24 */ /* 0x00efe4000f8e00ff */
[----:B------:R-:W-:-:S05]  /*0e70*/  IMAD.U32 R109, RZ, RZ, UR5 ;  /* 0x00000005ff6d7e24 */ /* 0x000fca000f8e00ff */
        /* <DEDUP_REMOVED lines=12> */
[----:B------:R-:W-:-:S04]  /*0f40*/  MOV R111, UR5 ;  /* 0x00000005006f7c02 */ /* 0x000fc80008000f00 */
[----:B------:R-:W-:-:S05]  /*0f50*/  LEA.HI.SX32 R122, R111, R0, 0x1d ;  /* 0x000000006f7a7211 */ /* 0x000fca00078feaff */
[----:B------:R-:W-:Y:S02]  /*0f60*/  IMAD.MOV.U32 R0, RZ, RZ, R122 ;  /* 0x000000ffff007224 */ /* 0x000fe400078e007a */
[----:B--2---:R-:W-:-:S05]  /*0f70*/  @P0 HADD2.F32 R110, -RZ, R108.H0_H0 ;  /* 0x2000006cff6e0230 */ /* 0x004fca0000004100 */
[----:B------:R-:W-:Y:S01]  /*0f80*/  @P1 R2UR UR4, R110 ;  /* 0x000000006e0412ca */ /* 0x000fe200000e0000 */
[----:B------:R-:W-:-:S14]  /*0f90*/  @!P2 BRA `(.L_x_15327) ;  /* 0x0000005000dca947 */ /* 0x000fdc0003800000 */
        /* <DEDUP_REMOVED lines=21> */
.L_x_20691:
[----:B------:R-:W-:Y:S05]  /*10f0*/  BRX R84 -0x1100                                        (*"BRANCH_TARGETS .L_x_20692,.L_x_20693,.L_x_20694"*) ;  /* 0xffffffec54c07949 */ /* 0x000fea000383ffff */
.L_x_20694:
[----:B------:R-:W-:Y:S01]  /*1100*/  VIADD R86, R112, 0x1 ;  /* 0x0000000170567836 */ /* 0x000fe20000000000 */
[----:B------:R-:W-:Y:S01]  /*1110*/  MOV R87, R114 ;  /* 0x0000007200577202 */ /* 0x000fe20000000f00 */
[----:B------:R-:W-:Y:S01]  /*1120*/  IMAD.MOV.U32 R0, RZ, RZ, R123 ;  /* 0x000000ffff007224 */ /* 0x000fe200078e007b */
[----:B------:R-:W-:Y:S06]  /*1130*/  BRA `(.L_x_15330) ;  /* 0x0000000000f47947 */ /* 0x000fec0003800000 */
.L_x_20692:
[----:B------:R-:W-:Y:S01]  /*1140*/  IMAD.MOV.U32 R0, RZ, RZ, R123 ;  /* 0x000000ffff007224 */ /* 0x000fe200078e007b */
[----:B------:R-:W-:Y:S01]  /*1150*/  MOV R87, R115 ;  /* 0x0000007300577202 */ /* 0x000fe20000000f00 */
[----:B------:R-:W-:Y:S01]  /*1160*/  IMAD.MOV.U32 R86, RZ, RZ, 0x3 ;  /* 0x00000003ff567424 */ /* 0x000fe200078e00ff */
[----:B------:R-:W-:Y:S06]  /*1170*/  BRA `(.L_x_15330) ;  /* 0x0000000000e47947 */ /* 0x000fec0003800000 */
.L_x_20693:
        /* <DEDUP_REMOVED lines=13> */
.L_x_15332:
[----:B------:R-:W-:Y:S05]  /*1250*/  BSYNC.RECONVERGENT B2 ;  /* 0x0000000000027941 */ /* 0x000fea0003800200 */
.L_x_15331:
        /* <DEDUP_REMOVED lines=43> */
.L_x_15330:
[----:B------:R-:W-:Y:S05]  /*1510*/  BSYNC.RECONVERGENT B1 ;  /* 0x0000000000017941 */ /* 0x000fea0003800200 */
.L_x_15329:
        /* <DEDUP_REMOVED lines=10> */
[----:B------:R-:W-:-:S03]  /*15c0*/  IMAD.MOV.U32 R87, RZ, RZ, R2 ;  /* 0x000000ffff577224 */ /* 0x000fc600078e0002 */
        /* <DEDUP_REMOVED lines=15> */
.L_x_15335:
        /* <DEDUP_REMOVED lines=13> */
.L_x_15337:
[----:B------:R-:W-:Y:S05]  /*1790*/  BSYNC.RECONVERGENT B2 ;  /* 0x0000000000027941 */ /* 0x000fea0003800200 */
.L_x_15336:
        /* <DEDUP_REMOVED lines=43> */
.L_x_15334:
[----:B------:R-:W-:Y:S05]  /*1a50*/  BSYNC.RECONVERGENT B1 ;  /* 0x0000000000017941 */ /* 0x000fea0003800200 */
.L_x_15333:
        /* <DEDUP_REMOVED lines=22> */
.L_x_15340:
        /* <DEDUP_REMOVED lines=13> */
.L_x_15342:
[----:B------:R-:W-:Y:S05]  /*1c90*/  BSYNC.RECONVERGENT B2 ;  /* 0x0000000000027941 */ /* 0x000fea0003800200 */
.L_x_15341:
        /* <DEDUP_REMOVED lines=43> */
.L_x_15339:
[----:B------:R-:W-:Y:S05]  /*1f50*/  BSYNC.RECONVERGENT B1 ;  /* 0x0000000000017941 */ /* 0x000fea0003800200 */
.L_x_15338:
        /* <DEDUP_REMOVED lines=22> */
.L_x_15345:
        /* <DEDUP_REMOVED lines=13> */
.L_x_15347:
[----:B------:R-:W-:Y:S05]  /*2190*/  BSYNC.RECONVERGENT B2 ;  /* 0x0000000000027941 */ /* 0x000fea0003800200 */
.L_x_15346:
        /* <DEDUP_REMOVED lines=43> */
.L_x_15344:
[----:B------:R-:W-:Y:S05]  /*2450*/  BSYNC.RECONVERGENT B1 ;  /* 0x0000000000017941 */ /* 0x000fea0003800200 */
.L_x_15343:
        /* <DEDUP_REMOVED lines=22> */
.L_x_15350:
        /* <DEDUP_REMOVED lines=13> */
.L_x_15352:
[----:B------:R-:W-:Y:S05]  /*2690*/  BSYNC.RECONVERGENT B2 ;  /* 0x0000000000027941 */ /* 0x000fea0003800200 */
.L_x_15351:
        /* <DEDUP_REMOVED lines=43> */
.L_x_15349:
[----:B------:R-:W-:Y:S05]  /*2950*/  BSYNC.RECONVERGENT B1 ;  /* 0x0000000000017941 */ /* 0x000fea0003800200 */
.L_x_15348:
        /* <DEDUP_REMOVED lines=22> */
.L_x_15355:
        /* <DEDUP_REMOVED lines=13> */
.L_x_15357:
[----:B------:R-:W-:Y:S05]  /*2b90*/  BSYNC.RECONVERGENT B2 ;  /* 0x0000000000027941 */ /* 0x000fea0003800200 */
.L_x_15356:
        /* <DEDUP_REMOVED lines=43> */
.L_x_15354:
[----:B------:R-:W-:Y:S05]  /*2e50*/  BSYNC.RECONVERGENT B1 ;  /* 0x0000000000017941 */ /* 0x000fea0003800200 */
.L_x_15353:
        /* <DEDUP_REMOVED lines=22> */
.L_x_15360:
        /* <DEDUP_REMOVED lines=13> */
.L_x_15362:
[----:B------:R-:W-:Y:S05]  /*3090*/  BSYNC.RECONVERGENT B2 ;  /* 0x0000000000027941 */ /* 0x000fea0003800200 */
.L_x_15361:
        /* <DEDUP_REMOVED lines=43> */
.L_x_15359:
[----:B------:R-:W-:Y:S05]  /*3350*/  BSYNC.RECONVERGENT B1 ;  /* 0x0000000000017941 */ /* 0x000fea0003800200 */
.L_x_15358:
        /* <DEDUP_REMOVED lines=22> */
.L_x_15365:
        /* <DEDUP_REMOVED lines=15> */
.L_x_15367:
[----:B------:R-:W-:Y:S05]  /*35b0*/  BSYNC.RECONVERGENT B2 ;  /* 0x0000000000027941 */ /* 0x000fea0003800200 */
.L_x_15366:
        /* <DEDUP_REMOVED lines=43> */
.L_x_15364:
[----:B------:R-:W-:Y:S05]  /*3870*/  BSYNC.RECONVERGENT B1 ;  /* 0x0000000000017941 */ /* 0x000fea0003800200 */
.L_x_15363:
        /* <DEDUP_REMOVED lines=8> */
[----:B------:R-:W-:Y:S01]  /*3900*/  FFMA.FTZ R99, R110, R27, R83 ;  /* 0x0000001b6e637223 */ /* 0x000fe20000010053 */
[----:B------:R-:W-:Y:S09]  /*3910*/  BRA `(.L_x_15368) ;  /* 0x0000002800247947 */ /* 0x000ff20003800000 */
.L_x_15328:
        /* <DEDUP_REMOVED lines=16> */
.L_x_15371:
        /* <DEDUP_REMOVED lines=13> */
.L_x_15373:
[----:B------:R-:W-:Y:S05]  /*3af0*/  BSYNC.RECONVERGENT B2 ;  /* 0x0000000000027941 */ /* 0x000fea0003800200 */
.L_x_15372:
        /* <DEDUP_REMOVED lines=43> */
.L_x_15370:
[----:B------:R-:W-:Y:S05]  /*3db0*/  BSYNC.RECONVERGENT B1 ;  /* 0x0000000000017941 */ /* 0x000fea0003800200 */
.L_x_15369:
        /* <DEDUP_REMOVED lines=25> */
.L_x_15376:
        /* <DEDUP_REMOVED lines=13> */
.L_x_15378:
[----:B------:R-:W-:Y:S05]  /*4020*/  BSYNC.RECONVERGENT B2 ;  /* 0x0000000000027941 */ /* 0x000fea0003800200 */
.L_x_15377:
        /* <DEDUP_REMOVED lines=43> */
.L_x_15375:
[----:B------:R-:W-:Y:S05]  /*42e0*/  BSYNC.RECONVERGENT B1 ;  /* 0x0000000000017941 */ /* 0x000fea0003800200 */
.L_x_15374:
        /* <DEDUP_REMOVED lines=21> */
.L_x_15381:
        /* <DEDUP_REMOVED lines=13> */
.L_x_15383:
[----:B------:R-:W-:Y:S05]  /*4510*/  BSYNC.RECONVERGENT B2 ;  /* 0x0000000000027941 */ /* 0x000fea0003800200 */
.L_x_15382:
        /* <DEDUP_REMOVED lines=39> */
[----:B------:R-:W-:Y:S02]  /*4790*/  MOV R2, R128 ;  /* 0x0000008000027202 */ /* 0x000fe40000000f00 */
[----:B------:R-:W-:Y:S01]  /*47a0*/  LOP3.LUT R115, R108, UR33, R127, 0x96, !PT ;  /* 0x000000216c737c12 */ /* 0x000fe2000f8e967f */
[----:B------:R-:W-:Y:S02]  /*47b0*/  IMAD.MOV.U32 R108, RZ, RZ, R0 ;  /* 0x000000ffff6c7224 */ /* 0x000fe400078e0000 */
[----:B------:R-:W-:-:S07]  /*47c0*/  IMAD.MOV.U32 R0, RZ, RZ, R126 ;  /* 0x000000ffff007224 */ /* 0x000fce00078e007e */
.L_x_15380:
[----:B------:R-:W-:Y:S05]  /*47d0*/  BSYNC.RECONVERGENT B1 ;  /* 0x0000000000017941 */ /* 0x000fea0003800200 */
.L_x_15379:
[----:B------:R-:W-:Y:S01]  /*47e0*/  I2FP.F32.U32 R109, R108 ;  /* 0x0000006c006d7245 */ /* 0x000fe20000201000 */
[----:B------:R-:W-:Y:S01]  /*47f0*/  HADD2.F32 R108, -RZ, R97.H0_H0 ;  /* 0x20000061ff6c7230 */ /* 0x000fe20000004100 */
[----:B------:R-:W-:Y:S01]  /*4800*/  ISETP.NE.AND P3, PT, R111, 0x1, PT ;  /* 0x000000016f00780c */ /* 0x000fe20003f65270 */
[----:B------:R-:W-:Y:S01]  /*4810*/  BSSY.RECONVERGENT B1, `(.L_x_15384) ;  /* 0x000004b000017945 */ /* 0x000fe20003800200 */
[----:B------:R-:W-:Y:S02]  /*4820*/  IMAD.MOV.U32 R110, RZ, RZ, 0x2 ;  /* 0x00000002ff6e7424 */ /* 0x000fe400078e00ff */
[----:B------:R-:W-:Y:S01]  /*4830*/  FFMA.FTZ R109, R109, R84, 1.1641532182693481445e-10 ;  /* 0x2f0000006d6d7423 */ /* 0x000fe20000010054 */
[----:B------:R-:W-:-:S04]  /*4840*/  FMUL.FTZ R108, R108, UR4 ;  /* 0x000000046c6c7c20 */ /* 0x000fc80008410000 */
        /* <DEDUP_REMOVED lines=14> */
.L_x_15386:
        /* <DEDUP_REMOVED lines=13> */
.L_x_15388:
[----:B------:R-:W-:Y:S05]  /*4a00*/  BSYNC.RECONVERGENT B2 ;  /* 0x0000000000027941 */ /* 0x000fea0003800200 */
.L_x_15387:
        /* <DEDUP_REMOVED lines=43> */
.L_x_15385:
[----:B------:R-:W-:Y:S05]  /*4cc0*/  BSYNC.RECONVERGENT B1 ;  /* 0x0000000000017941 */ /* 0x000fea0003800200 */
.L_x_15384:
[----:B------:R-:W-:Y:S01]  /*4cd0*/  ISETP.NE.AND P4, PT, R110, 0x1, PT ;  /* 0x000000016e00780c */ /* 0x000fe20003f85270 */
[----:B------:R-:W-:Y:S01]  /*4ce0*/  HADD2.F32 R97, -RZ, R97.H1_H1 ;  /* 0x30000061ff617230 */ /* 0x000fe20000004100 */
[----:B------:R-:W-:Y:S01]  /*4cf0*/  I2FP.F32.U32 R111, R108 ;  /* 0x0000006c006f7245 */ /* 0x000fe20000201000 */
[----:B------:R-:W-:Y:S03]  /*4d00*/  BSSY.RECONVERGENT B1, `(.L_x_15389) ;  /* 0x000004b000017945 */ /* 0x000fe60003800200 */
[----:B------:R-:W-:Y:S01]  /*4d10*/  FMUL.FTZ R108, R97, UR4 ;  /* 0x00000004616c7c20 */ /* 0x000fe20008410000 */
[----:B------:R-:W-:Y:S01]  /*4d20*/  FFMA.FTZ R111, R111, R84, 1.1641532182693481445e-10 ;  /* 0x2f0000006f6f7423 */ /* 0x000fe20000010054 */
[----:B------:R-:W-:Y:S02]  /*4d30*/  IMAD.MOV.U32 R97, RZ, RZ, R2 ;  /* 0x000000ffff617224 */ /* 0x000fe400078e0002 */
[----:B------:R-:W-:-:S02]  /*4d40*/  FMUL.FTZ R108, R108, R85 ;  /* 0x000000556c6c7220 */ /* 0x000fc40000410000 */
[----:B------:R-:W-:Y:S01]  /*4d50*/  FSETP.GTU.FTZ.AND P3, PT, R111, R86, PT ;  /* 0x000000566f00720b */ /* 0x000fe20003f7c000 */
        /* <DEDUP_REMOVED lines=12> */
.L_x_15391:
        /* <DEDUP_REMOVED lines=13> */
.L_x_15393:
[----:B------:R-:W-:Y:S05]  /*4ef0*/  BSYNC.RECONVERGENT B2 ;  /* 0x0000000000027941 */ /* 0x000fea0003800200 */
.L_x_15392:
        /* <DEDUP_REMOVED lines=43> */
.L_x_15390:
[----:B------:R-:W-:Y:S05]  /*51b0*/  BSYNC.RECONVERGENT B1 ;  /* 0x0000000000017941 */ /* 0x000fea0003800200 */
.L_x_15389:
        /* <DEDUP_REMOVED lines=21> */
.L_x_15396:
        /* <DEDUP_REMOVED lines=13> */
.L_x_15398:
[----:B------:R-:W-:Y:S05]  /*53e0*/  BSYNC.RECONVERGENT B2 ;  /* 0x0000000000027941 */ /* 0x000fea0003800200 */
.L_x_15397:
        /* <DEDUP_REMOVED lines=43> */
.L_x_15395:
[----:B------:R-:W-:Y:S05]  /*56a0*/  BSYNC.RECONVERGENT B1 ;  /* 0x0000000000017941 */ /* 0x000fea0003800200 */
.L_x_15394:
        /* <DEDUP_REMOVED lines=21> */
.L_x_15401:
        /* <DEDUP_REMOVED lines=13> */
.L_x_15403:
[----:B------:R-:W-:Y:S05]  /*58d0*/  BSYNC.RECONVERGENT B2 ;  /* 0x0000000000027941 */ /* 0x000fea0003800200 */
.L_x_15402:
        /* <DEDUP_REMOVED lines=43> */
.L_x_15400:
[----:B------:R-:W-:Y:S05]  /*5b90*/  BSYNC.RECONVERGENT B1 ;  /* 0x0000000000017941 */ /* 0x000fea0003800200 */
.L_x_15399:
        /* <DEDUP_REMOVED lines=21> */
.L_x_15406:
        /* <DEDUP_REMOVED lines=15> */
.L_x_15408:
[----:B------:R-:W-:Y:S05]  /*5de0*/  BSYNC.RECONVERGENT B2 ;  /* 0x0000000000027941 */ /* 0x000fea0003800200 */
.L_x_15407:
        /* <DEDUP_REMOVED lines=43> */
.L_x_15405:
[----:B------:R-:W-:Y:S05]  /*60a0*/  BSYNC.RECONVERGENT B1 ;  /* 0x0000000000017941 */ /* 0x000fea0003800200 */
.L_x_15404:
[----:B------:R-:W-:Y:S01]  /*60b0*/  HADD2.F32 R126, -RZ, R99.H1_H1 ;  /* 0x30000063ff7e7230 */ /* 0x000fe20000004100 */
[----:B------:R-:W-:-:S04]  /*60c0*/  I2FP.F32.U32 R99, R110 ;  /* 0x0000006e00637245 */ /* 0x000fc80000201000 */
        /* <DEDUP_REMOVED lines=14> */
.L_x_15368:
        /* <DEDUP_REMOVED lines=18> */
[C---:B------:R-:W-:Y:S01]  /*62d0*/  IADD3 R0, PT, PT, R122.reuse, 0x80, RZ ;  /* 0x000000807a007810 */ /* 0x040fe20007ffe0ff */
[----:B-1----:R-:W-:Y:S02]  /*62e0*/  IMAD.WIDE.U32 R110, R122, 0x8, R110 ;  /* 0x000000087a6e7825 */ /* 0x002fe400078e006e */
[----:B------:R0:W-:Y:S04]  /*62f0*/  STG.E.128 desc[UR6][R108.64+0x10], R96 ;  /* 0x000010606c007986 */ /* 0x0001e8000c101d06 */
[----:B------:R0:W-:Y:S02]  /*6300*/  STG.E.64 desc[UR6][R110.64], R126 ;  /* 0x0000007e6e007986 */ /* 0x0001e4000c101b06 */
.L_x_15327:
[----:B------:R-:W-:Y:S05]  /*6310*/  BSYNC.RECONVERGENT B0 ;  /* 0x0000000000007941 */ /* 0x000fea0003800200 */
.L_x_15326:
        /* <DEDUP_REMOVED lines=17> */
[----:B0-----:R-:W-:Y:S01]  /*6430*/  MOV R108, R123 ;  /* 0x0000007b006c7202 */ /* 0x001fe20000000f00 */
        /* <DEDUP_REMOVED lines=12> */
.L_x_15414:
        /* <DEDUP_REMOVED lines=13> */
.L_x_15416:
[----:B------:R-:W-:Y:S05]  /*65d0*/  BSYNC.RECONVERGENT B2 ;  /* 0x0000000000027941 */ /* 0x000fea0003800200 */
.L_x_15415:
        /* <DEDUP_REMOVED lines=42> */
.L_x_15413:
[----:B------:R-:W-:Y:S05]  /*6880*/  BSYNC.RECONVERGENT B1 ;  /* 0x0000000000017941 */ /* 0x000fea0003800200 */
.L_x_15412:
        /* <DEDUP_REMOVED lines=26> */
.L_x_15419:
        /* <DEDUP_REMOVED lines=13> */
.L_x_15421:
[----:B------:R-:W-:Y:S05]  /*6b00*/  BSYNC.RECONVERGENT B2 ;  /* 0x0000000000027941 */ /* 0x000fea0003800200 */
.L_x_15420:
        /* <DEDUP_REMOVED lines=43> */
.L_x_15418:
[----:B------:R-:W-:Y:S05]  /*6dc0*/  BSYNC.RECONVERGENT B1 ;  /* 0x0000000000017941 */ /* 0x000fea0003800200 */
.L_x_15417:
        /* <DEDUP_REMOVED lines=22> */
.L_x_15424:
        /* <DEDUP_REMOVED lines=13> */
.L_x_15426:
[----:B------:R-:W-:Y:S05]  /*7000*/  BSYNC.RECONVERGENT B2 ;  /* 0x0000000000027941 */ /* 0x000fea0003800200 */
.L_x_15425:
        /* <DEDUP_REMOVED lines=43> */
.L_x_15423:
[----:B------:R-:W-:Y:S05]  /*72c0*/  BSYNC.RECONVERGENT B1 ;  /* 0x0000000000017941 */ /* 0x000fea0003800200 */
.L_x_15422:
        /* <DEDUP_REMOVED lines=22> */
.L_x_15429:
        /* <DEDUP_REMOVED lines=13> */
.L_x_15431:
[----:B------:R-:W-:Y:S05]  /*7500*/  BSYNC.RECONVERGENT B2 ;  /* 0x0000000000027941 */ /* 0x000fea0003800200 */
.L_x_15430:
        /* <DEDUP_REMOVED lines=43> */
.L_x_15428:
[----:B------:R-:W-:Y:S05]  /*77c0*/  BSYNC.RECONVERGENT B1 ;  /* 0x0000000000017941 */ /* 0x000fea0003800200 */
.L_x_15427:
        /* <DEDUP_REMOVED lines=22> */
.L_x_15434:
        /* <DEDUP_REMOVED lines=13> */
.L_x_15436:
[----:B------:R-:W-:Y:S05]  /*7a00*/  BSYNC.RECONVERGENT B2 ;  /* 0x0000000000027941 */ /* 0x000fea0003800200 */
.L_x_15435:
        /* <DEDUP_REMOVED lines=43> */
.L_x_15433:
[----:B------:R-:W-:Y:S05]  /*7cc0*/  BSYNC.RECONVERGENT B1 ;  /* 0x0000000000017941 */ /* 0x000fea0003800200 */
.L_x_15432:
        /* <DEDUP_REMOVED lines=22> */
.L_x_15439:
        /* <DEDUP_REMOVED lines=13> */
.L_x_15441:
[----:B------:R-:W-:Y:S05]  /*7f00*/  BSYNC.RECONVERGENT B2 ;  /* 0x0000000000027941 */ /* 0x000fea0003800200 */
.L_x_15440:
        /* <DEDUP_REMOVED lines=43> */
.L_x_15438:
[----:B------:R-:W-:Y:S05]  /*81c0*/  BSYNC.RECONVERGENT B1 ;  /* 0x0000000000017941 */ /* 0x000fea0003800200 */
.L_x_15437:
        /* <DEDUP_REMOVED lines=22> */
.L_x_15444:
        /* <DEDUP_REMOVED lines=13> */
.L_x_15446:
[----:B------:R-:W-:Y:S05]  /*8400*/  BSYNC.RECONVERGENT B2 ;  /* 0x0000000000027941 */ /* 0x000fea0003800200 */
.L_x_15445:
        /* <DEDUP_REMOVED lines=43> */
.L_x_15443:
[----:B------:R-:W-:Y:S05]  /*86c0*/  BSYNC.RECONVERGENT B1 ;  /* 0x0000000000017941 */ /* 0x000fea0003800200 */
.L_x_15442:
        /* <DEDUP_REMOVED lines=22> */
.L_x_15449:
        /* <DEDUP_REMOVED lines=15> */
.L_x_15451:
[----:B------:R-:W-:Y:S05]  /*8920*/  BSYNC.RECONVERGENT B2 ;  /* 0x0000000000027941 */ /* 0x000fea0003800200 */
.L_x_15450:
        /* <DEDUP_REMOVED lines=43> */
.L_x_15448:
[----:B------:R-:W-:Y:S05]  /*8be0*/  BSYNC.RECONVERGENT B1 ;  /* 0x0000000000017941 */ /* 0x000fea0003800200 */
.L_x_15447:
        /* <DEDUP_REMOVED lines=10> */
.L_x_15411:
[----:B------:R-:W-:Y:S01]  /*8c90*/  ISETP.NE.AND P0, PT, R112, 0x1, PT ;  /* 0x000000017000780c */ /* 0x000fe20003f05270 */
[----:B------:R-:W-:Y:S01]  /*8ca0*/  BSSY.RECONVERGENT B1, `(.L_x_15453) ;  /* 0x0000047000017945 */ /* 0x000fe20003800200 */
[----:B0-----:R-:W-:Y:S01]  /*8cb0*/  IMAD.MOV.U32 R111, RZ, RZ, 0x2 ;  /* 0x00000002ff6f7424 */ /* 0x001fe200078e00ff */
[----:B-1----:R-:W-:Y:S01]  /*8cc0*/  MOV R88, R2 ;  /* 0x0000000200587202 */ /* 0x002fe20000000f00 */
        /* <DEDUP_REMOVED lines=12> */
.L_x_15455:
        /* <DEDUP_REMOVED lines=13> */
.L_x_15457:
[----:B------:R-:W-:Y:S05]  /*8e60*/  BSYNC.RECONVERGENT B2 ;  /* 0x0000000000027941 */ /* 0x000fea0003800200 */
.L_x_15456:
        /* <DEDUP_REMOVED lines=42> */
.L_x_15454:
[----:B------:R-:W-:Y:S05]  /*9110*/  BSYNC.RECONVERGENT B1 ;  /* 0x0000000000017941 */ /* 0x000fea0003800200 */
.L_x_15453:
[----:B------:R-:W0:Y:S01]  /*9120*/  LDC R90, c[0x0][0x404] ;  /* 0x00010100ff5a7b82 */ /* 0x000e220000000800 */
[----:B------:R-:W-:Y:S01]  /*9130*/  I2FP.F32.U32 R91, R88 ;  /* 0x00000058005b7245 */ /* 0x000fe20000201000 */
[----:B------:R-:W-:Y:S01]  /*9140*/  HFMA2 R88, -RZ, RZ, 0.1171875, 0 ;  /* 0x2f800000ff587431 */ /* 0x000fe200000001ff */
[----:B------:R-:W-:Y:S01]  /*9150*/  ISETP.NE.AND P1, PT, R111, 0x1, PT ;  /* 0x000000016f00780c */ /* 0x000fe20003f25270 */
[----:B-----5:R-:W-:Y:S01]  /*9160*/  HADD2.F32 R109, -RZ, R100.H0_H0 ;  /* 0x20000064ff6d7230 */ /* 0x020fe20000004100 */
[----:B------:R-:W-:Y:S01]  /*9170*/  BSSY.RECONVERGENT B1, `(.L_x_15458) ;  /* 0x000004d000017945 */ /* 0x000fe20003800200 */
[----:B------:R-:W-:Y:S02]  /*9180*/  IMAD.MOV.U32 R112, RZ, RZ, 0x2 ;  /* 0x00000002ff707424 */ /* 0x000fe400078e00ff */
[----:B------:R-:W-:Y:S01]  /*9190*/  FFMA.FTZ R91, R91, R88, 1.1641532182693481445e-10 ;  /* 0x2f0000005b5b7423 */ /* 0x000fe20000010058 */
[----:B------:R-:W1:Y:S01]  /*91a0*/  LDC R89, c[0x0][0x408] ;  /* 0x00010200ff597b82 */ /* 0x000e620000000800 */
[----:B------:R-:W-:-:S03]  /*91b0*/  FMUL.FTZ R110, R109, UR4 ;  /* 0x000000046d6e7c20 */ /* 0x000fc60008410000 */
        /* <DEDUP_REMOVED lines=15> */
.L_x_15460:
        /* <DEDUP_REMOVED lines=13> */
.L_x_15462:
[----:B------:R-:W-:Y:S05]  /*9380*/  BSYNC.RECONVERGENT B2 ;  /* 0x0000000000027941 */ /* 0x000fea0003800200 */
.L_x_15461:
        /* <DEDUP_REMOVED lines=43> */
.L_x_15459:
[----:B------:R-:W-:Y:S05]  /*9640*/  BSYNC.RECONVERGENT B1 ;  /* 0x0000000000017941 */ /* 0x000fea0003800200 */
.L_x_15458:
[----:B------:R-:W-:Y:S01]  /*9650*/  ISETP.NE.AND P2, PT, R112, 0x1, PT ;  /* 0x000000017000780c */ /* 0x000fe20003f45270 */
[----:B------:R-:W-:Y:S01]  /*9660*/  HADD2.F32 R100, -RZ, R100.H1_H1 ;  /* 0x30000064ff647230 */ /* 0x000fe20000004100 */
[----:B------:R-:W-:Y:S01]  /*9670*/  I2FP.F32.U32 R91, R91 ;  /* 0x0000005b005b7245 */ /* 0x000fe20000201000 */
[----:B------:R-:W-:Y:S01]  /*9680*/  BSSY.RECONVERGENT B1, `(.L_x_15463) ;  /* 0x000004b000017945 */ /* 0x000fe20003800200 */
[----:B------:R-:W-:Y:S02]  /*9690*/  HFMA2 R111, -RZ, RZ, 0, 1.1920928955078125e-07 ;  /* 0x00000002ff6f7431 */ /* 0x000fe400000001ff */
[----:B------:R-:W-:Y:S01]  /*96a0*/  FMUL.FTZ R100, R100, UR4 ;  /* 0x0000000464647c20 */ /* 0x000fe20008410000 */
[----:B------:R-:W-:-:S03]  /*96b0*/  FFMA.FTZ R91, R91, R88, 1.1641532182693481445e-10 ;  /* 0x2f0000005b5b7423 */ /* 0x000fc60000010058 */
[----:B------:R-:W-:Y:S02]  /*96c0*/  FMUL.FTZ R100, R100, R89 ;  /* 0x0000005964647220 */ /* 0x000fe40000410000 */
[----:B------:R-:W-:Y:S01]  /*96d0*/  FSETP.GTU.FTZ.AND P1, PT, R91, R90, PT ;  /* 0x0000005a5b00720b */ /* 0x000fe20003f3c000 */
[----:B------:R-:W-:-:S03]  /*96e0*/  IMAD.MOV.U32 R91, RZ, RZ, R2 ;  /* 0x000000ffff5b7224 */ /* 0x000fc600078e0002 */
        /* <DEDUP_REMOVED lines=11> */
.L_x_15465:
        /* <DEDUP_REMOVED lines=13> */
.L_x_15467:
[----:B------:R-:W-:Y:S05]  /*9870*/  BSYNC.RECONVERGENT B2 ;  /* 0x0000000000027941 */ /* 0x000fea0003800200 */
.L_x_15466:
        /* <DEDUP_REMOVED lines=43> */
.L_x_15464:
[----:B------:R-:W-:Y:S05]  /*9b30*/  BSYNC.RECONVERGENT B1 ;  /* 0x0000000000017941 */ /* 0x000fea0003800200 */
.L_x_15463:
        /* <DEDUP_REMOVED lines=21> */
.L_x_15470:
        /* <DEDUP_REMOVED lines=13> */
.L_x_15472:
[----:B------:R-:W-:Y:S05]  /*9d60*/  BSYNC.RECONVERGENT B2 ;  /* 0x0000000000027941 */ /* 0x000fea0003800200 */
.L_x_15471:
        /* <DEDUP_REMOVED lines=43> */
.L_x_15469:
[----:B------:R-:W-:Y:S05]  /*a020*/  BSYNC.RECONVERGENT B1 ;  /* 0x0000000000017941 */ /* 0x000fea0003800200 */
.L_x_15468:
        /* <DEDUP_REMOVED lines=21> */
.L_x_15475:
        /* <DEDUP_REMOVED lines=13> */
.L_x_15477:
[----:B------:R-:W-:Y:S05]  /*a250*/  BSYNC.RECONVERGENT B2 ;  /* 0x0000000000027941 */ /* 0x000fea0003800200 */
.L_x_15476:
        /* <DEDUP_REMOVED lines=43> */
.L_x_15474:
[----:B------:R-:W-:Y:S05]  /*a510*/  BSYNC.RECONVERGENT B1 ;  /* 0x0000000000017941 */ /* 0x000fea0003800200 */
.L_x_15473:
        /* <DEDUP_REMOVED lines=21> */
.L_x_15480:
        /* <DEDUP_REMOVED lines=13> */
.L_x_15482:
[----:B------:R-:W-:Y:S05]  /*a740*/  BSYNC.RECONVERGENT B2 ;  /* 0x0000000000027941 */ /* 0x000fea0003800200 */
.L_x_15481:
        /* <DEDUP_REMOVED lines=43> */
.L_x_15479:
[----:B------:R-:W-:Y:S05]  /*aa00*/  BSYNC.RECONVERGENT B1 ;  /* 0x0000000000017941 */ /* 0x000fea0003800200 */
.L_x_15478:
        /* <DEDUP_REMOVED lines=21> */
.L_x_15485:
        /* <DEDUP_REMOVED lines=13> */
.L_x_15487:
[----:B------:R-:W-:Y:S05]  /*ac30*/  BSYNC.RECONVERGENT B2 ;  /* 0x0000000000027941 */ /* 0x000fea0003800200 */
.L_x_15486:
        /* <DEDUP_REMOVED lines=43> */
.L_x_15484:
[----:B------:R-:W-:Y:S05]  /*aef0*/  BSYNC.RECONVERGENT B1 ;  /* 0x0000000000017941 */ /* 0x000fea0003800200 */
.L_x_15483:
[----:B------:R-:W-:Y:S01]  /*af00*/  I2FP.F32.U32 R111, R112 ;  /* 0x00000070006f7245 */ /* 0x000fe20000201000 */
[----:B------:R-:W-:Y:S01]  /*af10*/  HADD2.F32 R112, -RZ, R103.H0_H0 ;  /* 0x20000067ff707230 */ /* 0x000fe20000004100 */
        /* <DEDUP_REMOVED lines=19> */
.L_x_15490:
        /* <DEDUP_REMOVED lines=15> */
.L_x_15492:
[----:B------:R-:W-:Y:S05]  /*b140*/  BSYNC.RECONVERGENT B2 ;  /* 0x0000000000027941 */ /* 0x000fea0003800200 */
.L_x_15491:
        /* <DEDUP_REMOVED lines=43> */
.L_x_15489:
[----:B------:R-:W-:Y:S05]  /*b400*/  BSYNC.RECONVERGENT B1 ;  /* 0x0000000000017941 */ /* 0x000fea0003800200 */
.L_x_15488:
[----:B------:R-:W-:Y:S01]  /*b410*/  HADD2.F32 R127, -RZ, R103.H1_H1 ;  /* 0x30000067ff7f7230 */ /* 0x000fe20000004100 */
[----:B------:R-:W-:-:S04]  /*b420*/  I2FP.F32.U32 R103, R126 ;  /* 0x0000007e00677245 */ /* 0x000fc80000201000 */
        /* <DEDUP_REMOVED lines=14> */
.L_x_15452:
        /* <DEDUP_REMOVED lines=22> */
.L_x_15410:
[----:B------:R-:W-:Y:S05]  /*b670*/  BSYNC.RECONVERGENT B0 ;  /* 0x0000000000007941 */ /* 0x000fea0003800200 */
.L_x_15409:
        /* <DEDUP_REMOVED lines=16> */
[----:B-1----:R-:W-:Y:S01]  /*b780*/  IMAD.MOV.U32 R92, RZ, RZ, R2 ;  /* 0x000000ffff5c7224 */ /* 0x002fe200078e0002 */
        /* <DEDUP_REMOVED lines=12> */
.L_x_15498:
        /* <DEDUP_REMOVED lines=13> */
.L_x_15500:
[----:B------:R-:W-:Y:S05]  /*b920*/  BSYNC.RECONVERGENT B2 ;  /* 0x0000000000027941 */ /* 0x000fea0003800200 */
.L_x_15499:
        /* <DEDUP_REMOVED lines=42> */
.L_x_15497:
[----:B------:R-:W-:Y:S05]  /*bbd0*/  BSYNC.RECONVERGENT B1 ;  /* 0x0000000000017941 */ /* 0x000fea0003800200 */
.L_x_15496:
[----:B--2---:R-:W0:Y:S01]  /*bbe0*/  LDC R110, c[0x0][0x408] ;  /* 0x00010200ff6e7b82 */ /* 0x004e220000000800 */
        /* <DEDUP_REMOVED lines=25> */
.L_x_15503:
        /* <DEDUP_REMOVED lines=13> */
.L_x_15505:
[----:B------:R-:W-:Y:S05]  /*be50*/  BSYNC.RECONVERGENT B2 ;  /* 0x0000000000027941 */ /* 0x000fea0003800200 */
.L_x_15504:
        /* <DEDUP_REMOVED lines=43> */
.L_x_15502:
[----:B------:R-:W-:Y:S05]  /*c110*/  BSYNC.RECONVERGENT B1 ;  /* 0x0000000000017941 */ /* 0x000fea0003800200 */
.L_x_15501:
        /* <DEDUP_REMOVED lines=23> */
.L_x_15508:
        /* <DEDUP_REMOVED lines=13> */
.L_x_15510:
[----:B------:R-:W-:Y:S05]  /*c360*/  BSYNC.RECONVERGENT B2 ;  /* 0x0000000000027941 */ /* 0x000fea0003800200 */
.L_x_15509:
        /* <DEDUP_REMOVED lines=43> */
.L_x_15507:
[----:B------:R-:W-:Y:S05]  /*c620*/  BSYNC.RECONVERGENT B1 ;  /* 0x0000000000017941 */ /* 0x000fea0003800200 */
.L_x_15506:
        /* <DEDUP_REMOVED lines=22> */
.L_x_15513:
        /* <DEDUP_REMOVED lines=13> */
.L_x_15515:
[----:B------:R-:W-:Y:S05]  /*c860*/  BSYNC.RECONVERGENT B2 ;  /* 0x0000000000027941 */ /* 0x000fea0003800200 */
.L_x_15514:
        /* <DEDUP_REMOVED lines=43> */
.L_x_15512:
[----:B------:R-:W-:Y:S05]  /*cb20*/  BSYNC.RECONVERGENT B1 ;  /* 0x0000000000017941 */ /* 0x000fea0003800200 */
.L_x_15511:
        /* <DEDUP_REMOVED lines=22> */
.L_x_15518:
        /* <DEDUP_REMOVED lines=13> */
.L_x_15520:
[----:B------:R-:W-:Y:S05]  /*cd60*/  BSYNC.RECONVERGENT B2 ;  /* 0x0000000000027941 */ /* 0x000fea0003800200 */
.L_x_15519:
        /* <DEDUP_REMOVED lines=43> */
.L_x_15517:
[----:B------:R-:W-:Y:S05]  /*d020*/  BSYNC.RECONVERGENT B1 ;  /* 0x0000000000017941 */ /* 0x000fea0003800200 */
.L_x_15516:
        /* <DEDUP_REMOVED lines=22> */
.L_x_15523:
        /* <DEDUP_REMOVED lines=13> */
.L_x_15525:
[----:B------:R-:W-:Y:S05]  /*d260*/  BSYNC.RECONVERGENT B2 ;  /* 0x0000000000027941 */ /* 0x000fea0003800200 */
.L_x_15524:
        /* <DEDUP_REMOVED lines=43> */
.L_x_15522:
[----:B------:R-:W-:Y:S05]  /*d520*/  BSYNC.RECONVERGENT B1 ;  /* 0x0000000000017941 */ /* 0x000fea0003800200 */
.L_x_15521:
        /* <DEDUP_REMOVED lines=22> */
.L_x_15528:
        /* <DEDUP_REMOVED lines=13> */
.L_x_15530:
[----:B------:R-:W-:Y:S05]  /*d760*/  BSYNC.RECONVERGENT B2 ;  /* 0x0000000000027941 */ /* 0x000fea0003800200 */
.L_x_15529:
        /* <DEDUP_REMOVED lines=43> */
.L_x_15527:
[----:B------:R-:W-:Y:S05]  /*da20*/  BSYNC.RECONVERGENT B1 ;  /* 0x0000000000017941 */ /* 0x000fea0003800200 */
.L_x_15526:
        /* <DEDUP_REMOVED lines=22> */
.L_x_15533:
        /* <DEDUP_REMOVED lines=15> */
.L_x_15535:
[----:B------:R-:W-:Y:S05]  /*dc80*/  BSYNC.RECONVERGENT B2 ;  /* 0x0000000000027941 */ /* 0x000fea0003800200 */
.L_x_15534:
        /* <DEDUP_REMOVED lines=43> */
.L_x_15532:
[----:B------:R-:W-:Y:S05]  /*df40*/  BSYNC.RECONVERGENT B1 ;  /* 0x0000000000017941 */ /* 0x000fea0003800200 */
.L_x_15531:
        /* <DEDUP_REMOVED lines=10> */
.L_x_15495:
[----:B------:R-:W-:Y:S01]  /*dff0*/  ISETP.NE.AND P1, PT, R112, 0x1, PT ;  /* 0x000000017000780c */ /* 0x000fe20003f25270 */
[----:B------:R-:W-:Y:S01]  /*e000*/  BSSY.RECONVERGENT B1, `(.L_x_15537) ;  /* 0x0000047000017945 */ /* 0x000fe20003800200 */
[----:B0-2---:R-:W-:Y:S01]  /*e010*/  IMAD.MOV.U32 R111, RZ, RZ, 0x2 ;  /* 0x00000002ff6f7424 */ /* 0x005fe200078e00ff */
[----:B-1----:R-:W-:Y:S01]  /*e020*/  MOV R92, R2 ;  /* 0x00000002005c7202 */ /* 0x002fe20000000f00 */
        /* <DEDUP_REMOVED lines=12> */
.L_x_15539:
        /* <DEDUP_REMOVED lines=13> */
.L_x_15541:
[----:B------:R-:W-:Y:S05]  /*e1c0*/  BSYNC.RECONVERGENT B2 ;  /* 0x0000000000027941 */ /* 0x000fea0003800200 */
.L_x_15540:
        /* <DEDUP_REMOVED lines=42> */
.L_x_15538:
[----:B------:R-:W-:Y:S05]  /*e470*/  BSYNC.RECONVERGENT B1 ;  /* 0x0000000000017941 */ /* 0x000fea0003800200 */
.L_x_15537:
[----:B------:R-:W0:Y:S01]  /*e480*/  LDC R94, c[0x0][0x404] ;  /* 0x00010100ff5e7b82 */ /* 0x000e220000000800 */
[----:B------:R-:W-:Y:S01]  /*e490*/  I2FP.F32.U32 R95, R92 ;  /* 0x0000005c005f7245 */ /* 0x000fe20000201000 */
[----:B------:R-:W-:Y:S01]  /*e4a0*/  HFMA2 R92, -RZ, RZ, 0.1171875, 0 ;  /* 0x2f800000ff5c7431 */ /* 0x000fe200000001ff */
[----:B------:R-:W-:Y:S01]  /*e4b0*/  ISETP.NE.AND P2, PT, R111, 0x1, PT ;  /* 0x000000016f00780c */ /* 0x000fe20003f45270 */
[----:B-----5:R-:W-:Y:S01]  /*e4c0*/  HADD2.F32 R109, -RZ, R104.H0_H0 ;  /* 0x20000068ff6d7230 */ /* 0x020fe20000004100 */
[----:B------:R-:W-:Y:S02]  /*e4d0*/  BSSY.RECONVERGENT B1, `(.L_x_15542) ;  /* 0x000004d000017945 */ /* 0x000fe40003800200 */
[----:B------:R-:W-:Y:S01]  /*e4e0*/  FFMA.FTZ R95, R95, R92, 1.1641532182693481445e-10 ;  /* 0x2f0000005f5f7423 */ /* 0x000fe2000001005c */
[----:B------:R-:W1:Y:S01]  /*e4f0*/  LDC R93, c[0x0][0x408] ;  /* 0x00010200ff5d7b82 */ /* 0x000e620000000800 */
[----:B------:R-:W-:Y:S01]  /*e500*/  FMUL.FTZ R110, R109, UR4 ;  /* 0x000000046d6e7c20 */ /* 0x000fe20008410000 */
[----:B------:R-:W-:-:S02]  /*e510*/  MOV R109, R2 ;  /* 0x00000002006d7202 */ /* 0x000fc40000000f00 */
[----:B0-----:R-:W-:-:S04]  /*e520*/  FSETP.GTU.FTZ.AND P1, PT, R95, R94, PT ;  /* 0x0000005e5f00720b */ /* 0x001fc80003f3c000 */
[----:B------:R-:W-:Y:S01]  /*e530*/  PLOP3.LUT P3, PT, P1, PT, PT, 0x8, 0x80 ;  /* 0x000000000080781c */ /* 0x000fe20000f6e170 */
[----:B-1----:R-:W-:Y:S01]  /*e540*/  FMUL.FTZ R95, R110, R93 ;  /* 0x0000005d6e5f7220 */ /* 0x002fe20000410000 */
[----:B------:R-:W-:Y:S02]  /*e550*/  IMAD.MOV.U32 R110, RZ, RZ, 0x2 ;  /* 0x00000002ff6e7424 */ /* 0x000fe400078e00ff */
        /* <DEDUP_REMOVED lines=11> */
.L_x_15544:
        /* <DEDUP_REMOVED lines=13> */
.L_x_15546:
[----:B------:R-:W-:Y:S05]  /*e6e0*/  BSYNC.RECONVERGENT B2 ;  /* 0x0000000000027941 */ /* 0x000fea0003800200 */
.L_x_15545:
        /* <DEDUP_REMOVED lines=43> */
.L_x_15543:
[----:B------:R-:W-:Y:S05]  /*e9a0*/  BSYNC.RECONVERGENT B1 ;  /* 0x0000000000017941 */ /* 0x000fea0003800200 */
.L_x_15542:
[----:B------:R-:W-:Y:S01]  /*e9b0*/  I2FP.F32.U32 R109, R109 ;  /* 0x0000006d006d7245 */ /* 0x000fe20000201000 */
[----:B------:R-:W-:Y:S01]  /*e9c0*/  HADD2.F32 R104, -RZ, R104.H1_H1 ;  /* 0x30000068ff687230 */ /* 0x000fe20000004100 */
        /* <DEDUP_REMOVED lines=20> */
.L_x_15549:
        /* <DEDUP_REMOVED lines=13> */
.L_x_15551:
[----:B------:R-:W-:Y:S05]  /*ebe0*/  BSYNC.RECONVERGENT B2 ;  /* 0x0000000000027941 */ /* 0x000fea0003800200 */
.L_x_15550:
        /* <DEDUP_REMOVED lines=43> */
.L_x_15548:
[----:B------:R-:W-:Y:S05]  /*eea0*/  BSYNC.RECONVERGENT B1 ;  /* 0x0000000000017941 */ /* 0x000fea0003800200 */
.L_x_15547:
        /* <DEDUP_REMOVED lines=21> */
.L_x_15554:
        /* <DEDUP_REMOVED lines=13> */
.L_x_15556:
[----:B------:R-:W-:Y:S05]  /*f0d0*/  BSYNC.RECONVERGENT B2 ;  /* 0x0000000000027941 */ /* 0x000fea0003800200 */
.L_x_15555:
        /* <DEDUP_REMOVED lines=43> */
.L_x_15553:
[----:B------:R-:W-:Y:S05]  /*f390*/  BSYNC.RECONVERGENT B1 ;  /* 0x0000000000017941 */ /* 0x000fea0003800200 */
.L_x_15552:
        /* <DEDUP_REMOVED lines=21> */
.L_x_15559:
        /* <DEDUP_REMOVED lines=13> */
.L_x_15561:
[----:B------:R-:W-:Y:S05]  /*f5c0*/  BSYNC.RECONVERGENT B2 ;  /* 0x0000000000027941 */ /* 0x000fea0003800200 */
.L_x_15560:
        /* <DEDUP_REMOVED lines=43> */
.L_x_15558:
[----:B------:R-:W-:Y:S05]  /*f880*/  BSYNC.RECONVERGENT B1 ;  /* 0x0000000000017941 */ /* 0x000fea0003800200 */
.L_x_15557:
        /* <DEDUP_REMOVED lines=21> */
.L_x_15564:
        /* <DEDUP_REMOVED lines=13> */
.L_x_15566:
[----:B------:R-:W-:Y:S05]  /*fab0*/  BSYNC.RECONVERGENT B2 ;  /* 0x0000000000027941 */ /* 0x000fea0003800200 */
.L_x_15565:
        /* <DEDUP_REMOVED lines=43> */
.L_x_15563:
[----:B------:R-:W-:Y:S05]  /*fd70*/  BSYNC.RECONVERGENT B1 ;  /* 0x0000000000017941 */ /* 0x000fea0003800200 */
.L_x_15562:
        /* <DEDUP_REMOVED lines=21> */
.L_x_15569:
        /* <DEDUP_REMOVED lines=13> */
.L_x_15571:
[----:B------:R-:W-:Y:S05]  /*ffa0*/  BSYNC.RECONVERGENT B2 ;  /* 0x0000000000027941 */ /* 0x000fea0003800200 */
.L_x_15570:
        /* <DEDUP_REMOVED lines=43> */
.L_x_15568:
[----:B------:R-:W-:Y:S05]  /*10260*/  BSYNC.RECONVERGENT B1 ;  /* 0x0000000000017941 */ /* 0x000fea0003800200 */
.L_x_15567:
        /* <DEDUP_REMOVED lines=21> */
.L_x_15574:
        /* <DEDUP_REMOVED lines=15> */
.L_x_15576:
[----:B------:R-:W-:Y:S05]  /*104b0*/  BSYNC.RECONVERGENT B2 ;  /* 0x0000000000027941 */ /* 0x000fea0003800200 */
.L_x_15575:
        /* <DEDUP_REMOVED lines=43> */
.L_x_15573:
[----:B------:R-:W-:Y:S05]  /*10770*/  BSYNC.RECONVERGENT B1 ;  /* 0x0000000000017941 */ /* 0x000fea0003800200 */
.L_x_15572:
        /* <DEDUP_REMOVED lines=16> */
.L_x_15536:
        /* <DEDUP_REMOVED lines=22> */
.L_x_15494:
[----:B------:R-:W-:Y:S05]  /*109e0*/  BSYNC.RECONVERGENT B0 ;  /* 0x0000000000007941 */ /* 0x000fea0003800200 */
.L_x_15493:
[----:B------:R-:W-:Y:S01]  /*109f0*/  FADD.FTZ R0, RZ, R84 ;  /* 0x00000054ff007221 */ /* 0x000fe20000010000 */
[----:B------:R-:W-:Y:S01]  /*10a00*/  ISETP.NE.AND P3, PT, R125, RZ, PT ;  /* 0x000000ff7d00720c */ /* 0x000fe20003f65270 */
[----:B------:R-:W1:Y:S01]  /*10a10*/  S2UR UR5, SR_CgaCtaId ;  /* 0x00000000000579c3 */ /* 0x000e620000008800 */
[C---:B------:R-:W-:Y:S01]  /*10a20*/  ISETP.GT.U32.AND P2, PT, R118.reuse, 0xff, PT ;  /* 0x000000ff7600780c */ /* 0x040fe20003f44070 */
[----:B0-----:R-:W-:Y:S01]  /*10a30*/  FADD.FTZ R109, R85, R0 ;  /* 0x00000000556d7221 */ /* 0x001fe20000010000 */
        /* <DEDUP_REMOVED lines=147> */
[----:B------:R-:W2:Y:S02]  /*11370*/  SHFL.IDX PT, R130, R129, RZ, 0x1f ;  /* 0x00001fff81827589 */ /* 0x000ea400000e0000 */
[----:B------:R-:W3:Y:S01]  /*11380*/  @!P1 LDC.64 R110, c[0x0][0x3c8] ;  /* 0x0000f200ff6e9b82 */ /* 0x000ee20000000a00 */
[----:B-1----:R-:W-:-:S05]  /*11390*/  FMUL.FTZ R0, R131, R131 ;  /* 0x0000008383007220 */ /* 0x002fca0000410000 */
[----:B------:R-:W-:Y:S01]  /*113a0*/  FSEL R125, R0, RZ, !P2 ;  /* 0x000000ff007d7208 */ /* 0x000fe20005000000 */
[----:B--2---:R-:W-:Y:S01]  /*113b0*/  FFMA.FTZ R0, R130, UR11, R127 ;  /* 0x0000000b82007c23 */ /* 0x004fe2000801007f */
[----:B------:R-:W-:Y:S02]  /*113c0*/  MOV R127, UR10 ;  /* 0x0000000a007f7c02 */ /* 0x000fe40008000f00 */
[----:B------:R-:W-:Y:S01]  /*113d0*/  PLOP3.LUT P2, PT, PT, PT, UP3, 0x40, 0x4 ;  /* 0x000000000004781c */ /* 0x000fe20003f4e838 */
[----:B------:R-:W-:Y:S01]  /*113e0*/  FADD.FTZ R0, R0, R125 ;  /* 0x0000007d00007221 */ /* 0x000fe20000010000 */
[----:B------:R-:W-:Y:S02]  /*113f0*/  IMAD.U32 R125, RZ, RZ, UR10 ;  /* 0x0000000aff7d7e24 */ /* 0x000fe4000f8e00ff */
[----:B---3--:R-:W-:-:S03]  /*11400*/  @!P1 IMAD.WIDE R110, R127, 0x4, R110 ;  /* 0x000000047f6e9825 */ /* 0x008fc600078e026e */
[----:B------:R-:W1:Y:S01]  /*11410*/  MUFU.RSQ R0, R0 ;  /* 0x0000000000007308 */ /* 0x000e620000001400 */
[----:B0-----:R-:W-:Y:S01]  /*11420*/  @!P1 IMAD.WIDE R108, R125, 0x4, R108 ;  /* 0x000000047d6c9825 */ /* 0x001fe200078e026c */
[----:B------:R-:W-:-:S04]  /*11430*/  FSEL R125, R131, RZ, P2 ;  /* 0x000000ff837d7208 */ /* 0x000fc80001000000 */
[----:B------:R0:W-:Y:S04]  /*11440*/  @!P1 STG.E desc[UR6][R108.64], R131 ;  /* 0x000000836c009986 */ /* 0x0001e8000c101906 */
[----:B-1----:R0:W-:Y:S01]  /*11450*/  @!P1 STG.E desc[UR6][R110.64], R0 ;  /* 0x000000006e009986 */ /* 0x0021e2000c101906 */
[----:B------:R-:W-:Y:S05]  /*11460*/  @!P3 BRA `(.L_x_15578) ;  /* 0x000000000080b947 */ /* 0x000fea0003800000 */
[----:B------:R-:W1:Y:S01]  /*11470*/  LDC.64 R126, c[0x0][0x428] ;  /* 0x00010a00ff7e7b82 */ /* 0x000e620000000a00 */
        /* <DEDUP_REMOVED lines=25> */
[----:B-1----:R-:W-:Y:S01]  /*11610*/  IMAD.WIDE.U32 R126, R122, 0x10, R126 ;  /* 0x000000107a7e7825 */ /* 0x002fe200078e007e */
[----:B------:R-:W-:-:S02]  /*11620*/  F2FP.F16.F32.PACK_AB R110, R111, R110 ;  /* 0x0000006e6f6e723e */ /* 0x000fc400000000ff */
[----:B------:R-:W-:Y:S01]  /*11630*/  F2FP.F16.F32.PACK_AB R109, R130, R129 ;  /* 0x00000081826d723e */ /* 0x000fe200000000ff */
[----:B------:R-:W-:Y:S01]  /*11640*/  VIADD R122, R122, 0x80 ;  /* 0x000000807a7a7836 */ /* 0x000fe20000000000 */
[----:B------:R-:W-:-:S05]  /*11650*/  F2FP.F16.F32.PACK_AB R111, R134, R137 ;  /* 0x00000089866f723e */ /* 0x000fca00000000ff */
[----:B------:R1:W-:Y:S02]  /*11660*/  STG.E.128 desc[UR6][R126.64], R108 ;  /* 0x0000006c7e007986 */ /* 0x0003e4000c101d06 */
.L_x_15578:
[----:B------:R-:W-:Y:S05]  /*11670*/  BSYNC.RECONVERGENT B0 ;  /* 0x0000000000007941 */ /* 0x000fea0003800200 */
.L_x_15577:
[----:B------:R-:W-:Y:S01]  /*11680*/  ISETP.NE.AND P1, PT, R128, RZ, PT ;  /* 0x000000ff8000720c */ /* 0x000fe20003f25270 */
[----:B------:R-:W-:-:S12]  /*11690*/  BSSY.RECONVERGENT B0, `(.L_x_15579) ;  /* 0x0000022000007945 */ /* 0x000fd80003800200 */
[----:B------:R-:W-:Y:S05]  /*116a0*/  @!P1 BRA `(.L_x_15580) ;  /* 0x0000000000809947 */ /* 0x000fea0003800000 */
[----:B-1----:R-:W1:Y:S01]  /*116b0*/  LDC.64 R126, c[0x0][0x428] ;  /* 0x00010a00ff7e7b82 */ /* 0x002e620000000a00 */
        /* <DEDUP_REMOVED lines=27> */
[----:B------:R-:W-:Y:S02]  /*11870*/  F2FP.F16.F32.PACK_AB R109, R128, R129 ;  /* 0x00000081806d723e */ /* 0x000fe400000000ff */
[----:B------:R-:W-:Y:S02]  /*11880*/  F2FP.F16.F32.PACK_AB R111, R132, R137 ;  /* 0x00000089846f723e */ /* 0x000fe400000000ff */
[----:B------:R-:W-:-:S03]  /*11890*/  IADD3 R122, PT, PT, R122, 0x80, RZ ;  /* 0x000000807a7a7810 */ /* 0x000fc60007ffe0ff */
[----:B------:R2:W-:Y:S04]  /*118a0*/  STG.E.128 desc[UR6][R126.64], R108 ;  /* 0x0000006c7e007986 */ /* 0x0005e8000c101d06 */
.L_x_15580:
[----:B------:R-:W-:Y:S05]  /*118b0*/  BSYNC.RECONVERGENT B0 ;  /* 0x0000000000007941 */ /* 0x000fea0003800200 */
.L_x_15579:
        /* <DEDUP_REMOVED lines=33> */
.L_x_15582:
[----:B------:R-:W-:Y:S05]  /*11ad0*/  BSYNC.RECONVERGENT B0 ;  /* 0x0000000000007941 */ /* 0x000fea0003800200 */
.L_x_15581:
[----:B------:R-:W-:Y:S02]  /*11ae0*/  UIADD3 UR10, UPT, UPT, UR10, UR14, URZ ;  /* 0x0000000e0a0a7290 */ /* 0x000fe4000fffe0ff */
[----:B------:R-:W-:Y:S02]  /*11af0*/  UPLOP3.LUT UP2, UPT, UPT, UPT, UP2, 0x40, 0x4 ;  /* 0x000000000004789c */ /* 0x000fe40003f4e820 */
[----:B------:R-:W-:-:S09]  /*11b00*/  UISETP.GE.AND UP1, UPT, UR10, UR15, UPT ;  /* 0x0000000f0a00728c */ /* 0x000fd2000bf26270 */
[----:B------:R-:W-:Y:S05]  /*11b10*/  BRA.U !UP1, `(.L_x_15583) ;  /* 0xfffffef109c47547 */ /* 0x000fea000b83ffff */
[----:B------:R-:W-:Y:S05]  /*11b20*/  EXIT ;  /* 0x000000000000794d */ /* 0x000fea0003800000 */
.L_x_15584:
        /* <DEDUP_REMOVED lines=13> */
.L_x_20855:


//--------------------- .text._ZN10layer_norm13ln_fwd_kernelINS_13Kernel_traitsIf6__halffS2_fjLj3072ELj1ELj1ELj4ELj16ENS_18Kernel_traits_baseILj3072EfS2_fS2_fjLj128EEEEELb1ELb1ELb0ELb1EEEvNS_9FwdParamsE --------------------------
	.section	.text._ZN10layer_norm13ln_fwd_kernelINS_13Kernel_traitsIf6__halffS2_fjLj3072ELj1ELj1ELj4ELj16ENS_18Kernel_traits_baseILj3072EfS2_fS2_fjLj128EEEEELb1ELb1ELb0ELb1EEEvNS_9FwdParamsE,"ax",@progbits
	.align	128
        .global         _ZN10layer_norm13ln_fwd_kernelINS_13Kernel_traitsIf6__halffS2_fjLj3072ELj1ELj1ELj4ELj16ENS_18Kernel_traits_baseILj3072EfS2_fS2_fjLj128EEEEELb1ELb1ELb0ELb1EEEvNS_9FwdParamsE
        .type           _ZN10layer_norm13ln_fwd_kernelINS_13Kernel_traitsIf6__halffS2_fjLj3072ELj1ELj1ELj4ELj16ENS_18Kernel_traits_baseILj3072EfS2_fS2_fjLj128EEEEELb1ELb1ELb0ELb1EEEvNS_9FwdParamsE,@function
        .size           _ZN10layer_norm13ln_fwd_kernelINS_13Kernel_traitsIf6__halffS2_fjLj3072ELj1ELj1ELj4ELj16ENS_18Kernel_traits_baseILj3072EfS2_fS2_fjLj128EEEEELb1ELb1ELb0ELb1EEEvNS_9FwdParamsE,(.L_x_20856 - _ZN10layer_norm13ln_fwd_kernelINS_13Kernel_traitsIf6__halffS2_fjLj3072ELj1ELj1ELj4ELj16ENS_18Kernel_traits_baseILj3072EfS2_fS2_fjLj128EEEEELb1ELb1ELb0ELb1EEEvNS_9FwdParamsE)
        .other          _ZN10layer_norm13ln_fwd_kernelINS_13Kernel_traitsIf6__halffS2_fjLj3072ELj1ELj1ELj4ELj16ENS_18Kernel_traits_baseILj3072EfS2_fS2_fjLj128EEEEELb1ELb1ELb0ELb1EEEvNS_9FwdParamsE,@"STO_CUDA_ENTRY STV_DEFAULT"
_ZN10layer_norm13ln_fwd_kernelINS_13Kernel_traitsIf6__halffS2_fjLj3072ELj1ELj1ELj4ELj16ENS_18Kernel_traits_baseILj3072EfS2_fS2_fjLj128EEEEELb1ELb1ELb0ELb1EEEvNS_9FwdParamsE:
.text._ZN10layer_norm13ln_fwd_kernelINS_13Kernel_traitsIf6__halffS2_fjLj3072ELj1ELj1ELj4ELj16ENS_18Kernel_traits_baseILj3072EfS2_fS2_fjLj128EEEEELb1ELb1ELb0ELb1EEEvNS_9FwdParamsE:
        /* <DEDUP_REMOVED lines=72> */
.L_x_15585:
        /* <DEDUP_REMOVED lines=28> */
.L_x_15586:
        /* <DEDUP_REMOVED lines=78> */
.L_x_15736:
        /* <DEDUP_REMOVED lines=9> */
[----:B------:R-:W-:-:S05]  /*0bb0*/  IMAD.U32 R85, RZ, RZ, UR5 ;  /* 0x00000005ff557e24 */ /* 0x000fca000f8e00ff */
[----:B------:R-:W2:Y:S01]  /*0bc0*/  @P0 LDG.E.U16 R84, desc[UR10][R84.64] ;  /* 0x0000000a54540981 */ /* 0x000ea2000c1e1500 */
[----:B------:R-:W-:Y:S02]  /*0bd0*/  PLOP3.LUT P0, PT, PT, PT, UP0, 0x80, 0x8 ;  /* 0x000000000008781c */ /* 0x000fe40003f0f008 */
[----:B------:R-:W-:Y:S02]  /*0be0*/  LOP3.LUT R87, R87, 0x1f, R2, 0xf8, !PT ;  /* 0x0000001f57577812 */ /* 0x000fe400078ef802 */
[----:B------:R-:W-:-:S04]  /*0bf0*/  MOV R0, UR7 ;  /* 0x0000000700007c02 */ /* 0x000fc80008000f00 */
[----:B------:R-:W-:Y:S02]  /*0c00*/  LEA.HI.SX32 R113, R0, R87, 0x1d ;  /* 0x0000005700717211 */ /* 0x000fe400078feaff */
[----:B------:R-:W-:-:S03]  /*0c10*/  PLOP3.LUT P1, PT, PT, PT, UP0, 0x80, 0x8 ;  /* 0x000000000008781c */ /* 0x000fc60003f2f008 */
[----:B-1----:R-:W-:Y:S01]  /*0c20*/  IMAD.WIDE.U32 R88, R113, 0x10, R100 ;  /* 0x0000001071587825 */ /* 0x002fe200078e0064 */
[----:B------:R-:W-:-:S05]  /*0c30*/  UMOV UR6, 0x3f800000 ;  /* 0x3f80000000067882 */ /* 0x000fca0000000000 */
[----:B-----5:R-:W5:Y:S01]  /*0c40*/  LDG.E.128 R88, desc[UR10][R88.64] ;  /* 0x0000000a58587981 */ /* 0x020f62000c1e1d00 */
[----:B--2---:R-:W-:Y:S01]  /*0c50*/  @P0 HADD2.F32 R0, -RZ, R84.H0_H0 ;  /* 0x20000054ff000230 */ /* 0x004fe20000004100 */
[----:B------:R-:W-:-:S04]  /*0c60*/  ISETP.NE.U32.AND P0, PT, RZ, UR14, PT ;  /* 0x0000000eff007c0c */ /* 0x000fc8000bf05070 */
[----:B------:R-:W-:Y:S02]  /*0c70*/  ISETP.NE.AND.EX P0, PT, RZ, UR15, PT, P0 ;  /* 0x0000000fff007c0c */ /* 0x000fe4000bf05300 */
[----:B------:R-:W-:Y:S01]  /*0c80*/  @P1 R2UR UR6, R0 ;  /* 0x00000000000612ca */ /* 0x000fe200000e0000 */
[----:B------:R-:W-:-:S10]  /*0c90*/  IMAD.MOV.U32 R0, RZ, RZ, 0x2f800000 ;  /* 0x2f800000ff007424 */ /* 0x000fd400078e00ff */
[----:B------:R-:W-:Y:S05]  /*0ca0*/  @!P0 BRA `(.L_x_15587) ;  /* 0x0000002400c48947 */ /* 0x000fea0003800000 */
        /* <DEDUP_REMOVED lines=14> */
.L_x_20695:
[----:B------:R-:W-:Y:S05]  /*0d90*/  BRX R84 -0xda0                                         (*"BRANCH_TARGETS .L_x_20696,.L_x_20697,.L_x_20698"*) ;  /* 0xfffffff054987949 */ /* 0x000fea000383ffff */
.L_x_20698:
[----:B------:R-:W-:Y:S01]  /*0da0*/  VIADD R86, R119, 0x1 ;  /* 0x0000000177567836 */ /* 0x000fe20000000000 */
[----:B------:R-:W-:Y:S01]  /*0db0*/  MOV R87, R110 ;  /* 0x0000006e00577202 */ /* 0x000fe20000000f00 */
[----:B------:R-:W-:Y:S01]  /*0dc0*/  IMAD.MOV.U32 R92, RZ, RZ, R118 ;  /* 0x000000ffff5c7224 */ /* 0x000fe200078e0076 */
[----:B------:R-:W-:Y:S06]  /*0dd0*/  BRA `(.L_x_15588) ;  /* 0x0000000000e87947 */ /* 0x000fec0003800000 */
.L_x_20696:
[----:B------:R-:W-:Y:S01]  /*0de0*/  IMAD.MOV.U32 R92, RZ, RZ, R118 ;  /* 0x000000ffff5c7224 */ /* 0x000fe200078e0076 */
[----:B------:R-:W-:Y:S01]  /*0df0*/  MOV R87, R109 ;  /* 0x0000006d00577202 */ /* 0x000fe20000000f00 */
[----:B------:R-:W-:Y:S01]  /*0e00*/  IMAD.MOV.U32 R86, RZ, RZ, 0x3 ;  /* 0x00000003ff567424 */ /* 0x000fe200078e00ff */
[----:B------:R-:W-:Y:S06]  /*0e10*/  BRA `(.L_x_15588) ;  /* 0x0000000000d87947 */ /* 0x000fec0003800000 */
.L_x_20697:
        /* <DEDUP_REMOVED lines=12> */
.L_x_15589:
        /* <DEDUP_REMOVED lines=42> */
.L_x_15588:
[----:B0-----:R-:W-:Y:S01]  /*1180*/  I2FP.F32.U32 R85, R87 ;  /* 0x0000005700557245 */ /* 0x001fe20000201000 */
[----:B-----5:R-:W-:Y:S01]  /*1190*/  HADD2.F32 R84, -RZ, R88.H0_H0 ;  /* 0x20000058ff547230 */ /* 0x020fe20000004100 */
[----:B------:R-:W-:Y:S01]  /*11a0*/  ISETP.NE.AND P2, PT, R86, 0x1, PT ;  /* 0x000000015600780c */ /* 0x000fe20003f45270 */
[----:B------:R-:W-:Y:S01]  /*11b0*/  UMOV UR5, UR9 ;  /* 0x0000000900057c82 */ /* 0x000fe20008000000 */
[----:B------:R-:W-:Y:S01]  /*11c0*/  UMOV UR4, UR8 ;  /* 0x0000000800047c82 */ /* 0x000fe20008000000 */
[----:B------:R-:W-:Y:S01]  /*11d0*/  FFMA.FTZ R85, R85, R0, 1.1641532182693481445e-10 ;  /* 0x2f00000055557423 */ /* 0x000fe20000010000 */
[----:B------:R-:W-:Y:S01]  /*11e0*/  FMUL.FTZ R84, R84, UR6 ;  /* 0x0000000654547c20 */ /* 0x000fe20008410000 */
[----:B------:R-:W-:Y:S01]  /*11f0*/  IMAD.MOV.U32 R93, RZ, RZ, 0x2 ;  /* 0x00000002ff5d7424 */ /* 0x000fe200078e00ff */
[----:B------:R-:W-:Y:S02]  /*1200*/  MOV R87, R112 ;  /* 0x0000007000577202 */ /* 0x000fe40000000f00 */
        /* <DEDUP_REMOVED lines=15> */
.L_x_15591:
        /* <DEDUP_REMOVED lines=12> */
.L_x_15592:
        /* <DEDUP_REMOVED lines=43> */
.L_x_15590:
        /* <DEDUP_REMOVED lines=22> */
.L_x_15594:
        /* <DEDUP_REMOVED lines=12> */
.L_x_15595:
        /* <DEDUP_REMOVED lines=43> */
.L_x_15593:
        /* <DEDUP_REMOVED lines=21> */
.L_x_15597:
        /* <DEDUP_REMOVED lines=12> */
.L_x_15598:
        /* <DEDUP_REMOVED lines=43> */
.L_x_15596:
        /* <DEDUP_REMOVED lines=21> */
.L_x_15600:
        /* <DEDUP_REMOVED lines=12> */
.L_x_15601:
        /* <DEDUP_REMOVED lines=43> */
.L_x_15599:
        /* <DEDUP_REMOVED lines=21> */
.L_x_15603:
        /* <DEDUP_REMOVED lines=12> */
.L_x_15604:
        /* <DEDUP_REMOVED lines=43> */
.L_x_15602:
        /* <DEDUP_REMOVED lines=21> */
.L_x_15606:
        /* <DEDUP_REMOVED lines=12> */
.L_x_15607:
        /* <DEDUP_REMOVED lines=43> */
.L_x_15605:
        /* <DEDUP_REMOVED lines=21> */
.L_x_15609:
        /* <DEDUP_REMOVED lines=14> */
.L_x_15610:
        /* <DEDUP_REMOVED lines=43> */
.L_x_15608:
        /* <DEDUP_REMOVED lines=10> */
.L_x_15587:
        /* <DEDUP_REMOVED lines=15> */
.L_x_15613:
        /* <DEDUP_REMOVED lines=12> */
.L_x_15614:
        /* <DEDUP_REMOVED lines=42> */
.L_x_15612:
        /* <DEDUP_REMOVED lines=8> */
[----:B------:R-:W-:Y:S01]  /*3890*/  FSETP.GTU.FTZ.AND P1, PT, R85, UR4, PT ;  /* 0x0000000455007c0b */ /* 0x000fe2000bf3c000 */
[----:B------:R-:W-:Y:S01]  /*38a0*/  FMUL.FTZ R85, R84, UR5 ;  /* 0x0000000554557c20 */ /* 0x000fe20008410000 */
        /* <DEDUP_REMOVED lines=13> */
.L_x_15616:
        /* <DEDUP_REMOVED lines=12> */
.L_x_15617:
        /* <DEDUP_REMOVED lines=43> */
.L_x_15615:
[----:B------:R-:W-:Y:S01]  /*3cf0*/  I2FP.F32.U32 R87, R84 ;  /* 0x0000005400577245 */ /* 0x000fe20000201000 */
[----:B------:R-:W-:Y:S01]  /*3d00*/  HADD2.F32 R88, -RZ, R88.H1_H1 ;  /* 0x30000058ff587230 */ /* 0x000fe20000004100 */
[----:B------:R-:W-:Y:S01]  /*3d10*/  ISETP.NE.AND P2, PT, R93, 0x1, PT ;  /* 0x000000015d00780c */ /* 0x000fe20003f45270 */
[----:B------:R-:W-:Y:S02]  /*3d20*/  IMAD.MOV.U32 R84, RZ, RZ, R112 ;  /* 0x000000ffff547224 */ /* 0x000fe400078e0070 */
        /* <DEDUP_REMOVED lines=17> */
.L_x_15619:
        /* <DEDUP_REMOVED lines=12> */
.L_x_15620:
        /* <DEDUP_REMOVED lines=43> */
.L_x_15618:
[----:B------:R-:W-:Y:S01]  /*41b0*/  I2FP.F32.U32 R87, R84 ;  /* 0x0000005400577245 */ /* 0x000fe20000201000 */
[----:B------:R-:W-:Y:S01]  /*41c0*/  HADD2.F32 R84, -RZ, R89.H0_H0 ;  /* 0x20000059ff547230 */ /* 0x000fe20000004100 */
[----:B------:R-:W-:Y:S01]  /*41d0*/  ISETP.NE.AND P3, PT, R88, 0x1, PT ;  /* 0x000000015800780c */ /* 0x000fe20003f65270 */
[----:B------:R-:W-:Y:S02]  /*41e0*/  HFMA2 R94, -RZ, RZ, 0, 1.1920928955078125e-07 ;  /* 0x00000002ff5e7431 */ /* 0x000fe400000001ff */
        /* <DEDUP_REMOVED lines=16> */
.L_x_15622:
        /* <DEDUP_REMOVED lines=12> */
.L_x_15623:
        /* <DEDUP_REMOVED lines=43> */
.L_x_15621:
[----:B------:R-:W-:Y:S01]  /*4660*/  ISETP.NE.AND P4, PT, R94, 0x1, PT ;  /* 0x000000015e00780c */ /* 0x000fe20003f85270 */
[----:B------:R-:W-:Y:S01]  /*4670*/  HADD2.F32 R89, -RZ, R89.H1_H1 ;  /* 0x30000059ff597230 */ /* 0x000fe20000004100 */
[----:B------:R-:W-:Y:S02]  /*4680*/  I2FP.F32.U32 R93, R84 ;  /* 0x00000054005d7245 */ /* 0x000fe40000201000 */
[----:B------:R-:W-:Y:S02]  /*4690*/  MOV R84, R112 ;  /* 0x0000007000547202 */ /* 0x000fe40000000f00 */
[----:B------:R-:W-:Y:S01]  /*46a0*/  FMUL.FTZ R89, R89, UR6 ;  /* 0x0000000659597c20 */ /* 0x000fe20008410000 */
[----:B------:R-:W-:-:S03]  /*46b0*/  FFMA.FTZ R93, R93, R0, 1.1641532182693481445e-10 ;  /* 0x2f0000005d5d7423 */ /* 0x000fc60000010000 */
[----:B------:R-:W-:Y:S02]  /*46c0*/  FMUL.FTZ R88, R89, UR5 ;  /* 0x0000000559587c20 */ /* 0x000fe40008410000 */
        /* <DEDUP_REMOVED lines=13> */
.L_x_15625:
        /* <DEDUP_REMOVED lines=12> */
.L_x_15626:
        /* <DEDUP_REMOVED lines=43> */
.L_x_15624:
        /* <DEDUP_REMOVED lines=20> */
.L_x_15628:
        /* <DEDUP_REMOVED lines=12> */
.L_x_15629:
        /* <DEDUP_REMOVED lines=43> */
.L_x_15627:
        /* <DEDUP_REMOVED lines=20> */
.L_x_15631:
        /* <DEDUP_REMOVED lines=12> */
.L_x_15632:
        /* <DEDUP_REMOVED lines=43> */
.L_x_15630:
[----:B------:R-:W-:Y:S01]  /*5470*/  I2FP.F32.U32 R93, R84 ;  /* 0x00000054005d7245 */ /* 0x000fe20000201000 */
[----:B------:R-:W-:Y:S01]  /*5480*/  HADD2.F32 R84, -RZ, R91.H0_H0 ;  /* 0x2000005bff547230 */ /* 0x000fe20000004100 */
[----:B------:R-:W-:Y:S01]  /*5490*/  ISETP.NE.AND P6, PT, R95, 0x1, PT ;  /* 0x000000015f00780c */ /* 0x000fe20003fc5270 */
[----:B------:R-:W-:Y:S02]  /*54a0*/  IMAD.MOV.U32 R118, RZ, RZ, 0x2 ;  /* 0x00000002ff767424 */ /* 0x000fe400078e00ff */
[----:B------:R-:W-:Y:S01]  /*54b0*/  FFMA.FTZ R93, R93, R0, 1.1641532182693481445e-10 ;  /* 0x2f0000005d5d7423 */ /* 0x000fe20000010000 */
[----:B------:R-:W-:Y:S01]  /*54c0*/  FMUL.FTZ R94, R84, UR6 ;  /* 0x00000006545e7c20 */ /* 0x000fe20008410000 */
[----:B------:R-:W-:-:S03]  /*54d0*/  MOV R84, R112 ;  /* 0x0000007000547202 */ /* 0x000fc60000000f00 */
        /* <DEDUP_REMOVED lines=13> */
.L_x_15634:
        /* <DEDUP_REMOVED lines=14> */
.L_x_15635:
        /* <DEDUP_REMOVED lines=43> */
.L_x_15633:
[----:B------:R-:W-:Y:S01]  /*5940*/  I2FP.F32.U32 R95, R84 ;  /* 0x00000054005f7245 */ /* 0x000fe20000201000 */
[----:B------:R-:W-:Y:S02]  /*5950*/  HADD2.F32 R91, -RZ, R91.H1_H1 ;  /* 0x3000005bff5b7230 */ /* 0x000fe40000004100 */
[----:B------:R-:W-:Y:S01]  /*5960*/  FMUL.FTZ R84, R85, R24 ;  /* 0x0000001855547220 */ /* 0x000fe20000410000 */
[----:B------:R-:W-:Y:S01]  /*5970*/  FMUL.FTZ R85, R86, R25 ;  /* 0x0000001956557220 */ /* 0x000fe20000410000 */
[----:B------:R-:W-:Y:S01]  /*5980*/  FMUL.FTZ R86, R87, R26 ;  /* 0x0000001a57567220 */ /* 0x000fe20000410000 */
[----:B------:R-:W-:Y:S01]  /*5990*/  FFMA.FTZ R95, R95, R0, 1.1641532182693481445e-10 ;  /* 0x2f0000005f5f7423 */ /* 0x000fe20000010000 */
[----:B------:R-:W-:Y:S01]  /*59a0*/  FMUL.FTZ R91, R91, UR6 ;  /* 0x000000065b5b7c20 */ /* 0x000fe20008410000 */
[----:B------:R-:W-:Y:S01]  /*59b0*/  FMUL.FTZ R87, R88, R27 ;  /* 0x0000001b58577220 */ /* 0x000fe20000410000 */
[----:B------:R-:W-:Y:S01]  /*59c0*/  FMUL.FTZ R88, R89, R20 ;  /* 0x0000001459587220 */ /* 0x000fe20000410000 */
[----:B------:R-:W-:Y:S01]  /*59d0*/  FMUL.FTZ R89, R90, R21 ;  /* 0x000000155a597220 */ /* 0x000fe20000410000 */
[----:B------:R-:W-:Y:S01]  /*59e0*/  FMUL.FTZ R91, R91, UR5 ;  /* 0x000000055b5b7c20 */ /* 0x000fe20008410000 */
[----:B------:R-:W-:Y:S01]  /*59f0*/  FSETP.GTU.FTZ.AND P6, PT, R95, UR4, PT ;  /* 0x000000045f007c0b */ /* 0x000fe2000bfdc000 */
[----:B------:R-:W-:-:S03]  /*5a00*/  FMUL.FTZ R90, R93, R22 ;  /* 0x000000165d5a7220 */ /* 0x000fc60000410000 */
[----:B------:R-:W-:Y:S02]  /*5a10*/  FSEL R94, R91, RZ, !P6 ;  /* 0x000000ff5b5e7208 */ /* 0x000fe40007000000 */
[----:B------:R-:W-:-:S03]  /*5a20*/  PLOP3.LUT P6, PT, P6, PT, PT, 0x8, 0x80 ;  /* 0x000000000080781c */ /* 0x000fc600037ce170 */
[----:B------:R-:W-:-:S10]  /*5a30*/  FMUL.FTZ R91, R94, R23 ;  /* 0x000000175e5b7220 */ /* 0x000fd40000410000 */
.L_x_15611:
[----:B------:R-:W0:Y:S01]  /*5a40*/  LDC.64 R116, c[0x0][0x3a8] ;  /* 0x0000ea00ff747b82 */ /* 0x000e220000000a00 */
[----:B------:R-:W-:Y:S01]  /*5a50*/  SEL R96, RZ, 0x10000, !P5 ;  /* 0x00010000ff607807 */ /* 0x000fe20006800000 */
[----:B------:R-:W-:Y:S01]  /*5a60*/  VIADD R121, R113, 0x80 ;  /* 0x0000008071797836 */ /* 0x000fe20000000000 */
[----:B------:R-:W-:Y:S02]  /*5a70*/  ISETP.NE.AND P5, PT, R103, RZ, PT ;  /* 0x000000ff6700720c */ /* 0x000fe40003fa5270 */
[----:B------:R-:W-:Y:S02]  /*5a80*/  SEL R97, RZ, 0x1000000, !P6 ;  /* 0x01000000ff617807 */ /* 0x000fe40007000000 */
[----:B------:R-:W-:Y:S01]  /*5a90*/  SEL R107, RZ, 0x100, !P4 ;  /* 0x00000100ff6b7807 */ /* 0x000fe20006000000 */
[----:B------:R-:W1:Y:S01]  /*5aa0*/  LDC.64 R114, c[0x0][0x3b0] ;  /* 0x0000ec00ff727b82 */ /* 0x000e620000000a00 */
[----:B------:R-:W-:Y:S02]  /*5ab0*/  ISETP.NE.AND P6, PT, R102, RZ, PT ;  /* 0x000000ff6600720c */ /* 0x000fe40003fc5270 */
        /* <DEDUP_REMOVED lines=36> */
.L_x_15638:
        /* <DEDUP_REMOVED lines=12> */
.L_x_15639:
        /* <DEDUP_REMOVED lines=43> */
.L_x_15637:
[----:B------:R-:W-:Y:S01]  /*6070*/  I2FP.F32.U32 R93, R93 ;  /* 0x0000005d005d7245 */ /* 0x000fe20000201000 */
[----:B-----5:R-:W-:Y:S01]  /*6080*/  HADD2.F32 R92, -RZ, R96.H0_H0 ;  /* 0x20000060ff5c7230 */ /* 0x020fe20000004100 */
        /* <DEDUP_REMOVED lines=20> */
.L_x_15641:
        /* <DEDUP_REMOVED lines=12> */
.L_x_15642:
        /* <DEDUP_REMOVED lines=43> */
.L_x_15640:
        /* <DEDUP_REMOVED lines=22> */
.L_x_15644:
        /* <DEDUP_REMOVED lines=12> */
.L_x_15645:
        /* <DEDUP_REMOVED lines=43> */
.L_x_15643:
        /* <DEDUP_REMOVED lines=21> */
.L_x_15647:
        /* <DEDUP_REMOVED lines=12> */
.L_x_15648:
        /* <DEDUP_REMOVED lines=43> */
.L_x_15646:
        /* <DEDUP_REMOVED lines=21> */
.L_x_15650:
        /* <DEDUP_REMOVED lines=12> */
.L_x_15651:
        /* <DEDUP_REMOVED lines=43> */
.L_x_15649:
        /* <DEDUP_REMOVED lines=21> */
.L_x_15653:
        /* <DEDUP_REMOVED lines=12> */
.L_x_15654:
        /* <DEDUP_REMOVED lines=43> */
.L_x_15652:
        /* <DEDUP_REMOVED lines=21> */
.L_x_15656:
        /* <DEDUP_REMOVED lines=12> */
.L_x_15657:
        /* <DEDUP_REMOVED lines=43> */
.L_x_15655:
        /* <DEDUP_REMOVED lines=21> */
.L_x_15659:
        /* <DEDUP_REMOVED lines=14> */
.L_x_15660:
        /* <DEDUP_REMOVED lines=43> */
.L_x_15658:
        /* <DEDUP_REMOVED lines=10> */
.L_x_15636:
        /* <DEDUP_REMOVED lines=15> */
.L_x_15663:
        /* <DEDUP_REMOVED lines=12> */
.L_x_15664:
        /* <DEDUP_REMOVED lines=43> */
.L_x_15662:
[----:B------:R-:W-:Y:S01]  /*86f0*/  I2FP.F32.U32 R93, R93 ;  /* 0x0000005d005d7245 */ /* 0x000fe20000201000 */
[----:B-----5:R-:W-:Y:S01]  /*8700*/  HADD2.F32 R92, -RZ, R96.H0_H0 ;  /* 0x20000060ff5c7230 */ /* 0x020fe20000004100 */
[----:B------:R-:W-:Y:S01]  /*8710*/  ISETP.NE.AND P2, PT, R94, 0x1, PT ;  /* 0x000000015e00780c */ /* 0x000fe20003f45270 */
[----:B------:R-:W-:Y:S02]  /*8720*/  IMAD.MOV.U32 R103, RZ, RZ, 0x2 ;  /* 0x00000002ff677424 */ /* 0x000fe400078e00ff */
[----:B------:R-:W-:Y:S01]  /*8730*/  FFMA.FTZ R93, R93, R0, 1.1641532182693481445e-10 ;  /* 0x2f0000005d5d7423 */ /* 0x000fe20000010000 */
[----:B------:R-:W-:-:S04]  /*8740*/  FMUL.FTZ R92, R92, UR6 ;  /* 0x000000065c5c7c20 */ /* 0x000fc80008410000 */
        /* <DEDUP_REMOVED lines=15> */
.L_x_15666:
        /* <DEDUP_REMOVED lines=12> */
.L_x_15667:
        /* <DEDUP_REMOVED lines=43> */
.L_x_15665:
        /* <DEDUP_REMOVED lines=21> */
.L_x_15669:
        /* <DEDUP_REMOVED lines=12> */
.L_x_15670:
        /* <DEDUP_REMOVED lines=43> */
.L_x_15668:
        /* <DEDUP_REMOVED lines=20> */
.L_x_15672:
        /* <DEDUP_REMOVED lines=12> */
.L_x_15673:
        /* <DEDUP_REMOVED lines=43> */
.L_x_15671:
[----:B------:R-:W-:Y:S01]  /*9520*/  ISETP.NE.AND P4, PT, R104, 0x1, PT ;  /* 0x000000016800780c */ /* 0x000fe20003f85270 */
[----:B------:R-:W-:Y:S01]  /*9530*/  HADD2.F32 R97, -RZ, R97.H1_H1 ;  /* 0x30000061ff617230 */ /* 0x000fe20000004100 */
[----:B------:R-:W-:Y:S01]  /*9540*/  I2FP.F32.U32 R103, R92 ;  /* 0x0000005c00677245 */ /* 0x000fe20000201000 */
[----:B------:R-:W-:-:S03]  /*9550*/  IMAD.MOV.U32 R92, RZ, RZ, R112 ;  /* 0x000000ffff5c7224 */ /* 0x000fc600078e0070 */
[----:B------:R-:W-:Y:S01]  /*9560*/  FMUL.FTZ R97, R97, UR6 ;  /* 0x0000000661617c20 */ /* 0x000fe20008410000 */
[----:B------:R-:W-:-:S03]  /*9570*/  FFMA.FTZ R103, R103, R0, 1.1641532182693481445e-10 ;  /* 0x2f00000067677423 */ /* 0x000fc60000010000 */
[----:B------:R-:W-:Y:S02]  /*9580*/  FMUL.FTZ R96, R97, UR5 ;  /* 0x0000000561607c20 */ /* 0x000fe40008410000 */
        /* <DEDUP_REMOVED lines=13> */
.L_x_15675:
        /* <DEDUP_REMOVED lines=12> */
.L_x_15676:
        /* <DEDUP_REMOVED lines=43> */
.L_x_15674:
        /* <DEDUP_REMOVED lines=20> */
.L_x_15678:
        /* <DEDUP_REMOVED lines=12> */
.L_x_15679:
        /* <DEDUP_REMOVED lines=43> */
.L_x_15677:
        /* <DEDUP_REMOVED lines=20> */
.L_x_15681:
        /* <DEDUP_REMOVED lines=12> */
.L_x_15682:
        /* <DEDUP_REMOVED lines=43> */
.L_x_15680:
        /* <DEDUP_REMOVED lines=20> */
.L_x_15684:
        /* <DEDUP_REMOVED lines=14> */
.L_x_15685:
        /* <DEDUP_REMOVED lines=43> */
.L_x_15683:
        /* <DEDUP_REMOVED lines=16> */
.L_x_15661:
[----:B------:R-:W0:Y:S01]  /*a900*/  @P0 LDC.64 R126, c[0x0][0x3a0] ;  /* 0x0000e800ff7e0b82 */ /* 0x000e220000000a00 */
[----:B------:R-:W-:Y:S01]  /*a910*/  SEL R106, RZ, 0x10000, !P5 ;  /* 0x00010000ff6a7807 */ /* 0x000fe20006800000 */
[C---:B------:R-:W-:Y:S01]  /*a920*/  IMAD.WIDE.U32 R118, R121.reuse, 0x20, R116 ;  /* 0x0000002079767825 */ /* 0x040fe200078e0074 */
[----:B------:R-:W-:Y:S02]  /*a930*/  ISETP.NE.AND P5, PT, R124, RZ, PT ;  /* 0x000000ff7c00720c */ /* 0x000fe40003fa5270 */
[----:B------:R-:W-:Y:S01]  /*a940*/  SEL R107, RZ, 0x1000000, !P6 ;  /* 0x01000000ff6b7807 */ /* 0x000fe20007000000 */
[----:B------:R-:W-:Y:S01]  /*a950*/  IMAD.WIDE.U32 R124, R121, 0x8, R114 ;  /* 0x00000008797c7825 */ /* 0x000fe200078e0072 */
[----:B------:R-:W-:Y:S01]  /*a960*/  SEL R129, RZ, 0x100, !P4 ;  /* 0x00000100ff817807 */ /* 0x000fe20006000000 */
[----:B------:R1:W-:Y:S01]  /*a970*/  STG.E.128 desc[UR10][R118.64], R92 ;  /* 0x0000005c76007986 */ /* 0x0003e2000c101d0a */
[----:B------:R-:W-:Y:S02]  /*a980*/  SEL R105, RZ, 0x1000000, !P2 ;  /* 0x01000000ff697807 */ /* 0x000fe40005000000 */
[----:B------:R-:W-:Y:S01]  /*a990*/  SEL R104, RZ, 0x10000, !P1 ;  /* 0x00010000ff687807 */ /* 0x000fe20004800000 */
[----:B------:R1:W-:Y:S01]  /*a9a0*/  STG.E.128 desc[UR10][R118.64+0x10], R96 ;  /* 0x0000106076007986 */ /* 0x0003e2000c101d0a */
[----:B------:R-:W-:-:S02]  /*a9b0*/  SEL R103, RZ, 0x100, !P5 ;  /* 0x00000100ff677807 */ /* 0x000fc40006800000 */
[----:B------:R-:W-:Y:S02]  /*a9c0*/  ISETP.NE.AND P6, PT, R123, RZ, PT ;  /* 0x000000ff7b00720c */ /* 0x000fe40003fc5270 */
        /* <DEDUP_REMOVED lines=16> */
[----:B------:R-:W-:Y:S01]  /*aad0*/  MOV R100, R112 ;  /* 0x0000007000647202 */ /* 0x000fe20000000f00 */
[----:B-1----:R-:W-:-:S10]  /*aae0*/  IMAD.MOV.U32 R118, RZ, RZ, R102 ;  /* 0x000000ffff767224 */ /* 0x002fd400078e0066 */
        /* <DEDUP_REMOVED lines=11> */
.L_x_15688:
        /* <DEDUP_REMOVED lines=12> */
.L_x_15689:
        /* <DEDUP_REMOVED lines=43> */
.L_x_15687:
        /* <DEDUP_REMOVED lines=22> */
.L_x_15691:
        /* <DEDUP_REMOVED lines=12> */
.L_x_15692:
        /* <DEDUP_REMOVED lines=43> */
.L_x_15690:
        /* <DEDUP_REMOVED lines=21> */
.L_x_15694:
        /* <DEDUP_REMOVED lines=12> */
.L_x_15695:
        /* <DEDUP_REMOVED lines=43> */
.L_x_15693:
        /* <DEDUP_REMOVED lines=21> */
.L_x_15697:
        /* <DEDUP_REMOVED lines=12> */
.L_x_15698:
        /* <DEDUP_REMOVED lines=43> */
.L_x_15696:
        /* <DEDUP_REMOVED lines=21> */
.L_x_15700:
        /* <DEDUP_REMOVED lines=12> */
.L_x_15701:
        /* <DEDUP_REMOVED lines=43> */
.L_x_15699:
        /* <DEDUP_REMOVED lines=21> */
.L_x_15703:
        /* <DEDUP_REMOVED lines=12> */
.L_x_15704:
        /* <DEDUP_REMOVED lines=43> */
.L_x_15702:
        /* <DEDUP_REMOVED lines=21> */
.L_x_15706:
        /* <DEDUP_REMOVED lines=12> */
.L_x_15707:
        /* <DEDUP_REMOVED lines=43> */
.L_x_15705:
[----:B------:R-:W-:Y:S01]  /*cba0*/  I2FP.F32.U32 R119, R119 ;  /* 0x0000007700777245 */ /* 0x000fe20000201000 */
[----:B------:R-:W-:Y:S01]  /*cbb0*/  HADD2.F32 R106, -RZ, R107.H0_H0 ;  /* 0x2000006bff6a7230 */ /* 0x000fe20000004100 */
[----:B------:R-:W-:Y:S02]  /*cbc0*/  ISETP.NE.AND P6, PT, R126, 0x1, PT ;  /* 0x000000017e00780c */ /* 0x000fe40003fc5270 */
[----:B------:R-:W-:Y:S01]  /*cbd0*/  MOV R124, R112 ;  /* 0x00000070007c7202 */ /* 0x000fe20000000f00 */
        /* <DEDUP_REMOVED lines=17> */
.L_x_15709:
        /* <DEDUP_REMOVED lines=14> */
.L_x_15710:
        /* <DEDUP_REMOVED lines=43> */
.L_x_15708:
        /* <DEDUP_REMOVED lines=10> */
.L_x_15686:
[----:B------:R-:W-:Y:S01]  /*d120*/  ISETP.NE.AND P0, PT, R130, 0x1, PT ;  /* 0x000000018200780c */ /* 0x000fe20003f05270 */
[----:B------:R-:W-:Y:S02]  /*d130*/  HFMA2 R103, -RZ, RZ, 0, 1.1920928955078125e-07 ;  /* 0x00000002ff677431 */ /* 0x000fe400000001ff */
[----:B------:R-:W-:Y:S01]  /*d140*/  IMAD.MOV.U32 R100, RZ, RZ, R112 ;  /* 0x000000ffff647224 */ /* 0x000fe200078e0070 */
        /* <DEDUP_REMOVED lines=12> */
.L_x_15713:
        /* <DEDUP_REMOVED lines=12> */
.L_x_15714:
        /* <DEDUP_REMOVED lines=43> */
.L_x_15712:
[----:B------:R-:W-:Y:S01]  /*d580*/  I2FP.F32.U32 R101, R100 ;  /* 0x0000006400657245 */ /* 0x000fe20000201000 */
[----:B-----5:R-:W-:Y:S01]  /*d590*/  HADD2.F32 R100, -RZ, R104.H0_H0 ;  /* 0x20000068ff647230 */ /* 0x020fe20000004100 */
[----:B------:R-:W-:Y:S02]  /*d5a0*/  ISETP.NE.AND P1, PT, R103, 0x1, PT ;  /* 0x000000016700780c */ /* 0x000fe40003f25270 */
[----:B------:R-:W-:Y:S01]  /*d5b0*/  MOV R119, 0x2 ;  /* 0x0000000200777802 */ /* 0x000fe20000000f00 */
[----:B------:R-:W-:Y:S01]  /*d5c0*/  FFMA.FTZ R101, R101, R0, 1.1641532182693481445e-10 ;  /* 0x2f00000065657423 */ /* 0x000fe20000010000 */
[----:B------:R-:W-:-:S04]  /*d5d0*/  FMUL.FTZ R100, R100, UR6 ;  /* 0x0000000664647c20 */ /* 0x000fc80008410000 */
        /* <DEDUP_REMOVED lines=15> */
.L_x_15716:
        /* <DEDUP_REMOVED lines=12> */
.L_x_15717:
        /* <DEDUP_REMOVED lines=43> */
.L_x_15715:
[----:B------:R-:W-:Y:S01]  /*da40*/  ISETP.NE.AND P2, PT, R119, 0x1, PT ;  /* 0x000000017700780c */ /* 0x000fe20003f45270 */
[----:B------:R-:W-:Y:S01]  /*da50*/  HADD2.F32 R104, -RZ, R104.H1_H1 ;  /* 0x30000068ff687230 */ /* 0x000fe20000004100 */
[----:B------:R-:W-:Y:S02]  /*da60*/  I2FP.F32.U32 R103, R100 ;  /* 0x0000006400677245 */ /* 0x000fe40000201000 */
[----:B------:R-:W-:Y:S02]  /*da70*/  MOV R100, R112 ;  /* 0x0000007000647202 */ /* 0x000fe40000000f00 */
[----:B------:R-:W-:Y:S01]  /*da80*/  FMUL.FTZ R104, R104, UR6 ;  /* 0x0000000668687c20 */ /* 0x000fe20008410000 */
[----:B------:R-:W-:-:S03]  /*da90*/  FFMA.FTZ R103, R103, R0, 1.1641532182693481445e-10 ;  /* 0x2f00000067677423 */ /* 0x000fc60000010000 */
[----:B------:R-:W-:Y:S01]  /*daa0*/  FMUL.FTZ R102, R104, UR5 ;  /* 0x0000000568667c20 */ /* 0x000fe20008410000 */
[----:B------:R-:W-:Y:S01]  /*dab0*/  IMAD.MOV.U32 R104, RZ, RZ, 0x2 ;  /* 0x00000002ff687424 */ /* 0x000fe200078e00ff */
        /* <DEDUP_REMOVED lines=12> */
.L_x_15719:
        /* <DEDUP_REMOVED lines=12> */
.L_x_15720:
        /* <DEDUP_REMOVED lines=43> */
.L_x_15718:
        /* <DEDUP_REMOVED lines=20> */
.L_x_15722:
        /* <DEDUP_REMOVED lines=12> */
.L_x_15723:
        /* <DEDUP_REMOVED lines=43> */
.L_x_15721:
        /* <DEDUP_REMOVED lines=20> */
.L_x_15725:
        /* <DEDUP_REMOVED lines=12> */
.L_x_15726:
        /* <DEDUP_REMOVED lines=43> */
.L_x_15724:
        /* <DEDUP_REMOVED lines=20> */
.L_x_15728:
        /* <DEDUP_REMOVED lines=12> */
.L_x_15729:
        /* <DEDUP_REMOVED lines=43> */
.L_x_15727:
        /* <DEDUP_REMOVED lines=20> */
.L_x_15731:
        /* <DEDUP_REMOVED lines=12> */
.L_x_15732:
        /* <DEDUP_REMOVED lines=43> */
.L_x_15730:
[----:B------:R-:W-:Y:S01]  /*f1b0*/  I2FP.F32.U32 R119, R100 ;  /* 0x0000006400777245 */ /* 0x000fe20000201000 */
[----:B------:R-:W-:Y:S01]  /*f1c0*/  HADD2.F32 R100, -RZ, R107.H0_H0 ;  /* 0x2000006bff647230 */ /* 0x000fe20000004100 */
[----:B------:R-:W-:-:S03]  /*f1d0*/  ISETP.NE.AND P6, PT, R126, 0x1, PT ;  /* 0x000000017e00780c */ /* 0x000fc60003fc5270 */
[----:B------:R-:W-:Y:S01]  /*f1e0*/  FFMA.FTZ R119, R119, R0, 1.1641532182693481445e-10 ;  /* 0x2f00000077777423 */ /* 0x000fe20000010000 */
[----:B------:R-:W-:-:S04]  /*f1f0*/  FMUL.FTZ R100, R100, UR6 ;  /* 0x0000000664647c20 */ /* 0x000fc80008410000 */
[----:B------:R-:W-:Y:S01]  /*f200*/  FMUL.FTZ R125, R100, UR5 ;  /* 0x00000005647d7c20 */ /* 0x000fe20008410000 */
[----:B------:R-:W-:Y:S01]  /*f210*/  FSETP.GTU.FTZ.AND P5, PT, R119, UR4, PT ;  /* 0x0000000477007c0b */ /* 0x000fe2000bfbc000 */
[----:B------:R-:W-:Y:S02]  /*f220*/  HFMA2 R119, -RZ, RZ, 0, 1.1920928955078125e-07 ;  /* 0x00000002ff777431 */ /* 0x000fe400000001ff */
[----:B------:R-:W-:Y:S01]  /*f230*/  IMAD.MOV.U32 R100, RZ, RZ, R112 ;  /* 0x000000ffff647224 */ /* 0x000fe200078e0070 */
        /* <DEDUP_REMOVED lines=11> */
.L_x_15734:
        /* <DEDUP_REMOVED lines=14> */
.L_x_15735:
        /* <DEDUP_REMOVED lines=43> */
.L_x_15733:
        /* <DEDUP_REMOVED lines=16> */
.L_x_15711:
        /* <DEDUP_REMOVED lines=220> */
[----:B------:R-:W-:-:S03]  /*10540*/  F2FP.F16.F32.PACK_AB R86, R150, R85 ;  /* 0x000000559656723e */ /* 0x000fc600000000ff */
[----:B------:R-:W-:Y:S01]  /*10550*/  FMUL.FTZ R85, R125, R124 ;  /* 0x0000007c7d557220 */ /* 0x000fe20000410000 */
[----:B------:R-:W-:Y:S01]  /*10560*/  F2FP.F16.F32.PACK_AB R87, R154, R89 ;  /* 0x000000599a57723e */ /* 0x000fe200000000ff */
[----:B------:R-:W-:Y:S01]  /*10570*/  FFMA.FTZ R89, R126, R73, R49 ;  /* 0x000000497e597223 */ /* 0x000fe20000010031 */
[----:B------:R-:W-:Y:S01]  /*10580*/  FFMA.FTZ R124, R90, R67, R43 ;  /* 0x000000435a7c7223 */ /* 0x000fe2000001002b */
[----:B------:R-:W-:Y:S01]  /*10590*/  FFMA.FTZ R84, R85, R72, R48 ;  /* 0x0000004855547223 */ /* 0x000fe20000010030 */
[----:B------:R-:W-:Y:S01]  /*105a0*/  FFMA.FTZ R95, R95, R60, R36 ;  /* 0x0000003c5f5f7223 */ /* 0x000fe20000010024 */
[----:B------:R-:W-:Y:S01]  /*105b0*/  FFMA.FTZ R144, R144, R61, R37 ;  /* 0x0000003d90907223 */ /* 0x000fe20000010025 */
[C---:B------:R-:W-:Y:S01]  /*105c0*/  FMUL.FTZ R91, R125.reuse, R128 ;  /* 0x000000807d5b7220 */ /* 0x040fe20000410000 */
[----:B------:R-:W-:Y:S01]  /*105d0*/  FMUL.FTZ R105, R125, R142 ;  /* 0x0000008e7d697220 */ /* 0x000fe20000410000 */
[----:B------:R-:W-:Y:S01]  /*105e0*/  F2FP.F16.F32.PACK_AB R84, R89, R84 ;  /* 0x000000545954723e */ /* 0x000fe200000000ff */
[----:B------:R-:W-:Y:S01]  /*105f0*/  FMUL.FTZ R116, R125, R116 ;  /* 0x000000747d747220 */ /* 0x000fe20000410000 */
[----:B------:R-:W-:Y:S01]  /*10600*/  F2FP.F16.F32.PACK_AB R89, R124, R93 ;  /* 0x0000005d7c59723e */ /* 0x000fe200000000ff */
[----:B------:R-:W-:Y:S01]  /*10610*/  FFMA.FTZ R85, R91, R74, R50 ;  /* 0x0000004a5b557223 */ /* 0x000fe20000010032 */
[----:B------:R-:W-:Y:S01]  /*10620*/  F2FP.F16.F32.PACK_AB R90, R144, R95 ;  /* 0x0000005f905a723e */ /* 0x000fe200000000ff */
        /* <DEDUP_REMOVED lines=40> */
.L_x_15737:
        /* <DEDUP_REMOVED lines=13> */
.L_x_20856:


//--------------------- .text._ZN10layer_norm13ln_fwd_kernelINS_13Kernel_traitsIf6__halffS2_fjLj3072ELj1ELj1ELj4ELj16ENS_18Kernel_traits_baseILj3072EfS2_fS2_fjLj128EEEEELb1ELb1ELb1ELb0EEEvNS_9FwdParamsE --------------------------
	.section	.text._ZN10layer_norm13ln_fwd_kernelINS_13Kernel_traitsIf6__halffS2_fjLj3072ELj1ELj1ELj4ELj16ENS_18Kernel_traits_baseILj3072EfS2_fS2_fjLj128EEEEELb1ELb1ELb1ELb0EEEvNS_9FwdParamsE,"ax",@progbits
	.align	128
        .global         _ZN10layer_norm13ln_fwd_kernelINS_13Kernel_traitsIf6__halffS2_fjLj3072ELj1ELj1ELj4ELj16ENS_18Kernel_traits_baseILj3072EfS2_fS2_fjLj128EEEEELb1ELb1ELb1ELb0EEEvNS_9FwdParamsE
        .type           _ZN10layer_norm13ln_fwd_kernelINS_13Kernel_traitsIf6__halffS2_fjLj3072ELj1ELj1ELj4ELj16ENS_18Kernel_traits_baseILj3072EfS2_fS2_fjLj128EEEEELb1ELb1ELb1ELb0EEEvNS_9FwdParamsE,@function
        .size           _ZN10layer_norm13ln_fwd_kernelINS_13Kernel_traitsIf6__halffS2_fjLj3072ELj1ELj1ELj4ELj16ENS_18Kernel_traits_baseILj3072EfS2_fS2_fjLj128EEEEELb1ELb1ELb1ELb0EEEvNS_9FwdParamsE,(.L_x_20857 - _ZN10layer_norm13ln_fwd_kernelINS_13Kernel_traitsIf6__halffS2_fjLj3072ELj1ELj1ELj4ELj16ENS_18Kernel_traits_baseILj3072EfS2_fS2_fjLj128EEEEELb1ELb1ELb1ELb0EEEvNS_9FwdParamsE)
        .other          _ZN10layer_norm13ln_fwd_kernelINS_13Kernel_traitsIf6__halffS2_fjLj3072ELj1ELj1ELj4ELj16ENS_18Kernel_traits_baseILj3072EfS2_fS2_fjLj128EEEEELb1ELb1ELb1ELb0EEEvNS_9FwdParamsE,@"STO_CUDA_ENTRY STV_DEFAULT"
_ZN10layer_norm13ln_fwd_kernelINS_13Kernel_traitsIf6__halffS2_fjLj3072ELj1ELj1ELj4ELj16ENS_18Kernel_traits_baseILj3072EfS2_fS2_fjLj128EEEEELb1ELb1ELb1ELb0EEEvNS_9FwdParamsE:
.text._ZN10layer_norm13ln_fwd_kernelINS_13Kernel_traitsIf6__halffS2_fjLj3072ELj1ELj1ELj4ELj16ENS_18Kernel_traits_baseILj3072EfS2_fS2_fjLj128EEEEELb1ELb1ELb1ELb0EEEvNS_9FwdParamsE:
        /* <DEDUP_REMOVED lines=97> */
.L_x_15739:
        /* <DEDUP_REMOVED lines=41> */
.L_x_15740:
[----:B------:R-:W-:Y:S05]  /*08a0*/  BSYNC.RECONVERGENT B0 ;  /* 0x0000000000007941 */ /* 0x000fea0003800200 */
.L_x_15738:
        /* <DEDUP_REMOVED lines=89> */
.L_x_16044:
        /* <DEDUP_REMOVED lines=35> */
.L_x_15743:
        /* <DEDUP_REMOVED lines=26> */
.L_x_15748:
        /* <DEDUP_REMOVED lines=13> */
.L_x_15750:
[----:B------:R-:W-:Y:S05]  /*12e0*/  BSYNC.RECONVERGENT B2 ;  /* 0x0000000000027941 */ /* 0x000fea0003800200 */
.L_x_15749:
        /* <DEDUP_REMOVED lines=42> */
.L_x_15747:
[----:B------:R-:W-:Y:S05]  /*1590*/  BSYNC.RECONVERGENT B1 ;  /* 0x0000000000017941 */ /* 0x000fea0003800200 */
.L_x_15746:
        /* <DEDUP_REMOVED lines=9> */
[----:B------:R-:W-:-:S07]  /*1630*/  FFMA.FTZ R88, R89, R56, R80 ;  /* 0x0000003859587223 */ /* 0x000fce0000010050 */
.L_x_15745:
        /* <DEDUP_REMOVED lines=16> */
.L_x_15754:
        /* <DEDUP_REMOVED lines=13> */
.L_x_15756:
[----:B------:R-:W-:Y:S05]  /*1810*/  BSYNC.RECONVERGENT B2 ;  /* 0x0000000000027941 */ /* 0x000fea0003800200 */
.L_x_15755:
        /* <DEDUP_REMOVED lines=43> */
.L_x_15753:
[----:B------:R-:W-:Y:S05]  /*1ad0*/  BSYNC.RECONVERGENT B1 ;  /* 0x0000000000017941 */ /* 0x000fea0003800200 */
.L_x_15752:
        /* <DEDUP_REMOVED lines=9> */
[----:B------:R-:W-:-:S07]  /*1b70*/  FFMA.FTZ R89, R90, R57, R81 ;  /* 0x000000395a597223 */ /* 0x000fce0000010051 */
.L_x_15751:
        /* <DEDUP_REMOVED lines=16> */
.L_x_15760:
        /* <DEDUP_REMOVED lines=13> */
.L_x_15762:
[----:B------:R-:W-:Y:S05]  /*1d50*/  BSYNC.RECONVERGENT B2 ;  /* 0x0000000000027941 */ /* 0x000fea0003800200 */
.L_x_15761:
        /* <DEDUP_REMOVED lines=42> */
.L_x_15759:
[----:B------:R-:W-:Y:S05]  /*2000*/  BSYNC.RECONVERGENT B1 ;  /* 0x0000000000017941 */ /* 0x000fea0003800200 */
.L_x_15758:
        /* <DEDUP_REMOVED lines=10> */
.L_x_15757:
        /* <DEDUP_REMOVED lines=16> */
.L_x_15766:
        /* <DEDUP_REMOVED lines=13> */
.L_x_15768:
[----:B------:R-:W-:Y:S05]  /*2280*/  BSYNC.RECONVERGENT B2 ;  /* 0x0000000000027941 */ /* 0x000fea0003800200 */
.L_x_15767:
        /* <DEDUP_REMOVED lines=43> */
.L_x_15765:
[----:B------:R-:W-:Y:S05]  /*2540*/  BSYNC.RECONVERGENT B1 ;  /* 0x0000000000017941 */ /* 0x000fea0003800200 */
.L_x_15764:
        /* <DEDUP_REMOVED lines=10> */
.L_x_15763:
[----:B------:R-:W-:Y:S01]  /*25f0*/  MOV R94, R93 ;  /* 0x0000005d005e7202 */ /* 0x000fe20000000f00 */
[----:B-----5:R-:W-:Y:S01]  /*2600*/  IMAD.MOV.U32 R92, RZ, RZ, R84 ;  /* 0x000000ffff5c7224 */ /* 0x020fe200078e0054 */
        /* <DEDUP_REMOVED lines=14> */
.L_x_15772:
        /* <DEDUP_REMOVED lines=13> */
.L_x_15774:
[----:B------:R-:W-:Y:S05]  /*27c0*/  BSYNC.RECONVERGENT B2 ;  /* 0x0000000000027941 */ /* 0x000fea0003800200 */
.L_x_15773:
        /* <DEDUP_REMOVED lines=43> */
.L_x_15771:
[----:B------:R-:W-:Y:S05]  /*2a80*/  BSYNC.RECONVERGENT B1 ;  /* 0x0000000000017941 */ /* 0x000fea0003800200 */
.L_x_15770:
[----:B------:R-:W-:Y:S01]  /*2a90*/  I2FP.F32.U32 R92, R92 ;  /* 0x0000005c005c7245 */ /* 0x000fe20000201000 */
[----:B------:R-:W-:Y:S02]  /*2aa0*/  HADD2.F32 R93, -RZ, R78.H0_H0 ;  /* 0x2000004eff5d7230 */ /* 0x000fe40000004100 */
        /* <DEDUP_REMOVED lines=8> */
.L_x_15769:
        /* <DEDUP_REMOVED lines=16> */
.L_x_15778:
        /* <DEDUP_REMOVED lines=13> */
.L_x_15780:
[----:B------:R-:W-:Y:S05]  /*2d00*/  BSYNC.RECONVERGENT B2 ;  /* 0x0000000000027941 */ /* 0x000fea0003800200 */
.L_x_15779:
        /* <DEDUP_REMOVED lines=43> */
.L_x_15777:
[----:B------:R-:W-:Y:S05]  /*2fc0*/  BSYNC.RECONVERGENT B1 ;  /* 0x0000000000017941 */ /* 0x000fea0003800200 */
.L_x_15776:
[----:B------:R-:W-:Y:S01]  /*2fd0*/  I2FP.F32.U32 R93, R93 ;  /* 0x0000005d005d7245 */ /* 0x000fe20000201000 */
[----:B------:R-:W-:Y:S02]  /*2fe0*/  HFMA2 R120, -RZ, RZ, 0.1171875, 0 ;  /* 0x2f800000ff787431 */ /* 0x000fe400000001ff */
[----:B------:R-:W-:-:S03]  /*2ff0*/  HADD2.F32 R94, -RZ, R78.H1_H1 ;  /* 0x3000004eff5e7230 */ /* 0x000fc60000004100 */
[----:B------:R-:W-:Y:S02]  /*3000*/  FFMA.FTZ R93, R93, R120, 1.1641532182693481445e-10 ;  /* 0x2f0000005d5d7423 */ /* 0x000fe40000010078 */
[----:B------:R-:W-:-:S04]  /*3010*/  FMUL.FTZ R94, R94, UR17 ;  /* 0x000000115e5e7c20 */ /* 0x000fc80008410000 */
[----:B------:R-:W-:Y:S01]  /*3020*/  FMUL.FTZ R94, R94, UR16 ;  /* 0x000000105e5e7c20 */ /* 0x000fe20008410000 */
[----:B------:R-:W-:-:S04]  /*3030*/  FSETP.GTU.FTZ.AND P2, PT, R93, UR23, PT ;  /* 0x000000175d007c0b */ /* 0x000fc8000bf5c000 */
[----:B------:R-:W-:Y:S02]  /*3040*/  FSEL R94, R94, RZ, !P2 ;  /* 0x000000ff5e5e7208 */ /* 0x000fe40005000000 */
[----:B------:R-:W-:-:S03]  /*3050*/  SEL R130, RZ, 0x1, P2 ;  /* 0x00000001ff827807 */ /* 0x000fc60001000000 */
[----:B------:R-:W-:-:S07]  /*3060*/  FFMA.FTZ R93, R94, R53, R85 ;  /* 0x000000355e5d7223 */ /* 0x000fce0000010055 */
.L_x_15775:
        /* <DEDUP_REMOVED lines=16> */
.L_x_15784:
        /* <DEDUP_REMOVED lines=13> */
.L_x_15786:
[----:B------:R-:W-:Y:S05]  /*3240*/  BSYNC.RECONVERGENT B2 ;  /* 0x0000000000027941 */ /* 0x000fea0003800200 */
.L_x_15785:
        /* <DEDUP_REMOVED lines=43> */
.L_x_15783:
[----:B------:R-:W-:Y:S05]  /*3500*/  BSYNC.RECONVERGENT B1 ;  /* 0x0000000000017941 */ /* 0x000fea0003800200 */
.L_x_15782:
        /* <DEDUP_REMOVED lines=10> */
.L_x_15781:
        /* <DEDUP_REMOVED lines=16> */
.L_x_15790:
        /* <DEDUP_REMOVED lines=13> */
.L_x_15792:
[----:B------:R-:W-:Y:S05]  /*3780*/  BSYNC.RECONVERGENT B2 ;  /* 0x0000000000027941 */ /* 0x000fea0003800200 */
.L_x_15791:
        /* <DEDUP_REMOVED lines=43> */
.L_x_15789:
[----:B------:R-:W-:Y:S05]  /*3a40*/  BSYNC.RECONVERGENT B1 ;  /* 0x0000000000017941 */ /* 0x000fea0003800200 */
.L_x_15788:
[----:B------:R-:W-:Y:S01]  /*3a50*/  I2FP.F32.U32 R95, R95 ;  /* 0x0000005f005f7245 */ /* 0x000fe20000201000 */
[----:B------:R-:W-:Y:S02]  /*3a60*/  HADD2.F32 R115, -RZ, R79.H1_H1 ;  /* 0x3000004fff737230 */ /* 0x000fe40000004100 */
[----:B------:R-:W-:-:S03]  /*3a70*/  IMAD.MOV.U32 R124, RZ, RZ, 0x2f800000 ;  /* 0x2f800000ff7c7424 */ /* 0x000fc600078e00ff */
[----:B------:R-:W-:Y:S01]  /*3a80*/  FMUL.FTZ R115, R115, UR17 ;  /* 0x0000001173737c20 */ /* 0x000fe20008410000 */
[----:B------:R-:W-:-:S03]  /*3a90*/  FFMA.FTZ R95, R95, R124, 1.1641532182693481445e-10 ;  /* 0x2f0000005f5f7423 */ /* 0x000fc6000001007c */
[----:B------:R-:W-:Y:S02]  /*3aa0*/  FMUL.FTZ R115, R115, UR16 ;  /* 0x0000001073737c20 */ /* 0x000fe40008410000 */
[----:B------:R-:W-:-:S04]  /*3ab0*/  FSETP.GTU.FTZ.AND P0, PT, R95, UR23, PT ;  /* 0x000000175f007c0b */ /* 0x000fc8000bf1c000 */
[----:B------:R-:W-:Y:S02]  /*3ac0*/  FSEL R124, R115, RZ, !P0 ;  /* 0x000000ff737c7208 */ /* 0x000fe40004000000 */
[----:B------:R-:W-:-:S03]  /*3ad0*/  SEL R132, RZ, 0x1, P0 ;  /* 0x00000001ff847807 */ /* 0x000fc60000000000 */
[----:B------:R-:W-:Y:S01]  /*3ae0*/  FFMA.FTZ R95, R124, R55, R87 ;  /* 0x000000377c5f7223 */ /* 0x000fe20000010057 */
[----:B------:R-:W-:Y:S06]  /*3af0*/  BRA `(.L_x_15787) ;  /* 0x0000002800887947 */ /* 0x000fec0003800000 */
.L_x_15744:
[----:B------:R-:W-:Y:S01]  /*3b00*/  IMAD.MOV.U32 R90, RZ, RZ, R120 ;  /* 0x000000ffff5a7224 */ /* 0x000fe200078e0078 */
[----:B------:R-:W-:Y:S01]  /*3b10*/  MOV R114, R124 ;  /* 0x0000007c00727202 */ /* 0x000fe20000000f00 */
[----:B------:R-:W-:Y:S01]  /*3b20*/  IMAD.MOV.U32 R88, RZ, RZ, RZ ;  /* 0x000000ffff587224 */ /* 0x000fe200078e00ff */
        /* <DEDUP_REMOVED lines=17> */
.L_x_15796:
        /* <DEDUP_REMOVED lines=13> */
.L_x_15798:
[----:B------:R-:W-:Y:S05]  /*3d10*/  BSYNC.RECONVERGENT B2 ;  /* 0x0000000000027941 */ /* 0x000fea0003800200 */
.L_x_15797:
        /* <DEDUP_REMOVED lines=42> */
.L_x_15795:
[----:B------:R-:W-:Y:S05]  /*3fc0*/  BSYNC.RECONVERGENT B1 ;  /* 0x0000000000017941 */ /* 0x000fea0003800200 */
.L_x_15794:
        /* <DEDUP_REMOVED lines=10> */
.L_x_15793:
        /* <DEDUP_REMOVED lines=16> */
.L_x_15802:
        /* <DEDUP_REMOVED lines=13> */
.L_x_15804:
[----:B------:R-:W-:Y:S05]  /*4240*/  BSYNC.RECONVERGENT B2 ;  /* 0x0000000000027941 */ /* 0x000fea0003800200 */
.L_x_15803:
        /* <DEDUP_REMOVED lines=43> */
.L_x_15801:
[----:B------:R-:W-:Y:S05]  /*4500*/  BSYNC.RECONVERGENT B1 ;  /* 0x0000000000017941 */ /* 0x000fea0003800200 */
.L_x_15800:
        /* <DEDUP_REMOVED lines=10> */
.L_x_15799:
        /* <DEDUP_REMOVED lines=16> */
.L_x_15808:
        /* <DEDUP_REMOVED lines=13> */
.L_x_15810:
[----:B------:R-:W-:Y:S05]  /*4780*/  BSYNC.RECONVERGENT B2 ;  /* 0x0000000000027941 */ /* 0x000fea0003800200 */
.L_x_15809:
        /* <DEDUP_REMOVED lines=42> */
.L_x_15807:
[----:B------:R-:W-:Y:S05]  /*4a30*/  BSYNC.RECONVERGENT B1 ;  /* 0x0000000000017941 */ /* 0x000fea0003800200 */
.L_x_15806:
        /* <DEDUP_REMOVED lines=10> */
.L_x_15805:
        /* <DEDUP_REMOVED lines=16> */
.L_x_15814:
        /* <DEDUP_REMOVED lines=13> */
.L_x_15816:
[----:B------:R-:W-:Y:S05]  /*4cb0*/  BSYNC.RECONVERGENT B2 ;  /* 0x0000000000027941 */ /* 0x000fea0003800200 */
.L_x_15815:
        /* <DEDUP_REMOVED lines=43> */
.L_x_15813:
[----:B------:R-:W-:Y:S05]  /*4f70*/  BSYNC.RECONVERGENT B1 ;  /* 0x0000000000017941 */ /* 0x000fea0003800200 */
.L_x_15812:
        /* <DEDUP_REMOVED lines=10> */
.L_x_15811:
        /* <DEDUP_REMOVED lines=16> */
.L_x_15820:
        /* <DEDUP_REMOVED lines=13> */
.L_x_15822:
[----:B------:R-:W-:Y:S05]  /*51f0*/  BSYNC.RECONVERGENT B2 ;  /* 0x0000000000027941 */ /* 0x000fea0003800200 */
.L_x_15821:
        /* <DEDUP_REMOVED lines=43> */
.L_x_15819:
[----:B------:R-:W-:Y:S05]  /*54b0*/  BSYNC.RECONVERGENT B1 ;  /* 0x0000000000017941 */ /* 0x000fea0003800200 */
.L_x_15818:
        /* <DEDUP_REMOVED lines=10> */
.L_x_15817:
        /* <DEDUP_REMOVED lines=16> */
.L_x_15826:
        /* <DEDUP_REMOVED lines=13> */
.L_x_15828:
[----:B------:R-:W-:Y:S05]  /*5730*/  BSYNC.RECONVERGENT B2 ;  /* 0x0000000000027941 */ /* 0x000fea0003800200 */
.L_x_15827:
        /* <DEDUP_REMOVED lines=43> */
.L_x_15825:
[----:B------:R-:W-:Y:S05]  /*59f0*/  BSYNC.RECONVERGENT B1 ;  /* 0x0000000000017941 */ /* 0x000fea0003800200 */
.L_x_15824:
        /* <DEDUP_REMOVED lines=10> */
.L_x_15823:
        /* <DEDUP_REMOVED lines=16> */
.L_x_15832:
        /* <DEDUP_REMOVED lines=13> */
.L_x_15834:
[----:B------:R-:W-:Y:S05]  /*5c70*/  BSYNC.RECONVERGENT B2 ;  /* 0x0000000000027941 */ /* 0x000fea0003800200 */
.L_x_15833:
        /* <DEDUP_REMOVED lines=43> */
.L_x_15831:
[----:B------:R-:W-:Y:S05]  /*5f30*/  BSYNC.RECONVERGENT B1 ;  /* 0x0000000000017941 */ /* 0x000fea0003800200 */
.L_x_15830:
        /* <DEDUP_REMOVED lines=10> */
.L_x_15829:
        /* <DEDUP_REMOVED lines=16> */
.L_x_15837:
        /* <DEDUP_REMOVED lines=13> */
.L_x_15839:
[----:B------:R-:W-:Y:S05]  /*61b0*/  BSYNC.RECONVERGENT B2 ;  /* 0x0000000000027941 */ /* 0x000fea0003800200 */
.L_x_15838:
        /* <DEDUP_REMOVED lines=43> */
.L_x_15836:
[----:B------:R-:W-:Y:S05]  /*6470*/  BSYNC.RECONVERGENT B1 ;  /* 0x0000000000017941 */ /* 0x000fea0003800200 */
.L_x_15835:
        /* <DEDUP_REMOVED lines=10> */
.L_x_15787:
[----:B------:R-:W0:Y:S01]  /*6520*/  LDC.64 R134, c[0x0][0x3a8] ;  /* 0x0000ea00ff867b82 */ /* 0x000e220000000a00 */
        /* <DEDUP_REMOVED lines=25> */
.L_x_15840:
[----:B------:R-:W-:Y:S02]  /*66c0*/  VIADD R113, R113, 0x80 ;  /* 0x0000008071717836 */ /* 0x000fe40000000000 */
[----:B------:R-:W-:-:S07]  /*66d0*/  VIADD R0, R0, 0x80 ;  /* 0x0000008000007836 */ /* 0x000fce0000000000 */
.L_x_15742:
[----:B------:R-:W-:Y:S05]  /*66e0*/  BSYNC.RECONVERGENT B0 ;  /* 0x0000000000007941 */ /* 0x000fea0003800200 */
.L_x_15741:
        /* <DEDUP_REMOVED lines=16> */
[----:B-----5:R-:W-:Y:S01]  /*67f0*/  MOV R96, R80 ;  /* 0x0000005000607202 */ /* 0x020fe20000000f00 */
[----:B-1----:R-:W-:-:S10]  /*6800*/  IMAD.MOV.U32 R114, RZ, RZ, R124 ;  /* 0x000000ffff727224 */ /* 0x002fd400078e007c */
        /* <DEDUP_REMOVED lines=17> */
.L_x_15847:
        /* <DEDUP_REMOVED lines=13> */
.L_x_15849:
[----:B------:R-:W-:Y:S05]  /*69f0*/  BSYNC.RECONVERGENT B2 ;  /* 0x0000000000027941 */ /* 0x000fea0003800200 */
.L_x_15848:
        /* <DEDUP_REMOVED lines=42> */
.L_x_15846:
[----:B------:R-:W-:Y:S05]  /*6ca0*/  BSYNC.RECONVERGENT B1 ;  /* 0x0000000000017941 */ /* 0x000fea0003800200 */
.L_x_15845:
        /* <DEDUP_REMOVED lines=10> */
.L_x_15844:
        /* <DEDUP_REMOVED lines=16> */
.L_x_15853:
        /* <DEDUP_REMOVED lines=13> */
.L_x_15855:
[----:B------:R-:W-:Y:S05]  /*6f20*/  BSYNC.RECONVERGENT B2 ;  /* 0x0000000000027941 */ /* 0x000fea0003800200 */
.L_x_15854:
        /* <DEDUP_REMOVED lines=43> */
.L_x_15852:
[----:B------:R-:W-:Y:S05]  /*71e0*/  BSYNC.RECONVERGENT B1 ;  /* 0x0000000000017941 */ /* 0x000fea0003800200 */
.L_x_15851:
        /* <DEDUP_REMOVED lines=10> */
.L_x_15850:
        /* <DEDUP_REMOVED lines=16> */
.L_x_15859:
        /* <DEDUP_REMOVED lines=13> */
.L_x_15861:
[----:B------:R-:W-:Y:S05]  /*7460*/  BSYNC.RECONVERGENT B2 ;  /* 0x0000000000027941 */ /* 0x000fea0003800200 */
.L_x_15860:
        /* <DEDUP_REMOVED lines=42> */
.L_x_15858:
[----:B------:R-:W-:Y:S05]  /*7710*/  BSYNC.RECONVERGENT B1 ;  /* 0x0000000000017941 */ /* 0x000fea0003800200 */
.L_x_15857:
        /* <DEDUP_REMOVED lines=10> */
.L_x_15856:
        /* <DEDUP_REMOVED lines=16> */
.L_x_15865:
        /* <DEDUP_REMOVED lines=13> */
.L_x_15867:
[----:B------:R-:W-:Y:S05]  /*7990*/  BSYNC.RECONVERGENT B2 ;  /* 0x0000000000027941 */ /* 0x000fea0003800200 */
.L_x_15866:
        /* <DEDUP_REMOVED lines=43> */
.L_x_15864:
[----:B------:R-:W-:Y:S05]  /*7c50*/  BSYNC.RECONVERGENT B1 ;  /* 0x0000000000017941 */ /* 0x000fea0003800200 */
.L_x_15863:
        /* <DEDUP_REMOVED lines=10> */
.L_x_15862:
        /* <DEDUP_REMOVED lines=16> */
.L_x_15871:
        /* <DEDUP_REMOVED lines=13> */
.L_x_15873:
[----:B------:R-:W-:Y:S05]  /*7ed0*/  BSYNC.RECONVERGENT B2 ;  /* 0x0000000000027941 */ /* 0x000fea0003800200 */
.L_x_15872:
        /* <DEDUP_REMOVED lines=43> */
.L_x_15870:
[----:B------:R-:W-:Y:S05]  /*8190*/  BSYNC.RECONVERGENT B1 ;  /* 0x0000000000017941 */ /* 0x000fea0003800200 */
.L_x_15869:
        /* <DEDUP_REMOVED lines=10> */
.L_x_15868:
        /* <DEDUP_REMOVED lines=16> */
.L_x_15877:
        /* <DEDUP_REMOVED lines=13> */
.L_x_15879:
[----:B------:R-:W-:Y:S05]  /*8410*/  BSYNC.RECONVERGENT B2 ;  /* 0x0000000000027941 */ /* 0x000fea0003800200 */
.L_x_15878:
        /* <DEDUP_REMOVED lines=43> */
.L_x_15876:
[----:B------:R-:W-:Y:S05]  /*86d0*/  BSYNC.RECONVERGENT B1 ;  /* 0x0000000000017941 */ /* 0x000fea0003800200 */
.L_x_15875:
        /* <DEDUP_REMOVED lines=10> */
.L_x_15874:
        /* <DEDUP_REMOVED lines=16> */
.L_x_15883:
        /* <DEDUP_REMOVED lines=13> */
.L_x_15885:
[----:B------:R-:W-:Y:S05]  /*8950*/  BSYNC.RECONVERGENT B2 ;  /* 0x0000000000027941 */ /* 0x000fea0003800200 */
.L_x_15884:
        /* <DEDUP_REMOVED lines=43> */
.L_x_15882:
[----:B------:R-:W-:Y:S05]  /*8c10*/  BSYNC.RECONVERGENT B1 ;  /* 0x0000000000017941 */ /* 0x000fea0003800200 */
.L_x_15881:
        /* <DEDUP_REMOVED lines=10> */
.L_x_15880:
        /* <DEDUP_REMOVED lines=16> */
.L_x_15889:
        /* <DEDUP_REMOVED lines=13> */
.L_x_15891:
[----:B------:R-:W-:Y:S05]  /*8e90*/  BSYNC.RECONVERGENT B2 ;  /* 0x0000000000027941 */ /* 0x000fea0003800200 */
.L_x_15890:
        /* <DEDUP_REMOVED lines=43> */
.L_x_15888:
[----:B------:R-:W-:Y:S05]  /*9150*/  BSYNC.RECONVERGENT B1 ;  /* 0x0000000000017941 */ /* 0x000fea0003800200 */
.L_x_15887:
        /* <DEDUP_REMOVED lines=11> */
.L_x_15843:
        /* <DEDUP_REMOVED lines=20> */
.L_x_15895:
        /* <DEDUP_REMOVED lines=13> */
.L_x_15897:
[----:B------:R-:W-:Y:S05]  /*9420*/  BSYNC.RECONVERGENT B2 ;  /* 0x0000000000027941 */ /* 0x000fea0003800200 */
.L_x_15896:
        /* <DEDUP_REMOVED lines=42> */
.L_x_15894:
[----:B------:R-:W-:Y:S05]  /*96d0*/  BSYNC.RECONVERGENT B1 ;  /* 0x0000000000017941 */ /* 0x000fea0003800200 */
.L_x_15893:
        /* <DEDUP_REMOVED lines=10> */
.L_x_15892:
        /* <DEDUP_REMOVED lines=16> */
.L_x_15901:
        /* <DEDUP_REMOVED lines=13> */
.L_x_15903:
[----:B------:R-:W-:Y:S05]  /*9950*/  BSYNC.RECONVERGENT B2 ;  /* 0x0000000000027941 */ /* 0x000fea0003800200 */
.L_x_15902:
        /* <DEDUP_REMOVED lines=43> */
.L_x_15900:
[----:B------:R-:W-:Y:S05]  /*9c10*/  BSYNC.RECONVERGENT B1 ;  /* 0x0000000000017941 */ /* 0x000fea0003800200 */
.L_x_15899:
        /* <DEDUP_REMOVED lines=10> */
.L_x_15898:
        /* <DEDUP_REMOVED lines=16> */
.L_x_15907:
        /* <DEDUP_REMOVED lines=13> */
.L_x_15909:
[----:B------:R-:W-:Y:S05]  /*9e90*/  BSYNC.RECONVERGENT B2 ;  /* 0x0000000000027941 */ /* 0x000fea0003800200 */
.L_x_15908:
        /* <DEDUP_REMOVED lines=42> */
.L_x_15906:
[----:B------:R-:W-:Y:S05]  /*a140*/  BSYNC.RECONVERGENT B1 ;  /* 0x0000000000017941 */ /* 0x000fea0003800200 */
.L_x_15905:
        /* <DEDUP_REMOVED lines=10> */
.L_x_15904:
        /* <DEDUP_REMOVED lines=16> */
.L_x_15913:
        /* <DEDUP_REMOVED lines=13> */
.L_x_15915:
[----:B------:R-:W-:Y:S05]  /*a3c0*/  BSYNC.RECONVERGENT B2 ;  /* 0x0000000000027941 */ /* 0x000fea0003800200 */
.L_x_15914:
        /* <DEDUP_REMOVED lines=43> */
.L_x_15912:
[----:B------:R-:W-:Y:S05]  /*a680*/  BSYNC.RECONVERGENT B1 ;  /* 0x0000000000017941 */ /* 0x000fea0003800200 */
.L_x_15911:
        /* <DEDUP_REMOVED lines=10> */
.L_x_15910:
        /* <DEDUP_REMOVED lines=16> */
.L_x_15919:
        /* <DEDUP_REMOVED lines=13> */
.L_x_15921:
[----:B------:R-:W-:Y:S05]  /*a900*/  BSYNC.RECONVERGENT B2 ;  /* 0x0000000000027941 */ /* 0x000fea0003800200 */
.L_x_15920:
        /* <DEDUP_REMOVED lines=43> */
.L_x_15918:
[----:B------:R-:W-:Y:S05]  /*abc0*/  BSYNC.RECONVERGENT B1 ;  /* 0x0000000000017941 */ /* 0x000fea0003800200 */
.L_x_15917:
        /* <DEDUP_REMOVED lines=10> */
.L_x_15916:
        /* <DEDUP_REMOVED lines=16> */
.L_x_15925:
        /* <DEDUP_REMOVED lines=13> */
.L_x_15927:
[----:B------:R-:W-:Y:S05]  /*ae40*/  BSYNC.RECONVERGENT B2 ;  /* 0x0000000000027941 */ /* 0x000fea0003800200 */
.L_x_15926:
        /* <DEDUP_REMOVED lines=43> */
.L_x_15924:
[----:B------:R-:W-:Y:S05]  /*b100*/  BSYNC.RECONVERGENT B1 ;  /* 0x0000000000017941 */ /* 0x000fea0003800200 */
.L_x_15923:
        /* <DEDUP_REMOVED lines=10> */
.L_x_15922:
        /* <DEDUP_REMOVED lines=16> */
.L_x_15931:
        /* <DEDUP_REMOVED lines=13> */
.L_x_15933:
[----:B------:R-:W-:Y:S05]  /*b380*/  BSYNC.RECONVERGENT B2 ;  /* 0x0000000000027941 */ /* 0x000fea0003800200 */
.L_x_15932:
        /* <DEDUP_REMOVED lines=43> */
.L_x_15930:
[----:B------:R-:W-:Y:S05]  /*b640*/  BSYNC.RECONVERGENT B1 ;  /* 0x0000000000017941 */ /* 0x000fea0003800200 */
.L_x_15929:
        /* <DEDUP_REMOVED lines=10> */
.L_x_15928:
        /* <DEDUP_REMOVED lines=16> */
.L_x_15936:
        /* <DEDUP_REMOVED lines=13> */
.L_x_15938:
[----:B------:R-:W-:Y:S05]  /*b8c0*/  BSYNC.RECONVERGENT B2 ;  /* 0x0000000000027941 */ /* 0x000fea0003800200 */
.L_x_15937:
        /* <DEDUP_REMOVED lines=43> */
.L_x_15935:
[----:B------:R-:W-:Y:S05]  /*bb80*/  BSYNC.RECONVERGENT B1 ;  /* 0x0000000000017941 */ /* 0x000fea0003800200 */
.L_x_15934:
        /* <DEDUP_REMOVED lines=10> */
.L_x_15886:
        /* <DEDUP_REMOVED lines=26> */
.L_x_15939:
[----:B------:R-:W-:Y:S01]  /*bdd0*/  IADD3 R113, PT, PT, R113, 0x80, RZ ;  /* 0x0000008071717810 */ /* 0x000fe20007ffe0ff */
[----:B------:R-:W-:-:S07]  /*bde0*/  VIADD R0, R0, 0x80 ;  /* 0x0000008000007836 */ /* 0x000fce0000000000 */
.L_x_15842:
[----:B------:R-:W-:Y:S05]  /*bdf0*/  BSYNC.RECONVERGENT B0 ;  /* 0x0000000000007941 */ /* 0x000fea0003800200 */
.L_x_15841:
        /* <DEDUP_REMOVED lines=37> */
.L_x_15946:
        /* <DEDUP_REMOVED lines=13> */
.L_x_15948:
[----:B------:R-:W-:Y:S05]  /*c120*/  BSYNC.RECONVERGENT B2 ;  /* 0x0000000000027941 */ /* 0x000fea0003800200 */
.L_x_15947:
        /* <DEDUP_REMOVED lines=42> */
.L_x_15945:
[----:B------:R-:W-:Y:S05]  /*c3d0*/  BSYNC.RECONVERGENT B1 ;  /* 0x0000000000017941 */ /* 0x000fea0003800200 */
.L_x_15944:
        /* <DEDUP_REMOVED lines=10> */
.L_x_15943:
        /* <DEDUP_REMOVED lines=16> */
.L_x_15952:
        /* <DEDUP_REMOVED lines=13> */
.L_x_15954:
[----:B------:R-:W-:Y:S05]  /*c650*/  BSYNC.RECONVERGENT B2 ;  /* 0x0000000000027941 */ /* 0x000fea0003800200 */
.L_x_15953:
        /* <DEDUP_REMOVED lines=43> */
.L_x_15951:
[----:B------:R-:W-:Y:S05]  /*c910*/  BSYNC.RECONVERGENT B1 ;  /* 0x0000000000017941 */ /* 0x000fea0003800200 */
.L_x_15950:
        /* <DEDUP_REMOVED lines=10> */
.L_x_15949:
        /* <DEDUP_REMOVED lines=16> */
.L_x_15958:
        /* <DEDUP_REMOVED lines=13> */
.L_x_15960:
[----:B------:R-:W-:Y:S05]  /*cb90*/  BSYNC.RECONVERGENT B2 ;  /* 0x0000000000027941 */ /* 0x000fea0003800200 */
.L_x_15959:
        /* <DEDUP_REMOVED lines=42> */
.L_x_15957:
[----:B------:R-:W-:Y:S05]  /*ce40*/  BSYNC.RECONVERGENT B1 ;  /* 0x0000000000017941 */ /* 0x000fea0003800200 */
.L_x_15956:
[----:B------:R-:W-:Y:S01]  /*ce50*/  I2FP.F32.U32 R106, R106 ;  /* 0x0000006a006a7245 */ /* 0x000fe20000201000 */
[----:B------:R-:W-:Y:S02]  /*ce60*/  HFMA2 R107, -RZ, RZ, 0.1171875, 0 ;  /* 0x2f800000ff6b7431 */ /* 0x000fe400000001ff */
[----:B------:R-:W-:-:S03]  /*ce70*/  HADD2.F32 R109, -RZ, R77.H0_H0 ;  /* 0x2000004dff6d7230 */ /* 0x000fc60000004100 */
[----:B------:R-:W-:Y:S02]  /*ce80*/  FFMA.FTZ R106, R106, R107, 1.1641532182693481445e-10 ;  /* 0x2f0000006a6a7423 */ /* 0x000fe4000001006b */
[----:B------:R-:W-:-:S04]  /*ce90*/  FMUL.FTZ R109, R109, UR17 ;  /* 0x000000116d6d7c20 */ /* 0x000fc80008410000 */
[----:B------:R-:W-:Y:S01]  /*cea0*/  FMUL.FTZ R107, R109, UR16 ;  /* 0x000000106d6b7c20 */ /* 0x000fe20008410000 */
[----:B------:R-:W-:-:S04]  /*ceb0*/  FSETP.GTU.FTZ.AND P3, PT, R106, UR23, PT ;  /* 0x000000176a007c0b */ /* 0x000fc8000bf7c000 */
[----:B------:R-:W-:Y:S02]  /*cec0*/  FSEL R107, R107, RZ, !P3 ;  /* 0x000000ff6b6b7208 */ /* 0x000fe40005800000 */
[----:B------:R-:W-:-:S03]  /*ced0*/  SEL R127, RZ, 0x1, P3 ;  /* 0x00000001ff7f7807 */ /* 0x000fc60001800000 */
[----:B------:R-:W-:-:S07]  /*cee0*/  FFMA.FTZ R106, R107, R10, R82 ;  /* 0x0000000a6b6a7223 */ /* 0x000fce0000010052 */
.L_x_15955:
        /* <DEDUP_REMOVED lines=16> */
.L_x_15964:
        /* <DEDUP_REMOVED lines=13> */
.L_x_15966:
[----:B------:R-:W-:Y:S05]  /*d0c0*/  BSYNC.RECONVERGENT B2 ;  /* 0x0000000000027941 */ /* 0x000fea0003800200 */
.L_x_15965:
        /* <DEDUP_REMOVED lines=43> */
.L_x_15963:
[----:B------:R-:W-:Y:S05]  /*d380*/  BSYNC.RECONVERGENT B1 ;  /* 0x0000000000017941 */ /* 0x000fea0003800200 */
.L_x_15962:
        /* <DEDUP_REMOVED lines=10> */
.L_x_15961:
        /* <DEDUP_REMOVED lines=16> */
.L_x_15970:
        /* <DEDUP_REMOVED lines=13> */
.L_x_15972:
[----:B------:R-:W-:Y:S05]  /*d600*/  BSYNC.RECONVERGENT B2 ;  /* 0x0000000000027941 */ /* 0x000fea0003800200 */
.L_x_15971:
        /* <DEDUP_REMOVED lines=43> */
.L_x_15969:
[----:B------:R-:W-:Y:S05]  /*d8c0*/  BSYNC.RECONVERGENT B1 ;  /* 0x0000000000017941 */ /* 0x000fea0003800200 */
.L_x_15968:
        /* <DEDUP_REMOVED lines=10> */
.L_x_15967:
        /* <DEDUP_REMOVED lines=16> */
.L_x_15976:
        /* <DEDUP_REMOVED lines=13> */
.L_x_15978:
[----:B------:R-:W-:Y:S05]  /*db40*/  BSYNC.RECONVERGENT B2 ;  /* 0x0000000000027941 */ /* 0x000fea0003800200 */
.L_x_15977:
        /* <DEDUP_REMOVED lines=43> */
.L_x_15975:
[----:B------:R-:W-:Y:S05]  /*de00*/  BSYNC.RECONVERGENT B1 ;  /* 0x0000000000017941 */ /* 0x000fea0003800200 */
.L_x_15974:
        /* <DEDUP_REMOVED lines=10> */
.L_x_15973:
        /* <DEDUP_REMOVED lines=16> */
.L_x_15982:
        /* <DEDUP_REMOVED lines=13> */
.L_x_15984:
[----:B------:R-:W-:Y:S05]  /*e080*/  BSYNC.RECONVERGENT B2 ;  /* 0x0000000000027941 */ /* 0x000fea0003800200 */
.L_x_15983:
        /* <DEDUP_REMOVED lines=43> */
.L_x_15981:
[----:B------:R-:W-:Y:S05]  /*e340*/  BSYNC.RECONVERGENT B1 ;  /* 0x0000000000017941 */ /* 0x000fea0003800200 */
.L_x_15980:
        /* <DEDUP_REMOVED lines=10> */
.L_x_15979:
[----:B------:R-:W-:Y:S01]  /*e3f0*/  IMAD.MOV.U32 R120, RZ, RZ, R115 ;  /* 0x000000ffff787224 */ /* 0x000fe200078e0073 */
[----:B------:R-:W-:Y:S01]  /*e400*/  MOV R124, R134 ;  /* 0x00000086007c7202 */ /* 0x000fe20000000f00 */
[----:B------:R-:W-:Y:S01]  /*e410*/  IMAD.MOV.U32 R111, RZ, RZ, R87 ;  /* 0x000000ffff6f7224 */ /* 0x000fe200078e0057 */
        /* <DEDUP_REMOVED lines=17> */
.L_x_15988:
        /* <DEDUP_REMOVED lines=13> */
.L_x_15990:
[----:B------:R-:W-:Y:S05]  /*e600*/  BSYNC.RECONVERGENT B2 ;  /* 0x0000000000027941 */ /* 0x000fea0003800200 */
.L_x_15989:
[----:B------:R-:W-:Y:S01]  /*e610*/  IMAD.WIDE.U32 R140, R116, -0x326172a9, RZ ;  /* 0xcd9e8d57748c7825 */ /* 0x000fe200078e00ff */
[----:B------:R-:W-:Y:S02]  /*e620*/  LOP3.LUT R136, R121, UR15, R139, 0x96, !PT ;  /* 0x0000000f79887c12 */ /* 0x000fe4000f8e968b */
        /* <DEDUP_REMOVED lines=41> */
.L_x_15987:
[----:B------:R-:W-:Y:S05]  /*e8c0*/  BSYNC.RECONVERGENT B1 ;  /* 0x0000000000017941 */ /* 0x000fea0003800200 */
.L_x_15986:
        /* <DEDUP_REMOVED lines=9> */
[----:B------:R-:W-:Y:S01]  /*e960*/  FFMA.FTZ R111, R114, R7, R87 ;  /* 0x00000007726f7223 */ /* 0x000fe20000010057 */
[----:B------:R-:W-:Y:S06]  /*e970*/  BRA `(.L_x_15985) ;  /* 0x0000002800987947 */ /* 0x000fec0003800000 */
.L_x_15942:
[----:B--2---:R-:W-:Y:S01]  /*e980*/  IMAD.MOV.U32 R106, RZ, RZ, R120 ;  /* 0x000000ffff6a7224 */ /* 0x004fe200078e0078 */
[----:B0-----:R-:W-:Y:S01]  /*e990*/  MOV R134, R124 ;  /* 0x0000007c00867202 */ /* 0x001fe20000000f00 */
        /* <DEDUP_REMOVED lines=18> */
.L_x_15994:
        /* <DEDUP_REMOVED lines=13> */
.L_x_15996:
[----:B------:R-:W-:Y:S05]  /*eb90*/  BSYNC.RECONVERGENT B2 ;  /* 0x0000000000027941 */ /* 0x000fea0003800200 */
.L_x_15995:
        /* <DEDUP_REMOVED lines=42> */
.L_x_15993:
[----:B------:R-:W-:Y:S05]  /*ee40*/  BSYNC.RECONVERGENT B1 ;  /* 0x0000000000017941 */ /* 0x000fea0003800200 */
.L_x_15992:
        /* <DEDUP_REMOVED lines=10> */
.L_x_15991:
        /* <DEDUP_REMOVED lines=16> */
.L_x_16000:
        /* <DEDUP_REMOVED lines=13> */
.L_x_16002:
[----:B------:R-:W-:Y:S05]  /*f0c0*/  BSYNC.RECONVERGENT B2 ;  /* 0x0000000000027941 */ /* 0x000fea0003800200 */
.L_x_16001:
        /* <DEDUP_REMOVED lines=43> */
.L_x_15999:
[----:B------:R-:W-:Y:S05]  /*f380*/  BSYNC.RECONVERGENT B1 ;  /* 0x0000000000017941 */ /* 0x000fea0003800200 */
.L_x_15998:
        /* <DEDUP_REMOVED lines=10> */
.L_x_15997:
        /* <DEDUP_REMOVED lines=16> */
.L_x_16006:
        /* <DEDUP_REMOVED lines=13> */
.L_x_16008:
[----:B------:R-:W-:Y:S05]  /*f600*/  BSYNC.RECONVERGENT B2 ;  /* 0x0000000000027941 */ /* 0x000fea0003800200 */
.L_x_16007:
        /* <DEDUP_REMOVED lines=42> */
.L_x_16005:
[----:B------:R-:W-:Y:S05]  /*f8b0*/  BSYNC.RECONVERGENT B1 ;  /* 0x0000000000017941 */ /* 0x000fea0003800200 */
.L_x_16004:
        /* <DEDUP_REMOVED lines=10> */
.L_x_16003:
        /* <DEDUP_REMOVED lines=16> */
.L_x_16012:
        /* <DEDUP_REMOVED lines=13> */
.L_x_16014:
[----:B------:R-:W-:Y:S05]  /*fb30*/  BSYNC.RECONVERGENT B2 ;  /* 0x0000000000027941 */ /* 0x000fea0003800200 */
.L_x_16013:
        /* <DEDUP_REMOVED lines=43> */
.L_x_16011:
[----:B------:R-:W-:Y:S05]  /*fdf0*/  BSYNC.RECONVERGENT B1 ;  /* 0x0000000000017941 */ /* 0x000fea0003800200 */
.L_x_16010:
        /* <DEDUP_REMOVED lines=10> */
.L_x_16009:
        /* <DEDUP_REMOVED lines=16> */
.L_x_16018:
        /* <DEDUP_REMOVED lines=13> */
.L_x_16020:
[----:B------:R-:W-:Y:S05]  /*10070*/  BSYNC.RECONVERGENT B2 ;  /* 0x0000000000027941 */ /* 0x000fea0003800200 */
.L_x_16019:
        /* <DEDUP_REMOVED lines=43> */
.L_x_16017:
[----:B------:R-:W-:Y:S05]  /*10330*/  BSYNC.RECONVERGENT B1 ;  /* 0x0000000000017941 */ /* 0x000fea0003800200 */
.L_x_16016:
        /* <DEDUP_REMOVED lines=10> */
.L_x_16015:
        /* <DEDUP_REMOVED lines=16> */
.L_x_16024:
        /* <DEDUP_REMOVED lines=13> */
.L_x_16026:
[----:B------:R-:W-:Y:S05]  /*105b0*/  BSYNC.RECONVERGENT B2 ;  /* 0x0000000000027941 */ /* 0x000fea0003800200 */
.L_x_16025:
        /* <DEDUP_REMOVED lines=43> */
.L_x_16023:
[----:B------:R-:W-:Y:S05]  /*10870*/  BSYNC.RECONVERGENT B1 ;  /* 0x0000000000017941 */ /* 0x000fea0003800200 */
.L_x_16022:
        /* <DEDUP_REMOVED lines=10> */
.L_x_16021:
        /* <DEDUP_REMOVED lines=16> */
.L_x_16030:
        /* <DEDUP_REMOVED lines=13> */
.L_x_16032:
[----:B------:R-:W-:Y:S05]  /*10af0*/  BSYNC.RECONVERGENT B2 ;  /* 0x0000000000027941 */ /* 0x000fea0003800200 */
.L_x_16031:
        /* <DEDUP_REMOVED lines=43> */
.L_x_16029:
[----:B------:R-:W-:Y:S05]  /*10db0*/  BSYNC.RECONVERGENT B1 ;  /* 0x0000000000017941 */ /* 0x000fea0003800200 */
.L_x_16028:
        /* <DEDUP_REMOVED lines=10> */
.L_x_16027:
        /* <DEDUP_REMOVED lines=20> */
.L_x_16035:
        /* <DEDUP_REMOVED lines=13> */
.L_x_16037:
[----:B------:R-:W-:Y:S05]  /*11070*/  BSYNC.RECONVERGENT B2 ;  /* 0x0000000000027941 */ /* 0x000fea0003800200 */
.L_x_16036:
        /* <DEDUP_REMOVED lines=43> */
.L_x_16034:
[----:B------:R-:W-:Y:S05]  /*11330*/  BSYNC.RECONVERGENT B1 ;  /* 0x0000000000017941 */ /* 0x000fea0003800200 */
.L_x_16033:
        /* <DEDUP_REMOVED lines=10> */
.L_x_15985:
        /* <DEDUP_REMOVED lines=25> */
.L_x_15941:
[----:B------:R-:W-:Y:S05]  /*11570*/  BSYNC.RECONVERGENT B0 ;  /* 0x0000000000007941 */ /* 0x000fea0003800200 */
.L_x_15940:
        /* <DEDUP_REMOVED lines=209> */
.L_x_16040:
[----:B------:R-:W-:Y:S05]  /*12290*/  BSYNC.RECONVERGENT B0 ;  /* 0x0000000000007941 */ /* 0x000fea0003800200 */
.L_x_16039:
        /* <DEDUP_REMOVED lines=34> */
.L_x_16042:
[----:B------:R-:W-:Y:S05]  /*124c0*/  BSYNC.RECONVERGENT B0 ;  /* 0x0000000000007941 */ /* 0x000fea0003800200 */
.L_x_16041:
        /* <DEDUP_REMOVED lines=33> */
.L_x_16043:
[----:B------:R-:W-:Y:S05]  /*126e0*/  BSYNC.RECONVERGENT B0 ;  /* 0x0000000000007941 */ /* 0x000fea0003800200 */
.L_x_16038:
[----:B------:R-:W-:Y:S02]  /*126f0*/  UIADD3 UR22, UPT, UPT, UR22, UR20, URZ ;  /* 0x0000001416167290 */ /* 0x000fe4000fffe0ff */
[----:B------:R-:W-:Y:S02]  /*12700*/  UPLOP3.LUT UP1, UPT, UPT, UPT, UP1, 0x40, 0x4 ;  /* 0x000000000004789c */ /* 0x000fe40003f2e810 */
[----:B------:R-:W-:-:S09]  /*12710*/  UISETP.GE.AND UP0, UPT, UR22, UR21, UPT ;  /* 0x000000151600728c */ /* 0x000fd2000bf06270 */
[----:B------:R-:W-:Y:S05]  /*12720*/  BRA.U !UP0, `(.L_x_16044) ;  /* 0xfffffee508c47547 */ /* 0x000fea000b83ffff */
[----:B------:R-:W-:Y:S05]  /*12730*/  EXIT ;  /* 0x000000000000794d */ /* 0x000fea0003800000 */
.L_x_16045:
        /* <DEDUP_REMOVED lines=12> */
.L_x_20857:


//--------------------- .text._ZN10layer_norm13ln_fwd_kernelINS_13Kernel_traitsIf6__halffS2_fjLj3072ELj1ELj1ELj4ELj16ENS_18Kernel_traits_baseILj3072EfS2_fS2_fjLj128EEEEELb1ELb1ELb1ELb1EEEvNS_9FwdParamsE --------------------------
	.section	.text._ZN10layer_norm13ln_fwd_kernelINS_13Kernel_traitsIf6__halffS2_fjLj3072ELj1ELj1ELj4ELj16ENS_18Kernel_traits_baseILj3072EfS2_fS2_fjLj128EEEEELb1ELb1ELb1ELb1EEEvNS_9FwdParamsE,"ax",@progbits
	.align	128
        .global         _ZN10layer_norm13ln_fwd_kernelINS_13Kernel_traitsIf6__halffS2_fjLj3072ELj1ELj1ELj4ELj16ENS_18Kernel_traits_baseILj3072EfS2_fS2_fjLj128EEEEELb1ELb1ELb1ELb1EEEvNS_9FwdParamsE
        .type           _ZN10layer_norm13ln_fwd_kernelINS_13Kernel_traitsIf6__halffS2_fjLj3072ELj1ELj1ELj4ELj16ENS_18Kernel_traits_baseILj3072EfS2_fS2_fjLj128EEEEELb1ELb1ELb1ELb1EEEvNS_9FwdParamsE,@function
        .size           _ZN10layer_norm13ln_fwd_kernelINS_13Kernel_traitsIf6__halffS2_fjLj3072ELj1ELj1ELj4ELj16ENS_18Kernel_traits_baseILj3072EfS2_fS2_fjLj128EEEEELb1ELb1ELb1ELb1EEEvNS_9FwdParamsE,(.L_x_20858 - _ZN10layer_norm13ln_fwd_kernelINS_13Kernel_traitsIf6__halffS2_fjLj3072ELj1ELj1ELj4ELj16ENS_18Kernel_traits_baseILj3072EfS2_fS2_fjLj128EEEEELb1ELb1ELb1ELb1EEEvNS_9FwdParamsE)
        .other          _ZN10layer_norm13ln_fwd_kernelINS_13Kernel_traitsIf6__halffS2_fjLj3072ELj1ELj1ELj4ELj16ENS_18Kernel_traits_baseILj3072EfS2_fS2_fjLj128EEEEELb1ELb1ELb1ELb1EEEvNS_9FwdParamsE,@"STO_CUDA_ENTRY STV_DEFAULT"
_ZN10layer_norm13ln_fwd_kernelINS_13Kernel_traitsIf6__halffS2_fjLj3072ELj1ELj1ELj4ELj16ENS_18Kernel_traits_baseILj3072EfS2_fS2_fjLj128EEEEELb1ELb1ELb1ELb1EEEvNS_9FwdParamsE:
.text._ZN10layer_norm13ln_fwd_kernelINS_13Kernel_traitsIf6__halffS2_fjLj3072ELj1ELj1ELj4ELj16ENS_18Kernel_traits_baseILj3072EfS2_fS2_fjLj128EEEEELb1ELb1ELb1ELb1EEEvNS_9FwdParamsE:
        /* <DEDUP_REMOVED lines=37> */
[----:B------:R-:W-:Y:S01]  /*0250*/  SHF.R.U32.HI R112, RZ, 0x2, R112 ;  /* 0x00000002ff707819 */ /* 0x000fe20000011670 */
        /* <DEDUP_REMOVED lines=33> */
.L_x_16046:
        /* <DEDUP_REMOVED lines=28> */
.L_x_16047:
        /* <DEDUP_REMOVED lines=75> */
.L_x_16244:
[----:B------:R-:W-:-:S06]  /*0ae0*/  UIMAD.WIDE UR4, UR7, 0x4, UR8 ;  /* 0x00000004070478a5 */ /* 0x000fcc000f8e0208 */
[----:B0-----:R-:W-:Y:S02]  /*0af0*/  IMAD.U32 R90, RZ, RZ, UR4 ;  /* 0x00000004ff5a7e24 */ /* 0x001fe4000f8e00ff */
[----:B------:R-:W-:-:S05]  /*0b00*/  IMAD.U32 R91, RZ, RZ, UR5 ;  /* 0x00000005ff5b7e24 */ /* 0x000fca000f8e00ff */
[----:B-1----:R-:W2:Y:S01]  /*0b10*/  LDG.E R0, desc[UR12][R90.64] ;  /* 0x0000000c5a007981 */ /* 0x002ea2000c1e1900 */
[----:B------:R-:W-:-:S06]  /*0b20*/  UIMAD.WIDE UR4, UR7, 0x4, UR10 ;  /* 0x00000004070478a5 */ /* 0x000fcc000f8e020a */
[----:B------:R-:W-:Y:S01]  /*0b30*/  IMAD.U32 R93, RZ, RZ, UR5 ;  /* 0x00000005ff5d7e24 */ /* 0x000fe2000f8e00ff */
[----:B--2---:R-:W-:-:S13]  /*0b40*/  ISETP.GE.AND P1, PT, R0, 0x1, PT ;  /* 0x000000010000780c */ /* 0x004fda0003f26270 */
[----:B------:R-:W-:Y:S01]  /*0b50*/  @P1 IADD3 R92, PT, PT, R0, -0x1, RZ ;  /* 0xffffffff005c1810 */ /* 0x000fe20007ffe0ff */
[----:B------:R-:W0:Y:S04]  /*0b60*/  @P1 LDC.64 R88, c[0x0][0x390] ;  /* 0x0000e400ff581b82 */ /* 0x000e280000000a00 */
[----:B------:R-:W-:Y:S02]  /*0b70*/  @P1 IMAD R94, R92, UR22, RZ ;  /* 0x000000165c5e1c24 */ /* 0x000fe4000f8e02ff */
[----:B------:R-:W-:Y:S01]  /*0b80*/  IMAD.U32 R92, RZ, RZ, UR4 ;  /* 0x00000004ff5c7e24 */ /* 0x000fe2000f8e00ff */
[----:B------:R-:W-:Y:S02]  /*0b90*/  ISETP.NE.U32.AND P0, PT, RZ, UR18, PT ;  /* 0x00000012ff007c0c */ /* 0x000fe4000bf05070 */
[----:B------:R-:W-:-:S03]  /*0ba0*/  @P1 SHF.R.S32.HI R95, RZ, 0x1f, R94 ;  /* 0x0000001fff5f1819 */ /* 0x000fc6000001145e */
[----:B------:R-:W2:Y:S01]  /*0bb0*/  LDG.E R92, desc[UR12][R92.64] ;  /* 0x0000000c5c5c7981 */ /* 0x000ea2000c1e1900 */
[----:B------:R-:W-:Y:S01]  /*0bc0*/  UIMAD UR4, UR7, UR22, URZ ;  /* 0x00000016070472a4 */ /* 0x000fe2000f8e02ff */
[----:B------:R-:W-:Y:S02]  /*0bd0*/  @P1 LEA.HI R95, R95, R94, RZ, 0x3 ;  /* 0x0000005e5f5f1211 */ /* 0x000fe400078f18ff */
[----:B------:R-:W-:Y:S01]  /*0be0*/  ISETP.NE.AND.EX P0, PT, RZ, UR19, PT, P0 ;  /* 0x00000013ff007c0c */ /* 0x000fe2000bf05300 */
[----:B------:R-:W-:Y:S01]  /*0bf0*/  USHF.R.S32.HI UR5, URZ, 0x1f, UR4 ;  /* 0x0000001fff057899 */ /* 0x000fe20008011404 */
[----:B------:R-:W-:Y:S02]  /*0c00*/  MOV R104, RZ ;  /* 0x000000ff00687202 */ /* 0x000fe40000000f00 */
[----:B------:R-:W-:Y:S01]  /*0c10*/  @P1 LEA.HI.SX32 R104, R95, R2, 0x1d ;  /* 0x000000025f681211 */ /* 0x000fe200078feaff */
[----:B------:R-:W-:-:S04]  /*0c20*/  ULEA.HI UR5, UR5, UR4, URZ, 0x3 ;  /* 0x0000000405057291 */ /* 0x000fc8000f8f18ff */
[----:B0-----:R-:W-:-:S04]  /*0c30*/  @P1 IMAD.WIDE.U32 R88, R104, 0x10, R88 ;  /* 0x0000001068581825 */ /* 0x001fc800078e0058 */
[----:B------:R-:W-:Y:S01]  /*0c40*/  IMAD.U32 R105, RZ, RZ, UR5 ;  /* 0x00000005ff697e24 */ /* 0x000fe2000f8e00ff */
        /* <DEDUP_REMOVED lines=28> */
.L_x_16051:
        /* <DEDUP_REMOVED lines=12> */
.L_x_16052:
        /* <DEDUP_REMOVED lines=41> */
.L_x_16050:
        /* <DEDUP_REMOVED lines=10> */
.L_x_16049:
[----:B------:R-:W-:Y:S01]  /*1200*/  MOV R91, R92 ;  /* 0x0000005c005b7202 */ /* 0x000fe20000000f00 */
        /* <DEDUP_REMOVED lines=14> */
.L_x_16055:
        /* <DEDUP_REMOVED lines=12> */
.L_x_16056:
        /* <DEDUP_REMOVED lines=43> */
.L_x_16054:
        /* <DEDUP_REMOVED lines=10> */
.L_x_16053:
        /* <DEDUP_REMOVED lines=15> */
.L_x_16059:
        /* <DEDUP_REMOVED lines=12> */
.L_x_16060:
        /* <DEDUP_REMOVED lines=43> */
.L_x_16058:
        /* <DEDUP_REMOVED lines=10> */
.L_x_16057:
[----:B------:R-:W-:Y:S02]  /*1c00*/  IMAD.MOV.U32 R93, RZ, RZ, R92 ;  /* 0x000000ffff5d7224 */ /* 0x000fe400078e005c */
        /* <DEDUP_REMOVED lines=14> */
.L_x_16063:
        /* <DEDUP_REMOVED lines=12> */
.L_x_16064:
        /* <DEDUP_REMOVED lines=43> */
.L_x_16062:
        /* <DEDUP_REMOVED lines=10> */
.L_x_16061:
[----:B------:R-:W-:Y:S01]  /*2100*/  MOV R94, R93 ;  /* 0x0000005d005e7202 */ /* 0x000fe20000000f00 */
[----:B-----5:R-:W-:Y:S01]  /*2110*/  IMAD.MOV.U32 R92, RZ, RZ, R76 ;  /* 0x000000ffff5c7224 */ /* 0x020fe200078e004c */
        /* <DEDUP_REMOVED lines=13> */
.L_x_16067:
        /* <DEDUP_REMOVED lines=12> */
.L_x_16068:
        /* <DEDUP_REMOVED lines=43> */
.L_x_16066:
        /* <DEDUP_REMOVED lines=10> */
.L_x_16065:
        /* <DEDUP_REMOVED lines=15> */
.L_x_16071:
        /* <DEDUP_REMOVED lines=12> */
.L_x_16072:
        /* <DEDUP_REMOVED lines=43> */
.L_x_16070:
        /* <DEDUP_REMOVED lines=10> */
.L_x_16069:
        /* <DEDUP_REMOVED lines=15> */
.L_x_16075:
        /* <DEDUP_REMOVED lines=12> */
.L_x_16076:
        /* <DEDUP_REMOVED lines=43> */
.L_x_16074:
        /* <DEDUP_REMOVED lines=10> */
.L_x_16073:
        /* <DEDUP_REMOVED lines=15> */
.L_x_16079:
        /* <DEDUP_REMOVED lines=12> */
.L_x_16080:
        /* <DEDUP_REMOVED lines=43> */
.L_x_16078:
        /* <DEDUP_REMOVED lines=11> */
.L_x_16048:
        /* <DEDUP_REMOVED lines=19> */
.L_x_16083:
        /* <DEDUP_REMOVED lines=12> */
.L_x_16084:
        /* <DEDUP_REMOVED lines=41> */
.L_x_16082:
        /* <DEDUP_REMOVED lines=10> */
.L_x_16081:
        /* <DEDUP_REMOVED lines=15> */
.L_x_16087:
        /* <DEDUP_REMOVED lines=12> */
.L_x_16088:
        /* <DEDUP_REMOVED lines=43> */
.L_x_16086:
        /* <DEDUP_REMOVED lines=10> */
.L_x_16085:
        /* <DEDUP_REMOVED lines=15> */
.L_x_16091:
        /* <DEDUP_REMOVED lines=12> */
.L_x_16092:
        /* <DEDUP_REMOVED lines=43> */
.L_x_16090:
        /* <DEDUP_REMOVED lines=10> */
.L_x_16089:
        /* <DEDUP_REMOVED lines=15> */
.L_x_16095:
        /* <DEDUP_REMOVED lines=12> */
.L_x_16096:
        /* <DEDUP_REMOVED lines=43> */
.L_x_16094:
        /* <DEDUP_REMOVED lines=10> */
.L_x_16093:
        /* <DEDUP_REMOVED lines=15> */
.L_x_16099:
        /* <DEDUP_REMOVED lines=12> */
.L_x_16100:
        /* <DEDUP_REMOVED lines=43> */
.L_x_16098:
        /* <DEDUP_REMOVED lines=10> */
.L_x_16097:
        /* <DEDUP_REMOVED lines=15> */
.L_x_16103:
        /* <DEDUP_REMOVED lines=12> */
.L_x_16104:
        /* <DEDUP_REMOVED lines=43> */
.L_x_16102:
        /* <DEDUP_REMOVED lines=10> */
.L_x_16101:
        /* <DEDUP_REMOVED lines=15> */
.L_x_16107:
        /* <DEDUP_REMOVED lines=12> */
.L_x_16108:
        /* <DEDUP_REMOVED lines=43> */
.L_x_16106:
        /* <DEDUP_REMOVED lines=10> */
.L_x_16105:
        /* <DEDUP_REMOVED lines=15> */
.L_x_16110:
        /* <DEDUP_REMOVED lines=12> */
.L_x_16111:
        /* <DEDUP_REMOVED lines=43> */
.L_x_16109:
        /* <DEDUP_REMOVED lines=10> */
.L_x_16077:
        /* <DEDUP_REMOVED lines=31> */
.L_x_16112:
[----:B-----5:R2:W5:Y:S04]  /*5f20*/  @P1 LDG.E.128 R84, desc[UR12][R96.64] ;  /* 0x0000000c60541981 */ /* 0x020568000c1e1d00 */
[----:B------:R2:W5:Y:S04]  /*5f30*/  @P0 LDG.E.128 R80, desc[UR12][R100.64] ;  /* 0x0000000c64500981 */ /* 0x000568000c1e1d00 */
[----:B------:R2:W5:Y:S01]  /*5f40*/  @P0 LDG.E.128 R76, desc[UR12][R100.64+0x10] ;  /* 0x0000100c644c0981 */ /* 0x000562000c1e1d00 */
[----:B------:R-:W-:Y:S05]  /*5f50*/  @!P0 BRA `(.L_x_16113) ;  /* 0x0000002800108947 */ /* 0x000fea0003800000 */
[----:B------:R-:W-:Y:S01]  /*5f60*/  ISETP.GT.AND P2, PT, R0, RZ, PT ;  /* 0x000000ff0000720c */ /* 0x000fe20003f44270 */
[----:B--2---:R-:W-:Y:S01]  /*5f70*/  IMAD.MOV.U32 R100, RZ, RZ, R99 ;  /* 0x000000ffff647224 */ /* 0x004fe200078e0063 */
[----:B-1----:R-:W-:Y:S01]  /*5f80*/  MOV R106, R98 ;  /* 0x00000062006a7202 */ /* 0x002fe20000000f00 */
        /* <DEDUP_REMOVED lines=17> */
.L_x_16116:
        /* <DEDUP_REMOVED lines=12> */
.L_x_16117:
        /* <DEDUP_REMOVED lines=41> */
.L_x_16115:
[----:B------:R-:W-:Y:S01]  /*63f0*/  I2FP.F32.U32 R96, R96 ;  /* 0x0000006000607245 */ /* 0x000fe20000201000 */
[----:B------:R-:W-:Y:S01]  /*6400*/  HADD2.F32 R98, -RZ, R84.H0_H0 ;  /* 0x20000054ff627230 */ /* 0x000fe20000004100 */
[----:B------:R-:W-:-:S04]  /*6410*/  MOV R97, 0x2f800000 ;  /* 0x2f80000000617802 */ /* 0x000fc80000000f00 */
[----:B------:R-:W-:Y:S01]  /*6420*/  FMUL.FTZ R98, R98, UR17 ;  /* 0x0000001162627c20 */ /* 0x000fe20008410000 */
[----:B------:R-:W-:-:S03]  /*6430*/  FFMA.FTZ R96, R96, R97, 1.1641532182693481445e-10 ;  /* 0x2f00000060607423 */ /* 0x000fc60000010061 */
[----:B------:R-:W-:Y:S02]  /*6440*/  FMUL.FTZ R97, R98, UR16 ;  /* 0x0000001062617c20 */ /* 0x000fe40008410000 */
[----:B------:R-:W-:-:S04]  /*6450*/  FSETP.GTU.FTZ.AND P3, PT, R96, UR23, PT ;  /* 0x0000001760007c0b */ /* 0x000fc8000bf7c000 */
[----:B------:R-:W-:Y:S02]  /*6460*/  FSEL R97, R97, RZ, !P3 ;  /* 0x000000ff61617208 */ /* 0x000fe40005800000 */
[----:B------:R-:W-:-:S03]  /*6470*/  SEL R117, RZ, 0x1, P3 ;  /* 0x00000001ff757807 */ /* 0x000fc60001800000 */
[----:B------:R-:W-:-:S07]  /*6480*/  FFMA.FTZ R96, R97, R60, R80 ;  /* 0x0000003c61607223 */ /* 0x000fce0000010050 */
.L_x_16114:
        /* <DEDUP_REMOVED lines=15> */
.L_x_16120:
        /* <DEDUP_REMOVED lines=12> */
.L_x_16121:
        /* <DEDUP_REMOVED lines=43> */
.L_x_16119:
        /* <DEDUP_REMOVED lines=10> */
.L_x_16118:
        /* <DEDUP_REMOVED lines=15> */
.L_x_16124:
        /* <DEDUP_REMOVED lines=12> */
.L_x_16125:
        /* <DEDUP_REMOVED lines=43> */
.L_x_16123:
        /* <DEDUP_REMOVED lines=10> */
.L_x_16122:
        /* <DEDUP_REMOVED lines=15> */
.L_x_16128:
        /* <DEDUP_REMOVED lines=12> */
.L_x_16129:
        /* <DEDUP_REMOVED lines=43> */
.L_x_16127:
[----:B------:R-:W-:Y:S01]  /*72f0*/  I2FP.F32.U32 R99, R99 ;  /* 0x0000006300637245 */ /* 0x000fe20000201000 */
[----:B------:R-:W-:Y:S02]  /*7300*/  HFMA2 R100, -RZ, RZ, 0.1171875, 0 ;  /* 0x2f800000ff647431 */ /* 0x000fe400000001ff */
[----:B0-----:R-:W-:-:S03]  /*7310*/  HADD2.F32 R102, -RZ, R85.H1_H1 ;  /* 0x30000055ff667230 */ /* 0x001fc60000004100 */
[----:B------:R-:W-:Y:S02]  /*7320*/  FFMA.FTZ R99, R99, R100, 1.1641532182693481445e-10 ;  /* 0x2f00000063637423 */ /* 0x000fe40000010064 */
[----:B------:R-:W-:-:S04]  /*7330*/  FMUL.FTZ R102, R102, UR17 ;  /* 0x0000001166667c20 */ /* 0x000fc80008410000 */
[----:B------:R-:W-:Y:S01]  /*7340*/  FMUL.FTZ R100, R102, UR16 ;  /* 0x0000001066647c20 */ /* 0x000fe20008410000 */
[----:B------:R-:W-:-:S04]  /*7350*/  FSETP.GTU.FTZ.AND P3, PT, R99, UR23, PT ;  /* 0x0000001763007c0b */ /* 0x000fc8000bf7c000 */
[----:B------:R-:W-:Y:S02]  /*7360*/  FSEL R100, R100, RZ, !P3 ;  /* 0x000000ff64647208 */ /* 0x000fe40005800000 */
[----:B------:R-:W-:-:S03]  /*7370*/  SEL R120, RZ, 0x1, P3 ;  /* 0x00000001ff787807 */ /* 0x000fc60001800000 */
[----:B------:R-:W-:-:S07]  /*7380*/  FFMA.FTZ R99, R100, R63, R83 ;  /* 0x0000003f64637223 */ /* 0x000fce0000010053 */
.L_x_16126:
[----:B0-----:R-:W-:Y:S01]  /*7390*/  IMAD.MOV.U32 R102, RZ, RZ, R101 ;  /* 0x000000ffff667224 */ /* 0x001fe200078e0065 */
        /* <DEDUP_REMOVED lines=14> */
.L_x_16132:
        /* <DEDUP_REMOVED lines=12> */
.L_x_16133:
        /* <DEDUP_REMOVED lines=43> */
.L_x_16131:
        /* <DEDUP_REMOVED lines=10> */
.L_x_16130:
        /* <DEDUP_REMOVED lines=15> */
.L_x_16136:
        /* <DEDUP_REMOVED lines=12> */
.L_x_16137:
        /* <DEDUP_REMOVED lines=43> */
.L_x_16135:
        /* <DEDUP_REMOVED lines=10> */
.L_x_16134:
        /* <DEDUP_REMOVED lines=15> */
.L_x_16140:
        /* <DEDUP_REMOVED lines=12> */
.L_x_16141:
        /* <DEDUP_REMOVED lines=43> */
.L_x_16139:
        /* <DEDUP_REMOVED lines=10> */
.L_x_16138:
        /* <DEDUP_REMOVED lines=15> */
.L_x_16144:
        /* <DEDUP_REMOVED lines=12> */
.L_x_16145:
        /* <DEDUP_REMOVED lines=43> */
.L_x_16143:
        /* <DEDUP_REMOVED lines=11> */
.L_x_16113:
[----:B--2---:R-:W-:Y:S01]  /*87a0*/  IMAD.MOV.U32 R100, RZ, RZ, R99 ;  /* 0x000000ffff647224 */ /* 0x004fe200078e0063 */
[----:B-1----:R-:W-:Y:S01]  /*87b0*/  MOV R106, R98 ;  /* 0x00000062006a7202 */ /* 0x002fe20000000f00 */
        /* <DEDUP_REMOVED lines=17> */
.L_x_16148:
        /* <DEDUP_REMOVED lines=12> */
.L_x_16149:
        /* <DEDUP_REMOVED lines=41> */
.L_x_16147:
        /* <DEDUP_REMOVED lines=10> */
.L_x_16146:
        /* <DEDUP_REMOVED lines=15> */
.L_x_16152:
        /* <DEDUP_REMOVED lines=12> */
.L_x_16153:
        /* <DEDUP_REMOVED lines=43> */
.L_x_16151:
        /* <DEDUP_REMOVED lines=10> */
.L_x_16150:
        /* <DEDUP_REMOVED lines=15> */
.L_x_16156:
        /* <DEDUP_REMOVED lines=12> */
.L_x_16157:
        /* <DEDUP_REMOVED lines=43> */
.L_x_16155:
        /* <DEDUP_REMOVED lines=10> */
.L_x_16154:
        /* <DEDUP_REMOVED lines=15> */
.L_x_16160:
        /* <DEDUP_REMOVED lines=12> */
.L_x_16161:
        /* <DEDUP_REMOVED lines=43> */
.L_x_16159:
[----:B------:R-:W-:Y:S01]  /*9b20*/  I2FP.F32.U32 R99, R99 ;  /* 0x0000006300637245 */ /* 0x000fe20000201000 */
[----:B------:R-:W-:Y:S02]  /*9b30*/  HFMA2 R100, -RZ, RZ, 0.1171875, 0 ;  /* 0x2f800000ff647431 */ /* 0x000fe400000001ff */
[----:B0----5:R-:W-:-:S03]  /*9b40*/  HADD2.F32 R102, -RZ, R85.H1_H1 ;  /* 0x30000055ff667230 */ /* 0x021fc60000004100 */
[----:B------:R-:W-:Y:S02]  /*9b50*/  FFMA.FTZ R99, R99, R100, 1.1641532182693481445e-10 ;  /* 0x2f00000063637423 */ /* 0x000fe40000010064 */
[----:B------:R-:W-:-:S04]  /*9b60*/  FMUL.FTZ R102, R102, UR17 ;  /* 0x0000001166667c20 */ /* 0x000fc80008410000 */
[----:B------:R-:W-:Y:S01]  /*9b70*/  FMUL.FTZ R100, R102, UR16 ;  /* 0x0000001066647c20 */ /* 0x000fe20008410000 */
[----:B------:R-:W-:-:S04]  /*9b80*/  FSETP.GTU.FTZ.AND P2, PT, R99, UR23, PT ;  /* 0x0000001763007c0b */ /* 0x000fc8000bf5c000 */
[----:B------:R-:W-:Y:S02]  /*9b90*/  FSEL R100, R100, RZ, !P2 ;  /* 0x000000ff64647208 */ /* 0x000fe40005000000 */
[----:B------:R-:W-:-:S03]  /*9ba0*/  SEL R120, RZ, 0x1, P2 ;  /* 0x00000001ff787807 */ /* 0x000fc60001000000 */
[----:B------:R-:W-:-:S07]  /*9bb0*/  FMUL.FTZ R99, R100, R63 ;  /* 0x0000003f64637220 */ /* 0x000fce0000410000 */
.L_x_16158:
[----:B0-----:R-:W-:Y:S01]  /*9bc0*/  IMAD.MOV.U32 R102, RZ, RZ, R101 ;  /* 0x000000ffff667224 */ /* 0x001fe200078e0065 */
        /* <DEDUP_REMOVED lines=14> */
.L_x_16164:
        /* <DEDUP_REMOVED lines=12> */
.L_x_16165:
        /* <DEDUP_REMOVED lines=43> */
.L_x_16163:
        /* <DEDUP_REMOVED lines=10> */
.L_x_16162:
        /* <DEDUP_REMOVED lines=15> */
.L_x_16168:
        /* <DEDUP_REMOVED lines=12> */
.L_x_16169:
        /* <DEDUP_REMOVED lines=43> */
.L_x_16167:
        /* <DEDUP_REMOVED lines=10> */
.L_x_16166:
        /* <DEDUP_REMOVED lines=15> */
.L_x_16172:
        /* <DEDUP_REMOVED lines=12> */
.L_x_16173:
        /* <DEDUP_REMOVED lines=43> */
.L_x_16171:
        /* <DEDUP_REMOVED lines=10> */
.L_x_16170:
        /* <DEDUP_REMOVED lines=15> */
.L_x_16175:
        /* <DEDUP_REMOVED lines=12> */
.L_x_16176:
        /* <DEDUP_REMOVED lines=43> */
.L_x_16174:
        /* <DEDUP_REMOVED lines=10> */
.L_x_16142:
        /* <DEDUP_REMOVED lines=32> */
.L_x_16177:
        /* <DEDUP_REMOVED lines=24> */
.L_x_16181:
        /* <DEDUP_REMOVED lines=12> */
.L_x_16182:
        /* <DEDUP_REMOVED lines=42> */
.L_x_16180:
        /* <DEDUP_REMOVED lines=10> */
.L_x_16179:
        /* <DEDUP_REMOVED lines=15> */
.L_x_16185:
        /* <DEDUP_REMOVED lines=12> */
.L_x_16186:
        /* <DEDUP_REMOVED lines=43> */
.L_x_16184:
        /* <DEDUP_REMOVED lines=10> */
.L_x_16183:
        /* <DEDUP_REMOVED lines=15> */
.L_x_16189:
        /* <DEDUP_REMOVED lines=12> */
.L_x_16190:
        /* <DEDUP_REMOVED lines=43> */
.L_x_16188:
[----:B------:R-:W-:Y:S01]  /*c0a0*/  I2FP.F32.U32 R106, R106 ;  /* 0x0000006a006a7245 */ /* 0x000fe20000201000 */
[----:B------:R-:W-:Y:S02]  /*c0b0*/  HFMA2 R107, -RZ, RZ, 0.1171875, 0 ;  /* 0x2f800000ff6b7431 */ /* 0x000fe400000001ff */
[----:B-1----:R-:W-:-:S03]  /*c0c0*/  HADD2.F32 R108, -RZ, R85.H0_H0 ;  /* 0x20000055ff6c7230 */ /* 0x002fc60000004100 */
[----:B------:R-:W-:Y:S02]  /*c0d0*/  FFMA.FTZ R106, R106, R107, 1.1641532182693481445e-10 ;  /* 0x2f0000006a6a7423 */ /* 0x000fe4000001006b */
[----:B------:R-:W-:-:S04]  /*c0e0*/  FMUL.FTZ R108, R108, UR17 ;  /* 0x000000116c6c7c20 */ /* 0x000fc80008410000 */
[----:B------:R-:W-:Y:S01]  /*c0f0*/  FMUL.FTZ R107, R108, UR16 ;  /* 0x000000106c6b7c20 */ /* 0x000fe20008410000 */
[----:B------:R-:W-:-:S04]  /*c100*/  FSETP.GTU.FTZ.AND P2, PT, R106, UR23, PT ;  /* 0x000000176a007c0b */ /* 0x000fc8000bf5c000 */
[----:B------:R-:W-:Y:S02]  /*c110*/  FSEL R107, R107, RZ, !P2 ;  /* 0x000000ff6b6b7208 */ /* 0x000fe40005000000 */
[----:B------:R-:W-:-:S03]  /*c120*/  SEL R119, RZ, 0x1, P2 ;  /* 0x00000001ff777807 */ /* 0x000fc60001000000 */
[----:B------:R-:W-:-:S07]  /*c130*/  FFMA.FTZ R106, R107, R70, R82 ;  /* 0x000000466b6a7223 */ /* 0x000fce0000010052 */
.L_x_16187:
[----:B-1----:R-:W-:Y:S01]  /*c140*/  IMAD.MOV.U32 R109, RZ, RZ, R0 ;  /* 0x000000ffff6d7224 */ /* 0x002fe200078e0000 */
        /* <DEDUP_REMOVED lines=14> */
.L_x_16193:
        /* <DEDUP_REMOVED lines=12> */
.L_x_16194:
        /* <DEDUP_REMOVED lines=43> */
.L_x_16192:
        /* <DEDUP_REMOVED lines=10> */
.L_x_16191:
        /* <DEDUP_REMOVED lines=15> */
.L_x_16197:
        /* <DEDUP_REMOVED lines=12> */
.L_x_16198:
        /* <DEDUP_REMOVED lines=43> */
.L_x_16196:
        /* <DEDUP_REMOVED lines=10> */
.L_x_16195:
        /* <DEDUP_REMOVED lines=15> */
.L_x_16201:
        /* <DEDUP_REMOVED lines=12> */
.L_x_16202:
        /* <DEDUP_REMOVED lines=43> */
.L_x_16200:
        /* <DEDUP_REMOVED lines=10> */
.L_x_16199:
        /* <DEDUP_REMOVED lines=15> */
.L_x_16205:
        /* <DEDUP_REMOVED lines=12> */
.L_x_16206:
        /* <DEDUP_REMOVED lines=43> */
.L_x_16204:
        /* <DEDUP_REMOVED lines=10> */
.L_x_16203:
        /* <DEDUP_REMOVED lines=15> */
.L_x_16209:
        /* <DEDUP_REMOVED lines=12> */
.L_x_16210:
        /* <DEDUP_REMOVED lines=43> */
.L_x_16208:
        /* <DEDUP_REMOVED lines=11> */
.L_x_16178:
        /* <DEDUP_REMOVED lines=19> */
.L_x_16213:
        /* <DEDUP_REMOVED lines=12> */
.L_x_16214:
        /* <DEDUP_REMOVED lines=42> */
.L_x_16212:
        /* <DEDUP_REMOVED lines=10> */
.L_x_16211:
        /* <DEDUP_REMOVED lines=15> */
.L_x_16217:
        /* <DEDUP_REMOVED lines=12> */
.L_x_16218:
        /* <DEDUP_REMOVED lines=43> */
.L_x_16216:
        /* <DEDUP_REMOVED lines=10> */
.L_x_16215:
        /* <DEDUP_REMOVED lines=15> */
.L_x_16221:
        /* <DEDUP_REMOVED lines=12> */
.L_x_16222:
        /* <DEDUP_REMOVED lines=43> */
.L_x_16220:
[----:B------:R-:W-:Y:S01]  /*e8e0*/  I2FP.F32.U32 R106, R106 ;  /* 0x0000006a006a7245 */ /* 0x000fe20000201000 */
[----:B-1---5:R-:W-:Y:S02]  /*e8f0*/  HADD2.F32 R108, -RZ, R85.H0_H0 ;  /* 0x20000055ff6c7230 */ /* 0x022fe40000004100 */
        /* <DEDUP_REMOVED lines=8> */
.L_x_16219:
        /* <DEDUP_REMOVED lines=15> */
.L_x_16225:
        /* <DEDUP_REMOVED lines=12> */
.L_x_16226:
        /* <DEDUP_REMOVED lines=43> */
.L_x_16224:
        /* <DEDUP_REMOVED lines=10> */
.L_x_16223:
        /* <DEDUP_REMOVED lines=15> */
.L_x_16229:
        /* <DEDUP_REMOVED lines=12> */
.L_x_16230:
        /* <DEDUP_REMOVED lines=43> */
.L_x_16228:
        /* <DEDUP_REMOVED lines=10> */
.L_x_16227:
        /* <DEDUP_REMOVED lines=15> */
.L_x_16233:
        /* <DEDUP_REMOVED lines=12> */
.L_x_16234:
        /* <DEDUP_REMOVED lines=43> */
.L_x_16232:
        /* <DEDUP_REMOVED lines=10> */
.L_x_16231:
        /* <DEDUP_REMOVED lines=15> */
.L_x_16237:
        /* <DEDUP_REMOVED lines=12> */
.L_x_16238:
        /* <DEDUP_REMOVED lines=43> */
.L_x_16236:
        /* <DEDUP_REMOVED lines=10> */
.L_x_16235:
        /* <DEDUP_REMOVED lines=15> */
.L_x_16240:
        /* <DEDUP_REMOVED lines=12> */
.L_x_16241:
        /* <DEDUP_REMOVED lines=43> */
.L_x_16239:
        /* <DEDUP_REMOVED lines=10> */
.L_x_16207:
        /* <DEDUP_REMOVED lines=48> */
.L_x_16242:
[----:B------:R-:W2:Y:S01]  /*10580*/  SHFL.BFLY PT, R127, R0, 0x1, 0x1f ;  /* 0x0c201f00007f7f89 */ /* 0x000ea200000e0000 */
[----:B------:R-:W3:Y:S01]  /*10590*/  S2UR UR5, SR_CgaCtaId ;  /* 0x00000000000579c3 */ /* 0x000ee20000008800 */
[----:B------:R-:W-:Y:S01]  /*105a0*/  UMOV UR4, 0x400 ;  /* 0x0000040000047882 */ /* 0x000fe20000000000 */
[----:B------:R-:W-:Y:S01]  /*105b0*/  UISETP.GE.AND UP1, UPT, UR6, 0x1, UPT ;  /* 0x000000010600788c */ /* 0x000fe2000bf26270 */
[----:B--2---:R-:W-:Y:S01]  /*105c0*/  FADD.FTZ R127, R0, R127 ;  /* 0x0000007f007f7221 */ /* 0x004fe20000010000 */
[----:B---3--:R-:W-:-:S04]  /*105d0*/  ULEA UR4, UR5, UR4, 0x18 ;  /* 0x0000000405047291 */ /* 0x008fc8000f8ec0ff */
[----:B-1----:R-:W1:Y:S01]  /*105e0*/  SHFL.BFLY PT, R128, R127, 0x2, 0x1f ;  /* 0x0c401f007f807f89 */ /* 0x002e6200000e0000 */
        /* <DEDUP_REMOVED lines=112> */
[----:B----4-:R-:W-:Y:S01]  /*10cf0*/  FMUL.FTZ R0, R137, R0 ;  /* 0x0000000089007220 */ /* 0x010fe20000410000 */
[----:B--2---:R-:W-:Y:S02]  /*10d00*/  FADD.FTZ R128, R135, R128 ;  /* 0x0000008087807221 */ /* 0x004fe40000010000 */
[----:B------:R-:W-:Y:S02]  /*10d10*/  FMUL.FTZ R129, R129, R140 ;  /* 0x0000008c81817220 */ /* 0x000fe40000410000 */
[----:B------:R-:W2:Y:S02]  /*10d20*/  SHFL.IDX PT, R135, R0, RZ, 0x1f ;  /* 0x00001fff00877589 */ /* 0x000ea400000e0000 */
[----:B------:R-:W-:-:S02]  /*10d30*/  FFMA.FTZ R137, R137, R129, R128 ;  /* 0x0000008189897223 */ /* 0x000fc40000010080 */
[----:B------:R-:W3:Y:S03]  /*10d40*/  @!P1 LDC.64 R128, c[0x0][0x3c8] ;  /* 0x0000f200ff809b82 */ /* 0x000ee60000000a00 */
[----:B------:R-:W0:Y:S01]  /*10d50*/  SHFL.IDX PT, R136, R137, RZ, 0x1f ;  /* 0x00001fff89887589 */ /* 0x000e2200000e0000 */
        /* <DEDUP_REMOVED lines=12> */
[----:B------:R-:W-:Y:S01]  /*10e20*/  FSEL R127, R135, RZ, !P0 ;  /* 0x000000ff877f7208 */ /* 0x000fe20004000000 */
[----:B------:R-:W-:-:S04]  /*10e30*/  UIADD3 UR4, UPT, UPT, UR6, -0x1, URZ ;  /* 0xffffffff06047890 */ /* 0x000fc8000fffe0ff */
[C---:B------:R-:W-:Y:S01]  /*10e40*/  FADD.FTZ R139, -R127.reuse, R94 ;  /* 0x0000005e7f8b7221 */ /* 0x040fe20000010100 */
[C---:B------:R-:W-:Y:S01]  /*10e50*/  FADD.FTZ R95, -R127.reuse, R95 ;  /* 0x0000005f7f5f7221 */ /* 0x040fe20000010100 */
[----:B------:R-:W-:Y:S01]  /*10e60*/  UIMAD UR4, UR4, UR22, URZ ;  /* 0x00000016040472a4 */ /* 0x000fe2000f8e02ff */
        /* <DEDUP_REMOVED lines=64> */
[----:B------:R-:W-:Y:S01]  /*11270*/  LEA.HI.SX32 R101, R101, R2, 0x1d ;  /* 0x0000000265657211 */ /* 0x000fe200078feaff */
[----:B------:R-:W-:Y:S01]  /*11280*/  FFMA.FTZ R149, R149, R18, R42 ;  /* 0x0000001295957223 */ /* 0x000fe2000001002a */
[----:B------:R-:W-:Y:S01]  /*11290*/  F2FP.F16.F32.PACK_AB R89, R94, R89 ;  /* 0x000000595e59723e */ /* 0x000fe200000000ff */
[----:B------:R-:W-:Y:S01]  /*112a0*/  FFMA.FTZ R128, R128, R19, R43 ;  /* 0x0000001380807223 */ /* 0x000fe2000001002b */
        /* <DEDUP_REMOVED lines=19> */
[----:B------:R-:W-:Y:S01]  /*113e0*/  F2FP.F16.F32.PACK_AB R99, R130, R99 ;  /* 0x000000638263723e */ /* 0x000fe200000000ff */
[----:B------:R0:W-:Y:S01]  /*113f0*/  STG.E.128 desc[UR12][R100.64], R88 ;  /* 0x0000005864007986 */ /* 0x0001e2000c101d0c */
[----:B------:R-:W-:Y:S01]  /*11400*/  F2FP.F16.F32.PACK_AB R98, R111, R110 ;  /* 0x0000006e6f62723e */ /* 0x000fe200000000ff */
[----:B------:R-:W-:Y:S01]  /*11410*/  IMAD.WIDE.U32 R104, R127, 0x10, R104 ;  /* 0x000000107f687825 */ /* 0x000fe200078e0068 */
[----:B------:R-:W-:Y:S01]  /*11420*/  F2FP.F16.F32.PACK_AB R97, R109, R108 ;  /* 0x0000006c6d61723e */ /* 0x000fe200000000ff */
[----:B------:R0:W-:Y:S01]  /*11430*/  STG.E.128 desc[UR12][R102.64], R92 ;  /* 0x0000005c66007986 */ /* 0x0001e2000c101d0c */
[----:B------:R-:W-:-:S05]  /*11440*/  F2FP.F16.F32.PACK_AB R96, R107, R0 ;  /* 0x000000006b60723e */ /* 0x000fca00000000ff */
[----:B------:R0:W-:Y:S02]  /*11450*/  STG.E.128 desc[UR12][R104.64], R96 ;  /* 0x0000006068007986 */ /* 0x0001e4000c101d0c */
.L_x_16243:
[----:B------:R-:W-:Y:S02]  /*11460*/  UIADD3 UR7, UPT, UPT, UR7, UR20, URZ ;  /* 0x0000001407077290 */ /* 0x000fe4000fffe0ff */
[----:B------:R-:W-:Y:S02]  /*11470*/  UPLOP3.LUT UP0, UPT, UPT, UPT, UP0, 0x40, 0x4 ;  /* 0x000000000004789c */ /* 0x000fe40003f0e800 */
[----:B------:R-:W-:-:S09]  /*11480*/  UISETP.GE.AND UP1, UPT, UR7, UR21, UPT ;  /* 0x000000150700728c */ /* 0x000fd2000bf26270 */
[----:B------:R-:W-:Y:S05]  /*11490*/  BRA.U !UP1, `(.L_x_16244) ;  /* 0xfffffef509907547 */ /* 0x000fea000b83ffff */
[----:B------:R-:W-:Y:S05]  /*114a0*/  EXIT ;  /* 0x000000000000794d */ /* 0x000fea0003800000 */
.L_x_16245:
        /* <DEDUP_REMOVED lines=13> */
.L_x_20858:


//--------------------- .text._ZN10layer_norm13ln_fwd_kernelINS_13Kernel_traitsI6__halfffffjLj3072ELj1ELj1ELj4ELj16ENS_18Kernel_traits_baseILj3072ES2_ffffjLj128EEEEELb0ELb0ELb0ELb0EEEvNS_9FwdParamsE --------------------------
	.section	.text._ZN10layer_norm13ln_fwd_kernelINS_13Kernel_traitsI6__halfffffjLj3072ELj1ELj1ELj4ELj16ENS_18Kernel_traits_baseILj3072ES2_ffffjLj128EEEEELb0ELb0ELb0ELb0EEEvNS_9FwdParamsE,"ax",@progbits
	.align	128
        .global         _ZN10layer_norm13ln_fwd_kernelINS_13Kernel_traitsI6__halfffffjLj3072ELj1ELj1ELj4ELj16ENS_18Kernel_traits_baseILj3072ES2_ffffjLj128EEEEELb0ELb0ELb0ELb0EEEvNS_9FwdParamsE
        .type           _ZN10layer_norm13ln_fwd_kernelINS_13Kernel_traitsI6__halfffffjLj3072ELj1ELj1ELj4ELj16ENS_18Kernel_traits_baseILj3072ES2_ffffjLj128EEEEELb0ELb0ELb0ELb0EEEvNS_9FwdParamsE,@function
        .size           _ZN10layer_norm13ln_fwd_kernelINS_13Kernel_traitsI6__halfffffjLj3072ELj1ELj1ELj4ELj16ENS_18Kernel_traits_baseILj3072ES2_ffffjLj128EEEEELb0ELb0ELb0ELb0EEEvNS_9FwdParamsE,(.L_x_20859 - _ZN10layer_norm13ln_fwd_kernelINS_13Kernel_traitsI6__halfffffjLj3072ELj1ELj1ELj4ELj16ENS_18Kernel_traits_baseILj3072ES2_ffffjLj128EEEEELb0ELb0ELb0ELb0EEEvNS_9FwdParamsE)
        .other          _ZN10layer_norm13ln_fwd_kernelINS_13Kernel_traitsI6__halfffffjLj3072ELj1ELj1ELj4ELj16ENS_18Kernel_traits_baseILj3072ES2_ffffjLj128EEEEELb0ELb0ELb0ELb0EEEvNS_9FwdParamsE,@"STO_CUDA_ENTRY STV_DEFAULT"
_ZN10layer_norm13ln_fwd_kernelINS_13Kernel_traitsI6__halfffffjLj3072ELj1ELj1ELj4ELj16ENS_18Kernel_traits_baseILj3072ES2_ffffjLj128EEEEELb0ELb0ELb0ELb0EEEvNS_9FwdParamsE:
.text._ZN10layer_norm13ln_fwd_kernelINS_13Kernel_traitsI6__halfffffjLj3072ELj1ELj1ELj4ELj16ENS_18Kernel_traits_baseILj3072ES2_ffffjLj128EEEEELb0ELb0ELb0ELb0EEEvNS_9FwdParamsE:
        /* <DEDUP_REMOVED lines=18> */
[C---:B------:R-:W-:Y:S02]  /*0120*/  ISETP.GE.U32.AND P1, PT, R0.reuse, 0x100, PT ;  /* 0x000001000000780c */ /* 0x040fe40003f26070 */
[C---:B------:R-:W-:Y:S02]  /*0130*/  ISETP.GE.U32.AND P2, PT, R0.reuse, 0x180, PT ;  /* 0x000001800000780c */ /* 0x040fe40003f46070 */
[C---:B------:R-:W-:Y:S02]  /*0140*/  ISETP.GE.U32.AND P3, PT, R0.reuse, 0x200, PT ;  /* 0x000002000000780c */ /* 0x040fe40003f66070 */
[----:B------:R-:W-:-:S05]  /*0150*/  ISETP.GE.U32.AND P4, PT, R0, 0x280, PT ;  /* 0x000002800000780c */ /* 0x000fca0003f86070 */
[----:B------:R-:W0:Y:S08]  /*0160*/  @P0 LDC.64 R4, c[0x0][0x3d0] ;  /* 0x0000f400ff040b82 */ /* 0x000e300000000a00 */
[----:B------:R-:W1:Y:S08]  /*0170*/  @P0 LDC.64 R22, c[0x0][0x438] ;  /* 0x00010e00ff160b82 */ /* 0x000e700000000a00 */
[----:B------:R-:W2:Y:S08]  /*0180*/  @P1 LDC.64 R24, c[0x0][0x3d0] ;  /* 0x0000f400ff181b82 */ /* 0x000eb00000000a00 */
[----:B------:R-:W3:Y:S01]  /*0190*/  @P1 LDC.64 R26, c[0x0][0x438] ;  /* 0x00010e00ff1a1b82 */ /* 0x000ee20000000a00 */
[----:B0-----:R-:W-:-:S05]  /*01a0*/  @P0 IMAD.WIDE.U32 R4, R7, 0x8, R4 ;  /* 0x0000000807040825 */ /* 0x001fca00078e0004 */
[----:B------:R0:W5:Y:S02]  /*01b0*/  @P0 LDG.E.64 R82, desc[UR8][R4.64] ;  /* 0x0000000804520981 */ /* 0x000164000c1e1b00 */
[----:B------:R-:W4:Y:S01]  /*01c0*/  @P2 LDC.64 R28, c[0x0][0x3d0] ;  /* 0x0000f400ff1c2b82 */ /* 0x000f220000000a00 */
[C---:B-1----:R-:W-:Y:S01]  /*01d0*/  @P0 IMAD.WIDE.U32 R22, R7.reuse, 0x8, R22 ;  /* 0x0000000807160825 */ /* 0x042fe200078e0016 */
[----:B------:R-:W-:-:S04]  /*01e0*/  @P0 LOP3.LUT R7, R7, 0x80, RZ, 0xfc, !PT ;  /* 0x0000008007070812 */ /* 0x000fc800078efcff */
[----:B------:R0:W5:Y:S02]  /*01f0*/  @P0 LD.E.64 R20, desc[UR8][R22.64] ;  /* 0x0000000816140980 */ /* 0x000164000c101b00 */
[----:B------:R-:W1:Y:S01]  /*0200*/  @P2 LDC.64 R30, c[0x0][0x438] ;  /* 0x00010e00ff1e2b82 */ /* 0x000e620000000a00 */
[----:B--2---:R-:W-:-:S05]  /*0210*/  @P1 IMAD.WIDE.U32 R24, R7, 0x8, R24 ;  /* 0x0000000807181825 */ /* 0x004fca00078e0018 */
[----:B------:R0:W5:Y:S02]  /*0220*/  @P1 LDG.E.64 R80, desc[UR8][R24.64] ;  /* 0x0000000818501981 */ /* 0x000164000c1e1b00 */
[----:B------:R-:W2:Y:S01]  /*0230*/  @P3 LDC.64 R32, c[0x0][0x3d0] ;  /* 0x0000f400ff203b82 */ /* 0x000ea20000000a00 */
[C---:B---3--:R-:W-:Y:S01]  /*0240*/  @P1 IMAD.WIDE.U32 R26, R7.reuse, 0x8, R26 ;  /* 0x00000008071a1825 */ /* 0x048fe200078e001a */
[----:B------:R-:W-:-:S04]  /*0250*/  @P1 IADD3 R7, PT, PT, R7, 0x80, RZ ;  /* 0x0000008007071810 */ /* 0x000fc80007ffe0ff */
[----:B------:R0:W5:Y:S02]  /*0260*/  @P1 LD.E.64 R18, desc[UR8][R26.64] ;  /* 0x000000081a121980 */ /* 0x000164000c101b00 */
[----:B------:R-:W3:Y:S01]  /*0270*/  @P3 LDC.64 R34, c[0x0][0x438] ;  /* 0x00010e00ff223b82 */ /* 0x000ee20000000a00 */
[----:B----4-:R-:W-:-:S05]  /*0280*/  @P2 IMAD.WIDE.U32 R28, R7, 0x8, R28 ;  /* 0x00000008071c2825 */ /* 0x010fca00078e001c */
[----:B------:R0:W5:Y:S02]  /*0290*/  @P2 LDG.E.64 R78, desc[UR8][R28.64] ;  /* 0x000000081c4e2981 */ /* 0x000164000c1e1b00 */
[----:B------:R-:W4:Y:S01]  /*02a0*/  @P4 LDC.64 R36, c[0x0][0x3d0] ;  /* 0x0000f400ff244b82 */ /* 0x000f220000000a00 */
[C---:B-1----:R-:W-:Y:S01]  /*02b0*/  @P2 IMAD.WIDE.U32 R30, R7.reuse, 0x8, R30 ;  /* 0x00000008071e2825 */ /* 0x042fe200078e001e */
[----:B------:R-:W-:-:S04]  /*02c0*/  @P2 IADD3 R7, PT, PT, R7, 0x80, RZ ;  /* 0x0000008007072810 */ /* 0x000fc80007ffe0ff */
[----:B------:R0:W5:Y:S02]  /*02d0*/  @P2 LD.E.64 R16, desc[UR8][R30.64] ;  /* 0x000000081e102980 */ /* 0x000164000c101b00 */
[----:B------:R-:W1:Y:S01]  /*02e0*/  @P4 LDC.64 R38, c[0x0][0x438] ;  /* 0x00010e00ff264b82 */ /* 0x000e620000000a00 */
[----:B--2---:R-:W-:-:S05]  /*02f0*/  @P3 IMAD.WIDE.U32 R32, R7, 0x8, R32 ;  /* 0x0000000807203825 */ /* 0x004fca00078e0020 */
[----:B------:R0:W5:Y:S01]  /*0300*/  @P3 LDG.E.64 R10, desc[UR8][R32.64] ;  /* 0x00000008200a3981 */ /* 0x000162000c1e1b00 */
[C---:B---3--:R-:W-:Y:S01]  /*0310*/  @P3 IMAD.WIDE.U32 R34, R7.reuse, 0x8, R34 ;  /* 0x0000000807223825 */ /* 0x048fe200078e0022 */
[----:B------:R-:W-:-:S04]  /*0320*/  @P3 IADD3 R7, PT, PT, R7, 0x80, RZ ;  /* 0x0000008007073810 */ /* 0x000fc80007ffe0ff */
[----:B------:R0:W5:Y:S01]  /*0330*/  @P3 LD.E.64 R14, desc[UR8][R34.64] ;  /* 0x00000008220e3980 */ /* 0x000162000c101b00 */
[----:B----4-:R-:W-:-:S05]  /*0340*/  @P4 IMAD.WIDE.U32 R36, R7, 0x8, R36 ;  /* 0x0000000807244825 */ /* 0x010fca00078e0024 */
[----:B------:R0:W5:Y:S01]  /*0350*/  @P4 LDG.E.64 R8, desc[UR8][R36.64] ;  /* 0x0000000824084981 */ /* 0x000162000c1e1b00 */
[----:B-1----:R-:W-:-:S05]  /*0360*/  @P4 IMAD.WIDE.U32 R38, R7, 0x8, R38 ;  /* 0x0000000807264825 */ /* 0x002fca00078e0026 */
[----:B------:R0:W5:Y:S01]  /*0370*/  @P4 LD.E.64 R12, desc[UR8][R38.64] ;  /* 0x00000008260c4980 */ /* 0x000162000c101b00 */
[----:B------:R-:W-:Y:S02]  /*0380*/  ISETP.GE.U32.AND P0, PT, R0, 0x300, PT ;  /* 0x000003000000780c */ /* 0x000fe40003f06070 */
[----:B------:R-:W-:-:S11]  /*0390*/  @P4 IADD3 R7, PT, PT, R7, 0x80, RZ ;  /* 0x0000008007074810 */ /* 0x000fd60007ffe0ff */
[----:B0-----:R-:W-:Y:S05]  /*03a0*/  @!P0 BRA `(.L_x_16248) ;  /* 0x0000000000a88947 */ /* 0x001fea0003800000 */
[----:B------:R-:W0:Y:S08]  /*03b0*/  LDC.64 R24, c[0x0][0x3d0] ;  /* 0x0000f400ff187b82 */ /* 0x000e300000000a00 */
[----:B------:R-:W1:Y:S01]  /*03c0*/  LDC.64 R4, c[0x0][0x438] ;  /* 0x00010e00ff047b82 */ /* 0x000e620000000a00 */
[----:B0-----:R-:W-:-:S06]  /*03d0*/  IMAD.WIDE.U32 R24, R7, 0x8, R24 ;  /* 0x0000000807187825 */ /* 0x001fcc00078e0018 */
[----:B------:R-:W5:Y:S01]  /*03e0*/  LDG.E.64 R24, desc[UR8][R24.64] ;  /* 0x0000000818187981 */ /* 0x000f62000c1e1b00 */
[----:B-1----:R-:W-:-:S06]  /*03f0*/  IMAD.WIDE.U32 R4, R7, 0x8, R4 ;  /* 0x0000000807047825 */ /* 0x002fcc00078e0004 */
[----:B------:R-:W5:Y:S01]  /*0400*/  LD.E.64 R4, desc[UR8][R4.64] ;  /* 0x0000000804047980 */ /* 0x000f62000c101b00 */
[----:B------:R-:W-:Y:S05]  /*0410*/  BRA `(.L_x_16248) ;  /* 0x00000000008c7947 */ /* 0x000fea0003800000 */
.L_x_16247:
[C---:B------:R-:W-:Y:S02]  /*0420*/  ISETP.GE.U32.AND P0, PT, R0.reuse, 0x80, PT ;  /* 0x000000800000780c */ /* 0x040fe40003f06070 */
[C---:B------:R-:W-:Y:S02]  /*0430*/  ISETP.GE.U32.AND P1, PT, R0.reuse, 0x100, PT ;  /* 0x000001000000780c */ /* 0x040fe40003f26070 */
[C---:B------:R-:W-:Y:S02]  /*0440*/  ISETP.GE.U32.AND P2, PT, R0.reuse, 0x180, PT ;  /* 0x000001800000780c */ /* 0x040fe40003f46070 */
[C---:B------:R-:W-:Y:S02]  /*0450*/  ISETP.GE.U32.AND P3, PT, R0.reuse, 0x200, PT ;  /* 0x000002000000780c */ /* 0x040fe40003f66070 */
[C---:B------:R-:W-:Y:S02]  /*0460*/  ISETP.GE.U32.AND P4, PT, R0.reuse, 0x280, PT ;  /* 0x000002800000780c */ /* 0x040fe40003f86070 */
[----:B------:R-:W-:-:S03]  /*0470*/  ISETP.GE.U32.AND P5, PT, R0, 0x300, PT ;  /* 0x000003000000780c */ /* 0x000fc60003fa6070 */
[----:B------:R-:W0:Y:S08]  /*0480*/  @P0 LDC.64 R22, c[0x0][0x3d0] ;  /* 0x0000f400ff160b82 */ /* 0x000e300000000a00 */
[----:B------:R-:W1:Y:S08]  /*0490*/  @P1 LDC.64 R28, c[0x0][0x3d0] ;  /* 0x0000f400ff1c1b82 */ /* 0x000e700000000a00 */
[----:B------:R-:W2:Y:S08]  /*04a0*/  @P2 LDC.64 R30, c[0x0][0x3d0] ;  /* 0x0000f400ff1e2b82 */ /* 0x000eb00000000a00 */
[----:B------:R-:W3:Y:S01]  /*04b0*/  @P3 LDC.64 R32, c[0x0][0x3d0] ;  /* 0x0000f400ff203b82 */ /* 0x000ee20000000a00 */
[C---:B0-----:R-:W-:Y:S01]  /*04c0*/  @P0 IMAD.WIDE.U32 R26, R7.reuse, 0x8, R22 ;  /* 0x00000008071a0825 */ /* 0x041fe200078e0016 */
[----:B------:R-:W-:-:S04]  /*04d0*/  @P0 LOP3.LUT R7, R7, 0x80, RZ, 0xfc, !PT ;  /* 0x0000008007070812 */ /* 0x000fc800078efcff */
[----:B------:R0:W5:Y:S02]  /*04e0*/  @P0 LDG.E.64 R82, desc[UR8][R26.64] ;  /* 0x000000081a520981 */ /* 0x000164000c1e1b00 */
[----:B------:R-:W4:Y:S01]  /*04f0*/  @P4 LDC.64 R34, c[0x0][0x3d0] ;  /* 0x0000f400ff224b82 */ /* 0x000f220000000a00 */
[C---:B-1----:R-:W-:Y:S01]  /*0500*/  @P1 IMAD.WIDE.U32 R28, R7.reuse, 0x8, R28 ;  /* 0x00000008071c1825 */ /* 0x042fe200078e001c */
[----:B------:R-:W-:-:S04]  /*0510*/  @P1 IADD3 R7, PT, PT, R7, 0x80, RZ ;  /* 0x0000008007071810 */ /* 0x000fc80007ffe0ff */
[----:B------:R0:W5:Y:S02]  /*0520*/  @P1 LDG.E.64 R80, desc[UR8][R28.64] ;  /* 0x000000081c501981 */ /* 0x000164000c1e1b00 */
[----:B------:R-:W1:Y:S01]  /*0530*/  @P5 LDC.64 R22, c[0x0][0x3d0] ;  /* 0x0000f400ff165b82 */ /* 0x000e620000000a00 */
[C---:B--2---:R-:W-:Y:S01]  /*0540*/  @P2 IMAD.WIDE.U32 R30, R7.reuse, 0x8, R30 ;  /* 0x00000008071e2825 */ /* 0x044fe200078e001e */
[----:B------:R-:W-:-:S04]  /*0550*/  @P2 IADD3 R7, PT, PT, R7, 0x80, RZ ;  /* 0x0000008007072810 */ /* 0x000fc80007ffe0ff */
[----:B------:R0:W5:Y:S01]  /*0560*/  @P2 LDG.E.64 R78, desc[UR8][R30.64] ;  /* 0x000000081e4e2981 */ /* 0x000162000c1e1b00 */
[C---:B---3--:R-:W-:Y:S01]  /*0570*/  @P3 IMAD.WIDE.U32 R32, R7.reuse, 0x8, R32 ;  /* 0x0000000807203825 */ /* 0x048fe200078e0020 */
[----:B------:R-:W-:-:S04]  /*0580*/  @P3 IADD3 R7, PT, PT, R7, 0x80, RZ ;  /* 0x0000008007073810 */ /* 0x000fc80007ffe0ff */
[----:B------:R0:W5:Y:S01]  /*0590*/  @P3 LDG.E.64 R10, desc[UR8][R32.64] ;  /* 0x00000008200a3981 */ /* 0x000162000c1e1b00 */
[C---:B----4-:R-:W-:Y:S01]  /*05a0*/  @P4 IMAD.WIDE.U32 R34, R7.reuse, 0x8, R34 ;  /* 0x0000000807224825 */ /* 0x050fe200078e0022 */
[----:B------:R-:W-:-:S04]  /*05b0*/  @P4 IADD3 R7, PT, PT, R7, 0x80, RZ ;  /* 0x0000008007074810 */ /* 0x000fc80007ffe0ff */
[----:B------:R0:W5:Y:S01]  /*05c0*/  @P4 LDG.E.64 R8, desc[UR8][R34.64] ;  /* 0x0000000822084981 */ /* 0x000162000c1e1b00 */
[----:B-1----:R-:W-:-:S05]  /*05d0*/  @P5 IMAD.WIDE.U32 R22, R7, 0x8, R22 ;  /* 0x0000000807165825 */ /* 0x002fca00078e0016 */
[----:B------:R0:W5:Y:S01]  /*05e0*/  @P5 LDG.E.64 R24, desc[UR8][R22.64] ;  /* 0x0000000816185981 */ /* 0x000162000c1e1b00 */
[----:B------:R-:W-:Y:S02]  /*05f0*/  @P0 CS2R R20, SRZ ;  /* 0x0000000000140805 */ /* 0x000fe4000001ff00 */
[----:B------:R-:W-:Y:S02]  /*0600*/  @P1 CS2R R18, SRZ ;  /* 0x0000000000121805 */ /* 0x000fe4000001ff00 */
[----:B------:R-:W-:Y:S02]  /*0610*/  @P2 CS2R R16, SRZ ;  /* 0x0000000000102805 */ /* 0x000fe4000001ff00 */
[----:B------:R-:W-:Y:S02]  /*0620*/  @P3 CS2R R14, SRZ ;  /* 0x00000000000e3805 */ /* 0x000fe4000001ff00 */
[----:B------:R-:W-:Y:S02]  /*0630*/  @P4 CS2R R12, SRZ ;  /* 0x00000000000c4805 */ /* 0x000fe4000001ff00 */
[----:B0-----:R-:W-:-:S07]  /*0640*/  @P5 CS2R R4, SRZ ;  /* 0x0000000000045805 */ /* 0x001fce000001ff00 */
.L_x_16248:
[----:B------:R-:W-:Y:S05]  /*0650*/  BSYNC.RECONVERGENT B0 ;  /* 0x0000000000007941 */ /* 0x000fea0003800200 */
.L_x_16246:
[----:B------:R-:W0:Y:S02]  /*0660*/  LDCU UR4, c[0x0][0x384] ;  /* 0x00007080ff0477ac */ /* 0x000e240008000800 */
[----:B0-----:R-:W-:-:S06]  /*0670*/  UISETP.GE.AND UP0, UPT, UR6, UR4, UPT ;  /* 0x000000040600728c */ /* 0x001fcc000bf06270 */
[----:B------:R-:W-:-:S13]  /*0680*/  PLOP3.LUT P0, PT, PT, PT, UP0, 0x80, 0x8 ;  /* 0x000000000008781c */ /* 0x000fda0003f0f008 */
[----:B------:R-:W-:Y:S05]  /*0690*/  @P0 EXIT ;  /* 0x000000000000094d */ /* 0x000fea0003800000 */
[----:B-----5:R-:W-:Y:S01]  /*06a0*/  MOV R7, R11 ;  /* 0x0000000b00077202 */ /* 0x020fe20000000f00 */
[----:B------:R-:W0:Y:S01]  /*06b0*/  LDCU.64 UR4, c[0x0][0x3e0] ;  /* 0x00007c00ff0477ac */ /* 0x000e220008000a00 */
[--C-:B------:R-:W-:Y:S02]  /*06c0*/  SHF.R.U64 R50, R10, 0x10, R11.reuse ;  /* 0x000000100a327819 */ /* 0x100fe4000000120b */
[----:B------:R-:W-:Y:S01]  /*06d0*/  SHF.R.U32.HI R23, RZ, 0x10, R11 ;  /* 0x00000010ff177819 */ /* 0x000fe2000001160b */
[----:B------:R-:W1:Y:S01]  /*06e0*/  LDCU UR13, c[0x0][0x388] ;  /* 0x00007100ff0d77ac */ /* 0x000e620008000800 */
[----:B------:R-:W-:Y:S02]  /*06f0*/  MOV R48, R10 ;  /* 0x0000000a00307202 */ /* 0x000fe40000000f00 */
[----:B------:R-:W-:Y:S01]  /*0700*/  MOV R52, R8 ;  /* 0x0000000800347202 */ /* 0x000fe20000000f00 */
[----:B------:R-:W2:Y:S01]  /*0710*/  LDCU.U8 UR7, c[0x0][0x410] ;  /* 0x00008200ff0777ac */ /* 0x000ea20008000000 */
[----:B------:R-:W-:-:S02]  /*0720*/  MOV R11, R9 ;  /* 0x00000009000b7202 */ /* 0x000fc40000000f00 */
[----:B------:R-:W-:Y:S01]  /*0730*/  PRMT R48, R48, 0x5410, R7 ;  /* 0x0000541030307816 */ /* 0x000fe20000000007 */
[----:B------:R-:W3:Y:S01]  /*0740*/  LDCU UR12, c[0x0][0x400] ;  /* 0x00008000ff0c77ac */ /* 0x000ee20008000800 */
[----:B------:R-:W-:Y:S02]  /*0750*/  PRMT R52, R52, 0x5410, R11 ;  /* 0x0000541034347816 */ /* 0x000fe4000000000b */
[----:B------:R-:W-:Y:S01]  /*0760*/  MOV R7, R82 ;  /* 0x0000005200077202 */ /* 0x000fe20000000f00 */
[----:B------:R-:W4:Y:S01]  /*0770*/  LDCU.64 UR16, c[0x0][0x3e0] ;  /* 0x00007c00ff1077ac */ /* 0x000f220008000a00 */
[----:B------:R-:W-:Y:S02]  /*0780*/  MOV R11, R83 ;  /* 0x00000053000b7202 */ /* 0x000fe40000000f00 */
[----:B------:R-:W-:Y:S01]  /*0790*/  PRMT R50, R50, 0x5410, R23 ;  /* 0x0000541032327816 */ /* 0x000fe20000000017 */
[----:B0-----:R-:W-:Y:S01]  /*07a0*/  UISETP.NE.U32.AND UP0, UPT, UR4, URZ, UPT ;  /* 0x000000ff0400728c */ /* 0x001fe2000bf05070 */
[----:B------:R-:W-:Y:S01]  /*07b0*/  PRMT R56, R7, 0x5410, R11 ;  /* 0x0000541007387816 */ /* 0x000fe2000000000b */
[----:B------:R-:W0:Y:S01]  /*07c0*/  LDCU.64 UR10, c[0x0][0x3a0] ;  /* 0x00007400ff0a77ac */ /* 0x000e220008000a00 */
[----:B------:R-:W-:-:S02]  /*07d0*/  MOV R7, R80 ;  /* 0x0000005000077202 */ /* 0x000fc40000000f00 */
[----:B------:R-:W-:Y:S01]  /*07e0*/  MOV R11, R81 ;  /* 0x00000051000b7202 */ /* 0x000fe20000000f00 */
[----:B------:R-:W-:Y:S01]  /*07f0*/  UISETP.NE.AND.EX UP0, UPT, UR5, URZ, UPT, UP0 ;  /* 0x000000ff0500728c */ /* 0x000fe2000bf05300 */
[----:B------:R-:W-:Y:S01]  /*0800*/  MOV R23, R78 ;  /* 0x0000004e00177202 */ /* 0x000fe20000000f00 */
[----:B------:R-:W0:Y:S01]  /*0810*/  LDCU.64 UR14, c[0x0][0x380] ;  /* 0x00007000ff0e77ac */ /* 0x000e220008000a00 */
[----:B------:R-:W-:Y:S02]  /*0820*/  PRMT R58, R7, 0x5410, R11 ;  /* 0x00005410073a7816 */ /* 0x000fe4000000000b */
[----:B------:R-:W-:Y:S01]  /*0830*/  MOV R7, R79 ;  /* 0x0000004f00077202 */ /* 0x000fe20000000f00 */
[----:B------:R-:W-:Y:S01]  /*0840*/  UPLOP3.LUT UP1, UPT, UPT, UPT, UPT, 0x40, 0x4 ;  /* 0x000000000004789c */ /* 0x000fe20003f2e870 */
[----:B------:R-:W-:Y:S02]  /*0850*/  SHF.R.U64 R62, R16, 0x10, R17 ;  /* 0x00000010103e7819 */ /* 0x000fe40000001211 */
[----:B------:R-:W-:-:S02]  /*0860*/  PRMT R60, R23, 0x5410, R7 ;  /* 0x00005410173c7816 */ /* 0x000fc40000000007 */
[----:B------:R-:W-:Y:S02]  /*0870*/  SHF.R.U32.HI R7, RZ, 0x10, R79 ;  /* 0x00000010ff077819 */ /* 0x000fe4000001164f */
[----:B------:R-:W-:Y:S02]  /*0880*/  SHF.R.U32.HI R64, RZ, 0x10, R17 ;  /* 0x00000010ff407819 */ /* 0x000fe40000011611 */
[----:B------:R-:W-:Y:S02]  /*0890*/  PRMT R62, R62, 0x5410, R7 ;  /* 0x000054103e3e7816 */ /* 0x000fe40000000007 */
[----:B------:R-:W-:Y:S02]  /*08a0*/  SHF.R.U64 R7, R14, 0x10, R15 ;  /* 0x000000100e077819 */ /* 0x000fe4000000120f */
[----:B------:R-:W-:Y:S02]  /*08b0*/  SHF.R.S32.HI R6, RZ, 0x2, R6 ;  /* 0x00000002ff067819 */ /* 0x000fe40000011406 */
[----:B------:R-:W-:-:S02]  /*08c0*/  PRMT R64, R64, 0x5410, R7 ;  /* 0x0000541040407816 */ /* 0x000fc40000000007 */
[C---:B------:R-:W-:Y:S02]  /*08d0*/  LOP3.LUT R7, R6.reuse, 0x7f, RZ, 0xc0, !PT ;  /* 0x0000007f06077812 */ /* 0x040fe400078ec0ff */
[----:B------:R-:W-:Y:S02]  /*08e0*/  SHF.R.U32.HI R66, RZ, 0x10, R15 ;  /* 0x00000010ff427819 */ /* 0x000fe4000001160f */
[----:B------:R-:W-:Y:S01]  /*08f0*/  VIADDMNMX R11, R7, -R2, RZ, !PT ;  /* 0x80000002070b7246 */ /* 0x000fe200078001ff */
[----:B------:R-:W-:Y:S01]  /*0900*/  IMAD R3, R3, -0x20, R7 ;  /* 0xffffffe003037824 */ /* 0x000fe200078e0207 */
[----:B------:R-:W-:Y:S02]  /*0910*/  LOP3.LUT R2, R6, 0xffffff80, RZ, 0xc0, !PT ;  /* 0xffffff8006027812 */ /* 0x000fe400078ec0ff */
[----:B------:R-:W-:Y:S02]  /*0920*/  VIMNMX R11, PT, PT, R11, 0x20, PT ;  /* 0x000000200b0b7848 */ /* 0x000fe40003fe0100 */
[----:B------:R-:W-:-:S02]  /*0930*/  VIMNMX R3, PT, PT, RZ, R3, !PT ;  /* 0x00000003ff037248 */ /* 0x000fc40007fe0100 */
[----:B------:R-:W-:Y:S02]  /*0940*/  LEA R11, R11, R2, 0x2 ;  /* 0x000000020b0b7211 */ /* 0x000fe400078e10ff */
[----:B------:R-:W-:Y:S02]  /*0950*/  VIMNMX R7, PT, PT, R3, 0x20, PT ;  /* 0x0000002003077848 */ /* 0x000fe40003fe0100 */
[----:B------:R-:W-:Y:S02]  /*0960*/  I2FP.F32.U32 R3, R11 ;  /* 0x0000000b00037245 */ /* 0x000fe40000201000 */
[----:B------:R-:W-:Y:S02]  /*0970*/  SHF.R.U64 R23, R12, 0x10, R13 ;  /* 0x000000100c177819 */ /* 0x000fe4000000120d */
[--C-:B------:R-:W-:Y:S02]  /*0980*/  SHF.R.U64 R54, R8, 0x10, R9.reuse ;  /* 0x0000001008367819 */ /* 0x100fe40000001209 */
[----:B------:R-:W0:Y:S01]  /*0990*/  MUFU.RCP R3, R3 ;  /* 0x0000000300037308 */ /* 0x000e220000001000 */
[----:B------:R-:W-:-:S02]  /*09a0*/  SHF.R.U32.HI R26, RZ, 0x10, R9 ;  /* 0x00000010ff1a7819 */ /* 0x000fc40000011609 */
[----:B------:R-:W-:Y:S02]  /*09b0*/  MOV R9, R25 ;  /* 0x0000001900097202 */ /* 0x000fe40000000f00 */
[----:B------:R-:W-:Y:S02]  /*09c0*/  SHF.R.U32.HI R10, RZ, 0x10, R25 ;  /* 0x00000010ff0a7819 */ /* 0x000fe40000011619 */
[----:B------:R-:W-:Y:S01]  /*09d0*/  PRMT R66, R66, 0x5410, R23 ;  /* 0x0000541042427816 */ /* 0x000fe20000000017 */
[----:B------:R-:W-:Y:S01]  /*09e0*/  HADD2.F32 R6, -RZ, R9.H0_H0 ;  /* 0x20000009ff067230 */ /* 0x000fe20000004100 */
[----:B------:R-:W-:Y:S01]  /*09f0*/  MOV R22, R24 ;  /* 0x0000001800167202 */ /* 0x000fe20000000f00 */
[----:B------:R-:W-:Y:S01]  /*0a00*/  HADD2.F32 R9, -RZ, R10.H0_H0 ;  /* 0x2000000aff097230 */ /* 0x000fe20000004100 */
[----:B------:R-:W-:Y:S02]  /*0a10*/  SHF.R.U64 R8, R24, 0x10, R25 ;  /* 0x0000001018087819 */ /* 0x000fe40000001219 */
[--C-:B------:R-:W-:Y:S01]  /*0a20*/  SHF.R.U64 R11, R4, 0x10, R5.reuse ;  /* 0x00000010040b7819 */ /* 0x100fe20000001205 */
[----:B------:R-:W-:Y:S01]  /*0a30*/  HADD2.F32 R4, -RZ, R4.H0_H0 ;  /* 0x20000004ff047230 */ /* 0x000fe20000004100 */
[----:B------:R-:W-:Y:S01]  /*0a40*/  SHF.R.U32.HI R23, RZ, 0x10, R5 ;  /* 0x00000010ff177819 */ /* 0x000fe20000011605 */
[----:B------:R-:W-:Y:S01]  /*0a50*/  HADD2.F32 R5, -RZ, R5.H0_H0 ;  /* 0x20000005ff057230 */ /* 0x000fe20000004100 */
[----:B------:R-:W-:Y:S01]  /*0a60*/  LEA R2, R7, R2, 0x2 ;  /* 0x0000000207027211 */ /* 0x000fe200078e10ff */
[----:B------:R-:W-:Y:S01]  /*0a70*/  HADD2.F32 R7, -RZ, R22.H0_H0 ;  /* 0x20000016ff077230 */ /* 0x000fe20000004100 */
[----:B------:R-:W-:Y:S01]  /*0a80*/  PRMT R54, R54, 0x5410, R26 ;  /* 0x0000541036367816 */ /* 0x000fe2000000001a */
[----:B------:R-:W-:Y:S01]  /*0a90*/  HADD2.F32 R8, -RZ, R8.H0_H0 ;  /* 0x20000008ff087230 */ /* 0x000fe20000004100 */
[----:B------:R-:W-:Y:S01]  /*0aa0*/  SHF.R.U32.HI R68, RZ, 0x10, R13 ;  /* 0x00000010ff447819 */ /* 0x000fe2000001160d */
[----:B------:R-:W-:Y:S01]  /*0ab0*/  HADD2.F32 R11, -RZ, R11.H0_H0 ;  /* 0x2000000bff0b7230 */ /* 0x000fe20000004100 */
[----:B------:R-:W-:Y:S01]  /*0ac0*/  PLOP3.LUT P0, PT, PT, PT, UP0, 0x80, 0x8 ;  /* 0x000000000008781c */ /* 0x000fe20003f0f008 */
[----:B01234-:R-:W-:-:S12]  /*0ad0*/  HADD2.F32 R10, -RZ, R23.H0_H0 ;  /* 0x20000017ff0a7230 */ /* 0x01ffd80000004100 */
.L_x_16283:
[----:B01234-:R-:W0:Y:S01]  /*0ae0*/  @P0 LDC.64 R30, c[0x0][0x3e0] ;  /* 0x0000f800ff1e0b82 */ /* 0x01fe220000000a00 */
[----:B------:R-:W-:Y:S01]  /*0af0*/  MOV R28, UR6 ;  /* 0x00000006001c7c02 */ /* 0x000fe20008000f00 */
[----:B------:R-:W-:-:S04]  /*0b00*/  HFMA2 R42, -RZ, RZ, 1.875, 0 ;  /* 0x3f800000ff2a7431 */ /* 0x000fc800000001ff */
[----:B0-----:R-:W-:-:S05]  /*0b10*/  @P0 IMAD.WIDE R30, R28, 0x4, R30 ;  /* 0x000000041c1e0825 */ /* 0x001fca00078e021e */
[----:B------:R0:W5:Y:S01]  /*0b20*/  @P0 LDG.E R42, desc[UR8][R30.64] ;  /* 0x000000081e2a0981 */ /* 0x000162000c1e1900 */
[----:B------:R-:W-:Y:S01]  /*0b30*/  UIMAD UR4, UR6, UR13, URZ ;  /* 0x0000000d060472a4 */ /* 0x000fe2000f8e02ff */
[----:B------:R-:W-:Y:S01]  /*0b40*/  ISETP.GE.U32.AND P1, PT, R0, 0x80, PT ;  /* 0x000000800000780c */ /* 0x000fe20003f26070 */
[----:B------:R-:W-:Y:S01]  /*0b50*/  ULOP3.LUT UP0, URZ, UR10, UR16, URZ, 0xfc, !UPT ;  /* 0x000000100aff7292 */ /* 0x000fe2000f80fcff */
[----:B------:R-:W1:Y:S01]  /*0b60*/  S2R R40, SR_TID.X ;  /* 0x0000000000287919 */ /* 0x000e620000002100 */
[----:B------:R-:W-:Y:S01]  /*0b70*/  USHF.R.S32.HI UR5, URZ, 0x1f, UR4 ;  /* 0x0000001fff057899 */ /* 0x000fe20008011404 */
[----:B------:R-:W-:Y:S01]  /*0b80*/  BSSY.RECONVERGENT B0, `(.L_x_16249) ;  /* 0x000002e000007945 */ /* 0x000fe20003800200 */
[----:B------:R-:W-:Y:S02]  /*0b90*/  ULOP3.LUT UP0, URZ, UR11, UR17, URZ, 0xfc, UP0 ;  /* 0x000000110bff7292 */ /* 0x000fe4000800fcff */
[----:B------:R-:W-:-:S06]  /*0ba0*/  ULEA.HI UR5, UR5, UR4, URZ, 0x2 ;  /* 0x0000000405057291 */ /* 0x000fcc000f8f10ff */
[----:B------:R-:W-:-:S04]  /*0bb0*/  MOV R29, UR5 ;  /* 0x00000005001d7c02 */ /* 0x000fc80008000f00 */
[----:B-1----:R-:W-:-:S04]  /*0bc0*/  LEA.HI.SX32 R38, R29, R40, 0x1e ;  /* 0x000000281d267211 */ /* 0x002fc800078ff2ff */
[----:B------:R-:W-:Y:S01]  /*0bd0*/  MOV R46, R38 ;  /* 0x00000026002e7202 */ /* 0x000fe20000000f00 */
[----:B0-----:R-:W-:Y:S06]  /*0be0*/  @!P1 BRA `(.L_x_16250) ;  /* 0x00000000009c9947 */ /* 0x001fec0003800000 */
[----:B------:R-:W-:Y:S01]  /*0bf0*/  ISETP.NE.U32.AND P2, PT, RZ, UR10, PT ;  /* 0x0000000aff007c0c */ /* 0x000fe2000bf45070 */
[----:B------:R-:W0:Y:S03]  /*0c00*/  LDC.64 R28, c[0x0][0x390] ;  /* 0x0000e400ff1c7b82 */ /* 0x000e260000000a00 */
[----:B------:R-:W-:-:S13]  /*0c10*/  ISETP.NE.AND.EX P2, PT, RZ, UR11, PT, P2 ;  /* 0x0000000bff007c0c */ /* 0x000fda000bf45320 */
[----:B------:R-:W1:Y:S01]  /*0c20*/  @P2 LDC.64 R32, c[0x0][0x3a0] ;  /* 0x0000e800ff202b82 */ /* 0x000e620000000a00 */
[----:B0-----:R-:W-:-:S06]  /*0c30*/  IMAD.WIDE.U32 R28, R38, 0x10, R28 ;  /* 0x00000010261c7825 */ /* 0x001fcc00078e001c */
[----:B------:R-:W2:Y:S01]  /*0c40*/  LDG.E.128 R28, desc[UR8][R28.64] ;  /* 0x000000081c1c7981 */ /* 0x000ea2000c1e1d00 */
[----:B-1----:R-:W-:-:S06]  /*0c50*/  @P2 IMAD.WIDE.U32 R32, R38, 0x10, R32 ;  /* 0x0000001026202825 */ /* 0x002fcc00078e0020 */
[----:B------:R-:W2:Y:S01]  /*0c60*/  @P2 LDG.E.128 R32, desc[UR8][R32.64] ;  /* 0x0000000820202981 */ /* 0x000ea2000c1e1d00 */
[----:B------:R-:W-:Y:S01]  /*0c70*/  PLOP3.LUT P3, PT, PT, PT, UP0, 0x80, 0x8 ;  /* 0x000000000008781c */ /* 0x000fe20003f6f008 */
[-C--:B--2--5:R-:W-:Y:S01]  /*0c80*/  @P2 FFMA.FTZ R23, R28, R42.reuse, R32 ;  /* 0x0000002a1c172223 */ /* 0x0a4fe20000010020 */
[-C--:B------:R-:W-:Y:S01]  /*0c90*/  @P2 FFMA.FTZ R47, R29, R42.reuse, R33 ;  /* 0x0000002a1d2f2223 */ /* 0x080fe20000010021 */
[-C--:B------:R-:W-:Y:S01]  /*0ca0*/  @P2 FFMA.FTZ R59, R30, R42.reuse, R34 ;  /* 0x0000002a1e3b2223 */ /* 0x080fe20000010022 */
[----:B------:R-:W-:Y:S02]  /*0cb0*/  @P2 FFMA.FTZ R71, R31, R42, R35 ;  /* 0x0000002a1f472223 */ /* 0x000fe40000010023 */
[----:B------:R-:W-:Y:S02]  /*0cc0*/  @P2 MOV R24, R23 ;  /* 0x0000001700182202 */ /* 0x000fe40000000f00 */
[----:B------:R-:W-:Y:S02]  /*0cd0*/  @P2 MOV R25, R47 ;  /* 0x0000002f00192202 */ /* 0x000fe40000000f00 */
[----:B------:R-:W-:-:S02]  /*0ce0*/  @P2 MOV R26, R59 ;  /* 0x0000003b001a2202 */ /* 0x000fc40000000f00 */
[----:B------:R-:W-:Y:S01]  /*0cf0*/  @P2 MOV R27, R71 ;  /* 0x00000047001b2202 */ /* 0x000fe20000000f00 */
[----:B------:R-:W-:Y:S06]  /*0d00*/  @P2 BRA `(.L_x_16251) ;  /* 0x00000000003c2947 */ /* 0x000fec0003800000 */
[----:B------:R-:W-:-:S04]  /*0d10*/  UISETP.NE.U32.AND UP2, UPT, UR16, URZ, UPT ;  /* 0x000000ff1000728c */ /* 0x000fc8000bf45070 */
[----:B------:R-:W-:-:S06]  /*0d20*/  UISETP.NE.AND.EX UP2, UPT, UR17, URZ, UPT, UP2 ;  /* 0x000000ff1100728c */ /* 0x000fcc000bf45320 */
[----:B------:R-:W-:-:S13]  /*0d30*/  PLOP3.LUT P0, PT, PT, PT, UP2, 0x80, 0x8 ;  /* 0x000000000008781c */ /* 0x000fda0003f0f028 */
[-C--:B------:R-:W-:Y:S01]  /*0d40*/  @P0 FMUL.FTZ R24, R28, R42.reuse ;  /* 0x0000002a1c180220 */ /* 0x080fe20000410000 */
[-C--:B------:R-:W-:Y:S01]  /*0d50*/  @P0 FMUL.FTZ R25, R29, R42.reuse ;  /* 0x0000002a1d190220 */ /* 0x080fe20000410000 */
[-C--:B------:R-:W-:Y:S01]  /*0d60*/  @P0 FMUL.FTZ R26, R30, R42.reuse ;  /* 0x0000002a1e1a0220 */ /* 0x080fe20000410000 */
[----:B------:R-:W-:Y:S02]  /*0d70*/  @P0 FMUL.FTZ R27, R31, R42 ;  /* 0x0000002a1f1b0220 */ /* 0x000fe40000410000 */
[----:B------:R-:W-:Y:S01]  /*0d80*/  @P0 MOV R23, R24 ;  /* 0x0000001800170202 */ /* 0x000fe20000000f00 */
[-C--:B------:R-:W-:Y:S01]  /*0d90*/  @!P0 FMUL.FTZ R23, R28, R42.reuse ;  /* 0x0000002a1c178220 */ /* 0x080fe20000410000 */
[----:B------:R-:W-:Y:S01]  /*0da0*/  @P0 MOV R47, R25 ;  /* 0x00000019002f0202 */ /* 0x000fe20000000f00 */
[----:B------:R-:W-:Y:S01]  /*0db0*/  @!P0 FMUL.FTZ R47, R29, R42 ;  /* 0x0000002a1d2f8220 */ /* 0x000fe20000410000 */
[----:B------:R-:W-:Y:S01]  /*0dc0*/  @P0 MOV R59, R26 ;  /* 0x0000001a003b0202 */ /* 0x000fe20000000f00 */
[-C--:B------:R-:W-:Y:S01]  /*0dd0*/  @!P0 FMUL.FTZ R59, R30, R42.reuse ;  /* 0x0000002a1e3b8220 */ /* 0x080fe20000410000 */
[----:B------:R-:W-:Y:S01]  /*0de0*/  @P0 MOV R71, R27 ;  /* 0x0000001b00470202 */ /* 0x000fe20000000f00 */
[----:B------:R-:W-:-:S07]  /*0df0*/  @!P0 FMUL.FTZ R71, R31, R42 ;  /* 0x0000002a1f478220 */ /* 0x000fce0000410000 */
.L_x_16251:
[----:B------:R-:W0:Y:S01]  /*0e00*/  @P3 LDC.64 R28, c[0x0][0x3a8] ;  /* 0x0000ea00ff1c3b82 */ /* 0x000e220000000a00 */
[----:B------:R-:W-:Y:S02]  /*0e10*/  PLOP3.LUT P2, PT, PT, PT, UP0, 0x80, 0x8 ;  /* 0x000000000008781c */ /* 0x000fe40003f4f008 */
[----:B------:R-:W-:Y:S02]  /*0e20*/  PLOP3.LUT P3, PT, PT, PT, UP0, 0x80, 0x8 ;  /* 0x000000000008781c */ /* 0x000fe40003f6f008 */
[----:B------:R-:W-:-:S09]  /*0e30*/  IADD3 R46, PT, PT, R38, 0x80, RZ ;  /* 0x00000080262e7810 */ /* 0x000fd20007ffe0ff */
[----:B0-----:R-:W-:-:S05]  /*0e40*/  @P2 IMAD.WIDE.U32 R28, R38, 0x10, R28 ;  /* 0x00000010261c2825 */ /* 0x001fca00078e001c */
[----:B------:R0:W-:Y:S02]  /*0e50*/  @P3 STG.E.128 desc[UR8][R28.64], R24 ;  /* 0x000000181c003986 */ /* 0x0001e4000c101d08 */
.L_x_16250:
[----:B------:R-:W-:Y:S05]  /*0e60*/  BSYNC.RECONVERGENT B0 ;  /* 0x0000000000007941 */ /* 0x000fea0003800200 */
.L_x_16249:
        /* <DEDUP_REMOVED lines=9> */
[----:B------:R-:W2:Y:S01]  /*0f00*/  LDG.E.128 R28, desc[UR8][R28.64] ;  /* 0x000000081c1c7981 */ /* 0x000ea2000c1e1d00 */
[----:B-1----:R-:W-:-:S06]  /*0f10*/  @P2 IMAD.WIDE.U32 R32, R46, 0x10, R32 ;  /* 0x000000102e202825 */ /* 0x002fcc00078e0020 */
[----:B------:R-:W2:Y:S02]  /*0f20*/  @P2 LDG.E.128 R32, desc[UR8][R32.64] ;  /* 0x0000000820202981 */ /* 0x000ea4000c1e1d00 */
        /* <DEDUP_REMOVED lines=9> */
[----:B------:R-:W-:Y:S01]  /*0fc0*/  ISETP.NE.U32.AND P2, PT, RZ, UR16, PT ;  /* 0x00000010ff007c0c */ /* 0x000fe2000bf45070 */
[-C--:B------:R-:W-:Y:S01]  /*0fd0*/  FMUL.FTZ R37, R28, R42.reuse ;  /* 0x0000002a1c257220 */ /* 0x080fe20000410000 */
[-C--:B------:R-:W-:Y:S01]  /*0fe0*/  FMUL.FTZ R49, R29, R42.reuse ;  /* 0x0000002a1d317220 */ /* 0x080fe20000410000 */
[-C--:B------:R-:W-:Y:S01]  /*0ff0*/  FMUL.FTZ R61, R30, R42.reuse ;  /* 0x0000002a1e3d7220 */ /* 0x080fe20000410000 */
[----:B------:R-:W-:Y:S01]  /*1000*/  ISETP.NE.AND.EX P2, PT, RZ, UR17, PT, P2 ;  /* 0x00000011ff007c0c */ /* 0x000fe2000bf45320 */
[----:B------:R-:W-:-:S12]  /*1010*/  FMUL.FTZ R73, R31, R42 ;  /* 0x0000002a1f497220 */ /* 0x000fd80000410000 */
[----:B------:R-:W-:Y:S02]  /*1020*/  @P2 MOV R24, R37 ;  /* 0x0000002500182202 */ /* 0x000fe40000000f00 */
[----:B------:R-:W-:Y:S02]  /*1030*/  @P2 MOV R25, R49 ;  /* 0x0000003100192202 */ /* 0x000fe40000000f00 */
[----:B------:R-:W-:Y:S02]  /*1040*/  @P2 MOV R26, R61 ;  /* 0x0000003d001a2202 */ /* 0x000fe40000000f00 */
[----:B------:R-:W-:-:S07]  /*1050*/  @P2 MOV R27, R73 ;  /* 0x00000049001b2202 */ /* 0x000fce0000000f00 */
.L_x_16254:
[----:B------:R-:W-:Y:S02]  /*1060*/  PLOP3.LUT P2, PT, PT, PT, UP0, 0x80, 0x8 ;  /* 0x000000000008781c */ /* 0x000fe40003f4f008 */
[----:B------:R-:W-:-:S11]  /*1070*/  PLOP3.LUT P3, PT, PT, PT, UP0, 0x80, 0x8 ;  /* 0x000000000008781c */ /* 0x000fd60003f6f008 */
[----:B------:R-:W0:Y:S01]  /*1080*/  @P2 LDC.64 R28, c[0x0][0x3a8] ;  /* 0x0000ea00ff1c2b82 */ /* 0x000e220000000a00 */
[----:B------:R-:W-:-:S13]  /*1090*/  PLOP3.LUT P2, PT, PT, PT, UP0, 0x80, 0x8 ;  /* 0x000000000008781c */ /* 0x000fda0003f4f008 */
[C---:B0-----:R-:W-:Y:S01]  /*10a0*/  @P2 IMAD.WIDE.U32 R28, R46.reuse, 0x10, R28 ;  /* 0x000000102e1c2825 */ /* 0x041fe200078e001c */
[----:B------:R-:W-:-:S04]  /*10b0*/  IADD3 R46, PT, PT, R46, 0x80, RZ ;  /* 0x000000802e2e7810 */ /* 0x000fc80007ffe0ff */
[----:B------:R1:W-:Y:S03]  /*10c0*/  @P3 STG.E.128 desc[UR8][R28.64], R24 ;  /* 0x000000181c003986 */ /* 0x0003e6000c101d08 */
.L_x_16253:
[----:B------:R-:W-:Y:S05]  /*10d0*/  BSYNC.RECONVERGENT B0 ;  /* 0x0000000000007941 */ /* 0x000fea0003800200 */
.L_x_16252:
        /* <DEDUP_REMOVED lines=30> */
.L_x_16257:
[----:B------:R-:W-:Y:S02]  /*12c0*/  PLOP3.LUT P3, PT, PT, PT, UP0, 0x80, 0x8 ;  /* 0x000000000008781c */ /* 0x000fe40003f6f008 */
[----:B------:R-:W-:-:S11]  /*12d0*/  PLOP3.LUT P4, PT, PT, PT, UP0, 0x80, 0x8 ;  /* 0x000000000008781c */ /* 0x000fd60003f8f008 */
[----:B------:R-:W0:Y:S01]  /*12e0*/  @P3 LDC.64 R28, c[0x0][0x3a8] ;  /* 0x0000ea00ff1c3b82 */ /* 0x000e220000000a00 */
[----:B------:R-:W-:-:S13]  /*12f0*/  PLOP3.LUT P3, PT, PT, PT, UP0, 0x80, 0x8 ;  /* 0x000000000008781c */ /* 0x000fda0003f6f008 */
[C---:B0-----:R-:W-:Y:S01]  /*1300*/  @P3 IMAD.WIDE.U32 R28, R46.reuse, 0x10, R28 ;  /* 0x000000102e1c3825 */ /* 0x041fe200078e001c */
[----:B------:R-:W-:-:S04]  /*1310*/  IADD3 R46, PT, PT, R46, 0x80, RZ ;  /* 0x000000802e2e7810 */ /* 0x000fc80007ffe0ff */
[----:B------:R2:W-:Y:S03]  /*1320*/  @P4 STG.E.128 desc[UR8][R28.64], R24 ;  /* 0x000000181c004986 */ /* 0x0005e6000c101d08 */
.L_x_16256:
[----:B------:R-:W-:Y:S05]  /*1330*/  BSYNC.RECONVERGENT B0 ;  /* 0x0000000000007941 */ /* 0x000fea0003800200 */
.L_x_16255:
[----:B------:R-:W-:Y:S01]  /*1340*/  ISETP.GE.U32.AND P3, PT, R0, 0x200, PT ;  /* 0x000002000000780c */ /* 0x000fe20003f66070 */
[----:B------:R-:W-:-:S12]  /*1350*/  BSSY.RECONVERGENT B0, `(.L_x_16258) ;  /* 0x0000024000007945 */ /* 0x000fd80003800200 */
[----:B------:R-:W-:Y:S05]  /*1360*/  @!P3 BRA `(.L_x_16259) ;  /* 0x000000000088b947 */ /* 0x000fea0003800000 */
[----:B------:R-:W-:Y:S01]  /*1370*/  ISETP.NE.U32.AND P4, PT, RZ, UR10, PT ;  /* 0x0000000aff007c0c */ /* 0x000fe2000bf85070 */
[----:B012---:R-:W0:Y:S03]  /*1380*/  LDC.64 R28, c[0x0][0x390] ;  /* 0x0000e400ff1c7b82 */ /* 0x007e260000000a00 */
        /* <DEDUP_REMOVED lines=25> */
.L_x_16260:
[----:B------:R-:W-:Y:S02]  /*1520*/  PLOP3.LUT P4, PT, PT, PT, UP0, 0x80, 0x8 ;  /* 0x000000000008781c */ /* 0x000fe40003f8f008 */
[----:B------:R-:W-:-:S11]  /*1530*/  PLOP3.LUT P5, PT, PT, PT, UP0, 0x80, 0x8 ;  /* 0x000000000008781c */ /* 0x000fd60003faf008 */
[----:B------:R-:W0:Y:S01]  /*1540*/  @P4 LDC.64 R28, c[0x0][0x3a8] ;  /* 0x0000ea00ff1c4b82 */ /* 0x000e220000000a00 */
[----:B------:R-:W-:-:S13]  /*1550*/  PLOP3.LUT P4, PT, PT, PT, UP0, 0x80, 0x8 ;  /* 0x000000000008781c */ /* 0x000fda0003f8f008 */
[C---:B0-----:R-:W-:Y:S01]  /*1560*/  @P4 IMAD.WIDE.U32 R28, R46.reuse, 0x10, R28 ;  /* 0x000000102e1c4825 */ /* 0x041fe200078e001c */
[----:B------:R-:W-:-:S04]  /*1570*/  IADD3 R46, PT, PT, R46, 0x80, RZ ;  /* 0x000000802e2e7810 */ /* 0x000fc80007ffe0ff */
[----:B------:R3:W-:Y:S03]  /*1580*/  @P5 STG.E.128 desc[UR8][R28.64], R24 ;  /* 0x000000181c005986 */ /* 0x0007e6000c101d08 */
.L_x_16259:
[----:B------:R-:W-:Y:S05]  /*1590*/  BSYNC.RECONVERGENT B0 ;  /* 0x0000000000007941 */ /* 0x000fea0003800200 */
.L_x_16258:
[----:B------:R-:W-:Y:S01]  /*15a0*/  ISETP.GE.U32.AND P4, PT, R0, 0x280, PT ;  /* 0x000002800000780c */ /* 0x000fe20003f86070 */
[----:B------:R-:W-:-:S12]  /*15b0*/  BSSY.RECONVERGENT B0, `(.L_x_16261) ;  /* 0x0000024000007945 */ /* 0x000fd80003800200 */
[----:B------:R-:W-:Y:S05]  /*15c0*/  @!P4 BRA `(.L_x_16262) ;  /* 0x000000000088c947 */ /* 0x000fea0003800000 */
[----:B------:R-:W-:Y:S01]  /*15d0*/  ISETP.NE.U32.AND P5, PT, RZ, UR10, PT ;  /* 0x0000000aff007c0c */ /* 0x000fe2000bfa5070 */
[----:B0123--:R-:W0:Y:S03]  /*15e0*/  LDC.64 R28, c[0x0][0x390] ;  /* 0x0000e400ff1c7b82 */ /* 0x00fe260000000a00 */
        /* <DEDUP_REMOVED lines=25> */
.L_x_16263:
[----:B------:R-:W-:-:S13]  /*1780*/  PLOP3.LUT P5, PT, PT, PT, UP0, 0x80, 0x8 ;  /* 0x000000000008781c */ /* 0x000fda0003faf008 */
[----:B------:R-:W0:Y:S01]  /*1790*/  @P5 LDC.64 R28, c[0x0][0x3a8] ;  /* 0x0000ea00ff1c5b82 */ /* 0x000e220000000a00 */
[----:B------:R-:W-:-:S13]  /*17a0*/  PLOP3.LUT P5, PT, PT, PT, UP0, 0x80, 0x8 ;  /* 0x000000000008781c */ /* 0x000fda0003faf008 */
[C---:B0-----:R-:W-:Y:S01]  /*17b0*/  @P5 IMAD.WIDE.U32 R28, R46.reuse, 0x10, R28 ;  /* 0x000000102e1c5825 */ /* 0x041fe200078e001c */
[----:B------:R-:W-:Y:S02]  /*17c0*/  PLOP3.LUT P5, PT, PT, PT, UP0, 0x80, 0x8 ;  /* 0x000000000008781c */ /* 0x000fe40003faf008 */
[----:B------:R-:W-:-:S11]  /*17d0*/  IADD3 R46, PT, PT, R46, 0x80, RZ ;  /* 0x000000802e2e7810 */ /* 0x000fd60007ffe0ff */
[----:B------:R4:W-:Y:S02]  /*17e0*/  @P5 STG.E.128 desc[UR8][R28.64], R24 ;  /* 0x000000181c005986 */ /* 0x0009e4000c101d08 */
.L_x_16262:
[----:B------:R-:W-:Y:S05]  /*17f0*/  BSYNC.RECONVERGENT B0 ;  /* 0x0000000000007941 */ /* 0x000fea0003800200 */
.L_x_16261:
[----:B------:R-:W-:Y:S01]  /*1800*/  ISETP.GE.U32.AND P5, PT, R0, 0x300, PT ;  /* 0x000003000000780c */ /* 0x000fe20003fa6070 */
[----:B------:R-:W-:-:S12]  /*1810*/  BSSY.RECONVERGENT B0, `(.L_x_16264) ;  /* 0x000002f000007945 */ /* 0x000fd80003800200 */
[----:B------:R-:W-:Y:S05]  /*1820*/  @!P5 BRA `(.L_x_16265) ;  /* 0x0000000000b4d947 */ /* 0x000fea0003800000 */
[----:B------:R-:W-:Y:S01]  /*1830*/  ISETP.NE.U32.AND P6, PT, RZ, UR10, PT ;  /* 0x0000000aff007c0c */ /* 0x000fe2000bfc5070 */
[----:B01234-:R-:W0:Y:S03]  /*1840*/  LDC.64 R28, c[0x0][0x390] ;  /* 0x0000e400ff1c7b82 */ /* 0x01fe260000000a00 */
        /* <DEDUP_REMOVED lines=15> */
[----:B------:R-:W-:Y:S01]  /*1940*/  UISETP.NE.U32.AND UP2, UPT, UR16, URZ, UPT ;  /* 0x000000ff1000728c */ /* 0x000fe2000bf45070 */
[-C--:B------:R-:W-:Y:S01]  /*1950*/  FMUL.FTZ R45, R28, R42.reuse ;  /* 0x0000002a1c2d7220 */ /* 0x080fe20000410000 */
[-C--:B------:R-:W-:Y:S01]  /*1960*/  FMUL.FTZ R57, R29, R42.reuse ;  /* 0x0000002a1d397220 */ /* 0x080fe20000410000 */
[-C--:B------:R-:W-:Y:S01]  /*1970*/  FMUL.FTZ R69, R30, R42.reuse ;  /* 0x0000002a1e457220 */ /* 0x080fe20000410000 */
[----:B------:R-:W-:Y:S01]  /*1980*/  UISETP.NE.AND.EX UP2, UPT, UR17, URZ, UPT, UP2 ;  /* 0x000000ff1100728c */ /* 0x000fe2000bf45320 */
[----:B------:R-:W-:-:S05]  /*1990*/  FMUL.FTZ R36, R31, R42 ;  /* 0x0000002a1f247220 */ /* 0x000fca0000410000 */
[----:B------:R-:W-:-:S13]  /*19a0*/  PLOP3.LUT P6, PT, PT, PT, UP2, 0x80, 0x8 ;  /* 0x000000000008781c */ /* 0x000fda0003fcf028 */
[----:B------:R-:W-:Y:S02]  /*19b0*/  @P6 MOV R24, R45 ;  /* 0x0000002d00186202 */ /* 0x000fe40000000f00 */
[----:B------:R-:W-:Y:S02]  /*19c0*/  PLOP3.LUT P6, PT, PT, PT, UP2, 0x80, 0x8 ;  /* 0x000000000008781c */ /* 0x000fe40003fcf028 */
[----:B------:R-:W-:Y:S02]  /*19d0*/  PLOP3.LUT P6, PT, PT, PT, UP2, 0x80, 0x8 ;  /* 0x000000000008781c */ /* 0x000fe40003fcf028 */
[----:B------:R-:W-:Y:S02]  /*19e0*/  PLOP3.LUT P6, PT, PT, PT, UP2, 0x80, 0x8 ;  /* 0x000000000008781c */ /* 0x000fe40003fcf028 */
[----:B------:R-:W-:Y:S02]  /*19f0*/  PLOP3.LUT P6, PT, PT, PT, UP2, 0x80, 0x8 ;  /* 0x000000000008781c */ /* 0x000fe40003fcf028 */
[----:B------:R-:W-:-:S13]  /*1a00*/  PLOP3.LUT P6, PT, PT, PT, UP2, 0x80, 0x8 ;  /* 0x000000000008781c */ /* 0x000fda0003fcf028 */
[----:B------:R-:W-:Y:S02]  /*1a10*/  @P6 MOV R25, R57 ;  /* 0x0000003900196202 */ /* 0x000fe40000000f00 */
[----:B------:R-:W-:Y:S02]  /*1a20*/  PLOP3.LUT P6, PT, PT, PT, UP2, 0x80, 0x8 ;  /* 0x000000000008781c */ /* 0x000fe40003fcf028 */
[----:B------:R-:W-:Y:S02]  /*1a30*/  PLOP3.LUT P6, PT, PT, PT, UP2, 0x80, 0x8 ;  /* 0x000000000008781c */ /* 0x000fe40003fcf028 */
[----:B------:R-:W-:-:S13]  /*1a40*/  PLOP3.LUT P6, PT, PT, PT, UP2, 0x80, 0x8 ;  /* 0x000000000008781c */ /* 0x000fda0003fcf028 */
[----:B------:R-:W-:Y:S02]  /*1a50*/  @P6 MOV R26, R69 ;  /* 0x00000045001a6202 */ /* 0x000fe40000000f00 */
[----:B------:R-:W-:Y:S02]  /*1a60*/  PLOP3.LUT P6, PT, PT, PT, UP2, 0x80, 0x8 ;  /* 0x000000000008781c */ /* 0x000fe40003fcf028 */
[----:B------:R-:W-:Y:S02]  /*1a70*/  PLOP3.LUT P6, PT, PT, PT, UP2, 0x80, 0x8 ;  /* 0x000000000008781c */ /* 0x000fe40003fcf028 */
[----:B------:R-:W-:-:S13]  /*1a80*/  PLOP3.LUT P6, PT, PT, PT, UP2, 0x80, 0x8 ;  /* 0x000000000008781c */ /* 0x000fda0003fcf028 */
[----:B------:R-:W-:-:S07]  /*1a90*/  @P6 MOV R27, R36 ;  /* 0x00000024001b6202 */ /* 0x000fce0000000f00 */
.L_x_16266:
[----:B------:R-:W-:-:S13]  /*1aa0*/  PLOP3.LUT P6, PT, PT, PT, UP0, 0x80, 0x8 ;  /* 0x000000000008781c */ /* 0x000fda0003fcf008 */
[----:B------:R-:W0:Y:S01]  /*1ab0*/  @P6 LDC.64 R28, c[0x0][0x3a8] ;  /* 0x0000ea00ff1c6b82 */ /* 0x000e220000000a00 */
[----:B------:R-:W-:-:S13]  /*1ac0*/  PLOP3.LUT P6, PT, PT, PT, UP0, 0x80, 0x8 ;  /* 0x000000000008781c */ /* 0x000fda0003fcf008 */
[----:B0-----:R-:W-:Y:S01]  /*1ad0*/  @P6 IMAD.WIDE.U32 R28, R46, 0x10, R28 ;  /* 0x000000102e1c6825 */ /* 0x001fe200078e001c */
[----:B------:R-:W-:-:S13]  /*1ae0*/  PLOP3.LUT P6, PT, PT, PT, UP0, 0x80, 0x8 ;  /* 0x000000000008781c */ /* 0x000fda0003fcf008 */
[----:B------:R0:W-:Y:S02]  /*1af0*/  @P6 STG.E.128 desc[UR8][R28.64], R24 ;  /* 0x000000181c006986 */ /* 0x0001e4000c101d08 */
.L_x_16265:
[----:B------:R-:W-:Y:S05]  /*1b00*/  BSYNC.RECONVERGENT B0 ;  /* 0x0000000000007941 */ /* 0x000fea0003800200 */
.L_x_16264:
[----:B------:R-:W-:Y:S01]  /*1b10*/  FADD.FTZ R30, RZ, R23 ;  /* 0x00000017ff1e7221 */ /* 0x000fe20000010000 */
[C---:B------:R-:W-:Y:S01]  /*1b20*/  ISETP.GT.U32.AND P6, PT, R0.reuse, 0xff, PT ;  /* 0x000000ff0000780c */ /* 0x040fe20003fc4070 */
[----:B------:R-:W-:Y:S01]  /*1b30*/  BSSY.RECONVERGENT B0, `(.L_x_16267) ;  /* 0x0000072000007945 */ /* 0x000fe20003800200 */
[----:B01234-:R-:W-:Y:S01]  /*1b40*/  P2R R28, PR, RZ, 0x1 ;  /* 0x00000001ff1c7803 */ /* 0x01ffe20000000000 */
[----:B------:R-:W-:Y:S01]  /*1b50*/  FADD.FTZ R30, R47, R30 ;  /* 0x0000001e2f1e7221 */ /* 0x000fe20000010000 */
[----:B------:R-:W-:-:S03]  /*1b60*/  ISETP.GT.U32.AND P0, PT, R0, 0x17f, PT ;  /* 0x0000017f0000780c */ /* 0x000fc60003f04070 */
[----:B------:R-:W-:-:S04]  /*1b70*/  FADD.FTZ R30, R59, R30 ;  /* 0x0000001e3b1e7221 */ /* 0x000fc80000010000 */
[----:B------:R-:W-:-:S05]  /*1b80*/  FADD.FTZ R30, R71, R30 ;  /* 0x0000001e471e7221 */ /* 0x000fca0000010000 */
[----:B------:R-:W-:-:S05]  /*1b90*/  FSEL R30, R30, RZ, P1 ;  /* 0x000000ff1e1e7208 */ /* 0x000fca0000800000 */
[----:B------:R-:W-:-:S04]  /*1ba0*/  FADD.FTZ R32, R37, R30 ;  /* 0x0000001e25207221 */ /* 0x000fc80000010000 */
[----:B------:R-:W-:-:S04]  /*1bb0*/  FADD.FTZ R32, R49, R32 ;  /* 0x0000002031207221 */ /* 0x000fc80000010000 */
[----:B------:R-:W-:-:S04]  /*1bc0*/  FADD.FTZ R32, R61, R32 ;  /* 0x000000203d207221 */ /* 0x000fc80000010000 */
[----:B------:R-:W-:-:S04]  /*1bd0*/  @P6 FADD.FTZ R30, R73, R32 ;  /* 0x00000020491e6221 */ /* 0x000fc80000010000 */
[----:B------:R-:W-:-:S04]  /*1be0*/  FADD.FTZ R32, R39, R30 ;  /* 0x0000001e27207221 */ /* 0x000fc80000010000 */
[----:B------:R-:W-:-:S04]  /*1bf0*/  FADD.FTZ R32, R51, R32 ;  /* 0x0000002033207221 */ /* 0x000fc80000010000 */
[----:B------:R-:W-:-:S04]  /*1c00*/  FADD.FTZ R32, R63, R32 ;  /* 0x000000203f207221 */ /* 0x000fc80000010000 */
[----:B------:R-:W-:Y:S01]  /*1c10*/  @P0 FADD.FTZ R30, R75, R32 ;  /* 0x000000204b1e0221 */ /* 0x000fe20000010000 */
[----:B------:R-:W-:-:S03]  /*1c20*/  ISETP.GT.U32.AND P0, PT, R0, 0x1ff, PT ;  /* 0x000001ff0000780c */ /* 0x000fc60003f04070 */
        /* <DEDUP_REMOVED lines=14> */
[----:B------:R-:W-:-:S04]  /*1d10*/  ISETP.NE.AND P0, PT, R28, RZ, PT ;  /* 0x000000ff1c00720c */ /* 0x000fc80003f05270 */
        /* <DEDUP_REMOVED lines=12> */
[----:B------:R-:W-:-:S03]  /*1de0*/  FADD.FTZ R29, R47, -R28 ;  /* 0x8000001c2f1d7221 */ /* 0x000fc60000010000 */
[----:B------:R-:W-:-:S04]  /*1df0*/  FFMA.FTZ R30, R30, R30, RZ ;  /* 0x0000001e1e1e7223 */ /* 0x000fc800000100ff */
[----:B------:R-:W-:Y:S01]  /*1e00*/  FFMA.FTZ R29, R29, R29, R30 ;  /* 0x0000001d1d1d7223 */ /* 0x000fe2000001001e */
[----:B------:R-:W-:-:S04]  /*1e10*/  FADD.FTZ R30, R59, -R28 ;  /* 0x8000001c3b1e7221 */ /* 0x000fc80000010000 */
[----:B------:R-:W-:Y:S01]  /*1e20*/  FFMA.FTZ R30, R30, R30, R29 ;  /* 0x0000001e1e1e7223 */ /* 0x000fe2000001001d */
[----:B------:R-:W-:-:S04]  /*1e30*/  FADD.FTZ R29, R71, -R28 ;  /* 0x8000001c471d7221 */ /* 0x000fc80000010000 */
[----:B------:R-:W-:Y:S01]  /*1e40*/  FFMA.FTZ R30, R29, R29, R30 ;  /* 0x0000001d1d1e7223 */ /* 0x000fe2000001001e */
[----:B------:R-:W-:-:S04]  /*1e50*/  FADD.FTZ R29, R49, -R28 ;  /* 0x8000001c311d7221 */ /* 0x000fc80000010000 */
[----:B------:R-:W-:Y:S01]  /*1e60*/  FSEL R31, R30, RZ, P1 ;  /* 0x000000ff1e1f7208 */ /* 0x000fe20000800000 */
[----:B------:R-:W-:-:S04]  /*1e70*/  FADD.FTZ R30, R37, -R28 ;  /* 0x8000001c251e7221 */ /* 0x000fc80000010000 */
[----:B------:R-:W-:-:S04]  /*1e80*/  FFMA.FTZ R30, R30, R30, R31 ;  /* 0x0000001e1e1e7223 */ /* 0x000fc8000001001f */
[----:B------:R-:W-:Y:S01]  /*1e90*/  FFMA.FTZ R29, R29, R29, R30 ;  /* 0x0000001d1d1d7223 */ /* 0x000fe2000001001e */
[----:B------:R-:W-:-:S04]  /*1ea0*/  FADD.FTZ R30, R61, -R28 ;  /* 0x8000001c3d1e7221 */ /* 0x000fc80000010000 */
[----:B------:R-:W-:Y:S01]  /*1eb0*/  FFMA.FTZ R30, R30, R30, R29 ;  /* 0x0000001e1e1e7223 */ /* 0x000fe2000001001d */
[----:B------:R-:W-:-:S04]  /*1ec0*/  FADD.FTZ R29, R73, -R28 ;  /* 0x8000001c491d7221 */ /* 0x000fc80000010000 */
[----:B------:R-:W-:Y:S01]  /*1ed0*/  @P6 FFMA.FTZ R31, R29, R29, R30 ;  /* 0x0000001d1d1f6223 */ /* 0x000fe2000001001e */
[--C-:B------:R-:W-:Y:S01]  /*1ee0*/  FADD.FTZ R30, R39, -R28.reuse ;  /* 0x8000001c271e7221 */ /* 0x100fe20000010000 */
[----:B------:R-:W-:Y:S01]  /*1ef0*/  FADD.FTZ R29, R51, -R28 ;  /* 0x8000001c331d7221 */ /* 0x000fe20000010000 */
[----:B------:R-:W-:Y:S02]  /*1f00*/  ISETP.GT.U32.AND P6, PT, R0, 0x17f, PT ;  /* 0x0000017f0000780c */ /* 0x000fe40003fc4070 */
        /* <DEDUP_REMOVED lines=52> */
.L_x_16268:
[----:B------:R-:W-:Y:S05]  /*2250*/  BSYNC.RECONVERGENT B0 ;  /* 0x0000000000007941 */ /* 0x000fea0003800200 */
.L_x_16267:
[----:B0-----:R-:W-:Y:S01]  /*2260*/  LOP3.LUT R30, R40, 0x1f, RZ, 0xc0, !PT ;  /* 0x0000001f281e7812 */ /* 0x001fe200078ec0ff */
[----:B------:R-:W-:Y:S01]  /*2270*/  BAR.SYNC.DEFER_BLOCKING 0x0 ;  /* 0x0000000000007b1d */ /* 0x000fe20000010000 */
[----:B------:R-:W-:Y:S01]  /*2280*/  HFMA2 R87, -RZ, RZ, 0, 0 ;  /* 0x00000000ff577431 */ /* 0x000fe200000001ff */
[----:B------:R-:W-:Y:S02]  /*2290*/  CS2R R28, SRZ ;  /* 0x00000000001c7805 */ /* 0x000fe4000001ff00 */
[----:B------:R-:W-:Y:S02]  /*22a0*/  ISETP.GT.U32.AND P6, PT, R30, 0x3, PT ;  /* 0x000000031e00780c */ /* 0x000fe40003fc4070 */
[----:B------:R-:W-:Y:S11]  /*22b0*/  BSSY.RECONVERGENT B0, `(.L_x_16269) ;  /* 0x000000a000007945 */ /* 0x000ff60003800200 */
        /* <DEDUP_REMOVED lines=9> */
.L_x_16270:
[----:B------:R-:W-:Y:S05]  /*2350*/  BSYNC.RECONVERGENT B0 ;  /* 0x0000000000007941 */ /* 0x000fea0003800200 */
.L_x_16269:
[----:B0-----:R-:W0:Y:S01]  /*2360*/  SHFL.DOWN PT, R35, R28, 0x2, 0x1f ;  /* 0x08401f001c237f89 */ /* 0x001e2200000e0000 */
[----:B------:R-:W-:Y:S01]  /*2370*/  I2FP.F32.S32 R33, R87 ;  /* 0x0000005700217245 */ /* 0x000fe20000201400 */
[----:B------:R-:W-:Y:S01]  /*2380*/  BSSY.RECONVERGENT B0, `(.L_x_16271) ;  /* 0x0000053000007945 */ /* 0x000fe20003800200 */
[----:B------:R-:W-:Y:S01]  /*2390*/  ISETP.NE.AND P6, PT, R40, RZ, PT ;  /* 0x000000ff2800720c */ /* 0x000fe20003fc5270 */
[----:B------:R-:W1:Y:S01]  /*23a0*/  SHFL.DOWN PT, R32, R87, 0x2, 0x1f ;  /* 0x08401f0057207f89 */ /* 0x000e6200000e0000 */
[----:B------:R-:W-:Y:S02]  /*23b0*/  P2R R31, PR, RZ, 0x1 ;  /* 0x00000001ff1f7803 */ /* 0x000fe40000000000 */
[----:B------:R-:W-:Y:S01]  /*23c0*/  ISETP.NE.AND P0, PT, RZ, UR7, PT ;  /* 0x00000007ff007c0c */ /* 0x000fe2000bf05270 */
[----:B0-----:R-:W-:-:S04]  /*23d0*/  FADD.FTZ R34, -R35, R28 ;  /* 0x0000001c23227221 */ /* 0x001fc80000010100 */
[----:B------:R-:W-:Y:S01]  /*23e0*/  FMUL.FTZ R34, R34, R34 ;  /* 0x0000002222227220 */ /* 0x000fe20000410000 */
[----:B-1----:R-:W-:Y:S02]  /*23f0*/  IADD3 R30, PT, PT, R32, R87, RZ ;  /* 0x00000057201e7210 */ /* 0x002fe40007ffe0ff */
[----:B------:R-:W-:Y:S01]  /*2400*/  I2FP.F32.S32 R32, R32 ;  /* 0x0000002000207245 */ /* 0x000fe20000201400 */
[----:B------:R-:W-:Y:S01]  /*2410*/  FMUL.FTZ R85, R34, R33 ;  /* 0x0000002122557220 */ /* 0x000fe20000410000 */
[----:B-----5:R-:W-:-:S03]  /*2420*/  I2FP.F32.S32 R42, R30 ;  /* 0x0000001e002a7245 */ /* 0x020fc60000201400 */
[-C--:B------:R-:W-:Y:S01]  /*2430*/  FMUL.FTZ R34, R85, R32.reuse ;  /* 0x0000002055227220 */ /* 0x080fe20000410000 */
[----:B------:R-:W-:Y:S01]  /*2440*/  FMUL.FTZ R32, R35, R32 ;  /* 0x0000002023207220 */ /* 0x000fe20000410000 */
[----:B------:R-:W0:Y:S03]  /*2450*/  @!P6 LDC.64 R84, c[0x0][0x3c0] ;  /* 0x0000f000ff54eb82 */ /* 0x000e260000000a00 */
[----:B------:R-:W-:Y:S02]  /*2460*/  FFMA.FTZ R35, R33, R28, R32 ;  /* 0x0000001c21237223 */ /* 0x000fe40000010020 */
[----:B------:R-:W1:Y:S02]  /*2470*/  SHFL.DOWN PT, R28, R29, 0x2, 0x1f ;  /* 0x08401f001d1c7f89 */ /* 0x000e6400000e0000 */
[----:B-1----:R-:W-:Y:S02]  /*2480*/  FADD.FTZ R33, R28, R29 ;  /* 0x0000001d1c217221 */ /* 0x002fe40000010000 */
[----:B------:R-:W1:Y:S02]  /*2490*/  MUFU.RCP R28, R42 ;  /* 0x0000002a001c7308 */ /* 0x000e640000001000 */
[C---:B-1----:R-:W-:Y:S01]  /*24a0*/  FFMA.FTZ R34, R28.reuse, R34, R33 ;  /* 0x000000221c227223 */ /* 0x042fe20000010021 */
[----:B------:R-:W-:Y:S01]  /*24b0*/  FMUL.FTZ R35, R28, R35 ;  /* 0x000000231c237220 */ /* 0x000fe20000410000 */
[----:B------:R-:W1:Y:S04]  /*24c0*/  SHFL.DOWN PT, R33, R30, 0x1, 0x1f ;  /* 0x08201f001e217f89 */ /* 0x000e6800000e0000 */
[----:B------:R-:W2:Y:S04]  /*24d0*/  SHFL.DOWN PT, R32, R35, 0x1, 0x1f ;  /* 0x08201f0023207f89 */ /* 0x000ea800000e0000 */
[----:B------:R-:W3:Y:S01]  /*24e0*/  SHFL.DOWN PT, R29, R34, 0x1, 0x1f ;  /* 0x08201f00221d7f89 */ /* 0x000ee200000e0000 */
[----:B-1----:R-:W-:-:S02]  /*24f0*/  IADD3 R46, PT, PT, R30, R33, RZ ;  /* 0x000000211e2e7210 */ /* 0x002fc40007ffe0ff */
[----:B------:R-:W-:Y:S02]  /*2500*/  I2FP.F32.S32 R33, R33 ;  /* 0x0000002100217245 */ /* 0x000fe40000201400 */
[----:B------:R-:W-:Y:S01]  /*2510*/  I2FP.F32.S32 R46, R46 ;  /* 0x0000002e002e7245 */ /* 0x000fe20000201400 */
[----:B--2---:R-:W-:-:S03]  /*2520*/  FADD.FTZ R28, R35, -R32 ;  /* 0x80000020231c7221 */ /* 0x004fc60000010000 */
[----:B------:R-:W1:Y:S01]  /*2530*/  MUFU.RCP R30, R46 ;  /* 0x0000002e001e7308 */ /* 0x000e620000001000 */
[----:B------:R-:W-:Y:S01]  /*2540*/  FMUL.FTZ R28, R28, R28 ;  /* 0x0000001c1c1c7220 */ /* 0x000fe20000410000 */
[----:B---3--:R-:W-:-:S03]  /*2550*/  FADD.FTZ R29, R34, R29 ;  /* 0x0000001d221d7221 */ /* 0x008fc60000010000 */
[----:B------:R-:W-:-:S04]  /*2560*/  FMUL.FTZ R28, R42, R28 ;  /* 0x0000001c2a1c7220 */ /* 0x000fc80000410000 */
[-C--:B------:R-:W-:Y:S01]  /*2570*/  FMUL.FTZ R28, R28, R33.reuse ;  /* 0x000000211c1c7220 */ /* 0x080fe20000410000 */
[----:B------:R-:W-:-:S04]  /*2580*/  FMUL.FTZ R33, R32, R33 ;  /* 0x0000002120217220 */ /* 0x000fc80000410000 */
[----:B------:R-:W-:Y:S01]  /*2590*/  FFMA.FTZ R33, R42, R35, R33 ;  /* 0x000000232a217223 */ /* 0x000fe20000010021 */
[----:B-1----:R-:W-:-:S03]  /*25a0*/  FFMA.FTZ R28, R30, R28, R29 ;  /* 0x0000001c1e1c7223 */ /* 0x002fc6000001001d */
[----:B------:R-:W-:Y:S02]  /*25b0*/  FMUL.FTZ R29, R30, R33 ;  /* 0x000000211e1d7220 */ /* 0x000fe40000410000 */
[----:B------:R-:W1:Y:S01]  /*25c0*/  LDC R33, c[0x0][0x448] ;  /* 0x00011200ff217b82 */ /* 0x000e620000000800 */
[----:B------:R-:W1:Y:S04]  /*25d0*/  SHFL.IDX PT, R28, R28, RZ, 0x1f ;  /* 0x00001fff1c1c7589 */ /* 0x000e6800000e0000 */
[----:B------:R-:W2:Y:S01]  /*25e0*/  SHFL.IDX PT, R29, R29, RZ, 0x1f ;  /* 0x00001fff1d1d7589 */ /* 0x000ea200000e0000 */
[----:B-1----:R-:W-:Y:S01]  /*25f0*/  FFMA.FTZ R33, R28, UR12, R33 ;  /* 0x0000000c1c217c23 */ /* 0x002fe20008010021 */
[----:B------:R-:W-:Y:S01]  /*2600*/  MOV R28, UR6 ;  /* 0x00000006001c7c02 */ /* 0x000fe20008000f00 */
[----:B--2---:R-:W-:-:S05]  /*2610*/  FMUL.FTZ R30, R29, R29 ;  /* 0x0000001d1d1e7220 */ /* 0x004fca0000410000 */
[----:B------:R-:W-:Y:S02]  /*2620*/  FSEL R30, R30, RZ, P0 ;  /* 0x000000ff1e1e7208 */ /* 0x000fe40000000000 */
[----:B------:R-:W-:-:S03]  /*2630*/  ISETP.NE.AND P0, PT, R31, RZ, PT ;  /* 0x000000ff1f00720c */ /* 0x000fc60003f05270 */
[----:B------:R-:W-:Y:S01]  /*2640*/  FADD.FTZ R33, R33, R30 ;  /* 0x0000001e21217221 */ /* 0x000fe20000010000 */
[----:B------:R-:W-:-:S05]  /*2650*/  MOV R30, UR6 ;  /* 0x00000006001e7c02 */ /* 0x000fca0008000f00 */
[----:B0-----:R-:W-:Y:S01]  /*2660*/  @!P6 IMAD.WIDE R84, R30, 0x4, R84 ;  /* 0x000000041e54e825 */ /* 0x001fe200078e0254 */
[----:B------:R-:W0:Y:S01]  /*2670*/  MUFU.RSQ R33, R33 ;  /* 0x0000002100217308 */ /* 0x000e220000001400 */
[----:B------:R-:W1:Y:S03]  /*2680*/  @!P6 LDC.64 R30, c[0x0][0x3c8] ;  /* 0x0000f200ff1eeb82 */ /* 0x000e660000000a00 */
[----:B------:R2:W-:Y:S01]  /*2690*/  @!P6 STG.E desc[UR8][R84.64], R29 ;  /* 0x0000001d5400e986 */ /* 0x0005e2000c101908 */
[----:B-1----:R-:W-:-:S05]  /*26a0*/  @!P6 IMAD.WIDE R30, R28, 0x4, R30 ;  /* 0x000000041c1ee825 */ /* 0x002fca00078e021e */
[----:B0-----:R2:W-:Y:S01]  /*26b0*/  @!P6 STG.E desc[UR8][R30.64], R33 ;  /* 0x000000211e00e986 */ /* 0x0015e2000c101908 */
[----:B------:R-:W-:-:S04]  /*26c0*/  ISETP.NE.AND P6, PT, RZ, UR7, PT ;  /* 0x00000007ff007c0c */ /* 0x000fc8000bfc5270 */
[----:B------:R-:W-:Y:S01]  /*26d0*/  FSEL R32, R29, RZ, !P6 ;  /* 0x000000ff1d207208 */ /* 0x000fe20007000000 */
[----:B------:R-:W-:Y:S08]  /*26e0*/  @!P1 BRA `(.L_x_16272) ;  /* 0x0000000000709947 */ /* 0x000ff00003800000 */
[--C-:B------:R-:W-:Y:S01]  /*26f0*/  FADD.FTZ R28, R23, -R32.reuse ;  /* 0x80000020171c7221 */ /* 0x100fe20000010000 */
[----:B--2---:R-:W-:Y:S01]  /*2700*/  HADD2.F32 R29, -RZ, R56.H0_H0 ;  /* 0x20000038ff1d7230 */ /* 0x004fe20000004100 */
[----:B------:R-:W-:Y:S01]  /*2710*/  SHF.R.U64 R30, R82, 0x10, R83 ;  /* 0x00000010521e7819 */ /* 0x000fe20000001253 */
[--C-:B------:R-:W-:Y:S01]  /*2720*/  FADD.FTZ R34, R47, -R32.reuse ;  /* 0x800000202f227221 */ /* 0x100fe20000010000 */
[----:B------:R-:W-:Y:S01]  /*2730*/  FMUL.FTZ R31, R33, R28 ;  /* 0x0000001c211f7220 */ /* 0x000fe20000410000 */
[----:B------:R-:W-:Y:S02]  /*2740*/  HADD2.F32 R28, -RZ, R20.H0_H0 ;  /* 0x20000014ff1c7230 */ /* 0x000fe40000004100 */
[----:B------:R-:W-:Y:S01]  /*2750*/  FADD.FTZ R40, R71, -R32 ;  /* 0x8000002047287221 */ /* 0x000fe20000010000 */
[----:B------:R-:W-:Y:S02]  /*2760*/  HADD2.F32 R30, -RZ, R30.H0_H0 ;  /* 0x2000001eff1e7230 */ /* 0x000fe40000004100 */
[----:B------:R-:W-:Y:S01]  /*2770*/  FMUL.FTZ R34, R33, R34 ;  /* 0x0000002221227220 */ /* 0x000fe20000410000 */
[----:B------:R-:W-:Y:S01]  /*2780*/  FFMA.FTZ R28, R31, R29, R28 ;  /* 0x0000001d1f1c7223 */ /* 0x000fe2000001001c */
[----:B------:R-:W-:Y:S01]  /*2790*/  SHF.R.U64 R29, R20, 0x10, R21 ;  /* 0x00000010141d7819 */ /* 0x000fe20000001215 */
[----:B------:R-:W-:-:S02]  /*27a0*/  HADD2.F32 R31, -RZ, R56.H1_H1 ;  /* 0x30000038ff1f7230 */ /* 0x000fc40000004100 */
[----:B------:R-:W-:Y:S02]  /*27b0*/  FMUL.FTZ R40, R33, R40 ;  /* 0x0000002821287220 */ /* 0x000fe40000410000 */
[----:B------:R-:W-:-:S05]  /*27c0*/  HADD2.F32 R29, -RZ, R29.H0_H0 ;  /* 0x2000001dff1d7230 */ /* 0x000fca0000004100 */
[----:B------:R-:W-:Y:S01]  /*27d0*/  FFMA.FTZ R29, R34, R30, R29 ;  /* 0x0000001e221d7223 */ /* 0x000fe2000001001d */
[----:B------:R-:W-:Y:S01]  /*27e0*/  FADD.FTZ R30, R59, -R32 ;  /* 0x800000203b1e7221 */ /* 0x000fe20000010000 */
[----:B------:R-:W-:-:S03]  /*27f0*/  SHF.R.U32.HI R34, RZ, 0x10, R83 ;  /* 0x00000010ff227819 */ /* 0x000fc60000011653 */
[----:B------:R-:W-:Y:S01]  /*2800*/  FMUL.FTZ R35, R33, R30 ;  /* 0x0000001e21237220 */ /* 0x000fe20000410000 */
[----:B------:R-:W-:Y:S02]  /*2810*/  HADD2.F32 R30, -RZ, R21.H0_H0 ;  /* 0x20000015ff1e7230 */ /* 0x000fe40000004100 */
[----:B------:R-:W-:-:S03]  /*2820*/  HADD2.F32 R34, -RZ, R34.H0_H0 ;  /* 0x20000022ff227230 */ /* 0x000fc60000004100 */
[----:B------:R-:W-:Y:S01]  /*2830*/  FFMA.FTZ R30, R35, R31, R30 ;  /* 0x0000001f231e7223 */ /* 0x000fe2000001001e */
[----:B------:R-:W-:-:S05]  /*2840*/  SHF.R.U32.HI R31, RZ, 0x10, R21 ;  /* 0x00000010ff1f7819 */ /* 0x000fca0000011615 */
[----:B------:R-:W-:-:S05]  /*2850*/  HADD2.F32 R31, -RZ, R31.H0_H0 ;  /* 0x2000001fff1f7230 */ /* 0x000fca0000004100 */
[----:B------:R-:W-:Y:S02]  /*2860*/  FFMA.FTZ R31, R40, R34, R31 ;  /* 0x00000022281f7223 */ /* 0x000fe4000001001f */
[----:B------:R-:W0:Y:S02]  /*2870*/  LDC.64 R34, c[0x0][0x428] ;  /* 0x00010a00ff227b82 */ /* 0x000e240000000a00 */
[C---:B0-----:R-:W-:Y:S01]  /*2880*/  IMAD.WIDE.U32 R34, R38.reuse, 0x10, R34 ;  /* 0x0000001026227825 */ /* 0x041fe200078e0022 */
[----:B------:R-:W-:-:S04]  /*2890*/  IADD3 R38, PT, PT, R38, 0x80, RZ ;  /* 0x0000008026267810 */ /* 0x000fc80007ffe0ff */
[----:B------:R0:W-:Y:S03]  /*28a0*/  STG.E.128 desc[UR8][R34.64], R28 ;  /* 0x0000001c22007986 */ /* 0x0001e6000c101d08 */
.L_x_16272:
[----:B------:R-:W-:Y:S05]  /*28b0*/  BSYNC.RECONVERGENT B0 ;  /* 0x0000000000007941 */ /* 0x000fea0003800200 */
.L_x_16271:
[----:B------:R-:W-:Y:S01]  /*28c0*/  ISETP.NE.AND P1, PT, R44, RZ, PT ;  /* 0x000000ff2c00720c */ /* 0x000fe20003f25270 */
[----:B------:R-:W-:-:S12]  /*28d0*/  BSSY.RECONVERGENT B0, `(.L_x_16273) ;  /* 0x000001e000007945 */ /* 0x000fd80003800200 */
[----:B------:R-:W-:Y:S05]  /*28e0*/  @!P1 BRA `(.L_x_16274) ;  /* 0x0000000000709947 */ /* 0x000fea0003800000 */
[--C-:B0-----:R-:W-:Y:S01]  /*28f0*/  FADD.FTZ R28, R37, -R32.reuse ;  /* 0x80000020251c7221 */ /* 0x101fe20000010000 */
[----:B--2---:R-:W-:Y:S01]  /*2900*/  HADD2.F32 R29, -RZ, R58.H0_H0 ;  /* 0x2000003aff1d7230 */ /* 0x004fe20000004100 */
[----:B------:R-:W-:Y:S01]  /*2910*/  SHF.R.U64 R30, R18, 0x10, R19 ;  /* 0x00000010121e7819 */ /* 0x000fe20000001213 */
[--C-:B------:R-:W-:Y:S01]  /*2920*/  FADD.FTZ R34, R49, -R32.reuse ;  /* 0x8000002031227221 */ /* 0x100fe20000010000 */
[----:B------:R-:W-:Y:S01]  /*2930*/  FMUL.FTZ R31, R33, R28 ;  /* 0x0000001c211f7220 */ /* 0x000fe20000410000 */
[----:B------:R-:W-:Y:S02]  /*2940*/  HADD2.F32 R28, -RZ, R18.H0_H0 ;  /* 0x20000012ff1c7230 */ /* 0x000fe40000004100 */
[----:B------:R-:W-:Y:S01]  /*2950*/  FADD.FTZ R40, R73, -R32 ;  /* 0x8000002049287221 */ /* 0x000fe20000010000 */
[----:B------:R-:W-:Y:S02]  /*2960*/  HADD2.F32 R30, -RZ, R30.H0_H0 ;  /* 0x2000001eff1e7230 */ /* 0x000fe40000004100 */
[----:B------:R-:W-:Y:S01]  /*2970*/  FFMA.FTZ R28, R31, R29, R28 ;  /* 0x0000001d1f1c7223 */ /* 0x000fe2000001001c */
[--C-:B------:R-:W-:Y:S01]  /*2980*/  SHF.R.U64 R29, R80, 0x10, R81.reuse ;  /* 0x00000010501d7819 */ /* 0x100fe20000001251 */
[C---:B------:R-:W-:Y:S01]  /*2990*/  FMUL.FTZ R31, R33.reuse, R34 ;  /* 0x00000022211f7220 */ /* 0x040fe20000410000 */
[----:B------:R-:W-:Y:S01]  /*29a0*/  SHF.R.U32.HI R34, RZ, 0x10, R81 ;  /* 0x00000010ff227819 */ /* 0x000fe20000011651 */
[----:B------:R-:W-:-:S02]  /*29b0*/  FMUL.FTZ R40, R33, R40 ;  /* 0x0000002821287220 */ /* 0x000fc40000410000 */
[----:B------:R-:W-:Y:S02]  /*29c0*/  HADD2.F32 R29, -RZ, R29.H0_H0 ;  /* 0x2000001dff1d7230 */ /* 0x000fe40000004100 */
[----:B------:R-:W-:-:S03]  /*29d0*/  HADD2.F32 R34, -RZ, R34.H0_H0 ;  /* 0x20000022ff227230 */ /* 0x000fc60000004100 */
[----:B------:R-:W-:Y:S01]  /*29e0*/  FFMA.FTZ R29, R31, R29, R30 ;  /* 0x0000001d1f1d7223 */ /* 0x000fe2000001001e */
[----:B------:R-:W-:Y:S01]  /*29f0*/  FADD.FTZ R30, R61, -R32 ;  /* 0x800000203d1e7221 */ /* 0x000fe20000010000 */
[----:B------:R-:W-:-:S03]  /*2a00*/  HADD2.F32 R31, -RZ, R58.H1_H1 ;  /* 0x3000003aff1f7230 */ /* 0x000fc60000004100 */
[----:B------:R-:W-:Y:S01]  /*2a10*/  FMUL.FTZ R35, R33, R30 ;  /* 0x0000001e21237220 */ /* 0x000fe20000410000 */
[----:B------:R-:W-:-:S05]  /*2a20*/  HADD2.F32 R30, -RZ, R19.H0_H0 ;  /* 0x20000013ff1e7230 */ /* 0x000fca0000004100 */
        /* <DEDUP_REMOVED lines=8> */
.L_x_16274:
[----:B------:R-:W-:Y:S05]  /*2ab0*/  BSYNC.RECONVERGENT B0 ;  /* 0x0000000000007941 */ /* 0x000fea0003800200 */
.L_x_16273:
[----:B------:R-:W-:Y:S04]  /*2ac0*/  BSSY.RECONVERGENT B0, `(.L_x_16275) ;  /* 0x000001b000007945 */ /* 0x000fe80003800200 */
[----:B------:R-:W-:Y:S05]  /*2ad0*/  @!P2 BRA `(.L_x_16276) ;  /* 0x000000000064a947 */ /* 0x000fea0003800000 */
[--C-:B01----:R-:W-:Y:S01]  /*2ae0*/  FADD.FTZ R28, R39, -R32.reuse ;  /* 0x80000020271c7221 */ /* 0x103fe20000010000 */
        /* <DEDUP_REMOVED lines=9> */
[----:B------:R-:W-:-:S02]  /*2b80*/  HADD2.F32 R29, -RZ, R62.H0_H0 ;  /* 0x2000003eff1d7230 */ /* 0x000fc40000004100 */
[----:B------:R-:W-:Y:S01]  /*2b90*/  FMUL.FTZ R40, R33, R40 ;  /* 0x0000002821287220 */ /* 0x000fe20000410000 */
[----:B------:R-:W-:Y:S02]  /*2ba0*/  HADD2.F32 R31, -RZ, R60.H1_H1 ;  /* 0x3000003cff1f7230 */ /* 0x000fe40000004100 */
[----:B------:R-:W-:Y:S01]  /*2bb0*/  FFMA.FTZ R29, R34, R30, R29 ;  /* 0x0000001e221d7223 */ /* 0x000fe2000001001d */
[----:B------:R-:W-:Y:S01]  /*2bc0*/  FADD.FTZ R30, R63, -R32 ;  /* 0x800000203f1e7221 */ /* 0x000fe20000010000 */
[----:B------:R-:W-:-:S03]  /*2bd0*/  HADD2.F32 R34, -RZ, R62.H1_H1 ;  /* 0x3000003eff227230 */ /* 0x000fc60000004100 */
[----:B------:R-:W-:Y:S01]  /*2be0*/  FMUL.FTZ R35, R33, R30 ;  /* 0x0000001e21237220 */ /* 0x000fe20000410000 */
[----:B------:R-:W-:-:S05]  /*2bf0*/  HADD2.F32 R30, -RZ, R17.H0_H0 ;  /* 0x20000011ff1e7230 */ /* 0x000fca0000004100 */
[----:B------:R-:W-:Y:S01]  /*2c00*/  FFMA.FTZ R30, R35, R31, R30 ;  /* 0x0000001f231e7223 */ /* 0x000fe2000001001e */
[----:B------:R-:W-:-:S05]  /*2c10*/  HADD2.F32 R31, -RZ, R64.H0_H0 ;  /* 0x20000040ff1f7230 */ /* 0x000fca0000004100 */
[----:B------:R-:W-:Y:S02]  /*2c20*/  FFMA.FTZ R31, R40, R34, R31 ;  /* 0x00000022281f7223 */ /* 0x000fe4000001001f */
[----:B------:R-:W0:Y:S02]  /*2c30*/  LDC.64 R34, c[0x0][0x428] ;  /* 0x00010a00ff227b82 */ /* 0x000e240000000a00 */
[C---:B0-----:R-:W-:Y:S01]  /*2c40*/  IMAD.WIDE.U32 R34, R38.reuse, 0x10, R34 ;  /* 0x0000001026227825 */ /* 0x041fe200078e0022 */
[----:B------:R-:W-:-:S04]  /*2c50*/  IADD3 R38, PT, PT, R38, 0x80, RZ ;  /* 0x0000008026267810 */ /* 0x000fc80007ffe0ff */
[----:B------:R3:W-:Y:S03]  /*2c60*/  STG.E.128 desc[UR8][R34.64], R28 ;  /* 0x0000001c22007986 */ /* 0x0007e6000c101d08 */
.L_x_16276:
[----:B------:R-:W-:Y:S05]  /*2c70*/  BSYNC.RECONVERGENT B0 ;  /* 0x0000000000007941 */ /* 0x000fea0003800200 */
.L_x_16275:
[----:B------:R-:W-:Y:S04]  /*2c80*/  BSSY.RECONVERGENT B0, `(.L_x_16277) ;  /* 0x000001a000007945 */ /* 0x000fe80003800200 */
[----:B------:R-:W-:Y:S05]  /*2c90*/  @!P3 BRA `(.L_x_16278) ;  /* 0x000000000060b947 */ /* 0x000fea0003800000 */
[--C-:B01-3--:R-:W-:Y:S01]  /*2ca0*/  FADD.FTZ R28, R41, -R32.reuse ;  /* 0x80000020291c7221 */ /* 0x10bfe20000010000 */
[----:B--2---:R-:W-:Y:S02]  /*2cb0*/  HADD2.F32 R29, -RZ, R48.H0_H0 ;  /* 0x20000030ff1d7230 */ /* 0x004fe40000004100 */
[--C-:B------:R-:W-:Y:S01]  /*2cc0*/  FADD.FTZ R34, R53, -R32.reuse ;  /* 0x8000002035227221 */ /* 0x100fe20000010000 */
[----:B------:R-:W-:Y:S02]  /*2cd0*/  HADD2.F32 R30, -RZ, R50.H0_H0 ;  /* 0x20000032ff1e7230 */ /* 0x000fe40000004100 */
[C---:B------:R-:W-:Y:S01]  /*2ce0*/  FMUL.FTZ R31, R33.reuse, R28 ;  /* 0x0000001c211f7220 */ /* 0x040fe20000410000 */
[----:B------:R-:W-:Y:S02]  /*2cf0*/  HADD2.F32 R28, -RZ, R14.H0_H0 ;  /* 0x2000000eff1c7230 */ /* 0x000fe40000004100 */
[----:B------:R-:W-:Y:S01]  /*2d00*/  FMUL.FTZ R34, R33, R34 ;  /* 0x0000002221227220 */ /* 0x000fe20000410000 */
[----:B------:R-:W-:-:S02]  /*2d10*/  FADD.FTZ R40, R77, -R32 ;  /* 0x800000204d287221 */ /* 0x000fc40000010000 */
[----:B------:R-:W-:Y:S01]  /*2d20*/  FFMA.FTZ R28, R31, R29, R28 ;  /* 0x0000001d1f1c7223 */ /* 0x000fe2000001001c */
[----:B------:R-:W-:Y:S02]  /*2d30*/  HADD2.F32 R29, -RZ, R64.H1_H1 ;  /* 0x30000040ff1d7230 */ /* 0x000fe40000004100 */
        /* <DEDUP_REMOVED lines=14> */
.L_x_16278:
[----:B------:R-:W-:Y:S05]  /*2e20*/  BSYNC.RECONVERGENT B0 ;  /* 0x0000000000007941 */ /* 0x000fea0003800200 */
.L_x_16277:
[----:B------:R-:W-:Y:S04]  /*2e30*/  BSSY.RECONVERGENT B0, `(.L_x_16279) ;  /* 0x000001a000007945 */ /* 0x000fe80003800200 */
[----:B------:R-:W-:Y:S05]  /*2e40*/  @!P4 BRA `(.L_x_16280) ;  /* 0x000000000060c947 */ /* 0x000fea0003800000 */
[--C-:B01-34-:R-:W-:Y:S01]  /*2e50*/  FADD.FTZ R28, R43, -R32.reuse ;  /* 0x800000202b1c7221 */ /* 0x11bfe20000010000 */
        /* <DEDUP_REMOVED lines=23> */
.L_x_16280:
[----:B------:R-:W-:Y:S05]  /*2fd0*/  BSYNC.RECONVERGENT B0 ;  /* 0x0000000000007941 */ /* 0x000fea0003800200 */
.L_x_16279:
[----:B------:R-:W-:Y:S04]  /*2fe0*/  BSSY.RECONVERGENT B0, `(.L_x_16281) ;  /* 0x0000011000007945 */ /* 0x000fe80003800200 */
[----:B------:R-:W-:Y:S05]  /*2ff0*/  @!P5 BRA `(.L_x_16282) ;  /* 0x00000000003cd947 */ /* 0x000fea0003800000 */
[--C-:B01-34-:R-:W-:Y:S01]  /*3000*/  FADD.FTZ R34, R57, -R32.reuse ;  /* 0x8000002039227221 */ /* 0x11bfe20000010000 */
[--C-:B------:R-:W-:Y:S01]  /*3010*/  FADD.FTZ R40, R45, -R32.reuse ;  /* 0x800000202d287221 */ /* 0x100fe20000010000 */
[--C-:B--2---:R-:W-:Y:S01]  /*3020*/  FADD.FTZ R30, R69, -R32.reuse ;  /* 0x80000020451e7221 */ /* 0x104fe20000010000 */
[----:B------:R-:W-:Y:S01]  /*3030*/  FADD.FTZ R28, R36, -R32 ;  /* 0x80000020241c7221 */ /* 0x000fe20000010000 */
[C---:B------:R-:W-:Y:S01]  /*3040*/  FMUL.FTZ R32, R33.reuse, R34 ;  /* 0x0000002221207220 */ /* 0x040fe20000410000 */
[C---:B------:R-:W-:Y:S01]  /*3050*/  FMUL.FTZ R29, R33.reuse, R40 ;  /* 0x00000028211d7220 */ /* 0x040fe20000410000 */
[----:B------:R-:W0:Y:S01]  /*3060*/  LDC.64 R34, c[0x0][0x428] ;  /* 0x00010a00ff227b82 */ /* 0x000e220000000a00 */
[C---:B------:R-:W-:Y:S01]  /*3070*/  FMUL.FTZ R30, R33.reuse, R30 ;  /* 0x0000001e211e7220 */ /* 0x040fe20000410000 */
[----:B------:R-:W-:Y:S01]  /*3080*/  FMUL.FTZ R31, R33, R28 ;  /* 0x0000001c211f7220 */ /* 0x000fe20000410000 */
[----:B------:R-:W-:Y:S01]  /*3090*/  FFMA.FTZ R28, R29, R7, R4 ;  /* 0x000000071d1c7223 */ /* 0x000fe20000010004 */
[----:B------:R-:W-:Y:S01]  /*30a0*/  FFMA.FTZ R29, R32, R8, R11 ;  /* 0x00000008201d7223 */ /* 0x000fe2000001000b */
[----:B------:R-:W-:Y:S01]  /*30b0*/  FFMA.FTZ R30, R30, R6, R5 ;  /* 0x000000061e1e7223 */ /* 0x000fe20000010005 */
[----:B------:R-:W-:Y:S01]  /*30c0*/  FFMA.FTZ R31, R31, R9, R10 ;  /* 0x000000091f1f7223 */ /* 0x000fe2000001000a */
[----:B0-----:R-:W-:-:S05]  /*30d0*/  IMAD.WIDE.U32 R34, R38, 0x10, R34 ;  /* 0x0000001026227825 */ /* 0x001fca00078e0022 */
[----:B------:R0:W-:Y:S02]  /*30e0*/  STG.E.128 desc[UR8][R34.64], R28 ;  /* 0x0000001c22007986 */ /* 0x0001e4000c101d08 */
.L_x_16282:
[----:B------:R-:W-:Y:S05]  /*30f0*/  BSYNC.RECONVERGENT B0 ;  /* 0x0000000000007941 */ /* 0x000fea0003800200 */
.L_x_16281:
[----:B------:R-:W-:Y:S02]  /*3100*/  UIADD3 UR6, UPT, UPT, UR6, UR14, URZ ;  /* 0x0000000e06067290 */ /* 0x000fe4000fffe0ff */
[----:B------:R-:W-:Y:S02]  /*3110*/  UPLOP3.LUT UP1, UPT, UPT, UPT, UP1, 0x40, 0x4 ;  /* 0x000000000004789c */ /* 0x000fe40003f2e810 */
[----:B------:R-:W-:-:S09]  /*3120*/  UISETP.GE.AND UP0, UPT, UR6, UR15, UPT ;  /* 0x0000000f0600728c */ /* 0x000fd2000bf06270 */
[----:B------:R-:W-:Y:S05]  /*3130*/  BRA.U !UP0, `(.L_x_16283) ;  /* 0xffffffd908687547 */ /* 0x000fea000b83ffff */
[----:B------:R-:W-:Y:S05]  /*3140*/  EXIT ;  /* 0x000000000000794d */ /* 0x000fea0003800000 */
.L_x_16284:
        /* <DEDUP_REMOVED lines=11> */
.L_x_20859:


//--------------------- .text._ZN10layer_norm13ln_fwd_kernelINS_13Kernel_traitsI6__halfffffjLj3072ELj1ELj1ELj4ELj16ENS_18Kernel_traits_baseILj3072ES2_ffffjLj128EEEEELb0ELb0ELb0ELb1EEEvNS_9FwdParamsE --------------------------
	.section	.text._ZN10layer_norm13ln_fwd_kernelINS_13Kernel_traitsI6__halfffffjLj3072ELj1ELj1ELj4ELj16ENS_18Kernel_traits_baseILj3072ES2_ffffjLj128EEEEELb0ELb0ELb0ELb1EEEvNS_9FwdParamsE,"ax",@progbits
	.align	128
        .global         _ZN10layer_norm13ln_fwd_kernelINS_13Kernel_traitsI6__halfffffjLj3072ELj1ELj1ELj4ELj16ENS_18Kernel_traits_baseILj3072ES2_ffffjLj128EEEEELb0ELb0ELb0ELb1EEEvNS_9FwdParamsE
        .type           _ZN10layer_norm13ln_fwd_kernelINS_13Kernel_traitsI6__halfffffjLj3072ELj1ELj1ELj4ELj16ENS_18Kernel_traits_baseILj3072ES2_ffffjLj128EEEEELb0ELb0ELb0ELb1EEEvNS_9FwdParamsE,@function
        .size           _ZN10layer_norm13ln_fwd_kernelINS_13Kernel_traitsI6__halfffffjLj3072ELj1ELj1ELj4ELj16ENS_18Kernel_traits_baseILj3072ES2_ffffjLj128EEEEELb0ELb0ELb0ELb1EEEvNS_9FwdParamsE,(.L_x_20860 - _ZN10layer_norm13ln_fwd_kernelINS_13Kernel_traitsI6__halfffffjLj3072ELj1ELj1ELj4ELj16ENS_18Kernel_traits_baseILj3072ES2_ffffjLj128EEEEELb0ELb0ELb0ELb1EEEvNS_9FwdParamsE)
        .other          _ZN10layer_norm13ln_fwd_kernelINS_13Kernel_traitsI6__halfffffjLj3072ELj1ELj1ELj4ELj16ENS_18Kernel_traits_baseILj3072ES2_ffffjLj128EEEEELb0ELb0ELb0ELb1EEEvNS_9FwdParamsE,@"STO_CUDA_ENTRY STV_DEFAULT"
_ZN10layer_norm13ln_fwd_kernelINS_13Kernel_traitsI6__halfffffjLj3072ELj1ELj1ELj4ELj16ENS_18Kernel_traits_baseILj3072ES2_ffffjLj128EEEEELb0ELb0ELb0ELb1EEEvNS_9FwdParamsE:
.text._ZN10layer_norm13ln_fwd_kernelINS_13Kernel_traitsI6__halfffffjLj3072ELj1ELj1ELj4ELj16ENS_18Kernel_traits_baseILj3072ES2_ffffjLj128EEEEELb0ELb0ELb0ELb1EEEvNS_9FwdParamsE:
        /* <DEDUP_REMOVED lines=11> */
[----:B--2---:R-:W2:Y:S04]  /*00b0*/  LDG.E.64 R10, desc[UR10][R8.64] ;  /* 0x0000000a080a7981 */ /* 0x004ea8000c1e1b00 */
[----:B------:R-:W3:Y:S01]  /*00c0*/  LDG.E.64 R14, desc[UR10][R8.64+0x400] ;  /* 0x0004000a080e7981 */ /* 0x000ee2000c1e1b00 */
[----:B0-----:R-:W-:-:S03]  /*00d0*/  UISETP.GE.AND UP0, UPT, UR6, UR4, UPT ;  /* 0x000000040600728c */ /* 0x001fc6000bf06270 */
[----:B------:R-:W5:Y:S04]  /*00e0*/  LDG.E.64 R16, desc[UR10][R8.64+0x800] ;  /* 0x0008000a08107981 */ /* 0x000f68000c1e1b00 */
[----:B------:R-:W5:Y:S04]  /*00f0*/  LDG.E.64 R18, desc[UR10][R8.64+0xc00] ;  /* 0x000c000a08127981 */ /* 0x000f68000c1e1b00 */
[----:B------:R-:W5:Y:S04]  /*0100*/  LDG.E.64 R20, desc[UR10][R8.64+0x1000] ;  /* 0x0010000a08147981 */ /* 0x000f68000c1e1b00 */
[----:B------:R2:W5:Y:S01]  /*0110*/  LDG.E.64 R22, desc[UR10][R8.64+0x1400] ;  /* 0x0014000a08167981 */ /* 0x000562000c1e1b00 */
[----:B-1----:R-:W-:-:S05]  /*0120*/  @P1 IMAD.WIDE.U32 R12, R71, 0x8, R12 ;  /* 0x00000008470c1825 */ /* 0x002fca00078e000c */
[----:B------:R0:W5:Y:S04]  /*0130*/  @P1 LDG.E.64 R64, desc[UR10][R12.64] ;  /* 0x0000000a0c401981 */ /* 0x000168000c1e1b00 */
[----:B------:R0:W5:Y:S04]  /*0140*/  @P1 LDG.E.64 R56, desc[UR10][R12.64+0x400] ;  /* 0x0004000a0c381981 */ /* 0x000168000c1e1b00 */
[----:B------:R0:W5:Y:S04]  /*0150*/  @P1 LDG.E.64 R46, desc[UR10][R12.64+0x800] ;  /* 0x0008000a0c2e1981 */ /* 0x000168000c1e1b00 */
[----:B------:R0:W5:Y:S04]  /*0160*/  @P1 LDG.E.64 R6, desc[UR10][R12.64+0xc00] ;  /* 0x000c000a0c061981 */ /* 0x000168000c1e1b00 */
[----:B------:R0:W5:Y:S04]  /*0170*/  @P1 LDG.E.64 R2, desc[UR10][R12.64+0x1000] ;  /* 0x0010000a0c021981 */ /* 0x000168000c1e1b00 */
[----:B------:R0:W5:Y:S01]  /*0180*/  @P1 LDG.E.64 R4, desc[UR10][R12.64+0x1400] ;  /* 0x0014000a0c041981 */ /* 0x000162000c1e1b00 */
[----:B------:R-:W-:-:S02]  /*0190*/  PLOP3.LUT P0, PT, PT, PT, UP0, 0x80, 0x8 ;  /* 0x000000000008781c */ /* 0x000fc40003f0f008 */
[-C--:B--2---:R-:W-:Y:S02]  /*01a0*/  @P1 MOV R8, R10.reuse ;  /* 0x0000000a00081202 */ /* 0x084fe40000000f00 */
[-C--:B------:R-:W-:Y:S02]  /*01b0*/  @P1 MOV R9, R11.reuse ;  /* 0x0000000b00091202 */ /* 0x080fe40000000f00 */
[----:B------:R-:W-:Y:S02]  /*01c0*/  @!P1 MOV R8, R10 ;  /* 0x0000000a00089202 */ /* 0x000fe40000000f00 */
[----:B------:R-:W-:Y:S02]  /*01d0*/  @!P1 MOV R9, R11 ;  /* 0x0000000b00099202 */ /* 0x000fe40000000f00 */
[----:B---3--:R-:W-:Y:S02]  /*01e0*/  @P1 MOV R10, R14 ;  /* 0x0000000e000a1202 */ /* 0x008fe40000000f00 */
[----:B------:R-:W-:Y:S01]  /*01f0*/  @P1 MOV R11, R15 ;  /* 0x0000000f000b1202 */ /* 0x000fe20000000f00 */
[----:B0-----:R-:W-:Y:S06]  /*0200*/  @P0 EXIT ;  /* 0x000000000000094d */ /* 0x001fec0003800000 */
[----:B------:R-:W0:Y:S01]  /*0210*/  LDC.64 R28, c[0x0][0x3e0] ;  /* 0x0000f800ff1c7b82 */ /* 0x000e220000000a00 */
[----:B------:R-:W1:Y:S01]  /*0220*/  LDCU.64 UR4, c[0x0][0x3a0] ;  /* 0x00007400ff0477ac */ /* 0x000e620008000a00 */
[----:B------:R-:W-:Y:S02]  /*0230*/  MOV R70, R8 ;  /* 0x0000000800467202 */ /* 0x000fe40000000f00 */
[----:B-----5:R-:W-:Y:S02]  /*0240*/  @!P1 CS2R R64, SRZ ;  /* 0x0000000000409805 */ /* 0x020fe4000001ff00 */
[----:B------:R-:W-:Y:S02]  /*0250*/  MOV R66, R9 ;  /* 0x0000000900427202 */ /* 0x000fe40000000f00 */
[----:B------:R-:W-:Y:S02]  /*0260*/  @!P1 CS2R R56, SRZ ;  /* 0x0000000000389805 */ /* 0x000fe4000001ff00 */
[----:B------:R-:W-:-:S02]  /*0270*/  SHF.R.U64 R68, R8, 0x10, R9 ;  /* 0x0000001008447819 */ /* 0x000fc40000001209 */
[----:B------:R-:W-:Y:S02]  /*0280*/  @!P1 CS2R R46, SRZ ;  /* 0x00000000002e9805 */ /* 0x000fe4000001ff00 */
[----:B------:R-:W-:Y:S02]  /*0290*/  SHF.R.U32.HI R26, RZ, 0x10, R9 ;  /* 0x00000010ff1a7819 */ /* 0x000fe40000011609 */
[----:B------:R-:W-:Y:S02]  /*02a0*/  @!P1 CS2R R6, SRZ ;  /* 0x0000000000069805 */ /* 0x000fe4000001ff00 */
[----:B------:R-:W-:Y:S02]  /*02b0*/  @!P1 MOV R10, R14 ;  /* 0x0000000e000a9202 */ /* 0x000fe40000000f00 */
[----:B------:R-:W-:Y:S02]  /*02c0*/  @!P1 CS2R R2, SRZ ;  /* 0x0000000000029805 */ /* 0x000fe4000001ff00 */
[----:B------:R-:W-:-:S02]  /*02d0*/  @!P1 MOV R11, R15 ;  /* 0x0000000f000b9202 */ /* 0x000fc40000000f00 */
[----:B------:R-:W-:Y:S02]  /*02e0*/  @!P1 CS2R R4, SRZ ;  /* 0x0000000000049805 */ /* 0x000fe4000001ff00 */
[-C--:B------:R-:W-:Y:S01]  /*02f0*/  @P1 MOV R8, R16.reuse ;  /* 0x0000001000081202 */ /* 0x080fe20000000f00 */
[----:B------:R-:W-:Y:S01]  /*0300*/  HADD2.F32 R0, -RZ, R7.H0_H0 ;  /* 0x20000007ff007230 */ /* 0x000fe20000004100 */
[-C--:B------:R-:W-:Y:S01]  /*0310*/  @P1 MOV R9, R17.reuse ;  /* 0x0000001100091202 */ /* 0x080fe20000000f00 */
[----:B------:R-:W-:Y:S01]  /*0320*/  HADD2.F32 R69, -RZ, R64.H0_H0 ;  /* 0x20000040ff457230 */ /* 0x000fe20000004100 */
[----:B------:R-:W-:Y:S01]  /*0330*/  @!P1 MOV R8, R16 ;  /* 0x0000001000089202 */ /* 0x000fe20000000f00 */
[----:B------:R-:W-:Y:S01]  /*0340*/  HADD2.F32 R61, -RZ, R56.H0_H0 ;  /* 0x20000038ff3d7230 */ /* 0x000fe20000004100 */
[----:B------:R-:W-:Y:S01]  /*0350*/  @!P1 MOV R9, R17 ;  /* 0x0000001100099202 */ /* 0x000fe20000000f00 */
[----:B------:R-:W-:Y:S01]  /*0360*/  HADD2.F32 R51, -RZ, R46.H0_H0 ;  /* 0x2000002eff337230 */ /* 0x000fe20000004100 */
[----:B------:R-:W-:Y:S01]  /*0370*/  @P1 MOV R12, R18 ;  /* 0x00000012000c1202 */ /* 0x000fe20000000f00 */
[----:B------:R-:W-:Y:S01]  /*0380*/  HADD2.F32 R43, -RZ, R6.H0_H0 ;  /* 0x20000006ff2b7230 */ /* 0x000fe20000004100 */
[-C--:B------:R-:W-:Y:S01]  /*0390*/  @P1 MOV R13, R19.reuse ;  /* 0x00000013000d1202 */ /* 0x080fe20000000f00 */
[----:B------:R-:W-:Y:S01]  /*03a0*/  HADD2.F32 R70, -RZ, R70.H0_H0 ;  /* 0x20000046ff467230 */ /* 0x000fe20000004100 */
[----:B0-----:R-:W-:Y:S01]  /*03b0*/  ISETP.NE.U32.AND P2, PT, R28, RZ, PT ;  /* 0x000000ff1c00720c */ /* 0x001fe20003f45070 */
[----:B------:R-:W-:Y:S01]  /*03c0*/  HADD2.F32 R66, -RZ, R66.H0_H0 ;  /* 0x20000042ff427230 */ /* 0x000fe20000004100 */
[----:B------:R-:W-:Y:S01]  /*03d0*/  MOV R62, R10 ;  /* 0x0000000a003e7202 */ /* 0x000fe20000000f00 */
[----:B------:R-:W-:Y:S01]  /*03e0*/  HADD2.F32 R68, -RZ, R68.H0_H0 ;  /* 0x20000044ff447230 */ /* 0x000fe20000004100 */
[--C-:B------:R-:W-:Y:S01]  /*03f0*/  SHF.R.U64 R60, R10, 0x10, R11.reuse ;  /* 0x000000100a3c7819 */ /* 0x100fe2000000120b */
[----:B------:R-:W-:Y:S01]  /*0400*/  UPLOP3.LUT UP0, UPT, UPT, UPT, UPT, 0x40, 0x4 ;  /* 0x000000000004789c */ /* 0x000fe20003f0e870 */
[----:B------:R-:W-:Y:S01]  /*0410*/  @!P1 MOV R12, R18 ;  /* 0x00000012000c9202 */ /* 0x000fe20000000f00 */
[----:B------:R-:W-:Y:S01]  /*0420*/  HADD2.F32 R62, -RZ, R62.H0_H0 ;  /* 0x2000003eff3e7230 */ /* 0x000fe20000004100 */
[----:B------:R-:W-:Y:S01]  /*0430*/  @!P1 MOV R13, R19 ;  /* 0x00000013000d9202 */ /* 0x000fe20000000f00 */
[----:B------:R-:W-:Y:S01]  /*0440*/  HADD2.F32 R60, -RZ, R60.H0_H0 ;  /* 0x2000003cff3c7230 */ /* 0x000fe20000004100 */
[----:B------:R-:W-:Y:S01]  /*0450*/  MOV R58, R11 ;  /* 0x0000000b003a7202 */ /* 0x000fe20000000f00 */
[----:B------:R-:W0:Y:S01]  /*0460*/  LDCU UR9, c[0x0][0x388] ;  /* 0x00007100ff0977ac */ /* 0x000e220008000800 */
[----:B------:R-:W-:-:S02]  /*0470*/  SHF.R.U32.HI R25, RZ, 0x10, R11 ;  /* 0x00000010ff197819 */ /* 0x000fc4000001160b */
[----:B------:R-:W-:Y:S01]  /*0480*/  @P1 MOV R10, R20 ;  /* 0x00000014000a1202 */ /* 0x000fe20000000f00 */
[----:B------:R-:W-:Y:S01]  /*0490*/  HADD2.F32 R58, -RZ, R58.H0_H0 ;  /* 0x2000003aff3a7230 */ /* 0x000fe20000004100 */
[----:B------:R-:W-:Y:S01]  /*04a0*/  @P1 MOV R11, R21 ;  /* 0x00000015000b1202 */ /* 0x000fe20000000f00 */
[----:B------:R-:W2:Y:S01]  /*04b0*/  LDCU.U8 UR13, c[0x0][0x410] ;  /* 0x00008200ff0d77ac */ /* 0x000ea20008000000 */
[----:B------:R-:W-:Y:S02]  /*04c0*/  MOV R52, R8 ;  /* 0x0000000800347202 */ /* 0x000fe40000000f00 */
[----:B------:R-:W-:Y:S01]  /*04d0*/  MOV R48, R9 ;  /* 0x0000000900307202 */ /* 0x000fe20000000f00 */
[----:B------:R-:W3:Y:S01]  /*04e0*/  LDCU UR12, c[0x0][0x400] ;  /* 0x00008000ff0c77ac */ /* 0x000ee20008000800 */
[--C-:B------:R-:W-:Y:S01]  /*04f0*/  SHF.R.U64 R50, R8, 0x10, R9.reuse ;  /* 0x0000001008327819 */ /* 0x100fe20000001209 */
[----:B------:R-:W-:Y:S01]  /*0500*/  HADD2.F32 R52, -RZ, R52.H0_H0 ;  /* 0x20000034ff347230 */ /* 0x000fe20000004100 */
[----:B------:R-:W-:Y:S01]  /*0510*/  SHF.R.U32.HI R24, RZ, 0x10, R9 ;  /* 0x00000010ff187819 */ /* 0x000fe20000011609 */
[----:B------:R-:W-:Y:S01]  /*0520*/  HADD2.F32 R48, -RZ, R48.H0_H0 ;  /* 0x20000030ff307230 */ /* 0x000fe20000004100 */
[----:B------:R-:W-:Y:S01]  /*0530*/  @!P1 MOV R10, R20 ;  /* 0x00000014000a9202 */ /* 0x000fe20000000f00 */
[----:B------:R-:W-:Y:S01]  /*0540*/  HADD2.F32 R50, -RZ, R50.H0_H0 ;  /* 0x20000032ff327230 */ /* 0x000fe20000004100 */
[----:B------:R-:W-:Y:S01]  /*0550*/  @!P1 MOV R11, R21 ;  /* 0x00000015000b9202 */ /* 0x000fe20000000f00 */
[----:B------:R-:W4:Y:S01]  /*0560*/  LDCU.64 UR16, c[0x0][0x3e0] ;  /* 0x00007c00ff1077ac */ /* 0x000f220008000a00 */
[----:B------:R-:W-:-:S02]  /*0570*/  @P1 MOV R8, R22 ;  /* 0x0000001600081202 */ /* 0x000fc40000000f00 */
[-C--:B------:R-:W-:Y:S01]  /*0580*/  @P1 MOV R9, R23.reuse ;  /* 0x0000001700091202 */ /* 0x080fe20000000f00 */
[----:B------:R-:W0:Y:S01]  /*0590*/  LDCU.64 UR14, c[0x0][0x3a0] ;  /* 0x00007400ff0e77ac */ /* 0x000e220008000a00 */
[----:B------:R-:W-:Y:S02]  /*05a0*/  ISETP.NE.AND.EX P2, PT, R29, RZ, PT, P2 ;  /* 0x000000ff1d00720c */ /* 0x000fe40003f45320 */
[----:B------:R-:W-:Y:S02]  /*05b0*/  MOV R44, R12 ;  /* 0x0000000c002c7202 */ /* 0x000fe40000000f00 */
[----:B------:R-:W-:Y:S02]  /*05c0*/  SHF.R.U64 R42, R12, 0x10, R13 ;  /* 0x000000100c2a7819 */ /* 0x000fe4000000120d */
[----:B------:R-:W-:Y:S01]  /*05d0*/  @!P1 MOV R8, R22 ;  /* 0x0000001600089202 */ /* 0x000fe20000000f00 */
[----:B------:R-:W-:Y:S01]  /*05e0*/  HADD2.F32 R44, -RZ, R44.H0_H0 ;  /* 0x2000002cff2c7230 */ /* 0x000fe20000004100 */
[----:B------:R-:W-:Y:S01]  /*05f0*/  @!P1 MOV R9, R23 ;  /* 0x0000001700099202 */ /* 0x000fe20000000f00 */
[----:B------:R-:W-:Y:S01]  /*0600*/  HADD2.F32 R42, -RZ, R42.H0_H0 ;  /* 0x2000002aff2a7230 */ /* 0x000fe20000004100 */
[----:B------:R-:W-:-:S02]  /*0610*/  MOV R20, R13 ;  /* 0x0000000d00147202 */ /* 0x000fc40000000f00 */
[----:B------:R-:W-:Y:S01]  /*0620*/  SHF.R.U32.HI R12, RZ, 0x10, R13 ;  /* 0x00000010ff0c7819 */ /* 0x000fe2000001160d */
[----:B------:R-:W-:Y:S01]  /*0630*/  VOTEU.ANY UP1, P2 ;  /* 0x0000000000ff7886 */ /* 0x000fe20001020100 */
[----:B------:R-:W-:Y:S02]  /*0640*/  MOV R13, R10 ;  /* 0x0000000a000d7202 */ /* 0x000fe40000000f00 */
[----:B------:R-:W-:Y:S02]  /*0650*/  MOV R21, R11 ;  /* 0x0000000b00157202 */ /* 0x000fe40000000f00 */
[--C-:B------:R-:W-:Y:S02]  /*0660*/  SHF.R.U64 R10, R10, 0x10, R11.reuse ;  /* 0x000000100a0a7819 */ /* 0x100fe4000000120b */
[----:B------:R-:W-:Y:S02]  /*0670*/  SHF.R.U32.HI R11, RZ, 0x10, R11 ;  /* 0x00000010ff0b7819 */ /* 0x000fe4000001160b */
[----:B------:R-:W-:Y:S01]  /*0680*/  MOV R22, R8 ;  /* 0x0000000800167202 */ /* 0x000fe20000000f00 */
[----:B------:R-:W-:Y:S01]  /*0690*/  HADD2.F32 R10, -RZ, R10.H0_H0 ;  /* 0x2000000aff0a7230 */ /* 0x000fe20000004100 */
[----:B------:R-:W-:Y:S01]  /*06a0*/  MOV R23, R9 ;  /* 0x0000000900177202 */ /* 0x000fe20000000f00 */
[----:B------:R-:W-:Y:S01]  /*06b0*/  HADD2.F32 R11, -RZ, R11.H0_H0 ;  /* 0x2000000bff0b7230 */ /* 0x000fe20000004100 */
[--C-:B------:R-:W-:Y:S01]  /*06c0*/  SHF.R.U64 R14, R8, 0x10, R9.reuse ;  /* 0x00000010080e7819 */ /* 0x100fe20000001209 */
[----:B------:R-:W-:Y:S01]  /*06d0*/  HADD2.F32 R8, -RZ, R13.H0_H0 ;  /* 0x2000000dff087230 */ /* 0x000fe20000004100 */
[----:B------:R-:W-:Y:S01]  /*06e0*/  SHF.R.U32.HI R15, RZ, 0x10, R9 ;  /* 0x00000010ff0f7819 */ /* 0x000fe20000011609 */
        /* <DEDUP_REMOVED lines=25> */
[----:B-1----:R-:W-:Y:S01]  /*0880*/  LOP3.LUT P0, RZ, R28, UR4, RZ, 0xfc, !PT ;  /* 0x000000041cff7c12 */ /* 0x002fe2000f80fcff */
[----:B------:R-:W-:-:S02]  /*0890*/  HADD2.F32 R12, -RZ, R22.H0_H0 ;  /* 0x20000016ff0c7230 */ /* 0x000fc40000004100 */
[----:B------:R-:W-:Y:S01]  /*08a0*/  HADD2.F32 R13, -RZ, R23.H0_H0 ;  /* 0x20000017ff0d7230 */ /* 0x000fe20000004100 */
[----:B------:R-:W-:Y:S01]  /*08b0*/  LOP3.LUT P0, RZ, R29, UR5, RZ, 0xfc, P0 ;  /* 0x000000051dff7c12 */ /* 0x000fe2000800fcff */
        /* <DEDUP_REMOVED lines=13> */
[----:B0-234-:R-:W-:-:S07]  /*0990*/  HADD2.F32 R40, -RZ, R40.H0_H0 ;  /* 0x20000028ff287230 */ /* 0x01dfce0000004100 */
.L_x_16295:
[----:B------:R-:W-:Y:S01]  /*09a0*/  ISETP.NE.U32.AND P1, PT, RZ, UR14, PT ;  /* 0x0000000eff007c0c */ /* 0x000fe2000bf25070 */
[----:B0-----:R-:W0:Y:S01]  /*09b0*/  @UP1 LDCU.64 UR4, c[0x0][0x3e0] ;  /* 0x00007c00ff0417ac */ /* 0x001e220008000a00 */
[----:B------:R-:W1:Y:S01]  /*09c0*/  LDC.64 R88, c[0x0][0x390] ;  /* 0x0000e400ff587b82 */ /* 0x000e620000000a00 */
[----:B------:R-:W-:Y:S02]  /*09d0*/  PLOP3.LUT P2, PT, PT, PT, UP1, 0x80, 0x8 ;  /* 0x000000000008781c */ /* 0x000fe40003f4f018 */
[----:B------:R-:W-:Y:S01]  /*09e0*/  ISETP.NE.AND.EX P1, PT, RZ, UR15, PT, P1 ;  /* 0x0000000fff007c0c */ /* 0x000fe2000bf25310 */
[----:B------:R-:W-:-:S04]  /*09f0*/  UIMAD UR7, UR6, UR9, URZ ;  /* 0x00000009060772a4 */ /* 0x000fc8000f8e02ff */
[----:B------:R-:W-:Y:S01]  /*0a00*/  USHF.R.S32.HI UR8, URZ, 0x1f, UR7 ;  /* 0x0000001fff087899 */ /* 0x000fe20008011407 */
[----:B------:R-:W2:Y:S05]  /*0a10*/  @P0 LDC.64 R74, c[0x0][0x3a8] ;  /* 0x0000ea00ff4a0b82 */ /* 0x000eaa0000000a00 */
[----:B------:R-:W-:-:S03]  /*0a20*/  MOV R24, UR8 ;  /* 0x0000000800187c02 */ /* 0x000fc60008000f00 */
[----:B------:R-:W3:Y:S01]  /*0a30*/  @P1 LDC.64 R28, c[0x0][0x3a0] ;  /* 0x0000e800ff1c1b82 */ /* 0x000ee20000000a00 */
[----:B0-----:R-:W-:Y:S01]  /*0a40*/  @UP1 UIMAD.WIDE UR4, UR6, 0x4, UR4 ;  /* 0x00000004060418a5 */ /* 0x001fe2000f8e0204 */
[----:B------:R-:W-:-:S05]  /*0a50*/  LEA.HI R24, R24, UR7, RZ, 0x2 ;  /* 0x0000000718187c11 */ /* 0x000fca000f8f10ff */
[----:B------:R-:W-:Y:S01]  /*0a60*/  MOV R34, UR4 ;  /* 0x0000000400227c02 */ /* 0x000fe20008000f00 */
[----:B------:R-:W0:Y:S01]  /*0a70*/  @P1 LDC.64 R54, c[0x0][0x3a0] ;  /* 0x0000e800ff361b82 */ /* 0x000e220000000a00 */
[----:B------:R-:W-:Y:S02]  /*0a80*/  MOV R35, UR5 ;  /* 0x0000000500237c02 */ /* 0x000fe40008000f00 */
[----:B------:R-:W-:-:S03]  /*0a90*/  LEA.HI.SX32 R33, R24, R71, 0x1e ;  /* 0x0000004718217211 */ /* 0x000fc600078ff2ff */
[----:B------:R-:W4:Y:S02]  /*0aa0*/  @P2 LDG.E R34, desc[UR10][R34.64] ;  /* 0x0000000a22222981 */ /* 0x000f24000c1e1900 */
[----:B-1----:R-:W-:-:S06]  /*0ab0*/  IMAD.WIDE.U32 R24, R33, 0x10, R88 ;  /* 0x0000001021187825 */ /* 0x002fcc00078e0058 */
[----:B------:R-:W5:Y:S01]  /*0ac0*/  LDG.E.128 R24, desc[UR10][R24.64] ;  /* 0x0000000a18187981 */ /* 0x000f62000c1e1d00 */
[----:B---3--:R-:W-:-:S06]  /*0ad0*/  @P1 IMAD.WIDE.U32 R28, R33, 0x10, R28 ;  /* 0x00000010211c1825 */ /* 0x008fcc00078e001c */
[----:B------:R-:W5:Y:S01]  /*0ae0*/  @P1 LDG.E.128 R28, desc[UR10][R28.64] ;  /* 0x0000000a1c1c1981 */ /* 0x000f62000c1e1d00 */
[----:B------:R-:W-:Y:S01]  /*0af0*/  UMOV UR4, 0x3f800000 ;  /* 0x3f80000000047882 */ /* 0x000fe20000000000 */
[C---:B------:R-:W-:Y:S01]  /*0b00*/  IADD3 R32, PT, PT, R33.reuse, 0x80, RZ ;  /* 0x0000008021207810 */ /* 0x040fe20007ffe0ff */
[----:B--2---:R-:W-:-:S04]  /*0b10*/  @P0 IMAD.WIDE.U32 R74, R33, 0x10, R74 ;  /* 0x00000010214a0825 */ /* 0x004fc800078e004a */
[----:B------:R-:W-:Y:S01]  /*0b20*/  IMAD.WIDE.U32 R72, R32, 0x10, R88 ;  /* 0x0000001020487825 */ /* 0x000fe200078e0058 */
[----:B----4-:R-:W-:-:S13]  /*0b30*/  @P2 R2UR UR4, R34 ;  /* 0x00000000220422ca */ /* 0x010fda00000e0000 */
[----:B-----5:R-:W-:Y:S01]  /*0b40*/  @P1 FFMA.FTZ R35, R24, UR4, R28 ;  /* 0x0000000418231c23 */ /* 0x020fe2000801001c */
[----:B------:R-:W-:Y:S01]  /*0b50*/  @P1 FFMA.FTZ R36, R25, UR4, R29 ;  /* 0x0000000419241c23 */ /* 0x000fe2000801001d */
[----:B------:R-:W-:Y:S01]  /*0b60*/  @P1 FFMA.FTZ R37, R26, UR4, R30 ;  /* 0x000000041a251c23 */ /* 0x000fe2000801001e */
[----:B------:R-:W-:Y:S01]  /*0b70*/  @P1 FFMA.FTZ R38, R27, UR4, R31 ;  /* 0x000000041b261c23 */ /* 0x000fe2000801001f */
[----:B0-----:R-:W-:Y:S01]  /*0b80*/  @P1 IMAD.WIDE.U32 R30, R32, 0x10, R54 ;  /* 0x00000010201e1825 */ /* 0x001fe200078e0036 */
[----:B------:R-:W-:Y:S02]  /*0b90*/  @P1 MOV R20, R35 ;  /* 0x0000002300141202 */ /* 0x000fe40000000f00 */
[----:B------:R-:W-:Y:S02]  /*0ba0*/  @P1 MOV R21, R36 ;  /* 0x0000002400151202 */ /* 0x000fe40000000f00 */
[----:B------:R-:W-:Y:S02]  /*0bb0*/  @P1 MOV R22, R37 ;  /* 0x0000002500161202 */ /* 0x000fe40000000f00 */
[----:B------:R-:W-:Y:S01]  /*0bc0*/  @P1 MOV R23, R38 ;  /* 0x0000002600171202 */ /* 0x000fe20000000f00 */
[----:B------:R-:W-:Y:S06]  /*0bd0*/  @P1 BRA `(.L_x_16285) ;  /* 0x0000000000341947 */ /* 0x000fec0003800000 */
[----:B------:R-:W0:Y:S01]  /*0be0*/  LDC.64 R28, c[0x0][0x3e0] ;  /* 0x0000f800ff1c7b82 */ /* 0x000e220000000a00 */
[----:B------:R-:W-:Y:S01]  /*0bf0*/  FMUL.FTZ R35, R24, UR4 ;  /* 0x0000000418237c20 */ /* 0x000fe20008410000 */
[----:B------:R-:W-:Y:S01]  /*0c00*/  FMUL.FTZ R36, R25, UR4 ;  /* 0x0000000419247c20 */ /* 0x000fe20008410000 */
[----:B------:R-:W-:Y:S01]  /*0c10*/  FMUL.FTZ R37, R26, UR4 ;  /* 0x000000041a257c20 */ /* 0x000fe20008410000 */
[----:B------:R-:W-:Y:S01]  /*0c20*/  FMUL.FTZ R38, R27, UR4 ;  /* 0x000000041b267c20 */ /* 0x000fe20008410000 */
[----:B0-----:R-:W-:-:S04]  /*0c30*/  ISETP.NE.U32.AND P2, PT, R28, RZ, PT ;  /* 0x000000ff1c00720c */ /* 0x001fc80003f45070 */
[----:B------:R-:W-:-:S13]  /*0c40*/  ISETP.NE.AND.EX P2, PT, R29, RZ, PT, P2 ;  /* 0x000000ff1d00720c */ /* 0x000fda0003f45320 */
[----:B------:R-:W-:Y:S01]  /*0c50*/  VOTEU.ANY UP1, P2 ;  /* 0x0000000000ff7886 */ /* 0x000fe20001020100 */
[----:B------:R-:W-:-:S13]  /*0c60*/  PLOP3.LUT P2, PT, PT, PT, UP1, 0x80, 0x8 ;  /* 0x000000000008781c */ /* 0x000fda0003f4f018 */
[----:B------:R-:W-:Y:S02]  /*0c70*/  @P2 MOV R20, R35 ;  /* 0x0000002300142202 */ /* 0x000fe40000000f00 */
[----:B------:R-:W-:Y:S02]  /*0c80*/  @P2 MOV R21, R36 ;  /* 0x0000002400152202 */ /* 0x000fe40000000f00 */
[----:B------:R-:W-:Y:S02]  /*0c90*/  @P2 MOV R22, R37 ;  /* 0x0000002500162202 */ /* 0x000fe40000000f00 */
[----:B------:R-:W-:-:S07]  /*0ca0*/  @P2 MOV R23, R38 ;  /* 0x0000002600172202 */ /* 0x000fce0000000f00 */
.L_x_16285:
[----:B------:R0:W-:Y:S01]  /*0cb0*/  @P0 STG.E.128 desc[UR10][R74.64], R20 ;  /* 0x000000144a000986 */ /* 0x0001e2000c101d0a */
[----:B------:R-:W1:Y:S03]  /*0cc0*/  @P0 LDC.64 R76, c[0x0][0x3a8] ;  /* 0x0000ea00ff4c0b82 */ /* 0x000e660000000a00 */
[----:B------:R-:W2:Y:S04]  /*0cd0*/  LDG.E.128 R24, desc[UR10][R72.64] ;  /* 0x0000000a48187981 */ /* 0x000ea8000c1e1d00 */
[----:B------:R-:W2:Y:S01]  /*0ce0*/  @P1 LDG.E.128 R28, desc[UR10][R30.64] ;  /* 0x0000000a1e1c1981 */ /* 0x000ea2000c1e1d00 */
[----:B------:R-:W-:Y:S01]  /*0cf0*/  IADD3 R34, PT, PT, R33, 0x100, RZ ;  /* 0x0000010021227810 */ /* 0x000fe20007ffe0ff */
[----:B0-----:R-:W0:Y:S01]  /*0d00*/  @P1 LDC.64 R74, c[0x0][0x3a0] ;  /* 0x0000e800ff4a1b82 */ /* 0x001e220000000a00 */
[----:B-1----:R-:W-:-:S04]  /*0d10*/  @P0 IMAD.WIDE.U32 R76, R32, 0x10, R76 ;  /* 0x00000010204c0825 */ /* 0x002fc800078e004c */
[----:B--2---:R-:W-:Y:S01]  /*0d20*/  @P1 FFMA.FTZ R39, R24, UR4, R28 ;  /* 0x0000000418271c23 */ /* 0x004fe2000801001c */
[----:B------:R-:W-:Y:S01]  /*0d30*/  @P1 FFMA.FTZ R54, R25, UR4, R29 ;  /* 0x0000000419361c23 */ /* 0x000fe2000801001d */
[----:B------:R-:W-:Y:S01]  /*0d40*/  @P1 FFMA.FTZ R55, R26, UR4, R30 ;  /* 0x000000041a371c23 */ /* 0x000fe2000801001e */
[----:B------:R-:W-:Y:S01]  /*0d50*/  @P1 FFMA.FTZ R73, R27, UR4, R31 ;  /* 0x000000041b491c23 */ /* 0x000fe2000801001f */
[C---:B------:R-:W-:Y:S01]  /*0d60*/  IMAD.WIDE.U32 R30, R34.reuse, 0x10, R88 ;  /* 0x00000010221e7825 */ /* 0x040fe200078e0058 */
[----:B------:R-:W-:Y:S02]  /*0d70*/  @P1 MOV R20, R39 ;  /* 0x0000002700141202 */ /* 0x000fe40000000f00 */
[----:B------:R-:W-:Y:S01]  /*0d80*/  @P1 MOV R21, R54 ;  /* 0x0000003600151202 */ /* 0x000fe20000000f00 */
[----:B0-----:R-:W-:Y:S01]  /*0d90*/  @P1 IMAD.WIDE.U32 R28, R34, 0x10, R74 ;  /* 0x00000010221c1825 */ /* 0x001fe200078e004a */
[----:B------:R-:W-:Y:S02]  /*0da0*/  @P1 MOV R22, R55 ;  /* 0x0000003700161202 */ /* 0x000fe40000000f00 */
[----:B------:R-:W-:Y:S01]  /*0db0*/  @P1 MOV R23, R73 ;  /* 0x0000004900171202 */ /* 0x000fe20000000f00 */
[----:B------:R-:W-:Y:S06]  /*0dc0*/  @P1 BRA `(.L_x_16286) ;  /* 0x0000000000281947 */ /* 0x000fec0003800000 */
[----:B------:R-:W-:Y:S01]  /*0dd0*/  ISETP.NE.U32.AND P2, PT, RZ, UR16, PT ;  /* 0x00000010ff007c0c */ /* 0x000fe2000bf45070 */
[----:B------:R-:W-:Y:S01]  /*0de0*/  FMUL.FTZ R39, R24, UR4 ;  /* 0x0000000418277c20 */ /* 0x000fe20008410000 */
[----:B------:R-:W-:Y:S01]  /*0df0*/  FMUL.FTZ R54, R25, UR4 ;  /* 0x0000000419367c20 */ /* 0x000fe20008410000 */
[----:B------:R-:W-:Y:S01]  /*0e00*/  FMUL.FTZ R55, R26, UR4 ;  /* 0x000000041a377c20 */ /* 0x000fe20008410000 */
[----:B------:R-:W-:Y:S01]  /*0e10*/  ISETP.NE.AND.EX P2, PT, RZ, UR17, PT, P2 ;  /* 0x00000011ff007c0c */ /* 0x000fe2000bf45320 */
[----:B------:R-:W-:-:S12]  /*0e20*/  FMUL.FTZ R73, R27, UR4 ;  /* 0x000000041b497c20 */ /* 0x000fd80008410000 */
[----:B------:R-:W-:Y:S02]  /*0e30*/  @P2 MOV R20, R39 ;  /* 0x0000002700142202 */ /* 0x000fe40000000f00 */
[----:B------:R-:W-:Y:S02]  /*0e40*/  @P2 MOV R21, R54 ;  /* 0x0000003600152202 */ /* 0x000fe40000000f00 */
[----:B------:R-:W-:Y:S02]  /*0e50*/  @P2 MOV R22, R55 ;  /* 0x0000003700162202 */ /* 0x000fe40000000f00 */
[----:B------:R-:W-:-:S07]  /*0e60*/  @P2 MOV R23, R73 ;  /* 0x0000004900172202 */ /* 0x000fce0000000f00 */
.L_x_16286:
[----:B------:R0:W-:Y:S01]  /*0e70*/  @P0 STG.E.128 desc[UR10][R76.64], R20 ;  /* 0x000000144c000986 */ /* 0x0001e2000c101d0a */
[----:B------:R-:W1:Y:S03]  /*0e80*/  @P0 LDC.64 R80, c[0x0][0x3a8] ;  /* 0x0000ea00ff500b82 */ /* 0x000e660000000a00 */
[----:B------:R-:W2:Y:S05]  /*0e90*/  LDG.E.128 R24, desc[UR10][R30.64] ;  /* 0x0000000a1e187981 */ /* 0x000eaa000c1e1d00 */
[----:B------:R-:W3:Y:S01]  /*0ea0*/  @P1 LDC.64 R78, c[0x0][0x3a0] ;  /* 0x0000e800ff4e1b82 */ /* 0x000ee20000000a00 */
[----:B------:R-:W2:Y:S01]  /*0eb0*/  @P1 LDG.E.128 R28, desc[UR10][R28.64] ;  /* 0x0000000a1c1c1981 */ /* 0x000ea2000c1e1d00 */
[----:B------:R-:W-:Y:S01]  /*0ec0*/  IADD3 R72, PT, PT, R33, 0x180, RZ ;  /* 0x0000018021487810 */ /* 0x000fe20007ffe0ff */
[----:B-1----:R-:W-:-:S04]  /*0ed0*/  @P0 IMAD.WIDE.U32 R80, R34, 0x10, R80 ;  /* 0x0000001022500825 */ /* 0x002fc800078e0050 */
[----:B--2---:R-:W-:Y:S01]  /*0ee0*/  @P1 FFMA.FTZ R74, R24, UR4, R28 ;  /* 0x00000004184a1c23 */ /* 0x004fe2000801001c */
[----:B------:R-:W-:Y:S01]  /*0ef0*/  @P1 FFMA.FTZ R75, R25, UR4, R29 ;  /* 0x00000004194b1c23 */ /* 0x000fe2000801001d */
[----:B0-----:R-:W-:Y:S01]  /*0f00*/  @P1 FFMA.FTZ R76, R26, UR4, R30 ;  /* 0x000000041a4c1c23 */ /* 0x001fe2000801001e */
[----:B------:R-:W-:Y:S01]  /*0f10*/  @P1 FFMA.FTZ R77, R27, UR4, R31 ;  /* 0x000000041b4d1c23 */ /* 0x000fe2000801001f */
[C---:B------:R-:W-:Y:S01]  /*0f20*/  IMAD.WIDE.U32 R30, R72.reuse, 0x10, R88 ;  /* 0x00000010481e7825 */ /* 0x040fe200078e0058 */
[----:B------:R-:W-:Y:S02]  /*0f30*/  @P1 MOV R20, R74 ;  /* 0x0000004a00141202 */ /* 0x000fe40000000f00 */
[----:B------:R-:W-:Y:S01]  /*0f40*/  @P1 MOV R21, R75 ;  /* 0x0000004b00151202 */ /* 0x000fe20000000f00 */
[----:B---3--:R-:W-:Y:S01]  /*0f50*/  @P1 IMAD.WIDE.U32 R28, R72, 0x10, R78 ;  /* 0x00000010481c1825 */ /* 0x008fe200078e004e */
        /* <DEDUP_REMOVED lines=13> */
.L_x_16287:
[----:B------:R0:W-:Y:S01]  /*1030*/  @P0 STG.E.128 desc[UR10][R80.64], R20 ;  /* 0x0000001450000986 */ /* 0x0001e2000c101d0a */
[----:B------:R-:W1:Y:S03]  /*1040*/  @P0 LDC.64 R86, c[0x0][0x3a8] ;  /* 0x0000ea00ff560b82 */ /* 0x000e660000000a00 */
[----:B------:R-:W2:Y:S05]  /*1050*/  LDG.E.128 R24, desc[UR10][R30.64] ;  /* 0x0000000a1e187981 */ /* 0x000eaa000c1e1d00 */
[----:B------:R-:W3:Y:S01]  /*1060*/  @P1 LDC.64 R84, c[0x0][0x3a0] ;  /* 0x0000e800ff541b82 */ /* 0x000ee20000000a00 */
[----:B------:R-:W2:Y:S01]  /*1070*/  @P1 LDG.E.128 R28, desc[UR10][R28.64] ;  /* 0x0000000a1c1c1981 */ /* 0x000ea2000c1e1d00 */
[----:B------:R-:W-:Y:S01]  /*1080*/  IADD3 R78, PT, PT, R33, 0x200, RZ ;  /* 0x00000200214e7810 */ /* 0x000fe20007ffe0ff */
[----:B--2---:R-:W-:Y:S01]  /*1090*/  @P1 FFMA.FTZ R79, R24, UR4, R28 ;  /* 0x00000004184f1c23 */ /* 0x004fe2000801001c */
[----:B0-----:R-:W-:Y:S01]  /*10a0*/  @P1 FFMA.FTZ R80, R25, UR4, R29 ;  /* 0x0000000419501c23 */ /* 0x001fe2000801001d */
[----:B------:R-:W-:Y:S01]  /*10b0*/  @P1 FFMA.FTZ R81, R26, UR4, R30 ;  /* 0x000000041a511c23 */ /* 0x000fe2000801001e */
[----:B------:R-:W-:-:S02]  /*10c0*/  @P1 FFMA.FTZ R82, R27, UR4, R31 ;  /* 0x000000041b521c23 */ /* 0x000fc4000801001f */
[----:B------:R-:W-:Y:S02]  /*10d0*/  @P1 MOV R20, R79 ;  /* 0x0000004f00141202 */ /* 0x000fe40000000f00 */
[----:B------:R-:W-:Y:S02]  /*10e0*/  @P1 MOV R21, R80 ;  /* 0x0000005000151202 */ /* 0x000fe40000000f00 */
[----:B------:R-:W-:Y:S02]  /*10f0*/  @P1 MOV R22, R81 ;  /* 0x0000005100161202 */ /* 0x000fe40000000f00 */
[----:B------:R-:W-:Y:S01]  /*1100*/  @P1 MOV R23, R82 ;  /* 0x0000005200171202 */ /* 0x000fe20000000f00 */
[----:B-1-3--:R-:W-:Y:S06]  /*1110*/  @P1 BRA `(.L_x_16288) ;  /* 0x0000000000281947 */ /* 0x00afec0003800000 */
        /* <DEDUP_REMOVED lines=10> */
.L_x_16288:
[----:B------:R-:W-:Y:S01]  /*11c0*/  @P0 IMAD.WIDE.U32 R86, R72, 0x10, R86 ;  /* 0x0000001048560825 */ /* 0x000fe200078e0056 */
[----:B------:R-:W0:Y:S03]  /*11d0*/  @P0 LDC.64 R92, c[0x0][0x3a8] ;  /* 0x0000ea00ff5c0b82 */ /* 0x000e260000000a00 */
[C---:B------:R-:W-:Y:S01]  /*11e0*/  IMAD.WIDE.U32 R24, R78.reuse, 0x10, R88 ;  /* 0x000000104e187825 */ /* 0x040fe200078e0058 */
[----:B------:R1:W-:Y:S03]  /*11f0*/  @P0 STG.E.128 desc[UR10][R86.64], R20 ;  /* 0x0000001456000986 */ /* 0x0003e6000c101d0a */
[----:B------:R-:W-:Y:S01]  /*1200*/  @P1 IMAD.WIDE.U32 R28, R78, 0x10, R84 ;  /* 0x000000104e1c1825 */ /* 0x000fe200078e0054 */
[----:B------:R-:W2:Y:S01]  /*1210*/  @P1 LDC.64 R90, c[0x0][0x3a0] ;  /* 0x0000e800ff5a1b82 */ /* 0x000ea20000000a00 */
[----:B------:R-:W3:Y:S04]  /*1220*/  LDG.E.128 R24, desc[UR10][R24.64] ;  /* 0x0000000a18187981 */ /* 0x000ee8000c1e1d00 */
[----:B------:R-:W3:Y:S02]  /*1230*/  @P1 LDG.E.128 R28, desc[UR10][R28.64] ;  /* 0x0000000a1c1c1981 */ /* 0x000ee4000c1e1d00 */
[----:B---3--:R-:W-:Y:S01]  /*1240*/  @P1 FFMA.FTZ R83, R24, UR4, R28 ;  /* 0x0000000418531c23 */ /* 0x008fe2000801001c */
[----:B------:R-:W-:Y:S01]  /*1250*/  @P1 FFMA.FTZ R85, R25, UR4, R29 ;  /* 0x0000000419551c23 */ /* 0x000fe2000801001d */
[----:B-1----:R-:W-:Y:S01]  /*1260*/  @P1 FFMA.FTZ R86, R26, UR4, R30 ;  /* 0x000000041a561c23 */ /* 0x002fe2000801001e */
[----:B------:R-:W-:-:S02]  /*1270*/  @P1 FFMA.FTZ R87, R27, UR4, R31 ;  /* 0x000000041b571c23 */ /* 0x000fc4000801001f */
[----:B------:R-:W-:Y:S02]  /*1280*/  @P1 MOV R20, R83 ;  /* 0x0000005300141202 */ /* 0x000fe40000000f00 */
[----:B------:R-:W-:Y:S02]  /*1290*/  @P1 MOV R21, R85 ;  /* 0x0000005500151202 */ /* 0x000fe40000000f00 */
[----:B------:R-:W-:Y:S02]  /*12a0*/  @P1 MOV R22, R86 ;  /* 0x0000005600161202 */ /* 0x000fe40000000f00 */
[----:B------:R-:W-:Y:S01]  /*12b0*/  @P1 MOV R23, R87 ;  /* 0x0000005700171202 */ /* 0x000fe20000000f00 */
[----:B0-2---:R-:W-:Y:S06]  /*12c0*/  @P1 BRA `(.L_x_16289) ;  /* 0x0000000000281947 */ /* 0x005fec0003800000 */
        /* <DEDUP_REMOVED lines=10> */
.L_x_16289:
[----:B------:R-:W-:Y:S01]  /*1370*/  IADD3 R84, PT, PT, R33, 0x280, RZ ;  /* 0x0000028021547810 */ /* 0x000fe20007ffe0ff */
[----:B------:R-:W-:-:S04]  /*1380*/  @P0 IMAD.WIDE.U32 R92, R78, 0x10, R92 ;  /* 0x000000104e5c0825 */ /* 0x000fc800078e005c */
[C---:B------:R-:W-:Y:S01]  /*1390*/  IMAD.WIDE.U32 R24, R84.reuse, 0x10, R88 ;  /* 0x0000001054187825 */ /* 0x040fe200078e0058 */
[----:B------:R0:W-:Y:S03]  /*13a0*/  @P0 STG.E.128 desc[UR10][R92.64], R20 ;  /* 0x000000145c000986 */ /* 0x0001e6000c101d0a */
[----:B------:R-:W-:Y:S02]  /*13b0*/  @P1 IMAD.WIDE.U32 R28, R84, 0x10, R90 ;  /* 0x00000010541c1825 */ /* 0x000fe400078e005a */
[----:B------:R-:W2:Y:S04]  /*13c0*/  LDG.E.128 R24, desc[UR10][R24.64] ;  /* 0x0000000a18187981 */ /* 0x000ea8000c1e1d00 */
[----:B------:R-:W2:Y:S02]  /*13d0*/  @P1 LDG.E.128 R28, desc[UR10][R28.64] ;  /* 0x0000000a1c1c1981 */ /* 0x000ea4000c1e1d00 */
[----:B--2---:R-:W-:Y:S01]  /*13e0*/  @P1 FFMA.FTZ R28, R24, UR4, R28 ;  /* 0x00000004181c1c23 */ /* 0x004fe2000801001c */
[----:B------:R-:W-:Y:S01]  /*13f0*/  @P1 FFMA.FTZ R29, R25, UR4, R29 ;  /* 0x00000004191d1c23 */ /* 0x000fe2000801001d */
[----:B------:R-:W-:Y:S01]  /*1400*/  @P1 FFMA.FTZ R30, R26, UR4, R30 ;  /* 0x000000041a1e1c23 */ /* 0x000fe2000801001e */
[----:B------:R-:W-:-:S02]  /*1410*/  @P1 FFMA.FTZ R31, R27, UR4, R31 ;  /* 0x000000041b1f1c23 */ /* 0x000fc4000801001f */
[----:B0-----:R-:W-:Y:S02]  /*1420*/  @P1 MOV R20, R28 ;  /* 0x0000001c00141202 */ /* 0x001fe40000000f00 */
[----:B------:R-:W-:Y:S02]  /*1430*/  @P1 MOV R21, R29 ;  /* 0x0000001d00151202 */ /* 0x000fe40000000f00 */
        /* <DEDUP_REMOVED lines=13> */
.L_x_16290:
[----:B------:R-:W-:Y:S01]  /*1510*/  FADD.FTZ R25, RZ, R35 ;  /* 0x00000023ff197221 */ /* 0x000fe20000010000 */
[----:B------:R-:W-:Y:S01]  /*1520*/  LOP3.LUT P1, RZ, R71, 0x1f, RZ, 0xc0, !PT ;  /* 0x0000001f47ff7812 */ /* 0x000fe2000782c0ff */
        /* <DEDUP_REMOVED lines=104> */
.L_x_16292:
[----:B------:R-:W-:Y:S05]  /*1bb0*/  BSYNC.RECONVERGENT B0 ;  /* 0x0000000000007941 */ /* 0x000fea0003800200 */
.L_x_16291:
[----:B0-----:R-:W-:Y:S01]  /*1bc0*/  LOP3.LUT R24, R71, 0x1f, RZ, 0xc0, !PT ;  /* 0x0000001f47187812 */ /* 0x001fe200078ec0ff */
[----:B------:R-:W-:Y:S01]  /*1bd0*/  BAR.SYNC.DEFER_BLOCKING 0x0 ;  /* 0x0000000000007b1d */ /* 0x000fe20000010000 */
[----:B------:R-:W-:Y:S02]  /*1be0*/  HFMA2 R88, -RZ, RZ, 0, 0 ;  /* 0x00000000ff587431 */ /* 0x000fe400000001ff */
[----:B------:R-:W-:Y:S02]  /*1bf0*/  ISETP.GT.U32.AND P1, PT, R24, 0x3, PT ;  /* 0x000000031800780c */ /* 0x000fe40003f24070 */
[----:B------:R-:W-:Y:S01]  /*1c00*/  CS2R R24, SRZ ;  /* 0x0000000000187805 */ /* 0x000fe2000001ff00 */
[----:B------:R-:W-:Y:S10]  /*1c10*/  BSSY.RECONVERGENT B0, `(.L_x_16293) ;  /* 0x000000a000007945 */ /* 0x000ff40003800200 */
        /* <DEDUP_REMOVED lines=9> */
.L_x_16294:
[----:B------:R-:W-:Y:S05]  /*1cb0*/  BSYNC.RECONVERGENT B0 ;  /* 0x0000000000007941 */ /* 0x000fea0003800200 */
.L_x_16293:
[----:B0-----:R-:W0:Y:S01]  /*1cc0*/  SHFL.DOWN PT, R89, R24, 0x2, 0x1f ;  /* 0x08401f0018597f89 */ /* 0x001e2200000e0000 */
[----:B------:R-:W-:Y:S01]  /*1cd0*/  I2FP.F32.U32 R91, R88 ;  /* 0x00000058005b7245 */ /* 0x000fe20000201000 */
[----:B------:R-:W-:Y:S01]  /*1ce0*/  UPLOP3.LUT UP0, UPT, UPT, UPT, UP0, 0x40, 0x4 ;  /* 0x000000000004789c */ /* 0x000fe20003f0e800 */
[----:B------:R-:W-:Y:S01]  /*1cf0*/  ISETP.NE.AND P1, PT, R71, RZ, PT ;  /* 0x000000ff4700720c */ /* 0x000fe20003f25270 */
[----:B------:R-:W1:Y:S01]  /*1d00*/  SHFL.DOWN PT, R27, R88, 0x2, 0x1f ;  /* 0x08401f00581b7f89 */ /* 0x000e6200000e0000 */
[----:B------:R-:W-:Y:S01]  /*1d10*/  ISETP.NE.AND P2, PT, RZ, UR13, PT ;  /* 0x0000000dff007c0c */ /* 0x000fe2000bf45270 */
[----:B0-----:R-:W-:-:S04]  /*1d20*/  FADD.FTZ R26, -R89, R24 ;  /* 0x00000018591a7221 */ /* 0x001fc80000010100 */
[----:B------:R-:W-:Y:S01]  /*1d30*/  FMUL.FTZ R90, R26, R26 ;  /* 0x0000001a1a5a7220 */ /* 0x000fe20000410000 */
[----:B-1----:R-:W-:Y:S02]  /*1d40*/  IADD3 R26, PT, PT, R27, R88, RZ ;  /* 0x000000581b1a7210 */ /* 0x002fe40007ffe0ff */
[----:B------:R-:W-:Y:S01]  /*1d50*/  I2FP.F32.S32 R92, R27 ;  /* 0x0000001b005c7245 */ /* 0x000fe20000201400 */
[----:B------:R-:W-:-:S04]  /*1d60*/  FMUL.FTZ R27, R90, R91 ;  /* 0x0000005b5a1b7220 */ /* 0x000fc80000410000 */
        /* <DEDUP_REMOVED lines=8> */
[----:B------:R-:W-:Y:S02]  /*1df0*/  FFMA.FTZ R88, R88, R27, R91 ;  /* 0x0000001b58587223 */ /* 0x000fe4000001005b */
[----:B------:R-:W-:Y:S04]  /*1e00*/  SHFL.DOWN PT, R91, R26, 0x1, 0x1f ;  /* 0x08201f001a5b7f89 */ /* 0x000fe800000e0000 */
[----:B------:R-:W0:Y:S02]  /*1e10*/  SHFL.DOWN PT, R90, R89, 0x1, 0x1f ;  /* 0x08201f00595a7f89 */ /* 0x000e2400000e0000 */
[----:B0-----:R-:W-:-:S04]  /*1e20*/  FADD.FTZ R27, R89, -R90 ;  /* 0x8000005a591b7221 */ /* 0x001fc80000010000 */
[----:B------:R-:W-:Y:S01]  /*1e30*/  FMUL.FTZ R93, R27, R27 ;  /* 0x0000001b1b5d7220 */ /* 0x000fe20000410000 */
[-C--:B------:R-:W-:Y:S02]  /*1e40*/  IADD3 R27, PT, PT, R26, R91.reuse, RZ ;  /* 0x0000005b1a1b7210 */ /* 0x080fe40007ffe0ff */
[----:B------:R-:W-:Y:S01]  /*1e50*/  I2FP.F32.S32 R91, R91 ;  /* 0x0000005b005b7245 */ /* 0x000fe20000201400 */
[----:B------:R-:W-:-:S04]  /*1e60*/  FMUL.FTZ R25, R24, R93 ;  /* 0x0000005d18197220 */ /* 0x000fc80000410000 */
[-C--:B------:R-:W-:Y:S01]  /*1e70*/  FMUL.FTZ R25, R25, R91.reuse ;  /* 0x0000005b19197220 */ /* 0x080fe20000410000 */
[----:B------:R-:W-:Y:S02]  /*1e80*/  FMUL.FTZ R91, R90, R91 ;  /* 0x0000005b5a5b7220 */ /* 0x000fe40000410000 */
[----:B------:R-:W0:Y:S02]  /*1e90*/  LDC R90, c[0x0][0x448] ;  /* 0x00011200ff5a7b82 */ /* 0x000e240000000800 */
[----:B------:R-:W-:Y:S01]  /*1ea0*/  FFMA.FTZ R93, R24, R89, R91 ;  /* 0x00000059185d7223 */ /* 0x000fe2000001005b */
[----:B------:R-:W-:Y:S01]  /*1eb0*/  I2FP.F32.S32 R24, R27 ;  /* 0x0000001b00187245 */ /* 0x000fe20000201400 */
[----:B------:R-:W1:Y:S04]  /*1ec0*/  SHFL.DOWN PT, R91, R88, 0x1, 0x1f ;  /* 0x08201f00585b7f89 */ /* 0x000e6800000e0000 */
[----:B------:R-:W2:Y:S01]  /*1ed0*/  @!P1 LDC.64 R26, c[0x0][0x3c0] ;  /* 0x0000f000ff1a9b82 */ /* 0x000ea20000000a00 */
[----:B------:R-:W3:Y:S02]  /*1ee0*/  MUFU.RCP R24, R24 ;  /* 0x0000001800187308 */ /* 0x000ee40000001000 */
[----:B---3--:R-:W-:Y:S01]  /*1ef0*/  FMUL.FTZ R89, R24, R93 ;  /* 0x0000005d18597220 */ /* 0x008fe20000410000 */
[----:B-1----:R-:W-:-:S04]  /*1f00*/  FADD.FTZ R91, R88, R91 ;  /* 0x0000005b585b7221 */ /* 0x002fc80000010000 */
[----:B------:R-:W-:Y:S01]  /*1f10*/  FFMA.FTZ R91, R24, R25, R91 ;  /* 0x00000019185b7223 */ /* 0x000fe2000001005b */
[----:B------:R-:W1:Y:S05]  /*1f20*/  SHFL.IDX PT, R89, R89, RZ, 0x1f ;  /* 0x00001fff59597589 */ /* 0x000e6a00000e0000 */
[----:B------:R-:W0:Y:S01]  /*1f30*/  SHFL.IDX PT, R91, R91, RZ, 0x1f ;  /* 0x00001fff5b5b7589 */ /* 0x000e2200000e0000 */
[----:B-1----:R-:W-:-:S05]  /*1f40*/  FMUL.FTZ R25, R89, R89 ;  /* 0x0000005959197220 */ /* 0x002fca0000410000 */
[----:B------:R-:W-:Y:S01]  /*1f50*/  FSEL R25, R25, RZ, P2 ;  /* 0x000000ff19197208 */ /* 0x000fe20001000000 */
[----:B0-----:R-:W-:Y:S01]  /*1f60*/  FFMA.FTZ R24, R91, UR12, R90 ;  /* 0x0000000c5b187c23 */ /* 0x001fe2000801005a */
[----:B------:R-:W-:-:S03]  /*1f70*/  MOV R91, UR6 ;  /* 0x00000006005b7c02 */ /* 0x000fc60008000f00 */
[----:B------:R-:W-:Y:S01]  /*1f80*/  FADD.FTZ R88, R24, R25 ;  /* 0x0000001918587221 */ /* 0x000fe20000010000 */
[----:B------:R-:W-:-:S05]  /*1f90*/  MOV R25, UR6 ;  /* 0x0000000600197c02 */ /* 0x000fca0008000f00 */
[----:B--2---:R-:W-:Y:S01]  /*1fa0*/  @!P1 IMAD.WIDE R26, R25, 0x4, R26 ;  /* 0x00000004191a9825 */ /* 0x004fe200078e021a */
[----:B------:R-:W0:Y:S01]  /*1fb0*/  MUFU.RSQ R88, R88 ;  /* 0x0000005800587308 */ /* 0x000e220000001400 */
[----:B------:R-:W1:Y:S03]  /*1fc0*/  @!P1 LDC.64 R24, c[0x0][0x3c8] ;  /* 0x0000f200ff189b82 */ /* 0x000e660000000a00 */
[----:B------:R2:W-:Y:S02]  /*1fd0*/  @!P1 STG.E desc[UR10][R26.64], R89 ;  /* 0x000000591a009986 */ /* 0x0005e4000c10190a */
[----:B--2---:R-:W-:-:S05]  /*1fe0*/  FSEL R89, R89, RZ, !P2 ;  /* 0x000000ff59597208 */ /* 0x004fca0005000000 */
[C---:B------:R-:W-:Y:S01]  /*1ff0*/  FADD.FTZ R35, -R89.reuse, R35 ;  /* 0x0000002359237221 */ /* 0x040fe20000010100 */
[C---:B------:R-:W-:Y:S01]  /*2000*/  FADD.FTZ R93, -R89.reuse, R36 ;  /* 0x00000024595d7221 */ /* 0x040fe20000010100 */
[C---:B------:R-:W-:Y:S01]  /*2010*/  FADD.FTZ R37, -R89.reuse, R37 ;  /* 0x0000002559257221 */ /* 0x040fe20000010100 */
[----:B------:R-:W-:Y:S01]  /*2020*/  FADD.FTZ R92, -R89, R38 ;  /* 0x00000026595c7221 */ /* 0x000fe20000010100 */
[----:B-1----:R-:W-:-:S04]  /*2030*/  @!P1 IMAD.WIDE R24, R91, 0x4, R24 ;  /* 0x000000045b189825 */ /* 0x002fc800078e0218 */
[C---:B0-----:R-:W-:Y:S01]  /*2040*/  FMUL.FTZ R36, R88.reuse, R35 ;  /* 0x0000002358247220 */ /* 0x041fe20000410000 */
[----:B------:R-:W0:Y:S01]  /*2050*/  LDC.64 R90, c[0x0][0x428] ;  /* 0x00010a00ff5a7b82 */ /* 0x000e220000000a00 */
[C---:B------:R-:W-:Y:S01]  /*2060*/  FMUL.FTZ R26, R88.reuse, R93 ;  /* 0x0000005d581a7220 */ /* 0x040fe20000410000 */
[C---:B------:R-:W-:Y:S01]  /*2070*/  FMUL.FTZ R38, R88.reuse, R37 ;  /* 0x0000002558267220 */ /* 0x040fe20000410000 */
[----:B------:R-:W-:Y:S01]  /*2080*/  FMUL.FTZ R92, R88, R92 ;  /* 0x0000005c585c7220 */ /* 0x000fe20000410000 */
[----:B------:R1:W-:Y:S01]  /*2090*/  @!P1 STG.E desc[UR10][R24.64], R88 ;  /* 0x0000005818009986 */ /* 0x0003e2000c10190a */
[C---:B------:R-:W-:Y:S01]  /*20a0*/  FADD.FTZ R39, -R89.reuse, R39 ;  /* 0x0000002759277221 */ /* 0x040fe20000010100 */
[C---:B------:R-:W-:Y:S01]  /*20b0*/  FADD.FTZ R73, -R89.reuse, R73 ;  /* 0x0000004959497221 */ /* 0x040fe20000010100 */
[----:B------:R-:W-:Y:S01]  /*20c0*/  FFMA.FTZ R27, R92, R64, R63 ;  /* 0x000000405c1b7223 */ /* 0x000fe2000001003f */
        /* <DEDUP_REMOVED lines=8> */
[----:B-1----:R-:W-:Y:S01]  /*2150*/  FFMA.FTZ R24, R36, R70, R69 ;  /* 0x0000004624187223 */ /* 0x002fe20000010045 */
[----:B------:R-:W-:Y:S01]  /*2160*/  FFMA.FTZ R25, R26, R68, R67 ;  /* 0x000000441a197223 */ /* 0x000fe20000010043 */
[----:B------:R-:W-:Y:S01]  /*2170*/  FFMA.FTZ R26, R38, R66, R65 ;  /* 0x00000042261a7223 */ /* 0x000fe20000010041 */
[C---:B------:R-:W-:Y:S01]  /*2180*/  FADD.FTZ R82, -R89.reuse, R82 ;  /* 0x0000005259527221 */ /* 0x040fe20000010100 */
[C---:B------:R-:W-:Y:S01]  /*2190*/  FADD.FTZ R83, -R89.reuse, R83 ;  /* 0x0000005359537221 */ /* 0x040fe20000010100 */
[C---:B------:R-:W-:Y:S01]  /*21a0*/  FADD.FTZ R85, -R89.reuse, R85 ;  /* 0x0000005559557221 */ /* 0x040fe20000010100 */
[C---:B------:R-:W-:Y:S01]  /*21b0*/  FADD.FTZ R86, -R89.reuse, R86 ;  /* 0x0000005659567221 */ /* 0x040fe20000010100 */
[----:B------:R-:W-:Y:S01]  /*21c0*/  FADD.FTZ R87, -R89, R87 ;  /* 0x0000005759577221 */ /* 0x000fe20000010100 */
[----:B0-----:R-:W-:-:S04]  /*21d0*/  IMAD.WIDE.U32 R36, R33, 0x10, R90 ;  /* 0x0000001021247825 */ /* 0x001fc800078e005a */
[C---:B------:R-:W-:Y:S01]  /*21e0*/  FADD.FTZ R28, -R89.reuse, R28 ;  /* 0x0000001c591c7221 */ /* 0x040fe20000010100 */
[C---:B------:R-:W-:Y:S01]  /*21f0*/  FADD.FTZ R29, -R89.reuse, R29 ;  /* 0x0000001d591d7221 */ /* 0x040fe20000010100 */
[C---:B------:R-:W-:Y:S01]  /*2200*/  FADD.FTZ R30, -R89.reuse, R30 ;  /* 0x0000001e591e7221 */ /* 0x040fe20000010100 */
[----:B------:R-:W-:Y:S01]  /*2210*/  IMAD.WIDE.U32 R92, R32, 0x10, R90 ;  /* 0x00000010205c7825 */ /* 0x000fe200078e005a */
[----:B------:R0:W-:Y:S03]  /*2220*/  STG.E.128 desc[UR10][R36.64], R24 ;  /* 0x0000001824007986 */ /* 0x0001e6000c101d0a */
[----:B------:R-:W-:Y:S01]  /*2230*/  FADD.FTZ R31, -R89, R31 ;  /* 0x0000001f591f7221 */ /* 0x000fe20000010100 */
        /* <DEDUP_REMOVED lines=14> */
[----:B------:R-:W-:Y:S01]  /*2320*/  FFMA.FTZ R32, R83, R8, R2 ;  /* 0x0000000853207223 */ /* 0x000fe20000010002 */
[----:B------:R-:W-:Y:S01]  /*2330*/  FFMA.FTZ R33, R33, R10, R17 ;  /* 0x0000000a21217223 */ /* 0x000fe20000010011 */
[C---:B0-----:R-:W-:Y:S01]  /*2340*/  FADD.FTZ R24, -R89.reuse, R54 ;  /* 0x0000003659187221 */ /* 0x041fe20000010100 */
[----:B------:R-:W-:Y:S01]  /*2350*/  FADD.FTZ R25, -R89, R55 ;  /* 0x0000003759197221 */ /* 0x000fe20000010100 */
        /* <DEDUP_REMOVED lines=10> */
[----:B------:R-:W-:Y:S01]  /*2400*/  FMUL.FTZ R39, R88, R31 ;  /* 0x0000001f58277220 */ /* 0x000fe20000410000 */
[----:B------:R-:W-:Y:S01]  /*2410*/  IMAD.WIDE.U32 R88, R34, 0x10, R90 ;  /* 0x0000001022587825 */ /* 0x000fe200078e005a */
[----:B------:R1:W-:Y:S03]  /*2420*/  STG.E.128 desc[UR10][R92.64], R24 ;  /* 0x000000185c007986 */ /* 0x0003e6000c101d0a */
        /* <DEDUP_REMOVED lines=11> */
[----:B0-----:R-:W-:Y:S01]  /*24e0*/  R2UR UR4, R54 ;  /* 0x00000000360472ca */ /* 0x001fe200000e0000 */
[----:B-1----:R-:W-:Y:S01]  /*24f0*/  FFMA.FTZ R24, R74, R52, R51 ;  /* 0x000000344a187223 */ /* 0x002fe20000010033 */
[----:B------:R-:W-:Y:S01]  /*2500*/  FFMA.FTZ R25, R75, R50, R49 ;  /* 0x000000324b197223 */ /* 0x000fe20000010031 */
[----:B------:R-:W-:Y:S01]  /*2510*/  FFMA.FTZ R26, R76, R48, R47 ;  /* 0x000000304c1a7223 */ /* 0x000fe2000001002f */
[----:B------:R-:W-:Y:S01]  /*2520*/  FFMA.FTZ R27, R77, R46, R45 ;  /* 0x0000002e4d1b7223 */ /* 0x000fe2000001002d */
[----:B------:R-:W-:-:S04]  /*2530*/  IMAD.WIDE.U32 R92, R78, 0x10, R90 ;  /* 0x000000104e5c7825 */ /* 0x000fc800078e005a */
[----:B------:R0:W-:Y:S04]  /*2540*/  STG.E.128 desc[UR10][R88.64], R24 ;  /* 0x0000001858007986 */ /* 0x0001e8000c101d0a */
[----:B------:R-:W-:Y:S01]  /*2550*/  UIADD3 UR6, UPT, UPT, UR6, UR4, URZ ;  /* 0x0000000406067290 */ /* 0x000fe2000fffe0ff */
[----:B------:R0:W-:Y:S05]  /*2560*/  STG.E.128 desc[UR10][R72.64], R28 ;  /* 0x0000001c48007986 */ /* 0x0001ea000c101d0a */
[----:B------:R-:W-:Y:S01]  /*2570*/  ISETP.LE.AND P1, PT, R55, UR6, PT ;  /* 0x0000000637007c0c */ /* 0x000fe2000bf23270 */
[----:B------:R0:W-:Y:S04]  /*2580*/  STG.E.128 desc[UR10][R92.64], R32 ;  /* 0x000000205c007986 */ /* 0x0001e8000c101d0a */
[----:B------:R0:W-:Y:S08]  /*2590*/  STG.E.128 desc[UR10][R84.64], R36 ;  /* 0x0000002454007986 */ /* 0x0001f0000c101d0a */
[----:B------:R-:W-:Y:S05]  /*25a0*/  @!P1 BRA `(.L_x_16295) ;  /* 0xffffffe000fc9947 */ /* 0x000fea000383ffff */
[----:B------:R-:W-:Y:S05]  /*25b0*/  EXIT ;  /* 0x000000000000794d */ /* 0x000fea0003800000 */
.L_x_16296:
        /* <DEDUP_REMOVED lines=12> */
.L_x_20860:


//--------------------- .text._ZN10layer_norm13ln_fwd_kernelINS_13Kernel_traitsI6__halfffffjLj3072ELj1ELj1ELj4ELj16ENS_18Kernel_traits_baseILj3072ES2_ffffjLj128EEEEELb0ELb0ELb1ELb0EEEvNS_9FwdParamsE --------------------------
	.section	.text._ZN10layer_norm13ln_fwd_kernelINS_13Kernel_traitsI6__halfffffjLj3072ELj1ELj1ELj4ELj16ENS_18Kernel_traits_baseILj3072ES2_ffffjLj128EEEEELb0ELb0ELb1ELb0EEEvNS_9FwdParamsE,"ax",@progbits
	.align	128
        .global         _ZN10layer_norm13ln_fwd_kernelINS_13Kernel_traitsI6__halfffffjLj3072ELj1ELj1ELj4ELj16ENS_18Kernel_traits_baseILj3072ES2_ffffjLj128EEEEELb0ELb0ELb1ELb0EEEvNS_9FwdParamsE
        .type           _ZN10layer_norm13ln_fwd_kernelINS_13Kernel_traitsI6__halfffffjLj3072ELj1ELj1ELj4ELj16ENS_18Kernel_traits_baseILj3072ES2_ffffjLj128EEEEELb0ELb0ELb1ELb0EEEvNS_9FwdParamsE,@function
        .size           _ZN10layer_norm13ln_fwd_kernelINS_13Kernel_traitsI6__halfffffjLj3072ELj1ELj1ELj4ELj16ENS_18Kernel_traits_baseILj3072ES2_ffffjLj128EEEEELb0ELb0ELb1ELb0EEEvNS_9FwdParamsE,(.L_x_20861 - _ZN10layer_norm13ln_fwd_kernelINS_13Kernel_traitsI6__halfffffjLj3072ELj1ELj1ELj4ELj16ENS_18Kernel_traits_baseILj3072ES2_ffffjLj128EEEEELb0ELb0ELb1ELb0EEEvNS_9FwdParamsE)
        .other          _ZN10layer_norm13ln_fwd_kernelINS_13Kernel_traitsI6__halfffffjLj3072ELj1ELj1ELj4ELj16ENS_18Kernel_traits_baseILj3072ES2_ffffjLj128EEEEELb0ELb0ELb1ELb0EEEvNS_9FwdParamsE,@"STO_CUDA_ENTRY STV_DEFAULT"
_ZN10layer_norm13ln_fwd_kernelINS_13Kernel_traitsI6__halfffffjLj3072ELj1ELj1ELj4ELj16ENS_18Kernel_traits_baseILj3072ES2_ffffjLj128EEEEELb0ELb0ELb1ELb0EEEvNS_9FwdParamsE:
.text._ZN10layer_norm13ln_fwd_kernelINS_13Kernel_traitsI6__halfffffjLj3072ELj1ELj1ELj4ELj16ENS_18Kernel_traits_baseILj3072ES2_ffffjLj128EEEEELb0ELb0ELb1ELb0EEEvNS_9FwdParamsE:
        /* <DEDUP_REMOVED lines=12> */
[----:B------:R-:W-:-:S04]  /*00c0*/  LOP3.LUT R5, R74, 0x60, RZ, 0xc0, !PT ;  /* 0x000000604a057812 */ /* 0x000fc800078ec0ff */
[C---:B------:R-:W-:Y:S02]  /*00d0*/  LOP3.LUT R3, R5.reuse, 0x7f, R4, 0x36, !PT ;  /* 0x0000007f05037812 */ /* 0x040fe400078e3604 */
[----:B------:R-:W-:Y:S02]  /*00e0*/  LOP3.LUT R7, R5, R4, RZ, 0xfc, !PT ;  /* 0x0000000405077212 */ /* 0x000fe400078efcff */
        /* <DEDUP_REMOVED lines=51> */
.L_x_16298:
        /* <DEDUP_REMOVED lines=35> */
.L_x_16299:
[----:B------:R-:W-:Y:S05]  /*0650*/  BSYNC.RECONVERGENT B0 ;  /* 0x0000000000007941 */ /* 0x000fea0003800200 */
.L_x_16297:
[----:B------:R-:W0:Y:S02]  /*0660*/  LDCU UR4, c[0x0][0x384] ;  /* 0x00007080ff0477ac */ /* 0x000e240008000800 */
[----:B0-----:R-:W-:-:S06]  /*0670*/  UISETP.GE.AND UP0, UPT, UR6, UR4, UPT ;  /* 0x000000040600728c */ /* 0x001fcc000bf06270 */
[----:B------:R-:W-:-:S13]  /*0680*/  PLOP3.LUT P0, PT, PT, PT, UP0, 0x80, 0x8 ;  /* 0x000000000008781c */ /* 0x000fda0003f0f008 */
[----:B------:R-:W-:Y:S05]  /*0690*/  @P0 EXIT ;  /* 0x000000000000094d */ /* 0x000fea0003800000 */
[----:B-----5:R-:W-:Y:S01]  /*06a0*/  MOV R61, R10 ;  /* 0x0000000a003d7202 */ /* 0x020fe20000000f00 */
[----:B------:R-:W-:Y:S01]  /*06b0*/  HADD2.F32 R66, -RZ, R71.H0_H0 ;  /* 0x20000047ff427230 */ /* 0x000fe20000004100 */
[----:B------:R-:W-:Y:S01]  /*06c0*/  SHF.R.U64 R48, R10, 0x10, R11 ;  /* 0x000000100a307819 */ /* 0x000fe2000000120b */
[----:B------:R-:W0:Y:S01]  /*06d0*/  LDCU UR7, c[0x0][0x40c] ;  /* 0x00008180ff0777ac */ /* 0x000e220008000800 */
[----:B------:R-:W-:Y:S02]  /*06e0*/  MOV R60, R8 ;  /* 0x00000008003c7202 */ /* 0x000fe40000000f00 */
[----:B------:R-:W-:Y:S01]  /*06f0*/  MOV R10, R9 ;  /* 0x00000009000a7202 */ /* 0x000fe20000000f00 */
[----:B------:R-:W1:Y:S01]  /*0700*/  LDCU UR22, c[0x0][0x388] ;  /* 0x00007100ff1677ac */ /* 0x000e620008000800 */
[--C-:B------:R-:W-:Y:S02]  /*0710*/  SHF.R.U64 R49, R8, 0x10, R9.reuse ;  /* 0x0000001008317819 */ /* 0x100fe40000001209 */
[----:B------:R-:W-:Y:S01]  /*0720*/  SHF.R.U32.HI R9, RZ, 0x10, R9 ;  /* 0x00000010ff097819 */ /* 0x000fe20000011609 */
[----:B------:R-:W2:Y:S01]  /*0730*/  LDCU.U8 UR18, c[0x0][0x410] ;  /* 0x00008200ff1277ac */ /* 0x000ea20008000000 */
[----:B------:R-:W-:-:S02]  /*0740*/  MOV R59, R12 ;  /* 0x0000000c003b7202 */ /* 0x000fc40000000f00 */
[----:B------:R-:W-:Y:S01]  /*0750*/  MOV R8, R13 ;  /* 0x0000000d00087202 */ /* 0x000fe20000000f00 */
[----:B------:R-:W3:Y:S01]  /*0760*/  LDCU UR19, c[0x0][0x400] ;  /* 0x00008000ff1377ac */ /* 0x000ee20008000800 */
[----:B------:R-:W-:Y:S02]  /*0770*/  PRMT R49, R49, 0x5410, R9 ;  /* 0x0000541031317816 */ /* 0x000fe40000000009 */
[----:B------:R-:W-:Y:S01]  /*0780*/  PRMT R59, R8, 0x5410, R59 ;  /* 0x00005410083b7816 */ /* 0x000fe2000000003b */
[----:B------:R-:W4:Y:S01]  /*0790*/  LDCU.64 UR16, c[0x0][0x3a0] ;  /* 0x00007400ff1077ac */ /* 0x000f220008000a00 */
[----:B------:R-:W-:Y:S02]  /*07a0*/  MOV R8, R2 ;  /* 0x0000000200087202 */ /* 0x000fe40000000f00 */
[----:B------:R-:W-:Y:S01]  /*07b0*/  MOV R9, R3 ;  /* 0x0000000300097202 */ /* 0x000fe20000000f00 */
[----:B------:R-:W0:Y:S01]  /*07c0*/  LDCU.128 UR8, c[0x0][0x3f0] ;  /* 0x00007e00ff0877ac */ /* 0x000e220008000c00 */
[----:B------:R-:W-:-:S02]  /*07d0*/  SHF.R.S32.HI R6, RZ, 0x2, R6 ;  /* 0x00000002ff067819 */ /* 0x000fc40000011406 */
[----:B------:R-:W-:Y:S01]  /*07e0*/  PRMT R63, R9, 0x5410, R8 ;  /* 0x00005410093f7816 */ /* 0x000fe20000000008 */
[----:B------:R-:W0:Y:S01]  /*07f0*/  LDCU.64 UR20, c[0x0][0x380] ;  /* 0x00007000ff1477ac */ /* 0x000e220008000a00 */
[----:B------:R-:W-:Y:S02]  /*0800*/  MOV R8, R36 ;  /* 0x0000002400087202 */ /* 0x000fe40000000f00 */
[----:B------:R-:W-:Y:S01]  /*0810*/  MOV R9, R37 ;  /* 0x0000002500097202 */ /* 0x000fe20000000f00 */
[----:B------:R-:W-:Y:S01]  /*0820*/  UPLOP3.LUT UP0, UPT, UPT, UPT, UPT, 0x40, 0x4 ;  /* 0x000000000004789c */ /* 0x000fe20003f0e870 */
[----:B------:R-:W-:Y:S02]  /*0830*/  SHF.R.U64 R52, R44, 0x10, R45 ;  /* 0x000000102c347819 */ /* 0x000fe4000000122d */
[----:B------:R-:W-:Y:S02]  /*0840*/  PRMT R62, R9, 0x5410, R8 ;  /* 0x00005410093e7816 */ /* 0x000fe40000000008 */
[----:B------:R-:W-:-:S02]  /*0850*/  LOP3.LUT R8, R6, 0x7f, RZ, 0xc0, !PT ;  /* 0x0000007f06087812 */ /* 0x000fc400078ec0ff */
[----:B------:R-:W-:Y:S02]  /*0860*/  LOP3.LUT R6, R6, 0xffffff80, RZ, 0xc0, !PT ;  /* 0xffffff8006067812 */ /* 0x000fe400078ec0ff */
[----:B------:R-:W-:Y:S01]  /*0870*/  VIADDMNMX R5, R8, -R5, RZ, !PT ;  /* 0x8000000508057246 */ /* 0x000fe200078001ff */
[----:B------:R-:W-:Y:S01]  /*0880*/  IMAD R4, R4, -0x20, R8 ;  /* 0xffffffe004047824 */ /* 0x000fe200078e0208 */
[----:B------:R-:W-:Y:S02]  /*0890*/  SHF.R.U32.HI R9, RZ, 0x10, R45 ;  /* 0x00000010ff097819 */ /* 0x000fe4000001162d */
[----:B------:R-:W-:Y:S02]  /*08a0*/  VIMNMX R5, PT, PT, R5, 0x20, PT ;  /* 0x0000002005057848 */ /* 0x000fe40003fe0100 */
[----:B------:R-:W-:Y:S02]  /*08b0*/  VIMNMX R4, PT, PT, RZ, R4, !PT ;  /* 0x00000004ff047248 */ /* 0x000fe40007fe0100 */
[----:B------:R-:W-:-:S02]  /*08c0*/  LEA R5, R5, R6, 0x2 ;  /* 0x0000000605057211 */ /* 0x000fc400078e10ff */
[----:B------:R-:W-:Y:S02]  /*08d0*/  MOV R16, R11 ;  /* 0x0000000b00107202 */ /* 0x000fe40000000f00 */
[----:B------:R-:W-:Y:S02]  /*08e0*/  I2FP.F32.U32 R5, R5 ;  /* 0x0000000500057245 */ /* 0x000fe40000201000 */
[----:B------:R-:W-:Y:S02]  /*08f0*/  SHF.R.U64 R50, R12, 0x10, R13 ;  /* 0x000000100c327819 */ /* 0x000fe4000000120d */
[----:B------:R0:W0:Y:S01]  /*0900*/  MUFU.RCP R73, R5 ;  /* 0x0000000500497308 */ /* 0x0000220000001000 */
[----:B------:R-:W-:Y:S02]  /*0910*/  MOV R7, R14 ;  /* 0x0000000e00077202 */ /* 0x000fe40000000f00 */
[----:B------:R-:W-:Y:S02]  /*0920*/  MOV R67, R15 ;  /* 0x0000000f00437202 */ /* 0x000fe40000000f00 */
[----:B------:R-:W-:-:S02]  /*0930*/  SHF.R.U64 R69, R14, 0x10, R15 ;  /* 0x000000100e457819 */ /* 0x000fc4000000120f */
[----:B------:R-:W-:Y:S01]  /*0940*/  SHF.R.U32.HI R65, RZ, 0x10, R15 ;  /* 0x00000010ff417819 */ /* 0x000fe2000001160f */
[----:B------:R-:W-:Y:S01]  /*0950*/  HADD2.F32 R67, -RZ, R67.H0_H0 ;  /* 0x20000043ff437230 */ /* 0x000fe20000004100 */
[----:B------:R-:W-:Y:S01]  /*0960*/  PRMT R60, R10, 0x5410, R60 ;  /* 0x000054100a3c7816 */ /* 0x000fe2000000003c */
[----:B------:R-:W-:Y:S01]  /*0970*/  HADD2.F32 R69, -RZ, R69.H0_H0 ;  /* 0x20000045ff457230 */ /* 0x000fe20000004100 */
[----:B------:R-:W-:Y:S01]  /*0980*/  PRMT R52, R52, 0x5410, R9 ;  /* 0x0000541034347816 */ /* 0x000fe20000000009 */
[----:B------:R-:W-:Y:S01]  /*0990*/  HADD2.F32 R65, -RZ, R65.H0_H0 ;  /* 0x20000041ff417230 */ /* 0x000fe20000004100 */
[--C-:B------:R-:W-:Y:S01]  /*09a0*/  SHF.R.U64 R68, R70, 0x10, R71.reuse ;  /* 0x0000001046447819 */ /* 0x100fe20000001247 */
[----:B------:R-:W-:Y:S01]  /*09b0*/  HADD2.F32 R70, -RZ, R70.H0_H0 ;  /* 0x20000046ff467230 */ /* 0x000fe20000004100 */
[----:B------:R-:W-:Y:S01]  /*09c0*/  SHF.R.U32.HI R64, RZ, 0x10, R71 ;  /* 0x00000010ff407819 */ /* 0x000fe20000011647 */
[----:B------:R-:W-:Y:S01]  /*09d0*/  HADD2.F32 R71, -RZ, R7.H0_H0 ;  /* 0x20000007ff477230 */ /* 0x000fe20000004100 */
[----:B------:R-:W-:Y:S01]  /*09e0*/  SHF.R.U32.HI R11, RZ, 0x10, R11 ;  /* 0x00000010ff0b7819 */ /* 0x000fe2000001160b */
[----:B------:R-:W-:Y:S01]  /*09f0*/  HADD2.F32 R68, -RZ, R68.H0_H0 ;  /* 0x20000044ff447230 */ /* 0x000fe20000004100 */
[----:B------:R-:W-:Y:S01]  /*0a00*/  SHF.R.U32.HI R12, RZ, 0x10, R13 ;  /* 0x00000010ff0c7819 */ /* 0x000fe2000001160d */
[----:B------:R-:W-:Y:S01]  /*0a10*/  HADD2.F32 R64, -RZ, R64.H0_H0 ;  /* 0x20000040ff407230 */ /* 0x000fe20000004100 */
[----:B------:R-:W-:-:S02]  /*0a20*/  SHF.R.U64 R51, R42, 0x10, R43 ;  /* 0x000000102a337819 */ /* 0x000fc4000000122b */
[----:B------:R-:W-:Y:S02]  /*0a30*/  SHF.R.U32.HI R10, RZ, 0x10, R43 ;  /* 0x00000010ff0a7819 */ /* 0x000fe4000001162b */
[--C-:B------:R-:W-:Y:S02]  /*0a40*/  SHF.R.U64 R58, R46, 0x10, R47.reuse ;  /* 0x000000102e3a7819 */ /* 0x100fe4000000122f */
[----:B------:R-:W-:Y:S02]  /*0a50*/  SHF.R.U32.HI R8, RZ, 0x10, R47 ;  /* 0x00000010ff087819 */ /* 0x000fe4000001162f */
[----:B------:R-:W-:Y:S02]  /*0a60*/  VIMNMX R9, PT, PT, R4, 0x20, PT ;  /* 0x0000002004097848 */ /* 0x000fe40003fe0100 */
[----:B------:R-:W-:Y:S02]  /*0a70*/  PRMT R61, R16, 0x5410, R61 ;  /* 0x00005410103d7816 */ /* 0x000fe4000000003d */
[----:B------:R-:W-:-:S02]  /*0a80*/  PRMT R48, R48, 0x5410, R11 ;  /* 0x0000541030307816 */ /* 0x000fc4000000000b */
[----:B------:R-:W-:Y:S02]  /*0a90*/  PRMT R50, R50, 0x5410, R12 ;  /* 0x0000541032327816 */ /* 0x000fe4000000000c */
[----:B------:R-:W-:Y:S02]  /*0aa0*/  PRMT R51, R51, 0x5410, R10 ;  /* 0x0000541033337816 */ /* 0x000fe4000000000a */
[----:B------:R-:W-:Y:S02]  /*0ab0*/  PRMT R58, R58, 0x5410, R8 ;  /* 0x000054103a3a7816 */ /* 0x000fe40000000008 */
[----:B01234-:R-:W-:-:S07]  /*0ac0*/  LEA R72, R9, R6, 0x2 ;  /* 0x0000000609487211 */ /* 0x01ffce00078e10ff */
.L_x_16328:
[----:B------:R-:W-:-:S06]  /*0ad0*/  UIMAD.WIDE UR4, UR6, 0x4, UR8 ;  /* 0x00000004060478a5 */ /* 0x000fcc000f8e0208 */
[----:B01234-:R-:W-:Y:S02]  /*0ae0*/  MOV R32, UR4 ;  /* 0x0000000400207c02 */ /* 0x01ffe40008000f00 */
[----:B------:R-:W-:-:S05]  /*0af0*/  MOV R33, UR5 ;  /* 0x0000000500217c02 */ /* 0x000fca0008000f00 */
[----:B------:R-:W2:Y:S01]  /*0b00*/  LDG.E R32, desc[UR14][R32.64] ;  /* 0x0000000e20207981 */ /* 0x000ea2000c1e1900 */
[----:B------:R-:W-:Y:S01]  /*0b10*/  UIMAD.WIDE UR12, UR6, 0x4, UR10 ;  /* 0x00000004060c78a5 */ /* 0x000fe2000f8e020a */
[C---:B------:R-:W-:Y:S01]  /*0b20*/  ISETP.GE.U32.AND P6, PT, R0.reuse, 0x100, PT ;  /* 0x000001000000780c */ /* 0x040fe20003fc6070 */
[----:B------:R-:W-:Y:S01]  /*0b30*/  UIMAD UR4, UR6, UR22, URZ ;  /* 0x00000016060472a4 */ /* 0x000fe2000f8e02ff */
[C---:B------:R-:W-:Y:S01]  /*0b40*/  ISETP.GE.U32.AND P0, PT, R0.reuse, 0x80, PT ;  /* 0x000000800000780c */ /* 0x040fe20003f06070 */
[----:B------:R-:W-:Y:S01]  /*0b50*/  HFMA2 R35, -RZ, RZ, 0, 0 ;  /* 0x00000000ff237431 */ /* 0x000fe200000001ff */
[----:B------:R-:W-:Y:S01]  /*0b60*/  ISETP.GE.U32.AND P1, PT, R0, 0x180, PT ;  /* 0x000001800000780c */ /* 0x000fe20003f26070 */
[----:B------:R-:W-:Y:S01]  /*0b70*/  USHF.R.S32.HI UR5, URZ, 0x1f, UR4 ;  /* 0x0000001fff057899 */ /* 0x000fe20008011404 */
[----:B------:R-:W-:Y:S02]  /*0b80*/  MOV R54, UR12 ;  /* 0x0000000c00367c02 */ /* 0x000fe40008000f00 */
[----:B------:R-:W-:Y:S01]  /*0b90*/  MOV R55, UR13 ;  /* 0x0000000d00377c02 */ /* 0x000fe20008000f00 */
[----:B------:R-:W-:Y:S01]  /*0ba0*/  ULEA.HI UR5, UR5, UR4, URZ, 0x2 ;  /* 0x0000000405057291 */ /* 0x000fe2000f8f10ff */
[----:B--2---:R-:W-:-:S13]  /*0bb0*/  ISETP.GE.AND P5, PT, R32, 0x1, PT ;  /* 0x000000012000780c */ /* 0x004fda0003fa6270 */
[----:B------:R-:W-:-:S05]  /*0bc0*/  @P5 IADD3 R33, PT, PT, R32, -0x1, RZ ;  /* 0xffffffff20215810 */ /* 0x000fca0007ffe0ff */
[----:B------:R-:W-:-:S05]  /*0bd0*/  @P5 IMAD R33, R33, UR22, RZ ;  /* 0x0000001621215c24 */ /* 0x000fca000f8e02ff */
[----:B------:R-:W-:-:S04]  /*0be0*/  @P5 SHF.R.S32.HI R34, RZ, 0x1f, R33 ;  /* 0x0000001fff225819 */ /* 0x000fc80000011421 */
[----:B------:R-:W-:Y:S02]  /*0bf0*/  @P5 LEA.HI R34, R34, R33, RZ, 0x2 ;  /* 0x0000002122225211 */ /* 0x000fe400078f10ff */
[----:B------:R-:W-:Y:S02]  /*0c00*/  P2R R33, PR, RZ, 0x40 ;  /* 0x00000040ff217803 */ /* 0x000fe40000000000 */
[-C--:B------:R-:W-:Y:S01]  /*0c10*/  @P5 LEA.HI.SX32 R35, R34, R74.reuse, 0x1e ;  /* 0x0000004a22235211 */ /* 0x080fe200078ff2ff */
[----:B------:R-:W-:Y:S01]  /*0c20*/  BSSY.RECONVERGENT B0, `(.L_x_16300) ;  /* 0x0000020000007945 */ /* 0x000fe20003800200 */
[----:B------:R-:W-:Y:S02]  /*0c30*/  MOV R34, UR5 ;  /* 0x0000000500227c02 */ /* 0x000fe40008000f00 */
[----:B------:R0:W5:Y:S02]  /*0c40*/  LDG.E R33, desc[UR14][R54.64] ;  /* 0x0000000e36217981 */ /* 0x000164000c1e1900 */
[----:B------:R-:W-:Y:S01]  /*0c50*/  LEA.HI.SX32 R34, R34, R74, 0x1e ;  /* 0x0000004a22227211 */ /* 0x000fe200078ff2ff */
[----:B------:R-:W-:Y:S06]  /*0c60*/  @!P0 BRA `(.L_x_16301) ;  /* 0x00000000006c8947 */ /* 0x000fec0003800000 */
[----:B------:R-:W-:Y:S01]  /*0c70*/  ISETP.NE.U32.AND P2, PT, RZ, UR16, PT ;  /* 0x00000010ff007c0c */ /* 0x000fe2000bf45070 */
[----:B------:R-:W1:Y:S03]  /*0c80*/  @P5 LDC.64 R10, c[0x0][0x390] ;  /* 0x0000e400ff0a5b82 */ /* 0x000e660000000a00 */
[----:B------:R-:W-:-:S05]  /*0c90*/  ISETP.NE.AND.EX P2, PT, RZ, UR17, PT, P2 ;  /* 0x00000011ff007c0c */ /* 0x000fca000bf45320 */
[----:B------:R-:W2:Y:S08]  /*0ca0*/  LDC.64 R56, c[0x0][0x3a8] ;  /* 0x0000ea00ff387b82 */ /* 0x000eb00000000a00 */
[----:B------:R-:W3:Y:S01]  /*0cb0*/  @P2 LDC.64 R8, c[0x0][0x3a0] ;  /* 0x0000e800ff082b82 */ /* 0x000ee20000000a00 */
[----:B-1----:R-:W-:-:S05]  /*0cc0*/  @P5 IMAD.WIDE.U32 R10, R35, 0x10, R10 ;  /* 0x00000010230a5825 */ /* 0x002fca00078e000a */
[----:B------:R-:W0:Y:S01]  /*0cd0*/  @P5 LDG.E.128 R4, desc[UR14][R10.64] ;  /* 0x0000000e0a045981 */ /* 0x000e22000c1e1d00 */
[----:B---3--:R-:W-:-:S06]  /*0ce0*/  @P2 IMAD.WIDE.U32 R8, R34, 0x10, R8 ;  /* 0x0000001022082825 */ /* 0x008fcc00078e0008 */
[----:B------:R-:W3:Y:S01]  /*0cf0*/  @P2 LDG.E.128 R8, desc[UR14][R8.64] ;  /* 0x0000000e08082981 */ /* 0x000ee2000c1e1d00 */
[C---:B------:R-:W-:Y:S02]  /*0d00*/  ISETP.GT.AND P4, PT, R32.reuse, RZ, P2 ;  /* 0x000000ff2000720c */ /* 0x040fe40001784270 */
[----:B------:R-:W-:Y:S02]  /*0d10*/  ISETP.GT.AND P3, PT, R32, RZ, PT ;  /* 0x000000ff2000720c */ /* 0x000fe40003f64270 */
[----:B------:R-:W-:Y:S01]  /*0d20*/  IADD3 R35, PT, PT, R35, 0x80, RZ ;  /* 0x0000008023237810 */ /* 0x000fe20007ffe0ff */
[----:B0-----:R-:W-:Y:S01]  /*0d30*/  @!P2 FMUL.FTZ R54, R5, UR7 ;  /* 0x000000070536ac20 */ /* 0x001fe20008410000 */
[----:B------:R-:W-:-:S07]  /*0d40*/  @!P2 FMUL.FTZ R53, R4, UR7 ;  /* 0x000000070435ac20 */ /* 0x000fce0008410000 */
[----:B---3--:R-:W-:Y:S01]  /*0d50*/  @P4 FFMA.FTZ R9, R5, UR7, R9 ;  /* 0x0000000705094c23 */ /* 0x008fe20008010009 */
[----:B------:R-:W-:Y:S01]  /*0d60*/  @P4 FFMA.FTZ R8, R4, UR7, R8 ;  /* 0x0000000704084c23 */ /* 0x000fe20008010008 */
[----:B------:R-:W-:Y:S01]  /*0d70*/  @!P2 FSEL R9, R54, RZ, P3 ;  /* 0x000000ff3609a208 */ /* 0x000fe20001800000 */
[----:B------:R-:W-:Y:S01]  /*0d80*/  @!P2 FMUL.FTZ R54, R7, UR7 ;  /* 0x000000070736ac20 */ /* 0x000fe20008410000 */
[----:B------:R-:W-:Y:S01]  /*0d90*/  @!P2 FSEL R8, R53, RZ, P3 ;  /* 0x000000ff3508a208 */ /* 0x000fe20001800000 */
[C---:B------:R-:W-:Y:S01]  /*0da0*/  @!P2 FMUL.FTZ R53, R6.reuse, UR7 ;  /* 0x000000070635ac20 */ /* 0x040fe20008410000 */
[----:B------:R-:W-:Y:S01]  /*0db0*/  @P4 FFMA.FTZ R11, R7, UR7, R11 ;  /* 0x00000007070b4c23 */ /* 0x000fe2000801000b */
[----:B------:R-:W-:Y:S01]  /*0dc0*/  @P4 FFMA.FTZ R10, R6, UR7, R10 ;  /* 0x00000007060a4c23 */ /* 0x000fe2000801000a */
[----:B------:R-:W-:Y:S01]  /*0dd0*/  @!P2 FSEL R11, R54, RZ, P3 ;  /* 0x000000ff360ba208 */ /* 0x000fe20001800000 */
[----:B--2---:R-:W-:Y:S01]  /*0de0*/  IMAD.WIDE.U32 R54, R34, 0x10, R56 ;  /* 0x0000001022367825 */ /* 0x004fe200078e0038 */
[----:B------:R-:W-:-:S05]  /*0df0*/  @!P2 FSEL R10, R53, RZ, P3 ;  /* 0x000000ff350aa208 */ /* 0x000fca0001800000 */
[----:B------:R1:W-:Y:S01]  /*0e00*/  STG.E.128 desc[UR14][R54.64], R8 ;  /* 0x0000000836007986 */ /* 0x0003e2000c101d0e */
[----:B------:R-:W-:-:S07]  /*0e10*/  IADD3 R34, PT, PT, R34, 0x80, RZ ;  /* 0x0000008022227810 */ /* 0x000fce0007ffe0ff */
.L_x_16301:
[----:B------:R-:W-:Y:S05]  /*0e20*/  BSYNC.RECONVERGENT B0 ;  /* 0x0000000000007941 */ /* 0x000fea0003800200 */
.L_x_16300:
[----:B------:R-:W-:Y:S04]  /*0e30*/  BSSY.RECONVERGENT B0, `(.L_x_16302) ;  /* 0x000001d000007945 */ /* 0x000fe80003800200 */
[----:B------:R-:W-:Y:S05]  /*0e40*/  @!P6 BRA `(.L_x_16303) ;  /* 0x00000000006ce947 */ /* 0x000fea0003800000 */
[----:B------:R-:W-:Y:S01]  /*0e50*/  ISETP.NE.U32.AND P2, PT, RZ, UR16, PT ;  /* 0x00000010ff007c0c */ /* 0x000fe2000bf45070 */
[----:B------:R-:W2:Y:S03]  /*0e60*/  @P5 LDC.64 R14, c[0x0][0x390] ;  /* 0x0000e400ff0e5b82 */ /* 0x000ea60000000a00 */
[----:B------:R-:W-:-:S05]  /*0e70*/  ISETP.NE.AND.EX P2, PT, RZ, UR17, PT, P2 ;  /* 0x00000011ff007c0c */ /* 0x000fca000bf45320 */
[----:B------:R-:W3:Y:S08]  /*0e80*/  LDC.64 R56, c[0x0][0x3a8] ;  /* 0x0000ea00ff387b82 */ /* 0x000ef00000000a00 */
[----:B------:R-:W4:Y:S01]  /*0e90*/  @P2 LDC.64 R12, c[0x0][0x3a0] ;  /* 0x0000e800ff0c2b82 */ /* 0x000f220000000a00 */
[----:B--2---:R-:W-:-:S05]  /*0ea0*/  @P5 IMAD.WIDE.U32 R14, R35, 0x10, R14 ;  /* 0x00000010230e5825 */ /* 0x004fca00078e000e */
[----:B------:R-:W0:Y:S01]  /*0eb0*/  @P5 LDG.E.128 R4, desc[UR14][R14.64] ;  /* 0x0000000e0e045981 */ /* 0x000e22000c1e1d00 */
[----:B----4-:R-:W-:-:S06]  /*0ec0*/  @P2 IMAD.WIDE.U32 R12, R34, 0x10, R12 ;  /* 0x00000010220c2825 */ /* 0x010fcc00078e000c */
[----:B------:R-:W2:Y:S01]  /*0ed0*/  @P2 LDG.E.128 R12, desc[UR14][R12.64] ;  /* 0x0000000e0c0c2981 */ /* 0x000ea2000c1e1d00 */
[C---:B------:R-:W-:Y:S02]  /*0ee0*/  ISETP.GT.AND P4, PT, R32.reuse, RZ, P2 ;  /* 0x000000ff2000720c */ /* 0x040fe40001784270 */
[----:B------:R-:W-:Y:S02]  /*0ef0*/  ISETP.GT.AND P3, PT, R32, RZ, PT ;  /* 0x000000ff2000720c */ /* 0x000fe40003f64270 */
[----:B------:R-:W-:Y:S01]  /*0f00*/  IADD3 R35, PT, PT, R35, 0x80, RZ ;  /* 0x0000008023237810 */ /* 0x000fe20007ffe0ff */
[----:B01----:R-:W-:Y:S01]  /*0f10*/  @!P2 FMUL.FTZ R54, R5, UR7 ;  /* 0x000000070536ac20 */ /* 0x003fe20008410000 */
[----:B------:R-:W-:-:S07]  /*0f20*/  @!P2 FMUL.FTZ R53, R4, UR7 ;  /* 0x000000070435ac20 */ /* 0x000fce0008410000 */
[----:B--2---:R-:W-:Y:S01]  /*0f30*/  @P4 FFMA.FTZ R13, R5, UR7, R13 ;  /* 0x00000007050d4c23 */ /* 0x004fe2000801000d */
        /* <DEDUP_REMOVED lines=8> */
[----:B---3--:R-:W-:Y:S01]  /*0fc0*/  IMAD.WIDE.U32 R54, R34, 0x10, R56 ;  /* 0x0000001022367825 */ /* 0x008fe200078e0038 */
[----:B------:R-:W-:-:S05]  /*0fd0*/  @!P2 FSEL R14, R53, RZ, P3 ;  /* 0x000000ff350ea208 */ /* 0x000fca0001800000 */
[----:B------:R2:W-:Y:S01]  /*0fe0*/  STG.E.128 desc[UR14][R54.64], R12 ;  /* 0x0000000c36007986 */ /* 0x0005e2000c101d0e */
[----:B------:R-:W-:-:S07]  /*0ff0*/  IADD3 R34, PT, PT, R34, 0x80, RZ ;  /* 0x0000008022227810 */ /* 0x000fce0007ffe0ff */
.L_x_16303:
[----:B------:R-:W-:Y:S05]  /*1000*/  BSYNC.RECONVERGENT B0 ;  /* 0x0000000000007941 */ /* 0x000fea0003800200 */
.L_x_16302:
[----:B------:R-:W-:Y:S04]  /*1010*/  BSSY.RECONVERGENT B0, `(.L_x_16304) ;  /* 0x000001d000007945 */ /* 0x000fe80003800200 */
[----:B------:R-:W-:Y:S05]  /*1020*/  @!P1 BRA `(.L_x_16305) ;  /* 0x00000000006c9947 */ /* 0x000fea0003800000 */
[----:B------:R-:W-:Y:S01]  /*1030*/  ISETP.NE.U32.AND P2, PT, RZ, UR16, PT ;  /* 0x00000010ff007c0c */ /* 0x000fe2000bf45070 */
[----:B------:R-:W3:Y:S03]  /*1040*/  @P5 LDC.64 R18, c[0x0][0x390] ;  /* 0x0000e400ff125b82 */ /* 0x000ee60000000a00 */
[----:B------:R-:W-:-:S05]  /*1050*/  ISETP.NE.AND.EX P2, PT, RZ, UR17, PT, P2 ;  /* 0x00000011ff007c0c */ /* 0x000fca000bf45320 */
[----:B------:R-:W4:Y:S08]  /*1060*/  LDC.64 R56, c[0x0][0x3a8] ;  /* 0x0000ea00ff387b82 */ /* 0x000f300000000a00 */
[----:B------:R-:W0:Y:S01]  /*1070*/  @P2 LDC.64 R16, c[0x0][0x3a0] ;  /* 0x0000e800ff102b82 */ /* 0x000e220000000a00 */
[----:B---3--:R-:W-:-:S05]  /*1080*/  @P5 IMAD.WIDE.U32 R18, R35, 0x10, R18 ;  /* 0x0000001023125825 */ /* 0x008fca00078e0012 */
[----:B------:R-:W1:Y:S01]  /*1090*/  @P5 LDG.E.128 R4, desc[UR14][R18.64] ;  /* 0x0000000e12045981 */ /* 0x000e62000c1e1d00 */
[----:B0-----:R-:W-:-:S06]  /*10a0*/  @P2 IMAD.WIDE.U32 R16, R34, 0x10, R16 ;  /* 0x0000001022102825 */ /* 0x001fcc00078e0010 */
[----:B------:R-:W3:Y:S01]  /*10b0*/  @P2 LDG.E.128 R16, desc[UR14][R16.64] ;  /* 0x0000000e10102981 */ /* 0x000ee2000c1e1d00 */
[C---:B------:R-:W-:Y:S02]  /*10c0*/  ISETP.GT.AND P4, PT, R32.reuse, RZ, P2 ;  /* 0x000000ff2000720c */ /* 0x040fe40001784270 */
[----:B------:R-:W-:Y:S02]  /*10d0*/  ISETP.GT.AND P3, PT, R32, RZ, PT ;  /* 0x000000ff2000720c */ /* 0x000fe40003f64270 */
[----:B------:R-:W-:Y:S01]  /*10e0*/  IADD3 R35, PT, PT, R35, 0x80, RZ ;  /* 0x0000008023237810 */ /* 0x000fe20007ffe0ff */
[----:B-12---:R-:W-:Y:S01]  /*10f0*/  @!P2 FMUL.FTZ R54, R5, UR7 ;  /* 0x000000070536ac20 */ /* 0x006fe20008410000 */
        /* <DEDUP_REMOVED lines=10> */
[----:B----4-:R-:W-:Y:S01]  /*11a0*/  IMAD.WIDE.U32 R54, R34, 0x10, R56 ;  /* 0x0000001022367825 */ /* 0x010fe200078e0038 */
[----:B------:R-:W-:-:S05]  /*11b0*/  @!P2 FSEL R18, R53, RZ, P3 ;  /* 0x000000ff3512a208 */ /* 0x000fca0001800000 */
[----:B------:R3:W-:Y:S01]  /*11c0*/  STG.E.128 desc[UR14][R54.64], R16 ;  /* 0x0000001036007986 */ /* 0x0007e2000c101d0e */
[----:B------:R-:W-:-:S07]  /*11d0*/  IADD3 R34, PT, PT, R34, 0x80, RZ ;  /* 0x0000008022227810 */ /* 0x000fce0007ffe0ff */
.L_x_16305:
[----:B------:R-:W-:Y:S05]  /*11e0*/  BSYNC.RECONVERGENT B0 ;  /* 0x0000000000007941 */ /* 0x000fea0003800200 */
.L_x_16304:
[----:B------:R-:W-:Y:S01]  /*11f0*/  ISETP.GE.U32.AND P2, PT, R0, 0x200, PT ;  /* 0x000002000000780c */ /* 0x000fe20003f46070 */
[----:B------:R-:W-:-:S12]  /*1200*/  BSSY.RECONVERGENT B0, `(.L_x_16306) ;  /* 0x000001d000007945 */ /* 0x000fd80003800200 */
[----:B------:R-:W-:Y:S05]  /*1210*/  @!P2 BRA `(.L_x_16307) ;  /* 0x00000000006ca947 */ /* 0x000fea0003800000 */
[----:B------:R-:W-:Y:S01]  /*1220*/  ISETP.NE.U32.AND P3, PT, RZ, UR16, PT ;  /* 0x00000010ff007c0c */ /* 0x000fe2000bf65070 */
[----:B------:R-:W4:Y:S03]  /*1230*/  @P5 LDC.64 R22, c[0x0][0x390] ;  /* 0x0000e400ff165b82 */ /* 0x000f260000000a00 */
[----:B------:R-:W-:-:S05]  /*1240*/  ISETP.NE.AND.EX P3, PT, RZ, UR17, PT, P3 ;  /* 0x00000011ff007c0c */ /* 0x000fca000bf65330 */
[----:B------:R-:W0:Y:S08]  /*1250*/  LDC.64 R56, c[0x0][0x3a8] ;  /* 0x0000ea00ff387b82 */ /* 0x000e300000000a00 */
[----:B------:R-:W1:Y:S01]  /*1260*/  @P3 LDC.64 R20, c[0x0][0x3a0] ;  /* 0x0000e800ff143b82 */ /* 0x000e620000000a00 */
[----:B----4-:R-:W-:-:S05]  /*1270*/  @P5 IMAD.WIDE.U32 R22, R35, 0x10, R22 ;  /* 0x0000001023165825 */ /* 0x010fca00078e0016 */
[----:B------:R-:W0:Y:S01]  /*1280*/  @P5 LDG.E.128 R4, desc[UR14][R22.64] ;  /* 0x0000000e16045981 */ /* 0x000e22000c1e1d00 */
[----:B-1----:R-:W-:-:S06]  /*1290*/  @P3 IMAD.WIDE.U32 R20, R34, 0x10, R20 ;  /* 0x0000001022143825 */ /* 0x002fcc00078e0014 */
[----:B------:R-:W4:Y:S01]  /*12a0*/  @P3 LDG.E.128 R20, desc[UR14][R20.64] ;  /* 0x0000000e14143981 */ /* 0x000f22000c1e1d00 */
[----:B------:R-:W-:Y:S02]  /*12b0*/  ISETP.GT.AND P4, PT, R32, RZ, P3 ;  /* 0x000000ff2000720c */ /* 0x000fe40001f84270 */
[----:B------:R-:W-:Y:S01]  /*12c0*/  IADD3 R35, PT, PT, R35, 0x80, RZ ;  /* 0x0000008023237810 */ /* 0x000fe20007ffe0ff */
[----:B0-23--:R-:W-:Y:S01]  /*12d0*/  @!P3 FMUL.FTZ R54, R5, UR7 ;  /* 0x000000070536bc20 */ /* 0x00dfe20008410000 */
[----:B------:R-:W-:-:S09]  /*12e0*/  @!P3 FMUL.FTZ R53, R4, UR7 ;  /* 0x000000070435bc20 */ /* 0x000fd20008410000 */
[----:B----4-:R-:W-:Y:S01]  /*12f0*/  @P4 FFMA.FTZ R20, R4, UR7, R20 ;  /* 0x0000000704144c23 */ /* 0x010fe20008010014 */
[----:B------:R-:W-:Y:S01]  /*1300*/  @P4 FFMA.FTZ R21, R5, UR7, R21 ;  /* 0x0000000705154c23 */ /* 0x000fe20008010015 */
[----:B------:R-:W-:Y:S01]  /*1310*/  @P4 FFMA.FTZ R22, R6, UR7, R22 ;  /* 0x0000000706164c23 */ /* 0x000fe20008010016 */
[----:B------:R-:W-:Y:S01]  /*1320*/  @P4 FFMA.FTZ R23, R7, UR7, R23 ;  /* 0x0000000707174c23 */ /* 0x000fe20008010017 */
[----:B------:R-:W-:-:S04]  /*1330*/  ISETP.GT.AND P4, PT, R32, RZ, PT ;  /* 0x000000ff2000720c */ /* 0x000fc80003f84270 */
[----:B------:R-:W-:Y:S01]  /*1340*/  @!P3 FSEL R21, R54, RZ, P4 ;  /* 0x000000ff3615b208 */ /* 0x000fe20002000000 */
[----:B------:R-:W-:Y:S01]  /*1350*/  @!P3 FMUL.FTZ R54, R7, UR7 ;  /* 0x000000070736bc20 */ /* 0x000fe20008410000 */
[----:B------:R-:W-:Y:S01]  /*1360*/  @!P3 FSEL R20, R53, RZ, P4 ;  /* 0x000000ff3514b208 */ /* 0x000fe20002000000 */
[----:B------:R-:W-:-:S03]  /*1370*/  @!P3 FMUL.FTZ R53, R6, UR7 ;  /* 0x000000070635bc20 */ /* 0x000fc60008410000 */
[----:B------:R-:W-:Y:S01]  /*1380*/  @!P3 FSEL R23, R54, RZ, P4 ;  /* 0x000000ff3617b208 */ /* 0x000fe20002000000 */
[----:B------:R-:W-:Y:S01]  /*1390*/  IMAD.WIDE.U32 R54, R34, 0x10, R56 ;  /* 0x0000001022367825 */ /* 0x000fe200078e0038 */
[----:B------:R-:W-:-:S05]  /*13a0*/  @!P3 FSEL R22, R53, RZ, P4 ;  /* 0x000000ff3516b208 */ /* 0x000fca0002000000 */
[----:B------:R4:W-:Y:S01]  /*13b0*/  STG.E.128 desc[UR14][R54.64], R20 ;  /* 0x0000001436007986 */ /* 0x0009e2000c101d0e */
[----:B------:R-:W-:-:S07]  /*13c0*/  IADD3 R34, PT, PT, R34, 0x80, RZ ;  /* 0x0000008022227810 */ /* 0x000fce0007ffe0ff */
.L_x_16307:
[----:B------:R-:W-:Y:S05]  /*13d0*/  BSYNC.RECONVERGENT B0 ;  /* 0x0000000000007941 */ /* 0x000fea0003800200 */
.L_x_16306:
[----:B------:R-:W-:Y:S01]  /*13e0*/  ISETP.GE.U32.AND P3, PT, R0, 0x280, PT ;  /* 0x000002800000780c */ /* 0x000fe20003f66070 */
[----:B------:R-:W-:-:S12]  /*13f0*/  BSSY.RECONVERGENT B0, `(.L_x_16308) ;  /* 0x000001d000007945 */ /* 0x000fd80003800200 */
[----:B------:R-:W-:Y:S05]  /*1400*/  @!P3 BRA `(.L_x_16309) ;  /* 0x00000000006cb947 */ /* 0x000fea0003800000 */
[----:B------:R-:W-:Y:S01]  /*1410*/  ISETP.NE.U32.AND P4, PT, RZ, UR16, PT ;  /* 0x00000010ff007c0c */ /* 0x000fe2000bf85070 */
[----:B------:R-:W0:Y:S03]  /*1420*/  @P5 LDC.64 R26, c[0x0][0x390] ;  /* 0x0000e400ff1a5b82 */ /* 0x000e260000000a00 */
[----:B------:R-:W-:-:S13]  /*1430*/  ISETP.NE.AND.EX P4, PT, RZ, UR17, PT, P4 ;  /* 0x00000011ff007c0c */ /* 0x000fda000bf85340 */
[----:B------:R-:W1:Y:S01]  /*1440*/  @P4 LDC.64 R24, c[0x0][0x3a0] ;  /* 0x0000e800ff184b82 */ /* 0x000e620000000a00 */
[----:B0-----:R-:W-:-:S05]  /*1450*/  @P5 IMAD.WIDE.U32 R26, R35, 0x10, R26 ;  /* 0x00000010231a5825 */ /* 0x001fca00078e001a */
[----:B------:R-:W2:Y:S01]  /*1460*/  @P5 LDG.E.128 R4, desc[UR14][R26.64] ;  /* 0x0000000e1a045981 */ /* 0x000ea2000c1e1d00 */
[----:B-1----:R-:W-:-:S06]  /*1470*/  @P4 IMAD.WIDE.U32 R24, R34, 0x10, R24 ;  /* 0x0000001022184825 */ /* 0x002fcc00078e0018 */
[----:B------:R-:W2:Y:S01]  /*1480*/  @P4 LDG.E.128 R24, desc[UR14][R24.64] ;  /* 0x0000000e18184981 */ /* 0x000ea2000c1e1d00 */
[----:B------:R-:W-:Y:S02]  /*1490*/  ISETP.GT.AND P6, PT, R32, RZ, P4 ;  /* 0x000000ff2000720c */ /* 0x000fe400027c4270 */
[----:B------:R-:W-:Y:S01]  /*14a0*/  IADD3 R35, PT, PT, R35, 0x80, RZ ;  /* 0x0000008023237810 */ /* 0x000fe20007ffe0ff */
[----:B--234-:R-:W-:-:S10]  /*14b0*/  @!P4 FMUL.FTZ R54, R5, UR7 ;  /* 0x000000070536cc20 */ /* 0x01cfd40008410000 */
[----:B------:R-:W-:Y:S01]  /*14c0*/  @P6 FFMA.FTZ R24, R4, UR7, R24 ;  /* 0x0000000704186c23 */ /* 0x000fe20008010018 */
[----:B------:R-:W-:Y:S01]  /*14d0*/  @P6 FFMA.FTZ R25, R5, UR7, R25 ;  /* 0x0000000705196c23 */ /* 0x000fe20008010019 */
[----:B------:R-:W-:Y:S01]  /*14e0*/  @P6 FFMA.FTZ R26, R6, UR7, R26 ;  /* 0x00000007061a6c23 */ /* 0x000fe2000801001a */
[----:B------:R-:W-:Y:S01]  /*14f0*/  @P6 FFMA.FTZ R27, R7, UR7, R27 ;  /* 0x00000007071b6c23 */ /* 0x000fe2000801001b */
[----:B------:R-:W-:-:S04]  /*1500*/  ISETP.GT.AND P6, PT, R32, RZ, PT ;  /* 0x000000ff2000720c */ /* 0x000fc80003fc4270 */
[----:B------:R-:W-:Y:S01]  /*1510*/  @!P4 FSEL R25, R54, RZ, P6 ;  /* 0x000000ff3619c208 */ /* 0x000fe20003000000 */
[----:B------:R-:W-:-:S05]  /*1520*/  @!P4 FMUL.FTZ R54, R7, UR7 ;  /* 0x000000070736cc20 */ /* 0x000fca0008410000 */
[----:B------:R-:W-:Y:S02]  /*1530*/  @!P4 FSEL R27, R54, RZ, P6 ;  /* 0x000000ff361bc208 */ /* 0x000fe40003000000 */
[----:B------:R-:W0:Y:S01]  /*1540*/  LDC.64 R54, c[0x0][0x3a8] ;  /* 0x0000ea00ff367b82 */ /* 0x000e220000000a00 */
[----:B------:R-:W-:-:S05]  /*1550*/  @!P4 FMUL.FTZ R53, R4, UR7 ;  /* 0x000000070435cc20 */ /* 0x000fca0008410000 */
[----:B------:R-:W-:Y:S01]  /*1560*/  @!P4 FSEL R24, R53, RZ, P6 ;  /* 0x000000ff3518c208 */ /* 0x000fe20003000000 */
[----:B------:R-:W-:-:S05]  /*1570*/  @!P4 FMUL.FTZ R53, R6, UR7 ;  /* 0x000000070635cc20 */ /* 0x000fca0008410000 */
[----:B------:R-:W-:Y:S01]  /*1580*/  @!P4 FSEL R26, R53, RZ, P6 ;  /* 0x000000ff351ac208 */ /* 0x000fe20003000000 */
[----:B0-----:R-:W-:-:S05]  /*1590*/  IMAD.WIDE.U32 R54, R34, 0x10, R54 ;  /* 0x0000001022367825 */ /* 0x001fca00078e0036 */
[----:B------:R0:W-:Y:S01]  /*15a0*/  STG.E.128 desc[UR14][R54.64], R24 ;  /* 0x0000001836007986 */ /* 0x0001e2000c101d0e */
[----:B------:R-:W-:-:S07]  /*15b0*/  IADD3 R34, PT, PT, R34, 0x80, RZ ;  /* 0x0000008022227810 */ /* 0x000fce0007ffe0ff */
.L_x_16309:
[----:B------:R-:W-:Y:S05]  /*15c0*/  BSYNC.RECONVERGENT B0 ;  /* 0x0000000000007941 */ /* 0x000fea0003800200 */
.L_x_16308:
[----:B------:R-:W-:Y:S01]  /*15d0*/  ISETP.GE.U32.AND P4, PT, R0, 0x300, PT ;  /* 0x000003000000780c */ /* 0x000fe20003f86070 */
[----:B------:R-:W-:-:S12]  /*15e0*/  BSSY.RECONVERGENT B0, `(.L_x_16310) ;  /* 0x000001b000007945 */ /* 0x000fd80003800200 */
[----:B------:R-:W-:Y:S05]  /*15f0*/  @!P4 BRA `(.L_x_16311) ;  /* 0x000000000064c947 */ /* 0x000fea0003800000 */
[----:B------:R-:W0:Y:S08]  /*1600*/  @P5 LDC.64 R28, c[0x0][0x390] ;  /* 0x0000e400ff1c5b82 */ /* 0x000e300000000a00 */
[----:B01234-:R-:W0:Y:S01]  /*1610*/  LDC.64 R54, c[0x0][0x3a8] ;  /* 0x0000ea00ff367b82 */ /* 0x01fe220000000a00 */
[----:B------:R-:W-:-:S05]  /*1620*/  @P5 IMAD.WIDE.U32 R28, R35, 0x10, R28 ;  /* 0x00000010231c5825 */ /* 0x000fca00078e001c */
[----:B------:R1:W2:Y:S01]  /*1630*/  @P5 LDG.E.128 R4, desc[UR14][R28.64] ;  /* 0x0000000e1c045981 */ /* 0x0002a2000c1e1d00 */
[----:B------:R-:W-:-:S04]  /*1640*/  ISETP.NE.U32.AND P5, PT, RZ, UR16, PT ;  /* 0x00000010ff007c0c */ /* 0x000fc8000bfa5070 */
[----:B------:R-:W-:-:S13]  /*1650*/  ISETP.NE.AND.EX P5, PT, RZ, UR17, PT, P5 ;  /* 0x00000011ff007c0c */ /* 0x000fda000bfa5350 */
[----:B-1----:R-:W1:Y:S02]  /*1660*/  @P5 LDC.64 R28, c[0x0][0x3a0] ;  /* 0x0000e800ff1c5b82 */ /* 0x002e640000000a00 */
[----:B-1----:R-:W-:-:S06]  /*1670*/  @P5 IMAD.WIDE.U32 R28, R34, 0x10, R28 ;  /* 0x00000010221c5825 */ /* 0x002fcc00078e001c */
[----:B------:R-:W3:Y:S01]  /*1680*/  @P5 LDG.E.128 R28, desc[UR14][R28.64] ;  /* 0x0000000e1c1c5981 */ /* 0x000ee2000c1e1d00 */
[----:B------:R-:W-:Y:S01]  /*1690*/  ISETP.GT.AND P6, PT, R32, RZ, P5 ;  /* 0x000000ff2000720c */ /* 0x000fe20002fc4270 */
[----:B--2---:R-:W-:Y:S01]  /*16a0*/  @!P5 FMUL.FTZ R35, R4, UR7 ;  /* 0x000000070423dc20 */ /* 0x004fe20008410000 */
[----:B------:R-:W-:-:S11]  /*16b0*/  @!P5 FMUL.FTZ R53, R7, UR7 ;  /* 0x000000070735dc20 */ /* 0x000fd60008410000 */
[----:B---3--:R-:W-:Y:S01]  /*16c0*/  @P6 FFMA.FTZ R28, R4, UR7, R28 ;  /* 0x00000007041c6c23 */ /* 0x008fe2000801001c */
[----:B------:R-:W-:Y:S01]  /*16d0*/  @P6 FFMA.FTZ R29, R5, UR7, R29 ;  /* 0x00000007051d6c23 */ /* 0x000fe2000801001d */
[----:B------:R-:W-:Y:S01]  /*16e0*/  @P6 FFMA.FTZ R30, R6, UR7, R30 ;  /* 0x00000007061e6c23 */ /* 0x000fe2000801001e */
[----:B------:R-:W-:Y:S01]  /*16f0*/  @P6 FFMA.FTZ R31, R7, UR7, R31 ;  /* 0x00000007071f6c23 */ /* 0x000fe2000801001f */
[----:B------:R-:W-:Y:S01]  /*1700*/  ISETP.GT.AND P6, PT, R32, RZ, PT ;  /* 0x000000ff2000720c */ /* 0x000fe20003fc4270 */
[----:B------:R-:W-:-:S03]  /*1710*/  @!P5 FMUL.FTZ R32, R5, UR7 ;  /* 0x000000070520dc20 */ /* 0x000fc60008410000 */
[----:B------:R-:W-:Y:S01]  /*1720*/  @!P5 FSEL R28, R35, RZ, P6 ;  /* 0x000000ff231cd208 */ /* 0x000fe20003000000 */
[----:B------:R-:W-:Y:S01]  /*1730*/  @!P5 FMUL.FTZ R35, R6, UR7 ;  /* 0x000000070623dc20 */ /* 0x000fe20008410000 */
[----:B------:R-:W-:Y:S02]  /*1740*/  @!P5 FSEL R29, R32, RZ, P6 ;  /* 0x000000ff201dd208 */ /* 0x000fe40003000000 */
[----:B------:R-:W-:Y:S02]  /*1750*/  @!P5 FSEL R31, R53, RZ, P6 ;  /* 0x000000ff351fd208 */ /* 0x000fe40003000000 */
[----:B------:R-:W-:Y:S01]  /*1760*/  @!P5 FSEL R30, R35, RZ, P6 ;  /* 0x000000ff231ed208 */ /* 0x000fe20003000000 */
[----:B0-----:R-:W-:-:S05]  /*1770*/  IMAD.WIDE.U32 R34, R34, 0x10, R54 ;  /* 0x0000001022227825 */ /* 0x001fca00078e0036 */
[----:B------:R0:W-:Y:S02]  /*1780*/  STG.E.128 desc[UR14][R34.64], R28 ;  /* 0x0000001c22007986 */ /* 0x0001e4000c101d0e */
.L_x_16311:
[----:B------:R-:W-:Y:S05]  /*1790*/  BSYNC.RECONVERGENT B0 ;  /* 0x0000000000007941 */ /* 0x000fea0003800200 */
.L_x_16310:
[----:B------:R-:W-:Y:S01]  /*17a0*/  FADD.FTZ R32, RZ, R8 ;  /* 0x00000008ff207221 */ /* 0x000fe20000010000 */
[C---:B------:R-:W-:Y:S01]  /*17b0*/  ISETP.GT.U32.AND P5, PT, R0.reuse, 0xff, PT ;  /* 0x000000ff0000780c */ /* 0x040fe20003fa4070 */
[----:B------:R-:W1:Y:S01]  /*17c0*/  S2R R74, SR_TID.X ;  /* 0x00000000004a7919 */ /* 0x000e620000002100 */
[C---:B------:R-:W-:Y:S01]  /*17d0*/  ISETP.GT.U32.AND P6, PT, R0.reuse, 0x17f, PT ;  /* 0x0000017f0000780c */ /* 0x040fe20003fc4070 */
[----:B------:R-:W-:Y:S01]  /*17e0*/  FADD.FTZ R32, R9, R32 ;  /* 0x0000002009207221 */ /* 0x000fe20000010000 */
[----:B0-----:R-:W-:Y:S01]  /*17f0*/  P2R R34, PR, RZ, 0x2 ;  /* 0x00000002ff227803 */ /* 0x001fe20000000000 */
[----:B------:R-:W-:Y:S01]  /*1800*/  BSSY.RECONVERGENT B0, `(.L_x_16312) ;  /* 0x000006f000007945 */ /* 0x000fe20003800200 */
[----:B------:R-:W-:Y:S01]  /*1810*/  ISETP.GT.U32.AND P1, PT, R0, 0x1ff, PT ;  /* 0x000001ff0000780c */ /* 0x000fe20003f24070 */
        /* <DEDUP_REMOVED lines=34> */
[----:B------:R-:W1:Y:S02]  /*1a40*/  SHFL.BFLY PT, R34, R32, 0x10, 0x1f ;  /* 0x0e001f0020227f89 */ /* 0x000e6400000e0000 */
[----:B-1234-:R-:W-:-:S04]  /*1a50*/  FADD.FTZ R54, R32, R34 ;  /* 0x0000002220367221 */ /* 0x01efc80000010000 */
        /* <DEDUP_REMOVED lines=73> */
.L_x_16313:
[----:B------:R-:W-:Y:S05]  /*1ef0*/  BSYNC.RECONVERGENT B0 ;  /* 0x0000000000007941 */ /* 0x000fea0003800200 */
.L_x_16312:
        /* <DEDUP_REMOVED lines=13> */
.L_x_16315:
[----:B------:R-:W-:Y:S05]  /*1fd0*/  BSYNC.RECONVERGENT B0 ;  /* 0x0000000000007941 */ /* 0x000fea0003800200 */
.L_x_16314:
[----:B0-----:R-:W0:Y:S01]  /*1fe0*/  SHFL.DOWN PT, R32, R54, 0x2, 0x1f ;  /* 0x08401f0036207f89 */ /* 0x001e2200000e0000 */
[----:B------:R-:W-:Y:S02]  /*1ff0*/  ISETP.NE.AND P6, PT, R74, RZ, PT ;  /* 0x000000ff4a00720c */ /* 0x000fe40003fc5270 */
[----:B------:R-:W-:Y:S01]  /*2000*/  ISETP.NE.AND P5, PT, RZ, UR18, PT ;  /* 0x00000012ff007c0c */ /* 0x000fe2000bfa5270 */
[----:B-1----:R-:W1:Y:S01]  /*2010*/  SHFL.DOWN PT, R56, R34, 0x2, 0x1f ;  /* 0x08401f0022387f89 */ /* 0x002e6200000e0000 */
[----:B-----5:R-:W-:-:S13]  /*2020*/  R2UR UR4, R33 ;  /* 0x00000000210472ca */ /* 0x020fda00000e0000 */
[----:B------:R-:W-:Y:S01]  /*2030*/  UISETP.GE.AND UP1, UPT, UR4, 0x1, UPT ;  /* 0x000000010400788c */ /* 0x000fe2000bf26270 */
[----:B0-----:R-:W-:Y:S02]  /*2040*/  I2FP.F32.S32 R53, R32 ;  /* 0x0000002000357245 */ /* 0x001fe40000201400 */
[-C--:B------:R-:W-:Y:S01]  /*2050*/  IADD3 R32, PT, PT, R32, R54.reuse, RZ ;  /* 0x0000003620207210 */ /* 0x080fe20007ffe0ff */
[C---:B-1----:R-:W-:Y:S01]  /*2060*/  FADD.FTZ R55, -R56.reuse, R34 ;  /* 0x0000002238377221 */ /* 0x042fe20000010100 */
[----:B------:R-:W-:Y:S01]  /*2070*/  I2FP.F32.S32 R54, R54 ;  /* 0x0000003600367245 */ /* 0x000fe20000201400 */
[----:B------:R-:W-:Y:S02]  /*2080*/  FMUL.FTZ R56, R56, R53 ;  /* 0x0000003538387220 */ /* 0x000fe40000410000 */
[----:B------:R-:W-:Y:S02]  /*2090*/  FMUL.FTZ R55, R55, R55 ;  /* 0x0000003737377220 */ /* 0x000fe40000410000 */
[----:B------:R-:W-:-:S02]  /*20a0*/  FFMA.FTZ R34, R54, R34, R56 ;  /* 0x0000002236227223 */ /* 0x000fc40000010038 */
[----:B------:R-:W-:Y:S02]  /*20b0*/  FMUL.FTZ R55, R55, R54 ;  /* 0x0000003637377220 */ /* 0x000fe40000410000 */
[----:B------:R-:W0:Y:S02]  /*20c0*/  SHFL.DOWN PT, R54, R35, 0x2, 0x1f ;  /* 0x08401f0023367f89 */ /* 0x000e2400000e0000 */
[----:B------:R-:W-:Y:S01]  /*20d0*/  FMUL.FTZ R56, R55, R53 ;  /* 0x0000003537387220 */ /* 0x000fe20000410000 */
[----:B------:R-:W-:-:S04]  /*20e0*/  I2FP.F32.S32 R53, R32 ;  /* 0x0000002000357245 */ /* 0x000fc80000201400 */
[----:B------:R-:W1:Y:S01]  /*20f0*/  MUFU.RCP R55, R53 ;  /* 0x0000003500377308 */ /* 0x000e620000001000 */
[----:B0-----:R-:W-:Y:S01]  /*2100*/  FADD.FTZ R35, R54, R35 ;  /* 0x0000002336237221 */ /* 0x001fe20000010000 */
[----:B-1----:R-:W-:-:S03]  /*2110*/  FMUL.FTZ R54, R55, R34 ;  /* 0x0000002237367220 */ /* 0x002fc60000410000 */
[----:B------:R-:W-:Y:S02]  /*2120*/  FFMA.FTZ R35, R55, R56, R35 ;  /* 0x0000003837237223 */ /* 0x000fe40000010023 */
[----:B------:R-:W0:Y:S04]  /*2130*/  SHFL.DOWN PT, R56, R32, 0x1, 0x1f ;  /* 0x08201f0020387f89 */ /* 0x000e2800000e0000 */
[----:B------:R-:W1:Y:S01]  /*2140*/  SHFL.DOWN PT, R55, R54, 0x1, 0x1f ;  /* 0x08201f0036377f89 */ /* 0x000e6200000e0000 */
[-C--:B0-----:R-:W-:Y:S02]  /*2150*/  I2FP.F32.S32 R34, R56.reuse ;  /* 0x0000003800227245 */ /* 0x081fe40000201400 */
[----:B------:R-:W-:-:S03]  /*2160*/  IADD3 R32, PT, PT, R32, R56, RZ ;  /* 0x0000003820207210 */ /* 0x000fc60007ffe0ff */
[----:B-1----:R-:W-:Y:S01]  /*2170*/  FMUL.FTZ R56, R55, R34 ;  /* 0x0000002237387220 */ /* 0x002fe20000410000 */
[----:B------:R-:W-:Y:S01]  /*2180*/  FADD.FTZ R55, R54, -R55 ;  /* 0x8000003736377221 */ /* 0x000fe20000010000 */
[----:B------:R-:W-:Y:S02]  /*2190*/  I2FP.F32.S32 R32, R32 ;  /* 0x0000002000207245 */ /* 0x000fe40000201400 */
[----:B------:R-:W-:Y:S01]  /*21a0*/  FFMA.FTZ R56, R53, R54, R56 ;  /* 0x0000003635387223 */ /* 0x000fe20000010038 */
[----:B------:R-:W-:Y:S01]  /*21b0*/  FMUL.FTZ R55, R55, R55 ;  /* 0x0000003737377220 */ /* 0x000fe20000410000 */
[----:B------:R-:W0:Y:S02]  /*21c0*/  SHFL.DOWN PT, R54, R35, 0x1, 0x1f ;  /* 0x08201f0023367f89 */ /* 0x000e2400000e0000 */
[----:B------:R-:W1:Y:S01]  /*21d0*/  MUFU.RCP R32, R32 ;  /* 0x0000002000207308 */ /* 0x000e620000001000 */
[----:B------:R-:W-:-:S04]  /*21e0*/  FMUL.FTZ R55, R53, R55 ;  /* 0x0000003735377220 */ /* 0x000fc80000410000 */
[----:B------:R-:W-:Y:S02]  /*21f0*/  FMUL.FTZ R55, R55, R34 ;  /* 0x0000002237377220 */ /* 0x000fe40000410000 */
[----:B------:R-:W2:Y:S01]  /*2200*/  LDC R34, c[0x0][0x448] ;  /* 0x00011200ff227b82 */ /* 0x000ea20000000800 */
[----:B0-----:R-:W-:-:S04]  /*2210*/  FADD.FTZ R54, R35, R54 ;  /* 0x0000003623367221 */ /* 0x001fc80000010000 */
[C---:B-1----:R-:W-:Y:S01]  /*2220*/  FFMA.FTZ R54, R32.reuse, R55, R54 ;  /* 0x0000003720367223 */ /* 0x042fe20000010036 */
[----:B------:R-:W-:-:S04]  /*2230*/  FMUL.FTZ R32, R32, R56 ;  /* 0x0000003820207220 */ /* 0x000fc80000410000 */
[----:B------:R0:W2:Y:S04]  /*2240*/  SHFL.IDX PT, R53, R54, RZ, 0x1f ;  /* 0x00001fff36357589 */ /* 0x0000a800000e0000 */
[----:B------:R-:W1:Y:S01]  /*2250*/  SHFL.IDX PT, R32, R32, RZ, 0x1f ;  /* 0x00001fff20207589 */ /* 0x000e6200000e0000 */
[----:B0-----:R-:W0:Y:S01]  /*2260*/  @!P6 LDC.64 R54, c[0x0][0x3c0] ;  /* 0x0000f000ff36eb82 */ /* 0x001e220000000a00 */
[----:B--2---:R-:W-:-:S07]  /*2270*/  FFMA.FTZ R53, R53, UR19, R34 ;  /* 0x0000001335357c23 */ /* 0x004fce0008010022 */
[----:B------:R-:W2:Y:S01]  /*2280*/  @!P6 LDC.64 R34, c[0x0][0x3c8] ;  /* 0x0000f200ff22eb82 */ /* 0x000ea20000000a00 */
[----:B-1----:R-:W-:-:S05]  /*2290*/  FMUL.FTZ R56, R32, R32 ;  /* 0x0000002020387220 */ /* 0x002fca0000410000 */
[----:B------:R-:W-:-:S05]  /*22a0*/  FSEL R56, R56, RZ, P5 ;  /* 0x000000ff38387208 */ /* 0x000fca0002800000 */
[----:B------:R-:W-:Y:S01]  /*22b0*/  FADD.FTZ R53, R53, R56 ;  /* 0x0000003835357221 */ /* 0x000fe20000010000 */
[----:B------:R-:W-:-:S05]  /*22c0*/  MOV R56, UR6 ;  /* 0x0000000600387c02 */ /* 0x000fca0008000f00 */
[----:B------:R-:W1:Y:S01]  /*22d0*/  MUFU.RSQ R53, R53 ;  /* 0x0000003500357308 */ /* 0x000e620000001400 */
[----:B0-----:R-:W-:-:S04]  /*22e0*/  @!P6 IMAD.WIDE R54, R56, 0x4, R54 ;  /* 0x000000043836e825 */ /* 0x001fc800078e0236 */
[----:B--2---:R-:W-:Y:S01]  /*22f0*/  @!P6 IMAD.WIDE R34, R56, 0x4, R34 ;  /* 0x000000043822e825 */ /* 0x004fe200078e0222 */
[----:B------:R0:W-:Y:S04]  /*2300*/  @!P6 STG.E desc[UR14][R54.64], R32 ;  /* 0x000000203600e986 */ /* 0x0001e8000c10190e */
[----:B-1----:R0:W-:Y:S01]  /*2310*/  @!P6 STG.E desc[UR14][R34.64], R53 ;  /* 0x000000352200e986 */ /* 0x0021e2000c10190e */
[----:B------:R-:W-:Y:S05]  /*2320*/  BRA.U !UP1, `(.L_x_16316) ;  /* 0x0000000909a47547 */ /* 0x000fea000b800000 */
[----:B------:R-:W-:Y:S01]  /*2330*/  UIADD3 UR4, UPT, UPT, UR4, -0x1, URZ ;  /* 0xffffffff04047890 */ /* 0x000fe2000fffe0ff */
[----:B------:R-:W-:Y:S01]  /*2340*/  BSSY.RECONVERGENT B0, `(.L_x_16317) ;  /* 0x0000024000007945 */ /* 0x000fe20003800200 */
[----:B0-----:R-:W-:Y:S02]  /*2350*/  FSEL R54, R32, RZ, !P5 ;  /* 0x000000ff20367208 */ /* 0x001fe40006800000 */
[----:B------:R-:W-:-:S04]  /*2360*/  UIMAD UR4, UR4, UR22, URZ ;  /* 0x00000016040472a4 */ /* 0x000fc8000f8e02ff */
[----:B------:R-:W-:-:S04]  /*2370*/  USHF.R.S32.HI UR5, URZ, 0x1f, UR4 ;  /* 0x0000001fff057899 */ /* 0x000fc80008011404 */
[----:B------:R-:W-:-:S06]  /*2380*/  ULEA.HI UR5, UR5, UR4, URZ, 0x2 ;  /* 0x0000000405057291 */ /* 0x000fcc000f8f10ff */
[----:B------:R-:W-:-:S04]  /*2390*/  MOV R55, UR5 ;  /* 0x0000000500377c02 */ /* 0x000fc80008000f00 */
[----:B------:R-:W-:Y:S01]  /*23a0*/  LEA.HI.SX32 R55, R55, R74, 0x1e ;  /* 0x0000004a37377211 */ /* 0x000fe200078ff2ff */
[----:B------:R-:W-:Y:S06]  /*23b0*/  @!P0 BRA `(.L_x_16318) ;  /* 0x0000000000708947 */ /* 0x000fec0003800000 */
[----:B------:R-:W-:Y:S01]  /*23c0*/  FADD.FTZ R32, R8, -R54 ;  /* 0x8000003608207221 */ /* 0x000fe20000010000 */
[----:B------:R-:W-:Y:S01]  /*23d0*/  HADD2.F32 R33, -RZ, R63.H1_H1 ;  /* 0x3000003fff217230 */ /* 0x000fe20000004100 */
[--C-:B------:R-:W-:Y:S01]  /*23e0*/  SHF.R.U64 R35, R38, 0x10, R39.reuse ;  /* 0x0000001026237819 */ /* 0x100fe20000001227 */
[----:B------:R-:W-:Y:S02]  /*23f0*/  HADD2.F32 R34, -RZ, R38.H0_H0 ;  /* 0x20000026ff227230 */ /* 0x000fe40000004100 */
[----:B------:R-:W-:Y:S01]  /*2400*/  FMUL.FTZ R32, R53, R32 ;  /* 0x0000002035207220 */ /* 0x000fe20000410000 */
[----:B------:R-:W-:Y:S01]  /*2410*/  HADD2.F32 R56, -RZ, R39.H0_H0 ;  /* 0x20000027ff387230 */ /* 0x000fe20000004100 */
[----:B------:R-:W-:Y:S01]  /*2420*/  SHF.R.U32.HI R57, RZ, 0x10, R39 ;  /* 0x00000010ff397819 */ /* 0x000fe20000011627 */
[----:B------:R-:W-:Y:S02]  /*2430*/  HADD2.F32 R35, -RZ, R35.H0_H0 ;  /* 0x20000023ff237230 */ /* 0x000fe40000004100 */
[----:B------:R-:W-:Y:S01]  /*2440*/  FFMA.FTZ R32, R32, R33, R34 ;  /* 0x0000002120207223 */ /* 0x000fe20000010022 */
[----:B------:R-:W-:Y:S01]  /*2450*/  SHF.R.U64 R33, R2, 0x10, R3 ;  /* 0x0000001002217819 */ /* 0x000fe20000001203 */
[----:B------:R-:W-:Y:S01]  /*2460*/  FADD.FTZ R34, R9, -R54 ;  /* 0x8000003609227221 */ /* 0x000fe20000010000 */
[----:B------:R-:W-:-:S03]  /*2470*/  HADD2.F32 R57, -RZ, R57.H0_H0 ;  /* 0x20000039ff397230 */ /* 0x000fc60000004100 */
[----:B------:R-:W-:Y:S02]  /*2480*/  HADD2.F32 R33, -RZ, R33.H0_H0 ;  /* 0x20000021ff217230 */ /* 0x000fe40000004100 */
[----:B------:R-:W-:-:S04]  /*2490*/  FMUL.FTZ R34, R53, R34 ;  /* 0x0000002235227220 */ /* 0x000fc80000410000 */
[----:B------:R-:W-:Y:S01]  /*24a0*/  FFMA.FTZ R33, R34, R33, R35 ;  /* 0x0000002122217223 */ /* 0x000fe20000010023 */
[----:B------:R-:W-:Y:S01]  /*24b0*/  FADD.FTZ R34, R10, -R54 ;  /* 0x800000360a227221 */ /* 0x000fe20000010000 */
[----:B------:R-:W-:-:S03]  /*24c0*/  HADD2.F32 R35, -RZ, R63.H0_H0 ;  /* 0x2000003fff237230 */ /* 0x000fc60000004100 */
[----:B------:R-:W-:-:S04]  /*24d0*/  FMUL.FTZ R34, R53, R34 ;  /* 0x0000002235227220 */ /* 0x000fc80000410000 */
[----:B------:R-:W-:Y:S01]  /*24e0*/  FFMA.FTZ R34, R34, R35, R56 ;  /* 0x0000002322227223 */ /* 0x000fe20000010038 */
[----:B------:R-:W-:Y:S01]  /*24f0*/  SHF.R.U32.HI R35, RZ, 0x10, R3 ;  /* 0x00000010ff237819 */ /* 0x000fe20000011603 */
[----:B------:R-:W-:-:S04]  /*2500*/  FADD.FTZ R56, R11, -R54 ;  /* 0x800000360b387221 */ /* 0x000fc80000010000 */
[----:B------:R-:W-:Y:S02]  /*2510*/  HADD2.F32 R35, -RZ, R35.H0_H0 ;  /* 0x20000023ff237230 */ /* 0x000fe40000004100 */
[----:B------:R-:W-:-:S04]  /*2520*/  FMUL.FTZ R56, R53, R56 ;  /* 0x0000003835387220 */ /* 0x000fc80000410000 */
[----:B------:R-:W-:Y:S02]  /*2530*/  FFMA.FTZ R35, R56, R35, R57 ;  /* 0x0000002338237223 */ /* 0x000fe40000010039 */
[----:B------:R-:W0:Y:S02]  /*2540*/  LDC.64 R56, c[0x0][0x428] ;  /* 0x00010a00ff387b82 */ /* 0x000e240000000a00 */
[C---:B0-----:R-:W-:Y:S01]  /*2550*/  IMAD.WIDE.U32 R56, R55.reuse, 0x10, R56 ;  /* 0x0000001037387825 */ /* 0x041fe200078e0038 */
[----:B------:R-:W-:-:S04]  /*2560*/  IADD3 R55, PT, PT, R55, 0x80, RZ ;  /* 0x0000008037377810 */ /* 0x000fc80007ffe0ff */
[----:B------:R0:W-:Y:S03]  /*2570*/  STG.E.128 desc[UR14][R56.64], R32 ;  /* 0x0000002038007986 */ /* 0x0001e6000c101d0e */
.L_x_16318:
[----:B------:R-:W-:Y:S05]  /*2580*/  BSYNC.RECONVERGENT B0 ;  /* 0x0000000000007941 */ /* 0x000fea0003800200 */
.L_x_16317:
[----:B------:R-:W-:Y:S01]  /*2590*/  ISETP.GE.U32.AND P0, PT, R0, 0x100, PT ;  /* 0x000001000000780c */ /* 0x000fe20003f06070 */
[----:B------:R-:W-:-:S12]  /*25a0*/  BSSY.RECONVERGENT B0, `(.L_x_16319) ;  /* 0x000001e000007945 */ /* 0x000fd80003800200 */
[----:B------:R-:W-:Y:S05]  /*25b0*/  @!P0 BRA `(.L_x_16320) ;  /* 0x0000000000708947 */ /* 0x000fea0003800000 */
[----:B0-----:R-:W-:Y:S01]  /*25c0*/  FADD.FTZ R32, R12, -R54 ;  /* 0x800000360c207221 */ /* 0x001fe20000010000 */
        /* <DEDUP_REMOVED lines=27> */
.L_x_16320:
[----:B------:R-:W-:Y:S05]  /*2780*/  BSYNC.RECONVERGENT B0 ;  /* 0x0000000000007941 */ /* 0x000fea0003800200 */
.L_x_16319:
[----:B------:R-:W-:Y:S04]  /*2790*/  BSSY.RECONVERGENT B0, `(.L_x_16321) ;  /* 0x000001a000007945 */ /* 0x000fe80003800200 */
[----:B------:R-:W-:Y:S05]  /*27a0*/  @!P1 BRA `(.L_x_16322) ;  /* 0x0000000000609947 */ /* 0x000fea0003800000 */
[----:B01----:R-:W-:Y:S01]  /*27b0*/  FADD.FTZ R32, R16, -R54 ;  /* 0x8000003610207221 */ /* 0x003fe20000010000 */
[----:B------:R-:W-:Y:S02]  /*27c0*/  HADD2.F32 R33, -RZ, R61.H1_H1 ;  /* 0x3000003dff217230 */ /* 0x000fe40000004100 */
[----:B------:R-:W-:Y:S02]  /*27d0*/  HADD2.F32 R34, -RZ, R42.H0_H0 ;  /* 0x2000002aff227230 */ /* 0x000fe40000004100 */
[----:B------:R-:W-:Y:S01]  /*27e0*/  FMUL.FTZ R32, R53, R32 ;  /* 0x0000002035207220 */ /* 0x000fe20000410000 */
[----:B------:R-:W-:Y:S02]  /*27f0*/  HADD2.F32 R35, -RZ, R51.H0_H0 ;  /* 0x20000033ff237230 */ /* 0x000fe40000004100 */
[----:B------:R-:W-:Y:S02]  /*2800*/  HADD2.F32 R56, -RZ, R43.H0_H0 ;  /* 0x2000002bff387230 */ /* 0x000fe40000004100 */
[----:B------:R-:W-:Y:S01]  /*2810*/  FFMA.FTZ R32, R32, R33, R34 ;  /* 0x0000002120207223 */ /* 0x000fe20000010022 */
[----:B------:R-:W-:Y:S01]  /*2820*/  FADD.FTZ R33, R17, -R54 ;  /* 0x8000003611217221 */ /* 0x000fe20000010000 */
[----:B------:R-:W-:-:S02]  /*2830*/  HADD2.F32 R34, -RZ, R48.H0_H0 ;  /* 0x20000030ff227230 */ /* 0x000fc40000004100 */
[----:B------:R-:W-:Y:S02]  /*2840*/  HADD2.F32 R57, -RZ, R51.H1_H1 ;  /* 0x30000033ff397230 */ /* 0x000fe40000004100 */
[----:B------:R-:W-:-:S04]  /*2850*/  FMUL.FTZ R33, R53, R33 ;  /* 0x0000002135217220 */ /* 0x000fc80000410000 */
[----:B------:R-:W-:Y:S01]  /*2860*/  FFMA.FTZ R33, R33, R34, R35 ;  /* 0x0000002221217223 */ /* 0x000fe20000010023 */
[----:B------:R-:W-:Y:S01]  /*2870*/  FADD.FTZ R34, R18, -R54 ;  /* 0x8000003612227221 */ /* 0x000fe20000010000 */
[----:B------:R-:W-:-:S03]  /*2880*/  HADD2.F32 R35, -RZ, R61.H0_H0 ;  /* 0x2000003dff237230 */ /* 0x000fc60000004100 */
[----:B------:R-:W-:-:S04]  /*2890*/  FMUL.FTZ R34, R53, R34 ;  /* 0x0000002235227220 */ /* 0x000fc80000410000 */
[----:B------:R-:W-:Y:S01]  /*28a0*/  FFMA.FTZ R34, R34, R35, R56 ;  /* 0x0000002322227223 */ /* 0x000fe20000010038 */
[----:B------:R-:W-:Y:S01]  /*28b0*/  FADD.FTZ R35, R19, -R54 ;  /* 0x8000003613237221 */ /* 0x000fe20000010000 */
[----:B------:R-:W-:-:S03]  /*28c0*/  HADD2.F32 R56, -RZ, R48.H1_H1 ;  /* 0x30000030ff387230 */ /* 0x000fc60000004100 */
[----:B------:R-:W-:-:S04]  /*28d0*/  FMUL.FTZ R35, R53, R35 ;  /* 0x0000002335237220 */ /* 0x000fc80000410000 */
[----:B------:R-:W-:Y:S02]  /*28e0*/  FFMA.FTZ R35, R35, R56, R57 ;  /* 0x0000003823237223 */ /* 0x000fe40000010039 */
[----:B------:R-:W0:Y:S02]  /*28f0*/  LDC.64 R56, c[0x0][0x428] ;  /* 0x00010a00ff387b82 */ /* 0x000e240000000a00 */
[C---:B0-----:R-:W-:Y:S01]  /*2900*/  IMAD.WIDE.U32 R56, R55.reuse, 0x10, R56 ;  /* 0x0000001037387825 */ /* 0x041fe200078e0038 */
[----:B------:R-:W-:-:S04]  /*2910*/  IADD3 R55, PT, PT, R55, 0x80, RZ ;  /* 0x0000008037377810 */ /* 0x000fc80007ffe0ff */
[----:B------:R2:W-:Y:S03]  /*2920*/  STG.E.128 desc[UR14][R56.64], R32 ;  /* 0x0000002038007986 */ /* 0x0005e6000c101d0e */
.L_x_16322:
[----:B------:R-:W-:Y:S05]  /*2930*/  BSYNC.RECONVERGENT B0 ;  /* 0x0000000000007941 */ /* 0x000fea0003800200 */
.L_x_16321:
[----:B------:R-:W-:Y:S04]  /*2940*/  BSSY.RECONVERGENT B0, `(.L_x_16323) ;  /* 0x000001a000007945 */ /* 0x000fe80003800200 */
[----:B------:R-:W-:Y:S05]  /*2950*/  @!P2 BRA `(.L_x_16324) ;  /* 0x000000000060a947 */ /* 0x000fea0003800000 */
[----:B012---:R-:W-:Y:S01]  /*2960*/  FADD.FTZ R32, R20, -R54 ;  /* 0x8000003614207221 */ /* 0x007fe20000010000 */
        /* <DEDUP_REMOVED lines=23> */
.L_x_16324:
[----:B------:R-:W-:Y:S05]  /*2ae0*/  BSYNC.RECONVERGENT B0 ;  /* 0x0000000000007941 */ /* 0x000fea0003800200 */
.L_x_16323:
[----:B------:R-:W-:Y:S04]  /*2af0*/  BSSY.RECONVERGENT B0, `(.L_x_16325) ;  /* 0x000001a000007945 */ /* 0x000fe80003800200 */
[----:B------:R-:W-:Y:S05]  /*2b00*/  @!P3 BRA `(.L_x_16326) ;  /* 0x000000000060b947 */ /* 0x000fea0003800000 */
[----:B0123--:R-:W-:Y:S01]  /*2b10*/  FADD.FTZ R32, R24, -R54 ;  /* 0x8000003618207221 */ /* 0x00ffe20000010000 */
        /* <DEDUP_REMOVED lines=23> */
.L_x_16326:
[----:B------:R-:W-:Y:S05]  /*2c90*/  BSYNC.RECONVERGENT B0 ;  /* 0x0000000000007941 */ /* 0x000fea0003800200 */
.L_x_16325:
[----:B------:R-:W-:Y:S04]  /*2ca0*/  BSSY.RECONVERGENT B0, `(.L_x_16316) ;  /* 0x0000011000007945 */ /* 0x000fe80003800200 */
[----:B------:R-:W-:Y:S05]  /*2cb0*/  @!P4 BRA `(.L_x_16327) ;  /* 0x00000000003cc947 */ /* 0x000fea0003800000 */
[----:B01234-:R-:W0:Y:S01]  /*2cc0*/  LDC.64 R56, c[0x0][0x428] ;  /* 0x00010a00ff387b82 */ /* 0x01fe220000000a00 */
        /* <DEDUP_REMOVED lines=14> */
.L_x_16327:
[----:B------:R-:W-:Y:S05]  /*2db0*/  BSYNC.RECONVERGENT B0 ;  /* 0x0000000000007941 */ /* 0x000fea0003800200 */
.L_x_16316:
[----:B------:R-:W-:Y:S02]  /*2dc0*/  UIADD3 UR6, UPT, UPT, UR6, UR20, URZ ;  /* 0x0000001406067290 */ /* 0x000fe4000fffe0ff */
[----:B------:R-:W-:Y:S02]  /*2dd0*/  UPLOP3.LUT UP0, UPT, UPT, UPT, UP0, 0x40, 0x4 ;  /* 0x000000000004789c */ /* 0x000fe40003f0e800 */
[----:B------:R-:W-:-:S09]  /*2de0*/  UISETP.GE.AND UP1, UPT, UR6, UR21, UPT ;  /* 0x000000150600728c */ /* 0x000fd2000bf26270 */
[----:B------:R-:W-:Y:S05]  /*2df0*/  BRA.U !UP1, `(.L_x_16328) ;  /* 0xffffffdd09347547 */ /* 0x000fea000b83ffff */
[----:B------:R-:W-:Y:S05]  /*2e00*/  EXIT ;  /* 0x000000000000794d */ /* 0x000fea0003800000 */
.L_x_16329:
        /* <DEDUP_REMOVED lines=15> */
.L_x_20861:


//--------------------- .text._ZN10layer_norm13ln_fwd_kernelINS_13Kernel_traitsI6__halfffffjLj3072ELj1ELj1ELj4ELj16ENS_18Kernel_traits_baseILj3072ES2_ffffjLj128EEEEELb0ELb0ELb1ELb1EEEvNS_9FwdParamsE --------------------------
	.section	.text._ZN10layer_norm13ln_fwd_kernelINS_13Kernel_traitsI6__halfffffjLj3072ELj1ELj1ELj4ELj16ENS_18Kernel_traits_baseILj3072ES2_ffffjLj128EEEEELb0ELb0ELb1ELb1EEEvNS_9FwdParamsE,"ax",@progbits
	.align	128
        .global         _ZN10layer_norm13ln_fwd_kernelINS_13Kernel_traitsI6__halfffffjLj3072ELj1ELj1ELj4ELj16ENS_18Kernel_traits_baseILj3072ES2_ffffjLj128EEEEELb0ELb0ELb1ELb1EEEvNS_9FwdParamsE
        .type           _ZN10layer_norm13ln_fwd_kernelINS_13Kernel_traitsI6__halfffffjLj3072ELj1ELj1ELj4ELj16ENS_18Kernel_traits_baseILj3072ES2_ffffjLj128EEEEELb0ELb0ELb1ELb1EEEvNS_9FwdParamsE,@function
        .size           _ZN10layer_norm13ln_fwd_kernelINS_13Kernel_traitsI6__halfffffjLj3072ELj1ELj1ELj4ELj16ENS_18Kernel_traits_baseILj3072ES2_ffffjLj128EEEEELb0ELb0ELb1ELb1EEEvNS_9FwdParamsE,(.L_x_20862 - _ZN10layer_norm13ln_fwd_kernelINS_13Kernel_traitsI6__halfffffjLj3072ELj1ELj1ELj4ELj16ENS_18Kernel_traits_baseILj3072ES2_ffffjLj128EEEEELb0ELb0ELb1ELb1EEEvNS_9FwdParamsE)
        .other          _ZN10layer_norm13ln_fwd_kernelINS_13Kernel_traitsI6__halfffffjLj3072ELj1ELj1ELj4ELj16ENS_18Kernel_traits_baseILj3072ES2_ffffjLj128EEEEELb0ELb0ELb1ELb1EEEvNS_9FwdParamsE,@"STO_CUDA_ENTRY STV_DEFAULT"
_ZN10layer_norm13ln_fwd_kernelINS_13Kernel_traitsI6__halfffffjLj3072ELj1ELj1ELj4ELj16ENS_18Kernel_traits_baseILj3072ES2_ffffjLj128EEEEELb0ELb0ELb1ELb1EEEvNS_9FwdParamsE:
.text._ZN10layer_norm13ln_fwd_kernelINS_13Kernel_traitsI6__halfffffjLj3072ELj1ELj1ELj4ELj16ENS_18Kernel_traits_baseILj3072ES2_ffffjLj128EEEEELb0ELb0ELb1ELb1EEEvNS_9FwdParamsE:
        /* <DEDUP_REMOVED lines=33> */
[----:B-----5:R-:W-:Y:S02]  /*0210*/  MOV R57, R4 ;  /* 0x0000000400397202 */ /* 0x020fe40000000f00 */
[----:B------:R-:W-:Y:S02]  /*0220*/  @!P0 CS2R R40, SRZ ;  /* 0x0000000000288805 */ /* 0x000fe4000001ff00 */
[--C-:B------:R-:W-:Y:S02]  /*0230*/  SHF.R.U64 R58, R4, 0x10, R5.reuse ;  /* 0x00000010043a7819 */ /* 0x100fe40000001205 */
[----:B------:R-:W-:Y:S02]  /*0240*/  @!P0 CS2R R38, SRZ ;  /* 0x0000000000268805 */ /* 0x000fe4000001ff00 */
[----:B------:R-:W-:Y:S02]  /*0250*/  SHF.R.U32.HI R4, RZ, 0x10, R5 ;  /* 0x00000010ff047819 */ /* 0x000fe40000011605 */
[----:B------:R-:W-:-:S02]  /*0260*/  @!P0 CS2R R36, SRZ ;  /* 0x0000000000248805 */ /* 0x000fc4000001ff00 */
[----:B------:R-:W-:Y:S02]  /*0270*/  MOV R42, R10 ;  /* 0x0000000a002a7202 */ /* 0x000fe40000000f00 */
[----:B------:R-:W-:Y:S02]  /*0280*/  @!P0 CS2R R34, SRZ ;  /* 0x0000000000228805 */ /* 0x000fe4000001ff00 */
[--C-:B------:R-:W-:Y:S02]  /*0290*/  SHF.R.U64 R43, R10, 0x10, R11.reuse ;  /* 0x000000100a2b7819 */ /* 0x100fe4000000120b */
[----:B------:R-:W-:Y:S02]  /*02a0*/  @!P0 CS2R R32, SRZ ;  /* 0x0000000000208805 */ /* 0x000fe4000001ff00 */
[----:B------:R-:W-:Y:S02]  /*02b0*/  SHF.R.U32.HI R10, RZ, 0x10, R11 ;  /* 0x00000010ff0a7819 */ /* 0x000fe4000001160b */
[----:B------:R-:W-:-:S02]  /*02c0*/  @!P0 CS2R R2, SRZ ;  /* 0x0000000000028805 */ /* 0x000fc4000001ff00 */
[----:B------:R-:W-:Y:S01]  /*02d0*/  PRMT R58, R58, 0x5410, R4 ;  /* 0x000054103a3a7816 */ /* 0x000fe20000000004 */
[----:B------:R-:W0:Y:S01]  /*02e0*/  LDCU UR16, c[0x0][0x388] ;  /* 0x00007100ff1077ac */ /* 0x000e220008000800 */
[--C-:B------:R-:W-:Y:S02]  /*02f0*/  SHF.R.U64 R60, R40, 0x10, R41.reuse ;  /* 0x00000010283c7819 */ /* 0x100fe40000001229 */
[----:B------:R-:W-:Y:S01]  /*0300*/  SHF.R.U32.HI R4, RZ, 0x10, R41 ;  /* 0x00000010ff047819 */ /* 0x000fe20000011629 */
[----:B------:R-:W1:Y:S01]  /*0310*/  LDCU.U8 UR17, c[0x0][0x410] ;  /* 0x00008200ff1177ac */ /* 0x000e620008000000 */
[----:B------:R-:W-:Y:S02]  /*0320*/  MOV R14, R11 ;  /* 0x0000000b000e7202 */ /* 0x000fe40000000f00 */
[----:B------:R-:W-:Y:S01]  /*0330*/  PRMT R43, R43, 0x5410, R10 ;  /* 0x000054102b2b7816 */ /* 0x000fe2000000000a */
[----:B------:R-:W2:Y:S01]  /*0340*/  LDCU UR20, c[0x0][0x400] ;  /* 0x00008000ff1477ac */ /* 0x000ea20008000800 */
[----:B------:R-:W-:-:S02]  /*0350*/  MOV R55, R6 ;  /* 0x0000000600377202 */ /* 0x000fc40000000f00 */
[--C-:B------:R-:W-:Y:S01]  /*0360*/  SHF.R.U64 R56, R6, 0x10, R7.reuse ;  /* 0x0000001006387819 */ /* 0x100fe20000001207 */
[----:B------:R-:W3:Y:S01]  /*0370*/  LDCU UR6, c[0x0][0x40c] ;  /* 0x00008180ff0677ac */ /* 0x000ee20008000800 */
[----:B------:R-:W-:Y:S02]  /*0380*/  @P0 MOV R10, R18 ;  /* 0x00000012000a0202 */ /* 0x000fe40000000f00 */
[----:B------:R-:W-:Y:S01]  /*0390*/  @P0 MOV R11, R19 ;  /* 0x00000013000b0202 */ /* 0x000fe20000000f00 */
[----:B------:R-:W4:Y:S01]  /*03a0*/  LDCU.128 UR8, c[0x0][0x3f0] ;  /* 0x00007e00ff0877ac */ /* 0x000f220008000c00 */
[----:B------:R-:W-:Y:S02]  /*03b0*/  SHF.R.U32.HI R6, RZ, 0x10, R7 ;  /* 0x00000010ff067819 */ /* 0x000fe40000011607 */
[----:B------:R-:W-:Y:S01]  /*03c0*/  PRMT R60, R60, 0x5410, R4 ;  /* 0x000054103c3c7816 */ /* 0x000fe20000000004 */
[----:B------:R-:W0:Y:S01]  /*03d0*/  LDCU.64 UR18, c[0x0][0x3a0] ;  /* 0x00007400ff1277ac */ /* 0x000e220008000a00 */
[----:B------:R-:W-:-:S02]  /*03e0*/  @!P0 MOV R12, R16 ;  /* 0x00000010000c8202 */ /* 0x000fc40000000f00 */
[----:B------:R-:W-:Y:S01]  /*03f0*/  @!P0 MOV R13, R17 ;  /* 0x00000011000d8202 */ /* 0x000fe20000000f00 */
[----:B------:R-:W0:Y:S01]  /*0400*/  LDCU.64 UR22, c[0x0][0x380] ;  /* 0x00007000ff1677ac */ /* 0x000e220008000a00 */
[----:B------:R-:W-:Y:S02]  /*0410*/  @!P0 MOV R10, R18 ;  /* 0x00000012000a8202 */ /* 0x000fe40000000f00 */
[----:B------:R-:W-:Y:S01]  /*0420*/  @!P0 MOV R11, R19 ;  /* 0x00000013000b8202 */ /* 0x000fe20000000f00 */
[----:B------:R-:W-:Y:S01]  /*0430*/  UPLOP3.LUT UP0, UPT, UPT, UPT, UPT, 0x40, 0x4 ;  /* 0x000000000004789c */ /* 0x000fe20003f0e870 */
[--C-:B------:R-:W-:Y:S02]  /*0440*/  SHF.R.U64 R61, R38, 0x10, R39.reuse ;  /* 0x00000010263d7819 */ /* 0x100fe40000001227 */
[----:B------:R-:W-:Y:S02]  /*0450*/  SHF.R.U32.HI R4, RZ, 0x10, R39 ;  /* 0x00000010ff047819 */ /* 0x000fe40000011627 */
[----:B------:R-:W-:-:S02]  /*0460*/  PRMT R56, R56, 0x5410, R6 ;  /* 0x0000541038387816 */ /* 0x000fc40000000006 */
[----:B------:R-:W-:Y:S02]  /*0470*/  MOV R44, R12 ;  /* 0x0000000c002c7202 */ /* 0x000fe40000000f00 */
[----:B------:R-:W-:Y:S02]  /*0480*/  SHF.R.U64 R45, R12, 0x10, R13 ;  /* 0x000000100c2d7819 */ /* 0x000fe4000000120d */
[----:B------:R-:W-:Y:S02]  /*0490*/  MOV R49, R10 ;  /* 0x0000000a00317202 */ /* 0x000fe40000000f00 */
[----:B------:R-:W-:Y:S02]  /*04a0*/  SHF.R.U64 R50, R10, 0x10, R11 ;  /* 0x000000100a327819 */ /* 0x000fe4000000120b */
[----:B------:R-:W-:Y:S02]  /*04b0*/  MOV R51, R8 ;  /* 0x0000000800337202 */ /* 0x000fe40000000f00 */
[----:B------:R-:W-:-:S02]  /*04c0*/  SHF.R.U64 R54, R8, 0x10, R9 ;  /* 0x0000001008367819 */ /* 0x000fc40000001209 */
[----:B------:R-:W-:Y:S02]  /*04d0*/  MOV R6, R5 ;  /* 0x0000000500067202 */ /* 0x000fe40000000f00 */
[----:B------:R-:W-:Y:S02]  /*04e0*/  PRMT R61, R61, 0x5410, R4 ;  /* 0x000054103d3d7816 */ /* 0x000fe40000000004 */
[----:B------:R-:W-:Y:S02]  /*04f0*/  SHF.R.U32.HI R12, RZ, 0x10, R13 ;  /* 0x00000010ff0c7819 */ /* 0x000fe4000001160d */
[----:B------:R-:W-:Y:S02]  /*0500*/  SHF.R.U32.HI R10, RZ, 0x10, R11 ;  /* 0x00000010ff0a7819 */ /* 0x000fe4000001160b */
[----:B------:R-:W-:Y:S02]  /*0510*/  SHF.R.U32.HI R8, RZ, 0x10, R9 ;  /* 0x00000010ff087819 */ /* 0x000fe40000011609 */
[----:B------:R-:W-:-:S02]  /*0520*/  SHF.R.U64 R62, R36, 0x10, R37 ;  /* 0x00000010243e7819 */ /* 0x000fc40000001225 */
[----:B------:R-:W-:Y:S02]  /*0530*/  SHF.R.U32.HI R4, RZ, 0x10, R37 ;  /* 0x00000010ff047819 */ /* 0x000fe40000011625 */
[--C-:B------:R-:W-:Y:S02]  /*0540*/  SHF.R.U64 R63, R34, 0x10, R35.reuse ;  /* 0x00000010223f7819 */ /* 0x100fe40000001223 */
[----:B------:R-:W-:Y:S02]  /*0550*/  SHF.R.U32.HI R5, RZ, 0x10, R35 ;  /* 0x00000010ff057819 */ /* 0x000fe40000011623 */
[----:B------:R-:W-:Y:S02]  /*0560*/  PRMT R42, R42, 0x5410, R14 ;  /* 0x000054102a2a7816 */ /* 0x000fe4000000000e */
[----:B------:R-:W-:Y:S02]  /*0570*/  PRMT R45, R45, 0x5410, R12 ;  /* 0x000054102d2d7816 */ /* 0x000fe4000000000c */
[----:B------:R-:W-:-:S02]  /*0580*/  PRMT R50, R50, 0x5410, R10 ;  /* 0x0000541032327816 */ /* 0x000fc4000000000a */
[----:B------:R-:W-:Y:S02]  /*0590*/  PRMT R54, R54, 0x5410, R8 ;  /* 0x0000541036367816 */ /* 0x000fe40000000008 */
[----:B------:R-:W-:Y:S02]  /*05a0*/  PRMT R62, R62, 0x5410, R4 ;  /* 0x000054103e3e7816 */ /* 0x000fe40000000004 */
[----:B------:R-:W-:Y:S02]  /*05b0*/  PRMT R63, R63, 0x5410, R5 ;  /* 0x000054103f3f7816 */ /* 0x000fe40000000005 */
[----:B------:R-:W-:Y:S02]  /*05c0*/  MOV R14, R13 ;  /* 0x0000000d000e7202 */ /* 0x000fe40000000f00 */
[----:B------:R-:W-:Y:S02]  /*05d0*/  MOV R12, R11 ;  /* 0x0000000b000c7202 */ /* 0x000fe40000000f00 */
[----:B------:R-:W-:-:S02]  /*05e0*/  MOV R10, R9 ;  /* 0x00000009000a7202 */ /* 0x000fc40000000f00 */
[----:B------:R-:W-:Y:S02]  /*05f0*/  MOV R8, R7 ;  /* 0x0000000700087202 */ /* 0x000fe40000000f00 */
[--C-:B------:R-:W-:Y:S02]  /*0600*/  SHF.R.U64 R64, R32, 0x10, R33.reuse ;  /* 0x0000001020407819 */ /* 0x100fe40000001221 */
[----:B------:R-:W-:Y:S02]  /*0610*/  SHF.R.U32.HI R4, RZ, 0x10, R33 ;  /* 0x00000010ff047819 */ /* 0x000fe40000011621 */
[--C-:B------:R-:W-:Y:S02]  /*0620*/  SHF.R.U64 R65, R2, 0x10, R3.reuse ;  /* 0x0000001002417819 */ /* 0x100fe40000001203 */
[----:B------:R-:W-:Y:S02]  /*0630*/  SHF.R.U32.HI R5, RZ, 0x10, R3 ;  /* 0x00000010ff057819 */ /* 0x000fe40000011603 */
[----:B------:R-:W-:-:S02]  /*0640*/  PRMT R44, R44, 0x5410, R14 ;  /* 0x000054102c2c7816 */ /* 0x000fc4000000000e */
[----:B------:R-:W-:Y:S02]  /*0650*/  PRMT R49, R49, 0x5410, R12 ;  /* 0x0000541031317816 */ /* 0x000fe4000000000c */
[----:B------:R-:W-:Y:S02]  /*0660*/  PRMT R51, R51, 0x5410, R10 ;  /* 0x0000541033337816 */ /* 0x000fe4000000000a */
[----:B------:R-:W-:Y:S02]  /*0670*/  PRMT R55, R55, 0x5410, R8 ;  /* 0x0000541037377816 */ /* 0x000fe40000000008 */
[----:B------:R-:W-:Y:S02]  /*0680*/  PRMT R57, R57, 0x5410, R6 ;  /* 0x0000541039397816 */ /* 0x000fe40000000006 */
[----:B------:R-:W-:Y:S02]  /*0690*/  PRMT R64, R64, 0x5410, R4 ;  /* 0x0000541040407816 */ /* 0x000fe40000000004 */
[----:B01234-:R-:W-:-:S07]  /*06a0*/  PRMT R65, R65, 0x5410, R5 ;  /* 0x0000541041417816 */ /* 0x01ffce0000000005 */
.L_x_16335:
[----:B------:R-:W-:Y:S01]  /*06b0*/  UIMAD.WIDE UR4, UR7, 0x4, UR8 ;  /* 0x00000004070478a5 */ /* 0x000fe2000f8e0208 */
[----:B------:R-:W-:Y:S02]  /*06c0*/  ISETP.NE.U32.AND P0, PT, RZ, UR18, PT ;  /* 0x00000012ff007c0c */ /* 0x000fe4000bf05070 */
[----:B------:R-:W-:Y:S02]  /*06d0*/  PLOP3.LUT P6, PT, PT, PT, PT, 0x8, 0x80 ;  /* 0x000000000080781c */ /* 0x000fe40003fce170 */
[----:B------:R-:W-:Y:S02]  /*06e0*/  PLOP3.LUT P5, PT, PT, PT, PT, 0x8, 0x80 ;  /* 0x000000000080781c */ /* 0x000fe40003fae170 */
[----:B------:R-:W-:Y:S02]  /*06f0*/  PLOP3.LUT P4, PT, PT, PT, PT, 0x8, 0x80 ;  /* 0x000000000080781c */ /* 0x000fe40003f8e170 */
[----:B------:R-:W-:Y:S01]  /*0700*/  PLOP3.LUT P3, PT, PT, PT, PT, 0x8, 0x80 ;  /* 0x000000000080781c */ /* 0x000fe20003f6e170 */
[----:B-1----:R-:W-:Y:S01]  /*0710*/  HFMA2 R25, -RZ, RZ, 0, 0 ;  /* 0x00000000ff197431 */ /* 0x002fe200000001ff */
[----:B------:R-:W-:Y:S01]  /*0720*/  MOV R8, UR4 ;  /* 0x0000000400087c02 */ /* 0x000fe20008000f00 */
[----:B0-----:R-:W0:Y:S01]  /*0730*/  LDC.64 R66, c[0x0][0x3a8] ;  /* 0x0000ea00ff427b82 */ /* 0x001e220000000a00 */
[----:B------:R-:W-:-:S05]  /*0740*/  MOV R9, UR5 ;  /* 0x0000000500097c02 */ /* 0x000fca0008000f00 */
[----:B------:R-:W2:Y:S01]  /*0750*/  LDG.E R8, desc[UR14][R8.64] ;  /* 0x0000000e08087981 */ /* 0x000ea2000c1e1900 */
[----:B------:R-:W-:Y:S01]  /*0760*/  ISETP.NE.AND.EX P0, PT, RZ, UR19, PT, P0 ;  /* 0x00000013ff007c0c */ /* 0x000fe2000bf05300 */
[----:B------:R-:W-:-:S04]  /*0770*/  UIMAD UR4, UR7, UR16, URZ ;  /* 0x00000010070472a4 */ /* 0x000fc8000f8e02ff */
[----:B------:R-:W-:-:S04]  /*0780*/  USHF.R.S32.HI UR5, URZ, 0x1f, UR4 ;  /* 0x0000001fff057899 */ /* 0x000fc80008011404 */
[----:B------:R-:W-:-:S04]  /*0790*/  ULEA.HI UR5, UR5, UR4, URZ, 0x2 ;  /* 0x0000000405057291 */ /* 0x000fc8000f8f10ff */
[----:B------:R-:W-:Y:S01]  /*07a0*/  VOTEU.ANY UP1, P0 ;  /* 0x0000000000ff7886 */ /* 0x000fe20000020100 */
[----:B------:R-:W-:Y:S02]  /*07b0*/  PLOP3.LUT P2, PT, PT, PT, UP1, 0x80, 0x8 ;  /* 0x000000000008781c */ /* 0x000fe40003f4f018 */
[----:B------:R-:W-:-:S04]  /*07c0*/  MOV R13, UR5 ;  /* 0x00000005000d7c02 */ /* 0x000fc80008000f00 */
[----:B------:R-:W-:-:S07]  /*07d0*/  LEA.HI.SX32 R24, R13, R0, 0x1e ;  /* 0x000000000d187211 */ /* 0x000fce00078ff2ff */
[----:B------:R-:W1:Y:S01]  /*07e0*/  @P2 LDC.64 R14, c[0x0][0x3a0] ;  /* 0x0000e800ff0e2b82 */ /* 0x000e620000000a00 */
[----:B--2---:R-:W-:Y:S01]  /*07f0*/  ISETP.GT.AND P1, PT, R8, RZ, PT ;  /* 0x000000ff0800720c */ /* 0x004fe20003f24270 */
[----:B-1----:R-:W-:Y:S01]  /*0800*/  @P2 IMAD.WIDE.U32 R14, R24, 0x10, R14 ;  /* 0x00000010180e2825 */ /* 0x002fe200078e000e */
[----:B------:R-:W-:Y:S01]  /*0810*/  @UP1 UMOV UR4, UR6 ;  /* 0x0000000600041c82 */ /* 0x000fe20008000000 */
[----:B------:R-:W-:Y:S01]  /*0820*/  UIMAD.WIDE UR12, UR7, 0x4, UR10 ;  /* 0x00000004070c78a5 */ /* 0x000fe2000f8e020a */
[----:B------:R-:W-:-:S03]  /*0830*/  @P2 PLOP3.LUT P0, PT, P1, PT, PT, 0x80, 0x8 ;  /* 0x000000000008281c */ /* 0x000fc60000f0f070 */
[----:B------:R-:W1:Y:S01]  /*0840*/  @P2 LDC.64 R18, c[0x0][0x3a0] ;  /* 0x0000e800ff122b82 */ /* 0x000e620000000a00 */
[----:B------:R0:W2:Y:S01]  /*0850*/  @P2 LDG.E.128 R28, desc[UR14][R14.64] ;  /* 0x0000000e0e1c2981 */ /* 0x0000a2000c1e1d00 */
[----:B------:R-:W-:Y:S02]  /*0860*/  @P2 PLOP3.LUT P6, PT, P0, PT, PT, 0x80, 0x8 ;  /* 0x000000000008281c */ /* 0x000fe400007cf070 */
[----:B------:R-:W-:Y:S02]  /*0870*/  @P2 PLOP3.LUT P5, PT, P0, PT, PT, 0x80, 0x8 ;  /* 0x000000000008281c */ /* 0x000fe400007af070 */
[----:B------:R-:W-:Y:S02]  /*0880*/  @P2 PLOP3.LUT P4, PT, P0, PT, PT, 0x80, 0x8 ;  /* 0x000000000008281c */ /* 0x000fe4000078f070 */
[----:B------:R-:W-:Y:S02]  /*0890*/  @P2 PLOP3.LUT P3, PT, P0, PT, PT, 0x80, 0x8 ;  /* 0x000000000008281c */ /* 0x000fe4000076f070 */
[----:B------:R-:W-:-:S02]  /*08a0*/  @!P2 PLOP3.LUT P0, PT, P1, PT, PT, 0x80, 0x8 ;  /* 0x000000000008a81c */ /* 0x000fc40000f0f070 */
[----:B------:R-:W-:-:S13]  /*08b0*/  ISETP.GE.AND P1, PT, R8, 0x1, PT ;  /* 0x000000010800780c */ /* 0x000fda0003f26270 */
[----:B------:R-:W3:Y:S01]  /*08c0*/  @P1 LDC.64 R10, c[0x0][0x390] ;  /* 0x0000e400ff0a1b82 */ /* 0x000ee20000000a00 */
[----:B------:R-:W-:-:S05]  /*08d0*/  @P1 IADD3 R8, PT, PT, R8, -0x1, RZ ;  /* 0xffffffff08081810 */ /* 0x000fca0007ffe0ff */
[----:B------:R-:W-:Y:S02]  /*08e0*/  @P1 IMAD R8, R8, UR16, RZ ;  /* 0x0000001008081c24 */ /* 0x000fe4000f8e02ff */
[----:B------:R-:W4:Y:S03]  /*08f0*/  @P1 LDC.64 R12, c[0x0][0x390] ;  /* 0x0000e400ff0c1b82 */ /* 0x000f260000000a00 */
[----:B------:R-:W-:-:S04]  /*0900*/  @P1 SHF.R.S32.HI R9, RZ, 0x1f, R8 ;  /* 0x0000001fff091819 */ /* 0x000fc80000011408 */
[----:B------:R-:W-:Y:S02]  /*0910*/  @P1 LEA.HI R9, R9, R8, RZ, 0x2 ;  /* 0x0000000809091211 */ /* 0x000fe400078f10ff */
[----:B------:R-:W-:Y:S01]  /*0920*/  MOV R46, UR12 ;  /* 0x0000000c002e7c02 */ /* 0x000fe20008000f00 */
[----:B0-----:R-:W-:Y:S01]  /*0930*/  IMAD.WIDE.U32 R14, R24, 0x10, R66 ;  /* 0x00000010180e7825 */ /* 0x001fe200078e0042 */
[----:B------:R-:W-:Y:S01]  /*0940*/  @P1 LEA.HI.SX32 R25, R9, R0, 0x1e ;  /* 0x0000000009191211 */ /* 0x000fe200078ff2ff */
[----:B------:R-:W0:Y:S04]  /*0950*/  @P1 LDC.64 R26, c[0x0][0x390] ;  /* 0x0000e400ff1a1b82 */ /* 0x000e280000000a00 */
[----:B---3--:R-:W-:-:S04]  /*0960*/  @P1 IMAD.WIDE.U32 R10, R25, 0x10, R10 ;  /* 0x00000010190a1825 */ /* 0x008fc800078e000a */
[----:B------:R-:W3:Y:S01]  /*0970*/  @P2 LDC.64 R8, c[0x0][0x3a0] ;  /* 0x0000e800ff082b82 */ /* 0x000ee20000000a00 */
[----:B------:R-:W2:Y:S01]  /*0980*/  @P1 LDG.E.128 R4, desc[UR14][R10.64] ;  /* 0x0000000e0a041981 */ /* 0x000ea2000c1e1d00 */
[----:B------:R-:W-:Y:S02]  /*0990*/  @P1 IADD3 R17, PT, PT, R25, 0x80, RZ ;  /* 0x0000008019111810 */ /* 0x000fe40007ffe0ff */
[----:B------:R-:W-:-:S03]  /*09a0*/  MOV R47, UR13 ;  /* 0x0000000d002f7c02 */ /* 0x000fc60008000f00 */
[----:B----4-:R-:W-:Y:S01]  /*09b0*/  @P1 IMAD.WIDE.U32 R12, R17, 0x10, R12 ;  /* 0x00000010110c1825 */ /* 0x010fe200078e000c */
[----:B------:R-:W4:Y:S01]  /*09c0*/  @P1 LDC.64 R68, c[0x0][0x390] ;  /* 0x0000e400ff441b82 */ /* 0x000f220000000a00 */
[----:B------:R-:W5:Y:S07]  /*09d0*/  LDG.E R46, desc[UR14][R46.64] ;  /* 0x0000000e2e2e7981 */ /* 0x000f6e000c1e1900 */
[----:B------:R-:W1:Y:S01]  /*09e0*/  @P1 LDC.64 R16, c[0x0][0x390] ;  /* 0x0000e400ff101b82 */ /* 0x000e620000000a00 */
[----:B--2---:R-:W-:Y:S01]  /*09f0*/  @P6 FFMA.FTZ R28, R4, UR4, R28 ;  /* 0x00000004041c6c23 */ /* 0x004fe2000801001c */
[----:B------:R-:W-:Y:S01]  /*0a00*/  @P5 FFMA.FTZ R29, R5, UR4, R29 ;  /* 0x00000004051d5c23 */ /* 0x000fe2000801001d */
[----:B------:R-:W-:Y:S01]  /*0a10*/  @P4 FFMA.FTZ R30, R6, UR4, R30 ;  /* 0x00000004061e4c23 */ /* 0x000fe2000801001e */
[----:B------:R-:W-:Y:S01]  /*0a20*/  @P3 FFMA.FTZ R31, R7, UR4, R31 ;  /* 0x00000004071f3c23 */ /* 0x000fe2000801001f */
[----:B------:R-:W-:-:S02]  /*0a30*/  @!UP1 UMOV UR4, UR6 ;  /* 0x0000000600049c82 */ /* 0x000fc40008000000 */
[----:B------:R-:W-:Y:S01]  /*0a40*/  @!P2 FMUL.FTZ R11, R5, UR4 ;  /* 0x00000004050bac20 */ /* 0x000fe20008410000 */
[----:B------:R-:W-:-:S04]  /*0a50*/  @!P2 FMUL.FTZ R10, R4, UR4 ;  /* 0x00000004040aac20 */ /* 0x000fc80008410000 */
[----:B------:R-:W-:Y:S01]  /*0a60*/  @!P2 FSEL R29, R11, RZ, P0 ;  /* 0x000000ff0b1da208 */ /* 0x000fe20000000000 */
[----:B------:R-:W-:Y:S01]  /*0a70*/  @!P2 FMUL.FTZ R11, R6, UR4 ;  /* 0x00000004060bac20 */ /* 0x000fe20008410000 */
[----:B------:R-:W-:Y:S01]  /*0a80*/  @!P2 FSEL R28, R10, RZ, P0 ;  /* 0x000000ff0a1ca208 */ /* 0x000fe20000000000 */
[----:B------:R-:W-:-:S03]  /*0a90*/  @!P2 FMUL.FTZ R10, R7, UR4 ;  /* 0x00000004070aac20 */ /* 0x000fc60008410000 */
[----:B------:R-:W-:Y:S02]  /*0aa0*/  @!P2 FSEL R30, R11, RZ, P0 ;  /* 0x000000ff0b1ea208 */ /* 0x000fe40000000000 */
[----:B------:R-:W-:Y:S02]  /*0ab0*/  IADD3 R11, PT, PT, R24, 0x80, RZ ;  /* 0x00000080180b7810 */ /* 0x000fe40007ffe0ff */
[----:B------:R-:W-:-:S03]  /*0ac0*/  @!P2 FSEL R31, R10, RZ, P0 ;  /* 0x000000ff0a1fa208 */ /* 0x000fc60000000000 */
[----:B---3--:R-:W-:Y:S02]  /*0ad0*/  @P2 IMAD.WIDE.U32 R8, R11, 0x10, R8 ;  /* 0x000000100b082825 */ /* 0x008fe400078e0008 */
[----:B------:R2:W-:Y:S04]  /*0ae0*/  STG.E.128 desc[UR14][R14.64], R28 ;  /* 0x0000001c0e007986 */ /* 0x0005e8000c101d0e */
[----:B------:R3:W4:Y:S04]  /*0af0*/  @P1 LDG.E.128 R4, desc[UR14][R12.64] ;  /* 0x0000000e0c041981 */ /* 0x000728000c1e1d00 */
[----:B------:R-:W4:Y:S01]  /*0b00*/  @P2 LDG.E.128 R20, desc[UR14][R8.64] ;  /* 0x0000000e08142981 */ /* 0x000f22000c1e1d00 */
[----:B------:R-:W-:-:S02]  /*0b10*/  PLOP3.LUT P3, PT, PT, PT, PT, 0x8, 0x80 ;  /* 0x000000000080781c */ /* 0x000fc40003f6e170 */
[----:B------:R-:W-:Y:S02]  /*0b20*/  @P2 PLOP3.LUT P3, PT, P0, PT, PT, 0x80, 0x8 ;  /* 0x000000000008281c */ /* 0x000fe4000076f070 */
[----:B------:R-:W-:Y:S01]  /*0b30*/  PLOP3.LUT P4, PT, PT, PT, PT, 0x8, 0x80 ;  /* 0x000000000080781c */ /* 0x000fe20003f8e170 */
[----:B--2---:R-:W2:Y:S01]  /*0b40*/  @P2 LDC.64 R14, c[0x0][0x3a0] ;  /* 0x0000e800ff0e2b82 */ /* 0x004ea20000000a00 */
[----:B------:R-:W-:Y:S02]  /*0b50*/  @P2 PLOP3.LUT P4, PT, P0, PT, PT, 0x80, 0x8 ;  /* 0x000000000008281c */ /* 0x000fe4000078f070 */
[----:B------:R-:W-:Y:S02]  /*0b60*/  PLOP3.LUT P5, PT, PT, PT, PT, 0x8, 0x80 ;  /* 0x000000000080781c */ /* 0x000fe40003fae170 */
[----:B------:R-:W-:Y:S02]  /*0b70*/  PLOP3.LUT P6, PT, PT, PT, PT, 0x8, 0x80 ;  /* 0x000000000080781c */ /* 0x000fe40003fce170 */
[----:B------:R-:W-:-:S02]  /*0b80*/  @P2 PLOP3.LUT P5, PT, P0, PT, PT, 0x80, 0x8 ;  /* 0x000000000008281c */ /* 0x000fc400007af070 */
[----:B------:R-:W-:Y:S02]  /*0b90*/  @P2 PLOP3.LUT P6, PT, P0, PT, PT, 0x80, 0x8 ;  /* 0x000000000008281c */ /* 0x000fe400007cf070 */
[----:B---3--:R-:W-:-:S05]  /*0ba0*/  @P1 IADD3 R12, PT, PT, R25, 0x100, RZ ;  /* 0x00000100190c1810 */ /* 0x008fca0007ffe0ff */
[----:B-1----:R-:W-:-:S04]  /*0bb0*/  @P1 IMAD.WIDE.U32 R16, R12, 0x10, R16 ;  /* 0x000000100c101825 */ /* 0x002fc800078e0010 */
[----:B----4-:R-:W-:Y:S01]  /*0bc0*/  @!P2 FMUL.FTZ R8, R4, UR4 ;  /* 0x000000040408ac20 */ /* 0x010fe20008410000 */
[----:B------:R-:W-:Y:S01]  /*0bd0*/  @!P2 FMUL.FTZ R9, R5, UR4 ;  /* 0x000000040509ac20 */ /* 0x000fe20008410000 */
[----:B------:R-:W-:Y:S01]  /*0be0*/  @!P2 FMUL.FTZ R10, R6, UR4 ;  /* 0x00000004060aac20 */ /* 0x000fe20008410000 */
[----:B------:R-:W-:Y:S02]  /*0bf0*/  @P3 FFMA.FTZ R20, R4, UR4, R20 ;  /* 0x0000000404143c23 */ /* 0x000fe40008010014 */
[----:B------:R-:W-:Y:S01]  /*0c00*/  @!P2 FSEL R20, R8, RZ, P0 ;  /* 0x000000ff0814a208 */ /* 0x000fe20000000000 */
[----:B------:R-:W-:Y:S01]  /*0c10*/  @!P2 FMUL.FTZ R8, R7, UR4 ;  /* 0x000000040708ac20 */ /* 0x000fe20008410000 */
[----:B------:R-:W-:Y:S01]  /*0c20*/  @P4 FFMA.FTZ R21, R5, UR4, R21 ;  /* 0x0000000405154c23 */ /* 0x000fe20008010015 */
[----:B------:R-:W-:Y:S01]  /*0c30*/  @P5 FFMA.FTZ R22, R6, UR4, R22 ;  /* 0x0000000406165c23 */ /* 0x000fe20008010016 */
[----:B------:R-:W-:Y:S01]  /*0c40*/  @!P2 FSEL R21, R9, RZ, P0 ;  /* 0x000000ff0915a208 */ /* 0x000fe20000000000 */
[----:B------:R-:W-:Y:S01]  /*0c50*/  @P6 FFMA.FTZ R23, R7, UR4, R23 ;  /* 0x0000000407176c23 */ /* 0x000fe20008010017 */
[----:B------:R-:W-:-:S02]  /*0c60*/  IADD3 R9, PT, PT, R24, 0x100, RZ ;  /* 0x0000010018097810 */ /* 0x000fc40007ffe0ff */
[----:B------:R-:W-:Y:S01]  /*0c70*/  @!P2 FSEL R22, R10, RZ, P0 ;  /* 0x000000ff0a16a208 */ /* 0x000fe20000000000 */
[----:B------:R-:W-:Y:S01]  /*0c80*/  IMAD.WIDE.U32 R10, R11, 0x10, R66 ;  /* 0x000000100b0a7825 */ /* 0x000fe200078e0042 */
[----:B------:R-:W-:-:S03]  /*0c90*/  @!P2 FSEL R23, R8, RZ, P0 ;  /* 0x000000ff0817a208 */ /* 0x000fc60000000000 */
[----:B--2---:R-:W-:Y:S02]  /*0ca0*/  @P2 IMAD.WIDE.U32 R14, R9, 0x10, R14 ;  /* 0x00000010090e2825 */ /* 0x004fe400078e000e */
[----:B------:R1:W-:Y:S04]  /*0cb0*/  STG.E.128 desc[UR14][R10.64], R20 ;  /* 0x000000140a007986 */ /* 0x0003e8000c101d0e */
[----:B------:R2:W3:Y:S04]  /*0cc0*/  @P1 LDG.E.128 R4, desc[UR14][R16.64] ;  /* 0x0000000e10041981 */ /* 0x0004e8000c1e1d00 */
[----:B------:R-:W4:Y:S01]  /*0cd0*/  @P2 LDG.E.128 R12, desc[UR14][R14.64] ;  /* 0x0000000e0e0c2981 */ /* 0x000f22000c1e1d00 */
[----:B------:R-:W-:-:S02]  /*0ce0*/  PLOP3.LUT P3, PT, PT, PT, PT, 0x8, 0x80 ;  /* 0x000000000080781c */ /* 0x000fc40003f6e170 */
[----:B------:R-:W-:Y:S02]  /*0cf0*/  PLOP3.LUT P4, PT, PT, PT, PT, 0x8, 0x80 ;  /* 0x000000000080781c */ /* 0x000fe40003f8e170 */
[----:B------:R-:W-:Y:S02]  /*0d00*/  @P2 PLOP3.LUT P3, PT, P0, PT, PT, 0x80, 0x8 ;  /* 0x000000000008281c */ /* 0x000fe4000076f070 */
[----:B------:R-:W-:Y:S02]  /*0d10*/  @P2 PLOP3.LUT P4, PT, P0, PT, PT, 0x80, 0x8 ;  /* 0x000000000008281c */ /* 0x000fe4000078f070 */
[----:B------:R-:W-:Y:S02]  /*0d20*/  PLOP3.LUT P5, PT, PT, PT, PT, 0x8, 0x80 ;  /* 0x000000000080781c */ /* 0x000fe40003fae170 */
[----:B------:R-:W-:Y:S02]  /*0d30*/  PLOP3.LUT P6, PT, PT, PT, PT, 0x8, 0x80 ;  /* 0x000000000080781c */ /* 0x000fe40003fce170 */
[----:B------:R-:W-:-:S02]  /*0d40*/  @P2 PLOP3.LUT P5, PT, P0, PT, PT, 0x80, 0x8 ;  /* 0x000000000008281c */ /* 0x000fc400007af070 */
[----:B------:R-:W-:Y:S02]  /*0d50*/  @P2 PLOP3.LUT P6, PT, P0, PT, PT, 0x80, 0x8 ;  /* 0x000000000008281c */ /* 0x000fe400007cf070 */
[----:B-1----:R-:W-:Y:S01]  /*0d60*/  @P1 IADD3 R11, PT, PT, R25, 0x180, RZ ;  /* 0x00000180190b1810 */ /* 0x002fe20007ffe0ff */
[----:B------:R-:W-:Y:S01]  /*0d70*/  IMAD.WIDE.U32 R52, R9, 0x10, R66 ;  /* 0x0000001009347825 */ /* 0x000fe200078e0042 */
[----:B--2---:R-:W-:-:S03]  /*0d80*/  IADD3 R17, PT, PT, R24, 0x180, RZ ;  /* 0x0000018018117810 */ /* 0x004fc60007ffe0ff */
[----:B0-----:R-:W-:-:S04]  /*0d90*/  @P1 IMAD.WIDE.U32 R26, R11, 0x10, R26 ;  /* 0x000000100b1a1825 */ /* 0x001fc800078e001a */
[----:B------:R-:W-:-:S04]  /*0da0*/  @P2 IMAD.WIDE.U32 R18, R17, 0x10, R18 ;  /* 0x0000001011122825 */ /* 0x000fc800078e0012 */
[C---:B---3--:R-:W-:Y:S01]  /*0db0*/  @!P2 FMUL.FTZ R8, R4.reuse, UR4 ;  /* 0x000000040408ac20 */ /* 0x048fe20008410000 */
[C---:B------:R-:W-:Y:S01]  /*0dc0*/  @!P2 FMUL.FTZ R10, R5.reuse, UR4 ;  /* 0x00000004050aac20 */ /* 0x040fe20008410000 */
[----:B----4-:R-:W-:Y:S01]  /*0dd0*/  @P3 FFMA.FTZ R12, R4, UR4, R12 ;  /* 0x00000004040c3c23 */ /* 0x010fe2000801000c */
[----:B------:R-:W-:Y:S02]  /*0de0*/  @P4 FFMA.FTZ R13, R5, UR4, R13 ;  /* 0x00000004050d4c23 */ /* 0x000fe4000801000d */
[----:B------:R-:W-:Y:S01]  /*0df0*/  @!P2 FSEL R12, R8, RZ, P0 ;  /* 0x000000ff080ca208 */ /* 0x000fe20000000000 */
[C---:B------:R-:W-:Y:S01]  /*0e00*/  @!P2 FMUL.FTZ R8, R7.reuse, UR4 ;  /* 0x000000040708ac20 */ /* 0x040fe20008410000 */
[----:B------:R-:W-:Y:S01]  /*0e10*/  @!P2 FSEL R13, R10, RZ, P0 ;  /* 0x000000ff0a0da208 */ /* 0x000fe20000000000 */
[C---:B------:R-:W-:Y:S01]  /*0e20*/  @!P2 FMUL.FTZ R10, R6.reuse, UR4 ;  /* 0x00000004060aac20 */ /* 0x040fe20008410000 */
[----:B------:R-:W-:Y:S01]  /*0e30*/  @P5 FFMA.FTZ R14, R6, UR4, R14 ;  /* 0x00000004060e5c23 */ /* 0x000fe2000801000e */
[----:B------:R-:W-:Y:S01]  /*0e40*/  @P6 FFMA.FTZ R15, R7, UR4, R15 ;  /* 0x00000004070f6c23 */ /* 0x000fe2000801000f */
[----:B------:R-:W-:-:S02]  /*0e50*/  @!P2 FSEL R15, R8, RZ, P0 ;  /* 0x000000ff080fa208 */ /* 0x000fc40000000000 */
[----:B------:R-:W-:-:S05]  /*0e60*/  @!P2 FSEL R14, R10, RZ, P0 ;  /* 0x000000ff0a0ea208 */ /* 0x000fca0000000000 */
[----:B------:R0:W-:Y:S04]  /*0e70*/  STG.E.128 desc[UR14][R52.64], R12 ;  /* 0x0000000c34007986 */ /* 0x0001e8000c101d0e */
[----:B------:R1:W2:Y:S04]  /*0e80*/  @P1 LDG.E.128 R4, desc[UR14][R26.64] ;  /* 0x0000000e1a041981 */ /* 0x0002a8000c1e1d00 */
[----:B------:R-:W3:Y:S01]  /*0e90*/  @P2 LDG.E.128 R8, desc[UR14][R18.64] ;  /* 0x0000000e12082981 */ /* 0x000ee2000c1e1d00 */
[----:B------:R-:W-:Y:S02]  /*0ea0*/  PLOP3.LUT P3, PT, PT, PT, PT, 0x8, 0x80 ;  /* 0x000000000080781c */ /* 0x000fe40003f6e170 */
[----:B------:R-:W-:-:S02]  /*0eb0*/  PLOP3.LUT P4, PT, PT, PT, PT, 0x8, 0x80 ;  /* 0x000000000080781c */ /* 0x000fc40003f8e170 */
[----:B------:R-:W-:Y:S02]  /*0ec0*/  @P2 PLOP3.LUT P3, PT, P0, PT, PT, 0x80, 0x8 ;  /* 0x000000000008281c */ /* 0x000fe4000076f070 */
[----:B------:R-:W-:Y:S02]  /*0ed0*/  @P2 PLOP3.LUT P4, PT, P0, PT, PT, 0x80, 0x8 ;  /* 0x000000000008281c */ /* 0x000fe4000078f070 */
[----:B------:R-:W-:Y:S01]  /*0ee0*/  PLOP3.LUT P5, PT, PT, PT, PT, 0x8, 0x80 ;  /* 0x000000000080781c */ /* 0x000fe20003fae170 */
[----:B0-----:R-:W0:Y:S01]  /*0ef0*/  @P2 LDC.64 R52, c[0x0][0x3a0] ;  /* 0x0000e800ff342b82 */ /* 0x001e220000000a00 */
[----:B------:R-:W-:Y:S02]  /*0f00*/  PLOP3.LUT P6, PT, PT, PT, PT, 0x8, 0x80 ;  /* 0x000000000080781c */ /* 0x000fe40003fce170 */
[----:B------:R-:W-:Y:S02]  /*0f10*/  @P2 PLOP3.LUT P5, PT, P0, PT, PT, 0x80, 0x8 ;  /* 0x000000000008281c */ /* 0x000fe400007af070 */
[----:B------:R-:W-:Y:S01]  /*0f20*/  @P2 PLOP3.LUT P6, PT, P0, PT, PT, 0x80, 0x8 ;  /* 0x000000000008281c */ /* 0x000fe200007cf070 */
[----:B-1----:R-:W-:-:S04]  /*0f30*/  IMAD.WIDE.U32 R26, R17, 0x10, R66 ;  /* 0x00000010111a7825 */ /* 0x002fc800078e0042 */
[C---:B--2---:R-:W-:Y:S01]  /*0f40*/  @!P2 FMUL.FTZ R18, R4.reuse, UR4 ;  /* 0x000000040412ac20 */ /* 0x044fe20008410000 */
[C---:B------:R-:W-:Y:S01]  /*0f50*/  @!P2 FMUL.FTZ R16, R5.reuse, UR4 ;  /* 0x000000040510ac20 */ /* 0x040fe20008410000 */
[----:B---3--:R-:W-:Y:S01]  /*0f60*/  @P3 FFMA.FTZ R8, R4, UR4, R8 ;  /* 0x0000000404083c23 */ /* 0x008fe20008010008 */
[----:B------:R-:W-:Y:S02]  /*0f70*/  @P4 FFMA.FTZ R9, R5, UR4, R9 ;  /* 0x0000000405094c23 */ /* 0x000fe40008010009 */
[----:B------:R-:W-:Y:S01]  /*0f80*/  @!P2 FSEL R8, R18, RZ, P0 ;  /* 0x000000ff1208a208 */ /* 0x000fe20000000000 */
[----:B------:R-:W-:Y:S01]  /*0f90*/  @!P2 FMUL.FTZ R18, R6, UR4 ;  /* 0x000000040612ac20 */ /* 0x000fe20008410000 */
[----:B------:R-:W-:Y:S01]  /*0fa0*/  @!P2 FSEL R9, R16, RZ, P0 ;  /* 0x000000ff1009a208 */ /* 0x000fe20000000000 */
[C---:B------:R-:W-:Y:S01]  /*0fb0*/  @!P2 FMUL.FTZ R16, R7.reuse, UR4 ;  /* 0x000000040710ac20 */ /* 0x040fe20008410000 */
[----:B------:R-:W-:Y:S01]  /*0fc0*/  @P5 FFMA.FTZ R10, R6, UR4, R10 ;  /* 0x00000004060a5c23 */ /* 0x000fe2000801000a */
[----:B------:R-:W-:Y:S01]  /*0fd0*/  @P6 FFMA.FTZ R11, R7, UR4, R11 ;  /* 0x00000004070b6c23 */ /* 0x000fe2000801000b */
[----:B------:R-:W-:-:S02]  /*0fe0*/  @!P2 FSEL R10, R18, RZ, P0 ;  /* 0x000000ff120aa208 */ /* 0x000fc40000000000 */
[----:B------:R-:W-:Y:S02]  /*0ff0*/  @!P2 FSEL R11, R16, RZ, P0 ;  /* 0x000000ff100ba208 */ /* 0x000fe40000000000 */
[----:B------:R-:W-:-:S03]  /*1000*/  @P1 IADD3 R16, PT, PT, R25, 0x200, RZ ;  /* 0x0000020019101810 */ /* 0x000fc60007ffe0ff */
[----:B------:R1:W-:Y:S02]  /*1010*/  STG.E.128 desc[UR14][R26.64], R8 ;  /* 0x000000081a007986 */ /* 0x0003e4000c101d0e */
[----:B------:R-:W-:-:S05]  /*1020*/  @P1 IMAD.WIDE.U32 R68, R16, 0x10, R68 ;  /* 0x0000001010441825 */ /* 0x000fca00078e0044 */
[----:B------:R2:W3:Y:S01]  /*1030*/  @P1 LDG.E.128 R4, desc[UR14][R68.64] ;  /* 0x0000000e44041981 */ /* 0x0004e2000c1e1d00 */
[----:B------:R-:W-:Y:S02]  /*1040*/  PLOP3.LUT P3, PT, PT, PT, PT, 0x8, 0x80 ;  /* 0x000000000080781c */ /* 0x000fe40003f6e170 */
[----:B-1----:R-:W-:Y:S01]  /*1050*/  IADD3 R27, PT, PT, R24, 0x200, RZ ;  /* 0x00000200181b7810 */ /* 0x002fe20007ffe0ff */
[----:B--2---:R-:W1:Y:S04]  /*1060*/  @P1 LDC.64 R68, c[0x0][0x390] ;  /* 0x0000e400ff441b82 */ /* 0x004e680000000a00 */
[----:B0-----:R-:W-:-:S05]  /*1070*/  @P2 IMAD.WIDE.U32 R52, R27, 0x10, R52 ;  /* 0x000000101b342825 */ /* 0x001fca00078e0034 */
[----:B------:R0:W2:Y:S01]  /*1080*/  @P2 LDG.E.128 R16, desc[UR14][R52.64] ;  /* 0x0000000e34102981 */ /* 0x0000a2000c1e1d00 */
[----:B------:R-:W-:Y:S02]  /*1090*/  @P2 PLOP3.LUT P3, PT, P0, PT, PT, 0x80, 0x8 ;  /* 0x000000000008281c */ /* 0x000fe4000076f070 */
[----:B------:R-:W-:Y:S02]  /*10a0*/  PLOP3.LUT P5, PT, PT, PT, PT, 0x8, 0x80 ;  /* 0x000000000080781c */ /* 0x000fe40003fae170 */
[----:B------:R-:W-:Y:S02]  /*10b0*/  @P2 PLOP3.LUT P5, PT, P0, PT, PT, 0x80, 0x8 ;  /* 0x000000000008281c */ /* 0x000fe400007af070 */
[----:B------:R-:W-:Y:S01]  /*10c0*/  @P1 IADD3 R25, PT, PT, R25, 0x280, RZ ;  /* 0x0000028019191810 */ /* 0x000fe20007ffe0ff */
[----:B0-----:R-:W0:Y:S01]  /*10d0*/  @P2 LDC.64 R52, c[0x0][0x3a0] ;  /* 0x0000e800ff342b82 */ /* 0x001e220000000a00 */
[----:B------:R-:W-:Y:S02]  /*10e0*/  PLOP3.LUT P4, PT, PT, PT, PT, 0x8, 0x80 ;  /* 0x000000000080781c */ /* 0x000fe40003f8e170 */
[----:B------:R-:W-:Y:S01]  /*10f0*/  @P2 PLOP3.LUT P4, PT, P0, PT, PT, 0x80, 0x8 ;  /* 0x000000000008281c */ /* 0x000fe2000078f070 */
[----:B-1----:R-:W-:Y:S01]  /*1100*/  @P1 IMAD.WIDE.U32 R68, R25, 0x10, R68 ;  /* 0x0000001019441825 */ /* 0x002fe200078e0044 */
[----:B------:R-:W-:-:S03]  /*1110*/  IADD3 R47, PT, PT, R24, 0x280, RZ ;  /* 0x00000280182f7810 */ /* 0x000fc60007ffe0ff */
[----:B------:R-:W-:Y:S01]  /*1120*/  FADD.FTZ R48, RZ, R28 ;  /* 0x0000001cff307221 */ /* 0x000fe20000010000 */
[----:B---3--:R-:W-:Y:S01]  /*1130*/  @!P2 FMUL.FTZ R26, R4, UR4 ;  /* 0x00000004041aac20 */ /* 0x008fe20008410000 */
[----:B------:R-:W-:Y:S01]  /*1140*/  @!P2 FMUL.FTZ R25, R6, UR4 ;  /* 0x000000040619ac20 */ /* 0x000fe20008410000 */
[----:B--2---:R-:W-:Y:S01]  /*1150*/  @P3 FFMA.FTZ R16, R4, UR4, R16 ;  /* 0x0000000404103c23 */ /* 0x004fe20008010010 */
[----:B------:R-:W-:Y:S02]  /*1160*/  PLOP3.LUT P3, PT, PT, PT, PT, 0x8, 0x80 ;  /* 0x000000000080781c */ /* 0x000fe40003f6e170 */
[----:B------:R-:W-:Y:S01]  /*1170*/  @P2 PLOP3.LUT P3, PT, P0, PT, PT, 0x80, 0x8 ;  /* 0x000000000008281c */ /* 0x000fe2000076f070 */
[----:B------:R-:W-:Y:S01]  /*1180*/  @P5 FFMA.FTZ R18, R6, UR4, R18 ;  /* 0x0000000406125c23 */ /* 0x000fe20008010012 */
[----:B------:R-:W-:Y:S01]  /*1190*/  @!P2 FSEL R16, R26, RZ, P0 ;  /* 0x000000ff1a10a208 */ /* 0x000fe20000000000 */
[----:B------:R-:W-:Y:S01]  /*11a0*/  @!P2 FMUL.FTZ R26, R5, UR4 ;  /* 0x00000004051aac20 */ /* 0x000fe20008410000 */
[----:B------:R-:W-:Y:S01]  /*11b0*/  @!P2 FSEL R18, R25, RZ, P0 ;  /* 0x000000ff1912a208 */ /* 0x000fe20000000000 */
[----:B------:R-:W-:Y:S01]  /*11c0*/  @!P2 FMUL.FTZ R25, R7, UR4 ;  /* 0x000000040719ac20 */ /* 0x000fe20008410000 */
[----:B------:R-:W-:-:S02]  /*11d0*/  @P4 FFMA.FTZ R17, R5, UR4, R17 ;  /* 0x0000000405114c23 */ /* 0x000fc40008010011 */
[----:B------:R-:W-:Y:S01]  /*11e0*/  @!P2 FSEL R17, R26, RZ, P0 ;  /* 0x000000ff1a11a208 */ /* 0x000fe20000000000 */
[----:B------:R-:W-:-:S04]  /*11f0*/  IMAD.WIDE.U32 R26, R27, 0x10, R66 ;  /* 0x000000101b1a7825 */ /* 0x000fc800078e0042 */
[----:B------:R-:W-:Y:S01]  /*1200*/  @P3 FFMA.FTZ R19, R7, UR4, R19 ;  /* 0x0000000407133c23 */ /* 0x000fe20008010013 */
[----:B------:R-:W-:Y:S01]  /*1210*/  @!P2 FSEL R19, R25, RZ, P0 ;  /* 0x000000ff1913a208 */ /* 0x000fe20000000000 */
[----:B0-----:R-:W-:-:S04]  /*1220*/  @P2 IMAD.WIDE.U32 R24, R47, 0x10, R52 ;  /* 0x000000102f182825 */ /* 0x001fc800078e0034 */
[----:B------:R0:W-:Y:S04]  /*1230*/  STG.E.128 desc[UR14][R26.64], R16 ;  /* 0x000000101a007986 */ /* 0x0001e8000c101d0e */
[----:B------:R-:W2:Y:S04]  /*1240*/  @P1 LDG.E.128 R4, desc[UR14][R68.64] ;  /* 0x0000000e44041981 */ /* 0x000ea8000c1e1d00 */
[----:B0-----:R-:W3:Y:S01]  /*1250*/  @P2 LDG.E.128 R24, desc[UR14][R24.64] ;  /* 0x0000000e18182981 */ /* 0x001ee2000c1e1d00 */
        /* <DEDUP_REMOVED lines=11> */
[----:B------:R-:W-:-:S03]  /*1310*/  PLOP3.LUT P1, PT, PT, PT, PT, 0x8, 0x80 ;  /* 0x000000000080781c */ /* 0x000fc60003f2e170 */
[----:B------:R-:W-:Y:S01]  /*1320*/  FADD.FTZ R48, R53, R8 ;  /* 0x0000000835307221 */ /* 0x000fe20000010000 */
[----:B------:R-:W-:-:S03]  /*1330*/  @P2 PLOP3.LUT P1, PT, P0, PT, PT, 0x80, 0x8 ;  /* 0x000000000008281c */ /* 0x000fc6000072f070 */
[----:B------:R-:W-:-:S04]  /*1340*/  FADD.FTZ R53, R48, R9 ;  /* 0x0000000930357221 */ /* 0x000fc80000010000 */
[----:B------:R-:W-:Y:S01]  /*1350*/  FADD.FTZ R48, R53, R10 ;  /* 0x0000000a35307221 */ /* 0x000fe20000010000 */
[----:B------:R-:W-:-:S03]  /*1360*/  PLOP3.LUT P3, PT, PT, PT, PT, 0x8, 0x80 ;  /* 0x000000000080781c */ /* 0x000fc60003f6e170 */
[----:B------:R-:W-:Y:S01]  /*1370*/  FADD.FTZ R53, R48, R11 ;  /* 0x0000000b30357221 */ /* 0x000fe20000010000 */
[----:B------:R-:W-:Y:S02]  /*1380*/  @P2 PLOP3.LUT P3, PT, P0, PT, PT, 0x80, 0x8 ;  /* 0x000000000008281c */ /* 0x000fe4000076f070 */
[----:B------:R-:W-:Y:S02]  /*1390*/  PLOP3.LUT P4, PT, PT, PT, PT, 0x8, 0x80 ;  /* 0x000000000080781c */ /* 0x000fe40003f8e170 */
[----:B------:R-:W-:Y:S01]  /*13a0*/  @P2 PLOP3.LUT P4, PT, P0, PT, PT, 0x80, 0x8 ;  /* 0x000000000008281c */ /* 0x000fe2000078f070 */
[C---:B--2---:R-:W-:Y:S01]  /*13b0*/  @!P2 FMUL.FTZ R48, R4.reuse, UR4 ;  /* 0x000000040430ac20 */ /* 0x044fe20008410000 */
[----:B------:R-:W-:Y:S01]  /*13c0*/  @!P2 FMUL.FTZ R52, R5, UR4 ;  /* 0x000000040534ac20 */ /* 0x000fe20008410000 */
[----:B---3--:R-:W-:-:S03]  /*13d0*/  @P1 FFMA.FTZ R24, R4, UR4, R24 ;  /* 0x0000000404181c23 */ /* 0x008fc60008010018 */
[----:B------:R-:W-:Y:S01]  /*13e0*/  @!P2 FSEL R24, R48, RZ, P0 ;  /* 0x000000ff3018a208 */ /* 0x000fe20000000000 */
[----:B------:R-:W-:-:S04]  /*13f0*/  FADD.FTZ R48, R53, R16 ;  /* 0x0000001035307221 */ /* 0x000fc80000010000 */
[----:B------:R-:W-:Y:S01]  /*1400*/  FADD.FTZ R53, R48, R17 ;  /* 0x0000001130357221 */ /* 0x000fe20000010000 */
[----:B------:R-:W-:Y:S01]  /*1410*/  PLOP3.LUT P1, PT, PT, PT, PT, 0x8, 0x80 ;  /* 0x000000000080781c */ /* 0x000fe20003f2e170 */
[----:B------:R-:W-:Y:S01]  /*1420*/  @P3 FFMA.FTZ R25, R5, UR4, R25 ;  /* 0x0000000405193c23 */ /* 0x000fe20008010019 */
[----:B------:R-:W-:Y:S01]  /*1430*/  @P2 PLOP3.LUT P1, PT, P0, PT, PT, 0x80, 0x8 ;  /* 0x000000000008281c */ /* 0x000fe2000072f070 */
[----:B------:R-:W-:Y:S01]  /*1440*/  FADD.FTZ R48, R53, R18 ;  /* 0x0000001235307221 */ /* 0x000fe20000010000 */
[----:B------:R-:W-:Y:S01]  /*1450*/  @!P2 FSEL R25, R52, RZ, P0 ;  /* 0x000000ff3419a208 */ /* 0x000fe20000000000 */
[----:B------:R-:W-:Y:S02]  /*1460*/  @!P2 FMUL.FTZ R52, R6, UR4 ;  /* 0x000000040634ac20 */ /* 0x000fe40008410000 */
[----:B------:R-:W-:Y:S01]  /*1470*/  FADD.FTZ R53, R48, R19 ;  /* 0x0000001330357221 */ /* 0x000fe20000010000 */
[----:B------:R-:W-:Y:S02]  /*1480*/  @P4 FFMA.FTZ R26, R6, UR4, R26 ;  /* 0x00000004061a4c23 */ /* 0x000fe4000801001a */
[----:B------:R-:W-:Y:S01]  /*1490*/  @!P2 FSEL R26, R52, RZ, P0 ;  /* 0x000000ff341aa208 */ /* 0x000fe20000000000 */
[----:B------:R-:W-:Y:S01]  /*14a0*/  FADD.FTZ R48, R53, R24 ;  /* 0x0000001835307221 */ /* 0x000fe20000010000 */
[----:B------:R-:W-:-:S03]  /*14b0*/  @!P2 FMUL.FTZ R52, R7, UR4 ;  /* 0x000000040734ac20 */ /* 0x000fc60008410000 */
[----:B------:R-:W-:Y:S01]  /*14c0*/  FADD.FTZ R53, R48, R25 ;  /* 0x0000001930357221 */ /* 0x000fe20000010000 */
[----:B------:R-:W-:Y:S01]  /*14d0*/  @P1 FFMA.FTZ R27, R7, UR4, R27 ;  /* 0x00000004071b1c23 */ /* 0x000fe2000801001b */
[----:B------:R-:W-:Y:S02]  /*14e0*/  @!P2 FSEL R27, R52, RZ, P0 ;  /* 0x000000ff341ba208 */ /* 0x000fe40000000000 */
        /* <DEDUP_REMOVED lines=10> */
[----:B------:R-:W0:Y:S01]  /*1590*/  SHFL.BFLY PT, R48, R53, 0x10, 0x1f ;  /* 0x0e001f0035307f89 */ /* 0x000e2200000e0000 */
[----:B------:R-:W-:-:S04]  /*15a0*/  IMAD.WIDE.U32 R68, R47, 0x10, R66 ;  /* 0x000000102f447825 */ /* 0x000fc800078e0042 */
        /* <DEDUP_REMOVED lines=46> */
[C---:B------:R-:W-:Y:S01]  /*1890*/  FADD.FTZ R48, -R52.reuse, R26 ;  /* 0x0000001a34307221 */ /* 0x040fe20000010100 */
        /* <DEDUP_REMOVED lines=9> */
[----:B------:R-:W0:Y:S04]  /*1930*/  SHFL.BFLY PT, R47, R48, 0x8, 0x1f ;  /* 0x0d001f00302f7f89 */ /* 0x000e2800000e0000 */
[----:B------:R-:W-:Y:S01]  /*1940*/  STG.E.128 desc[UR14][R68.64], R24 ;  /* 0x0000001844007986 */ /* 0x000fe2000c101d0e */
[----:B------:R-:W-:Y:S01]  /*1950*/  LOP3.LUT P0, RZ, R0, 0x1f, RZ, 0xc0, !PT ;  /* 0x0000001f00ff7812 */ /* 0x000fe2000780c0ff */
[----:B0-----:R-:W-:-:S05]  /*1960*/  FADD.FTZ R47, R48, R47 ;  /* 0x0000002f302f7221 */ /* 0x001fca0000010000 */
[----:B------:R-:W0:Y:S01]  /*1970*/  SHFL.BFLY PT, R48, R47, 0x10, 0x1f ;  /* 0x0e001f002f307f89 */ /* 0x000e2200000e0000 */
[----:B------:R-:W-:Y:S01]  /*1980*/  LOP3.LUT R67, R0, 0x1f, RZ, 0xc0, !PT ;  /* 0x0000001f00437812 */ /* 0x000fe200078ec0ff */
[----:B------:R-:W-:Y:S03]  /*1990*/  BSSY.RECONVERGENT B0, `(.L_x_16330) ;  /* 0x000000b000007945 */ /* 0x000fe60003800200 */
        /* <DEDUP_REMOVED lines=10> */
.L_x_16331:
[----:B------:R-:W-:Y:S05]  /*1a40*/  BSYNC.RECONVERGENT B0 ;  /* 0x0000000000007941 */ /* 0x000fea0003800200 */
.L_x_16330:
        /* <DEDUP_REMOVED lines=13> */
.L_x_16333:
[----:B------:R-:W-:Y:S05]  /*1b20*/  BSYNC.RECONVERGENT B0 ;  /* 0x0000000000007941 */ /* 0x000fea0003800200 */
.L_x_16332:
[----:B0-----:R-:W0:Y:S01]  /*1b30*/  SHFL.DOWN PT, R59, R52, 0x2, 0x1f ;  /* 0x08401f00343b7f89 */ /* 0x001e2200000e0000 */
[----:B-----5:R-:W-:Y:S02]  /*1b40*/  R2UR UR4, R46 ;  /* 0x000000002e0472ca */ /* 0x020fe400000e0000 */
[----:B------:R-:W-:Y:S01]  /*1b50*/  I2FP.F32.U32 R67, R47 ;  /* 0x0000002f00437245 */ /* 0x000fe20000201000 */
[----:B------:R-:W1:Y:S01]  /*1b60*/  SHFL.DOWN PT, R48, R47, 0x2, 0x1f ;  /* 0x08401f002f307f89 */ /* 0x000e6200000e0000 */
[----:B------:R-:W-:Y:S02]  /*1b70*/  ISETP.NE.AND P1, PT, R0, RZ, PT ;  /* 0x000000ff0000720c */ /* 0x000fe40003f25270 */
[----:B------:R-:W-:-:S07]  /*1b80*/  ISETP.NE.AND P0, PT, RZ, UR17, PT ;  /* 0x00000011ff007c0c */ /* 0x000fce000bf05270 */
[----:B------:R-:W-:Y:S01]  /*1b90*/  UISETP.GE.AND UP1, UPT, UR4, 0x1, UPT ;  /* 0x000000010400788c */ /* 0x000fe2000bf26270 */
        /* <DEDUP_REMOVED lines=8> */
[----:B------:R-:W0:Y:S04]  /*1c20*/  SHFL.DOWN PT, R48, R53, 0x2, 0x1f ;  /* 0x08401f0035307f89 */ /* 0x000e2800000e0000 */
[----:B------:R-:W1:Y:S01]  /*1c30*/  SHFL.DOWN PT, R67, R66, 0x1, 0x1f ;  /* 0x08201f0042437f89 */ /* 0x000e6200000e0000 */
[----:B0-----:R-:W-:Y:S01]  /*1c40*/  FADD.FTZ R59, R48, R53 ;  /* 0x00000035303b7221 */ /* 0x001fe20000010000 */
[----:B------:R-:W-:-:S04]  /*1c50*/  I2FP.F32.S32 R48, R66 ;  /* 0x0000004200307245 */ /* 0x000fc80000201400 */
[----:B------:R-:W0:Y:S02]  /*1c60*/  MUFU.RCP R68, R48 ;  /* 0x0000003000447308 */ /* 0x000e240000001000 */
[C---:B0-----:R-:W-:Y:S01]  /*1c70*/  FMUL.FTZ R47, R68.reuse, R52 ;  /* 0x00000034442f7220 */ /* 0x041fe20000410000 */
[----:B------:R-:W-:Y:S01]  /*1c80*/  FFMA.FTZ R52, R68, R46, R59 ;  /* 0x0000002e44347223 */ /* 0x000fe2000001003b */
[-C--:B-1----:R-:W-:Y:S02]  /*1c90*/  IADD3 R68, PT, PT, R66, R67.reuse, RZ ;  /* 0x0000004342447210 */ /* 0x082fe40007ffe0ff */
[----:B------:R-:W-:Y:S01]  /*1ca0*/  I2FP.F32.S32 R67, R67 ;  /* 0x0000004300437245 */ /* 0x000fe20000201400 */
[----:B------:R-:W0:Y:S01]  /*1cb0*/  SHFL.DOWN PT, R46, R47, 0x1, 0x1f ;  /* 0x08201f002f2e7f89 */ /* 0x000e2200000e0000 */
[----:B------:R-:W1:Y:S01]  /*1cc0*/  LDC R66, c[0x0][0x448] ;  /* 0x00011200ff427b82 */ /* 0x000e620000000800 */
[----:B0-----:R-:W-:-:S04]  /*1cd0*/  FADD.FTZ R59, R47, -R46 ;  /* 0x8000002e2f3b7221 */ /* 0x001fc80000010000 */
[----:B------:R-:W-:-:S04]  /*1ce0*/  FMUL.FTZ R59, R59, R59 ;  /* 0x0000003b3b3b7220 */ /* 0x000fc80000410000 */
[----:B------:R-:W-:Y:S02]  /*1cf0*/  FMUL.FTZ R53, R48, R59 ;  /* 0x0000003b30357220 */ /* 0x000fe40000410000 */
[----:B------:R-:W0:Y:S02]  /*1d00*/  SHFL.DOWN PT, R59, R52, 0x1, 0x1f ;  /* 0x08201f00343b7f89 */ /* 0x000e2400000e0000 */
[-C--:B------:R-:W-:Y:S01]  /*1d10*/  FMUL.FTZ R53, R53, R67.reuse ;  /* 0x0000004335357220 */ /* 0x080fe20000410000 */
[----:B------:R-:W-:Y:S01]  /*1d20*/  FMUL.FTZ R67, R46, R67 ;  /* 0x000000432e437220 */ /* 0x000fe20000410000 */
[----:B------:R-:W-:Y:S02]  /*1d30*/  I2FP.F32.S32 R46, R68 ;  /* 0x00000044002e7245 */ /* 0x000fe40000201400 */
[----:B------:R-:W2:Y:S01]  /*1d40*/  @!P1 LDC.64 R68, c[0x0][0x3c0] ;  /* 0x0000f000ff449b82 */ /* 0x000ea20000000a00 */
[----:B------:R-:W-:-:S03]  /*1d50*/  FFMA.FTZ R67, R48, R47, R67 ;  /* 0x0000002f30437223 */ /* 0x000fc60000010043 */
[----:B------:R-:W3:Y:S01]  /*1d60*/  MUFU.RCP R46, R46 ;  /* 0x0000002e002e7308 */ /* 0x000ee20000001000 */
[----:B0-----:R-:W-:Y:S01]  /*1d70*/  FADD.FTZ R59, R52, R59 ;  /* 0x0000003b343b7221 */ /* 0x001fe20000010000 */
[----:B---3--:R-:W-:-:S03]  /*1d80*/  FMUL.FTZ R48, R46, R67 ;  /* 0x000000432e307220 */ /* 0x008fc60000410000 */
[----:B------:R-:W-:Y:S01]  /*1d90*/  FFMA.FTZ R53, R46, R53, R59 ;  /* 0x000000352e357223 */ /* 0x000fe2000001003b */
[----:B------:R-:W-:Y:S02]  /*1da0*/  MOV R46, UR7 ;  /* 0x00000007002e7c02 */ /* 0x000fe40008000f00 */
[----:B------:R-:W0:Y:S03]  /*1db0*/  SHFL.IDX PT, R48, R48, RZ, 0x1f ;  /* 0x00001fff30307589 */ /* 0x000e2600000e0000 */
[----:B--2---:R-:W-:Y:S01]  /*1dc0*/  @!P1 IMAD.WIDE R68, R46, 0x4, R68 ;  /* 0x000000042e449825 */ /* 0x004fe200078e0244 */
[----:B------:R-:W1:Y:S03]  /*1dd0*/  SHFL.IDX PT, R47, R53, RZ, 0x1f ;  /* 0x00001fff352f7589 */ /* 0x000e6600000e0000 */
[----:B0-----:R-:W-:Y:S01]  /*1de0*/  FMUL.FTZ R52, R48, R48 ;  /* 0x0000003030347220 */ /* 0x001fe20000410000 */
[----:B------:R0:W-:Y:S01]  /*1df0*/  @!P1 STG.E desc[UR14][R68.64], R48 ;  /* 0x0000003044009986 */ /* 0x0001e2000c10190e */
[----:B-1----:R-:W-:-:S03]  /*1e00*/  FFMA.FTZ R47, R47, UR20, R66 ;  /* 0x000000142f2f7c23 */ /* 0x002fc60008010042 */
[----:B------:R-:W-:Y:S01]  /*1e10*/  FSEL R52, R52, RZ, P0 ;  /* 0x000000ff34347208 */ /* 0x000fe20000000000 */
[----:B------:R-:W1:Y:S04]  /*1e20*/  @!P1 LDC.64 R66, c[0x0][0x3c8] ;  /* 0x0000f200ff429b82 */ /* 0x000e680000000a00 */
[----:B------:R-:W-:Y:S01]  /*1e30*/  FADD.FTZ R52, R47, R52 ;  /* 0x000000342f347221 */ /* 0x000fe20000010000 */
[----:B------:R-:W-:-:S03]  /*1e40*/  MOV R47, UR7 ;  /* 0x00000007002f7c02 */ /* 0x000fc60008000f00 */
[----:B------:R-:W2:Y:S02]  /*1e50*/  MUFU.RSQ R46, R52 ;  /* 0x00000034002e7308 */ /* 0x000ea40000001400 */
[----:B-1----:R-:W-:-:S05]  /*1e60*/  @!P1 IMAD.WIDE R66, R47, 0x4, R66 ;  /* 0x000000042f429825 */ /* 0x002fca00078e0242 */
[----:B--2---:R0:W-:Y:S01]  /*1e70*/  @!P1 STG.E desc[UR14][R66.64], R46 ;  /* 0x0000002e42009986 */ /* 0x0041e2000c10190e */
[----:B------:R-:W-:Y:S05]  /*1e80*/  BRA.U !UP1, `(.L_x_16334) ;  /* 0x0000000909447547 */ /* 0x000fea000b800000 */
[----:B0-----:R-:W-:Y:S01]  /*1e90*/  FSEL R48, R48, RZ, !P0 ;  /* 0x000000ff30307208 */ /* 0x001fe20004000000 */
[----:B------:R-:W-:Y:S01]  /*1ea0*/  UIADD3 UR4, UPT, UPT, UR4, -0x1, URZ ;  /* 0xffffffff04047890 */ /* 0x000fe2000fffe0ff */
[----:B------:R-:W-:Y:S01]  /*1eb0*/  HADD2.F32 R47, -RZ, R42.H0_H0 ;  /* 0x2000002aff2f7230 */ /* 0x000fe20000004100 */
[----:B------:R-:W0:Y:S01]  /*1ec0*/  LDC.64 R68, c[0x0][0x428] ;  /* 0x00010a00ff447b82 */ /* 0x000e220000000a00 */
[----:B------:R-:W-:Y:S02]  /*1ed0*/  HADD2.F32 R52, -RZ, R43.H0_H0 ;  /* 0x2000002bff347230 */ /* 0x000fe40000004100 */
[C---:B------:R-:W-:Y:S01]  /*1ee0*/  FADD.FTZ R53, -R48.reuse, R28 ;  /* 0x0000001c30357221 */ /* 0x040fe20000010100 */
[----:B------:R-:W-:Y:S01]  /*1ef0*/  HADD2.F32 R28, -RZ, R40.H0_H0 ;  /* 0x20000028ff1c7230 */ /* 0x000fe20000004100 */
[----:B------:R-:W-:Y:S01]  /*1f00*/  UIMAD UR4, UR4, UR16, URZ ;  /* 0x00000010040472a4 */ /* 0x000fe2000f8e02ff */
[----:B------:R-:W-:Y:S01]  /*1f10*/  FADD.FTZ R29, -R48, R29 ;  /* 0x0000001d301d7221 */ /* 0x000fe20000010100 */
[----:B------:R-:W-:Y:S01]  /*1f20*/  FMUL.FTZ R53, R46, R53 ;  /* 0x000000352e357220 */ /* 0x000fe20000410000 */
[----:B------:R-:W-:Y:S01]  /*1f30*/  FADD.FTZ R31, -R48, R31 ;  /* 0x0000001f301f7221 */ /* 0x000fe20000010100 */
[----:B------:R-:W-:Y:S01]  /*1f40*/  USHF.R.S32.HI UR5, URZ, 0x1f, UR4 ;  /* 0x0000001fff057899 */ /* 0x000fe20008011404 */
[----:B------:R-:W-:Y:S01]  /*1f50*/  FMUL.FTZ R66, R46, R29 ;  /* 0x0000001d2e427220 */ /* 0x000fe20000410000 */
[----:B------:R-:W-:Y:S01]  /*1f60*/  FFMA.FTZ R28, R53, R47, R28 ;  /* 0x0000002f351c7223 */ /* 0x000fe2000001001c */
[----:B------:R-:W-:Y:S01]  /*1f70*/  FADD.FTZ R53, -R48, R30 ;  /* 0x0000001e30357221 */ /* 0x000fe20000010100 */
[----:B------:R-:W-:Y:S01]  /*1f80*/  HADD2.F32 R47, -RZ, R42.H1_H1 ;  /* 0x3000002aff2f7230 */ /* 0x000fe20000004100 */
[----:B------:R-:W-:Y:S01]  /*1f90*/  ULEA.HI UR5, UR5, UR4, URZ, 0x2 ;  /* 0x0000000405057291 */ /* 0x000fe2000f8f10ff */
[----:B------:R-:W-:-:S02]  /*1fa0*/  HADD2.F32 R30, -RZ, R41.H0_H0 ;  /* 0x20000029ff1e7230 */ /* 0x000fc40000004100 */
[----:B------:R-:W-:Y:S01]  /*1fb0*/  FMUL.FTZ R53, R46, R53 ;  /* 0x000000352e357220 */ /* 0x000fe20000410000 */
[----:B------:R-:W-:Y:S02]  /*1fc0*/  HADD2.F32 R29, -RZ, R60.H0_H0 ;  /* 0x2000003cff1d7230 */ /* 0x000fe40000004100 */
[----:B------:R-:W-:Y:S01]  /*1fd0*/  FADD.FTZ R59, -R48, R20 ;  /* 0x00000014303b7221 */ /* 0x000fe20000010100 */
[----:B------:R-:W-:Y:S02]  /*1fe0*/  HADD2.F32 R20, -RZ, R38.H0_H0 ;  /* 0x20000026ff147230 */ /* 0x000fe40000004100 */
[----:B------:R-:W-:Y:S01]  /*1ff0*/  FFMA.FTZ R30, R53, R47, R30 ;  /* 0x0000002f351e7223 */ /* 0x000fe2000001001e */
[----:B------:R-:W-:Y:S01]  /*2000*/  MOV R47, UR5 ;  /* 0x00000005002f7c02 */ /* 0x000fe20008000f00 */
[----:B------:R-:W-:Y:S01]  /*2010*/  FFMA.FTZ R29, R66, R52, R29 ;  /* 0x00000034421d7223 */ /* 0x000fe2000001001d */
[----:B------:R-:W-:Y:S01]  /*2020*/  FMUL.FTZ R66, R46, R31 ;  /* 0x0000001f2e427220 */ /* 0x000fe20000410000 */
[----:B------:R-:W-:Y:S01]  /*2030*/  HADD2.F32 R52, -RZ, R43.H1_H1 ;  /* 0x3000002bff347230 */ /* 0x000fe20000004100 */
[----:B------:R-:W-:Y:S01]  /*2040*/  LEA.HI.SX32 R47, R47, R0, 0x1e ;  /* 0x000000002f2f7211 */ /* 0x000fe200078ff2ff */
[----:B------:R-:W-:-:S02]  /*2050*/  HADD2.F32 R31, -RZ, R60.H1_H1 ;  /* 0x3000003cff1f7230 */ /* 0x000fc40000004100 */
[----:B------:R-:W-:Y:S01]  /*2060*/  FMUL.FTZ R59, R46, R59 ;  /* 0x0000003b2e3b7220 */ /* 0x000fe20000410000 */
[----:B------:R-:W-:Y:S02]  /*2070*/  HADD2.F32 R53, -RZ, R44.H0_H0 ;  /* 0x2000002cff357230 */ /* 0x000fe40000004100 */
[C---:B------:R-:W-:Y:S01]  /*2080*/  FADD.FTZ R21, -R48.reuse, R21 ;  /* 0x0000001530157221 */ /* 0x040fe20000010100 */
[----:B------:R-:W-:Y:S01]  /*2090*/  FADD.FTZ R23, -R48, R23 ;  /* 0x0000001730177221 */ /* 0x000fe20000010100 */
[----:B------:R-:W-:Y:S01]  /*20a0*/  FFMA.FTZ R31, R66, R52, R31 ;  /* 0x00000034421f7223 */ /* 0x000fe2000001001f */
[----:B0-----:R-:W-:-:S04]  /*20b0*/  IMAD.WIDE.U32 R66, R47, 0x10, R68 ;  /* 0x000000102f427825 */ /* 0x001fc800078e0044 */
[----:B------:R-:W-:Y:S01]  /*20c0*/  FFMA.FTZ R20, R59, R53, R20 ;  /* 0x000000353b147223 */ /* 0x000fe20000010014 */
[C---:B------:R-:W-:Y:S01]  /*20d0*/  FADD.FTZ R53, -R48.reuse, R22 ;  /* 0x0000001630357221 */ /* 0x040fe20000010100 */
[----:B------:R-:W-:Y:S01]  /*20e0*/  FADD.FTZ R15, -R48, R15 ;  /* 0x0000000f300f7221 */ /* 0x000fe20000010100 */
[----:B------:R-:W-:Y:S01]  /*20f0*/  HADD2.F32 R22, -RZ, R39.H0_H0 ;  /* 0x20000027ff167230 */ /* 0x000fe20000004100 */
[----:B------:R0:W-:Y:S01]  /*2100*/  STG.E.128 desc[UR14][R66.64], R28 ;  /* 0x0000001c42007986 */ /* 0x0001e2000c101d0e */
[----:B------:R-:W-:Y:S02]  /*2110*/  HADD2.F32 R52, -RZ, R45.H0_H0 ;  /* 0x2000002dff347230 */ /* 0x000fe40000004100 */
[----:B------:R-:W-:Y:S01]  /*2120*/  FMUL.FTZ R15, R46, R15 ;  /* 0x0000000f2e0f7220 */ /* 0x000fe20000410000 */
[C---:B------:R-:W-:Y:S01]  /*2130*/  FADD.FTZ R11, -R48.reuse, R11 ;  /* 0x0000000b300b7221 */ /* 0x040fe20000010100 */
[----:B------:R-:W-:-:S03]  /*2140*/  FADD.FTZ R25, -R48, R25 ;  /* 0x0000001930197221 */ /* 0x000fc60000010100 */
[C---:B------:R-:W-:Y:S01]  /*2150*/  FMUL.FTZ R11, R46.reuse, R11 ;  /* 0x0000000b2e0b7220 */ /* 0x040fe20000410000 */
[----:B0-----:R-:W-:Y:S02]  /*2160*/  HADD2.F32 R29, -RZ, R44.H1_H1 ;  /* 0x3000002cff1d7230 */ /* 0x001fe40000004100 */
[C---:B------:R-:W-:Y:S01]  /*2170*/  FMUL.FTZ R31, R46.reuse, R53 ;  /* 0x000000352e1f7220 */ /* 0x040fe20000410000 */
[C---:B------:R-:W-:Y:S01]  /*2180*/  FMUL.FTZ R66, R46.reuse, R21 ;  /* 0x000000152e427220 */ /* 0x040fe20000410000 */
[----:B------:R-:W-:Y:S02]  /*2190*/  HADD2.F32 R21, -RZ, R61.H0_H0 ;  /* 0x2000003dff157230 */ /* 0x000fe40000004100 */
[----:B------:R-:W-:Y:S01]  /*21a0*/  FMUL.FTZ R30, R46, R23 ;  /* 0x000000172e1e7220 */ /* 0x000fe20000410000 */
[----:B------:R-:W-:Y:S01]  /*21b0*/  FFMA.FTZ R22, R31, R29, R22 ;  /* 0x0000001d1f167223 */ /* 0x000fe20000010016 */
[----:B------:R-:W-:Y:S01]  /*21c0*/  HADD2.F32 R28, -RZ, R45.H1_H1 ;  /* 0x3000002dff1c7230 */ /* 0x000fe20000004100 */
[----:B------:R-:W-:Y:S01]  /*21d0*/  IADD3 R29, PT, PT, R47, 0x80, RZ ;  /* 0x000000802f1d7810 */ /* 0x000fe20007ffe0ff */
[----:B------:R-:W-:-:S02]  /*21e0*/  HADD2.F32 R23, -RZ, R61.H1_H1 ;  /* 0x3000003dff177230 */ /* 0x000fc40000004100 */
[----:B------:R-:W-:Y:S01]  /*21f0*/  FADD.FTZ R31, -R48, R13 ;  /* 0x0000000d301f7221 */ /* 0x000fe20000010100 */
[----:B------:R-:W-:Y:S01]  /*2200*/  FFMA.FTZ R21, R66, R52, R21 ;  /* 0x0000003442157223 */ /* 0x000fe20000010015 */
[----:B------:R-:W-:Y:S01]  /*2210*/  FADD.FTZ R53, -R48, R12 ;  /* 0x0000000c30357221 */ /* 0x000fe20000010100 */
[----:B------:R-:W-:-:S04]  /*2220*/  IMAD.WIDE.U32 R66, R29, 0x10, R68 ;  /* 0x000000101d427825 */ /* 0x000fc800078e0044 */
[----:B------:R-:W-:Y:S01]  /*2230*/  FFMA.FTZ R23, R30, R28, R23 ;  /* 0x0000001c1e177223 */ /* 0x000fe20000010017 */
[----:B------:R-:W-:Y:S01]  /*2240*/  FMUL.FTZ R52, R46, R31 ;  /* 0x0000001f2e347220 */ /* 0x000fe20000410000 */
[----:B------:R-:W-:Y:S01]  /*2250*/  FADD.FTZ R31, -R48, R14 ;  /* 0x0000000e301f7221 */ /* 0x000fe20000010100 */
[----:B------:R-:W-:Y:S02]  /*2260*/  HADD2.F32 R29, -RZ, R49.H0_H0 ;  /* 0x20000031ff1d7230 */ /* 0x000fe40000004100 */
[C---:B------:R-:W-:Y:S01]  /*2270*/  FMUL.FTZ R53, R46.reuse, R53 ;  /* 0x000000352e357220 */ /* 0x040fe20000410000 */
[----:B------:R0:W-:Y:S01]  /*2280*/  STG.E.128 desc[UR14][R66.64], R20 ;  /* 0x0000001442007986 */ /* 0x0001e2000c101d0e */
[----:B------:R-:W-:Y:S02]  /*2290*/  HADD2.F32 R28, -RZ, R36.H0_H0 ;  /* 0x20000024ff1c7230 */ /* 0x000fe40000004100 */
[----:B------:R-:W-:Y:S01]  /*22a0*/  FMUL.FTZ R31, R46, R31 ;  /* 0x0000001f2e1f7220 */ /* 0x000fe20000410000 */
[----:B------:R-:W-:-:S02]  /*22b0*/  HADD2.F32 R14, -RZ, R37.H0_H0 ;  /* 0x20000025ff0e7230 */ /* 0x000fc40000004100 */
[----:B------:R-:W-:Y:S02]  /*22c0*/  HADD2.F32 R30, -RZ, R50.H0_H0 ;  /* 0x20000032ff1e7230 */ /* 0x000fe40000004100 */
[----:B------:R-:W-:Y:S01]  /*22d0*/  FFMA.FTZ R12, R53, R29, R28 ;  /* 0x0000001d350c7223 */ /* 0x000fe2000001001c */
[C---:B------:R-:W-:Y:S01]  /*22e0*/  FADD.FTZ R29, -R48.reuse, R8 ;  /* 0x00000008301d7221 */ /* 0x040fe20000010100 */
[----:B------:R-:W-:Y:S01]  /*22f0*/  FADD.FTZ R53, -R48, R18 ;  /* 0x0000001230357221 */ /* 0x000fe20000010100 */
[----:B------:R-:W-:Y:S02]  /*2300*/  HADD2.F32 R18, -RZ, R33.H0_H0 ;  /* 0x20000021ff127230 */ /* 0x000fe40000004100 */
[C---:B------:R-:W-:Y:S01]  /*2310*/  FMUL.FTZ R29, R46.reuse, R29 ;  /* 0x0000001d2e1d7220 */ /* 0x040fe20000410000 */
[----:B------:R-:W-:Y:S01]  /*2320*/  FMUL.FTZ R53, R46, R53 ;  /* 0x000000352e357220 */ /* 0x000fe20000410000 */
[----:B------:R-:W-:Y:S02]  /*2330*/  HADD2.F32 R13, -RZ, R62.H0_H0 ;  /* 0x2000003eff0d7230 */ /* 0x000fe40000004100 */
[----:B0-----:R-:W-:-:S03]  /*2340*/  HADD2.F32 R23, -RZ, R49.H1_H1 ;  /* 0x30000031ff177230 */ /* 0x001fc60000004100 */
[----:B------:R-:W-:Y:S01]  /*2350*/  FFMA.FTZ R13, R52, R30, R13 ;  /* 0x0000001e340d7223 */ /* 0x000fe2000001000d */
[----:B------:R-:W-:Y:S02]  /*2360*/  HADD2.F32 R21, -RZ, R50.H1_H1 ;  /* 0x30000032ff157230 */ /* 0x000fe40000004100 */
[----:B------:R-:W-:Y:S02]  /*2370*/  HADD2.F32 R20, -RZ, R62.H1_H1 ;  /* 0x3000003eff147230 */ /* 0x000fe40000004100 */
[----:B------:R-:W-:Y:S01]  /*2380*/  FFMA.FTZ R14, R31, R23, R14 ;  /* 0x000000171f0e7223 */ /* 0x000fe2000001000e */
[----:B------:R-:W-:Y:S01]  /*2390*/  FADD.FTZ R23, -R48, R9 ;  /* 0x0000000930177221 */ /* 0x000fe20000010100 */
[----:B------:R-:W-:Y:S02]  /*23a0*/  HADD2.F32 R22, -RZ, R54.H0_H0 ;  /* 0x20000036ff167230 */ /* 0x000fe40000004100 */
[----:B------:R-:W-:Y:S01]  /*23b0*/  FFMA.FTZ R15, R15, R21, R20 ;  /* 0x000000150f0f7223 */ /* 0x000fe20000010014 */
[----:B------:R-:W-:-:S02]  /*23c0*/  HADD2.F32 R21, -RZ, R51.H0_H0 ;  /* 0x20000033ff157230 */ /* 0x000fc40000004100 */
[----:B------:R-:W-:Y:S01]  /*23d0*/  FMUL.FTZ R28, R46, R23 ;  /* 0x000000172e1c7220 */ /* 0x000fe20000410000 */
[----:B------:R-:W-:Y:S02]  /*23e0*/  HADD2.F32 R20, -RZ, R34.H0_H0 ;  /* 0x20000022ff147230 */ /* 0x000fe40000004100 */
[----:B------:R-:W-:Y:S01]  /*23f0*/  FADD.FTZ R23, -R48, R10 ;  /* 0x0000000a30177221 */ /* 0x000fe20000010100 */
[----:B------:R-:W-:Y:S02]  /*2400*/  HADD2.F32 R10, -RZ, R35.H0_H0 ;  /* 0x20000023ff0a7230 */ /* 0x000fe40000004100 */
[----:B------:R-:W-:Y:S02]  /*2410*/  HADD2.F32 R9, -RZ, R63.H0_H0 ;  /* 0x2000003fff097230 */ /* 0x000fe40000004100 */
[----:B------:R-:W-:Y:S01]  /*2420*/  FFMA.FTZ R8, R29, R21, R20 ;  /* 0x000000151d087223 */ /* 0x000fe20000010014 */
[----:B------:R-:W-:Y:S02]  /*2430*/  HADD2.F32 R29, -RZ, R51.H1_H1 ;  /* 0x30000033ff1d7230 */ /* 0x000fe40000004100 */
[----:B------:R-:W-:Y:S01]  /*2440*/  FMUL.FTZ R23, R46, R23 ;  /* 0x000000172e177220 */ /* 0x000fe20000410000 */
[----:B------:R-:W-:-:S02]  /*2450*/  HADD2.F32 R21, -RZ, R54.H1_H1 ;  /* 0x30000036ff157230 */ /* 0x000fc40000004100 */
[----:B------:R-:W-:Y:S01]  /*2460*/  FFMA.FTZ R9, R28, R22, R9 ;  /* 0x000000161c097223 */ /* 0x000fe20000010009 */
[----:B------:R-:W-:Y:S02]  /*2470*/  HADD2.F32 R20, -RZ, R63.H1_H1 ;  /* 0x3000003fff147230 */ /* 0x000fe40000004100 */
[----:B------:R-:W-:Y:S01]  /*2480*/  FFMA.FTZ R10, R23, R29, R10 ;  /* 0x0000001d170a7223 */ /* 0x000fe2000001000a */
[C---:B------:R-:W-:Y:S01]  /*2490*/  FADD.FTZ R29, -R48.reuse, R16 ;  /* 0x00000010301d7221 */ /* 0x040fe20000010100 */
[----:B------:R-:W-:Y:S01]  /*24a0*/  FADD.FTZ R23, -R48, R17 ;  /* 0x0000001130177221 */ /* 0x000fe20000010100 */
[----:B------:R-:W-:Y:S02]  /*24b0*/  HADD2.F32 R22, -RZ, R56.H0_H0 ;  /* 0x20000038ff167230 */ /* 0x000fe40000004100 */
[----:B------:R-:W-:Y:S01]  /*24c0*/  FFMA.FTZ R11, R11, R21, R20 ;  /* 0x000000150b0b7223 */ /* 0x000fe20000010014 */
[----:B------:R-:W-:Y:S02]  /*24d0*/  HADD2.F32 R21, -RZ, R55.H0_H0 ;  /* 0x20000037ff157230 */ /* 0x000fe40000004100 */
[----:B------:R-:W-:Y:S01]  /*24e0*/  FMUL.FTZ R29, R46, R29 ;  /* 0x0000001d2e1d7220 */ /* 0x000fe20000410000 */
[----:B------:R-:W-:-:S02]  /*24f0*/  HADD2.F32 R20, -RZ, R32.H0_H0 ;  /* 0x20000020ff147230 */ /* 0x000fc40000004100 */
[----:B------:R-:W-:Y:S01]  /*2500*/  FMUL.FTZ R28, R46, R23 ;  /* 0x000000172e1c7220 */ /* 0x000fe20000410000 */
[----:B------:R-:W-:Y:S02]  /*2510*/  HADD2.F32 R17, -RZ, R64.H0_H0 ;  /* 0x20000040ff117230 */ /* 0x000fe40000004100 */
[----:B------:R-:W-:Y:S01]  /*2520*/  FADD.FTZ R23, -R48, R19 ;  /* 0x0000001330177221 */ /* 0x000fe20000010100 */
[----:B------:R-:W-:Y:S02]  /*2530*/  HADD2.F32 R31, -RZ, R55.H1_H1 ;  /* 0x30000037ff1f7230 */ /* 0x000fe40000004100 */
[----:B------:R-:W-:Y:S01]  /*2540*/  FFMA.FTZ R16, R29, R21, R20 ;  /* 0x000000151d107223 */ /* 0x000fe20000010014 */
[----:B------:R-:W-:Y:S02]  /*2550*/  HADD2.F32 R20, -RZ, R56.H1_H1 ;  /* 0x30000038ff147230 */ /* 0x000fe40000004100 */
[----:B------:R-:W-:Y:S01]  /*2560*/  FFMA.FTZ R17, R28, R22, R17 ;  /* 0x000000161c117223 */ /* 0x000fe20000010011 */
[----:B------:R-:W-:-:S02]  /*2570*/  HADD2.F32 R19, -RZ, R64.H1_H1 ;  /* 0x30000040ff137230 */ /* 0x000fc40000004100 */
[----:B------:R-:W-:Y:S01]  /*2580*/  FADD.FTZ R21, -R48, R24 ;  /* 0x0000001830157221 */ /* 0x000fe20000010100 */
[----:B------:R-:W-:Y:S01]  /*2590*/  FMUL.FTZ R22, R46, R23 ;  /* 0x000000172e167220 */ /* 0x000fe20000410000 */
[----:B------:R-:W-:Y:S01]  /*25a0*/  FADD.FTZ R23, -R48, R26 ;  /* 0x0000001a30177221 */ /* 0x000fe20000010100 */
[----:B------:R-:W-:Y:S01]  /*25b0*/  FFMA.FTZ R18, R53, R31, R18 ;  /* 0x0000001f35127223 */ /* 0x000fe20000010012 */
[----:B------:R-:W-:Y:S01]  /*25c0*/  FMUL.FTZ R53, R46, R21 ;  /* 0x000000152e357220 */ /* 0x000fe20000410000 */
[----:B------:R-:W-:Y:S01]  /*25d0*/  FADD.FTZ R29, -R48, R27 ;  /* 0x0000001b301d7221 */ /* 0x000fe20000010100 */
[----:B------:R-:W-:Y:S01]  /*25e0*/  FFMA.FTZ R19, R22, R20, R19 ;  /* 0x0000001416137223 */ /* 0x000fe20000010013 */
[C---:B------:R-:W-:Y:S01]  /*25f0*/  FMUL.FTZ R21, R46.reuse, R25 ;  /* 0x000000192e157220 */ /* 0x040fe20000410000 */
[----:B------:R-:W-:Y:S02]  /*2600*/  HADD2.F32 R27, -RZ, R58.H0_H0 ;  /* 0x2000003aff1b7230 */ /* 0x000fe40000004100 */
[----:B------:R-:W-:Y:S01]  /*2610*/  FMUL.FTZ R26, R46, R23 ;  /* 0x000000172e1a7220 */ /* 0x000fe20000410000 */
[----:B------:R-:W-:-:S02]  /*2620*/  HADD2.F32 R24, -RZ, R65.H0_H0 ;  /* 0x20000041ff187230 */ /* 0x000fc40000004100 */
[----:B------:R-:W-:Y:S01]  /*2630*/  FMUL.FTZ R23, R46, R29 ;  /* 0x0000001d2e177220 */ /* 0x000fe20000410000 */
[----:B------:R-:W-:Y:S01]  /*2640*/  HADD2.F32 R22, -RZ, R57.H1_H1 ;  /* 0x30000039ff167230 */ /* 0x000fe20000004100 */
[----:B------:R-:W-:Y:S01]  /*2650*/  IADD3 R29, PT, PT, R47, 0x100, RZ ;  /* 0x000001002f1d7810 */ /* 0x000fe20007ffe0ff */
[----:B------:R-:W-:Y:S02]  /*2660*/  HADD2.F32 R25, -RZ, R3.H0_H0 ;  /* 0x20000003ff197230 */ /* 0x000fe40000004100 */
[----:B------:R-:W-:Y:S01]  /*2670*/  FFMA.FTZ R21, R21, R27, R24 ;  /* 0x0000001b15157223 */ /* 0x000fe20000010018 */
[----:B------:R-:W-:Y:S01]  /*2680*/  HADD2.F32 R24, -RZ, R65.H1_H1 ;  /* 0x30000041ff187230 */ /* 0x000fe20000004100 */
[C---:B------:R-:W-:Y:S01]  /*2690*/  IADD3 R27, PT, PT, R47.reuse, 0x180, RZ ;  /* 0x000001802f1b7810 */ /* 0x040fe20007ffe0ff */
[----:B------:R-:W-:Y:S02]  /*26a0*/  HADD2.F32 R31, -RZ, R57.H0_H0 ;  /* 0x20000039ff1f7230 */ /* 0x000fe40000004100 */
[----:B------:R-:W-:Y:S01]  /*26b0*/  FFMA.FTZ R22, R26, R22, R25 ;  /* 0x000000161a167223 */ /* 0x000fe20000010019 */
[----:B------:R-:W-:Y:S01]  /*26c0*/  HADD2.F32 R26, -RZ, R58.H1_H1 ;  /* 0x3000003aff1a7230 */ /* 0x000fe20000004100 */
[C---:B------:R-:W-:Y:S01]  /*26d0*/  IADD3 R25, PT, PT, R47.reuse, 0x200, RZ ;  /* 0x000002002f197810 */ /* 0x040fe20007ffe0ff */
[----:B------:R-:W-:Y:S01]  /*26e0*/  HADD2.F32 R20, -RZ, R2.H0_H0 ;  /* 0x20000002ff147230 */ /* 0x000fe20000004100 */
[----:B------:R-:W-:Y:S01]  /*26f0*/  IADD3 R47, PT, PT, R47, 0x280, RZ ;  /* 0x000002802f2f7810 */ /* 0x000fe20007ffe0ff */
[----:B------:R-:W-:-:S04]  /*2700*/  IMAD.WIDE.U32 R28, R29, 0x10, R68 ;  /* 0x000000101d1c7825 */ /* 0x000fc800078e0044 */
[----:B------:R-:W-:Y:S01]  /*2710*/  FFMA.FTZ R23, R23, R26, R24 ;  /* 0x0000001a17177223 */ /* 0x000fe20000010018 */
[----:B------:R-:W-:Y:S01]  /*2720*/  FFMA.FTZ R20, R53, R31, R20 ;  /* 0x0000001f35147223 */ /* 0x000fe20000010014 */
[--C-:B------:R-:W-:Y:S01]  /*2730*/  IMAD.WIDE.U32 R26, R27, 0x10, R68.reuse ;  /* 0x000000101b1a7825 */ /* 0x100fe200078e0044 */
[----:B------:R1:W-:Y:S03]  /*2740*/  STG.E.128 desc[UR14][R28.64], R12 ;  /* 0x0000000c1c007986 */ /* 0x0003e6000c101d0e */
[--C-:B------:R-:W-:Y:S01]  /*2750*/  IMAD.WIDE.U32 R24, R25, 0x10, R68.reuse ;  /* 0x0000001019187825 */ /* 0x100fe200078e0044 */
[----:B------:R1:W-:Y:S03]  /*2760*/  STG.E.128 desc[UR14][R26.64], R8 ;  /* 0x000000081a007986 */ /* 0x0003e6000c101d0e */
[----:B------:R-:W-:Y:S01]  /*2770*/  IMAD.WIDE.U32 R68, R47, 0x10, R68 ;  /* 0x000000102f447825 */ /* 0x000fe200078e0044 */
[----:B------:R1:W-:Y:S04]  /*2780*/  STG.E.128 desc[UR14][R24.64], R16 ;  /* 0x0000001018007986 */ /* 0x0003e8000c101d0e */
[----:B------:R1:W-:Y:S02]  /*2790*/  STG.E.128 desc[UR14][R68.64], R20 ;  /* 0x0000001444007986 */ /* 0x0003e4000c101d0e */
.L_x_16334:
[----:B------:R-:W-:Y:S02]  /*27a0*/  UIADD3 UR7, UPT, UPT, UR7, UR22, URZ ;  /* 0x0000001607077290 */ /* 0x000fe4000fffe0ff */
[----:B------:R-:W-:Y:S02]  /*27b0*/  UPLOP3.LUT UP0, UPT, UPT, UPT, UP0, 0x40, 0x4 ;  /* 0x000000000004789c */ /* 0x000fe40003f0e800 */
[----:B------:R-:W-:-:S09]  /*27c0*/  UISETP.GE.AND UP1, UPT, UR7, UR23, UPT ;  /* 0x000000170700728c */ /* 0x000fd2000bf26270 */
[----:B------:R-:W-:Y:S05]  /*27d0*/  BRA.U !UP1, `(.L_x_16335) ;  /* 0xffffffdd09b47547 */ /* 0x000fea000b83ffff */
[----:B------:R-:W-:Y:S05]  /*27e0*/  EXIT ;  /* 0x000000000000794d */ /* 0x000fea0003800000 */
.L_x_16336:
        /* <DEDUP_REMOVED lines=9> */
.L_x_20862:


//--------------------- .text._ZN10layer_norm13ln_fwd_kernelINS_13Kernel_traitsI6__halfffffjLj3072ELj1ELj1ELj4ELj16ENS_18Kernel_traits_baseILj3072ES2_ffffjLj128EEEEELb0ELb1ELb0ELb0EEEvNS_9FwdParamsE --------------------------
	.section	.text._ZN10layer_norm13ln_fwd_kernelINS_13Kernel_traitsI6__halfffffjLj3072ELj1ELj1ELj4ELj16ENS_18Kernel_traits_baseILj3072ES2_ffffjLj128EEEEELb0ELb1ELb0ELb0EEEvNS_9FwdParamsE,"ax",@progbits
	.align	128
        .global         _ZN10layer_norm13ln_fwd_kernelINS_13Kernel_traitsI6__halfffffjLj3072ELj1ELj1ELj4ELj16ENS_18Kernel_traits_baseILj3072ES2_ffffjLj128EEEEELb0ELb1ELb0ELb0EEEvNS_9FwdParamsE
        .type           _ZN10layer_norm13ln_fwd_kernelINS_13Kernel_traitsI6__halfffffjLj3072ELj1ELj1ELj4ELj16ENS_18Kernel_traits_baseILj3072ES2_ffffjLj128EEEEELb0ELb1ELb0ELb0EEEvNS_9FwdParamsE,@function
        .size           _ZN10layer_norm13ln_fwd_kernelINS_13Kernel_traitsI6__halfffffjLj3072ELj1ELj1ELj4ELj16ENS_18Kernel_traits_baseILj3072ES2_ffffjLj128EEEEELb0ELb1ELb0ELb0EEEvNS_9FwdParamsE,(.L_x_20863 - _ZN10layer_norm13ln_fwd_kernelINS_13Kernel_traitsI6__halfffffjLj3072ELj1ELj1ELj4ELj16ENS_18Kernel_traits_baseILj3072ES2_ffffjLj128EEEEELb0ELb1ELb0ELb0EEEvNS_9FwdParamsE)
        .other          _ZN10layer_norm13ln_fwd_kernelINS_13Kernel_traitsI6__halfffffjLj3072ELj1ELj1ELj4ELj16ENS_18Kernel_traits_baseILj3072ES2_ffffjLj128EEEEELb0ELb1ELb0ELb0EEEvNS_9FwdParamsE,@"STO_CUDA_ENTRY STV_DEFAULT"
_ZN10layer_norm13ln_fwd_kernelINS_13Kernel_traitsI6__halfffffjLj3072ELj1ELj1ELj4ELj16ENS_18Kernel_traits_baseILj3072ES2_ffffjLj128EEEEELb0ELb1ELb0ELb0EEEvNS_9FwdParamsE:
.text._ZN10layer_norm13ln_fwd_kernelINS_13Kernel_traitsI6__halfffffjLj3072ELj1ELj1ELj4ELj16ENS_18Kernel_traits_baseILj3072ES2_ffffjLj128EEEEELb0ELb1ELb0ELb0EEEvNS_9FwdParamsE:
        /* <DEDUP_REMOVED lines=18> */
[C---:B------:R-:W-:Y:S02]  /*0120*/  ISETP.GE.U32.AND P2, PT, R54.reuse, 0x180, PT ;  /* 0x000001803600780c */ /* 0x040fe40003f46070 */
[C---:B------:R-:W-:Y:S02]  /*0130*/  ISETP.GE.U32.AND P3, PT, R54.reuse, 0x200, PT ;  /* 0x000002003600780c */ /* 0x040fe40003f66070 */
[C---:B------:R-:W-:Y:S02]  /*0140*/  ISETP.GE.U32.AND P4, PT, R54.reuse, 0x280, PT ;  /* 0x000002803600780c */ /* 0x040fe40003f86070 */
[----:B------:R-:W-:Y:S02]  /*0150*/  ISETP.GE.U32.AND P0, PT, R54, 0x80, PT ;  /* 0x000000803600780c */ /* 0x000fe40003f06070 */
[----:B------:R-:W-:-:S03]  /*0160*/  MOV R11, R5 ;  /* 0x00000005000b7202 */ /* 0x000fc60000000f00 */
[----:B------:R-:W0:Y:S08]  /*0170*/  @P1 LDC.64 R40, c[0x0][0x3d0] ;  /* 0x0000f400ff281b82 */ /* 0x000e300000000a00 */
[----:B------:R-:W1:Y:S01]  /*0180*/  @P1 LDC.64 R42, c[0x0][0x438] ;  /* 0x00010e00ff2a1b82 */ /* 0x000e620000000a00 */
[----:B------:R-:W-:-:S07]  /*0190*/  @P0 LOP3.LUT R11, R5, 0x80, RZ, 0xfc, !PT ;  /* 0x00000080050b0812 */ /* 0x000fce00078efcff */
[----:B------:R-:W2:Y:S08]  /*01a0*/  @P1 LDC.64 R58, c[0x0][0x3e8] ;  /* 0x0000fa00ff3a1b82 */ /* 0x000eb00000000a00 */
[----:B------:R-:W3:Y:S01]  /*01b0*/  @P2 LDC.64 R60, c[0x0][0x3d0] ;  /* 0x0000f400ff3c2b82 */ /* 0x000ee20000000a00 */
[----:B0-----:R-:W-:-:S05]  /*01c0*/  @P1 IMAD.WIDE.U32 R40, R11, 0x8, R40 ;  /* 0x000000080b281825 */ /* 0x001fca00078e0028 */
[----:B------:R0:W5:Y:S02]  /*01d0*/  @P1 LDG.E.64 R24, desc[UR8][R40.64] ;  /* 0x0000000828181981 */ /* 0x000164000c1e1b00 */
[----:B------:R-:W4:Y:S01]  /*01e0*/  @P2 LDC.64 R62, c[0x0][0x438] ;  /* 0x00010e00ff3e2b82 */ /* 0x000f220000000a00 */
[----:B-1----:R-:W-:-:S05]  /*01f0*/  @P1 IMAD.WIDE.U32 R42, R11, 0x8, R42 ;  /* 0x000000080b2a1825 */ /* 0x002fca00078e002a */
[----:B------:R0:W5:Y:S02]  /*0200*/  @P1 LD.E.64 R18, desc[UR8][R42.64] ;  /* 0x000000082a121980 */ /* 0x000164000c101b00 */
[----:B------:R-:W1:Y:S01]  /*0210*/  @P2 LDC.64 R64, c[0x0][0x3e8] ;  /* 0x0000fa00ff402b82 */ /* 0x000e620000000a00 */
[C---:B--2---:R-:W-:Y:S01]  /*0220*/  @P1 IMAD.WIDE.U32 R58, R11.reuse, 0x8, R58 ;  /* 0x000000080b3a1825 */ /* 0x044fe200078e003a */
[----:B------:R-:W-:-:S04]  /*0230*/  @P1 IADD3 R11, PT, PT, R11, 0x80, RZ ;  /* 0x000000800b0b1810 */ /* 0x000fc80007ffe0ff */
[----:B------:R0:W5:Y:S02]  /*0240*/  @P1 LDG.E.64 R36, desc[UR8][R58.64] ;  /* 0x000000083a241981 */ /* 0x000164000c1e1b00 */
[----:B------:R-:W2:Y:S01]  /*0250*/  @P3 LDC.64 R66, c[0x0][0x3d0] ;  /* 0x0000f400ff423b82 */ /* 0x000ea20000000a00 */
[----:B---3--:R-:W-:-:S05]  /*0260*/  @P2 IMAD.WIDE.U32 R60, R11, 0x8, R60 ;  /* 0x000000080b3c2825 */ /* 0x008fca00078e003c */
[----:B------:R0:W5:Y:S02]  /*0270*/  @P2 LDG.E.64 R20, desc[UR8][R60.64] ;  /* 0x000000083c142981 */ /* 0x000164000c1e1b00 */
[----:B------:R-:W3:Y:S01]  /*0280*/  @P3 LDC.64 R46, c[0x0][0x438] ;  /* 0x00010e00ff2e3b82 */ /* 0x000ee20000000a00 */
[----:B----4-:R-:W-:-:S05]  /*0290*/  @P2 IMAD.WIDE.U32 R62, R11, 0x8, R62 ;  /* 0x000000080b3e2825 */ /* 0x010fca00078e003e */
[----:B------:R0:W5:Y:S02]  /*02a0*/  @P2 LD.E.64 R16, desc[UR8][R62.64] ;  /* 0x000000083e102980 */ /* 0x000164000c101b00 */
[----:B------:R-:W4:Y:S01]  /*02b0*/  @P3 LDC.64 R38, c[0x0][0x3e8] ;  /* 0x0000fa00ff263b82 */ /* 0x000f220000000a00 */
[C---:B-1----:R-:W-:Y:S01]  /*02c0*/  @P2 IMAD.WIDE.U32 R64, R11.reuse, 0x8, R64 ;  /* 0x000000080b402825 */ /* 0x042fe200078e0040 */
[----:B------:R-:W-:-:S04]  /*02d0*/  @P2 IADD3 R11, PT, PT, R11, 0x80, RZ ;  /* 0x000000800b0b2810 */ /* 0x000fc80007ffe0ff */
[----:B------:R0:W5:Y:S02]  /*02e0*/  @P2 LDG.E.64 R32, desc[UR8][R64.64] ;  /* 0x0000000840202981 */ /* 0x000164000c1e1b00 */
[----:B------:R-:W1:Y:S08]  /*02f0*/  @P4 LDC.64 R22, c[0x0][0x3d0] ;  /* 0x0000f400ff164b82 */ /* 0x000e700000000a00 */
[----:B------:R-:W0:Y:S08]  /*0300*/  @P4 LDC.64 R6, c[0x0][0x3e8] ;  /* 0x0000fa00ff064b82 */ /* 0x000e300000000a00 */
[----:B------:R-:W0:Y:S08]  /*0310*/  @P4 LDC.64 R44, c[0x0][0x438] ;  /* 0x00010e00ff2c4b82 */ /* 0x000e300000000a00 */
[----:B------:R-:W1:Y:S08]  /*0320*/  @P0 LDC.64 R48, c[0x0][0x3d0] ;  /* 0x0000f400ff300b82 */ /* 0x000e700000000a00 */
[----:B------:R-:W0:Y:S08]  /*0330*/  @P0 LDC.64 R50, c[0x0][0x438] ;  /* 0x00010e00ff320b82 */ /* 0x000e300000000a00 */
[----:B------:R-:W0:Y:S01]  /*0340*/  @P0 LDC.64 R56, c[0x0][0x3e8] ;  /* 0x0000fa00ff380b82 */ /* 0x000e220000000a00 */
[----:B--2---:R-:W-:-:S04]  /*0350*/  @P3 IMAD.WIDE.U32 R66, R11, 0x8, R66 ;  /* 0x000000080b423825 */ /* 0x004fc800078e0042 */
[C---:B---3--:R-:W-:Y:S01]  /*0360*/  @P3 IMAD.WIDE.U32 R46, R11.reuse, 0x8, R46 ;  /* 0x000000080b2e3825 */ /* 0x048fe200078e002e */
[----:B------:R2:W5:Y:S03]  /*0370*/  @P3 LDG.E.64 R8, desc[UR8][R66.64] ;  /* 0x0000000842083981 */ /* 0x000566000c1e1b00 */
[C---:B----4-:R-:W-:Y:S01]  /*0380*/  @P3 IMAD.WIDE.U32 R38, R11.reuse, 0x8, R38 ;  /* 0x000000080b263825 */ /* 0x050fe200078e0026 */
[----:B------:R-:W-:Y:S01]  /*0390*/  @P3 IADD3 R11, PT, PT, R11, 0x80, RZ ;  /* 0x000000800b0b3810 */ /* 0x000fe20007ffe0ff */
[----:B------:R2:W5:Y:S02]  /*03a0*/  @P3 LD.E.64 R14, desc[UR8][R46.64] ;  /* 0x000000082e0e3980 */ /* 0x000564000c101b00 */
[----:B-1----:R-:W-:Y:S02]  /*03b0*/  @P0 IMAD.WIDE.U32 R48, R5, 0x8, R48 ;  /* 0x0000000805300825 */ /* 0x002fe400078e0030 */
[----:B------:R2:W5:Y:S02]  /*03c0*/  @P3 LDG.E.64 R30, desc[UR8][R38.64] ;  /* 0x00000008261e3981 */ /* 0x000564000c1e1b00 */
[----:B------:R-:W-:-:S02]  /*03d0*/  @P4 IMAD.WIDE.U32 R22, R11, 0x8, R22 ;  /* 0x000000080b164825 */ /* 0x000fc400078e0016 */
[----:B------:R2:W5:Y:S02]  /*03e0*/  @P0 LDG.E.64 R26, desc[UR8][R48.64] ;  /* 0x00000008301a0981 */ /* 0x000564000c1e1b00 */
[----:B0-----:R-:W-:-:S04]  /*03f0*/  @P4 IMAD.WIDE.U32 R6, R11, 0x8, R6 ;  /* 0x000000080b064825 */ /* 0x001fc800078e0006 */
[----:B------:R-:W-:Y:S01]  /*0400*/  @P4 IMAD.WIDE.U32 R44, R11, 0x8, R44 ;  /* 0x000000080b2c4825 */ /* 0x000fe200078e002c */
[----:B------:R2:W5:Y:S03]  /*0410*/  @P4 LDG.E.64 R28, desc[UR8][R6.64] ;  /* 0x00000008061c4981 */ /* 0x000566000c1e1b00 */
[C---:B------:R-:W-:Y:S01]  /*0420*/  @P0 IMAD.WIDE.U32 R50, R5.reuse, 0x8, R50 ;  /* 0x0000000805320825 */ /* 0x040fe200078e0032 */
[----:B------:R2:W5:Y:S03]  /*0430*/  @P4 LD.E.64 R12, desc[UR8][R44.64] ;  /* 0x000000082c0c4980 */ /* 0x000566000c101b00 */
[----:B------:R-:W-:Y:S01]  /*0440*/  @P0 IMAD.WIDE.U32 R56, R5, 0x8, R56 ;  /* 0x0000000805380825 */ /* 0x000fe200078e0038 */
[----:B------:R2:W5:Y:S04]  /*0450*/  @P0 LD.E.64 R52, desc[UR8][R50.64] ;  /* 0x0000000832340980 */ /* 0x000568000c101b00 */
[----:B------:R2:W5:Y:S04]  /*0460*/  @P4 LDG.E.64 R4, desc[UR8][R22.64] ;  /* 0x0000000816044981 */ /* 0x000568000c1e1b00 */
[----:B------:R2:W5:Y:S01]  /*0470*/  @P0 LDG.E.64 R34, desc[UR8][R56.64] ;  /* 0x0000000838220981 */ /* 0x000562000c1e1b00 */
[----:B------:R-:W-:-:S02]  /*0480*/  ISETP.GE.U32.AND P0, PT, R54, 0x300, PT ;  /* 0x000003003600780c */ /* 0x000fc40003f06070 */
[----:B------:R-:W-:-:S11]  /*0490*/  @P4 IADD3 R11, PT, PT, R11, 0x80, RZ ;  /* 0x000000800b0b4810 */ /* 0x000fd60007ffe0ff */
[----:B--2---:R-:W-:Y:S05]  /*04a0*/  @!P0 BRA `(.L_x_16339) ;  /* 0x0000000400008947 */ /* 0x004fea0003800000 */
[----:B------:R-:W0:Y:S08]  /*04b0*/  LDC.64 R22, c[0x0][0x3d0] ;  /* 0x0000f400ff167b82 */ /* 0x000e300000000a00 */
[----:B------:R-:W1:Y:S08]  /*04c0*/  LDC.64 R38, c[0x0][0x3e8] ;  /* 0x0000fa00ff267b82 */ /* 0x000e700000000a00 */
[----:B------:R-:W2:Y:S01]  /*04d0*/  LDC.64 R6, c[0x0][0x438] ;  /* 0x00010e00ff067b82 */ /* 0x000ea20000000a00 */
[----:B0-----:R-:W-:-:S06]  /*04e0*/  IMAD.WIDE.U32 R22, R11, 0x8, R22 ;  /* 0x000000080b167825 */ /* 0x001fcc00078e0016 */
[----:B------:R-:W5:Y:S01]  /*04f0*/  LDG.E.64 R22, desc[UR8][R22.64] ;  /* 0x0000000816167981 */ /* 0x000f62000c1e1b00 */
[----:B-1----:R-:W-:-:S06]  /*0500*/  IMAD.WIDE.U32 R38, R11, 0x8, R38 ;  /* 0x000000080b267825 */ /* 0x002fcc00078e0026 */
[----:B------:R-:W5:Y:S01]  /*0510*/  LDG.E.64 R38, desc[UR8][R38.64] ;  /* 0x0000000826267981 */ /* 0x000f62000c1e1b00 */
[----:B--2---:R-:W-:-:S06]  /*0520*/  IMAD.WIDE.U32 R6, R11, 0x8, R6 ;  /* 0x000000080b067825 */ /* 0x004fcc00078e0006 */
[----:B------:R-:W5:Y:S01]  /*0530*/  LD.E.64 R6, desc[UR8][R6.64] ;  /* 0x0000000806067980 */ /* 0x000f62000c101b00 */
[----:B------:R-:W-:Y:S05]  /*0540*/  BRA `(.L_x_16339) ;  /* 0x0000000000d87947 */ /* 0x000fea0003800000 */
.L_x_16338:
[C---:B------:R-:W-:Y:S02]  /*0550*/  ISETP.GE.U32.AND P1, PT, R54.reuse, 0x100, PT ;  /* 0x000001003600780c */ /* 0x040fe40003f26070 */
[C---:B------:R-:W-:Y:S02]  /*0560*/  ISETP.GE.U32.AND P2, PT, R54.reuse, 0x180, PT ;  /* 0x000001803600780c */ /* 0x040fe40003f46070 */
[C---:B------:R-:W-:Y:S02]  /*0570*/  ISETP.GE.U32.AND P3, PT, R54.reuse, 0x200, PT ;  /* 0x000002003600780c */ /* 0x040fe40003f66070 */
[C---:B------:R-:W-:Y:S02]  /*0580*/  ISETP.GE.U32.AND P0, PT, R54.reuse, 0x80, PT ;  /* 0x000000803600780c */ /* 0x040fe40003f06070 */
[C---:B------:R-:W-:Y:S02]  /*0590*/  ISETP.GE.U32.AND P4, PT, R54.reuse, 0x280, PT ;  /* 0x000002803600780c */ /* 0x040fe40003f86070 */
[----:B------:R-:W-:-:S02]  /*05a0*/  ISETP.GE.U32.AND P5, PT, R54, 0x300, PT ;  /* 0x000003003600780c */ /* 0x000fc40003fa6070 */
[----:B------:R-:W-:Y:S01]  /*05b0*/  MOV R11, R5 ;  /* 0x00000005000b7202 */ /* 0x000fe20000000f00 */
[----:B------:R-:W0:Y:S06]  /*05c0*/  @P1 LDC.64 R40, c[0x0][0x3d0] ;  /* 0x0000f400ff281b82 */ /* 0x000e2c0000000a00 */
[----:B------:R-:W-:Y:S02]  /*05d0*/  @P0 LOP3.LUT R11, R5, 0x80, RZ, 0xfc, !PT ;  /* 0x00000080050b0812 */ /* 0x000fe400078efcff */
[----:B------:R-:W1:Y:S08]  /*05e0*/  @P1 LDC.64 R42, c[0x0][0x3e8] ;  /* 0x0000fa00ff2a1b82 */ /* 0x000e700000000a00 */
[----:B------:R-:W2:Y:S08]  /*05f0*/  @P2 LDC.64 R46, c[0x0][0x3d0] ;  /* 0x0000f400ff2e2b82 */ /* 0x000eb00000000a00 */
[----:B------:R-:W3:Y:S01]  /*0600*/  @P2 LDC.64 R56, c[0x0][0x3e8] ;  /* 0x0000fa00ff382b82 */ /* 0x000ee20000000a00 */
[----:B0-----:R-:W-:-:S05]  /*0610*/  @P1 IMAD.WIDE.U32 R40, R11, 0x8, R40 ;  /* 0x000000080b281825 */ /* 0x001fca00078e0028 */
[----:B------:R-:W5:Y:S02]  /*0620*/  @P1 LDG.E.64 R24, desc[UR8][R40.64] ;  /* 0x0000000828181981 */ /* 0x000f64000c1e1b00 */
[----:B------:R-:W0:Y:S01]  /*0630*/  @P3 LDC.64 R58, c[0x0][0x3d0] ;  /* 0x0000f400ff3a3b82 */ /* 0x000e220000000a00 */
[C---:B-1----:R-:W-:Y:S01]  /*0640*/  @P1 IMAD.WIDE.U32 R42, R11.reuse, 0x8, R42 ;  /* 0x000000080b2a1825 */ /* 0x042fe200078e002a */
[----:B------:R-:W-:-:S04]  /*0650*/  @P1 IADD3 R11, PT, PT, R11, 0x80, RZ ;  /* 0x000000800b0b1810 */ /* 0x000fc80007ffe0ff */
[----:B------:R-:W5:Y:S02]  /*0660*/  @P1 LDG.E.64 R36, desc[UR8][R42.64] ;  /* 0x000000082a241981 */ /* 0x000f64000c1e1b00 */
[----:B------:R-:W1:Y:S01]  /*0670*/  @P3 LDC.64 R60, c[0x0][0x3e8] ;  /* 0x0000fa00ff3c3b82 */ /* 0x000e620000000a00 */
[----:B--2---:R-:W-:-:S05]  /*0680*/  @P2 IMAD.WIDE.U32 R50, R11, 0x8, R46 ;  /* 0x000000080b322825 */ /* 0x004fca00078e002e */
[----:B------:R-:W5:Y:S02]  /*0690*/  @P2 LDG.E.64 R20, desc[UR8][R50.64] ;  /* 0x0000000832142981 */ /* 0x000f64000c1e1b00 */
[----:B------:R-:W2:Y:S01]  /*06a0*/  @P0 LDC.64 R44, c[0x0][0x3d0] ;  /* 0x0000f400ff2c0b82 */ /* 0x000ea20000000a00 */
[C---:B---3--:R-:W-:Y:S01]  /*06b0*/  @P2 IMAD.WIDE.U32 R56, R11.reuse, 0x8, R56 ;  /* 0x000000080b382825 */ /* 0x048fe200078e0038 */
[----:B------:R-:W-:-:S04]  /*06c0*/  @P2 IADD3 R11, PT, PT, R11, 0x80, RZ ;  /* 0x000000800b0b2810 */ /* 0x000fc80007ffe0ff */
[----:B------:R-:W5:Y:S02]  /*06d0*/  @P2 LDG.E.64 R32, desc[UR8][R56.64] ;  /* 0x0000000838202981 */ /* 0x000f64000c1e1b00 */
        /* <DEDUP_REMOVED lines=9> */
[----:B------:R2:W5:Y:S02]  /*0770*/  @P0 LDG.E.64 R26, desc[UR8][R46.64] ;  /* 0x000000082e1a0981 */ /* 0x000564000c1e1b00 */
[----:B------:R-:W4:Y:S08]  /*0780*/  @P5 LDC.64 R66, c[0x0][0x3d0] ;  /* 0x0000f400ff425b82 */ /* 0x000f300000000a00 */
[----:B------:R-:W2:Y:S01]  /*0790*/  @P5 LDC.64 R68, c[0x0][0x3e8] ;  /* 0x0000fa00ff445b82 */ /* 0x000ea20000000a00 */
[----:B---3--:R-:W-:-:S04]  /*07a0*/  @P4 IMAD.WIDE.U32 R62, R11, 0x8, R62 ;  /* 0x000000080b3e4825 */ /* 0x008fc800078e003e */
[C---:B0-----:R-:W-:Y:S01]  /*07b0*/  @P4 IMAD.WIDE.U32 R64, R11.reuse, 0x8, R64 ;  /* 0x000000080b404825 */ /* 0x041fe200078e0040 */
[----:B------:R-:W-:-:S03]  /*07c0*/  @P4 IADD3 R11, PT, PT, R11, 0x80, RZ ;  /* 0x000000800b0b4810 */ /* 0x000fc60007ffe0ff */
[----:B-1----:R-:W-:Y:S01]  /*07d0*/  @P0 IMAD.WIDE.U32 R48, R5, 0x8, R48 ;  /* 0x0000000805300825 */ /* 0x002fe200078e0030 */
[----:B------:R0:W5:Y:S04]  /*07e0*/  @P4 LDG.E.64 R28, desc[UR8][R64.64] ;  /* 0x00000008401c4981 */ /* 0x000168000c1e1b00 */
[----:B------:R0:W5:Y:S01]  /*07f0*/  @P0 LDG.E.64 R34, desc[UR8][R48.64] ;  /* 0x0000000830220981 */ /* 0x000162000c1e1b00 */
[----:B----4-:R-:W-:-:S03]  /*0800*/  @P5 IMAD.WIDE.U32 R44, R11, 0x8, R66 ;  /* 0x000000080b2c5825 */ /* 0x010fc600078e0042 */
[----:B------:R0:W5:Y:S04]  /*0810*/  @P4 LDG.E.64 R4, desc[UR8][R62.64] ;  /* 0x000000083e044981 */ /* 0x000168000c1e1b00 */
[----:B------:R0:W5:Y:S01]  /*0820*/  @P5 LDG.E.64 R22, desc[UR8][R44.64] ;  /* 0x000000082c165981 */ /* 0x000162000c1e1b00 */
[----:B--2---:R-:W-:-:S05]  /*0830*/  @P5 IMAD.WIDE.U32 R46, R11, 0x8, R68 ;  /* 0x000000080b2e5825 */ /* 0x004fca00078e0044 */
[----:B------:R0:W5:Y:S01]  /*0840*/  @P5 LDG.E.64 R38, desc[UR8][R46.64] ;  /* 0x000000082e265981 */ /* 0x000162000c1e1b00 */
[----:B------:R-:W-:Y:S02]  /*0850*/  @P0 CS2R R52, SRZ ;  /* 0x0000000000340805 */ /* 0x000fe4000001ff00 */
[----:B------:R-:W-:Y:S02]  /*0860*/  @P1 CS2R R18, SRZ ;  /* 0x0000000000121805 */ /* 0x000fe4000001ff00 */
[----:B------:R-:W-:Y:S02]  /*0870*/  @P2 CS2R R16, SRZ ;  /* 0x0000000000102805 */ /* 0x000fe4000001ff00 */
[----:B------:R-:W-:Y:S02]  /*0880*/  @P3 CS2R R14, SRZ ;  /* 0x00000000000e3805 */ /* 0x000fe4000001ff00 */
[----:B------:R-:W-:Y:S02]  /*0890*/  @P4 CS2R R12, SRZ ;  /* 0x00000000000c4805 */ /* 0x000fe4000001ff00 */
[----:B0-----:R-:W-:-:S07]  /*08a0*/  @P5 CS2R R6, SRZ ;  /* 0x0000000000065805 */ /* 0x001fce000001ff00 */
.L_x_16339:
[----:B------:R-:W-:Y:S05]  /*08b0*/  BSYNC.RECONVERGENT B0 ;  /* 0x0000000000007941 */ /* 0x000fea0003800200 */
.L_x_16337:
[----:B------:R-:W0:Y:S02]  /*08c0*/  LDCU UR4, c[0x0][0x384] ;  /* 0x00007080ff0477ac */ /* 0x000e240008000800 */
[----:B0-----:R-:W-:-:S06]  /*08d0*/  UISETP.GE.AND UP0, UPT, UR6, UR4, UPT ;  /* 0x000000040600728c */ /* 0x001fcc000bf06270 */
[----:B------:R-:W-:-:S13]  /*08e0*/  PLOP3.LUT P0, PT, PT, PT, UP0, 0x80, 0x8 ;  /* 0x000000000008781c */ /* 0x000fda0003f0f008 */
[----:B------:R-:W-:Y:S05]  /*08f0*/  @P0 EXIT ;  /* 0x000000000000094d */ /* 0x000fea0003800000 */
[----:B-----5:R-:W-:Y:S01]  /*0900*/  MOV R82, R8 ;  /* 0x0000000800527202 */ /* 0x020fe20000000f00 */
[----:B------:R-:W0:Y:S01]  /*0910*/  LDCU.64 UR4, c[0x0][0x3e0] ;  /* 0x00007c00ff0477ac */ /* 0x000e220008000a00 */
[----:B------:R-:W-:Y:S02]  /*0920*/  SHF.R.U64 R83, R8, 0x10, R9 ;  /* 0x0000001008537819 */ /* 0x000fe40000001209 */
[----:B------:R-:W-:Y:S01]  /*0930*/  MOV R84, R4 ;  /* 0x0000000400547202 */ /* 0x000fe20000000f00 */
[----:B------:R-:W1:Y:S01]  /*0940*/  LDCU UR13, c[0x0][0x388] ;  /* 0x00007100ff0d77ac */ /* 0x000e620008000800 */
[----:B------:R-:W-:Y:S02]  /*0950*/  MOV R8, R5 ;  /* 0x0000000500087202 */ /* 0x000fe40000000f00 */
[----:B------:R-:W-:Y:S01]  /*0960*/  SHF.R.U64 R86, R52, 0x10, R53 ;  /* 0x0000001034567819 */ /* 0x000fe20000001235 */
[----:B------:R-:W2:Y:S01]  /*0970*/  LDCU.U8 UR7, c[0x0][0x410] ;  /* 0x00008200ff0777ac */ /* 0x000ea20008000000 */
[----:B------:R-:W-:-:S02]  /*0980*/  PRMT R84, R84, 0x5410, R8 ;  /* 0x0000541054547816 */ /* 0x000fc40000000008 */
[----:B------:R-:W-:Y:S01]  /*0990*/  SHF.R.U32.HI R8, RZ, 0x10, R53 ;  /* 0x00000010ff087819 */ /* 0x000fe20000011635 */
[----:B------:R-:W3:Y:S01]  /*09a0*/  LDCU UR12, c[0x0][0x400] ;  /* 0x00008000ff0c77ac */ /* 0x000ee20008000800 */
[--C-:B------:R-:W-:Y:S02]  /*09b0*/  SHF.R.U64 R87, R18, 0x10, R19.reuse ;  /* 0x0000001012577819 */ /* 0x100fe40000001213 */
[----:B------:R-:W-:Y:S01]  /*09c0*/  PRMT R86, R86, 0x5410, R8 ;  /* 0x0000541056567816 */ /* 0x000fe20000000008 */
[----:B------:R-:W4:Y:S01]  /*09d0*/  LDCU.64 UR10, c[0x0][0x3a0] ;  /* 0x00007400ff0a77ac */ /* 0x000f220008000a00 */
[----:B------:R-:W-:Y:S02]  /*09e0*/  SHF.R.U32.HI R8, RZ, 0x10, R19 ;  /* 0x00000010ff087819 */ /* 0x000fe40000011613 */
[----:B------:R-:W-:Y:S01]  /*09f0*/  SHF.R.S32.HI R2, RZ, 0x2, R2 ;  /* 0x00000002ff027819 */ /* 0x000fe20000011402 */
[----:B0-----:R-:W-:Y:S01]  /*0a00*/  UISETP.NE.U32.AND UP0, UPT, UR4, URZ, UPT ;  /* 0x000000ff0400728c */ /* 0x001fe2000bf05070 */
[----:B------:R-:W-:Y:S01]  /*0a10*/  PRMT R87, R87, 0x5410, R8 ;  /* 0x0000541057577816 */ /* 0x000fe20000000008 */
[----:B------:R-:W0:Y:S01]  /*0a20*/  LDCU.64 UR14, c[0x0][0x380] ;  /* 0x00007000ff0e77ac */ /* 0x000e220008000a00 */
[----:B------:R-:W-:-:S02]  /*0a30*/  LOP3.LUT R8, R2, 0x7f, RZ, 0xc0, !PT ;  /* 0x0000007f02087812 */ /* 0x000fc400078ec0ff */
[----:B------:R-:W-:Y:S01]  /*0a40*/  MOV R72, R24 ;  /* 0x0000001800487202 */ /* 0x000fe20000000f00 */
[----:B------:R-:W-:Y:S01]  /*0a50*/  UISETP.NE.AND.EX UP0, UPT, UR5, URZ, UPT, UP0 ;  /* 0x000000ff0500728c */ /* 0x000fe2000bf05300 */
[----:B------:R-:W-:Y:S01]  /*0a60*/  VIADDMNMX R3, R8, -R3, RZ, !PT ;  /* 0x8000000308037246 */ /* 0x000fe200078001ff */
[----:B------:R-:W-:Y:S01]  /*0a70*/  IMAD R0, R0, -0x20, R8 ;  /* 0xffffffe000007824 */ /* 0x000fe200078e0208 */
[----:B------:R-:W-:Y:S01]  /*0a80*/  SHF.R.U64 R73, R24, 0x10, R25 ;  /* 0x0000001018497819 */ /* 0x000fe20000001219 */
[----:B------:R-:W-:Y:S01]  /*0a90*/  UPLOP3.LUT UP1, UPT, UPT, UPT, UPT, 0x40, 0x4 ;  /* 0x000000000004789c */ /* 0x000fe20003f2e870 */
[----:B------:R-:W-:Y:S02]  /*0aa0*/  MOV R11, R9 ;  /* 0x00000009000b7202 */ /* 0x000fe40000000f00 */
[----:B------:R-:W-:Y:S02]  /*0ab0*/  SHF.R.U32.HI R24, RZ, 0x10, R9 ;  /* 0x00000010ff187819 */ /* 0x000fe40000011609 */
[----:B------:R-:W-:-:S02]  /*0ac0*/  LOP3.LUT R2, R2, 0xffffff80, RZ, 0xc0, !PT ;  /* 0xffffff8002027812 */ /* 0x000fc400078ec0ff */
[----:B------:R-:W-:Y:S02]  /*0ad0*/  VIMNMX R3, PT, PT, R3, 0x20, PT ;  /* 0x0000002003037848 */ /* 0x000fe40003fe0100 */
[--C-:B------:R-:W-:Y:S02]  /*0ae0*/  SHF.R.U64 R85, R4, 0x10, R5.reuse ;  /* 0x0000001004557819 */ /* 0x100fe40000001205 */
[----:B------:R-:W-:Y:S02]  /*0af0*/  SHF.R.U32.HI R9, RZ, 0x10, R5 ;  /* 0x00000010ff097819 */ /* 0x000fe40000011605 */
[----:B------:R-:W-:Y:S02]  /*0b00*/  LEA R3, R3, R2, 0x2 ;  /* 0x0000000203037211 */ /* 0x000fe400078e10ff */
[----:B------:R-:W-:Y:S02]  /*0b10*/  PRMT R85, R85, 0x5410, R9 ;  /* 0x0000541055557816 */ /* 0x000fe40000000009 */
[----:B------:R-:W-:-:S02]  /*0b20*/  SHF.R.U64 R88, R16, 0x10, R17 ;  /* 0x0000001010587819 */ /* 0x000fc40000001211 */
[----:B------:R-:W-:Y:S02]  /*0b30*/  SHF.R.U32.HI R9, RZ, 0x10, R17 ;  /* 0x00000010ff097819 */ /* 0x000fe40000011611 */
[----:B------:R-:W-:Y:S02]  /*0b40*/  PRMT R82, R82, 0x5410, R11 ;  /* 0x0000541052527816 */ /* 0x000fe4000000000b */
[----:B------:R-:W-:Y:S02]  /*0b50*/  I2FP.F32.U32 R11, R3 ;  /* 0x00000003000b7245 */ /* 0x000fe40000201000 */
[----:B------:R-:W-:Y:S02]  /*0b60*/  PRMT R88, R88, 0x5410, R9 ;  /* 0x0000541058587816 */ /* 0x000fe40000000009 */
[--C-:B------:R-:W-:Y:S02]  /*0b70*/  SHF.R.U64 R89, R14, 0x10, R15.reuse ;  /* 0x000000100e597819 */ /* 0x100fe4000000120f */
[----:B------:R-:W-:Y:S01]  /*0b80*/  SHF.R.U32.HI R9, RZ, 0x10, R15 ;  /* 0x00000010ff097819 */ /* 0x000fe2000001160f */
[----:B------:R-:W0:Y:S01]  /*0b90*/  MUFU.RCP R11, R11 ;  /* 0x0000000b000b7308 */ /* 0x000e220000001000 */
[----:B------:R-:W-:-:S02]  /*0ba0*/  VIMNMX R0, PT, PT, RZ, R0, !PT ;  /* 0x00000000ff007248 */ /* 0x000fc40007fe0100 */
[----:B------:R-:W-:Y:S02]  /*0bb0*/  MOV R42, R37 ;  /* 0x00000025002a7202 */ /* 0x000fe40000000f00 */
[--C-:B------:R-:W-:Y:S02]  /*0bc0*/  SHF.R.U64 R59, R36, 0x10, R37.reuse ;  /* 0x00000010243b7819 */ /* 0x100fe40000001225 */
[----:B------:R-:W-:Y:S02]  /*0bd0*/  SHF.R.U32.HI R44, RZ, 0x10, R37 ;  /* 0x00000010ff2c7819 */ /* 0x000fe40000011625 */
[----:B------:R-:W-:Y:S02]  /*0be0*/  PRMT R89, R89, 0x5410, R9 ;  /* 0x0000541059597816 */ /* 0x000fe40000000009 */
[--C-:B------:R-:W-:Y:S02]  /*0bf0*/  SHF.R.U64 R90, R12, 0x10, R13.reuse ;  /* 0x000000100c5a7819 */ /* 0x100fe4000000120d */
[----:B------:R-:W-:-:S02]  /*0c00*/  SHF.R.U32.HI R8, RZ, 0x10, R13 ;  /* 0x00000010ff087819 */ /* 0x000fc4000001160d */
[----:B------:R-:W-:Y:S02]  /*0c10*/  MOV R56, R34 ;  /* 0x0000002200387202 */ /* 0x000fe40000000f00 */
[----:B------:R-:W-:Y:S02]  /*0c20*/  SHF.R.U64 R57, R34, 0x10, R35 ;  /* 0x0000001022397819 */ /* 0x000fe40000001223 */
[----:B------:R-:W-:Y:S02]  /*0c30*/  MOV R37, R33 ;  /* 0x0000002100257202 */ /* 0x000fe40000000f00 */
[--C-:B------:R-:W-:Y:S02]  /*0c40*/  SHF.R.U64 R61, R32, 0x10, R33.reuse ;  /* 0x00000010203d7819 */ /* 0x100fe40000001221 */
[----:B------:R-:W-:Y:S02]  /*0c50*/  SHF.R.U32.HI R40, RZ, 0x10, R33 ;  /* 0x00000010ff287819 */ /* 0x000fe40000011621 */
[----:B------:R-:W-:-:S02]  /*0c60*/  VIMNMX R9, PT, PT, R0, 0x20, PT ;  /* 0x0000002000097848 */ /* 0x000fc40003fe0100 */
[----:B------:R-:W-:Y:S02]  /*0c70*/  MOV R62, R30 ;  /* 0x0000001e003e7202 */ /* 0x000fe40000000f00 */
[----:B------:R-:W-:Y:S02]  /*0c80*/  SHF.R.U64 R63, R30, 0x10, R31 ;  /* 0x000000101e3f7819 */ /* 0x000fe4000000121f */
[----:B------:R-:W-:Y:S02]  /*0c90*/  MOV R33, R29 ;  /* 0x0000001d00217202 */ /* 0x000fe40000000f00 */
[--C-:B------:R-:W-:Y:S02]  /*0ca0*/  SHF.R.U64 R65, R28, 0x10, R29.reuse ;  /* 0x000000101c417819 */ /* 0x100fe4000000121d */
[----:B------:R-:W-:Y:S02]  /*0cb0*/  SHF.R.U32.HI R34, RZ, 0x10, R29 ;  /* 0x00000010ff227819 */ /* 0x000fe4000001161d */
[----:B------:R-:W-:-:S02]  /*0cc0*/  MOV R64, R28 ;  /* 0x0000001c00407202 */ /* 0x000fc40000000f00 */
[----:B------:R-:W-:Y:S02]  /*0cd0*/  MOV R29, R27 ;  /* 0x0000001b001d7202 */ /* 0x000fe40000000f00 */
[--C-:B------:R-:W-:Y:S02]  /*0ce0*/  SHF.R.U64 R71, R26, 0x10, R27.reuse ;  /* 0x000000101a477819 */ /* 0x100fe4000000121b */
[----:B------:R-:W-:Y:S02]  /*0cf0*/  SHF.R.U32.HI R30, RZ, 0x10, R27 ;  /* 0x00000010ff1e7819 */ /* 0x000fe4000001161b */
[----:B------:R-:W-:Y:S02]  /*0d00*/  MOV R70, R26 ;  /* 0x0000001a00467202 */ /* 0x000fe40000000f00 */
[----:B------:R-:W-:Y:S02]  /*0d10*/  MOV R27, R25 ;  /* 0x00000019001b7202 */ /* 0x000fe40000000f00 */
[----:B------:R-:W-:-:S02]  /*0d20*/  SHF.R.U32.HI R28, RZ, 0x10, R25 ;  /* 0x00000010ff1c7819 */ /* 0x000fc40000011619 */
[----:B------:R-:W-:Y:S02]  /*0d30*/  PRMT R90, R90, 0x5410, R8 ;  /* 0x000054105a5a7816 */ /* 0x000fe40000000008 */
[----:B------:R-:W-:Y:S02]  /*0d40*/  MOV R41, R35 ;  /* 0x0000002300297202 */ /* 0x000fe40000000f00 */
[----:B------:R-:W-:Y:S02]  /*0d50*/  SHF.R.U32.HI R43, RZ, 0x10, R35 ;  /* 0x00000010ff2b7819 */ /* 0x000fe40000011623 */
[----:B------:R-:W-:Y:S02]  /*0d60*/  MOV R58, R36 ;  /* 0x00000024003a7202 */ /* 0x000fe40000000f00 */
[----:B------:R-:W-:Y:S02]  /*0d70*/  MOV R80, R20 ;  /* 0x0000001400507202 */ /* 0x000fe40000000f00 */
[----:B------:R-:W-:-:S02]  /*0d80*/  MOV R25, R21 ;  /* 0x0000001500197202 */ /* 0x000fc40000000f00 */
[--C-:B------:R-:W-:Y:S02]  /*0d90*/  SHF.R.U64 R81, R20, 0x10, R21.reuse ;  /* 0x0000001014517819 */ /* 0x100fe40000001215 */
[----:B------:R-:W-:Y:S02]  /*0da0*/  SHF.R.U32.HI R26, RZ, 0x10, R21 ;  /* 0x00000010ff1a7819 */ /* 0x000fe40000011615 */
[----:B------:R-:W-:Y:S02]  /*0db0*/  MOV R4, R22 ;  /* 0x0000001600047202 */ /* 0x000fe40000000f00 */
[----:B------:R-:W-:Y:S01]  /*0dc0*/  LEA R8, R9, R2, 0x2 ;  /* 0x0000000209087211 */ /* 0x000fe200078e10ff */
[----:B------:R-:W-:Y:S01]  /*0dd0*/  HADD2.F32 R9, -RZ, R6.H0_H0 ;  /* 0x20000006ff097230 */ /* 0x000fe20000004100 */
[----:B------:R-:W-:Y:S02]  /*0de0*/  MOV R60, R32 ;  /* 0x00000020003c7202 */ /* 0x000fe40000000f00 */
[----:B------:R-:W-:-:S02]  /*0df0*/  MOV R35, R31 ;  /* 0x0000001f00237202 */ /* 0x000fc40000000f00 */
[----:B------:R-:W-:Y:S02]  /*0e00*/  SHF.R.U32.HI R36, RZ, 0x10, R31 ;  /* 0x00000010ff247819 */ /* 0x000fe4000001161f */
[----:B------:R-:W-:Y:S02]  /*0e10*/  MOV R21, R23 ;  /* 0x0000001700157202 */ /* 0x000fe40000000f00 */
[--C-:B------:R-:W-:Y:S02]  /*0e20*/  SHF.R.U64 R5, R22, 0x10, R23.reuse ;  /* 0x0000001016057819 */ /* 0x100fe40000001217 */
[----:B------:R-:W-:Y:S02]  /*0e30*/  SHF.R.U32.HI R20, RZ, 0x10, R23 ;  /* 0x00000010ff147819 */ /* 0x000fe40000011617 */
[--C-:B------:R-:W-:Y:S01]  /*0e40*/  SHF.R.U64 R2, R6, 0x10, R7.reuse ;  /* 0x0000001006027819 */ /* 0x100fe20000001207 */
[----:B------:R-:W-:Y:S01]  /*0e50*/  HADD2.F32 R6, -RZ, R4.H0_H0 ;  /* 0x20000004ff067230 */ /* 0x000fe20000004100 */
[----:B------:R-:W-:Y:S01]  /*0e60*/  SHF.R.U32.HI R0, RZ, 0x10, R7 ;  /* 0x00000010ff007819 */ /* 0x000fe20000011607 */
[----:B------:R-:W-:Y:S01]  /*0e70*/  HADD2.F32 R7, -RZ, R7.H0_H0 ;  /* 0x20000007ff077230 */ /* 0x000fe20000004100 */
        /* <DEDUP_REMOVED lines=8> */
[----:B------:R-:W-:Y:S01]  /*0f00*/  PRMT R56, R56, 0x5410, R41 ;  /* 0x0000541038387816 */ /* 0x000fe20000000029 */
[----:B------:R-:W-:Y:S01]  /*0f10*/  HADD2.F32 R0, -RZ, R0.H0_H0 ;  /* 0x20000000ff007230 */ /* 0x000fe20000004100 */
        /* <DEDUP_REMOVED lines=18> */
.L_x_16379:
[----:B0-----:R-:W0:Y:S01]  /*1040*/  @UP0 LDCU.64 UR4, c[0x0][0x3e0] ;  /* 0x00007c00ff0407ac */ /* 0x001e220008000a00 */
[----:B------:R-:W-:Y:S01]  /*1050*/  PLOP3.LUT P0, PT, PT, PT, UP0, 0x80, 0x8 ;  /* 0x000000000008781c */ /* 0x000fe20003f0f008 */
[----:B0-----:R-:W-:-:S06]  /*1060*/  @UP0 UIMAD.WIDE UR4, UR6, 0x4, UR4 ;  /* 0x00000004060408a5 */ /* 0x001fcc000f8e0204 */
[----:B------:R-:W-:Y:S02]  /*1070*/  MOV R66, UR4 ;  /* 0x0000000400427c02 */ /* 0x000fe40008000f00 */
[----:B------:R-:W-:-:S05]  /*1080*/  MOV R67, UR5 ;  /* 0x0000000500437c02 */ /* 0x000fca0008000f00 */
[----:B-1234-:R-:W2:Y:S01]  /*1090*/  @P0 LDG.E R49, desc[UR8][R66.64] ;  /* 0x0000000842310981 */ /* 0x01eea2000c1e1900 */
[----:B------:R-:W-:Y:S01]  /*10a0*/  PLOP3.LUT P0, PT, PT, PT, UP0, 0x80, 0x8 ;  /* 0x000000000008781c */ /* 0x000fe20003f0f008 */
[----:B------:R-:W-:Y:S01]  /*10b0*/  UIMAD UR4, UR6, UR13, URZ ;  /* 0x0000000d060472a4 */ /* 0x000fe2000f8e02ff */
        /* <DEDUP_REMOVED lines=10> */
[----:B------:R-:W-:-:S13]  /*1160*/  ISETP.GE.U32.AND P0, PT, R54, 0x80, PT ;  /* 0x000000803600780c */ /* 0x000fda0003f06070 */
[----:B------:R-:W-:Y:S05]  /*1170*/  @!P0 BRA `(.L_x_16341) ;  /* 0x0000000000948947 */ /* 0x000fea0003800000 */
[----:B------:R-:W-:Y:S01]  /*1180*/  ISETP.NE.U32.AND P1, PT, RZ, UR10, PT ;  /* 0x0000000aff007c0c */ /* 0x000fe2000bf25070 */
[----:B------:R-:W0:Y:S03]  /*1190*/  LDC.64 R48, c[0x0][0x390] ;  /* 0x0000e400ff307b82 */ /* 0x000e260000000a00 */
[----:B------:R-:W-:-:S05]  /*11a0*/  ISETP.NE.AND.EX P1, PT, RZ, UR11, PT, P1 ;  /* 0x0000000bff007c0c */ /* 0x000fca000bf25310 */
[----:B------:R-:W1:Y:S08]  /*11b0*/  LDC.64 R76, c[0x0][0x3a8] ;  /* 0x0000ea00ff4c7b82 */ /* 0x000e700000000a00 */
[----:B------:R-:W2:Y:S01]  /*11c0*/  @P1 LDC.64 R74, c[0x0][0x3a0] ;  /* 0x0000e800ff4a1b82 */ /* 0x000ea20000000a00 */
[----:B0-----:R-:W-:-:S06]  /*11d0*/  IMAD.WIDE.U32 R48, R55, 0x10, R48 ;  /* 0x0000001037307825 */ /* 0x001fcc00078e0030 */
[----:B------:R-:W3:Y:S01]  /*11e0*/  LDG.E.128 R48, desc[UR8][R48.64] ;  /* 0x0000000830307981 */ /* 0x000ee2000c1e1d00 */
[----:B--2---:R-:W-:-:S05]  /*11f0*/  @P1 IMAD.WIDE.U32 R74, R55, 0x10, R74 ;  /* 0x00000010374a1825 */ /* 0x004fca00078e004a */
[----:B------:R0:W2:Y:S01]  /*1200*/  @P1 LDG.E.128 R20, desc[UR8][R74.64] ;  /* 0x000000084a141981 */ /* 0x0000a2000c1e1d00 */
[----:B------:R-:W-:Y:S02]  /*1210*/  @P1 HADD2.F32 R25, -RZ, R56.H0_H0 ;  /* 0x20000038ff191230 */ /* 0x000fe40000004100 */
[----:B------:R-:W-:Y:S02]  /*1220*/  @P1 HADD2.F32 R26, -RZ, R57.H0_H0 ;  /* 0x20000039ff1a1230 */ /* 0x000fe40000004100 */
[----:B-1----:R-:W-:-:S04]  /*1230*/  IMAD.WIDE.U32 R76, R55, 0x10, R76 ;  /* 0x00000010374c7825 */ /* 0x002fc800078e004c */
[----:B---3--:R-:W-:Y:S01]  /*1240*/  @P1 FMUL.FTZ R27, R48, UR4 ;  /* 0x00000004301b1c20 */ /* 0x008fe20008410000 */
[----:B------:R-:W-:Y:S01]  /*1250*/  @P1 FMUL.FTZ R66, R49, UR4 ;  /* 0x0000000431421c20 */ /* 0x000fe20008410000 */
[----:B------:R-:W-:Y:S01]  /*1260*/  @P1 FMUL.FTZ R67, R50, UR4 ;  /* 0x0000000432431c20 */ /* 0x000fe20008410000 */
[----:B0-----:R-:W-:Y:S01]  /*1270*/  @P1 FMUL.FTZ R74, R51, UR4 ;  /* 0x00000004334a1c20 */ /* 0x001fe20008410000 */
[----:B--2---:R-:W-:Y:S01]  /*1280*/  @P1 FFMA.FTZ R24, R27, R25, R20 ;  /* 0x000000191b181223 */ /* 0x004fe20000010014 */
[----:B------:R-:W-:Y:S02]  /*1290*/  @P1 HADD2.F32 R27, -RZ, R56.H1_H1 ;  /* 0x30000038ff1b1230 */ /* 0x000fe40000004100 */
[----:B------:R-:W-:Y:S01]  /*12a0*/  @P1 FFMA.FTZ R25, R66, R26, R21 ;  /* 0x0000001a42191223 */ /* 0x000fe20000010015 */
[----:B------:R-:W-:Y:S02]  /*12b0*/  @P1 HADD2.F32 R66, -RZ, R57.H1_H1 ;  /* 0x30000039ff421230 */ /* 0x000fe40000004100 */
[----:B------:R-:W-:-:S03]  /*12c0*/  @P1 FFMA.FTZ R26, R67, R27, R22 ;  /* 0x0000001b431a1223 */ /* 0x000fc60000010016 */
[----:B------:R-:W-:Y:S01]  /*12d0*/  @P1 FFMA.FTZ R27, R74, R66, R23 ;  /* 0x000000424a1b1223 */ /* 0x000fe20000010017 */
[----:B------:R-:W-:Y:S06]  /*12e0*/  @P1 BRA `(.L_x_16342) ;  /* 0x0000000000301947 */ /* 0x000fec0003800000 */
[----:B------:R-:W-:Y:S01]  /*12f0*/  FMUL.FTZ R25, R49, UR4 ;  /* 0x0000000431197c20 */ /* 0x000fe20008410000 */
[----:B------:R-:W-:Y:S01]  /*1300*/  FMUL.FTZ R49, R50, UR4 ;  /* 0x0000000432317c20 */ /* 0x000fe20008410000 */
[----:B------:R-:W-:Y:S01]  /*1310*/  FMUL.FTZ R24, R48, UR4 ;  /* 0x0000000430187c20 */ /* 0x000fe20008410000 */
[--C-:B------:R-:W-:Y:S02]  /*1320*/  HADD2.F32 R67, -RZ, R56.reuse.H0_H0 ;  /* 0x20000038ff437230 */ /* 0x100fe40000004100 */
[----:B------:R-:W-:Y:S01]  /*1330*/  FMUL.FTZ R48, R51, UR4 ;  /* 0x0000000433307c20 */ /* 0x000fe20008410000 */
[--C-:B------:R-:W-:Y:S02]  /*1340*/  HADD2.F32 R50, -RZ, R57.reuse.H0_H0 ;  /* 0x20000039ff327230 */ /* 0x100fe40000004100 */
[----:B------:R-:W-:Y:S02]  /*1350*/  HADD2.F32 R26, -RZ, R56.H1_H1 ;  /* 0x30000038ff1a7230 */ /* 0x000fe40000004100 */
[----:B------:R-:W-:Y:S01]  /*1360*/  FMUL.FTZ R24, R24, R67 ;  /* 0x0000004318187220 */ /* 0x000fe20000410000 */
[----:B------:R-:W-:-:S02]  /*1370*/  HADD2.F32 R27, -RZ, R57.H1_H1 ;  /* 0x30000039ff1b7230 */ /* 0x000fc40000004100 */
[----:B------:R-:W-:Y:S01]  /*1380*/  FMUL.FTZ R25, R25, R50 ;  /* 0x0000003219197220 */ /* 0x000fe20000410000 */
[----:B------:R-:W-:Y:S02]  /*1390*/  FMUL.FTZ R26, R49, R26 ;  /* 0x0000001a311a7220 */ /* 0x000fe40000410000 */
[----:B------:R-:W-:-:S07]  /*13a0*/  FMUL.FTZ R27, R48, R27 ;  /* 0x0000001b301b7220 */ /* 0x000fce0000410000 */
.L_x_16342:
[----:B------:R0:W-:Y:S01]  /*13b0*/  STG.E.128 desc[UR8][R76.64], R24 ;  /* 0x000000184c007986 */ /* 0x0001e2000c101d08 */
[----:B------:R-:W-:-:S07]  /*13c0*/  IADD3 R48, PT, PT, R55, 0x80, RZ ;  /* 0x0000008037307810 */ /* 0x000fce0007ffe0ff */
.L_x_16341:
[----:B------:R-:W-:Y:S05]  /*13d0*/  BSYNC.RECONVERGENT B0 ;  /* 0x0000000000007941 */ /* 0x000fea0003800200 */
.L_x_16340:
        /* <DEDUP_REMOVED lines=11> */
[----:B------:R1:W5:Y:S01]  /*1490*/  @P1 LDG.E.128 R20, desc[UR8][R50.64] ;  /* 0x0000000832141981 */ /* 0x000362000c1e1d00 */
[----:B------:R-:W-:Y:S05]  /*14a0*/  @!P1 BRA `(.L_x_16345) ;  /* 0x0000000000349947 */ /* 0x000fea0003800000 */
[----:B-----5:R-:W-:Y:S01]  /*14b0*/  FMUL.FTZ R67, R28, UR4 ;  /* 0x000000041c437c20 */ /* 0x020fe20008410000 */
[----:B------:R-:W-:Y:S01]  /*14c0*/  FMUL.FTZ R74, R29, UR4 ;  /* 0x000000041d4a7c20 */ /* 0x000fe20008410000 */
[--C-:B------:R-:W-:Y:S02]  /*14d0*/  HADD2.F32 R28, -RZ, R58.reuse.H0_H0 ;  /* 0x2000003aff1c7230 */ /* 0x100fe40000004100 */
[----:B-1----:R-:W-:Y:S01]  /*14e0*/  FMUL.FTZ R51, R30, UR4 ;  /* 0x000000041e337c20 */ /* 0x002fe20008410000 */
[--C-:B------:R-:W-:Y:S02]  /*14f0*/  HADD2.F32 R29, -RZ, R59.reuse.H0_H0 ;  /* 0x2000003bff1d7230 */ /* 0x100fe40000004100 */
[----:B------:R-:W-:Y:S01]  /*1500*/  FMUL.FTZ R66, R31, UR4 ;  /* 0x000000041f427c20 */ /* 0x000fe20008410000 */
[----:B------:R-:W-:Y:S02]  /*1510*/  HADD2.F32 R49, -RZ, R58.H1_H1 ;  /* 0x3000003aff317230 */ /* 0x000fe40000004100 */
[----:B------:R-:W-:Y:S01]  /*1520*/  FFMA.FTZ R28, R67, R28, R20 ;  /* 0x0000001c431c7223 */ /* 0x000fe20000010014 */
[----:B------:R-:W-:-:S02]  /*1530*/  HADD2.F32 R50, -RZ, R59.H1_H1 ;  /* 0x3000003bff327230 */ /* 0x000fc40000004100 */
[----:B------:R-:W-:Y:S01]  /*1540*/  FFMA.FTZ R29, R74, R29, R21 ;  /* 0x0000001d4a1d7223 */ /* 0x000fe20000010015 */
[----:B------:R-:W-:Y:S02]  /*1550*/  FFMA.FTZ R30, R51, R49, R22 ;  /* 0x00000031331e7223 */ /* 0x000fe40000010016 */
[----:B------:R-:W-:Y:S01]  /*1560*/  FFMA.FTZ R31, R66, R50, R23 ;  /* 0x00000032421f7223 */ /* 0x000fe20000010017 */
[----:B------:R-:W-:Y:S06]  /*1570*/  BRA `(.L_x_16346) ;  /* 0x0000000000307947 */ /* 0x000fec0003800000 */
.L_x_16345:
[----:B-1---5:R-:W-:Y:S01]  /*1580*/  FMUL.FTZ R51, R30, UR4 ;  /* 0x000000041e337c20 */ /* 0x022fe20008410000 */
[--C-:B------:R-:W-:Y:S02]  /*1590*/  HADD2.F32 R67, -RZ, R58.reuse.H0_H0 ;  /* 0x2000003aff437230 */ /* 0x100fe40000004100 */
[----:B------:R-:W-:Y:S01]  /*15a0*/  FMUL.FTZ R28, R28, UR4 ;  /* 0x000000041c1c7c20 */ /* 0x000fe20008410000 */
[--C-:B------:R-:W-:Y:S02]  /*15b0*/  HADD2.F32 R66, -RZ, R59.reuse.H0_H0 ;  /* 0x2000003bff427230 */ /* 0x100fe40000004100 */
[----:B------:R-:W-:Y:S01]  /*15c0*/  FMUL.FTZ R29, R29, UR4 ;  /* 0x000000041d1d7c20 */ /* 0x000fe20008410000 */
[----:B------:R-:W-:Y:S02]  /*15d0*/  HADD2.F32 R30, -RZ, R58.H1_H1 ;  /* 0x3000003aff1e7230 */ /* 0x000fe40000004100 */
[----:B------:R-:W-:Y:S01]  /*15e0*/  FMUL.FTZ R50, R31, UR4 ;  /* 0x000000041f327c20 */ /* 0x000fe20008410000 */
[----:B------:R-:W-:-:S02]  /*15f0*/  HADD2.F32 R49, -RZ, R59.H1_H1 ;  /* 0x3000003bff317230 */ /* 0x000fc40000004100 */
[----:B------:R-:W-:Y:S01]  /*1600*/  FMUL.FTZ R28, R28, R67 ;  /* 0x000000431c1c7220 */ /* 0x000fe20000410000 */
[----:B------:R-:W-:Y:S01]  /*1610*/  FMUL.FTZ R29, R29, R66 ;  /* 0x000000421d1d7220 */ /* 0x000fe20000410000 */
[----:B------:R-:W-:Y:S01]  /*1620*/  FMUL.FTZ R30, R51, R30 ;  /* 0x0000001e331e7220 */ /* 0x000fe20000410000 */
[----:B------:R-:W-:-:S07]  /*1630*/  FMUL.FTZ R31, R50, R49 ;  /* 0x00000031321f7220 */ /* 0x000fce0000410000 */
.L_x_16346:
[----:B------:R-:W1:Y:S02]  /*1640*/  LDC.64 R50, c[0x0][0x3a8] ;  /* 0x0000ea00ff327b82 */ /* 0x000e640000000a00 */
[C---:B-1----:R-:W-:Y:S01]  /*1650*/  IMAD.WIDE.U32 R50, R48.reuse, 0x10, R50 ;  /* 0x0000001030327825 */ /* 0x042fe200078e0032 */
[----:B------:R-:W-:-:S04]  /*1660*/  IADD3 R48, PT, PT, R48, 0x80, RZ ;  /* 0x0000008030307810 */ /* 0x000fc80007ffe0ff */
[----:B------:R1:W-:Y:S03]  /*1670*/  STG.E.128 desc[UR8][R50.64], R28 ;  /* 0x0000001c32007986 */ /* 0x0003e6000c101d08 */
.L_x_16344:
[----:B------:R-:W-:Y:S05]  /*1680*/  BSYNC.RECONVERGENT B0 ;  /* 0x0000000000007941 */ /* 0x000fea0003800200 */
.L_x_16343:
[----:B------:R-:W-:Y:S01]  /*1690*/  ISETP.GE.U32.AND P1, PT, R54, 0x180, PT ;  /* 0x000001803600780c */ /* 0x000fe20003f26070 */
[----:B------:R-:W-:-:S12]  /*16a0*/  BSSY.RECONVERGENT B0, `(.L_x_16347) ;  /* 0x0000028000007945 */ /* 0x000fd80003800200 */
[----:B------:R-:W-:Y:S05]  /*16b0*/  @!P1 BRA `(.L_x_16348) ;  /* 0x0000000000989947 */ /* 0x000fea0003800000 */
[----:B------:R-:W-:Y:S01]  /*16c0*/  ISETP.NE.U32.AND P2, PT, RZ, UR10, PT ;  /* 0x0000000aff007c0c */ /* 0x000fe2000bf45070 */
[----:B------:R-:W2:Y:S03]  /*16d0*/  LDC.64 R32, c[0x0][0x390] ;  /* 0x0000e400ff207b82 */ /* 0x000ea60000000a00 */
[----:B------:R-:W-:-:S13]  /*16e0*/  ISETP.NE.AND.EX P2, PT, RZ, UR11, PT, P2 ;  /* 0x0000000bff007c0c */ /* 0x000fda000bf45320 */
[----:B-1----:R-:W1:Y:S01]  /*16f0*/  @P2 LDC.64 R50, c[0x0][0x3a0] ;  /* 0x0000e800ff322b82 */ /* 0x002e620000000a00 */
[----:B--2---:R-:W-:-:S06]  /*1700*/  IMAD.WIDE.U32 R32, R48, 0x10, R32 ;  /* 0x0000001030207825 */ /* 0x004fcc00078e0020 */
[----:B------:R-:W5:Y:S01]  /*1710*/  LDG.E.128 R32, desc[UR8][R32.64] ;  /* 0x0000000820207981 */ /* 0x000f62000c1e1d00 */
[----:B-1----:R-:W-:-:S05]  /*1720*/  @P2 IMAD.WIDE.U32 R50, R48, 0x10, R50 ;  /* 0x0000001030322825 */ /* 0x002fca00078e0032 */
        /* <DEDUP_REMOVED lines=15> */
.L_x_16349:
        /* <DEDUP_REMOVED lines=12> */
.L_x_16350:
[----:B------:R-:W1:Y:S02]  /*18e0*/  LDC.64 R50, c[0x0][0x3a8] ;  /* 0x0000ea00ff327b82 */ /* 0x000e640000000a00 */
[C---:B-1----:R-:W-:Y:S01]  /*18f0*/  IMAD.WIDE.U32 R50, R48.reuse, 0x10, R50 ;  /* 0x0000001030327825 */ /* 0x042fe200078e0032 */
[----:B------:R-:W-:-:S04]  /*1900*/  IADD3 R48, PT, PT, R48, 0x80, RZ ;  /* 0x0000008030307810 */ /* 0x000fc80007ffe0ff */
[----:B------:R2:W-:Y:S03]  /*1910*/  STG.E.128 desc[UR8][R50.64], R32 ;  /* 0x0000002032007986 */ /* 0x0005e6000c101d08 */
.L_x_16348:
[----:B------:R-:W-:Y:S05]  /*1920*/  BSYNC.RECONVERGENT B0 ;  /* 0x0000000000007941 */ /* 0x000fea0003800200 */
.L_x_16347:
[----:B------:R-:W-:Y:S01]  /*1930*/  ISETP.GE.U32.AND P2, PT, R54, 0x200, PT ;  /* 0x000002003600780c */ /* 0x000fe20003f46070 */
[----:B------:R-:W-:-:S12]  /*1940*/  BSSY.RECONVERGENT B0, `(.L_x_16351) ;  /* 0x0000028000007945 */ /* 0x000fd80003800200 */
[----:B------:R-:W-:Y:S05]  /*1950*/  @!P2 BRA `(.L_x_16352) ;  /* 0x000000000098a947 */ /* 0x000fea0003800000 */
[----:B------:R-:W-:Y:S01]  /*1960*/  ISETP.NE.U32.AND P3, PT, RZ, UR10, PT ;  /* 0x0000000aff007c0c */ /* 0x000fe2000bf65070 */
[----:B------:R-:W3:Y:S03]  /*1970*/  LDC.64 R36, c[0x0][0x390] ;  /* 0x0000e400ff247b82 */ /* 0x000ee60000000a00 */
[----:B------:R-:W-:-:S13]  /*1980*/  ISETP.NE.AND.EX P3, PT, RZ, UR11, PT, P3 ;  /* 0x0000000bff007c0c */ /* 0x000fda000bf65330 */
[----:B-12---:R-:W1:Y:S01]  /*1990*/  @P3 LDC.64 R50, c[0x0][0x3a0] ;  /* 0x0000e800ff323b82 */ /* 0x006e620000000a00 */
[----:B---3--:R-:W-:-:S06]  /*19a0*/  IMAD.WIDE.U32 R36, R48, 0x10, R36 ;  /* 0x0000001030247825 */ /* 0x008fcc00078e0024 */
        /* <DEDUP_REMOVED lines=17> */
.L_x_16353:
        /* <DEDUP_REMOVED lines=12> */
.L_x_16354:
[----:B------:R-:W1:Y:S02]  /*1b80*/  LDC.64 R50, c[0x0][0x3a8] ;  /* 0x0000ea00ff327b82 */ /* 0x000e640000000a00 */
[C---:B-1----:R-:W-:Y:S01]  /*1b90*/  IMAD.WIDE.U32 R50, R48.reuse, 0x10, R50 ;  /* 0x0000001030327825 */ /* 0x042fe200078e0032 */
[----:B------:R-:W-:-:S04]  /*1ba0*/  IADD3 R48, PT, PT, R48, 0x80, RZ ;  /* 0x0000008030307810 */ /* 0x000fc80007ffe0ff */
[----:B------:R3:W-:Y:S03]  /*1bb0*/  STG.E.128 desc[UR8][R50.64], R36 ;  /* 0x0000002432007986 */ /* 0x0007e6000c101d08 */
.L_x_16352:
[----:B------:R-:W-:Y:S05]  /*1bc0*/  BSYNC.RECONVERGENT B0 ;  /* 0x0000000000007941 */ /* 0x000fea0003800200 */
.L_x_16351:
[----:B------:R-:W-:Y:S01]  /*1bd0*/  ISETP.GE.U32.AND P3, PT, R54, 0x280, PT ;  /* 0x000002803600780c */ /* 0x000fe20003f66070 */
[----:B------:R-:W-:-:S12]  /*1be0*/  BSSY.RECONVERGENT B0, `(.L_x_16355) ;  /* 0x0000028000007945 */ /* 0x000fd80003800200 */
[----:B------:R-:W-:Y:S05]  /*1bf0*/  @!P3 BRA `(.L_x_16356) ;  /* 0x000000000098b947 */ /* 0x000fea0003800000 */
[----:B------:R-:W-:Y:S01]  /*1c00*/  ISETP.NE.U32.AND P4, PT, RZ, UR10, PT ;  /* 0x0000000aff007c0c */ /* 0x000fe2000bf85070 */
[----:B------:R-:W4:Y:S03]  /*1c10*/  LDC.64 R40, c[0x0][0x390] ;  /* 0x0000e400ff287b82 */ /* 0x000f260000000a00 */
[----:B------:R-:W-:-:S13]  /*1c20*/  ISETP.NE.AND.EX P4, PT, RZ, UR11, PT, P4 ;  /* 0x0000000bff007c0c */ /* 0x000fda000bf85340 */
[----:B-123--:R-:W1:Y:S01]  /*1c30*/  @P4 LDC.64 R50, c[0x0][0x3a0] ;  /* 0x0000e800ff324b82 */ /* 0x00ee620000000a00 */
[----:B----4-:R-:W-:-:S06]  /*1c40*/  IMAD.WIDE.U32 R40, R48, 0x10, R40 ;  /* 0x0000001030287825 */ /* 0x010fcc00078e0028 */
        /* <DEDUP_REMOVED lines=17> */
.L_x_16357:
        /* <DEDUP_REMOVED lines=12> */
.L_x_16358:
[----:B------:R-:W1:Y:S02]  /*1e20*/  LDC.64 R50, c[0x0][0x3a8] ;  /* 0x0000ea00ff327b82 */ /* 0x000e640000000a00 */
[C---:B-1----:R-:W-:Y:S01]  /*1e30*/  IMAD.WIDE.U32 R50, R48.reuse, 0x10, R50 ;  /* 0x0000001030327825 */ /* 0x042fe200078e0032 */
[----:B------:R-:W-:-:S04]  /*1e40*/  IADD3 R48, PT, PT, R48, 0x80, RZ ;  /* 0x0000008030307810 */ /* 0x000fc80007ffe0ff */
[----:B------:R4:W-:Y:S03]  /*1e50*/  STG.E.128 desc[UR8][R50.64], R40 ;  /* 0x0000002832007986 */ /* 0x0009e6000c101d08 */
.L_x_16356:
[----:B------:R-:W-:Y:S05]  /*1e60*/  BSYNC.RECONVERGENT B0 ;  /* 0x0000000000007941 */ /* 0x000fea0003800200 */
.L_x_16355:
[----:B------:R-:W-:Y:S01]  /*1e70*/  ISETP.GE.U32.AND P4, PT, R54, 0x300, PT ;  /* 0x000003003600780c */ /* 0x000fe20003f86070 */
[----:B------:R-:W-:-:S12]  /*1e80*/  BSSY.RECONVERGENT B0, `(.L_x_16359) ;  /* 0x0000027000007945 */ /* 0x000fd80003800200 */
[----:B------:R-:W-:Y:S05]  /*1e90*/  @!P4 BRA `(.L_x_16360) ;  /* 0x000000000094c947 */ /* 0x000fea0003800000 */
[----:B------:R-:W-:Y:S01]  /*1ea0*/  ISETP.NE.U32.AND P5, PT, RZ, UR10, PT ;  /* 0x0000000aff007c0c */ /* 0x000fe2000bfa5070 */
[----:B------:R-:W0:Y:S03]  /*1eb0*/  LDC.64 R44, c[0x0][0x390] ;  /* 0x0000e400ff2c7b82 */ /* 0x000e260000000a00 */
[----:B------:R-:W-:-:S13]  /*1ec0*/  ISETP.NE.AND.EX P5, PT, RZ, UR11, PT, P5 ;  /* 0x0000000bff007c0c */ /* 0x000fda000bfa5350 */
[----:B-1234-:R-:W1:Y:S01]  /*1ed0*/  @P5 LDC.64 R50, c[0x0][0x3a0] ;  /* 0x0000e800ff325b82 */ /* 0x01ee620000000a00 */
[----:B0-----:R-:W-:-:S06]  /*1ee0*/  IMAD.WIDE.U32 R44, R48, 0x10, R44 ;  /* 0x00000010302c7825 */ /* 0x001fcc00078e002c */
[----:B------:R-:W5:Y:S01]  /*1ef0*/  LDG.E.128 R44, desc[UR8][R44.64] ;  /* 0x000000082c2c7981 */ /* 0x000f62000c1e1d00 */
[----:B-1----:R-:W-:-:S05]  /*1f00*/  @P5 IMAD.WIDE.U32 R50, R48, 0x10, R50 ;  /* 0x0000001030325825 */ /* 0x002fca00078e0032 */
[----:B------:R0:W5:Y:S01]  /*1f10*/  @P5 LDG.E.128 R20, desc[UR8][R50.64] ;  /* 0x0000000832145981 */ /* 0x000162000c1e1d00 */
[----:B------:R-:W-:Y:S05]  /*1f20*/  @!P5 BRA `(.L_x_16361) ;  /* 0x000000000034d947 */ /* 0x000fea0003800000 */
[----:B-----5:R-:W-:Y:S01]  /*1f30*/  FMUL.FTZ R67, R44, UR4 ;  /* 0x000000042c437c20 */ /* 0x020fe20008410000 */
[----:B------:R-:W-:Y:S01]  /*1f40*/  FMUL.FTZ R74, R45, UR4 ;  /* 0x000000042d4a7c20 */ /* 0x000fe20008410000 */
[--C-:B------:R-:W-:Y:S02]  /*1f50*/  HADD2.F32 R44, -RZ, R68.reuse.H0_H0 ;  /* 0x20000044ff2c7230 */ /* 0x100fe40000004100 */
[----:B0-----:R-:W-:Y:S01]  /*1f60*/  FMUL.FTZ R51, R46, UR4 ;  /* 0x000000042e337c20 */ /* 0x001fe20008410000 */
        /* <DEDUP_REMOVED lines=9> */
.L_x_16361:
[----:B0----5:R-:W-:Y:S01]  /*2000*/  FMUL.FTZ R51, R46, UR4 ;  /* 0x000000042e337c20 */ /* 0x021fe20008410000 */
        /* <DEDUP_REMOVED lines=11> */
.L_x_16362:
[----:B------:R-:W0:Y:S02]  /*20c0*/  LDC.64 R50, c[0x0][0x3a8] ;  /* 0x0000ea00ff327b82 */ /* 0x000e240000000a00 */
[----:B0-----:R-:W-:-:S05]  /*20d0*/  IMAD.WIDE.U32 R50, R48, 0x10, R50 ;  /* 0x0000001030327825 */ /* 0x001fca00078e0032 */
[----:B------:R0:W-:Y:S02]  /*20e0*/  STG.E.128 desc[UR8][R50.64], R44 ;  /* 0x0000002c32007986 */ /* 0x0001e4000c101d08 */
.L_x_16360:
[----:B------:R-:W-:Y:S05]  /*20f0*/  BSYNC.RECONVERGENT B0 ;  /* 0x0000000000007941 */ /* 0x000fea0003800200 */
.L_x_16359:
[----:B------:R-:W-:Y:S01]  /*2100*/  FADD.FTZ R48, RZ, R24 ;  /* 0x00000018ff307221 */ /* 0x000fe20000010000 */
[C---:B------:R-:W-:Y:S01]  /*2110*/  ISETP.GT.U32.AND P5, PT, R54.reuse, 0xff, PT ;  /* 0x000000ff3600780c */ /* 0x040fe20003fa4070 */
[----:B------:R-:W-:Y:S01]  /*2120*/  BSSY.RECONVERGENT B0, `(.L_x_16363) ;  /* 0x0000073000007945 */ /* 0x000fe20003800200 */
[C---:B------:R-:W-:Y:S01]  /*2130*/  ISETP.GT.U32.AND P6, PT, R54.reuse, 0x17f, PT ;  /* 0x0000017f3600780c */ /* 0x040fe20003fc4070 */
[----:B------:R-:W-:Y:S01]  /*2140*/  FADD.FTZ R49, R25, R48 ;  /* 0x0000003019317221 */ /* 0x000fe20000010000 */
[----:B01234-:R-:W-:Y:S02]  /*2150*/  P2R R50, PR, RZ, 0x2 ;  /* 0x00000002ff327803 */ /* 0x01ffe40000000000 */
        /* <DEDUP_REMOVED lines=41> */
[----:B------:R-:W-:Y:S01]  /*23f0*/  FADD.FTZ R49, R27, -R48 ;  /* 0x800000301b317221 */ /* 0x000fe20000010000 */
[----:B------:R-:W-:-:S04]  /*2400*/  FFMA.FTZ R66, R66, R66, RZ ;  /* 0x0000004242427223 */ /* 0x000fc800000100ff */
[----:B------:R-:W-:Y:S01]  /*2410*/  FFMA.FTZ R51, R51, R51, R66 ;  /* 0x0000003333337223 */ /* 0x000fe20000010042 */
[----:B------:R-:W-:-:S03]  /*2420*/  FADD.FTZ R66, R28, -R48 ;  /* 0x800000301c427221 */ /* 0x000fc60000010000 */
[----:B------:R-:W-:Y:S01]  /*2430*/  FFMA.FTZ R50, R50, R50, R51 ;  /* 0x0000003232327223 */ /* 0x000fe20000010033 */
[----:B------:R-:W-:-:S03]  /*2440*/  FADD.FTZ R51, R29, -R48 ;  /* 0x800000301d337221 */ /* 0x000fc60000010000 */
        /* <DEDUP_REMOVED lines=9> */
[----:B------:R-:W-:Y:S01]  /*24e0*/  @P5 FFMA.FTZ R67, R49, R49, R50 ;  /* 0x0000003131435223 */ /* 0x000fe20000010032 */
[--C-:B------:R-:W-:Y:S01]  /*24f0*/  FADD.FTZ R50, R34, -R48.reuse ;  /* 0x8000003022327221 */ /* 0x100fe20000010000 */
[----:B------:R-:W-:Y:S01]  /*2500*/  FADD.FTZ R49, R35, -R48 ;  /* 0x8000003023317221 */ /* 0x000fe20000010000 */
[----:B------:R-:W-:Y:S01]  /*2510*/  ISETP.GT.U32.AND P5, PT, R54, 0x1ff, PT ;  /* 0x000001ff3600780c */ /* 0x000fe20003fa4070 */
[----:B------:R-:W-:-:S04]  /*2520*/  FFMA.FTZ R66, R66, R66, R67 ;  /* 0x0000004242427223 */ /* 0x000fc80000010043 */
[----:B------:R-:W-:Y:S01]  /*2530*/  FFMA.FTZ R51, R51, R51, R66 ;  /* 0x0000003333337223 */ /* 0x000fe20000010042 */
[----:B------:R-:W-:-:S03]  /*2540*/  FADD.FTZ R66, R36, -R48 ;  /* 0x8000003024427221 */ /* 0x000fc60000010000 */
[----:B------:R-:W-:Y:S01]  /*2550*/  FFMA.FTZ R50, R50, R50, R51 ;  /* 0x0000003232327223 */ /* 0x000fe20000010033 */
[----:B------:R-:W-:-:S03]  /*2560*/  FADD.FTZ R51, R37, -R48 ;  /* 0x8000003025337221 */ /* 0x000fc60000010000 */
[----:B------:R-:W-:Y:S01]  /*2570*/  @P6 FFMA.FTZ R67, R49, R49, R50 ;  /* 0x0000003131436223 */ /* 0x000fe20000010032 */
[--C-:B------:R-:W-:Y:S01]  /*2580*/  FADD.FTZ R50, R38, -R48.reuse ;  /* 0x8000003026327221 */ /* 0x100fe20000010000 */
[----:B------:R-:W-:Y:S02]  /*2590*/  FADD.FTZ R49, R39, -R48 ;  /* 0x8000003027317221 */ /* 0x000fe40000010000 */
[----:B------:R-:W-:-:S04]  /*25a0*/  FFMA.FTZ R66, R66, R66, R67 ;  /* 0x0000004242427223 */ /* 0x000fc80000010043 */
[----:B------:R-:W-:Y:S01]  /*25b0*/  FFMA.FTZ R51, R51, R51, R66 ;  /* 0x0000003333337223 */ /* 0x000fe20000010042 */
[----:B------:R-:W-:-:S03]  /*25c0*/  FADD.FTZ R66, R40, -R48 ;  /* 0x8000003028427221 */ /* 0x000fc60000010000 */
[----:B------:R-:W-:Y:S01]  /*25d0*/  FFMA.FTZ R50, R50, R50, R51 ;  /* 0x0000003232327223 */ /* 0x000fe20000010033 */
[----:B------:R-:W-:-:S03]  /*25e0*/  FADD.FTZ R51, R41, -R48 ;  /* 0x8000003029337221 */ /* 0x000fc60000010000 */
[----:B------:R-:W-:Y:S01]  /*25f0*/  @P5 FFMA.FTZ R67, R49, R49, R50 ;  /* 0x0000003131435223 */ /* 0x000fe20000010032 */
[----:B------:R-:W-:Y:S01]  /*2600*/  ISETP.GT.U32.AND P5, PT, R54, 0x27f, PT ;  /* 0x0000027f3600780c */ /* 0x000fe20003fa4070 */
[--C-:B------:R-:W-:Y:S01]  /*2610*/  FADD.FTZ R50, R42, -R48.reuse ;  /* 0x800000302a327221 */ /* 0x100fe20000010000 */
[----:B------:R-:W-:Y:S01]  /*2620*/  FADD.FTZ R49, R43, -R48 ;  /* 0x800000302b317221 */ /* 0x000fe20000010000 */
        /* <DEDUP_REMOVED lines=10> */
[----:B------:R-:W-:-:S04]  /*26d0*/  FFMA.FTZ R51, R51, R51, R66 ;  /* 0x0000003333337223 */ /* 0x000fc80000010042 */
[----:B------:R-:W-:Y:S01]  /*26e0*/  FFMA.FTZ R50, R50, R50, R51 ;  /* 0x0000003232327223 */ /* 0x000fe20000010033 */
[----:B------:R-:W-:-:S03]  /*26f0*/  LOP3.LUT P6, R51, R10, 0x1f, RZ, 0xc0, !PT ;  /* 0x0000001f0a337812 */ /* 0x000fc600078cc0ff */
[----:B------:R-:W-:Y:S01]  /*2700*/  @P5 FFMA.FTZ R67, R49, R49, R50 ;  /* 0x0000003131435223 */ /* 0x000fe20000010032 */
[----:B------:R-:W-:-:S04]  /*2710*/  ISETP.GT.U32.AND P5, PT, R51, 0x3, PT ;  /* 0x000000033300780c */ /* 0x000fc80003fa4070 */
[----:B------:R-:W0:Y:S02]  /*2720*/  SHFL.BFLY PT, R50, R67, 0x1, 0x1f ;  /* 0x0c201f0043327f89 */ /* 0x000e2400000e0000 */
[----:B0-----:R-:W-:Y:S01]  /*2730*/  FADD.FTZ R77, R67, R50 ;  /* 0x00000032434d7221 */ /* 0x001fe20000010000 */
[----:B------:R-:W-:-:S04]  /*2740*/  HFMA2 R50, -RZ, RZ, 0, 0 ;  /* 0x00000000ff327431 */ /* 0x000fc800000001ff */
        /* <DEDUP_REMOVED lines=16> */
.L_x_16364:
[----:B------:R-:W-:Y:S05]  /*2850*/  BSYNC.RECONVERGENT B0 ;  /* 0x0000000000007941 */ /* 0x000fea0003800200 */
.L_x_16363:
        /* <DEDUP_REMOVED lines=12> */
.L_x_16366:
[----:B------:R-:W-:Y:S05]  /*2920*/  BSYNC.RECONVERGENT B0 ;  /* 0x0000000000007941 */ /* 0x000fea0003800200 */
.L_x_16365:
[----:B------:R-:W1:Y:S01]  /*2930*/  SHFL.DOWN PT, R79, R50, 0x2, 0x1f ;  /* 0x08401f00324f7f89 */ /* 0x000e6200000e0000 */
[----:B------:R-:W-:Y:S01]  /*2940*/  ISETP.NE.AND P5, PT, RZ, UR7, PT ;  /* 0x00000007ff007c0c */ /* 0x000fe2000bfa5270 */
[----:B------:R-:W-:Y:S02]  /*2950*/  BSSY.RECONVERGENT B0, `(.L_x_16367) ;  /* 0x000004c000007945 */ /* 0x000fe40003800200 */
[----:B0-----:R-:W0:Y:S04]  /*2960*/  SHFL.DOWN PT, R77, R48, 0x2, 0x1f ;  /* 0x08401f00304d7f89 */ /* 0x001e2800000e0000 */
[----:B------:R-:W2:Y:S01]  /*2970*/  SHFL.DOWN PT, R76, R49, 0x2, 0x1f ;  /* 0x08401f00314c7f89 */ /* 0x000ea200000e0000 */
[----:B-1----:R-:W-:Y:S02]  /*2980*/  IADD3 R51, PT, PT, R79, R50, RZ ;  /* 0x000000324f337210 */ /* 0x002fe40007ffe0ff */
[----:B------:R-:W-:-:S02]  /*2990*/  I2FP.F32.S32 R74, R79 ;  /* 0x0000004f004a7245 */ /* 0x000fc40000201400 */
[----:B------:R-:W-:Y:S01]  /*29a0*/  I2FP.F32.S32 R67, R51 ;  /* 0x0000003300437245 */ /* 0x000fe20000201400 */
[----:B------:R-:W1:Y:S01]  /*29b0*/  SHFL.DOWN PT, R66, R51, 0x1, 0x1f ;  /* 0x08201f0033427f89 */ /* 0x000e6200000e0000 */
[----:B------:R-:W-:Y:S01]  /*29c0*/  I2FP.F32.S32 R79, R50 ;  /* 0x00000032004f7245 */ /* 0x000fe20000201400 */
[C---:B0-----:R-:W-:Y:S01]  /*29d0*/  FMUL.FTZ R50, R77.reuse, R74 ;  /* 0x0000004a4d327220 */ /* 0x041fe20000410000 */
[----:B------:R-:W0:Y:S01]  /*29e0*/  MUFU.RCP R75, R67 ;  /* 0x00000043004b7308 */ /* 0x000e220000001000 */
[----:B--2---:R-:W-:Y:S01]  /*29f0*/  FADD.FTZ R76, R76, R49 ;  /* 0x000000314c4c7221 */ /* 0x004fe20000010000 */
[----:B------:R-:W-:Y:S01]  /*2a00*/  FADD.FTZ R78, -R77, R48 ;  /* 0x000000304d4e7221 */ /* 0x000fe20000010100 */
[----:B------:R-:W-:-:S03]  /*2a10*/  FFMA.FTZ R50, R79, R48, R50 ;  /* 0x000000304f327223 */ /* 0x000fc60000010032 */
        /* <DEDUP_REMOVED lines=11> */
[----:B0-----:R-:W-:-:S04]  /*2ad0*/  FMUL.FTZ R76, R49, R66 ;  /* 0x00000042314c7220 */ /* 0x001fc80000410000 */
[----:B------:R-:W-:Y:S01]  /*2ae0*/  FFMA.FTZ R75, R67, R50, R76 ;  /* 0x00000032434b7223 */ /* 0x000fe2000001004c */
[----:B------:R-:W-:Y:S01]  /*2af0*/  FADD.FTZ R76, R50, -R49 ;  /* 0x80000031324c7221 */ /* 0x000fe20000010000 */
[----:B-1----:R-:W-:Y:S02]  /*2b00*/  FADD.FTZ R51, R74, R51 ;  /* 0x000000334a337221 */ /* 0x002fe40000010000 */
[----:B--2---:R-:W-:Y:S01]  /*2b10*/  FMUL.FTZ R75, R48, R75 ;  /* 0x0000004b304b7220 */ /* 0x004fe20000410000 */
[----:B------:R-:W-:-:S04]  /*2b20*/  FMUL.FTZ R76, R76, R76 ;  /* 0x0000004c4c4c7220 */ /* 0x000fc80000410000 */
[----:B------:R-:W0:Y:S01]  /*2b30*/  SHFL.IDX PT, R49, R75, RZ, 0x1f ;  /* 0x00001fff4b317589 */ /* 0x000e2200000e0000 */
[----:B------:R-:W-:-:S04]  /*2b40*/  FMUL.FTZ R67, R67, R76 ;  /* 0x0000004c43437220 */ /* 0x000fc80000410000 */
[----:B------:R-:W-:-:S04]  /*2b50*/  FMUL.FTZ R67, R67, R66 ;  /* 0x0000004243437220 */ /* 0x000fc80000410000 */
[----:B------:R-:W-:Y:S02]  /*2b60*/  FFMA.FTZ R48, R48, R67, R51 ;  /* 0x0000004330307223 */ /* 0x000fe40000010033 */
[----:B------:R-:W1:Y:S04]  /*2b70*/  LDC R51, c[0x0][0x448] ;  /* 0x00011200ff337b82 */ /* 0x000e680000000800 */
[----:B------:R-:W1:Y:S01]  /*2b80*/  SHFL.IDX PT, R48, R48, RZ, 0x1f ;  /* 0x00001fff30307589 */ /* 0x000e6200000e0000 */
[C---:B0-----:R-:W-:Y:S01]  /*2b90*/  FMUL.FTZ R50, R49.reuse, R49 ;  /* 0x0000003131327220 */ /* 0x041fe20000410000 */
[----:B------:R-:W-:-:S04]  /*2ba0*/  FSEL R66, R49, RZ, !P5 ;  /* 0x000000ff31427208 */ /* 0x000fc80006800000 */
[----:B------:R-:W-:Y:S02]  /*2bb0*/  FSEL R50, R50, RZ, P5 ;  /* 0x000000ff32327208 */ /* 0x000fe40002800000 */
[----:B------:R-:W-:Y:S01]  /*2bc0*/  ISETP.NE.AND P5, PT, R10, RZ, PT ;  /* 0x000000ff0a00720c */ /* 0x000fe20003fa5270 */
[----:B-1----:R-:W-:Y:S01]  /*2bd0*/  FFMA.FTZ R51, R48, UR12, R51 ;  /* 0x0000000c30337c23 */ /* 0x002fe20008010033 */
[----:B------:R-:W-:-:S03]  /*2be0*/  MOV R48, UR6 ;  /* 0x0000000600307c02 */ /* 0x000fc60008000f00 */
[----:B------:R-:W-:-:S08]  /*2bf0*/  FADD.FTZ R51, R51, R50 ;  /* 0x0000003233337221 */ /* 0x000fd00000010000 */
[----:B------:R-:W0:Y:S01]  /*2c00*/  @!P5 LDC.64 R76, c[0x0][0x3c0] ;  /* 0x0000f000ff4cdb82 */ /* 0x000e220000000a00 */
[----:B------:R-:W-:Y:S01]  /*2c10*/  MOV R50, UR6 ;  /* 0x0000000600327c02 */ /* 0x000fe20008000f00 */
[----:B------:R-:W1:Y:S06]  /*2c20*/  MUFU.RSQ R67, R51 ;  /* 0x0000003300437308 */ /* 0x000e6c0000001400 */
[----:B------:R-:W2:Y:S01]  /*2c30*/  @!P5 LDC.64 R74, c[0x0][0x3c8] ;  /* 0x0000f200ff4adb82 */ /* 0x000ea20000000a00 */
[----:B0-----:R-:W-:-:S05]  /*2c40*/  @!P5 IMAD.WIDE R76, R50, 0x4, R76 ;  /* 0x00000004324cd825 */ /* 0x001fca00078e024c */
[----:B------:R0:W-:Y:S01]  /*2c50*/  @!P5 STG.E desc[UR8][R76.64], R49 ;  /* 0x000000314c00d986 */ /* 0x0001e2000c101908 */
[----:B--2---:R-:W-:-:S05]  /*2c60*/  @!P5 IMAD.WIDE R74, R48, 0x4, R74 ;  /* 0x00000004304ad825 */ /* 0x004fca00078e024a */
[----:B-1----:R0:W-:Y:S01]  /*2c70*/  @!P5 STG.E desc[UR8][R74.64], R67 ;  /* 0x000000434a00d986 */ /* 0x0021e2000c101908 */
[----:B------:R-:W-:Y:S05]  /*2c80*/  @!P0 BRA `(.L_x_16368) ;  /* 0x0000000000608947 */ /* 0x000fea0003800000 */
[--C-:B------:R-:W-:Y:S01]  /*2c90*/  FADD.FTZ R50, R24, -R66.reuse ;  /* 0x8000004218327221 */ /* 0x100fe20000010000 */
[----:B0-----:R-:W-:Y:S02]  /*2ca0*/  HADD2.F32 R49, -RZ, R70.H0_H0 ;  /* 0x20000046ff317230 */ /* 0x001fe40000004100 */
[----:B------:R-:W-:Y:S01]  /*2cb0*/  FADD.FTZ R74, R25, -R66 ;  /* 0x80000042194a7221 */ /* 0x000fe20000010000 */
[----:B------:R-:W-:Y:S02]  /*2cc0*/  HADD2.F32 R48, -RZ, R52.H0_H0 ;  /* 0x20000034ff307230 */ /* 0x000fe40000004100 */
[C---:B------:R-:W-:Y:S01]  /*2cd0*/  FMUL.FTZ R51, R67.reuse, R50 ;  /* 0x0000003243337220 */ /* 0x040fe20000410000 */
[----:B------:R-:W0:Y:S01]  /*2ce0*/  LDC.64 R78, c[0x0][0x428] ;  /* 0x00010a00ff4e7b82 */ /* 0x000e220000000a00 */
[----:B------:R-:W-:Y:S02]  /*2cf0*/  HADD2.F32 R50, -RZ, R71.H0_H0 ;  /* 0x20000047ff327230 */ /* 0x000fe40000004100 */
[----:B------:R-:W-:Y:S01]  /*2d00*/  FMUL.FTZ R74, R67, R74 ;  /* 0x0000004a434a7220 */ /* 0x000fe20000410000 */
[----:B------:R-:W-:Y:S01]  /*2d10*/  FFMA.FTZ R48, R51, R49, R48 ;  /* 0x0000003133307223 */ /* 0x000fe20000010030 */
[----:B------:R-:W-:-:S02]  /*2d20*/  HADD2.F32 R49, -RZ, R86.H0_H0 ;  /* 0x20000056ff317230 */ /* 0x000fc40000004100 */
[--C-:B------:R-:W-:Y:S01]  /*2d30*/  FADD.FTZ R76, R27, -R66.reuse ;  /* 0x800000421b4c7221 */ /* 0x100fe20000010000 */
[----:B------:R-:W-:Y:S02]  /*2d40*/  HADD2.F32 R51, -RZ, R70.H1_H1 ;  /* 0x30000046ff337230 */ /* 0x000fe40000004100 */
[----:B------:R-:W-:Y:S01]  /*2d50*/  FFMA.FTZ R49, R74, R50, R49 ;  /* 0x000000324a317223 */ /* 0x000fe20000010031 */
[----:B------:R-:W-:Y:S01]  /*2d60*/  FADD.FTZ R50, R26, -R66 ;  /* 0x800000421a327221 */ /* 0x000fe20000010000 */
[----:B------:R-:W-:Y:S02]  /*2d70*/  HADD2.F32 R74, -RZ, R71.H1_H1 ;  /* 0x30000047ff4a7230 */ /* 0x000fe40000004100 */
[C---:B------:R-:W-:Y:S01]  /*2d80*/  FMUL.FTZ R76, R67.reuse, R76 ;  /* 0x0000004c434c7220 */ /* 0x040fe20000410000 */
[----:B------:R-:W-:Y:S01]  /*2d90*/  FMUL.FTZ R75, R67, R50 ;  /* 0x00000032434b7220 */ /* 0x000fe20000410000 */
[----:B------:R-:W-:-:S05]  /*2da0*/  HADD2.F32 R50, -RZ, R53.H0_H0 ;  /* 0x20000035ff327230 */ /* 0x000fca0000004100 */
[----:B------:R-:W-:Y:S01]  /*2db0*/  FFMA.FTZ R50, R75, R51, R50 ;  /* 0x000000334b327223 */ /* 0x000fe20000010032 */
[----:B------:R-:W-:Y:S02]  /*2dc0*/  HADD2.F32 R51, -RZ, R86.H1_H1 ;  /* 0x30000056ff337230 */ /* 0x000fe40000004100 */
[C---:B0-----:R-:W-:Y:S01]  /*2dd0*/  IMAD.WIDE.U32 R78, R55.reuse, 0x10, R78 ;  /* 0x00000010374e7825 */ /* 0x041fe200078e004e */
[----:B------:R-:W-:-:S03]  /*2de0*/  IADD3 R55, PT, PT, R55, 0x80, RZ ;  /* 0x0000008037377810 */ /* 0x000fc60007ffe0ff */
[----:B------:R-:W-:-:S05]  /*2df0*/  FFMA.FTZ R51, R76, R74, R51 ;  /* 0x0000004a4c337223 */ /* 0x000fca0000010033 */
[----:B------:R1:W-:Y:S02]  /*2e00*/  STG.E.128 desc[UR8][R78.64], R48 ;  /* 0x000000304e007986 */ /* 0x0003e4000c101d08 */
.L_x_16368:
[----:B------:R-:W-:Y:S05]  /*2e10*/  BSYNC.RECONVERGENT B0 ;  /* 0x0000000000007941 */ /* 0x000fea0003800200 */
.L_x_16367:
[----:B------:R-:W-:Y:S01]  /*2e20*/  ISETP.GE.U32.AND P0, PT, R54, 0x100, PT ;  /* 0x000001003600780c */ /* 0x000fe20003f06070 */
[----:B------:R-:W-:-:S12]  /*2e30*/  BSSY.RECONVERGENT B0, `(.L_x_16369) ;  /* 0x000001a000007945 */ /* 0x000fd80003800200 */
[----:B------:R-:W-:Y:S05]  /*2e40*/  @!P0 BRA `(.L_x_16370) ;  /* 0x0000000000608947 */ /* 0x000fea0003800000 */
[--C-:B-1----:R-:W-:Y:S01]  /*2e50*/  FADD.FTZ R50, R28, -R66.reuse ;  /* 0x800000421c327221 */ /* 0x102fe20000010000 */
        /* <DEDUP_REMOVED lines=23> */
.L_x_16370:
[----:B------:R-:W-:Y:S05]  /*2fd0*/  BSYNC.RECONVERGENT B0 ;  /* 0x0000000000007941 */ /* 0x000fea0003800200 */
.L_x_16369:
[----:B------:R-:W-:Y:S04]  /*2fe0*/  BSSY.RECONVERGENT B0, `(.L_x_16371) ;  /* 0x000001a000007945 */ /* 0x000fe80003800200 */
[----:B------:R-:W-:Y:S05]  /*2ff0*/  @!P1 BRA `(.L_x_16372) ;  /* 0x0000000000609947 */ /* 0x000fea0003800000 */
[--C-:B-12---:R-:W-:Y:S01]  /*3000*/  FADD.FTZ R50, R32, -R66.reuse ;  /* 0x8000004220327221 */ /* 0x106fe20000010000 */
        /* <DEDUP_REMOVED lines=9> */
[----:B------:R-:W-:Y:S02]  /*30a0*/  HADD2.F32 R51, -RZ, R80.H1_H1 ;  /* 0x30000050ff337230 */ /* 0x000fe40000004100 */
[----:B------:R-:W-:Y:S02]  /*30b0*/  HADD2.F32 R76, -RZ, R88.H1_H1 ;  /* 0x30000058ff4c7230 */ /* 0x000fe40000004100 */
[----:B------:R-:W-:Y:S01]  /*30c0*/  FFMA.FTZ R49, R74, R50, R49 ;  /* 0x000000324a317223 */ /* 0x000fe20000010031 */
[--C-:B------:R-:W-:Y:S01]  /*30d0*/  FADD.FTZ R50, R34, -R66.reuse ;  /* 0x8000004222327221 */ /* 0x100fe20000010000 */
[----:B------:R-:W-:-:S03]  /*30e0*/  FADD.FTZ R74, R35, -R66 ;  /* 0x80000042234a7221 */ /* 0x000fc60000010000 */
[----:B------:R-:W-:Y:S01]  /*30f0*/  FMUL.FTZ R75, R67, R50 ;  /* 0x00000032434b7220 */ /* 0x000fe20000410000 */
[----:B------:R-:W-:-:S05]  /*3100*/  HADD2.F32 R50, -RZ, R17.H0_H0 ;  /* 0x20000011ff327230 */ /* 0x000fca0000004100 */
[----:B------:R-:W-:Y:S01]  /*3110*/  FFMA.FTZ R50, R75, R51, R50 ;  /* 0x000000334b327223 */ /* 0x000fe20000010032 */
[----:B------:R-:W-:Y:S01]  /*3120*/  FMUL.FTZ R51, R67, R74 ;  /* 0x0000004a43337220 */ /* 0x000fe20000410000 */
[----:B------:R-:W-:Y:S02]  /*3130*/  HADD2.F32 R74, -RZ, R81.H1_H1 ;  /* 0x30000051ff4a7230 */ /* 0x000fe40000004100 */
[C---:B0-----:R-:W-:Y:S01]  /*3140*/  IMAD.WIDE.U32 R78, R55.reuse, 0x10, R78 ;  /* 0x00000010374e7825 */ /* 0x041fe200078e004e */
[----:B------:R-:W-:-:S03]  /*3150*/  IADD3 R55, PT, PT, R55, 0x80, RZ ;  /* 0x0000008037377810 */ /* 0x000fc60007ffe0ff */
[----:B------:R-:W-:-:S05]  /*3160*/  FFMA.FTZ R51, R51, R74, R76 ;  /* 0x0000004a33337223 */ /* 0x000fca000001004c */
[----:B------:R3:W-:Y:S02]  /*3170*/  STG.E.128 desc[UR8][R78.64], R48 ;  /* 0x000000304e007986 */ /* 0x0007e4000c101d08 */
.L_x_16372:
[----:B------:R-:W-:Y:S05]  /*3180*/  BSYNC.RECONVERGENT B0 ;  /* 0x0000000000007941 */ /* 0x000fea0003800200 */
.L_x_16371:
[----:B------:R-:W-:Y:S04]  /*3190*/  BSSY.RECONVERGENT B0, `(.L_x_16373) ;  /* 0x000001a000007945 */ /* 0x000fe80003800200 */
[----:B------:R-:W-:Y:S05]  /*31a0*/  @!P2 BRA `(.L_x_16374) ;  /* 0x000000000060a947 */ /* 0x000fea0003800000 */
[--C-:B-123--:R-:W-:Y:S01]  /*31b0*/  FADD.FTZ R50, R36, -R66.reuse ;  /* 0x8000004224327221 */ /* 0x10efe20000010000 */
        /* <DEDUP_REMOVED lines=23> */
.L_x_16374:
[----:B------:R-:W-:Y:S05]  /*3330*/  BSYNC.RECONVERGENT B0 ;  /* 0x0000000000007941 */ /* 0x000fea0003800200 */
.L_x_16373:
[----:B------:R-:W-:Y:S04]  /*3340*/  BSSY.RECONVERGENT B0, `(.L_x_16375) ;  /* 0x000001a000007945 */ /* 0x000fe80003800200 */
[----:B------:R-:W-:Y:S05]  /*3350*/  @!P3 BRA `(.L_x_16376) ;  /* 0x000000000060b947 */ /* 0x000fea0003800000 */
[--C-:B-1234-:R-:W-:Y:S01]  /*3360*/  FADD.FTZ R50, R40, -R66.reuse ;  /* 0x8000004228327221 */ /* 0x11efe20000010000 */
        /* <DEDUP_REMOVED lines=23> */
.L_x_16376:
[----:B------:R-:W-:Y:S05]  /*34e0*/  BSYNC.RECONVERGENT B0 ;  /* 0x0000000000007941 */ /* 0x000fea0003800200 */
.L_x_16375:
[----:B------:R-:W-:Y:S04]  /*34f0*/  BSSY.RECONVERGENT B0, `(.L_x_16377) ;  /* 0x0000011000007945 */ /* 0x000fe80003800200 */
[----:B------:R-:W-:Y:S05]  /*3500*/  @!P4 BRA `(.L_x_16378) ;  /* 0x00000000003cc947 */ /* 0x000fea0003800000 */
[----:B0-----:R-:W0:Y:S01]  /*3510*/  LDC.64 R76, c[0x0][0x428] ;  /* 0x00010a00ff4c7b82 */ /* 0x001e220000000a00 */
[--C-:B-1234-:R-:W-:Y:S01]  /*3520*/  FADD.FTZ R48, R44, -R66.reuse ;  /* 0x800000422c307221 */ /* 0x11efe20000010000 */
        /* <DEDUP_REMOVED lines=13> */
.L_x_16378:
[----:B------:R-:W-:Y:S05]  /*3600*/  BSYNC.RECONVERGENT B0 ;  /* 0x0000000000007941 */ /* 0x000fea0003800200 */
.L_x_16377:
[----:B------:R-:W-:Y:S02]  /*3610*/  UIADD3 UR6, UPT, UPT, UR6, UR14, URZ ;  /* 0x0000000e06067290 */ /* 0x000fe4000fffe0ff */
[----:B------:R-:W-:Y:S02]  /*3620*/  UPLOP3.LUT UP1, UPT, UPT, UPT, UP1, 0x40, 0x4 ;  /* 0x000000000004789c */ /* 0x000fe40003f2e810 */
[----:B------:R-:W-:-:S09]  /*3630*/  UISETP.GE.AND UP2, UPT, UR6, UR15, UPT ;  /* 0x0000000f0600728c */ /* 0x000fd2000bf46270 */
[----:B------:R-:W-:Y:S05]  /*3640*/  BRA.U !UP2, `(.L_x_16379) ;  /* 0xffffffd90a7c7547 */ /* 0x000fea000b83ffff */
[----:B------:R-:W-:Y:S05]  /*3650*/  EXIT ;  /* 0x000000000000794d */ /* 0x000fea0003800000 */
.L_x_16380:
        /* <DEDUP_REMOVED lines=10> */
.L_x_20863:


//--------------------- .text._ZN10layer_norm13ln_fwd_kernelINS_13Kernel_traitsI6__halfffffjLj3072ELj1ELj1ELj4ELj16ENS_18Kernel_traits_baseILj3072ES2_ffffjLj128EEEEELb0ELb1ELb0ELb1EEEvNS_9FwdParamsE --------------------------
	.section	.text._ZN10layer_norm13ln_fwd_kernelINS_13Kernel_traitsI6__halfffffjLj3072ELj1ELj1ELj4ELj16ENS_18Kernel_traits_baseILj3072ES2_ffffjLj128EEEEELb0ELb1ELb0ELb1EEEvNS_9FwdParamsE,"ax",@progbits
	.align	128
        .global         _ZN10layer_norm13ln_fwd_kernelINS_13Kernel_traitsI6__halfffffjLj3072ELj1ELj1ELj4ELj16ENS_18Kernel_traits_baseILj3072ES2_ffffjLj128EEEEELb0ELb1ELb0ELb1EEEvNS_9FwdParamsE
        .type           _ZN10layer_norm13ln_fwd_kernelINS_13Kernel_traitsI6__halfffffjLj3072ELj1ELj1ELj4ELj16ENS_18Kernel_traits_baseILj3072ES2_ffffjLj128EEEEELb0ELb1ELb0ELb1EEEvNS_9FwdParamsE,@function
        .size           _ZN10layer_norm13ln_fwd_kernelINS_13Kernel_traitsI6__halfffffjLj3072ELj1ELj1ELj4ELj16ENS_18Kernel_traits_baseILj3072ES2_ffffjLj128EEEEELb0ELb1ELb0ELb1EEEvNS_9FwdParamsE,(.L_x_20864 - _ZN10layer_norm13ln_fwd_kernelINS_13Kernel_traitsI6__halfffffjLj3072ELj1ELj1ELj4ELj16ENS_18Kernel_traits_baseILj3072ES2_ffffjLj128EEEEELb0ELb1ELb0ELb1EEEvNS_9FwdParamsE)
        .other          _ZN10layer_norm13ln_fwd_kernelINS_13Kernel_traitsI6__halfffffjLj3072ELj1ELj1ELj4ELj16ENS_18Kernel_traits_baseILj3072ES2_ffffjLj128EEEEELb0ELb1ELb0ELb1EEEvNS_9FwdParamsE,@"STO_CUDA_ENTRY STV_DEFAULT"
_ZN10layer_norm13ln_fwd_kernelINS_13Kernel_traitsI6__halfffffjLj3072ELj1ELj1ELj4ELj16ENS_18Kernel_traits_baseILj3072ES2_ffffjLj128EEEEELb0ELb1ELb0ELb1EEEvNS_9FwdParamsE:
.text._ZN10layer_norm13ln_fwd_kernelINS_13Kernel_traitsI6__halfffffjLj3072ELj1ELj1ELj4ELj16ENS_18Kernel_traits_baseILj3072ES2_ffffjLj128EEEEELb0ELb1ELb0ELb1EEEvNS_9FwdParamsE:
        /* <DEDUP_REMOVED lines=14> */
[----:B------:R0:W5:Y:S01]  /*00e0*/  LDG.E.64 R18, desc[UR6][R10.64] ;  /* 0x000000060a127981 */ /* 0x000162000c1e1b00 */
[----:B-1----:R-:W-:-:S03]  /*00f0*/  IMAD.WIDE.U32 R38, R78, 0x8, R38 ;  /* 0x000000084e267825 */ /* 0x002fc600078e0026 */
[----:B------:R0:W5:Y:S04]  /*0100*/  LDG.E.64 R22, desc[UR6][R10.64+0x400] ;  /* 0x000400060a167981 */ /* 0x000168000c1e1b00 */
[----:B------:R0:W5:Y:S01]  /*0110*/  LDG.E.64 R34, desc[UR6][R10.64+0x800] ;  /* 0x000800060a227981 */ /* 0x000162000c1e1b00 */
[----:B--2---:R-:W-:-:S03]  /*0120*/  IMAD.WIDE.U32 R40, R78, 0x8, R40 ;  /* 0x000000084e287825 */ /* 0x004fc600078e0028 */
[----:B------:R0:W5:Y:S04]  /*0130*/  LDG.E.64 R26, desc[UR6][R10.64+0xc00] ;  /* 0x000c00060a1a7981 */ /* 0x000168000c1e1b00 */
        /* <DEDUP_REMOVED lines=13> */
[----:B------:R0:W5:Y:S01]  /*0210*/  LDG.E.64 R12, desc[UR6][R38.64+0x1400] ;  /* 0x00140006260c7981 */ /* 0x000162000c1e1b00 */
[----:B------:R-:W-:Y:S05]  /*0220*/  BRA `(.L_x_16382) ;  /* 0x0000000000587947 */ /* 0x000fea0003800000 */
.L_x_16381:
[----:B------:R-:W0:Y:S08]  /*0230*/  LDC.64 R4, c[0x0][0x3e8] ;  /* 0x0000fa00ff047b82 */ /* 0x000e300000000a00 */
[----:B------:R-:W1:Y:S01]  /*0240*/  LDC.64 R2, c[0x0][0x3d0] ;  /* 0x0000f400ff027b82 */ /* 0x000e620000000a00 */
[----:B0-----:R-:W-:-:S05]  /*0250*/  IMAD.WIDE.U32 R38, R78, 0x8, R4 ;  /* 0x000000084e267825 */ /* 0x001fca00078e0004 */
[----:B------:R-:W5:Y:S01]  /*0260*/  LDG.E.64 R20, desc[UR6][R38.64] ;  /* 0x0000000626147981 */ /* 0x000f62000c1e1b00 */
[----:B-1----:R-:W-:-:S03]  /*0270*/  IMAD.WIDE.U32 R2, R78, 0x8, R2 ;  /* 0x000000084e027825 */ /* 0x002fc600078e0002 */
[----:B------:R-:W5:Y:S04]  /*0280*/  LDG.E.64 R24, desc[UR6][R38.64+0x400] ;  /* 0x0004000626187981 */ /* 0x000f68000c1e1b00 */
[----:B------:R-:W5:Y:S04]  /*0290*/  LDG.E.64 R28, desc[UR6][R38.64+0x800] ;  /* 0x00080006261c7981 */ /* 0x000f68000c1e1b00 */
[----:B------:R-:W5:Y:S04]  /*02a0*/  LDG.E.64 R30, desc[UR6][R38.64+0xc00] ;  /* 0x000c0006261e7981 */ /* 0x000f68000c1e1b00 */
[----:B------:R-:W5:Y:S04]  /*02b0*/  LDG.E.64 R32, desc[UR6][R38.64+0x1000] ;  /* 0x0010000626207981 */ /* 0x000f68000c1e1b00 */
[----:B------:R-:W5:Y:S01]  /*02c0*/  LDG.E.64 R36, desc[UR6][R38.64+0x1400] ;  /* 0x0014000626247981 */ /* 0x000f62000c1e1b00 */
[----:B------:R-:W-:-:S02]  /*02d0*/  CS2R R12, SRZ ;  /* 0x00000000000c7805 */ /* 0x000fc4000001ff00 */
[----:B------:R-:W-:Y:S02]  /*02e0*/  CS2R R10, SRZ ;  /* 0x00000000000a7805 */ /* 0x000fe4000001ff00 */
[----:B------:R-:W-:Y:S01]  /*02f0*/  CS2R R8, SRZ ;  /* 0x0000000000087805 */ /* 0x000fe2000001ff00 */
[----:B------:R-:W5:Y:S01]  /*0300*/  LDG.E.64 R18, desc[UR6][R2.64] ;  /* 0x0000000602127981 */ /* 0x000f62000c1e1b00 */
[----:B------:R-:W-:Y:S02]  /*0310*/  CS2R R6, SRZ ;  /* 0x0000000000067805 */ /* 0x000fe4000001ff00 */
[----:B------:R-:W-:Y:S01]  /*0320*/  CS2R R4, SRZ ;  /* 0x0000000000047805 */ /* 0x000fe2000001ff00 */
[----:B------:R-:W5:Y:S04]  /*0330*/  LDG.E.64 R22, desc[UR6][R2.64+0x400] ;  /* 0x0004000602167981 */ /* 0x000f68000c1e1b00 */
[----:B------:R-:W5:Y:S04]  /*0340*/  LDG.E.64 R34, desc[UR6][R2.64+0x800] ;  /* 0x0008000602227981 */ /* 0x000f68000c1e1b00 */
[----:B------:R-:W5:Y:S04]  /*0350*/  LDG.E.64 R26, desc[UR6][R2.64+0xc00] ;  /* 0x000c0006021a7981 */ /* 0x000f68000c1e1b00 */
[----:B------:R-:W5:Y:S04]  /*0360*/  LDG.E.64 R16, desc[UR6][R2.64+0x1000] ;  /* 0x0010000602107981 */ /* 0x000f68000c1e1b00 */
[----:B------:R0:W5:Y:S02]  /*0370*/  LDG.E.64 R14, desc[UR6][R2.64+0x1400] ;  /* 0x00140006020e7981 */ /* 0x000164000c1e1b00 */
[----:B0-----:R-:W-:-:S07]  /*0380*/  CS2R R2, SRZ ;  /* 0x0000000000027805 */ /* 0x001fce000001ff00 */
.L_x_16382:
[----:B------:R-:W1:Y:S02]  /*0390*/  LDCU UR4, c[0x0][0x384] ;  /* 0x00007080ff0477ac */ /* 0x000e640008000800 */
[----:B-1----:R-:W-:-:S13]  /*03a0*/  ISETP.GE.AND P0, PT, R81, UR4, PT ;  /* 0x0000000451007c0c */ /* 0x002fda000bf06270 */
[----:B------:R-:W-:Y:S05]  /*03b0*/  @P0 EXIT ;  /* 0x000000000000094d */ /* 0x000fea0003800000 */
[----:B-----5:R-:W-:Y:S01]  /*03c0*/  MOV R56, R16 ;  /* 0x0000001000387202 */ /* 0x020fe20000000f00 */
[----:B------:R-:W-:Y:S01]  /*03d0*/  UPLOP3.LUT UP0, UPT, UPT, UPT, UPT, 0x40, 0x4 ;  /* 0x000000000004789c */ /* 0x000fe20003f0e870 */
[----:B------:R-:W-:Y:S01]  /*03e0*/  MOV R57, R17 ;  /* 0x0000001100397202 */ /* 0x000fe20000000f00 */
[----:B------:R-:W1:Y:S01]  /*03f0*/  LDCU UR10, c[0x0][0x388] ;  /* 0x00007100ff0a77ac */ /* 0x000e620008000800 */
[--C-:B------:R-:W-:Y:S01]  /*0400*/  SHF.R.U64 R58, R16, 0x10, R17.reuse ;  /* 0x00000010103a7819 */ /* 0x100fe20000001211 */
[----:B------:R-:W-:Y:S01]  /*0410*/  HADD2.F32 R56, -RZ, R56.H0_H0 ;  /* 0x20000038ff387230 */ /* 0x000fe20000004100 */
[----:B------:R-:W-:Y:S01]  /*0420*/  SHF.R.U32.HI R59, RZ, 0x10, R17 ;  /* 0x00000010ff3b7819 */ /* 0x000fe20000011611 */
[----:B------:R-:W-:Y:S01]  /*0430*/  HADD2.F32 R57, -RZ, R57.H0_H0 ;  /* 0x20000039ff397230 */ /* 0x000fe20000004100 */
[----:B------:R-:W2:Y:S01]  /*0440*/  LDC.64 R16, c[0x0][0x3e0] ;  /* 0x0000f800ff107b82 */ /* 0x000ea20000000a00 */
[----:B------:R-:W-:Y:S01]  /*0450*/  MOV R90, R20 ;  /* 0x00000014005a7202 */ /* 0x000fe20000000f00 */
[----:B------:R-:W-:Y:S01]  /*0460*/  HADD2.F32 R58, -RZ, R58.H0_H0 ;  /* 0x2000003aff3a7230 */ /* 0x000fe20000004100 */
[----:B------:R-:W-:Y:S01]  /*0470*/  MOV R0, R21 ;  /* 0x0000001500007202 */ /* 0x000fe20000000f00 */
[----:B------:R-:W-:Y:S01]  /*0480*/  HADD2.F32 R59, -RZ, R59.H0_H0 ;  /* 0x2000003bff3b7230 */ /* 0x000fe20000004100 */
[--C-:B------:R-:W-:Y:S01]  /*0490*/  SHF.R.U64 R65, R2, 0x10, R3.reuse ;  /* 0x0000001002417819 */ /* 0x100fe20000001203 */
[----:B------:R-:W3:Y:S01]  /*04a0*/  LDCU.U8 UR12, c[0x0][0x410] ;  /* 0x00008200ff0c77ac */ /* 0x000ee20008000000 */
[----:B------:R-:W-:Y:S01]  /*04b0*/  PRMT R90, R90, 0x5410, R0 ;  /* 0x000054105a5a7816 */ /* 0x000fe20000000000 */
[----:B------:R-:W-:Y:S01]  /*04c0*/  HADD2.F32 R0, -RZ, R2.H0_H0 ;  /* 0x20000002ff007230 */ /* 0x000fe20000004100 */
[----:B------:R-:W-:Y:S01]  /*04d0*/  SHF.R.U32.HI R64, RZ, 0x10, R3 ;  /* 0x00000010ff407819 */ /* 0x000fe20000011603 */
[----:B------:R-:W-:Y:S01]  /*04e0*/  HADD2.F32 R2, -RZ, R3.H0_H0 ;  /* 0x20000003ff027230 */ /* 0x000fe20000004100 */
[--C-:B------:R-:W-:Y:S01]  /*04f0*/  SHF.R.U64 R67, R4, 0x10, R5.reuse ;  /* 0x0000001004437819 */ /* 0x100fe20000001205 */
[----:B------:R-:W-:Y:S01]  /*0500*/  HADD2.F32 R3, -RZ, R4.H0_H0 ;  /* 0x20000004ff037230 */ /* 0x000fe20000004100 */
[----:B------:R-:W-:Y:S01]  /*0510*/  SHF.R.U32.HI R66, RZ, 0x10, R5 ;  /* 0x00000010ff427819 */ /* 0x000fe20000011605 */
[----:B------:R-:W-:Y:S01]  /*0520*/  HADD2.F32 R4, -RZ, R5.H0_H0 ;  /* 0x20000005ff047230 */ /* 0x000fe20000004100 */
[----:B0-----:R-:W-:Y:S01]  /*0530*/  MOV R38, R25 ;  /* 0x0000001900267202 */ /* 0x001fe20000000f00 */
[----:B------:R-:W-:Y:S01]  /*0540*/  HADD2.F32 R5, -RZ, R6.H0_H0 ;  /* 0x20000006ff057230 */ /* 0x000fe20000004100 */
[--C-:B------:R-:W-:Y:S01]  /*0550*/  SHF.R.U64 R96, R24, 0x10, R25.reuse ;  /* 0x0000001018607819 */ /* 0x100fe20000001219 */
[----:B------:R-:W-:Y:S01]  /*0560*/  HADD2.F32 R65, -RZ, R65.H0_H0 ;  /* 0x20000041ff417230 */ /* 0x000fe20000004100 */
[----:B------:R-:W-:Y:S01]  /*0570*/  SHF.R.U32.HI R42, RZ, 0x10, R25 ;  /* 0x00000010ff2a7819 */ /* 0x000fe20000011619 */
[----:B------:R-:W-:Y:S01]  /*0580*/  HADD2.F32 R64, -RZ, R64.H0_H0 ;  /* 0x20000040ff407230 */ /* 0x000fe20000004100 */
[----:B------:R-:W-:Y:S01]  /*0590*/  MOV R39, R29 ;  /* 0x0000001d00277202 */ /* 0x000fe20000000f00 */
[----:B------:R-:W-:Y:S01]  /*05a0*/  HADD2.F32 R67, -RZ, R67.H0_H0 ;  /* 0x20000043ff437230 */ /* 0x000fe20000004100 */
[--C-:B------:R-:W-:Y:S01]  /*05b0*/  SHF.R.U64 R113, R28, 0x10, R29.reuse ;  /* 0x000000101c717819 */ /* 0x100fe2000000121d */
[----:B------:R-:W-:Y:S01]  /*05c0*/  HADD2.F32 R66, -RZ, R66.H0_H0 ;  /* 0x20000042ff427230 */ /* 0x000fe20000004100 */
[----:B------:R-:W-:Y:S01]  /*05d0*/  SHF.R.U32.HI R43, RZ, 0x10, R29 ;  /* 0x00000010ff2b7819 */ /* 0x000fe2000001161d */
[----:B------:R-:W0:Y:S01]  /*05e0*/  LDCU UR11, c[0x0][0x400] ;  /* 0x00008000ff0b77ac */ /* 0x000e220008000800 */
[----:B------:R-:W-:-:S02]  /*05f0*/  MOV R115, R30 ;  /* 0x0000001e00737202 */ /* 0x000fc40000000f00 */
[----:B------:R-:W-:Y:S01]  /*0600*/  SHF.R.U64 R117, R30, 0x10, R31 ;  /* 0x000000101e757819 */ /* 0x000fe2000000121f */
[----:B------:R-:W4:Y:S01]  /*0610*/  LDCU.64 UR8, c[0x0][0x3a0] ;  /* 0x00007400ff0877ac */ /* 0x000f220008000a00 */
[----:B------:R-:W-:Y:S02]  /*0620*/  MOV R119, R32 ;  /* 0x0000002000777202 */ /* 0x000fe40000000f00 */
[----:B------:R-:W-:Y:S02]  /*0630*/  SHF.R.U64 R121, R32, 0x10, R33 ;  /* 0x0000001020797819 */ /* 0x000fe40000001221 */
[----:B------:R-:W-:Y:S01]  /*0640*/  SHF.R.U64 R69, R6, 0x10, R7 ;  /* 0x0000001006457819 */ /* 0x000fe20000001207 */
[----:B------:R-:W-:Y:S01]  /*0650*/  HADD2.F32 R6, -RZ, R7.H0_H0 ;  /* 0x20000007ff067230 */ /* 0x000fe20000004100 */
[----:B------:R-:W-:Y:S02]  /*0660*/  MOV R94, R24 ;  /* 0x00000018005e7202 */ /* 0x000fe40000000f00 */
[----:B------:R-:W-:Y:S01]  /*0670*/  MOV R111, R28 ;  /* 0x0000001c006f7202 */ /* 0x000fe20000000f00 */
[----:B------:R-:W-:Y:S01]  /*0680*/  HADD2.F32 R69, -RZ, R69.H0_H0 ;  /* 0x20000045ff457230 */ /* 0x000fe20000004100 */
[----:B------:R-:W-:-:S02]  /*0690*/  MOV R32, R18 ;  /* 0x0000001200207202 */ /* 0x000fc40000000f00 */
[----:B------:R-:W-:Y:S02]  /*06a0*/  MOV R29, R19 ;  /* 0x00000013001d7202 */ /* 0x000fe40000000f00 */
[--C-:B------:R-:W-:Y:S01]  /*06b0*/  SHF.R.U64 R25, R18, 0x10, R19.reuse ;  /* 0x0000001012197819 */ /* 0x100fe20000001213 */
[----:B------:R-:W-:Y:S01]  /*06c0*/  HADD2.F32 R79, -RZ, R32.H0_H0 ;  /* 0x20000020ff4f7230 */ /* 0x000fe20000004100 */
[----:B------:R-:W-:Y:S02]  /*06d0*/  SHF.R.U32.HI R30, RZ, 0x10, R19 ;  /* 0x00000010ff1e7819 */ /* 0x000fe40000011613 */
[----:B------:R-:W-:Y:S01]  /*06e0*/  SHF.R.U32.HI R68, RZ, 0x10, R7 ;  /* 0x00000010ff447819 */ /* 0x000fe20000011607 */
[----:B------:R-:W-:Y:S01]  /*06f0*/  HADD2.F32 R7, -RZ, R8.H0_H0 ;  /* 0x20000008ff077230 */ /* 0x000fe20000004100 */
[--C-:B------:R-:W-:Y:S02]  /*0700*/  SHF.R.U64 R92, R20, 0x10, R21.reuse ;  /* 0x00000010145c7819 */ /* 0x100fe40000001215 */
[----:B------:R-:W-:Y:S01]  /*0710*/  SHF.R.U32.HI R41, RZ, 0x10, R21 ;  /* 0x00000010ff297819 */ /* 0x000fe20000011615 */
[----:B------:R-:W-:Y:S01]  /*0720*/  HADD2.F32 R68, -RZ, R68.H0_H0 ;  /* 0x20000044ff447230 */ /* 0x000fe20000004100 */
[----:B------:R-:W-:-:S02]  /*0730*/  MOV R40, R31 ;  /* 0x0000001f00287202 */ /* 0x000fc40000000f00 */
[----:B------:R-:W-:Y:S02]  /*0740*/  SHF.R.U32.HI R44, RZ, 0x10, R31 ;  /* 0x00000010ff2c7819 */ /* 0x000fe4000001161f */
[----:B------:R-:W-:Y:S02]  /*0750*/  MOV R28, R22 ;  /* 0x00000016001c7202 */ /* 0x000fe40000000f00 */
[----:B------:R-:W-:Y:S02]  /*0760*/  MOV R19, R23 ;  /* 0x0000001700137202 */ /* 0x000fe40000000f00 */
[--C-:B------:R-:W-:Y:S02]  /*0770*/  SHF.R.U64 R18, R22, 0x10, R23.reuse ;  /* 0x0000001016127819 */ /* 0x100fe40000001217 */
[----:B------:R-:W-:Y:S02]  /*0780*/  SHF.R.U32.HI R24, RZ, 0x10, R23 ;  /* 0x00000010ff187819 */ /* 0x000fe40000011617 */
[----:B--2---:R-:W-:Y:S01]  /*0790*/  ISETP.NE.U32.AND P0, PT, R16, RZ, PT ;  /* 0x000000ff1000720c */ /* 0x004fe20003f05070 */
[----:B------:R-:W-:Y:S01]  /*07a0*/  HADD2.F32 R16, -RZ, R28.H0_H0 ;  /* 0x2000001cff107230 */ /* 0x000fe20000004100 */
[----:B------:R-:W-:Y:S01]  /*07b0*/  SHF.R.U64 R71, R8, 0x10, R9 ;  /* 0x0000001008477819 */ /* 0x000fe20000001209 */
[----:B------:R-:W-:Y:S01]  /*07c0*/  HADD2.F32 R8, -RZ, R9.H0_H0 ;  /* 0x20000009ff087230 */ /* 0x000fe20000004100 */
[----:B------:R-:W-:Y:S01]  /*07d0*/  MOV R31, R33 ;  /* 0x00000021001f7202 */ /* 0x000fe20000000f00 */
[----:B------:R-:W-:Y:S01]  /*07e0*/  HADD2.F32 R18, -RZ, R18.H0_H0 ;  /* 0x20000012ff127230 */ /* 0x000fe20000004100 */
[----:B------:R-:W-:Y:S01]  /*07f0*/  SHF.R.U32.HI R45, RZ, 0x10, R33 ;  /* 0x00000010ff2d7819 */ /* 0x000fe20000011621 */
[----:B------:R-:W-:Y:S01]  /*0800*/  HADD2.F32 R71, -RZ, R71.H0_H0 ;  /* 0x20000047ff477230 */ /* 0x000fe20000004100 */
[----:B------:R-:W-:-:S02]  /*0810*/  MOV R123, R36 ;  /* 0x00000024007b7202 */ /* 0x000fc40000000f00 */
[----:B------:R-:W-:Y:S02]  /*0820*/  SHF.R.U64 R125, R36, 0x10, R37 ;  /* 0x00000010247d7819 */ /* 0x000fe40000001225 */
[----:B------:R-:W-:Y:S02]  /*0830*/  MOV R20, R34 ;  /* 0x0000002200147202 */ /* 0x000fe40000000f00 */
[----:B------:R-:W-:Y:S02]  /*0840*/  MOV R21, R35 ;  /* 0x0000002300157202 */ /* 0x000fe40000000f00 */
        /* <DEDUP_REMOVED lines=30> */
[----:B------:R-:W-:Y:S01]  /*0a30*/  MOV R33, R37 ;  /* 0x0000002500217202 */ /* 0x000fe20000000f00 */
[----:B------:R-:W-:Y:S01]  /*0a40*/  HADD2.F32 R60, -RZ, R60.H0_H0 ;  /* 0x2000003cff3c7230 */ /* 0x000fe20000004100 */
[----:B------:R-:W-:Y:S01]  /*0a50*/  SHF.R.U32.HI R36, RZ, 0x10, R37 ;  /* 0x00000010ff247819 */ /* 0x000fe20000011625 */
[----:B------:R-:W-:Y:S01]  /*0a60*/  HADD2.F32 R61, -RZ, R61.H0_H0 ;  /* 0x2000003dff3d7230 */ /* 0x000fe20000004100 */
[----:B------:R-:W-:Y:S01]  /*0a70*/  LOP3.LUT R27, R78, 0x60, RZ, 0xc0, !PT ;  /* 0x000000604e1b7812 */ /* 0x000fe200078ec0ff */
[----:B------:R-:W-:Y:S01]  /*0a80*/  HADD2.F32 R62, -RZ, R62.H0_H0 ;  /* 0x2000003eff3e7230 */ /* 0x000fe20000004100 */
[----:B------:R-:W-:Y:S01]  /*0a90*/  ISETP.NE.AND.EX P0, PT, R17, RZ, PT, P0 ;  /* 0x000000ff1100720c */ /* 0x000fe20003f05300 */
[----:B------:R-:W-:Y:S01]  /*0aa0*/  HADD2.F32 R17, -RZ, R19.H0_H0 ;  /* 0x20000013ff117230 */ /* 0x000fe20000004100 */
[----:B------:R-:W-:Y:S01]  /*0ab0*/  PRMT R92, R92, 0x5410, R41 ;  /* 0x000054105c5c7816 */ /* 0x000fe20000000029 */
        /* <DEDUP_REMOVED lines=13> */
[----:B------:R-:W-:-:S02]  /*0b90*/  PRMT R119, R119, 0x5410, R31 ;  /* 0x0000541077777816 */ /* 0x000fc4000000001f */
[----:B------:R-:W-:Y:S02]  /*0ba0*/  PRMT R121, R121, 0x5410, R45 ;  /* 0x0000541079797816 */ /* 0x000fe4000000002d */
[----:B------:R-:W-:Y:S02]  /*0bb0*/  PRMT R123, R123, 0x5410, R33 ;  /* 0x000054107b7b7816 */ /* 0x000fe40000000021 */
[----:B------:R-:W-:Y:S02]  /*0bc0*/  PRMT R125, R125, 0x5410, R36 ;  /* 0x000054107d7d7816 */ /* 0x000fe40000000024 */
[----:B01-34-:R-:W-:-:S07]  /*0bd0*/  LOP3.LUT R80, R27, 0x1f, R78, 0xf8, !PT ;  /* 0x0000001f1b507812 */ /* 0x01bfce00078ef84e */
.L_x_16396:
[----:B------:R-:W-:Y:S01]  /*0be0*/  ISETP.NE.U32.AND P1, PT, RZ, UR8, PT ;  /* 0x00000008ff007c0c */ /* 0x000fe2000bf25070 */
[----:B0-----:R-:W0:Y:S01]  /*0bf0*/  LDC.64 R48, c[0x0][0x390] ;  /* 0x0000e400ff307b82 */ /* 0x001e220000000a00 */
[----:B------:R-:W-:Y:S02]  /*0c00*/  IMAD R24, R81, UR10, RZ ;  /* 0x0000000a51187c24 */ /* 0x000fe4000f8e02ff */
[----:B------:R-:W-:Y:S01]  /*0c10*/  HFMA2 R88, -RZ, RZ, 1.875, 0 ;  /* 0x3f800000ff587431 */ /* 0x000fe200000001ff */
[----:B------:R-:W-:Y:S02]  /*0c20*/  ISETP.NE.AND.EX P1, PT, RZ, UR9, PT, P1 ;  /* 0x00000009ff007c0c */ /* 0x000fe4000bf25310 */
[----:B------:R-:W-:Y:S02]  /*0c30*/  SHF.R.S32.HI R25, RZ, 0x1f, R24 ;  /* 0x0000001fff197819 */ /* 0x000fe40000011418 */
[----:B------:R-:W1:Y:S02]  /*0c40*/  @P0 LDC.64 R32, c[0x0][0x3e0] ;  /* 0x0000f800ff200b82 */ /* 0x000e640000000a00 */
[----:B------:R-:W-:-:S04]  /*0c50*/  LEA.HI R25, R25, R24, RZ, 0x2 ;  /* 0x0000001819197211 */ /* 0x000fc800078f10ff */
[----:B------:R-:W-:-:S03]  /*0c60*/  LEA.HI.SX32 R83, R25, R80, 0x1e ;  /* 0x0000005019537211 */ /* 0x000fc600078ff2ff */
[----:B------:R-:W2:Y:S02]  /*0c70*/  @P1 LDC.64 R30, c[0x0][0x3a0] ;  /* 0x0000e800ff1e1b82 */ /* 0x000ea40000000a00 */
[----:B0-----:R-:W-:-:S06]  /*0c80*/  IMAD.WIDE.U32 R24, R83, 0x10, R48 ;  /* 0x0000001053187825 */ /* 0x001fcc00078e0030 */
[----:B------:R-:W0:Y:S01]  /*0c90*/  LDC.64 R84, c[0x0][0x3a8] ;  /* 0x0000ea00ff547b82 */ /* 0x000e220000000a00 */
[----:B------:R-:W3:Y:S01]  /*0ca0*/  LDG.E.128 R24, desc[UR6][R24.64] ;  /* 0x0000000618187981 */ /* 0x000ee2000c1e1d00 */
[----:B-1----:R-:W-:-:S06]  /*0cb0*/  @P0 IMAD.WIDE R32, R81, 0x4, R32 ;  /* 0x0000000451200825 */ /* 0x002fcc00078e0220 */
[----:B------:R-:W1:Y:S01]  /*0cc0*/  @P1 LDC.64 R28, c[0x0][0x3a0] ;  /* 0x0000e800ff1c1b82 */ /* 0x000e620000000a00 */
[----:B------:R-:W3:Y:S01]  /*0cd0*/  @P0 LDG.E R88, desc[UR6][R32.64] ;  /* 0x0000000620580981 */ /* 0x000ee2000c1e1900 */
[----:B--2---:R-:W-:-:S05]  /*0ce0*/  @P1 IMAD.WIDE.U32 R30, R83, 0x10, R30 ;  /* 0x00000010531e1825 */ /* 0x004fca00078e001e */
[----:B------:R2:W4:Y:S01]  /*0cf0*/  @P1 LDG.E.128 R44, desc[UR6][R30.64] ;  /* 0x000000061e2c1981 */ /* 0x000522000c1e1d00 */
[----:B------:R-:W-:Y:S01]  /*0d00*/  @P1 HADD2.F32 R41, -RZ, R92.H0_H0 ;  /* 0x2000005cff291230 */ /* 0x000fe20000004100 */
[----:B------:R-:W-:Y:S01]  /*0d10*/  IADD3 R89, PT, PT, R83, 0x80, RZ ;  /* 0x0000008053597810 */ /* 0x000fe20007ffe0ff */
[--C-:B------:R-:W-:Y:S02]  /*0d20*/  @P1 HADD2.F32 R42, -RZ, R90.reuse.H1_H1 ;  /* 0x3000005aff2a1230 */ /* 0x100fe40000004100 */
[----:B------:R-:W-:Y:S02]  /*0d30*/  @P1 HADD2.F32 R40, -RZ, R90.H0_H0 ;  /* 0x2000005aff281230 */ /* 0x000fe40000004100 */
[----:B------:R-:W-:Y:S02]  /*0d40*/  @P1 HADD2.F32 R43, -RZ, R92.H1_H1 ;  /* 0x3000005cff2b1230 */ /* 0x000fe40000004100 */
[----:B--2---:R-:W-:-:S04]  /*0d50*/  IMAD.WIDE.U32 R30, R89, 0x10, R48 ;  /* 0x00000010591e7825 */ /* 0x004fc800078e0030 */
[----:B-1----:R-:W-:-:S04]  /*0d60*/  @P1 IMAD.WIDE.U32 R28, R89, 0x10, R28 ;  /* 0x00000010591c1825 */ /* 0x002fc800078e001c */
[-C--:B---3--:R-:W-:Y:S01]  /*0d70*/  @P1 FMUL.FTZ R34, R25, R88.reuse ;  /* 0x0000005819221220 */ /* 0x088fe20000410000 */
[-C--:B------:R-:W-:Y:S01]  /*0d80*/  @P1 FMUL.FTZ R33, R26, R88.reuse ;  /* 0x000000581a211220 */ /* 0x080fe20000410000 */
[-C--:B------:R-:W-:Y:S02]  /*0d90*/  @P1 FMUL.FTZ R35, R24, R88.reuse ;  /* 0x0000005818231220 */ /* 0x080fe40000410000 */
[----:B----4-:R-:W-:Y:S01]  /*0da0*/  @P1 FFMA.FTZ R41, R34, R41, R45 ;  /* 0x0000002922291223 */ /* 0x010fe2000001002d */
[----:B------:R-:W-:Y:S01]  /*0db0*/  @P1 FMUL.FTZ R34, R27, R88 ;  /* 0x000000581b221220 */ /* 0x000fe20000410000 */
[----:B------:R-:W-:Y:S01]  /*0dc0*/  @P1 FFMA.FTZ R42, R33, R42, R46 ;  /* 0x0000002a212a1223 */ /* 0x000fe2000001002e */
[----:B------:R-:W-:Y:S01]  /*0dd0*/  @P1 FFMA.FTZ R40, R35, R40, R44 ;  /* 0x0000002823281223 */ /* 0x000fe2000001002c */
[----:B0-----:R-:W-:-:S04]  /*0de0*/  IMAD.WIDE.U32 R32, R83, 0x10, R84 ;  /* 0x0000001053207825 */ /* 0x001fc800078e0054 */
[----:B------:R-:W-:Y:S01]  /*0df0*/  @P1 FFMA.FTZ R43, R34, R43, R47 ;  /* 0x0000002b222b1223 */ /* 0x000fe2000001002f */
[----:B------:R-:W-:Y:S06]  /*0e00*/  @P1 BRA `(.L_x_16383) ;  /* 0x0000000000301947 */ /* 0x000fec0003800000 */
[-C--:B------:R-:W-:Y:S01]  /*0e10*/  FMUL.FTZ R41, R25, R88.reuse ;  /* 0x0000005819297220 */ /* 0x080fe20000410000 */
[-C--:B------:R-:W-:Y:S01]  /*0e20*/  FMUL.FTZ R42, R26, R88.reuse ;  /* 0x000000581a2a7220 */ /* 0x080fe20000410000 */
[----:B------:R-:W-:Y:S02]  /*0e30*/  HADD2.F32 R25, -RZ, R90.H0_H0 ;  /* 0x2000005aff197230 */ /* 0x000fe40000004100 */
[-C--:B------:R-:W-:Y:S01]  /*0e40*/  FMUL.FTZ R24, R24, R88.reuse ;  /* 0x0000005818187220 */ /* 0x080fe20000410000 */
[----:B------:R-:W-:Y:S02]  /*0e50*/  HADD2.F32 R26, -RZ, R92.H0_H0 ;  /* 0x2000005cff1a7230 */ /* 0x000fe40000004100 */
[----:B------:R-:W-:Y:S01]  /*0e60*/  FMUL.FTZ R27, R27, R88 ;  /* 0x000000581b1b7220 */ /* 0x000fe20000410000 */
[----:B------:R-:W-:Y:S02]  /*0e70*/  HADD2.F32 R35, -RZ, R90.H1_H1 ;  /* 0x3000005aff237230 */ /* 0x000fe40000004100 */
[----:B------:R-:W-:Y:S01]  /*0e80*/  FMUL.FTZ R40, R24, R25 ;  /* 0x0000001918287220 */ /* 0x000fe20000410000 */
[----:B------:R-:W-:-:S02]  /*0e90*/  HADD2.F32 R34, -RZ, R92.H1_H1 ;  /* 0x3000005cff227230 */ /* 0x000fc40000004100 */
[----:B------:R-:W-:Y:S01]  /*0ea0*/  FMUL.FTZ R41, R41, R26 ;  /* 0x0000001a29297220 */ /* 0x000fe20000410000 */
[----:B------:R-:W-:Y:S02]  /*0eb0*/  FMUL.FTZ R42, R42, R35 ;  /* 0x000000232a2a7220 */ /* 0x000fe40000410000 */
[----:B------:R-:W-:-:S07]  /*0ec0*/  FMUL.FTZ R43, R27, R34 ;  /* 0x000000221b2b7220 */ /* 0x000fce0000410000 */
.L_x_16383:
[----:B------:R0:W-:Y:S04]  /*0ed0*/  STG.E.128 desc[UR6][R32.64], R40 ;  /* 0x0000002820007986 */ /* 0x0001e8000c101d06 */
[----:B------:R0:W5:Y:S04]  /*0ee0*/  @P1 LDG.E.128 R44, desc[UR6][R28.64] ;  /* 0x000000061c2c1981 */ /* 0x000168000c1e1d00 */
[----:B------:R0:W5:Y:S01]  /*0ef0*/  LDG.E.128 R24, desc[UR6][R30.64] ;  /* 0x000000061e187981 */ /* 0x000162000c1e1d00 */
[----:B------:R-:W-:Y:S05]  /*0f00*/  @!P1 BRA `(.L_x_16384) ;  /* 0x0000000000349947 */ /* 0x000fea0003800000 */
[-C--:B0----5:R-:W-:Y:S01]  /*0f10*/  FMUL.FTZ R29, R24, R88.reuse ;  /* 0x00000058181d7220 */ /* 0x0a1fe20000410000 */
[-C--:B------:R-:W-:Y:S01]  /*0f20*/  FMUL.FTZ R24, R25, R88.reuse ;  /* 0x0000005819187220 */ /* 0x080fe20000410000 */
[-C--:B------:R-:W-:Y:S01]  /*0f30*/  FMUL.FTZ R25, R26, R88.reuse ;  /* 0x000000581a197220 */ /* 0x080fe20000410000 */
[----:B------:R-:W-:Y:S02]  /*0f40*/  HADD2.F32 R36, -RZ, R94.H0_H0 ;  /* 0x2000005eff247230 */ /* 0x000fe40000004100 */
[----:B------:R-:W-:Y:S01]  /*0f50*/  FMUL.FTZ R26, R27, R88 ;  /* 0x000000581b1a7220 */ /* 0x000fe20000410000 */
[----:B------:R-:W-:Y:S02]  /*0f60*/  HADD2.F32 R37, -RZ, R96.H0_H0 ;  /* 0x20000060ff257230 */ /* 0x000fe40000004100 */
[----:B------:R-:W-:Y:S02]  /*0f70*/  HADD2.F32 R38, -RZ, R94.H1_H1 ;  /* 0x3000005eff267230 */ /* 0x000fe40000004100 */
[----:B------:R-:W-:Y:S01]  /*0f80*/  FFMA.FTZ R36, R29, R36, R44 ;  /* 0x000000241d247223 */ /* 0x000fe2000001002c */
[----:B------:R-:W-:-:S02]  /*0f90*/  HADD2.F32 R39, -RZ, R96.H1_H1 ;  /* 0x30000060ff277230 */ /* 0x000fc40000004100 */
[----:B------:R-:W-:Y:S01]  /*0fa0*/  FFMA.FTZ R37, R24, R37, R45 ;  /* 0x0000002518257223 */ /* 0x000fe2000001002d */
[----:B------:R-:W-:Y:S02]  /*0fb0*/  FFMA.FTZ R38, R25, R38, R46 ;  /* 0x0000002619267223 */ /* 0x000fe4000001002e */
[----:B------:R-:W-:Y:S01]  /*0fc0*/  FFMA.FTZ R39, R26, R39, R47 ;  /* 0x000000271a277223 */ /* 0x000fe2000001002f */
[----:B------:R-:W-:Y:S06]  /*0fd0*/  BRA `(.L_x_16385) ;  /* 0x0000000000307947 */ /* 0x000fec0003800000 */
.L_x_16384:
[-C--:B-----5:R-:W-:Y:S01]  /*0fe0*/  FMUL.FTZ R37, R25, R88.reuse ;  /* 0x0000005819257220 */ /* 0x0a0fe20000410000 */
[-C--:B------:R-:W-:Y:S01]  /*0ff0*/  FMUL.FTZ R38, R26, R88.reuse ;  /* 0x000000581a267220 */ /* 0x080fe20000410000 */
[----:B------:R-:W-:Y:S02]  /*1000*/  HADD2.F32 R25, -RZ, R94.H0_H0 ;  /* 0x2000005eff197230 */ /* 0x000fe40000004100 */
[-C--:B------:R-:W-:Y:S01]  /*1010*/  FMUL.FTZ R24, R24, R88.reuse ;  /* 0x0000005818187220 */ /* 0x080fe20000410000 */
[----:B------:R-:W-:Y:S02]  /*1020*/  HADD2.F32 R26, -RZ, R96.H0_H0 ;  /* 0x20000060ff1a7230 */ /* 0x000fe40000004100 */
[----:B------:R-:W-:Y:S01]  /*1030*/  FMUL.FTZ R27, R27, R88 ;  /* 0x000000581b1b7220 */ /* 0x000fe20000410000 */
[----:B0-----:R-:W-:Y:S02]  /*1040*/  HADD2.F32 R29, -RZ, R94.H1_H1 ;  /* 0x3000005eff1d7230 */ /* 0x001fe40000004100 */
[----:B------:R-:W-:Y:S01]  /*1050*/  FMUL.FTZ R36, R24, R25 ;  /* 0x0000001918247220 */ /* 0x000fe20000410000 */
[----:B------:R-:W-:-:S02]  /*1060*/  HADD2.F32 R28, -RZ, R96.H1_H1 ;  /* 0x30000060ff1c7230 */ /* 0x000fc40000004100 */
[----:B------:R-:W-:Y:S01]  /*1070*/  FMUL.FTZ R37, R37, R26 ;  /* 0x0000001a25257220 */ /* 0x000fe20000410000 */
[----:B------:R-:W-:Y:S02]  /*1080*/  FMUL.FTZ R38, R38, R29 ;  /* 0x0000001d26267220 */ /* 0x000fe40000410000 */
[----:B------:R-:W-:-:S07]  /*1090*/  FMUL.FTZ R39, R27, R28 ;  /* 0x0000001c1b277220 */ /* 0x000fce0000410000 */
.L_x_16385:
[----:B------:R-:W0:Y:S01]  /*10a0*/  @P1 LDC.64 R28, c[0x0][0x3a0] ;  /* 0x0000e800ff1c1b82 */ /* 0x000e220000000a00 */
[----:B------:R-:W-:Y:S01]  /*10b0*/  IADD3 R91, PT, PT, R83, 0x100, RZ ;  /* 0x00000100535b7810 */ /* 0x000fe20007ffe0ff */
[----:B------:R-:W-:-:S04]  /*10c0*/  IMAD.WIDE.U32 R30, R89, 0x10, R84 ;  /* 0x00000010591e7825 */ /* 0x000fc800078e0054 */
[C---:B------:R-:W-:Y:S01]  /*10d0*/  IMAD.WIDE.U32 R24, R91.reuse, 0x10, R48 ;  /* 0x000000105b187825 */ /* 0x040fe200078e0030 */
[----:B------:R1:W-:Y:S05]  /*10e0*/  STG.E.128 desc[UR6][R30.64], R36 ;  /* 0x000000241e007986 */ /* 0x0003ea000c101d06 */
[----:B------:R-:W5:Y:S01]  /*10f0*/  LDG.E.128 R24, desc[UR6][R24.64] ;  /* 0x0000000618187981 */ /* 0x000f62000c1e1d00 */
[----:B0-----:R-:W-:-:S05]  /*1100*/  @P1 IMAD.WIDE.U32 R28, R91, 0x10, R28 ;  /* 0x000000105b1c1825 */ /* 0x001fca00078e001c */
[----:B------:R1:W5:Y:S01]  /*1110*/  @P1 LDG.E.128 R44, desc[UR6][R28.64] ;  /* 0x000000061c2c1981 */ /* 0x000362000c1e1d00 */
[----:B------:R-:W-:Y:S05]  /*1120*/  @!P1 BRA `(.L_x_16386) ;  /* 0x0000000000349947 */ /* 0x000fea0003800000 */
[-C--:B-1---5:R-:W-:Y:S01]  /*1130*/  FMUL.FTZ R29, R24, R88.reuse ;  /* 0x00000058181d7220 */ /* 0x0a2fe20000410000 */
        /* <DEDUP_REMOVED lines=12> */
.L_x_16386:
[-C--:B-----5:R-:W-:Y:S01]  /*1200*/  FMUL.FTZ R33, R25, R88.reuse ;  /* 0x0000005819217220 */ /* 0x0a0fe20000410000 */
[-C--:B------:R-:W-:Y:S01]  /*1210*/  FMUL.FTZ R34, R26, R88.reuse ;  /* 0x000000581a227220 */ /* 0x080fe20000410000 */
[----:B------:R-:W-:Y:S02]  /*1220*/  HADD2.F32 R25, -RZ, R111.H0_H0 ;  /* 0x2000006fff197230 */ /* 0x000fe40000004100 */
[-C--:B------:R-:W-:Y:S01]  /*1230*/  FMUL.FTZ R24, R24, R88.reuse ;  /* 0x0000005818187220 */ /* 0x080fe20000410000 */
[----:B------:R-:W-:Y:S02]  /*1240*/  HADD2.F32 R26, -RZ, R113.H0_H0 ;  /* 0x20000071ff1a7230 */ /* 0x000fe40000004100 */
[----:B------:R-:W-:Y:S01]  /*1250*/  FMUL.FTZ R27, R27, R88 ;  /* 0x000000581b1b7220 */ /* 0x000fe20000410000 */
[----:B-1----:R-:W-:Y:S02]  /*1260*/  HADD2.F32 R29, -RZ, R111.H1_H1 ;  /* 0x3000006fff1d7230 */ /* 0x002fe40000004100 */
[----:B------:R-:W-:Y:S01]  /*1270*/  FMUL.FTZ R32, R24, R25 ;  /* 0x0000001918207220 */ /* 0x000fe20000410000 */
[----:B------:R-:W-:-:S02]  /*1280*/  HADD2.F32 R28, -RZ, R113.H1_H1 ;  /* 0x30000071ff1c7230 */ /* 0x000fc40000004100 */
[----:B------:R-:W-:Y:S01]  /*1290*/  FMUL.FTZ R33, R33, R26 ;  /* 0x0000001a21217220 */ /* 0x000fe20000410000 */
[----:B------:R-:W-:Y:S02]  /*12a0*/  FMUL.FTZ R34, R34, R29 ;  /* 0x0000001d22227220 */ /* 0x000fe40000410000 */
[----:B------:R-:W-:-:S07]  /*12b0*/  FMUL.FTZ R35, R27, R28 ;  /* 0x0000001c1b237220 */ /* 0x000fce0000410000 */
.L_x_16387:
        /* <DEDUP_REMOVED lines=11> */
[--C-:B------:R-:W-:Y:S02]  /*1370*/  HADD2.F32 R28, -RZ, R115.reuse.H0_H0 ;  /* 0x20000073ff1c7230 */ /* 0x100fe40000004100 */
[-C--:B------:R-:W-:Y:S01]  /*1380*/  FMUL.FTZ R31, R26, R88.reuse ;  /* 0x000000581a1f7220 */ /* 0x080fe20000410000 */
[----:B------:R-:W-:Y:S02]  /*1390*/  HADD2.F32 R30, -RZ, R115.H1_H1 ;  /* 0x30000073ff1e7230 */ /* 0x000fe40000004100 */
[----:B------:R-:W-:Y:S01]  /*13a0*/  FMUL.FTZ R26, R27, R88 ;  /* 0x000000581b1a7220 */ /* 0x000fe20000410000 */
[--C-:B------:R-:W-:Y:S02]  /*13b0*/  HADD2.F32 R25, -RZ, R117.reuse.H0_H0 ;  /* 0x20000075ff197230 */ /* 0x100fe40000004100 */
[----:B------:R-:W-:Y:S01]  /*13c0*/  FFMA.FTZ R28, R29, R28, R44 ;  /* 0x0000001c1d1c7223 */ /* 0x000fe2000001002c */
[----:B------:R-:W-:-:S02]  /*13d0*/  HADD2.F32 R50, -RZ, R117.H1_H1 ;  /* 0x30000075ff327230 */ /* 0x000fc40000004100 */
[----:B------:R-:W-:Y:S01]  /*13e0*/  FFMA.FTZ R30, R31, R30, R46 ;  /* 0x0000001e1f1e7223 */ /* 0x000fe2000001002e */
[----:B------:R-:W-:Y:S02]  /*13f0*/  FFMA.FTZ R29, R24, R25, R45 ;  /* 0x00000019181d7223 */ /* 0x000fe4000001002d */
[----:B------:R-:W-:Y:S01]  /*1400*/  FFMA.FTZ R31, R26, R50, R47 ;  /* 0x000000321a1f7223 */ /* 0x000fe2000001002f */
[----:B------:R-:W-:Y:S06]  /*1410*/  BRA `(.L_x_16389) ;  /* 0x0000000000307947 */ /* 0x000fec0003800000 */
.L_x_16388:
[-C--:B-1---5:R-:W-:Y:S01]  /*1420*/  FMUL.FTZ R29, R25, R88.reuse ;  /* 0x00000058191d7220 */ /* 0x0a2fe20000410000 */
[-C--:B------:R-:W-:Y:S01]  /*1430*/  FMUL.FTZ R30, R26, R88.reuse ;  /* 0x000000581a1e7220 */ /* 0x080fe20000410000 */
[--C-:B------:R-:W-:Y:S02]  /*1440*/  HADD2.F32 R31, -RZ, R115.reuse.H1_H1 ;  /* 0x30000073ff1f7230 */ /* 0x100fe40000004100 */
[-C--:B------:R-:W-:Y:S01]  /*1450*/  FMUL.FTZ R24, R24, R88.reuse ;  /* 0x0000005818187220 */ /* 0x080fe20000410000 */
[----:B------:R-:W-:Y:S02]  /*1460*/  HADD2.F32 R25, -RZ, R115.H0_H0 ;  /* 0x20000073ff197230 */ /* 0x000fe40000004100 */
[----:B------:R-:W-:Y:S01]  /*1470*/  FMUL.FTZ R27, R27, R88 ;  /* 0x000000581b1b7220 */ /* 0x000fe20000410000 */
[--C-:B------:R-:W-:Y:S02]  /*1480*/  HADD2.F32 R26, -RZ, R117.reuse.H0_H0 ;  /* 0x20000075ff1a7230 */ /* 0x100fe40000004100 */
[----:B------:R-:W-:Y:S01]  /*1490*/  FMUL.FTZ R30, R30, R31 ;  /* 0x0000001f1e1e7220 */ /* 0x000fe20000410000 */
[----:B------:R-:W-:-:S02]  /*14a0*/  HADD2.F32 R50, -RZ, R117.H1_H1 ;  /* 0x30000075ff327230 */ /* 0x000fc40000004100 */
[----:B------:R-:W-:Y:S01]  /*14b0*/  FMUL.FTZ R28, R24, R25 ;  /* 0x00000019181c7220 */ /* 0x000fe20000410000 */
[----:B------:R-:W-:Y:S02]  /*14c0*/  FMUL.FTZ R29, R29, R26 ;  /* 0x0000001a1d1d7220 */ /* 0x000fe40000410000 */
[----:B------:R-:W-:-:S07]  /*14d0*/  FMUL.FTZ R31, R27, R50 ;  /* 0x000000321b1f7220 */ /* 0x000fce0000410000 */
.L_x_16389:
        /* <DEDUP_REMOVED lines=22> */
.L_x_16390:
[-C--:B-1---5:R-:W-:Y:S01]  /*1640*/  FMUL.FTZ R50, R25, R88.reuse ;  /* 0x0000005819327220 */ /* 0x0a2fe20000410000 */
[----:B------:R-:W-:Y:S02]  /*1650*/  HADD2.F32 R25, -RZ, R119.H0_H0 ;  /* 0x20000077ff197230 */ /* 0x000fe40000004100 */
[-C--:B------:R-:W-:Y:S01]  /*1660*/  FMUL.FTZ R24, R24, R88.reuse ;  /* 0x0000005818187220 */ /* 0x080fe20000410000 */
[----:B------:R-:W-:Y:S02]  /*1670*/  HADD2.F32 R51, -RZ, R121.H0_H0 ;  /* 0x20000079ff337230 */ /* 0x000fe40000004100 */
[-C--:B------:R-:W-:Y:S01]  /*1680*/  FMUL.FTZ R26, R26, R88.reuse ;  /* 0x000000581a1a7220 */ /* 0x080fe20000410000 */
[----:B------:R-:W-:Y:S02]  /*1690*/  HADD2.F32 R77, -RZ, R119.H1_H1 ;  /* 0x30000077ff4d7230 */ /* 0x000fe40000004100 */
[----:B------:R-:W-:Y:S01]  /*16a0*/  FMUL.FTZ R27, R27, R88 ;  /* 0x000000581b1b7220 */ /* 0x000fe20000410000 */
[----:B------:R-:W-:-:S02]  /*16b0*/  HADD2.F32 R76, -RZ, R121.H1_H1 ;  /* 0x30000079ff4c7230 */ /* 0x000fc40000004100 */
[----:B------:R-:W-:Y:S01]  /*16c0*/  FMUL.FTZ R24, R24, R25 ;  /* 0x0000001918187220 */ /* 0x000fe20000410000 */
[----:B------:R-:W-:Y:S01]  /*16d0*/  FMUL.FTZ R25, R50, R51 ;  /* 0x0000003332197220 */ /* 0x000fe20000410000 */
[----:B------:R-:W-:Y:S01]  /*16e0*/  FMUL.FTZ R26, R26, R77 ;  /* 0x0000004d1a1a7220 */ /* 0x000fe20000410000 */
[----:B------:R-:W-:-:S07]  /*16f0*/  FMUL.FTZ R27, R27, R76 ;  /* 0x0000004c1b1b7220 */ /* 0x000fce0000410000 */
.L_x_16391:
[----:B------:R-:W0:Y:S01]  /*1700*/  @P1 LDC.64 R50, c[0x0][0x3a0] ;  /* 0x0000e800ff321b82 */ /* 0x000e220000000a00 */
[----:B------:R-:W-:Y:S01]  /*1710*/  IADD3 R97, PT, PT, R83, 0x280, RZ ;  /* 0x0000028053617810 */ /* 0x000fe20007ffe0ff */
[----:B------:R-:W-:-:S04]  /*1720*/  IMAD.WIDE.U32 R76, R95, 0x10, R84 ;  /* 0x000000105f4c7825 */ /* 0x000fc800078e0054 */
[C---:B------:R-:W-:Y:S01]  /*1730*/  IMAD.WIDE.U32 R48, R97.reuse, 0x10, R48 ;  /* 0x0000001061307825 */ /* 0x040fe200078e0030 */
[----:B------:R1:W-:Y:S03]  /*1740*/  STG.E.128 desc[UR6][R76.64], R24 ;  /* 0x000000184c007986 */ /* 0x0003e6000c101d06 */
[----:B0-----:R-:W-:Y:S02]  /*1750*/  @P1 IMAD.WIDE.U32 R86, R97, 0x10, R50 ;  /* 0x0000001061561825 */ /* 0x001fe400078e0032 */
[----:B------:R-:W5:Y:S04]  /*1760*/  LDG.E.128 R48, desc[UR6][R48.64] ;  /* 0x0000000630307981 */ /* 0x000f68000c1e1d00 */
        /* <DEDUP_REMOVED lines=15> */
.L_x_16392:
        /* <DEDUP_REMOVED lines=12> */
.L_x_16393:
        /* <DEDUP_REMOVED lines=105> */
.L_x_16395:
[----:B------:R-:W-:Y:S05]  /*1fb0*/  BSYNC.RECONVERGENT B0 ;  /* 0x0000000000007941 */ /* 0x000fea0003800200 */
.L_x_16394:
        /* <DEDUP_REMOVED lines=18> */
[----:B------:R-:W-:Y:S01]  /*20e0*/  I2FP.F32.S32 R87, R102 ;  /* 0x0000006600577245 */ /* 0x000fe20000201400 */
[----:B------:R-:W1:Y:S01]  /*20f0*/  SHFL.DOWN PT, R85, R88, 0x1, 0x1f ;  /* 0x08201f0058557f89 */ /* 0x000e6200000e0000 */
[----:B------:R-:W-:-:S03]  /*2100*/  ISETP.NE.AND P2, PT, RZ, UR12, PT ;  /* 0x0000000cff007c0c */ /* 0x000fc6000bf45270 */
[----:B------:R2:W3:Y:S01]  /*2110*/  @!P1 LDS.64 R76, [R100] ;  /* 0x00000000644c9984 */ /* 0x0004e20000000a00 */
[----:B------:R-:W-:Y:S02]  /*2120*/  ISETP.NE.AND P1, PT, R78, RZ, PT ;  /* 0x000000ff4e00720c */ /* 0x000fe40003f25270 */
[----:B--2---:R-:W-:Y:S02]  /*2130*/  I2FP.F32.U32 R100, R99 ;  /* 0x0000006300647245 */ /* 0x004fe40000201000 */
[----:B-1----:R-:W-:Y:S01]  /*2140*/  IADD3 R88, PT, PT, R88, R85, RZ ;  /* 0x0000005558587210 */ /* 0x002fe20007ffe0ff */
[----:B---3--:R-:W1:Y:S04]  /*2150*/  SHFL.DOWN PT, R101, R76, 0x2, 0x1f ;  /* 0x08401f004c657f89 */ /* 0x008e6800000e0000 */
        /* <DEDUP_REMOVED lines=11> */
[----:B------:R-:W-:Y:S02]  /*2210*/  I2FP.F32.S32 R77, R88 ;  /* 0x00000058004d7245 */ /* 0x000fe40000201400 */
[----:B------:R-:W-:Y:S02]  /*2220*/  I2FP.F32.S32 R88, R85 ;  /* 0x0000005500587245 */ /* 0x000fe40000201400 */
[----:B------:R-:W1:Y:S02]  /*2230*/  SHFL.DOWN PT, R87, R86, 0x1, 0x1f ;  /* 0x08201f0056577f89 */ /* 0x000e6400000e0000 */
        /* <DEDUP_REMOVED lines=10> */
[----:B------:R-:W1:Y:S02]  /*22e0*/  SHFL.IDX PT, R85, R99, RZ, 0x1f ;  /* 0x00001fff63557589 */ /* 0x000e6400000e0000 */
[----:B------:R-:W-:-:S02]  /*22f0*/  FFMA.FTZ R98, R77, R88, R76 ;  /* 0x000000584d627223 */ /* 0x000fc4000001004c */
[----:B------:R-:W2:Y:S04]  /*2300*/  @!P1 LDC.64 R76, c[0x0][0x3c0] ;  /* 0x0000f000ff4c9b82 */ /* 0x000ea80000000a00 */
[----:B------:R-:W0:Y:S01]  /*2310*/  SHFL.IDX PT, R98, R98, RZ, 0x1f ;  /* 0x00001fff62627589 */ /* 0x000e2200000e0000 */
[C---:B-1----:R-:W-:Y:S01]  /*2320*/  FSEL R87, R85.reuse, RZ, !P2 ;  /* 0x000000ff55577208 */ /* 0x042fe20005000000 */
[----:B------:R-:W-:Y:S01]  /*2330*/  FMUL.FTZ R100, R85, R85 ;  /* 0x0000005555647220 */ /* 0x000fe20000410000 */
[----:B--2---:R-:W-:-:S04]  /*2340*/  @!P1 IMAD.WIDE R76, R81, 0x4, R76 ;  /* 0x00000004514c9825 */ /* 0x004fc800078e024c */
[C---:B------:R-:W-:Y:S01]  /*2350*/  FADD.FTZ R88, -R87.reuse, R43 ;  /* 0x0000002b57587221 */ /* 0x040fe20000010100 */
        /* <DEDUP_REMOVED lines=8> */
[----:B------:R-:W0:Y:S01]  /*23e0*/  @!P1 LDC.64 R40, c[0x0][0x3c8] ;  /* 0x0000f200ff289b82 */ /* 0x000e220000000a00 */
[C---:B------:R-:W-:Y:S01]  /*23f0*/  FADD.FTZ R48, -R87.reuse, R50 ;  /* 0x0000003257307221 */ /* 0x040fe20000010100 */
[----:B------:R1:W2:Y:S01]  /*2400*/  MUFU.RSQ R33, R43 ;  /* 0x0000002b00217308 */ /* 0x0002a20000001400 */
        /* <DEDUP_REMOVED lines=8> */
[C---:B-1----:R-:W-:Y:S01]  /*2490*/  FADD.FTZ R43, -R87.reuse, R51 ;  /* 0x00000033572b7221 */ /* 0x042fe20000010100 */
[C---:B------:R-:W-:Y:S01]  /*24a0*/  FADD.FTZ R106, -R87.reuse, R25 ;  /* 0x00000019576a7221 */ /* 0x040fe20000010100 */
[----:B------:R-:W1:Y:S01]  /*24b0*/  LDC.64 R50, c[0x0][0x428] ;  /* 0x00010a00ff327b82 */ /* 0x000e620000000a00 */
[C---:B------:R-:W-:Y:S01]  /*24c0*/  FADD.FTZ R34, -R87.reuse, R26 ;  /* 0x0000001a57227221 */ /* 0x040fe20000010100 */
[C---:B------:R-:W-:Y:S01]  /*24d0*/  FADD.FTZ R108, -R87.reuse, R35 ;  /* 0x00000023576c7221 */ /* 0x040fe20000010100 */
[C---:B------:R-:W-:Y:S01]  /*24e0*/  FADD.FTZ R112, -R87.reuse, R29 ;  /* 0x0000001d57707221 */ /* 0x040fe20000010100 */
[C---:B------:R-:W-:Y:S01]  /*24f0*/  FADD.FTZ R110, -R87.reuse, R28 ;  /* 0x0000001c576e7221 */ /* 0x040fe20000010100 */
        /* <DEDUP_REMOVED lines=8> */
[C---:B------:R-:W-:Y:S01]  /*2580*/  FMUL.FTZ R25, R33.reuse, R84 ;  /* 0x0000005421197220 */ /* 0x040fe20000410000 */
[----:B------:R-:W2:Y:S01]  /*2590*/  LDC.64 R48, c[0x0][0x380] ;  /* 0x0000e000ff307b82 */ /* 0x000ea20000000a00 */
[C---:B------:R-:W-:Y:S01]  /*25a0*/  FMUL.FTZ R86, R33.reuse, R86 ;  /* 0x0000005621567220 */ /* 0x040fe20000410000 */
[C---:B------:R-:W-:Y:S01]  /*25b0*/  FMUL.FTZ R26, R33.reuse, R36 ;  /* 0x00000024211a7220 */ /* 0x040fe20000410000 */
[----:B------:R-:W-:Y:S01]  /*25c0*/  FMUL.FTZ R29, R33, R114 ;  /* 0x00000072211d7220 */ /* 0x000fe20000410000 */
[----:B------:R-:W-:Y:S01]  /*25d0*/  FADD.FTZ R102, -R87, R24 ;  /* 0x0000001857667221 */ /* 0x000fe20000010100 */
[----:B0-----:R-:W-:-:S04]  /*25e0*/  @!P1 IMAD.WIDE R40, R81, 0x4, R40 ;  /* 0x0000000451289825 */ /* 0x001fc800078e0228 */
[C---:B------:R-:W-:Y:S01]  /*25f0*/  FMUL.FTZ R30, R33.reuse, R32 ;  /* 0x00000020211e7220 */ /* 0x040fe20000410000 */
[C---:B------:R-:W-:Y:S01]  /*2600*/  FMUL.FTZ R103, R33.reuse, R34 ;  /* 0x0000002221677220 */ /* 0x040fe20000410000 */
[C---:B------:R-:W-:Y:S01]  /*2610*/  FMUL.FTZ R24, R33.reuse, R120 ;  /* 0x0000007821187220 */ /* 0x040fe20000410000 */
[C---:B------:R-:W-:Y:S01]  /*2620*/  FMUL.FTZ R27, R33.reuse, R116 ;  /* 0x00000074211b7220 */ /* 0x040fe20000410000 */
[----:B------:R-:W-:Y:S01]  /*2630*/  FMUL.FTZ R31, R33, R104 ;  /* 0x00000068211f7220 */ /* 0x000fe20000410000 */
[----:B-1----:R-:W-:-:S04]  /*2640*/  IMAD.WIDE.U32 R34, R83, 0x10, R50 ;  /* 0x0000001053227825 */ /* 0x002fc800078e0032 */
[----:B------:R-:W-:Y:S01]  /*2650*/  FFMA.FTZ R36, R25, R79, R0 ;  /* 0x0000004f19247223 */ /* 0x000fe20000010000 */
[----:B------:R-:W-:Y:S01]  /*2660*/  FFMA.FTZ R37, R86, R14, R65 ;  /* 0x0000000e56257223 */ /* 0x000fe20000010041 */
        /* <DEDUP_REMOVED lines=8> */
[----:B------:R0:W-:Y:S01]  /*26f0*/  @!P1 STG.E desc[UR6][R76.64], R85 ;  /* 0x000000554c009986 */ /* 0x0001e2000c101906 */
[C---:B------:R-:W-:Y:S01]  /*2700*/  FMUL.FTZ R102, R33.reuse, R102 ;  /* 0x0000006621667220 */ /* 0x040fe20000410000 */
[C---:B------:R-:W-:Y:S01]  /*2710*/  FMUL.FTZ R100, R33.reuse, R106 ;  /* 0x0000006a21647220 */ /* 0x040fe20000410000 */
[C---:B------:R-:W-:Y:S01]  /*2720*/  FMUL.FTZ R42, R33.reuse, R124 ;  /* 0x0000007c212a7220 */ /* 0x040fe20000410000 */
[----:B------:R-:W-:Y:S01]  /*2730*/  FFMA.FTZ R29, R30, R22, R69 ;  /* 0x000000161e1d7223 */ /* 0x000fe20000010045 */
[C---:B------:R-:W-:Y:S01]  /*2740*/  FMUL.FTZ R98, R33.reuse, R122 ;  /* 0x0000007a21627220 */ /* 0x040fe20000410000 */
[----:B------:R-:W-:Y:S01]  /*2750*/  FMUL.FTZ R43, R33, R43 ;  /* 0x0000002b212b7220 */ /* 0x000fe20000410000 */
[----:B------:R1:W-:Y:S01]  /*2760*/  @!P1 STG.E desc[UR6][R40.64], R33 ;  /* 0x0000002128009986 */ /* 0x0003e2000c101906 */
[----:B------:R-:W-:-:S04]  /*2770*/  IMAD.WIDE.U32 R88, R89, 0x10, R50 ;  /* 0x0000001059587825 */ /* 0x000fc800078e0032 */
[----:B------:R-:W-:Y:S01]  /*2780*/  FFMA.FTZ R24, R24, R16, R3 ;  /* 0x0000001018187223 */ /* 0x000fe20000010003 */
[----:B------:R-:W-:Y:S01]  /*2790*/  FFMA.FTZ R27, R27, R19, R66 ;  /* 0x000000131b1b7223 */ /* 0x000fe20000010042 */
[----:B------:R-:W-:Y:S01]  /*27a0*/  FFMA.FTZ R30, R31, R21, R6 ;  /* 0x000000151f1e7223 */ /* 0x000fe20000010006 */
[----:B------:R-:W-:Y:S01]  /*27b0*/  IMAD.WIDE.U32 R86, R91, 0x10, R50 ;  /* 0x000000105b567825 */ /* 0x000fe200078e0032 */
[----:B------:R3:W-:Y:S03]  /*27c0*/  STG.E.128 desc[UR6][R34.64], R36 ;  /* 0x0000002422007986 */ /* 0x0007e6000c101d06 */
[----:B------:R-:W-:Y:S01]  /*27d0*/  FFMA.FTZ R28, R28, R20, R5 ;  /* 0x000000141c1c7223 */ /* 0x000fe20000010005 */
[----:B------:R-:W-:Y:S01]  /*27e0*/  FFMA.FTZ R31, R109, R23, R68 ;  /* 0x000000176d1f7223 */ /* 0x000fe20000010044 */
[----:B0-----:R-:W-:-:S04]  /*27f0*/  IMAD.WIDE.U32 R84, R93, 0x10, R50 ;  /* 0x000000105d547825 */ /* 0x001fc800078e0032 */
[----:B------:R-:W-:Y:S01]  /*2800*/  FFMA.FTZ R32, R32, R52, R7 ;  /* 0x0000003420207223 */ /* 0x000fe20000010007 */
[----:B------:R-:W-:Y:S01]  /*2810*/  FFMA.FTZ R43, R43, R63, R74 ;  /* 0x0000003f2b2b7223 */ /* 0x000fe2000001004a */
[----:B-1----:R-:W-:Y:S01]  /*2820*/  FFMA.FTZ R33, R104, R54, R71 ;  /* 0x0000003668217223 */ /* 0x002fe20000010047 */
[----:B------:R-:W-:-:S04]  /*2830*/  IMAD.WIDE.U32 R76, R95, 0x10, R50 ;  /* 0x000000105f4c7825 */ /* 0x000fc800078e0032 */
[----:B------:R-:W-:Y:S01]  /*2840*/  FFMA.FTZ R41, R42, R62, R75 ;  /* 0x0000003e2a297223 */ /* 0x000fe2000001004b */
[----:B------:R-:W-:Y:S01]  /*2850*/  FFMA.FTZ R40, R98, R60, R11 ;  /* 0x0000003c62287223 */ /* 0x000fe2000001000b */
[----:B------:R-:W-:Y:S01]  /*2860*/  FFMA.FTZ R42, R99, R61, R12 ;  /* 0x0000003d632a7223 */ /* 0x000fe2000001000c */
[----:B------:R-:W-:Y:S01]  /*2870*/  IMAD.WIDE.U32 R50, R97, 0x10, R50 ;  /* 0x0000001061327825 */ /* 0x000fe200078e0032 */
[----:B------:R0:W-:Y:S01]  /*2880*/  STG.E.128 desc[UR6][R88.64], R24 ;  /* 0x0000001858007986 */ /* 0x0001e2000c101d06 */
[----:B--2---:R-:W-:-:S03]  /*2890*/  IADD3 R81, PT, PT, R81, R48, RZ ;  /* 0x0000003051517210 */ /* 0x004fc60007ffe0ff */
[----:B------:R0:W-:Y:S01]  /*28a0*/  STG.E.128 desc[UR6][R86.64], R28 ;  /* 0x0000001c56007986 */ /* 0x0001e2000c101d06 */
[----:B------:R-:W-:Y:S01]  /*28b0*/  ISETP.GE.AND P1, PT, R81, R49, PT ;  /* 0x000000315100720c */ /* 0x000fe20003f26270 */
[----:B---3--:R-:W-:Y:S01]  /*28c0*/  FFMA.FTZ R34, R105, R53, R8 ;  /* 0x0000003569227223 */ /* 0x008fe20000010008 */
[----:B------:R-:W-:Y:S01]  /*28d0*/  FFMA.FTZ R35, R107, R55, R70 ;  /* 0x000000376b237223 */ /* 0x000fe20000010046 */
[----:B------:R-:W-:Y:S01]  /*28e0*/  FFMA.FTZ R36, R102, R56, R9 ;  /* 0x0000003866247223 */ /* 0x000fe20000010009 */
[----:B------:R-:W-:Y:S01]  /*28f0*/  FFMA.FTZ R37, R100, R58, R73 ;  /* 0x0000003a64257223 */ /* 0x000fe20000010049 */
[----:B------:R-:W-:Y:S01]  /*2900*/  FFMA.FTZ R38, R103, R57, R10 ;  /* 0x0000003967267223 */ /* 0x000fe2000001000a */
[----:B------:R-:W-:Y:S01]  /*2910*/  FFMA.FTZ R39, R101, R59, R72 ;  /* 0x0000003b65277223 */ /* 0x000fe20000010048 */
[----:B------:R0:W-:Y:S04]  /*2920*/  STG.E.128 desc[UR6][R84.64], R32 ;  /* 0x0000002054007986 */ /* 0x0001e8000c101d06 */
[----:B------:R0:W-:Y:S04]  /*2930*/  STG.E.128 desc[UR6][R76.64], R36 ;  /* 0x000000244c007986 */ /* 0x0001e8000c101d06 */
[----:B------:R0:W-:Y:S01]  /*2940*/  STG.E.128 desc[UR6][R50.64], R40 ;  /* 0x0000002832007986 */ /* 0x0001e2000c101d06 */
[----:B------:R-:W-:Y:S05]  /*2950*/  @!P1 BRA `(.L_x_16396) ;  /* 0xffffffe000a09947 */ /* 0x000fea000383ffff */
[----:B------:R-:W-:Y:S05]  /*2960*/  EXIT ;  /* 0x000000000000794d */ /* 0x000fea0003800000 */
.L_x_16397:
        /* <DEDUP_REMOVED lines=9> */
.L_x_20864:


//--------------------- .text._ZN10layer_norm13ln_fwd_kernelINS_13Kernel_traitsI6__halfffffjLj3072ELj1ELj1ELj4ELj16ENS_18Kernel_traits_baseILj3072ES2_ffffjLj128EEEEELb0ELb1ELb1ELb0EEEvNS_9FwdParamsE --------------------------
	.section	.text._ZN10layer_norm13ln_fwd_kernelINS_13Kernel_traitsI6__halfffffjLj3072ELj1ELj1ELj4ELj16ENS_18Kernel_traits_baseILj3072ES2_ffffjLj128EEEEELb0ELb1ELb1ELb0EEEvNS_9FwdParamsE,"ax",@progbits
	.align	128
        .global         _ZN10layer_norm13ln_fwd_kernelINS_13Kernel_traitsI6__halfffffjLj3072ELj1ELj1ELj4ELj16ENS_18Kernel_traits_baseILj3072ES2_ffffjLj128EEEEELb0ELb1ELb1ELb0EEEvNS_9FwdParamsE
        .type           _ZN10layer_norm13ln_fwd_kernelINS_13Kernel_traitsI6__halfffffjLj3072ELj1ELj1ELj4ELj16ENS_18Kernel_traits_baseILj3072ES2_ffffjLj128EEEEELb0ELb1ELb1ELb0EEEvNS_9FwdParamsE,@function
        .size           _ZN10layer_norm13ln_fwd_kernelINS_13Kernel_traitsI6__halfffffjLj3072ELj1ELj1ELj4ELj16ENS_18Kernel_traits_baseILj3072ES2_ffffjLj128EEEEELb0ELb1ELb1ELb0EEEvNS_9FwdParamsE,(.L_x_20865 - _ZN10layer_norm13ln_fwd_kernelINS_13Kernel_traitsI6__halfffffjLj3072ELj1ELj1ELj4ELj16ENS_18Kernel_traits_baseILj3072ES2_ffffjLj128EEEEELb0ELb1ELb1ELb0EEEvNS_9FwdParamsE)
        .other          _ZN10layer_norm13ln_fwd_kernelINS_13Kernel_traitsI6__halfffffjLj3072ELj1ELj1ELj4ELj16ENS_18Kernel_traits_baseILj3072ES2_ffffjLj128EEEEELb0ELb1ELb1ELb0EEEvNS_9FwdParamsE,@"STO_CUDA_ENTRY STV_DEFAULT"
_ZN10layer_norm13ln_fwd_kernelINS_13Kernel_traitsI6__halfffffjLj3072ELj1ELj1ELj4ELj16ENS_18Kernel_traits_baseILj3072ES2_ffffjLj128EEEEELb0ELb1ELb1ELb0EEEvNS_9FwdParamsE:
.text._ZN10layer_norm13ln_fwd_kernelINS_13Kernel_traitsI6__halfffffjLj3072ELj1ELj1ELj4ELj16ENS_18Kernel_traits_baseILj3072ES2_ffffjLj128EEEEELb0ELb1ELb1ELb0EEEvNS_9FwdParamsE:
        /* <DEDUP_REMOVED lines=33> */
[----:B------:R-:W-:-:S04]  /*0210*/  @P0 LOP3.LUT R7, R7, 0x80, RZ, 0xfc, !PT ;  /* 0x0000008007070812 */ /* 0x000fc800078efcff */
        /* <DEDUP_REMOVED lines=11> */
[----:B------:R-:W1:Y:S01]  /*02d0*/  @P3 LDC.64 R54, c[0x0][0x3d0] ;  /* 0x0000f400ff363b82 */ /* 0x000e620000000a00 */
[----:B--2---:R-:W-:-:S05]  /*02e0*/  @P2 IMAD.WIDE.U32 R36, R7, 0x8, R36 ;  /* 0x0000000807242825 */ /* 0x004fca00078e0024 */
[----:B------:R0:W5:Y:S02]  /*02f0*/  @P2 LDG.E.64 R12, desc[UR12][R36.64] ;  /* 0x0000000c240c2981 */ /* 0x000164000c1e1b00 */
[----:B------:R-:W2:Y:S01]  /*0300*/  @P3 LDC.64 R56, c[0x0][0x438] ;  /* 0x00010e00ff383b82 */ /* 0x000ea20000000a00 */
[----:B---3--:R-:W-:-:S05]  /*0310*/  @P2 IMAD.WIDE.U32 R38, R7, 0x8, R38 ;  /* 0x0000000807262825 */ /* 0x008fca00078e0026 */
[----:B------:R0:W5:Y:S02]  /*0320*/  @P2 LD.E.64 R42, desc[UR12][R38.64] ;  /* 0x0000000c262a2980 */ /* 0x000164000c101b00 */
[----:B------:R-:W3:Y:S01]  /*0330*/  @P3 LDC.64 R58, c[0x0][0x3e8] ;  /* 0x0000fa00ff3a3b82 */ /* 0x000ee20000000a00 */
[C---:B----4-:R-:W-:Y:S01]  /*0340*/  @P2 IMAD.WIDE.U32 R52, R7.reuse, 0x8, R52 ;  /* 0x0000000807342825 */ /* 0x050fe200078e0034 */
[----:B------:R-:W-:-:S04]  /*0350*/  @P2 IADD3 R7, PT, PT, R7, 0x80, RZ ;  /* 0x0000008007072810 */ /* 0x000fc80007ffe0ff */
[----:B------:R0:W5:Y:S02]  /*0360*/  @P2 LDG.E.64 R18, desc[UR12][R52.64] ;  /* 0x0000000c34122981 */ /* 0x000164000c1e1b00 */
[----:B------:R-:W4:Y:S08]  /*0370*/  @P4 LDC.64 R60, c[0x0][0x3d0] ;  /* 0x0000f400ff3c4b82 */ /* 0x000f300000000a00 */
[----:B------:R-:W0:Y:S08]  /*0380*/  @P4 LDC.64 R64, c[0x0][0x3e8] ;  /* 0x0000fa00ff404b82 */ /* 0x000e300000000a00 */
[----:B------:R-:W0:Y:S01]  /*0390*/  @P4 LDC.64 R62, c[0x0][0x438] ;  /* 0x00010e00ff3e4b82 */ /* 0x000e220000000a00 */
[----:B-1----:R-:W-:-:S04]  /*03a0*/  @P3 IMAD.WIDE.U32 R54, R7, 0x8, R54 ;  /* 0x0000000807363825 */ /* 0x002fc800078e0036 */
[C---:B--2---:R-:W-:Y:S01]  /*03b0*/  @P3 IMAD.WIDE.U32 R56, R7.reuse, 0x8, R56 ;  /* 0x0000000807383825 */ /* 0x044fe200078e0038 */
[----:B------:R1:W5:Y:S03]  /*03c0*/  @P3 LDG.E.64 R10, desc[UR12][R54.64] ;  /* 0x0000000c360a3981 */ /* 0x000366000c1e1b00 */
[C---:B---3--:R-:W-:Y:S01]  /*03d0*/  @P3 IMAD.WIDE.U32 R58, R7.reuse, 0x8, R58 ;  /* 0x00000008073a3825 */ /* 0x048fe200078e003a */
[----:B------:R-:W-:Y:S01]  /*03e0*/  @P3 IADD3 R7, PT, PT, R7, 0x80, RZ ;  /* 0x0000008007073810 */ /* 0x000fe20007ffe0ff */
[----:B------:R1:W5:Y:S04]  /*03f0*/  @P3 LD.E.64 R40, desc[UR12][R56.64] ;  /* 0x0000000c38283980 */ /* 0x000368000c101b00 */
[C---:B----4-:R-:W-:Y:S01]  /*0400*/  @P4 IMAD.WIDE.U32 R60, R7.reuse, 0x8, R60 ;  /* 0x00000008073c4825 */ /* 0x050fe200078e003c */
[----:B------:R1:W5:Y:S03]  /*0410*/  @P3 LDG.E.64 R20, desc[UR12][R58.64] ;  /* 0x0000000c3a143981 */ /* 0x000366000c1e1b00 */
[C---:B0-----:R-:W-:Y:S01]  /*0420*/  @P4 IMAD.WIDE.U32 R64, R7.reuse, 0x8, R64 ;  /* 0x0000000807404825 */ /* 0x041fe200078e0040 */
[----:B------:R1:W5:Y:S03]  /*0430*/  @P4 LDG.E.64 R8, desc[UR12][R60.64] ;  /* 0x0000000c3c084981 */ /* 0x000366000c1e1b00 */
[----:B------:R-:W-:Y:S01]  /*0440*/  @P4 IMAD.WIDE.U32 R62, R7, 0x8, R62 ;  /* 0x00000008073e4825 */ /* 0x000fe200078e003e */
[----:B------:R1:W5:Y:S04]  /*0450*/  @P4 LDG.E.64 R22, desc[UR12][R64.64] ;  /* 0x0000000c40164981 */ /* 0x000368000c1e1b00 */
[----:B------:R1:W5:Y:S01]  /*0460*/  @P4 LD.E.64 R2, desc[UR12][R62.64] ;  /* 0x0000000c3e024980 */ /* 0x000362000c101b00 */
[----:B------:R-:W-:-:S02]  /*0470*/  ISETP.GE.U32.AND P0, PT, R0, 0x300, PT ;  /* 0x000003000000780c */ /* 0x000fc40003f06070 */
[----:B------:R-:W-:-:S11]  /*0480*/  @P4 IADD3 R7, PT, PT, R7, 0x80, RZ ;  /* 0x0000008007074810 */ /* 0x000fd60007ffe0ff */
[----:B-1----:R-:W-:Y:S05]  /*0490*/  @!P0 BRA `(.L_x_16400) ;  /* 0x0000000000fc8947 */ /* 0x002fea0003800000 */
        /* <DEDUP_REMOVED lines=10> */
.L_x_16399:
        /* <DEDUP_REMOVED lines=15> */
[----:B------:R1:W5:Y:S02]  /*0630*/  @P0 LDG.E.64 R50, desc[UR12][R32.64] ;  /* 0x0000000c20320981 */ /* 0x000364000c1e1b00 */
[----:B------:R-:W0:Y:S01]  /*0640*/  @P2 LDC.64 R52, c[0x0][0x3e8] ;  /* 0x0000fa00ff342b82 */ /* 0x000e220000000a00 */
[----:B--2---:R-:W-:-:S05]  /*0650*/  @P1 IMAD.WIDE.U32 R34, R7, 0x8, R34 ;  /* 0x0000000807221825 */ /* 0x004fca00078e0022 */
[----:B------:R1:W5:Y:S02]  /*0660*/  @P1 LDG.E.64 R16, desc[UR12][R34.64] ;  /* 0x0000000c22101981 */ /* 0x000364000c1e1b00 */
[----:B------:R-:W2:Y:S01]  /*0670*/  @P3 LDC.64 R54, c[0x0][0x3d0] ;  /* 0x0000f400ff363b82 */ /* 0x000ea20000000a00 */
[C---:B---3--:R-:W-:Y:S01]  /*0680*/  @P1 IMAD.WIDE.U32 R36, R7.reuse, 0x8, R36 ;  /* 0x0000000807241825 */ /* 0x048fe200078e0024 */
[----:B------:R-:W-:-:S04]  /*0690*/  @P1 IADD3 R7, PT, PT, R7, 0x80, RZ ;  /* 0x0000008007071810 */ /* 0x000fc80007ffe0ff */
[----:B------:R1:W5:Y:S02]  /*06a0*/  @P1 LDG.E.64 R48, desc[UR12][R36.64] ;  /* 0x0000000c24301981 */ /* 0x000364000c1e1b00 */
[----:B------:R-:W3:Y:S01]  /*06b0*/  @P3 LDC.64 R56, c[0x0][0x3e8] ;  /* 0x0000fa00ff383b82 */ /* 0x000ee20000000a00 */
[----:B----4-:R-:W-:-:S05]  /*06c0*/  @P2 IMAD.WIDE.U32 R38, R7, 0x8, R38 ;  /* 0x0000000807262825 */ /* 0x010fca00078e0026 */
[----:B------:R1:W5:Y:S02]  /*06d0*/  @P2 LDG.E.64 R12, desc[UR12][R38.64] ;  /* 0x0000000c260c2981 */ /* 0x000364000c1e1b00 */
[----:B------:R-:W4:Y:S01]  /*06e0*/  @P4 LDC.64 R28, c[0x0][0x3d0] ;  /* 0x0000f400ff1c4b82 */ /* 0x000f220000000a00 */
[C---:B0-----:R-:W-:Y:S01]  /*06f0*/  @P2 IMAD.WIDE.U32 R52, R7.reuse, 0x8, R52 ;  /* 0x0000000807342825 */ /* 0x041fe200078e0034 */
[----:B------:R-:W-:-:S04]  /*0700*/  @P2 IADD3 R7, PT, PT, R7, 0x80, RZ ;  /* 0x0000008007072810 */ /* 0x000fc80007ffe0ff */
        /* <DEDUP_REMOVED lines=10> */
[----:B------:R1:W5:Y:S01]  /*07b0*/  @P4 LDG.E.64 R8, desc[UR12][R58.64] ;  /* 0x0000000c3a084981 */ /* 0x000362000c1e1b00 */
[C---:B0-----:R-:W-:Y:S01]  /*07c0*/  @P4 IMAD.WIDE.U32 R60, R7.reuse, 0x8, R60 ;  /* 0x00000008073c4825 */ /* 0x041fe200078e003c */
[----:B------:R-:W-:-:S04]  /*07d0*/  @P4 IADD3 R7, PT, PT, R7, 0x80, RZ ;  /* 0x0000008007074810 */ /* 0x000fc80007ffe0ff */
[----:B------:R1:W5:Y:S01]  /*07e0*/  @P4 LDG.E.64 R22, desc[UR12][R60.64] ;  /* 0x0000000c3c164981 */ /* 0x000362000c1e1b00 */
[----:B--2---:R-:W-:-:S05]  /*07f0*/  @P5 IMAD.WIDE.U32 R28, R7, 0x8, R62 ;  /* 0x00000008071c5825 */ /* 0x004fca00078e003e */
[----:B------:R1:W5:Y:S01]  /*0800*/  @P5 LDG.E.64 R24, desc[UR12][R28.64] ;  /* 0x0000000c1c185981 */ /* 0x000362000c1e1b00 */
[----:B---3--:R-:W-:-:S05]  /*0810*/  @P5 IMAD.WIDE.U32 R30, R7, 0x8, R64 ;  /* 0x00000008071e5825 */ /* 0x008fca00078e0040 */
[----:B------:R1:W5:Y:S01]  /*0820*/  @P5 LDG.E.64 R26, desc[UR12][R30.64] ;  /* 0x0000000c1e1a5981 */ /* 0x000362000c1e1b00 */
[----:B------:R-:W-:Y:S02]  /*0830*/  @P0 CS2R R46, SRZ ;  /* 0x00000000002e0805 */ /* 0x000fe4000001ff00 */
[----:B------:R-:W-:Y:S02]  /*0840*/  @P1 CS2R R44, SRZ ;  /* 0x00000000002c1805 */ /* 0x000fe4000001ff00 */
[----:B------:R-:W-:Y:S02]  /*0850*/  @P2 CS2R R42, SRZ ;  /* 0x00000000002a2805 */ /* 0x000fe4000001ff00 */
[----:B------:R-:W-:Y:S02]  /*0860*/  @P3 CS2R R40, SRZ ;  /* 0x0000000000283805 */ /* 0x000fe4000001ff00 */
[----:B------:R-:W-:Y:S02]  /*0870*/  @P4 CS2R R2, SRZ ;  /* 0x0000000000024805 */ /* 0x000fe4000001ff00 */
[----:B-1----:R-:W-:-:S07]  /*0880*/  @P5 CS2R R82, SRZ ;  /* 0x0000000000525805 */ /* 0x002fce000001ff00 */
.L_x_16400:
[----:B------:R-:W-:Y:S05]  /*0890*/  BSYNC.RECONVERGENT B0 ;  /* 0x0000000000007941 */ /* 0x000fea0003800200 */
.L_x_16398:
        /* <DEDUP_REMOVED lines=9> */
[----:B------:R-:W-:Y:S01]  /*0930*/  SHF.R.U64 R71, R10, 0x10, R11 ;  /* 0x000000100a477819 */ /* 0x000fe2000000120b */
[----:B------:R-:W1:Y:S01]  /*0940*/  LDCU UR21, c[0x0][0x388] ;  /* 0x00007100ff1577ac */ /* 0x000e620008000800 */
[----:B------:R-:W-:Y:S02]  /*0950*/  MOV R10, R8 ;  /* 0x00000008000a7202 */ /* 0x000fe40000000f00 */
[----:B------:R-:W-:Y:S01]  /*0960*/  MOV R86, R9 ;  /* 0x0000000900567202 */ /* 0x000fe20000000f00 */
[----:B------:R-:W2:Y:S01]  /*0970*/  LDCU.U8 UR16, c[0x0][0x410] ;  /* 0x00008200ff1077ac */ /* 0x000ea20008000000 */
[----:B------:R-:W-:-:S02]  /*0980*/  SHF.R.U64 R57, R8, 0x10, R9 ;  /* 0x0000001008397819 */ /* 0x000fc40000001209 */
[----:B------:R-:W-:Y:S01]  /*0990*/  SHF.R.U32.HI R8, RZ, 0x10, R9 ;  /* 0x00000010ff087819 */ /* 0x000fe20000011609 */
[----:B------:R-:W3:Y:S01]  /*09a0*/  LDCU UR17, c[0x0][0x400] ;  /* 0x00008000ff1177ac */ /* 0x000ee20008000800 */
[----:B------:R-:W-:Y:S02]  /*09b0*/  PRMT R86, R86, 0x5410, R10 ;  /* 0x0000541056567816 */ /* 0x000fe4000000000a */
[----:B------:R-:W-:Y:S01]  /*09c0*/  MOV R9, R50 ;  /* 0x0000003200097202 */ /* 0x000fe20000000f00 */
[----:B------:R-:W4:Y:S01]  /*09d0*/  LDCU.64 UR14, c[0x0][0x3a0] ;  /* 0x00007400ff0e77ac */ /* 0x000f220008000a00 */
[----:B------:R-:W-:Y:S02]  /*09e0*/  MOV R10, R51 ;  /* 0x00000033000a7202 */ /* 0x000fe40000000f00 */
[----:B------:R-:W-:Y:S01]  /*09f0*/  PRMT R57, R57, 0x5410, R8 ;  /* 0x0000541039397816 */ /* 0x000fe20000000008 */
[----:B------:R-:W0:Y:S01]  /*0a00*/  LDCU.128 UR8, c[0x0][0x3f0] ;  /* 0x00007e00ff0877ac */ /* 0x000e220008000c00 */
[----:B------:R-:W-:-:S02]  /*0a10*/  PRMT R58, R9, 0x5410, R10 ;  /* 0x00005410093a7816 */ /* 0x000fc4000000000a */
[----:B------:R-:W-:Y:S01]  /*0a20*/  MOV R8, R48 ;  /* 0x0000003000087202 */ /* 0x000fe20000000f00 */
[----:B------:R-:W0:Y:S01]  /*0a30*/  LDCU.64 UR18, c[0x0][0x380] ;  /* 0x00007000ff1277ac */ /* 0x000e220008000a00 */
[----:B------:R-:W-:Y:S02]  /*0a40*/  MOV R9, R49 ;  /* 0x0000003100097202 */ /* 0x000fe40000000f00 */
[----:B------:R-:W-:Y:S01]  /*0a50*/  SHF.R.U64 R75, R16, 0x10, R17 ;  /* 0x00000010104b7819 */ /* 0x000fe20000001211 */
[----:B------:R-:W-:Y:S01]  /*0a60*/  UPLOP3.LUT UP1, UPT, UPT, UPT, UPT, 0x40, 0x4 ;  /* 0x000000000004789c */ /* 0x000fe20003f2e870 */
[----:B------:R-:W-:Y:S02]  /*0a70*/  PRMT R59, R8, 0x5410, R9 ;  /* 0x00005410083b7816 */ /* 0x000fe40000000009 */
[----:B------:R-:W-:Y:S02]  /*0a80*/  PRMT R75, R75, 0x5410, R75 ;  /* 0x000054104b4b7816 */ /* 0x000fe4000000004b */
[----:B------:R-:W-:-:S02]  /*0a90*/  SHF.R.U64 R8, R44, 0x10, R45 ;  /* 0x000000102c087819 */ /* 0x000fc4000000122d */
[----:B------:R-:W-:Y:S02]  /*0aa0*/  SHF.R.S32.HI R6, RZ, 0x2, R6 ;  /* 0x00000002ff067819 */ /* 0x000fe40000011406 */
[----:B------:R-:W-:Y:S02]  /*0ab0*/  PRMT R75, R8, 0x7610, R75 ;  /* 0x00007610084b7816 */ /* 0x000fe4000000004b */
[C---:B------:R-:W-:Y:S02]  /*0ac0*/  LOP3.LUT R8, R6.reuse, 0x7f, RZ, 0xc0, !PT ;  /* 0x0000007f06087812 */ /* 0x040fe400078ec0ff */
[----:B------:R-:W-:Y:S02]  /*0ad0*/  LOP3.LUT R6, R6, 0xffffff80, RZ, 0xc0, !PT ;  /* 0xffffff8006067812 */ /* 0x000fe400078ec0ff */
[----:B------:R-:W-:Y:S01]  /*0ae0*/  VIADDMNMX R5, R8, -R5, RZ, !PT ;  /* 0x8000000508057246 */ /* 0x000fe200078001ff */
[----:B------:R-:W-:Y:S01]  /*0af0*/  IMAD R4, R4, -0x20, R8 ;  /* 0xffffffe004047824 */ /* 0x000fe200078e0208 */
[----:B------:R-:W-:-:S02]  /*0b00*/  SHF.R.U64 R85, R14, 0x10, R15 ;  /* 0x000000100e557819 */ /* 0x000fc4000000120f */
[----:B------:R-:W-:Y:S02]  /*0b10*/  VIMNMX R5, PT, PT, R5, 0x20, PT ;  /* 0x0000002005057848 */ /* 0x000fe40003fe0100 */
[----:B------:R-:W-:Y:S02]  /*0b20*/  MOV R87, R11 ;  /* 0x0000000b00577202 */ /* 0x000fe40000000f00 */
[----:B------:R-:W-:Y:S02]  /*0b30*/  LEA R5, R5, R6, 0x2 ;  /* 0x0000000605057211 */ /* 0x000fe400078e10ff */
[----:B------:R-:W-:Y:S02]  /*0b40*/  SHF.R.U32.HI R56, RZ, 0x10, R27 ;  /* 0x00000010ff387819 */ /* 0x000fe4000001161b */
[----:B------:R-:W-:Y:S02]  /*0b50*/  I2FP.F32.U32 R5, R5 ;  /* 0x0000000500057245 */ /* 0x000fe40000201000 */
[----:B------:R-:W-:-:S02]  /*0b60*/  SHF.R.U32.HI R11, RZ, 0x10, R11 ;  /* 0x00000010ff0b7819 */ /* 0x000fc4000001160b */
[----:B------:R-:W-:Y:S01]  /*0b70*/  PRMT R85, R85, 0x5410, R85 ;  /* 0x0000541055557816 */ /* 0x000fe20000000055 */
[----:B------:R0:W0:Y:S01]  /*0b80*/  MUFU.RCP R92, R5 ;  /* 0x00000005005c7308 */ /* 0x0000220000001000 */
[----:B------:R-:W-:Y:S02]  /*0b90*/  SHF.R.U64 R10, R46, 0x10, R47 ;  /* 0x000000102e0a7819 */ /* 0x000fe4000000122f */
[----:B------:R-:W-:Y:S02]  /*0ba0*/  SHF.R.U32.HI R84, RZ, 0x10, R15 ;  /* 0x00000010ff547819 */ /* 0x000fe4000001160f */
[----:B------:R-:W-:Y:S02]  /*0bb0*/  SHF.R.U32.HI R74, RZ, 0x10, R17 ;  /* 0x00000010ff4a7819 */ /* 0x000fe40000011611 */
[----:B------:R-:W-:Y:S02]  /*0bc0*/  PRMT R56, R56, 0x5410, R11 ;  /* 0x0000541038387816 */ /* 0x000fe4000000000b */
[----:B------:R-:W-:-:S02]  /*0bd0*/  PRMT R85, R10, 0x7610, R85 ;  /* 0x000076100a557816 */ /* 0x000fc40000000055 */
[----:B------:R-:W-:Y:S02]  /*0be0*/  PRMT R84, R84, 0x5410, R84 ;  /* 0x0000541054547816 */ /* 0x000fe40000000054 */
[----:B------:R-:W-:Y:S02]  /*0bf0*/  PRMT R74, R74, 0x5410, R74 ;  /* 0x000054104a4a7816 */ /* 0x000fe4000000004a */
[----:B------:R-:W-:Y:S02]  /*0c00*/  PRMT R73, R73, 0x5410, R73 ;  /* 0x0000541049497816 */ /* 0x000fe40000000049 */
[----:B------:R-:W-:Y:S02]  /*0c10*/  SHF.R.U32.HI R11, RZ, 0x10, R47 ;  /* 0x00000010ff0b7819 */ /* 0x000fe4000001162f */
[----:B------:R-:W-:Y:S02]  /*0c20*/  SHF.R.U32.HI R9, RZ, 0x10, R45 ;  /* 0x00000010ff097819 */ /* 0x000fe4000001162d */
[----:B------:R-:W-:-:S02]  /*0c30*/  SHF.R.U64 R10, R42, 0x10, R43 ;  /* 0x000000102a0a7819 */ /* 0x000fc4000000122b */
[----:B------:R-:W-:Y:S02]  /*0c40*/  SHF.R.U32.HI R72, RZ, 0x10, R13 ;  /* 0x00000010ff487819 */ /* 0x000fe4000001160d */
[----:B------:R-:W-:Y:S02]  /*0c50*/  VIMNMX R4, PT, PT, RZ, R4, !PT ;  /* 0x00000004ff047248 */ /* 0x000fe40007fe0100 */
[----:B------:R-:W-:Y:S02]  /*0c60*/  MOV R69, R18 ;  /* 0x0000001200457202 */ /* 0x000fe40000000f00 */
[----:B------:R-:W-:Y:S02]  /*0c70*/  MOV R68, R19 ;  /* 0x0000001300447202 */ /* 0x000fe40000000f00 */
[--C-:B------:R-:W-:Y:S02]  /*0c80*/  SHF.R.U64 R28, R18, 0x10, R19.reuse ;  /* 0x00000010121c7819 */ /* 0x100fe40000001213 */
[----:B------:R-:W-:-:S02]  /*0c90*/  SHF.R.U32.HI R29, RZ, 0x10, R19 ;  /* 0x00000010ff1d7819 */ /* 0x000fc40000011613 */
[----:B------:R-:W-:Y:S02]  /*0ca0*/  MOV R63, R21 ;  /* 0x00000015003f7202 */ /* 0x000fe40000000f00 */
[--C-:B------:R-:W-:Y:S02]  /*0cb0*/  SHF.R.U64 R30, R20, 0x10, R21.reuse ;  /* 0x00000010141e7819 */ /* 0x100fe40000001215 */
[----:B------:R-:W-:Y:S02]  /*0cc0*/  SHF.R.U32.HI R52, RZ, 0x10, R21 ;  /* 0x00000010ff347819 */ /* 0x000fe40000011615 */
[----:B------:R-:W-:Y:S02]  /*0cd0*/  MOV R66, R20 ;  /* 0x0000001400427202 */ /* 0x000fe40000000f00 */
[----:B------:R-:W-:Y:S02]  /*0ce0*/  MOV R19, R22 ;  /* 0x0000001600137202 */ /* 0x000fe40000000f00 */
[----:B------:R-:W-:-:S02]  /*0cf0*/  SHF.R.U64 R21, R22, 0x10, R23 ;  /* 0x0000001016157819 */ /* 0x000fc40000001217 */
[----:B------:R-:W-:Y:S02]  /*0d00*/  MOV R90, R14 ;  /* 0x0000000e005a7202 */ /* 0x000fe40000000f00 */
[----:B------:R-:W-:Y:S02]  /*0d10*/  MOV R18, R15 ;  /* 0x0000000f00127202 */ /* 0x000fe40000000f00 */
[----:B------:R-:W-:Y:S02]  /*0d20*/  MOV R7, R24 ;  /* 0x0000001800077202 */ /* 0x000fe40000000f00 */
[----:B------:R-:W-:Y:S02]  /*0d30*/  MOV R79, R25 ;  /* 0x00000019004f7202 */ /* 0x000fe40000000f00 */
[--C-:B------:R-:W-:Y:S02]  /*0d40*/  SHF.R.U64 R81, R24, 0x10, R25.reuse ;  /* 0x0000001018517819 */ /* 0x100fe40000001219 */
[----:B------:R-:W-:Y:S01]  /*0d50*/  SHF.R.U32.HI R77, RZ, 0x10, R25 ;  /* 0x00000010ff4d7819 */ /* 0x000fe20000011619 */
[----:B------:R-:W-:Y:S01]  /*0d60*/  HADD2.F32 R79, -RZ, R79.H0_H0 ;  /* 0x2000004fff4f7230 */ /* 0x000fe20000004100 */
[----:B------:R-:W-:Y:S01]  /*0d70*/  PRMT R84, R11, 0x7610, R84 ;  /* 0x000076100b547816 */ /* 0x000fe20000000054 */
[----:B------:R-:W-:Y:S01]  /*0d80*/  HADD2.F32 R81, -RZ, R81.H0_H0 ;  /* 0x20000051ff517230 */ /* 0x000fe20000004100 */
[----:B------:R-:W-:Y:S01]  /*0d90*/  PRMT R74, R9, 0x7610, R74 ;  /* 0x00007610094a7816 */ /* 0x000fe2000000004a */
[----:B------:R-:W-:Y:S01]  /*0da0*/  HADD2.F32 R77, -RZ, R77.H0_H0 ;  /* 0x2000004dff4d7230 */ /* 0x000fe20000004100 */
[----:B------:R-:W-:-:S02]  /*0db0*/  PRMT R73, R10, 0x7610, R73 ;  /* 0x000076100a497816 */ /* 0x000fc40000000049 */
        /* <DEDUP_REMOVED lines=8> */
[----:B------:R-:W-:Y:S02]  /*0e40*/  MOV R20, R26 ;  /* 0x0000001a00147202 */ /* 0x000fe40000000f00 */
[----:B------:R-:W-:-:S02]  /*0e50*/  MOV R55, R27 ;  /* 0x0000001b00377202 */ /* 0x000fc40000000f00 */
[----:B------:R-:W-:Y:S02]  /*0e60*/  SHF.R.U64 R22, R26, 0x10, R27 ;  /* 0x000000101a167819 */ /* 0x000fe4000000121b */
[----:B------:R-:W-:Y:S02]  /*0e70*/  MOV R89, R16 ;  /* 0x0000001000597202 */ /* 0x000fe40000000f00 */
[----:B------:R-:W-:Y:S02]  /*0e80*/  MOV R14, R17 ;  /* 0x00000011000e7202 */ /* 0x000fe40000000f00 */
[----:B------:R-:W-:Y:S02]  /*0e90*/  MOV R15, R13 ;  /* 0x0000000d000f7202 */ /* 0x000fe40000000f00 */
[----:B------:R-:W-:Y:S02]  /*0ea0*/  PRMT R72, R72, 0x5410, R72 ;  /* 0x0000541048487816 */ /* 0x000fe40000000048 */
[----:B------:R-:W-:-:S02]  /*0eb0*/  PRMT R71, R71, 0x5410, R71 ;  /* 0x0000541047477816 */ /* 0x000fc40000000047 */
[----:B------:R-:W-:Y:S02]  /*0ec0*/  SHF.R.U32.HI R11, RZ, 0x10, R43 ;  /* 0x00000010ff0b7819 */ /* 0x000fe4000001162b */
[--C-:B------:R-:W-:Y:S02]  /*0ed0*/  SHF.R.U64 R9, R40, 0x10, R41.reuse ;  /* 0x0000001028097819 */ /* 0x100fe40000001229 */
[----:B------:R-:W-:Y:S02]  /*0ee0*/  SHF.R.U32.HI R10, RZ, 0x10, R41 ;  /* 0x00000010ff0a7819 */ /* 0x000fe40000011629 */
[--C-:B------:R-:W-:Y:S02]  /*0ef0*/  SHF.R.U64 R70, R2, 0x10, R3.reuse ;  /* 0x0000001002467819 */ /* 0x100fe40000001203 */
[----:B------:R-:W-:Y:S02]  /*0f00*/  SHF.R.U32.HI R8, RZ, 0x10, R3 ;  /* 0x00000010ff087819 */ /* 0x000fe40000011603 */
[----:B------:R-:W-:-:S02]  /*0f10*/  VIMNMX R91, PT, PT, R4, 0x20, PT ;  /* 0x00000020045b7848 */ /* 0x000fc40003fe0100 */
        /* <DEDUP_REMOVED lines=15> */
[----:B01234-:R-:W-:-:S07]  /*1010*/  LEA R91, R91, R6, 0x2 ;  /* 0x000000065b5b7211 */ /* 0x01ffce00078e10ff */
.L_x_16442:
[----:B------:R-:W-:-:S06]  /*1020*/  UIMAD.WIDE UR4, UR7, 0x4, UR8 ;  /* 0x00000004070478a5 */ /* 0x000fcc000f8e0208 */
[----:B01234-:R-:W-:Y:S02]  /*1030*/  MOV R36, UR4 ;  /* 0x0000000400247c02 */ /* 0x01ffe40008000f00 */
[----:B------:R-:W-:-:S05]  /*1040*/  MOV R37, UR5 ;  /* 0x0000000500257c02 */ /* 0x000fca0008000f00 */
[----:B------:R0:W2:Y:S01]  /*1050*/  LDG.E R38, desc[UR12][R36.64] ;  /* 0x0000000c24267981 */ /* 0x0000a2000c1e1900 */
[----:B------:R-:W-:-:S06]  /*1060*/  UIMAD.WIDE UR4, UR7, 0x4, UR10 ;  /* 0x00000004070478a5 */ /* 0x000fcc000f8e020a */
[----:B0-----:R-:W-:Y:S02]  /*1070*/  MOV R36, UR4 ;  /* 0x0000000400247c02 */ /* 0x001fe40008000f00 */
[----:B------:R-:W-:-:S05]  /*1080*/  MOV R37, UR5 ;  /* 0x0000000500257c02 */ /* 0x000fca0008000f00 */
[----:B------:R-:W3:Y:S01]  /*1090*/  LDG.E R36, desc[UR12][R36.64] ;  /* 0x0000000c24247981 */ /* 0x000ee2000c1e1900 */
[----:B------:R-:W-:Y:S01]  /*10a0*/  HFMA2 R39, -RZ, RZ, 0, 0 ;  /* 0x00000000ff277431 */ /* 0x000fe200000001ff */
[----:B------:R-:W-:Y:S01]  /*10b0*/  BSSY.RECONVERGENT B0, `(.L_x_16401) ;  /* 0x0000063000007945 */ /* 0x000fe20003800200 */
[----:B------:R-:W0:Y:S01]  /*10c0*/  S2R R64, SR_TID.X ;  /* 0x0000000000407919 */ /* 0x000e220000002100 */
[----:B--2---:R-:W-:-:S13]  /*10d0*/  R2UR UR20, R38 ;  /* 0x00000000261472ca */ /* 0x004fda00000e0000 */
[----:B------:R-:W-:Y:S01]  /*10e0*/  UISETP.GE.AND UP2, UPT, UR20, 0x1, UPT ;  /* 0x000000011400788c */ /* 0x000fe2000bf46270 */
[----:B---3--:R-:W-:-:S05]  /*10f0*/  R2UR UR6, R36 ;  /* 0x00000000240672ca */ /* 0x008fca00000e0000 */
[----:B------:R-:W-:Y:S02]  /*1100*/  PLOP3.LUT P0, PT, PT, PT, UP2, 0x80, 0x8 ;  /* 0x000000000008781c */ /* 0x000fe40003f0f028 */
[----:B------:R-:W-:Y:S02]  /*1110*/  PLOP3.LUT P1, PT, PT, PT, UP2, 0x80, 0x8 ;  /* 0x000000000008781c */ /* 0x000fe40003f2f028 */
[----:B------:R-:W-:Y:S01]  /*1120*/  PLOP3.LUT P2, PT, PT, PT, UP2, 0x80, 0x8 ;  /* 0x000000000008781c */ /* 0x000fe20003f4f028 */
[----:B------:R-:W-:-:S06]  /*1130*/  @UP2 UIADD3 UR4, UPT, UPT, UR20, -0x1, URZ ;  /* 0xffffffff14042890 */ /* 0x000fcc000fffe0ff */
[----:B------:R-:W-:Y:S01]  /*1140*/  MOV R36, UR4 ;  /* 0x0000000400247c02 */ /* 0x000fe20008000f00 */
[----:B------:R-:W-:-:S04]  /*1150*/  UIMAD UR4, UR7, UR21, URZ ;  /* 0x00000015070472a4 */ /* 0x000fc8000f8e02ff */
[----:B------:R-:W-:Y:S01]  /*1160*/  @P0 IMAD R36, R36, UR21, RZ ;  /* 0x0000001524240c24 */ /* 0x000fe2000f8e02ff */
[----:B------:R-:W-:Y:S01]  /*1170*/  PLOP3.LUT P0, PT, PT, PT, UP2, 0x80, 0x8 ;  /* 0x000000000008781c */ /* 0x000fe20003f0f028 */
[----:B------:R-:W-:-:S03]  /*1180*/  USHF.R.S32.HI UR5, URZ, 0x1f, UR4 ;  /* 0x0000001fff057899 */ /* 0x000fc60008011404 */
[----:B------:R-:W-:Y:S01]  /*1190*/  @P1 SHF.R.S32.HI R37, RZ, 0x1f, R36 ;  /* 0x0000001fff251819 */ /* 0x000fe20000011424 */
[----:B------:R-:W-:-:S03]  /*11a0*/  ULEA.HI UR5, UR5, UR4, URZ, 0x2 ;  /* 0x0000000405057291 */ /* 0x000fc6000f8f10ff */
[----:B------:R-:W-:-:S03]  /*11b0*/  @P2 LEA.HI R37, R37, R36, RZ, 0x2 ;  /* 0x0000002425252211 */ /* 0x000fc600078f10ff */
[----:B------:R-:W-:Y:S02]  /*11c0*/  MOV R38, UR5 ;  /* 0x0000000500267c02 */ /* 0x000fe40008000f00 */
[-C--:B0-----:R-:W-:Y:S02]  /*11d0*/  @P0 LEA.HI.SX32 R39, R37, R64.reuse, 0x1e ;  /* 0x0000004025270211 */ /* 0x081fe400078ff2ff */
[----:B------:R-:W-:Y:S02]  /*11e0*/  ISETP.GE.U32.AND P0, PT, R0, 0x80, PT ;  /* 0x000000800000780c */ /* 0x000fe40003f06070 */
[----:B------:R-:W-:-:S11]  /*11f0*/  LEA.HI.SX32 R38, R38, R64, 0x1e ;  /* 0x0000004026267211 */ /* 0x000fd600078ff2ff */
[----:B------:R-:W-:Y:S05]  /*1200*/  @!P0 BRA `(.L_x_16402) ;  /* 0x0000000400348947 */ /* 0x000fea0003800000 */
[----:B------:R-:W-:Y:S01]  /*1210*/  UISETP.NE.U32.AND UP0, UPT, UR14, URZ, UPT ;  /* 0x000000ff0e00728c */ /* 0x000fe2000bf05070 */
[--C-:B------:R-:W-:Y:S02]  /*1220*/  SHF.R.U64 R12, R50, 0x10, R51.reuse ;  /* 0x00000010320c7819 */ /* 0x100fe40000001233 */
[----:B------:R-:W-:Y:S01]  /*1230*/  SHF.R.U32.HI R13, RZ, 0x10, R51 ;  /* 0x00000010ff0d7819 */ /* 0x000fe20000011633 */
[----:B------:R-:W-:Y:S01]  /*1240*/  UISETP.NE.AND.EX UP0, UPT, UR15, URZ, UPT, UP0 ;  /* 0x000000ff0f00728c */ /* 0x000fe2000bf05300 */
[----:B------:R-:W-:Y:S10]  /*1250*/  BRA.U !UP2, `(.L_x_16403) ;  /* 0x000000010a0c7547 */ /* 0x000ff4000b800000 */
[----:B------:R-:W0:Y:S02]  /*1260*/  LDC.64 R4, c[0x0][0x390] ;  /* 0x0000e400ff047b82 */ /* 0x000e240000000a00 */
[----:B0-----:R-:W-:-:S06]  /*1270*/  IMAD.WIDE.U32 R4, R39, 0x10, R4 ;  /* 0x0000001027047825 */ /* 0x001fcc00078e0004 */
[----:B------:R-:W5:Y:S02]  /*1280*/  LDG.E.128 R4, desc[UR12][R4.64] ;  /* 0x0000000c04047981 */ /* 0x000f64000c1e1d00 */
.L_x_16403:
[----:B------:R-:W-:Y:S02]  /*1290*/  PRMT R37, R12, 0x7610, R37 ;  /* 0x000076100c257816 */ /* 0x000fe40000000025 */
[----:B------:R-:W-:Y:S01]  /*12a0*/  PRMT R60, R13, 0x7610, R60 ;  /* 0x000076100d3c7816 */ /* 0x000fe2000000003c */
[----:B------:R-:W-:Y:S06]  /*12b0*/  BRA.U !UP0, `(.L_x_16404) ;  /* 0x0000000108647547 */ /* 0x000fec000b800000 */
[----:B------:R-:W0:Y:S02]  /*12c0*/  LDC.64 R8, c[0x0][0x3a0] ;  /* 0x0000e800ff087b82 */ /* 0x000e240000000a00 */
[----:B0-----:R-:W-:-:S06]  /*12d0*/  IMAD.WIDE.U32 R8, R38, 0x10, R8 ;  /* 0x0000001026087825 */ /* 0x001fcc00078e0008 */
[----:B------:R-:W2:Y:S01]  /*12e0*/  LDG.E.128 R8, desc[UR12][R8.64] ;  /* 0x0000000c08087981 */ /* 0x000ea2000c1e1d00 */
[----:B------:R-:W-:-:S13]  /*12f0*/  ISETP.LT.AND P1, PT, RZ, UR20, PT ;  /* 0x00000014ff007c0c */ /* 0x000fda000bf21270 */
[----:B------:R-:W0:Y:S01]  /*1300*/  @P1 LDC R15, c[0x0][0x40c] ;  /* 0x00010300ff0f1b82 */ /* 0x000e220000000800 */
[----:B------:R-:W-:-:S07]  /*1310*/  @P1 HADD2.F32 R36, -RZ, R58.H0_H0 ;  /* 0x2000003aff241230 */ /* 0x000fce0000004100 */
[----:B------:R-:W1:Y:S08]  /*1320*/  @P1 LDC R13, c[0x0][0x40c] ;  /* 0x00010300ff0d1b82 */ /* 0x000e700000000800 */
[----:B------:R-:W3:Y:S01]  /*1330*/  @P1 LDC R14, c[0x0][0x40c] ;  /* 0x00010300ff0e1b82 */ /* 0x000ee20000000800 */
[----:B0----5:R-:W-:Y:S01]  /*1340*/  @P1 FMUL.FTZ R15, R4, R15 ;  /* 0x0000000f040f1220 */ /* 0x021fe20000410000 */
[----:B--2---:R-:W-:-:S03]  /*1350*/  @!P1 MOV R12, R8 ;  /* 0x00000008000c9202 */ /* 0x004fc60000000f00 */
[----:B------:R-:W-:Y:S01]  /*1360*/  @P1 FFMA.FTZ R12, R15, R36, R8 ;  /* 0x000000240f0c1223 */ /* 0x000fe20000010008 */
[----:B------:R-:W-:Y:S02]  /*1370*/  @P1 HADD2.F32 R36, -RZ, R37.H0_H0 ;  /* 0x20000025ff241230 */ /* 0x000fe40000004100 */
[----:B-1----:R-:W-:Y:S01]  /*1380*/  @P1 FMUL.FTZ R15, R5, R13 ;  /* 0x0000000d050f1220 */ /* 0x002fe20000410000 */
[----:B------:R-:W-:-:S03]  /*1390*/  MOV R13, R9 ;  /* 0x00000009000d7202 */ /* 0x000fc60000000f00 */
[----:B------:R-:W-:Y:S01]  /*13a0*/  @P1 FFMA.FTZ R13, R15, R36, R9 ;  /* 0x000000240f0d1223 */ /* 0x000fe20000010009 */
[----:B------:R-:W-:Y:S02]  /*13b0*/  @P1 HADD2.F32 R36, -RZ, R58.H1_H1 ;  /* 0x3000003aff241230 */ /* 0x000fe40000004100 */
[----:B---3--:R-:W-:Y:S01]  /*13c0*/  @P1 FMUL.FTZ R15, R6, R14 ;  /* 0x0000000e060f1220 */ /* 0x008fe20000410000 */
[----:B------:R-:W-:-:S03]  /*13d0*/  MOV R14, R10 ;  /* 0x0000000a000e7202 */ /* 0x000fc60000000f00 */
[----:B------:R-:W-:Y:S01]  /*13e0*/  @P1 FFMA.FTZ R14, R15, R36, R10 ;  /* 0x000000240f0e1223 */ /* 0x000fe2000001000a */
[----:B------:R-:W-:Y:S01]  /*13f0*/  MOV R15, R11 ;  /* 0x0000000b000f7202 */ /* 0x000fe20000000f00 */
[----:B------:R-:W-:Y:S06]  /*1400*/  @!P1 BRA `(.L_x_16405) ;  /* 0x0000000000a09947 */ /* 0x000fec0003800000 */
[----:B------:R-:W-:Y:S02]  /*1410*/  HADD2.F32 R15, -RZ, R60.H0_H0 ;  /* 0x2000003cff0f7230 */ /* 0x000fe40000004100 */
[----:B------:R-:W-:-:S04]  /*1420*/  FMUL.FTZ R36, R7, UR22 ;  /* 0x0000001607247c20 */ /* 0x000fc80008410000 */
[----:B------:R-:W-:Y:S01]  /*1430*/  FFMA.FTZ R15, R36, R15, R11 ;  /* 0x0000000f240f7223 */ /* 0x000fe2000001000b */
[----:B------:R-:W-:Y:S06]  /*1440*/  BRA `(.L_x_16405) ;  /* 0x0000000000907947 */ /* 0x000fec0003800000 */
.L_x_16404:
[----:B------:R-:W-:Y:S01]  /*1450*/  PLOP3.LUT P1, PT, PT, PT, UP2, 0x80, 0x8 ;  /* 0x000000000008781c */ /* 0x000fe20003f2f028 */
[----:B------:R-:W-:Y:S01]  /*1460*/  HFMA2 R12, -RZ, RZ, 0, 0 ;  /* 0x00000000ff0c7431 */ /* 0x000fe200000001ff */
[----:B------:R-:W-:Y:S02]  /*1470*/  PLOP3.LUT P4, PT, PT, PT, UP2, 0x80, 0x8 ;  /* 0x000000000008781c */ /* 0x000fe40003f8f028 */
[----:B------:R-:W-:Y:S02]  /*1480*/  PLOP3.LUT P2, PT, PT, PT, UP2, 0x80, 0x8 ;  /* 0x000000000008781c */ /* 0x000fe40003f4f028 */
[----:B------:R-:W-:Y:S02]  /*1490*/  PLOP3.LUT P3, PT, PT, PT, UP2, 0x80, 0x8 ;  /* 0x000000000008781c */ /* 0x000fe40003f6f028 */
[----:B------:R-:W-:-:S05]  /*14a0*/  PLOP3.LUT P5, PT, PT, PT, UP2, 0x80, 0x8 ;  /* 0x000000000008781c */ /* 0x000fca0003faf028 */
[----:B------:R-:W0:Y:S01]  /*14b0*/  @P1 LDC R13, c[0x0][0x40c] ;  /* 0x00010300ff0d1b82 */ /* 0x000e220000000800 */
[----:B------:R-:W-:-:S03]  /*14c0*/  PLOP3.LUT P1, PT, PT, PT, UP2, 0x80, 0x8 ;  /* 0x000000000008781c */ /* 0x000fc60003f2f028 */
[----:B------:R-:W-:Y:S01]  /*14d0*/  @P2 HADD2.F32 R15, -RZ, R58.H0_H0 ;  /* 0x2000003aff0f2230 */ /* 0x000fe20000004100 */
[----:B------:R-:W-:-:S03]  /*14e0*/  PLOP3.LUT P2, PT, PT, PT, UP2, 0x80, 0x8 ;  /* 0x000000000008781c */ /* 0x000fc60003f4f028 */
[----:B------:R-:W1:Y:S01]  /*14f0*/  @P4 LDC R14, c[0x0][0x40c] ;  /* 0x00010300ff0e4b82 */ /* 0x000e620000000800 */
[----:B------:R-:W-:-:S13]  /*1500*/  PLOP3.LUT P4, PT, PT, PT, UP2, 0x80, 0x8 ;  /* 0x000000000008781c */ /* 0x000fda0003f8f028 */
[----:B------:R-:W2:Y:S01]  /*1510*/  @P4 LDC R36, c[0x0][0x40c] ;  /* 0x00010300ff244b82 */ /* 0x000ea20000000800 */
[----:B------:R-:W-:Y:S01]  /*1520*/  PLOP3.LUT P4, PT, PT, PT, UP2, 0x80, 0x8 ;  /* 0x000000000008781c */ /* 0x000fe20003f8f028 */
[----:B0----5:R-:W-:Y:S01]  /*1530*/  @P1 FMUL.FTZ R13, R4, R13 ;  /* 0x0000000d040d1220 */ /* 0x021fe20000410000 */
[----:B------:R-:W-:-:S03]  /*1540*/  PLOP3.LUT P1, PT, PT, PT, UP2, 0x80, 0x8 ;  /* 0x000000000008781c */ /* 0x000fc60003f2f028 */
[----:B------:R-:W-:Y:S01]  /*1550*/  @P3 FMUL.FTZ R12, R13, R15 ;  /* 0x0000000f0d0c3220 */ /* 0x000fe20000410000 */
[----:B------:R-:W-:Y:S01]  /*1560*/  PLOP3.LUT P3, PT, PT, PT, UP2, 0x80, 0x8 ;  /* 0x000000000008781c */ /* 0x000fe20003f6f028 */
[----:B------:R-:W-:Y:S01]  /*1570*/  @P2 HADD2.F32 R15, -RZ, R37.H0_H0 ;  /* 0x20000025ff0f2230 */ /* 0x000fe20000004100 */
[----:B------:R-:W-:Y:S02]  /*1580*/  MOV R13, RZ ;  /* 0x000000ff000d7202 */ /* 0x000fe40000000f00 */
[----:B------:R-:W-:-:S05]  /*1590*/  PLOP3.LUT P2, PT, PT, PT, UP2, 0x80, 0x8 ;  /* 0x000000000008781c */ /* 0x000fca0003f4f028 */
[----:B-1----:R-:W-:Y:S01]  /*15a0*/  @P1 FMUL.FTZ R14, R5, R14 ;  /* 0x0000000e050e1220 */ /* 0x002fe20000410000 */
[----:B------:R-:W-:-:S03]  /*15b0*/  PLOP3.LUT P1, PT, PT, PT, UP2, 0x80, 0x8 ;  /* 0x000000000008781c */ /* 0x000fc60003f2f028 */
[----:B------:R-:W-:Y:S01]  /*15c0*/  @P3 FMUL.FTZ R13, R14, R15 ;  /* 0x0000000f0e0d3220 */ /* 0x000fe20000410000 */
[----:B------:R-:W-:Y:S01]  /*15d0*/  PLOP3.LUT P3, PT, PT, PT, UP2, 0x80, 0x8 ;  /* 0x000000000008781c */ /* 0x000fe20003f6f028 */
[----:B------:R-:W0:Y:S01]  /*15e0*/  @P5 LDC R15, c[0x0][0x40c] ;  /* 0x00010300ff0f5b82 */ /* 0x000e220000000800 */
[----:B------:R-:W-:Y:S01]  /*15f0*/  PLOP3.LUT P5, PT, PT, PT, UP2, 0x80, 0x8 ;  /* 0x000000000008781c */ /* 0x000fe20003faf028 */
[----:B------:R-:W-:Y:S02]  /*1600*/  @P2 HADD2.F32 R37, -RZ, R58.H1_H1 ;  /* 0x3000003aff252230 */ /* 0x000fe40000004100 */
[----:B------:R-:W-:-:S04]  /*1610*/  HFMA2 R14, -RZ, RZ, 0, 0 ;  /* 0x00000000ff0e7431 */ /* 0x000fc800000001ff */
[----:B--2---:R-:W-:Y:S01]  /*1620*/  @P1 FMUL.FTZ R36, R6, R36 ;  /* 0x0000002406241220 */ /* 0x004fe20000410000 */
[----:B------:R-:W-:-:S03]  /*1630*/  PLOP3.LUT P1, PT, PT, PT, UP2, 0x80, 0x8 ;  /* 0x000000000008781c */ /* 0x000fc60003f2f028 */
[----:B------:R-:W-:Y:S02]  /*1640*/  @P3 FMUL.FTZ R14, R36, R37 ;  /* 0x00000025240e3220 */ /* 0x000fe40000410000 */
[----:B------:R-:W-:Y:S02]  /*1650*/  @P5 HADD2.F32 R36, -RZ, R60.H0_H0 ;  /* 0x2000003cff245230 */ /* 0x000fe40000004100 */
[----:B0-----:R-:W-:Y:S01]  /*1660*/  @P4 FMUL.FTZ R37, R7, R15 ;  /* 0x0000000f07254220 */ /* 0x001fe20000410000 */
[----:B------:R-:W-:-:S05]  /*1670*/  MOV R15, RZ ;  /* 0x000000ff000f7202 */ /* 0x000fca0000000f00 */
[----:B------:R-:W-:-:S07]  /*1680*/  @P1 FMUL.FTZ R15, R37, R36 ;  /* 0x00000024250f1220 */ /* 0x000fce0000410000 */
.L_x_16405:
[----:B------:R-:W0:Y:S01]  /*1690*/  LDC.64 R36, c[0x0][0x3a8] ;  /* 0x0000ea00ff247b82 */ /* 0x000e220000000a00 */
[----:B------:R-:W-:Y:S01]  /*16a0*/  IADD3 R39, PT, PT, R39, 0x80, RZ ;  /* 0x0000008027277810 */ /* 0x000fe20007ffe0ff */
[C---:B0-----:R-:W-:Y:S01]  /*16b0*/  IMAD.WIDE.U32 R36, R38.reuse, 0x10, R36 ;  /* 0x0000001026247825 */ /* 0x041fe200078e0024 */
[----:B------:R-:W-:-:S04]  /*16c0*/  IADD3 R38, PT, PT, R38, 0x80, RZ ;  /* 0x0000008026267810 */ /* 0x000fc80007ffe0ff */
[----:B------:R0:W-:Y:S03]  /*16d0*/  STG.E.128 desc[UR12][R36.64], R12 ;  /* 0x0000000c24007986 */ /* 0x0001e6000c101d0c */
.L_x_16402:
[----:B------:R-:W-:Y:S05]  /*16e0*/  BSYNC.RECONVERGENT B0 ;  /* 0x0000000000007941 */ /* 0x000fea0003800200 */
.L_x_16401:
[----:B------:R-:W-:Y:S01]  /*16f0*/  ISETP.GE.U32.AND P1, PT, R0, 0x100, PT ;  /* 0x000001000000780c */ /* 0x000fe20003f26070 */
[----:B------:R-:W-:Y:S03]  /*1700*/  BSSY.RECONVERGENT B0, `(.L_x_16406) ;  /* 0x0000052000007945 */ /* 0x000fe60003800200 */
[----:B------:R-:W-:-:S09]  /*1710*/  P2R R67, PR, RZ, 0x2 ;  /* 0x00000002ff437803 */ /* 0x000fd20000000000 */
[----:B------:R-:W-:Y:S05]  /*1720*/  @!P1 BRA `(.L_x_16407) ;  /* 0x00000004003c9947 */ /* 0x000fea0003800000 */
[----:B------:R-:W-:Y:S02]  /*1730*/  PLOP3.LUT P2, PT, PT, PT, UP2, 0x80, 0x8 ;  /* 0x000000000008781c */ /* 0x000fe40003f4f028 */
[----:B------:R-:W-:Y:S02]  /*1740*/  PLOP3.LUT P3, PT, PT, PT, UP2, 0x80, 0x8 ;  /* 0x000000000008781c */ /* 0x000fe40003f6f028 */
[----:B------:R-:W-:-:S04]  /*1750*/  ISETP.NE.U32.AND P1, PT, RZ, UR14, PT ;  /* 0x0000000eff007c0c */ /* 0x000fc8000bf25070 */
[----:B------:R-:W-:-:S05]  /*1760*/  ISETP.NE.AND.EX P1, PT, RZ, UR15, PT, P1 ;  /* 0x0000000fff007c0c */ /* 0x000fca000bf25310 */
[----:B------:R-:W1:Y:S01]  /*1770*/  @P2 LDC.64 R18, c[0x0][0x390] ;  /* 0x0000e400ff122b82 */ /* 0x000e620000000a00 */
[----:B------:R-:W-:-:S07]  /*1780*/  PLOP3.LUT P2, PT, PT, PT, UP2, 0x80, 0x8 ;  /* 0x000000000008781c */ /* 0x000fce0003f4f028 */
[----:B------:R-:W2:Y:S06]  /*1790*/  @P1 LDC.64 R16, c[0x0][0x3a0] ;  /* 0x0000e800ff101b82 */ /* 0x000eac0000000a00 */
[----:B-1----:R-:W-:-:S05]  /*17a0*/  @P2 IMAD.WIDE.U32 R18, R39, 0x10, R18 ;  /* 0x0000001027122825 */ /* 0x002fca00078e0012 */
[----:B------:R-:W5:Y:S01]  /*17b0*/  @P3 LDG.E.128 R4, desc[UR12][R18.64] ;  /* 0x0000000c12043981 */ /* 0x000f62000c1e1d00 */
[----:B--2---:R-:W-:-:S05]  /*17c0*/  @P1 IMAD.WIDE.U32 R16, R38, 0x10, R16 ;  /* 0x0000001026101825 */ /* 0x004fca00078e0010 */
[----:B------:R1:W5:Y:S02]  /*17d0*/  @P1 LDG.E.128 R8, desc[UR12][R16.64] ;  /* 0x0000000c10081981 */ /* 0x000364000c1e1d00 */
[--C-:B-1----:R-:W-:Y:S02]  /*17e0*/  SHF.R.U64 R16, R48, 0x10, R49.reuse ;  /* 0x0000001030107819 */ /* 0x102fe40000001231 */
[----:B------:R-:W-:Y:S02]  /*17f0*/  SHF.R.U32.HI R17, RZ, 0x10, R49 ;  /* 0x00000010ff117819 */ /* 0x000fe40000011631 */
[----:B0-----:R-:W-:Y:S02]  /*1800*/  PRMT R37, R16, 0x7610, R37 ;  /* 0x0000761010257816 */ /* 0x001fe40000000025 */
[----:B------:R-:W-:Y:S01]  /*1810*/  PRMT R60, R17, 0x7610, R60 ;  /* 0x00007610113c7816 */ /* 0x000fe2000000003c */
[----:B------:R-:W-:Y:S06]  /*1820*/  @!P1 BRA `(.L_x_16408) ;  /* 0x0000000000589947 */ /* 0x000fec0003800000 */
[----:B------:R-:W-:Y:S02]  /*1830*/  ISETP.LT.AND P1, PT, RZ, UR20, PT ;  /* 0x00000014ff007c0c */ /* 0x000fe4000bf21270 */
[----:B-----5:R-:W-:-:S11]  /*1840*/  MOV R16, R8 ;  /* 0x0000000800107202 */ /* 0x020fd60000000f00 */
[----:B------:R-:W0:Y:S01]  /*1850*/  @P1 LDC R19, c[0x0][0x40c] ;  /* 0x00010300ff131b82 */ /* 0x000e220000000800 */
[----:B------:R-:W-:-:S07]  /*1860*/  @P1 HADD2.F32 R36, -RZ, R59.H0_H0 ;  /* 0x2000003bff241230 */ /* 0x000fce0000004100 */
[----:B------:R-:W1:Y:S08]  /*1870*/  @P1 LDC R17, c[0x0][0x40c] ;  /* 0x00010300ff111b82 */ /* 0x000e700000000800 */
[----:B------:R-:W2:Y:S01]  /*1880*/  @P1 LDC R18, c[0x0][0x40c] ;  /* 0x00010300ff121b82 */ /* 0x000ea20000000800 */
[----:B0-----:R-:W-:-:S04]  /*1890*/  @P1 FMUL.FTZ R19, R4, R19 ;  /* 0x0000001304131220 */ /* 0x001fc80000410000 */
[----:B------:R-:W-:Y:S01]  /*18a0*/  @P1 FFMA.FTZ R16, R19, R36, R8 ;  /* 0x0000002413101223 */ /* 0x000fe20000010008 */
[----:B------:R-:W-:Y:S02]  /*18b0*/  @P1 HADD2.F32 R36, -RZ, R37.H0_H0 ;  /* 0x20000025ff241230 */ /* 0x000fe40000004100 */
[----:B-1----:R-:W-:Y:S01]  /*18c0*/  @P1 FMUL.FTZ R19, R5, R17 ;  /* 0x0000001105131220 */ /* 0x002fe20000410000 */
[----:B------:R-:W-:-:S03]  /*18d0*/  MOV R17, R9 ;  /* 0x0000000900117202 */ /* 0x000fc60000000f00 */
[----:B------:R-:W-:Y:S01]  /*18e0*/  @P1 FFMA.FTZ R17, R19, R36, R9 ;  /* 0x0000002413111223 */ /* 0x000fe20000010009 */
[----:B------:R-:W-:Y:S02]  /*18f0*/  @P1 HADD2.F32 R36, -RZ, R59.H1_H1 ;  /* 0x3000003bff241230 */ /* 0x000fe40000004100 */
[----:B--2---:R-:W-:Y:S01]  /*1900*/  @P1 FMUL.FTZ R19, R6, R18 ;  /* 0x0000001206131220 */ /* 0x004fe20000410000 */
        /* <DEDUP_REMOVED lines=8> */
.L_x_16408:
[----:B------:R-:W-:Y:S01]  /*1990*/  PLOP3.LUT P1, PT, PT, PT, UP2, 0x80, 0x8 ;  /* 0x000000000008781c */ /* 0x000fe20003f2f028 */
[----:B------:R-:W-:Y:S01]  /*19a0*/  HFMA2 R17, -RZ, RZ, 0, 0 ;  /* 0x00000000ff117431 */ /* 0x000fe200000001ff */
[----:B------:R-:W-:Y:S02]  /*19b0*/  PLOP3.LUT P3, PT, PT, PT, UP2, 0x80, 0x8 ;  /* 0x000000000008781c */ /* 0x000fe40003f6f028 */
[----:B------:R-:W-:Y:S02]  /*19c0*/  PLOP3.LUT P2, PT, PT, PT, UP2, 0x80, 0x8 ;  /* 0x000000000008781c */ /* 0x000fe40003f4f028 */
[----:B------:R-:W-:Y:S02]  /*19d0*/  PLOP3.LUT P4, PT, PT, PT, UP2, 0x80, 0x8 ;  /* 0x000000000008781c */ /* 0x000fe40003f8f028 */
[----:B------:R-:W-:-:S05]  /*19e0*/  PLOP3.LUT P5, PT, PT, PT, UP2, 0x80, 0x8 ;  /* 0x000000000008781c */ /* 0x000fca0003faf028 */
[----:B------:R-:W0:Y:S01]  /*19f0*/  @P1 LDC R16, c[0x0][0x40c] ;  /* 0x00010300ff101b82 */ /* 0x000e220000000800 */
[----:B------:R-:W-:Y:S01]  /*1a00*/  PLOP3.LUT P1, PT, PT, PT, UP2, 0x80, 0x8 ;  /* 0x000000000008781c */ /* 0x000fe20003f2f028 */
[----:B------:R-:W-:Y:S01]  /*1a10*/  @P3 HADD2.F32 R18, -RZ, R37.H0_H0 ;  /* 0x20000025ff123230 */ /* 0x000fe20000004100 */
[----:B------:R-:W-:-:S11]  /*1a20*/  PLOP3.LUT P3, PT, PT, PT, UP2, 0x80, 0x8 ;  /* 0x000000000008781c */ /* 0x000fd60003f6f028 */
[----:B------:R-:W1:Y:S01]  /*1a30*/  @P1 LDC R36, c[0x0][0x40c] ;  /* 0x00010300ff241b82 */ /* 0x000e620000000800 */
[----:B------:R-:W-:Y:S01]  /*1a40*/  PLOP3.LUT P1, PT, PT, PT, UP2, 0x80, 0x8 ;  /* 0x000000000008781c */ /* 0x000fe20003f2f028 */
[----:B0----5:R-:W-:Y:S01]  /*1a50*/  @P2 FMUL.FTZ R16, R5, R16 ;  /* 0x0000001005102220 */ /* 0x021fe20000410000 */
[----:B------:R-:W-:-:S11]  /*1a60*/  PLOP3.LUT P2, PT, PT, PT, UP2, 0x80, 0x8 ;  /* 0x000000000008781c */ /* 0x000fd60003f4f028 */
[----:B------:R-:W0:Y:S01]  /*1a70*/  @P1 LDC R19, c[0x0][0x40c] ;  /* 0x00010300ff131b82 */ /* 0x000e220000000800 */
[----:B------:R-:W-:Y:S01]  /*1a80*/  @P4 FMUL.FTZ R17, R16, R18 ;  /* 0x0000001210114220 */ /* 0x000fe20000410000 */
[----:B------:R-:W-:Y:S02]  /*1a90*/  PLOP3.LUT P4, PT, PT, PT, UP2, 0x80, 0x8 ;  /* 0x000000000008781c */ /* 0x000fe40003f8f028 */
[----:B------:R-:W-:Y:S02]  /*1aa0*/  PLOP3.LUT P1, PT, PT, PT, UP2, 0x80, 0x8 ;  /* 0x000000000008781c */ /* 0x000fe40003f2f028 */
[----:B------:R-:W-:Y:S02]  /*1ab0*/  MOV R18, RZ ;  /* 0x000000ff00127202 */ /* 0x000fe40000000f00 */
[----:B------:R-:W2:Y:S01]  /*1ac0*/  @P3 LDC R16, c[0x0][0x40c] ;  /* 0x00010300ff103b82 */ /* 0x000ea20000000800 */
[----:B------:R-:W-:Y:S01]  /*1ad0*/  PLOP3.LUT P3, PT, PT, PT, UP2, 0x80, 0x8 ;  /* 0x000000000008781c */ /* 0x000fe20003f6f028 */
[----:B------:R-:W-:-:S02]  /*1ae0*/  @P2 HADD2.F32 R37, -RZ, R59.H1_H1 ;  /* 0x3000003bff252230 */ /* 0x000fc40000004100 */
[----:B-1----:R-:W-:Y:S01]  /*1af0*/  @P5 FMUL.FTZ R36, R6, R36 ;  /* 0x0000002406245220 */ /* 0x002fe20000410000 */
[----:B------:R-:W-:-:S03]  /*1b00*/  PLOP3.LUT P2, PT, PT, PT, UP2, 0x80, 0x8 ;  /* 0x000000000008781c */ /* 0x000fc60003f4f028 */
[----:B------:R-:W-:Y:S01]  /*1b10*/  @P4 FMUL.FTZ R18, R36, R37 ;  /* 0x0000002524124220 */ /* 0x000fe20000410000 */
[----:B------:R-:W-:Y:S01]  /*1b20*/  PLOP3.LUT P4, PT, PT, PT, UP2, 0x80, 0x8 ;  /* 0x000000000008781c */ /* 0x000fe20003f8f028 */
[----:B------:R-:W-:Y:S01]  /*1b30*/  @P1 HADD2.F32 R36, -RZ, R60.H0_H0 ;  /* 0x2000003cff241230 */ /* 0x000fe20000004100 */
[----:B------:R-:W-:-:S03]  /*1b40*/  PLOP3.LUT P1, PT, PT, PT, UP2, 0x80, 0x8 ;  /* 0x000000000008781c */ /* 0x000fc60003f2f028 */
[----:B0-----:R-:W-:Y:S01]  /*1b50*/  @P3 FMUL.FTZ R37, R7, R19 ;  /* 0x0000001307253220 */ /* 0x001fe20000410000 */
[----:B------:R-:W-:Y:S01]  /*1b60*/  PLOP3.LUT P3, PT, PT, PT, UP2, 0x80, 0x8 ;  /* 0x000000000008781c */ /* 0x000fe20003f6f028 */
[----:B------:R-:W-:-:S06]  /*1b70*/  HFMA2 R19, -RZ, RZ, 0, 0 ;  /* 0x00000000ff137431 */ /* 0x000fcc00000001ff */
[----:B------:R-:W-:Y:S02]  /*1b80*/  @P4 FMUL.FTZ R19, R37, R36 ;  /* 0x0000002425134220 */ /* 0x000fe40000410000 */
[----:B------:R-:W-:Y:S02]  /*1b90*/  @P1 HADD2.F32 R37, -RZ, R59.H0_H0 ;  /* 0x2000003bff251230 */ /* 0x000fe40000004100 */
[----:B--2---:R-:W-:Y:S01]  /*1ba0*/  @P2 FMUL.FTZ R36, R4, R16 ;  /* 0x0000001004242220 */ /* 0x004fe20000410000 */
[----:B------:R-:W-:-:S03]  /*1bb0*/  MOV R16, RZ ;  /* 0x000000ff00107202 */ /* 0x000fc60000000f00 */
[----:B------:R-:W-:-:S07]  /*1bc0*/  @P3 FMUL.FTZ R16, R36, R37 ;  /* 0x0000002524103220 */ /* 0x000fce0000410000 */
.L_x_16409:
[----:B------:R-:W0:Y:S01]  /*1bd0*/  LDC.64 R36, c[0x0][0x3a8] ;  /* 0x0000ea00ff247b82 */ /* 0x000e220000000a00 */
[----:B------:R-:W-:Y:S01]  /*1be0*/  IADD3 R39, PT, PT, R39, 0x80, RZ ;  /* 0x0000008027277810 */ /* 0x000fe20007ffe0ff */
[C---:B0-----:R-:W-:Y:S01]  /*1bf0*/  IMAD.WIDE.U32 R36, R38.reuse, 0x10, R36 ;  /* 0x0000001026247825 */ /* 0x041fe200078e0024 */
[----:B------:R-:W-:-:S04]  /*1c00*/  IADD3 R38, PT, PT, R38, 0x80, RZ ;  /* 0x0000008026267810 */ /* 0x000fc80007ffe0ff */
[----:B------:R1:W-:Y:S03]  /*1c10*/  STG.E.128 desc[UR12][R36.64], R16 ;  /* 0x0000001024007986 */ /* 0x0003e6000c101d0c */
.L_x_16407:
[----:B------:R-:W-:Y:S05]  /*1c20*/  BSYNC.RECONVERGENT B0 ;  /* 0x0000000000007941 */ /* 0x000fea0003800200 */
.L_x_16406:
[----:B------:R-:W-:Y:S01]  /*1c30*/  ISETP.GE.U32.AND P1, PT, R0, 0x180, PT ;  /* 0x000001800000780c */ /* 0x000fe20003f26070 */
[----:B------:R-:W-:-:S12]  /*1c40*/  BSSY.RECONVERGENT B0, `(.L_x_16410) ;  /* 0x000004d000007945 */ /* 0x000fd80003800200 */
[----:B------:R-:W-:Y:S05]  /*1c50*/  @!P1 BRA `(.L_x_16411) ;  /* 0x00000004002c9947 */ /* 0x000fea0003800000 */
[----:B------:R-:W-:Y:S02]  /*1c60*/  ISETP.NE.U32.AND P2, PT, RZ, UR14, PT ;  /* 0x0000000eff007c0c */ /* 0x000fe4000bf45070 */
[----:B------:R-:W-:Y:S02]  /*1c70*/  PLOP3.LUT P3, PT, PT, PT, UP2, 0x80, 0x8 ;  /* 0x000000000008781c */ /* 0x000fe40003f6f028 */
[----:B------:R-:W-:Y:S02]  /*1c80*/  ISETP.NE.AND.EX P2, PT, RZ, UR15, PT, P2 ;  /* 0x0000000fff007c0c */ /* 0x000fe4000bf45320 */
[----:B------:R-:W-:-:S09]  /*1c90*/  PLOP3.LUT P4, PT, PT, PT, UP2, 0x80, 0x8 ;  /* 0x000000000008781c */ /* 0x000fd20003f8f028 */
[----:B------:R-:W2:Y:S01]  /*1ca0*/  @P3 LDC.64 R22, c[0x0][0x390] ;  /* 0x0000e400ff163b82 */ /* 0x000ea20000000a00 */
[----:B------:R-:W-:-:S07]  /*1cb0*/  PLOP3.LUT P3, PT, PT, PT, UP2, 0x80, 0x8 ;  /* 0x000000000008781c */ /* 0x000fce0003f6f028 */
[----:B------:R-:W3:Y:S06]  /*1cc0*/  @P2 LDC.64 R20, c[0x0][0x3a0] ;  /* 0x0000e800ff142b82 */ /* 0x000eec0000000a00 */
[----:B--2---:R-:W-:-:S05]  /*1cd0*/  @P3 IMAD.WIDE.U32 R22, R39, 0x10, R22 ;  /* 0x0000001027163825 */ /* 0x004fca00078e0016 */
[----:B------:R2:W5:Y:S01]  /*1ce0*/  @P4 LDG.E.128 R4, desc[UR12][R22.64] ;  /* 0x0000000c16044981 */ /* 0x000562000c1e1d00 */
[----:B---3--:R-:W-:-:S05]  /*1cf0*/  @P2 IMAD.WIDE.U32 R20, R38, 0x10, R20 ;  /* 0x0000001026142825 */ /* 0x008fca00078e0014 */
[----:B------:R2:W5:Y:S01]  /*1d00*/  @P2 LDG.E.128 R8, desc[UR12][R20.64] ;  /* 0x0000000c14082981 */ /* 0x000562000c1e1d00 */
[----:B------:R-:W-:Y:S05]  /*1d10*/  @!P2 BRA `(.L_x_16412) ;  /* 0x000000000058a947 */ /* 0x000fea0003800000 */
[----:B------:R-:W-:Y:S02]  /*1d20*/  ISETP.LT.AND P2, PT, RZ, UR20, PT ;  /* 0x00000014ff007c0c */ /* 0x000fe4000bf41270 */
[----:B--2--5:R-:W-:-:S11]  /*1d30*/  MOV R20, R8 ;  /* 0x0000000800147202 */ /* 0x024fd60000000f00 */
[----:B------:R-:W2:Y:S01]  /*1d40*/  @P2 LDC R23, c[0x0][0x40c] ;  /* 0x00010300ff172b82 */ /* 0x000ea20000000800 */
[----:B01----:R-:W-:-:S07]  /*1d50*/  @P2 HADD2.F32 R36, -RZ, R69.H0_H0 ;  /* 0x20000045ff242230 */ /* 0x003fce0000004100 */
[----:B------:R-:W0:Y:S08]  /*1d60*/  @P2 LDC R21, c[0x0][0x40c] ;  /* 0x00010300ff152b82 */ /* 0x000e300000000800 */
[----:B------:R-:W1:Y:S01]  /*1d70*/  @P2 LDC R22, c[0x0][0x40c] ;  /* 0x00010300ff162b82 */ /* 0x000e620000000800 */
[----:B--2---:R-:W-:-:S04]  /*1d80*/  @P2 FMUL.FTZ R23, R4, R23 ;  /* 0x0000001704172220 */ /* 0x004fc80000410000 */
[----:B------:R-:W-:Y:S01]  /*1d90*/  @P2 FFMA.FTZ R20, R23, R36, R8 ;  /* 0x0000002417142223 */ /* 0x000fe20000010008 */
[----:B------:R-:W-:Y:S02]  /*1da0*/  @P2 HADD2.F32 R36, -RZ, R68.H0_H0 ;  /* 0x20000044ff242230 */ /* 0x000fe40000004100 */
[----:B0-----:R-:W-:Y:S01]  /*1db0*/  @P2 FMUL.FTZ R23, R5, R21 ;  /* 0x0000001505172220 */ /* 0x001fe20000410000 */
[----:B------:R-:W-:-:S03]  /*1dc0*/  MOV R21, R9 ;  /* 0x0000000900157202 */ /* 0x000fc60000000f00 */
[----:B------:R-:W-:Y:S01]  /*1dd0*/  @P2 FFMA.FTZ R21, R23, R36, R9 ;  /* 0x0000002417152223 */ /* 0x000fe20000010009 */
[----:B------:R-:W-:Y:S02]  /*1de0*/  @P2 HADD2.F32 R36, -RZ, R68.H1_H1 ;  /* 0x30000044ff242230 */ /* 0x000fe40000004100 */
[----:B-1----:R-:W-:Y:S01]  /*1df0*/  @P2 FMUL.FTZ R23, R6, R22 ;  /* 0x0000001606172220 */ /* 0x002fe20000410000 */
[----:B------:R-:W-:-:S03]  /*1e00*/  MOV R22, R10 ;  /* 0x0000000a00167202 */ /* 0x000fc60000000f00 */
[----:B------:R-:W-:Y:S01]  /*1e10*/  @P2 FFMA.FTZ R22, R23, R36, R10 ;  /* 0x0000002417162223 */ /* 0x000fe2000001000a */
[----:B------:R-:W-:Y:S01]  /*1e20*/  MOV R23, R11 ;  /* 0x0000000b00177202 */ /* 0x000fe20000000f00 */
[----:B------:R-:W-:Y:S06]  /*1e30*/  @!P2 BRA `(.L_x_16413) ;  /* 0x0000000000a0a947 */ /* 0x000fec0003800000 */
[----:B------:R-:W-:Y:S02]  /*1e40*/  HADD2.F32 R23, -RZ, R66.H1_H1 ;  /* 0x30000042ff177230 */ /* 0x000fe40000004100 */
[----:B------:R-:W-:-:S04]  /*1e50*/  FMUL.FTZ R36, R7, UR22 ;  /* 0x0000001607247c20 */ /* 0x000fc80008410000 */
[----:B------:R-:W-:Y:S01]  /*1e60*/  FFMA.FTZ R23, R36, R23, R11 ;  /* 0x0000001724177223 */ /* 0x000fe2000001000b */
[----:B------:R-:W-:Y:S06]  /*1e70*/  BRA `(.L_x_16413) ;  /* 0x0000000000907947 */ /* 0x000fec0003800000 */
.L_x_16412:
[----:B------:R-:W-:Y:S01]  /*1e80*/  PLOP3.LUT P2, PT, PT, PT, UP2, 0x80, 0x8 ;  /* 0x000000000008781c */ /* 0x000fe20003f4f028 */
[----:B--2---:R-:W-:Y:S01]  /*1e90*/  HFMA2 R21, -RZ, RZ, 0, 0 ;  /* 0x00000000ff157431 */ /* 0x004fe200000001ff */
[----:B------:R-:W-:Y:S02]  /*1ea0*/  PLOP3.LUT P5, PT, PT, PT, UP2, 0x80, 0x8 ;  /* 0x000000000008781c */ /* 0x000fe40003faf028 */
[----:B------:R-:W-:Y:S02]  /*1eb0*/  PLOP3.LUT P3, PT, PT, PT, UP2, 0x80, 0x8 ;  /* 0x000000000008781c */ /* 0x000fe40003f6f028 */
[----:B------:R-:W-:-:S07]  /*1ec0*/  PLOP3.LUT P4, PT, PT, PT, UP2, 0x80, 0x8 ;  /* 0x000000000008781c */ /* 0x000fce0003f8f028 */
[----:B------:R-:W2:Y:S01]  /*1ed0*/  @P2 LDC R22, c[0x0][0x40c] ;  /* 0x00010300ff162b82 */ /* 0x000ea20000000800 */
[----:B------:R-:W-:-:S03]  /*1ee0*/  PLOP3.LUT P2, PT, PT, PT, UP2, 0x80, 0x8 ;  /* 0x000000000008781c */ /* 0x000fc60003f4f028 */
[----:B------:R-:W-:Y:S01]  /*1ef0*/  @P3 HADD2.F32 R23, -RZ, R68.H0_H0 ;  /* 0x20000044ff173230 */ /* 0x000fe20000004100 */
[----:B------:R-:W-:-:S03]  /*1f00*/  PLOP3.LUT P3, PT, PT, PT, UP2, 0x80, 0x8 ;  /* 0x000000000008781c */ /* 0x000fc60003f6f028 */
[----:B------:R-:W3:Y:S01]  /*1f10*/  @P5 LDC R20, c[0x0][0x40c] ;  /* 0x00010300ff145b82 */ /* 0x000ee20000000800 */
[----:B------:R-:W-:-:S13]  /*1f20*/  PLOP3.LUT P5, PT, PT, PT, UP2, 0x80, 0x8 ;  /* 0x000000000008781c */ /* 0x000fda0003faf028 */
[----:B01----:R-:W0:Y:S01]  /*1f30*/  @P5 LDC R36, c[0x0][0x40c] ;  /* 0x00010300ff245b82 */ /* 0x003e220000000800 */
[----:B------:R-:W-:Y:S01]  /*1f40*/  PLOP3.LUT P5, PT, PT, PT, UP2, 0x80, 0x8 ;  /* 0x000000000008781c */ /* 0x000fe20003faf028 */
[----:B--2--5:R-:W-:Y:S01]  /*1f50*/  @P2 FMUL.FTZ R22, R5, R22 ;  /* 0x0000001605162220 */ /* 0x024fe20000410000 */
[----:B------:R-:W-:-:S03]  /*1f60*/  PLOP3.LUT P2, PT, PT, PT, UP2, 0x80, 0x8 ;  /* 0x000000000008781c */ /* 0x000fc60003f4f028 */
[----:B------:R-:W-:Y:S01]  /*1f70*/  @P4 FMUL.FTZ R21, R22, R23 ;  /* 0x0000001716154220 */ /* 0x000fe20000410000 */
[----:B------:R-:W-:Y:S01]  /*1f80*/  PLOP3.LUT P4, PT, PT, PT, UP2, 0x80, 0x8 ;  /* 0x000000000008781c */ /* 0x000fe20003f8f028 */
[----:B------:R-:W-:Y:S01]  /*1f90*/  @P3 HADD2.F32 R23, -RZ, R68.H1_H1 ;  /* 0x30000044ff173230 */ /* 0x000fe20000004100 */
[----:B------:R-:W-:Y:S02]  /*1fa0*/  PLOP3.LUT P3, PT, PT, PT, UP2, 0x80, 0x8 ;  /* 0x000000000008781c */ /* 0x000fe40003f6f028 */
[----:B------:R-:W-:-:S05]  /*1fb0*/  MOV R22, RZ ;  /* 0x000000ff00167202 */ /* 0x000fca0000000f00 */
[----:B---3--:R-:W-:Y:S01]  /*1fc0*/  @P2 FMUL.FTZ R20, R6, R20 ;  /* 0x0000001406142220 */ /* 0x008fe20000410000 */
[----:B------:R-:W-:-:S03]  /*1fd0*/  PLOP3.LUT P2, PT, PT, PT, UP2, 0x80, 0x8 ;  /* 0x000000000008781c */ /* 0x000fc60003f4f028 */
[----:B------:R-:W-:Y:S01]  /*1fe0*/  @P4 FMUL.FTZ R22, R20, R23 ;  /* 0x0000001714164220 */ /* 0x000fe20000410000 */
[----:B------:R-:W-:Y:S01]  /*1ff0*/  PLOP3.LUT P4, PT, PT, PT, UP2, 0x80, 0x8 ;  /* 0x000000000008781c */ /* 0x000fe20003f8f028 */
[----:B------:R-:W-:Y:S02]  /*2000*/  HFMA2 R23, -RZ, RZ, 0, 0 ;  /* 0x00000000ff177431 */ /* 0x000fe400000001ff */
[----:B0-----:R-:W-:Y:S01]  /*2010*/  @P3 FMUL.FTZ R36, R7, R36 ;  /* 0x0000002407243220 */ /* 0x001fe20000410000 */
[----:B------:R-:W-:-:S05]  /*2020*/  PLOP3.LUT P3, PT, PT, PT, UP2, 0x80, 0x8 ;  /* 0x000000000008781c */ /* 0x000fca0003f6f028 */
[----:B------:R-:W0:Y:S01]  /*2030*/  @P2 LDC R20, c[0x0][0x40c] ;  /* 0x00010300ff142b82 */ /* 0x000e220000000800 */
[----:B------:R-:W-:-:S03]  /*2040*/  PLOP3.LUT P2, PT, PT, PT, UP2, 0x80, 0x8 ;  /* 0x000000000008781c */ /* 0x000fc60003f4f028 */
[----:B------:R-:W-:Y:S01]  /*2050*/  @P4 HADD2.F32 R37, -RZ, R66.H1_H1 ;  /* 0x30000042ff254230 */ /* 0x000fe20000004100 */
[----:B------:R-:W-:-:S04]  /*2060*/  PLOP3.LUT P4, PT, PT, PT, UP2, 0x80, 0x8 ;  /* 0x000000000008781c */ /* 0x000fc80003f8f028 */
[----:B------:R-:W-:Y:S01]  /*2070*/  @P5 FMUL.FTZ R23, R36, R37 ;  /* 0x0000002524175220 */ /* 0x000fe20000410000 */
[----:B------:R-:W-:-:S04]  /*2080*/  @P3 HADD2.F32 R37, -RZ, R69.H0_H0 ;  /* 0x20000045ff253230 */ /* 0x000fc80000004100 */
[----:B0-----:R-:W-:Y:S01]  /*2090*/  @P2 FMUL.FTZ R36, R4, R20 ;  /* 0x0000001404242220 */ /* 0x001fe20000410000 */
[----:B------:R-:W-:-:S03]  /*20a0*/  MOV R20, RZ ;  /* 0x000000ff00147202 */ /* 0x000fc60000000f00 */
[----:B------:R-:W-:-:S07]  /*20b0*/  @P4 FMUL.FTZ R20, R36, R37 ;  /* 0x0000002524144220 */ /* 0x000fce0000410000 */
.L_x_16413:
[----:B------:R-:W0:Y:S01]  /*20c0*/  LDC.64 R36, c[0x0][0x3a8] ;  /* 0x0000ea00ff247b82 */ /* 0x000e220000000a00 */
[----:B------:R-:W-:Y:S01]  /*20d0*/  IADD3 R39, PT, PT, R39, 0x80, RZ ;  /* 0x0000008027277810 */ /* 0x000fe20007ffe0ff */
[C---:B0-----:R-:W-:Y:S01]  /*20e0*/  IMAD.WIDE.U32 R36, R38.reuse, 0x10, R36 ;  /* 0x0000001026247825 */ /* 0x041fe200078e0024 */
[----:B------:R-:W-:-:S04]  /*20f0*/  IADD3 R38, PT, PT, R38, 0x80, RZ ;  /* 0x0000008026267810 */ /* 0x000fc80007ffe0ff */
[----:B------:R2:W-:Y:S03]  /*2100*/  STG.E.128 desc[UR12][R36.64], R20 ;  /* 0x0000001424007986 */ /* 0x0005e6000c101d0c */
.L_x_16411:
[----:B------:R-:W-:Y:S05]  /*2110*/  BSYNC.RECONVERGENT B0 ;  /* 0x0000000000007941 */ /* 0x000fea0003800200 */
.L_x_16410:
[----:B------:R-:W-:Y:S01]  /*2120*/  ISETP.GE.U32.AND P2, PT, R0, 0x200, PT ;  /* 0x000002000000780c */ /* 0x000fe20003f46070 */
[----:B------:R-:W-:-:S12]  /*2130*/  BSSY.RECONVERGENT B0, `(.L_x_16414) ;  /* 0x000004d000007945 */ /* 0x000fd80003800200 */
[----:B------:R-:W-:Y:S05]  /*2140*/  @!P2 BRA `(.L_x_16415) ;  /* 0x00000004002ca947 */ /* 0x000fea0003800000 */
[----:B------:R-:W-:Y:S02]  /*2150*/  ISETP.NE.U32.AND P3, PT, RZ, UR14, PT ;  /* 0x0000000eff007c0c */ /* 0x000fe4000bf65070 */
[----:B------:R-:W-:Y:S02]  /*2160*/  PLOP3.LUT P4, PT, PT, PT, UP2, 0x80, 0x8 ;  /* 0x000000000008781c */ /* 0x000fe40003f8f028 */
[----:B------:R-:W-:Y:S02]  /*2170*/  ISETP.NE.AND.EX P3, PT, RZ, UR15, PT, P3 ;  /* 0x0000000fff007c0c */ /* 0x000fe4000bf65330 */
[----:B------:R-:W-:-:S09]  /*2180*/  PLOP3.LUT P5, PT, PT, PT, UP2, 0x80, 0x8 ;  /* 0x000000000008781c */ /* 0x000fd20003faf028 */
[----:B------:R-:W3:Y:S01]  /*2190*/  @P4 LDC.64 R26, c[0x0][0x390] ;  /* 0x0000e400ff1a4b82 */ /* 0x000ee20000000a00 */
[----:B------:R-:W-:-:S07]  /*21a0*/  PLOP3.LUT P4, PT, PT, PT, UP2, 0x80, 0x8 ;  /* 0x000000000008781c */ /* 0x000fce0003f8f028 */
[----:B------:R-:W4:Y:S06]  /*21b0*/  @P3 LDC.64 R24, c[0x0][0x3a0] ;  /* 0x0000e800ff183b82 */ /* 0x000f2c0000000a00 */
[----:B---3--:R-:W-:-:S05]  /*21c0*/  @P4 IMAD.WIDE.U32 R26, R39, 0x10, R26 ;  /* 0x00000010271a4825 */ /* 0x008fca00078e001a */
[----:B------:R3:W5:Y:S01]  /*21d0*/  @P5 LDG.E.128 R4, desc[UR12][R26.64] ;  /* 0x0000000c1a045981 */ /* 0x000762000c1e1d00 */
[----:B----4-:R-:W-:-:S05]  /*21e0*/  @P3 IMAD.WIDE.U32 R24, R38, 0x10, R24 ;  /* 0x0000001026183825 */ /* 0x010fca00078e0018 */
[----:B------:R3:W5:Y:S01]  /*21f0*/  @P3 LDG.E.128 R8, desc[UR12][R24.64] ;  /* 0x0000000c18083981 */ /* 0x000762000c1e1d00 */
[----:B------:R-:W-:Y:S05]  /*2200*/  @!P3 BRA `(.L_x_16416) ;  /* 0x000000000058b947 */ /* 0x000fea0003800000 */
[----:B------:R-:W-:Y:S02]  /*2210*/  ISETP.LT.AND P3, PT, RZ, UR20, PT ;  /* 0x00000014ff007c0c */ /* 0x000fe4000bf61270 */
[----:B---3-5:R-:W-:-:S11]  /*2220*/  MOV R24, R8 ;  /* 0x0000000800187202 */ /* 0x028fd60000000f00 */
[----:B------:R-:W3:Y:S01]  /*2230*/  @P3 LDC R27, c[0x0][0x40c] ;  /* 0x00010300ff1b3b82 */ /* 0x000ee20000000800 */
[----:B012---:R-:W-:-:S07]  /*2240*/  @P3 HADD2.F32 R36, -RZ, R66.H0_H0 ;  /* 0x20000042ff243230 */ /* 0x007fce0000004100 */
[----:B------:R-:W0:Y:S08]  /*2250*/  @P3 LDC R25, c[0x0][0x40c] ;  /* 0x00010300ff193b82 */ /* 0x000e300000000800 */
[----:B------:R-:W1:Y:S01]  /*2260*/  @P3 LDC R26, c[0x0][0x40c] ;  /* 0x00010300ff1a3b82 */ /* 0x000e620000000800 */
[----:B---3--:R-:W-:-:S04]  /*2270*/  @P3 FMUL.FTZ R27, R4, R27 ;  /* 0x0000001b041b3220 */ /* 0x008fc80000410000 */
        /* <DEDUP_REMOVED lines=15> */
.L_x_16416:
[----:B------:R-:W-:Y:S01]  /*2370*/  PLOP3.LUT P3, PT, PT, PT, UP2, 0x80, 0x8 ;  /* 0x000000000008781c */ /* 0x000fe20003f6f028 */
[----:B---3--:R-:W-:Y:S01]  /*2380*/  HFMA2 R25, -RZ, RZ, 0, 0 ;  /* 0x00000000ff197431 */ /* 0x008fe200000001ff */
[----:B------:R-:W-:Y:S02]  /*2390*/  PLOP3.LUT P5, PT, PT, PT, UP2, 0x80, 0x8 ;  /* 0x000000000008781c */ /* 0x000fe40003faf028 */
[----:B------:R-:W-:-:S09]  /*23a0*/  PLOP3.LUT P4, PT, PT, PT, UP2, 0x80, 0x8 ;  /* 0x000000000008781c */ /* 0x000fd20003f8f028 */
[----:B------:R-:W3:Y:S01]  /*23b0*/  @P3 LDC R24, c[0x0][0x40c] ;  /* 0x00010300ff183b82 */ /* 0x000ee20000000800 */
[----:B------:R-:W-:-:S07]  /*23c0*/  PLOP3.LUT P3, PT, PT, PT, UP2, 0x80, 0x8 ;  /* 0x000000000008781c */ /* 0x000fce0003f6f028 */
[----:B------:R-:W4:Y:S01]  /*23d0*/  @P4 LDC R26, c[0x0][0x40c] ;  /* 0x00010300ff1a4b82 */ /* 0x000f220000000800 */
[----:B------:R-:W-:-:S05]  /*23e0*/  PLOP3.LUT P4, PT, PT, PT, UP2, 0x80, 0x8 ;  /* 0x000000000008781c */ /* 0x000fca0003f8f028 */
[----:B------:R-:W-:Y:S01]  /*23f0*/  @P3 HADD2.F32 R27, -RZ, R63.H0_H0 ;  /* 0x2000003fff1b3230 */ /* 0x000fe20000004100 */
[----:B------:R-:W-:Y:S01]  /*2400*/  PLOP3.LUT P3, PT, PT, PT, UP2, 0x80, 0x8 ;  /* 0x000000000008781c */ /* 0x000fe20003f6f028 */
[----:B---3-5:R-:W-:Y:S01]  /*2410*/  @P5 FMUL.FTZ R24, R5, R24 ;  /* 0x0000001805185220 */ /* 0x028fe20000410000 */
[----:B------:R-:W-:-:S11]  /*2420*/  PLOP3.LUT P5, PT, PT, PT, UP2, 0x80, 0x8 ;  /* 0x000000000008781c */ /* 0x000fd60003faf028 */
[----:B012---:R-:W-:Y:S01]  /*2430*/  @P3 HADD2.F32 R36, -RZ, R63.H1_H1 ;  /* 0x3000003fff243230 */ /* 0x007fe20000004100 */
[----:B------:R-:W-:Y:S01]  /*2440*/  PLOP3.LUT P3, PT, PT, PT, UP2, 0x80, 0x8 ;  /* 0x000000000008781c */ /* 0x000fe20003f6f028 */
[----:B------:R-:W-:Y:S01]  /*2450*/  @P5 FMUL.FTZ R25, R24, R27 ;  /* 0x0000001b18195220 */ /* 0x000fe20000410000 */
[----:B------:R-:W-:Y:S01]  /*2460*/  PLOP3.LUT P5, PT, PT, PT, UP2, 0x80, 0x8 ;  /* 0x000000000008781c */ /* 0x000fe20003faf028 */
[----:B------:R-:W0:Y:S01]  /*2470*/  @P4 LDC R27, c[0x0][0x40c] ;  /* 0x00010300ff1b4b82 */ /* 0x000e220000000800 */
[----:B------:R-:W-:-:S09]  /*2480*/  PLOP3.LUT P4, PT, PT, PT, UP2, 0x80, 0x8 ;  /* 0x000000000008781c */ /* 0x000fd20003f8f028 */
[----:B------:R-:W-:Y:S01]  /*2490*/  @P3 HADD2.F32 R37, -RZ, R52.H0_H0 ;  /* 0x20000034ff253230 */ /* 0x000fe20000004100 */
[----:B------:R-:W-:Y:S01]  /*24a0*/  PLOP3.LUT P3, PT, PT, PT, UP2, 0x80, 0x8 ;  /* 0x000000000008781c */ /* 0x000fe20003f6f028 */
[----:B----4-:R-:W-:Y:S01]  /*24b0*/  @P5 FMUL.FTZ R24, R6, R26 ;  /* 0x0000001a06185220 */ /* 0x010fe20000410000 */
[----:B------:R-:W-:Y:S02]  /*24c0*/  PLOP3.LUT P5, PT, PT, PT, UP2, 0x80, 0x8 ;  /* 0x000000000008781c */ /* 0x000fe40003faf028 */
[----:B------:R-:W-:-:S11]  /*24d0*/  MOV R26, RZ ;  /* 0x000000ff001a7202 */ /* 0x000fd60000000f00 */
[----:B------:R-:W-:Y:S01]  /*24e0*/  @P5 FMUL.FTZ R26, R24, R36 ;  /* 0x00000024181a5220 */ /* 0x000fe20000410000 */
[----:B------:R-:W-:Y:S01]  /*24f0*/  PLOP3.LUT P5, PT, PT, PT, UP2, 0x80, 0x8 ;  /* 0x000000000008781c */ /* 0x000fe20003faf028 */
[----:B------:R-:W1:Y:S01]  /*2500*/  @P4 LDC R36, c[0x0][0x40c] ;  /* 0x00010300ff244b82 */ /* 0x000e620000000800 */
[----:B------:R-:W-:-:S11]  /*2510*/  PLOP3.LUT P4, PT, PT, PT, UP2, 0x80, 0x8 ;  /* 0x000000000008781c */ /* 0x000fd60003f8f028 */
[----:B0-----:R-:W-:Y:S01]  /*2520*/  @P5 FMUL.FTZ R24, R7, R27 ;  /* 0x0000001b07185220 */ /* 0x001fe20000410000 */
[----:B------:R-:W-:Y:S01]  /*2530*/  PLOP3.LUT P5, PT, PT, PT, UP2, 0x80, 0x8 ;  /* 0x000000000008781c */ /* 0x000fe20003faf028 */
[----:B------:R-:W-:Y:S02]  /*2540*/  HFMA2 R27, -RZ, RZ, 0, 0 ;  /* 0x00000000ff1b7431 */ /* 0x000fe400000001ff */
[----:B-1----:R-:W-:-:S10]  /*2550*/  @P3 FMUL.FTZ R36, R4, R36 ;  /* 0x0000002404243220 */ /* 0x002fd40000410000 */
[----:B------:R-:W-:Y:S01]  /*2560*/  @P5 FMUL.FTZ R27, R24, R37 ;  /* 0x00000025181b5220 */ /* 0x000fe20000410000 */
[----:B------:R-:W-:Y:S01]  /*2570*/  PLOP3.LUT P5, PT, PT, PT, UP2, 0x80, 0x8 ;  /* 0x000000000008781c */ /* 0x000fe20003faf028 */
[----:B------:R-:W-:Y:S01]  /*2580*/  @P4 HADD2.F32 R37, -RZ, R66.H0_H0 ;  /* 0x20000042ff254230 */ /* 0x000fe20000004100 */
[----:B------:R-:W-:-:S11]  /*2590*/  MOV R24, RZ ;  /* 0x000000ff00187202 */ /* 0x000fd60000000f00 */
[----:B------:R-:W-:-:S07]  /*25a0*/  @P5 FMUL.FTZ R24, R36, R37 ;  /* 0x0000002524185220 */ /* 0x000fce0000410000 */
.L_x_16417:
[----:B------:R-:W0:Y:S01]  /*25b0*/  LDC.64 R36, c[0x0][0x3a8] ;  /* 0x0000ea00ff247b82 */ /* 0x000e220000000a00 */
[----:B------:R-:W-:Y:S01]  /*25c0*/  IADD3 R39, PT, PT, R39, 0x80, RZ ;  /* 0x0000008027277810 */ /* 0x000fe20007ffe0ff */
[C---:B0-----:R-:W-:Y:S01]  /*25d0*/  IMAD.WIDE.U32 R36, R38.reuse, 0x10, R36 ;  /* 0x0000001026247825 */ /* 0x041fe200078e0024 */
[----:B------:R-:W-:-:S04]  /*25e0*/  IADD3 R38, PT, PT, R38, 0x80, RZ ;  /* 0x0000008026267810 */ /* 0x000fc80007ffe0ff */
[----:B------:R3:W-:Y:S03]  /*25f0*/  STG.E.128 desc[UR12][R36.64], R24 ;  /* 0x0000001824007986 */ /* 0x0007e6000c101d0c */
.L_x_16415:
[----:B------:R-:W-:Y:S05]  /*2600*/  BSYNC.RECONVERGENT B0 ;  /* 0x0000000000007941 */ /* 0x000fea0003800200 */
.L_x_16414:
[----:B------:R-:W-:Y:S01]  /*2610*/  ISETP.GE.U32.AND P3, PT, R0, 0x280, PT ;  /* 0x000002800000780c */ /* 0x000fe20003f66070 */
[----:B------:R-:W-:-:S12]  /*2620*/  BSSY.RECONVERGENT B0, `(.L_x_16418) ;  /* 0x000004d000007945 */ /* 0x000fd80003800200 */
[----:B------:R-:W-:Y:S05]  /*2630*/  @!P3 BRA `(.L_x_16419) ;  /* 0x00000004002cb947 */ /* 0x000fea0003800000 */
[----:B------:R-:W-:Y:S02]  /*2640*/  PLOP3.LUT P5, PT, PT, PT, UP2, 0x80, 0x8 ;  /* 0x000000000008781c */ /* 0x000fe40003faf028 */
[----:B------:R-:W-:-:S04]  /*2650*/  ISETP.NE.U32.AND P4, PT, RZ, UR14, PT ;  /* 0x0000000eff007c0c */ /* 0x000fc8000bf85070 */
[----:B------:R-:W-:-:S07]  /*2660*/  ISETP.NE.AND.EX P4, PT, RZ, UR15, PT, P4 ;  /* 0x0000000fff007c0c */ /* 0x000fce000bf85340 */
[----:B------:R-:W4:Y:S01]  /*2670*/  @P5 LDC.64 R30, c[0x0][0x390] ;  /* 0x0000e400ff1e5b82 */ /* 0x000f220000000a00 */
[----:B------:R-:W-:-:S07]  /*2680*/  PLOP3.LUT P5, PT, PT, PT, UP2, 0x80, 0x8 ;  /* 0x000000000008781c */ /* 0x000fce0003faf028 */
[----:B------:R-:W0:Y:S06]  /*2690*/  @P4 LDC.64 R28, c[0x0][0x3a0] ;  /* 0x0000e800ff1c4b82 */ /* 0x000e2c0000000a00 */
[----:B----4-:R-:W-:Y:S01]  /*26a0*/  @P5 IMAD.WIDE.U32 R30, R39, 0x10, R30 ;  /* 0x00000010271e5825 */ /* 0x010fe200078e001e */
[----:B------:R-:W-:-:S03]  /*26b0*/  PLOP3.LUT P5, PT, PT, PT, UP2, 0x80, 0x8 ;  /* 0x000000000008781c */ /* 0x000fc60003faf028 */
[----:B0-----:R-:W-:-:S05]  /*26c0*/  @P4 IMAD.WIDE.U32 R28, R38, 0x10, R28 ;  /* 0x00000010261c4825 */ /* 0x001fca00078e001c */
[----:B------:R0:W5:Y:S05]  /*26d0*/  @P4 LDG.E.128 R8, desc[UR12][R28.64] ;  /* 0x0000000c1c084981 */ /* 0x00016a000c1e1d00 */
[----:B------:R0:W5:Y:S01]  /*26e0*/  @P5 LDG.E.128 R4, desc[UR12][R30.64] ;  /* 0x0000000c1e045981 */ /* 0x000162000c1e1d00 */
[----:B------:R-:W-:Y:S05]  /*26f0*/  @!P4 BRA `(.L_x_16420) ;  /* 0x000000000058c947 */ /* 0x000fea0003800000 */
[----:B------:R-:W-:Y:S02]  /*2700*/  ISETP.LT.AND P4, PT, RZ, UR20, PT ;  /* 0x00000014ff007c0c */ /* 0x000fe4000bf81270 */
[----:B0----5:R-:W-:-:S11]  /*2710*/  MOV R28, R8 ;  /* 0x00000008001c7202 */ /* 0x021fd60000000f00 */
[----:B------:R-:W0:Y:S01]  /*2720*/  @P4 LDC R31, c[0x0][0x40c] ;  /* 0x00010300ff1f4b82 */ /* 0x000e220000000800 */
[----:B-123--:R-:W-:-:S07]  /*2730*/  @P4 HADD2.F32 R36, -RZ, R52.H1_H1 ;  /* 0x30000034ff244230 */ /* 0x00efce0000004100 */
[----:B------:R-:W1:Y:S08]  /*2740*/  @P4 LDC R29, c[0x0][0x40c] ;  /* 0x00010300ff1d4b82 */ /* 0x000e700000000800 */
[----:B------:R-:W2:Y:S01]  /*2750*/  @P4 LDC R30, c[0x0][0x40c] ;  /* 0x00010300ff1e4b82 */ /* 0x000ea20000000800 */
[----:B0-----:R-:W-:-:S04]  /*2760*/  @P4 FMUL.FTZ R31, R4, R31 ;  /* 0x0000001f041f4220 */ /* 0x001fc80000410000 */
[----:B------:R-:W-:Y:S01]  /*2770*/  @P4 FFMA.FTZ R28, R31, R36, R8 ;  /* 0x000000241f1c4223 */ /* 0x000fe20000010008 */
[----:B------:R-:W-:Y:S02]  /*2780*/  @P4 HADD2.F32 R36, -RZ, R53.H1_H1 ;  /* 0x30000035ff244230 */ /* 0x000fe40000004100 */
[----:B-1----:R-:W-:Y:S01]  /*2790*/  @P4 FMUL.FTZ R31, R5, R29 ;  /* 0x0000001d051f4220 */ /* 0x002fe20000410000 */
[----:B------:R-:W-:-:S03]  /*27a0*/  MOV R29, R9 ;  /* 0x00000009001d7202 */ /* 0x000fc60000000f00 */
[----:B------:R-:W-:Y:S01]  /*27b0*/  @P4 FFMA.FTZ R29, R31, R36, R9 ;  /* 0x000000241f1d4223 */ /* 0x000fe20000010009 */
[----:B------:R-:W-:Y:S02]  /*27c0*/  @P4 HADD2.F32 R36, -RZ, R53.H0_H0 ;  /* 0x20000035ff244230 */ /* 0x000fe40000004100 */
        /* <DEDUP_REMOVED lines=9> */
.L_x_16420:
[----:B------:R-:W-:Y:S01]  /*2860*/  PLOP3.LUT P4, PT, PT, PT, UP2, 0x80, 0x8 ;  /* 0x000000000008781c */ /* 0x000fe20003f8f028 */
[----:B0-----:R-:W-:Y:S01]  /*2870*/  HFMA2 R29, -RZ, RZ, 0, 0 ;  /* 0x00000000ff1d7431 */ /* 0x001fe200000001ff */
[----:B------:R-:W-:-:S11]  /*2880*/  PLOP3.LUT P5, PT, PT, PT, UP2, 0x80, 0x8 ;  /* 0x000000000008781c */ /* 0x000fd60003faf028 */
[----:B------:R-:W0:Y:S01]  /*2890*/  @P4 LDC R28, c[0x0][0x40c] ;  /* 0x00010300ff1c4b82 */ /* 0x000e220000000800 */
[----:B------:R-:W-:-:S13]  /*28a0*/  PLOP3.LUT P4, PT, PT, PT, UP2, 0x80, 0x8 ;  /* 0x000000000008781c */ /* 0x000fda0003f8f028 */
[----:B------:R-:W-:Y:S01]  /*28b0*/  @P4 HADD2.F32 R30, -RZ, R53.H1_H1 ;  /* 0x30000035ff1e4230 */ /* 0x000fe20000004100 */
[----:B------:R-:W-:Y:S01]  /*28c0*/  PLOP3.LUT P4, PT, PT, PT, UP2, 0x80, 0x8 ;  /* 0x000000000008781c */ /* 0x000fe20003f8f028 */
[----:B0----5:R-:W-:Y:S01]  /*28d0*/  @P5 FMUL.FTZ R28, R5, R28 ;  /* 0x0000001c051c5220 */ /* 0x021fe20000410000 */
[----:B------:R-:W-:-:S11]  /*28e0*/  PLOP3.LUT P5, PT, PT, PT, UP2, 0x80, 0x8 ;  /* 0x000000000008781c */ /* 0x000fd60003faf028 */
[----:B------:R-:W-:Y:S01]  /*28f0*/  @P4 FMUL.FTZ R29, R28, R30 ;  /* 0x0000001e1c1d4220 */ /* 0x000fe20000410000 */
[----:B------:R-:W-:Y:S02]  /*2900*/  PLOP3.LUT P4, PT, PT, PT, UP2, 0x80, 0x8 ;  /* 0x000000000008781c */ /* 0x000fe40003f8f028 */
[----:B------:R-:W-:Y:S01]  /*2910*/  MOV R30, RZ ;  /* 0x000000ff001e7202 */ /* 0x000fe20000000f00 */
[----:B------:R-:W0:Y:S01]  /*2920*/  @P5 LDC R31, c[0x0][0x40c] ;  /* 0x00010300ff1f5b82 */ /* 0x000e220000000800 */
[----:B------:R-:W-:-:S13]  /*2930*/  PLOP3.LUT P5, PT, PT, PT, UP2, 0x80, 0x8 ;  /* 0x000000000008781c */ /* 0x000fda0003faf028 */
[----:B0-----:R-:W-:Y:S01]  /*2940*/  @P5 FMUL.FTZ R28, R6, R31 ;  /* 0x0000001f061c5220 */ /* 0x001fe20000410000 */
[----:B------:R-:W-:Y:S01]  /*2950*/  PLOP3.LUT P5, PT, PT, PT, UP2, 0x80, 0x8 ;  /* 0x000000000008781c */ /* 0x000fe20003faf028 */
[----:B------:R-:W-:Y:S01]  /*2960*/  @P4 HADD2.F32 R31, -RZ, R53.H0_H0 ;  /* 0x20000035ff1f4230 */ /* 0x000fe20000004100 */
[----:B------:R-:W-:-:S11]  /*2970*/  PLOP3.LUT P4, PT, PT, PT, UP2, 0x80, 0x8 ;  /* 0x000000000008781c */ /* 0x000fd60003f8f028 */
[----:B-123--:R-:W0:Y:S01]  /*2980*/  @P5 LDC R36, c[0x0][0x40c] ;  /* 0x00010300ff245b82 */ /* 0x00ee220000000800 */
[----:B------:R-:W-:Y:S01]  /*2990*/  PLOP3.LUT P5, PT, PT, PT, UP2, 0x80, 0x8 ;  /* 0x000000000008781c */ /* 0x000fe20003faf028 */
[----:B------:R-:W-:Y:S01]  /*29a0*/  @P4 FMUL.FTZ R30, R28, R31 ;  /* 0x0000001f1c1e4220 */ /* 0x000fe20000410000 */
[----:B------:R-:W-:Y:S01]  /*29b0*/  PLOP3.LUT P4, PT, PT, PT, UP2, 0x80, 0x8 ;  /* 0x000000000008781c */ /* 0x000fe20003f8f028 */
[----:B------:R-:W-:-:S10]  /*29c0*/  HFMA2 R31, -RZ, RZ, 0, 0 ;  /* 0x00000000ff1f7431 */ /* 0x000fd400000001ff */
[----:B0-----:R-:W-:Y:S01]  /*29d0*/  @P5 FMUL.FTZ R28, R7, R36 ;  /* 0x00000024071c5220 */ /* 0x001fe20000410000 */
[----:B------:R-:W-:Y:S01]  /*29e0*/  PLOP3.LUT P5, PT, PT, PT, UP2, 0x80, 0x8 ;  /* 0x000000000008781c */ /* 0x000fe20003faf028 */
[----:B------:R-:W-:Y:S01]  /*29f0*/  @P4 HADD2.F32 R36, -RZ, R54.H0_H0 ;  /* 0x20000036ff244230 */ /* 0x000fe20000004100 */
[----:B------:R-:W-:-:S11]  /*2a00*/  PLOP3.LUT P4, PT, PT, PT, UP2, 0x80, 0x8 ;  /* 0x000000000008781c */ /* 0x000fd60003f8f028 */
[----:B------:R-:W0:Y:S01]  /*2a10*/  @P5 LDC R37, c[0x0][0x40c] ;  /* 0x00010300ff255b82 */ /* 0x000e220000000800 */
[----:B------:R-:W-:Y:S01]  /*2a20*/  PLOP3.LUT P5, PT, PT, PT, UP2, 0x80, 0x8 ;  /* 0x000000000008781c */ /* 0x000fe20003faf028 */
[----:B------:R-:W-:Y:S01]  /*2a30*/  @P4 FMUL.FTZ R31, R28, R36 ;  /* 0x000000241c1f4220 */ /* 0x000fe20000410000 */
[----:B------:R-:W-:Y:S02]  /*2a40*/  PLOP3.LUT P4, PT, PT, PT, UP2, 0x80, 0x8 ;  /* 0x000000000008781c */ /* 0x000fe40003f8f028 */
[----:B------:R-:W-:-:S11]  /*2a50*/  MOV R28, RZ ;  /* 0x000000ff001c7202 */ /* 0x000fd60000000f00 */
[----:B------:R-:W-:Y:S02]  /*2a60*/  @P4 HADD2.F32 R36, -RZ, R52.H1_H1 ;  /* 0x30000034ff244230 */ /* 0x000fe40000004100 */
[----:B0-----:R-:W-:Y:S01]  /*2a70*/  @P5 FMUL.FTZ R37, R4, R37 ;  /* 0x0000002504255220 */ /* 0x001fe20000410000 */
[----:B------:R-:W-:-:S13]  /*2a80*/  PLOP3.LUT P5, PT, PT, PT, UP2, 0x80, 0x8 ;  /* 0x000000000008781c */ /* 0x000fda0003faf028 */
[----:B------:R-:W-:-:S07]  /*2a90*/  @P5 FMUL.FTZ R28, R37, R36 ;  /* 0x00000024251c5220 */ /* 0x000fce0000410000 */
.L_x_16421:
[----:B------:R-:W0:Y:S01]  /*2aa0*/  LDC.64 R36, c[0x0][0x3a8] ;  /* 0x0000ea00ff247b82 */ /* 0x000e220000000a00 */
[----:B------:R-:W-:Y:S01]  /*2ab0*/  IADD3 R39, PT, PT, R39, 0x80, RZ ;  /* 0x0000008027277810 */ /* 0x000fe20007ffe0ff */
[C---:B0-----:R-:W-:Y:S01]  /*2ac0*/  IMAD.WIDE.U32 R36, R38.reuse, 0x10, R36 ;  /* 0x0000001026247825 */ /* 0x041fe200078e0024 */
[----:B------:R-:W-:-:S04]  /*2ad0*/  IADD3 R38, PT, PT, R38, 0x80, RZ ;  /* 0x0000008026267810 */ /* 0x000fc80007ffe0ff */
[----:B------:R4:W-:Y:S03]  /*2ae0*/  STG.E.128 desc[UR12][R36.64], R28 ;  /* 0x0000001c24007986 */ /* 0x0009e6000c101d0c */
.L_x_16419:
[----:B------:R-:W-:Y:S05]  /*2af0*/  BSYNC.RECONVERGENT B0 ;  /* 0x0000000000007941 */ /* 0x000fea0003800200 */
.L_x_16418:
[----:B------:R-:W-:Y:S01]  /*2b00*/  ISETP.GE.U32.AND P4, PT, R0, 0x300, PT ;  /* 0x000003000000780c */ /* 0x000fe20003f86070 */
[----:B------:R-:W-:-:S12]  /*2b10*/  BSSY.RECONVERGENT B0, `(.L_x_16422) ;  /* 0x000004c000007945 */ /* 0x000fd80003800200 */
[----:B------:R-:W-:Y:S05]  /*2b20*/  @!P4 BRA `(.L_x_16423) ;  /* 0x000000040028c947 */ /* 0x000fea0003800000 */
[----:B------:R-:W-:-:S13]  /*2b30*/  PLOP3.LUT P5, PT, PT, PT, UP2, 0x80, 0x8 ;  /* 0x000000000008781c */ /* 0x000fda0003faf028 */
[----:B------:R-:W0:Y:S01]  /*2b40*/  @P5 LDC.64 R32, c[0x0][0x390] ;  /* 0x0000e400ff205b82 */ /* 0x000e220000000a00 */
[----:B------:R-:W-:-:S13]  /*2b50*/  PLOP3.LUT P5, PT, PT, PT, UP2, 0x80, 0x8 ;  /* 0x000000000008781c */ /* 0x000fda0003faf028 */
[----:B0-----:R-:W-:Y:S01]  /*2b60*/  @P5 IMAD.WIDE.U32 R32, R39, 0x10, R32 ;  /* 0x0000001027205825 */ /* 0x001fe200078e0020 */
[----:B------:R-:W-:-:S13]  /*2b70*/  PLOP3.LUT P5, PT, PT, PT, UP2, 0x80, 0x8 ;  /* 0x000000000008781c */ /* 0x000fda0003faf028 */
[----:B------:R0:W5:Y:S01]  /*2b80*/  @P5 LDG.E.128 R4, desc[UR12][R32.64] ;  /* 0x0000000c20045981 */ /* 0x000162000c1e1d00 */
[----:B------:R-:W-:-:S04]  /*2b90*/  ISETP.NE.U32.AND P5, PT, RZ, UR14, PT ;  /* 0x0000000eff007c0c */ /* 0x000fc8000bfa5070 */
[----:B------:R-:W-:-:S13]  /*2ba0*/  ISETP.NE.AND.EX P5, PT, RZ, UR15, PT, P5 ;  /* 0x0000000fff007c0c */ /* 0x000fda000bfa5350 */
[----:B0-----:R-:W0:Y:S02]  /*2bb0*/  @P5 LDC.64 R32, c[0x0][0x3a0] ;  /* 0x0000e800ff205b82 */ /* 0x001e240000000a00 */
[----:B0-----:R-:W-:-:S05]  /*2bc0*/  @P5 IMAD.WIDE.U32 R32, R38, 0x10, R32 ;  /* 0x0000001026205825 */ /* 0x001fca00078e0020 */
[----:B------:R0:W5:Y:S01]  /*2bd0*/  @P5 LDG.E.128 R8, desc[UR12][R32.64] ;  /* 0x0000000c20085981 */ /* 0x000162000c1e1d00 */
[----:B------:R-:W-:Y:S05]  /*2be0*/  @!P5 BRA `(.L_x_16424) ;  /* 0x00000000005cd947 */ /* 0x000fea0003800000 */
[----:B------:R-:W-:Y:S01]  /*2bf0*/  UISETP.GT.AND UP0, UPT, UR20, URZ, UPT ;  /* 0x000000ff1400728c */ /* 0x000fe2000bf04270 */
[----:B0----5:R-:W-:-:S05]  /*2c00*/  MOV R32, R8 ;  /* 0x0000000800207202 */ /* 0x021fca0000000f00 */
[----:B------:R-:W-:-:S05]  /*2c10*/  PLOP3.LUT P5, PT, PT, PT, UP0, 0x80, 0x8 ;  /* 0x000000000008781c */ /* 0x000fca0003faf008 */
[----:B------:R-:W0:Y:S01]  /*2c20*/  @UP0 LDCU UR4, c[0x0][0x40c] ;  /* 0x00008180ff0407ac */ /* 0x000e220008000800 */
[----:B------:R-:W1:Y:S01]  /*2c30*/  @UP0 LDCU UR5, c[0x0][0x40c] ;  /* 0x00008180ff0507ac */ /* 0x000e620008000800 */
[----:B------:R-:W2:Y:S06]  /*2c40*/  @UP0 LDCU UR23, c[0x0][0x40c] ;  /* 0x00008180ff1707ac */ /* 0x000eac0008000800 */
[----:B------:R-:W-:Y:S02]  /*2c50*/  @P5 HADD2.F32 R33, -RZ, R54.H1_H1 ;  /* 0x30000036ff215230 */ /* 0x000fe40000004100 */
[----:B0-----:R-:W-:-:S04]  /*2c60*/  @P5 FMUL.FTZ R34, R4, UR4 ;  /* 0x0000000404225c20 */ /* 0x001fc80008410000 */
[----:B------:R-:W-:Y:S01]  /*2c70*/  @P5 FFMA.FTZ R32, R34, R33, R8 ;  /* 0x0000002122205223 */ /* 0x000fe20000010008 */
[--C-:B------:R-:W-:Y:S02]  /*2c80*/  @P5 HADD2.F32 R34, -RZ, R55.reuse.H1_H1 ;  /* 0x30000037ff225230 */ /* 0x100fe40000004100 */
[----:B-1----:R-:W-:Y:S01]  /*2c90*/  @P5 FMUL.FTZ R35, R5, UR5 ;  /* 0x0000000505235c20 */ /* 0x002fe20008410000 */
[----:B------:R-:W-:Y:S01]  /*2ca0*/  MOV R33, R9 ;  /* 0x0000000900217202 */ /* 0x000fe20000000f00 */
[----:B--234-:R-:W-:Y:S02]  /*2cb0*/  @P5 FMUL.FTZ R36, R6, UR23 ;  /* 0x0000001706245c20 */ /* 0x01cfe40008410000 */
[----:B------:R-:W-:Y:S01]  /*2cc0*/  @P5 FFMA.FTZ R33, R35, R34, R9 ;  /* 0x0000002223215223 */ /* 0x000fe20000010009 */
[----:B------:R-:W-:Y:S01]  /*2cd0*/  @P5 HADD2.F32 R35, -RZ, R55.H0_H0 ;  /* 0x20000037ff235230 */ /* 0x000fe20000004100 */
[----:B------:R-:W-:-:S04]  /*2ce0*/  MOV R34, R10 ;  /* 0x0000000a00227202 */ /* 0x000fc80000000f00 */
[----:B------:R-:W-:Y:S01]  /*2cf0*/  @P5 FFMA.FTZ R34, R36, R35, R10 ;  /* 0x0000002324225223 */ /* 0x000fe2000001000a */
[----:B------:R-:W-:Y:S01]  /*2d00*/  MOV R35, R11 ;  /* 0x0000000b00237202 */ /* 0x000fe20000000f00 */
[----:B------:R-:W-:Y:S06]  /*2d10*/  BRA.U !UP0, `(.L_x_16425) ;  /* 0x0000000108a07547 */ /* 0x000fec000b800000 */
[----:B------:R-:W-:Y:S02]  /*2d20*/  HADD2.F32 R35, -RZ, R56.H0_H0 ;  /* 0x20000038ff237230 */ /* 0x000fe40000004100 */
[----:B------:R-:W-:-:S04]  /*2d30*/  FMUL.FTZ R36, R7, UR22 ;  /* 0x0000001607247c20 */ /* 0x000fc80008410000 */
[----:B------:R-:W-:Y:S01]  /*2d40*/  FFMA.FTZ R35, R36, R35, R11 ;  /* 0x0000002324237223 */ /* 0x000fe2000001000b */
[----:B------:R-:W-:Y:S06]  /*2d50*/  BRA `(.L_x_16425) ;  /* 0x0000000000907947 */ /* 0x000fec0003800000 */
.L_x_16424:
[----:B------:R-:W-:Y:S01]  /*2d60*/  PLOP3.LUT P5, PT, PT, PT, UP2, 0x80, 0x8 ;  /* 0x000000000008781c */ /* 0x000fe20003faf028 */
[----:B0-----:R-:W-:-:S12]  /*2d70*/  HFMA2 R33, -RZ, RZ, 0, 0 ;  /* 0x00000000ff217431 */ /* 0x001fd800000001ff */
[----:B------:R-:W0:Y:S01]  /*2d80*/  @P5 LDC R32, c[0x0][0x40c] ;  /* 0x00010300ff205b82 */ /* 0x000e220000000800 */
[----:B------:R-:W-:-:S13]  /*2d90*/  PLOP3.LUT P5, PT, PT, PT, UP2, 0x80, 0x8 ;  /* 0x000000000008781c */ /* 0x000fda0003faf028 */
[----:B0----5:R-:W-:Y:S01]  /*2da0*/  @P5 FMUL.FTZ R32, R5, R32 ;  /* 0x0000002005205220 */ /* 0x021fe20000410000 */
[----:B------:R-:W-:-:S13]  /*2db0*/  PLOP3.LUT P5, PT, PT, PT, UP2, 0x80, 0x8 ;  /* 0x000000000008781c */ /* 0x000fda0003faf028 */
[----:B------:R-:W-:Y:S01]  /*2dc0*/  @P5 HADD2.F32 R34, -RZ, R55.H1_H1 ;  /* 0x30000037ff225230 */ /* 0x000fe20000004100 */
[----:B------:R-:W-:-:S13]  /*2dd0*/  PLOP3.LUT P5, PT, PT, PT, UP2, 0x80, 0x8 ;  /* 0x000000000008781c */ /* 0x000fda0003faf028 */
[----:B------:R-:W-:Y:S01]  /*2de0*/  @P5 FMUL.FTZ R33, R32, R34 ;  /* 0x0000002220215220 */ /* 0x000fe20000410000 */
[----:B------:R-:W-:Y:S02]  /*2df0*/  PLOP3.LUT P5, PT, PT, PT, UP2, 0x80, 0x8 ;  /* 0x000000000008781c */ /* 0x000fe40003faf028 */
[----:B------:R-:W-:-:S11]  /*2e00*/  MOV R34, RZ ;  /* 0x000000ff00227202 */ /* 0x000fd60000000f00 */
[----:B------:R-:W0:Y:S01]  /*2e10*/  @P5 LDC R32, c[0x0][0x40c] ;  /* 0x00010300ff205b82 */ /* 0x000e220000000800 */
[----:B------:R-:W-:-:S13]  /*2e20*/  PLOP3.LUT P5, PT, PT, PT, UP2, 0x80, 0x8 ;  /* 0x000000000008781c */ /* 0x000fda0003faf028 */
[----:B0-----:R-:W-:Y:S01]  /*2e30*/  @P5 FMUL.FTZ R32, R6, R32 ;  /* 0x0000002006205220 */ /* 0x001fe20000410000 */
[----:B------:R-:W-:-:S13]  /*2e40*/  PLOP3.LUT P5, PT, PT, PT, UP2, 0x80, 0x8 ;  /* 0x000000000008781c */ /* 0x000fda0003faf028 */
[----:B------:R-:W-:Y:S01]  /*2e50*/  @P5 HADD2.F32 R35, -RZ, R55.H0_H0 ;  /* 0x20000037ff235230 */ /* 0x000fe20000004100 */
[----:B------:R-:W-:-:S13]  /*2e60*/  PLOP3.LUT P5, PT, PT, PT, UP2, 0x80, 0x8 ;  /* 0x000000000008781c */ /* 0x000fda0003faf028 */
[----:B------:R-:W-:Y:S01]  /*2e70*/  @P5 FMUL.FTZ R34, R32, R35 ;  /* 0x0000002320225220 */ /* 0x000fe20000410000 */
[----:B------:R-:W-:Y:S01]  /*2e80*/  PLOP3.LUT P5, PT, PT, PT, UP2, 0x80, 0x8 ;  /* 0x000000000008781c */ /* 0x000fe20003faf028 */
[----:B------:R-:W-:-:S12]  /*2e90*/  HFMA2 R35, -RZ, RZ, 0, 0 ;  /* 0x00000000ff237431 */ /* 0x000fd800000001ff */
[----:B------:R-:W0:Y:S01]  /*2ea0*/  @P5 LDC R32, c[0x0][0x40c] ;  /* 0x00010300ff205b82 */ /* 0x000e220000000800 */
[----:B------:R-:W-:-:S13]  /*2eb0*/  PLOP3.LUT P5, PT, PT, PT, UP2, 0x80, 0x8 ;  /* 0x000000000008781c */ /* 0x000fda0003faf028 */
[----:B0-----:R-:W-:Y:S01]  /*2ec0*/  @P5 FMUL.FTZ R32, R7, R32 ;  /* 0x0000002007205220 */ /* 0x001fe20000410000 */
[----:B------:R-:W-:-:S13]  /*2ed0*/  PLOP3.LUT P5, PT, PT, PT, UP2, 0x80, 0x8 ;  /* 0x000000000008781c */ /* 0x000fda0003faf028 */
[----:B-1234-:R-:W-:Y:S01]  /*2ee0*/  @P5 HADD2.F32 R36, -RZ, R56.H0_H0 ;  /* 0x20000038ff245230 */ /* 0x01efe20000004100 */
        /* <DEDUP_REMOVED lines=8> */
[----:B------:R-:W-:Y:S01]  /*2f70*/  @P5 HADD2.F32 R37, -RZ, R54.H1_H1 ;  /* 0x30000036ff255230 */ /* 0x000fe20000004100 */
[----:B------:R-:W-:-:S13]  /*2f80*/  PLOP3.LUT P5, PT, PT, PT, UP2, 0x80, 0x8 ;  /* 0x000000000008781c */ /* 0x000fda0003faf028 */
[----:B------:R-:W-:-:S07]  /*2f90*/  @P5 FMUL.FTZ R32, R36, R37 ;  /* 0x0000002524205220 */ /* 0x000fce0000410000 */
.L_x_16425:
[----:B------:R-:W0:Y:S02]  /*2fa0*/  LDC.64 R36, c[0x0][0x3a8] ;  /* 0x0000ea00ff247b82 */ /* 0x000e240000000a00 */
[----:B0-----:R-:W-:-:S05]  /*2fb0*/  IMAD.WIDE.U32 R38, R38, 0x10, R36 ;  /* 0x0000001026267825 */ /* 0x001fca00078e0024 */
[----:B------:R0:W-:Y:S02]  /*2fc0*/  STG.E.128 desc[UR12][R38.64], R32 ;  /* 0x0000002026007986 */ /* 0x0001e4000c101d0c */
.L_x_16423:
[----:B------:R-:W-:Y:S05]  /*2fd0*/  BSYNC.RECONVERGENT B0 ;  /* 0x0000000000007941 */ /* 0x000fea0003800200 */
.L_x_16422:
[----:B01234-:R-:W-:Y:S01]  /*2fe0*/  FADD.FTZ R36, RZ, R12 ;  /* 0x0000000cff247221 */ /* 0x01ffe20000010000 */
[C---:B------:R-:W-:Y:S01]  /*2ff0*/  ISETP.GT.U32.AND P5, PT, R0.reuse, 0xff, PT ;  /* 0x000000ff0000780c */ /* 0x040fe20003fa4070 */
[----:B------:R-:W-:Y:S01]  /*3000*/  BSSY.RECONVERGENT B0, `(.L_x_16426) ;  /* 0x0000073000007945 */ /* 0x000fe20003800200 */
[C---:B------:R-:W-:Y:S01]  /*3010*/  ISETP.GT.U32.AND P6, PT, R0.reuse, 0x17f, PT ;  /* 0x0000017f0000780c */ /* 0x040fe20003fc4070 */
[----:B------:R-:W-:Y:S01]  /*3020*/  FADD.FTZ R36, R13, R36 ;  /* 0x000000240d247221 */ /* 0x000fe20000010000 */
[----:B------:R-:W-:Y:S02]  /*3030*/  P2R R37, PR, RZ, 0x2 ;  /* 0x00000002ff257803 */ /* 0x000fe40000000000 */
        /* <DEDUP_REMOVED lines=66> */
[----:B------:R-:W-:Y:S02]  /*3460*/  LOP3.LUT P6, RZ, R64, 0x1f, RZ, 0xc0, !PT ;  /* 0x0000001f40ff7812 */ /* 0x000fe400078cc0ff */
        /* <DEDUP_REMOVED lines=44> */
.L_x_16427:
[----:B------:R-:W-:Y:S05]  /*3730*/  BSYNC.RECONVERGENT B0 ;  /* 0x0000000000007941 */ /* 0x000fea0003800200 */
.L_x_16426:
        /* <DEDUP_REMOVED lines=13> */
.L_x_16429:
[----:B------:R-:W-:Y:S05]  /*3810*/  BSYNC.RECONVERGENT B0 ;  /* 0x0000000000007941 */ /* 0x000fea0003800200 */
.L_x_16428:
[----:B------:R-:W1:Y:S01]  /*3820*/  SHFL.DOWN PT, R62, R38, 0x2, 0x1f ;  /* 0x08401f00263e7f89 */ /* 0x000e6200000e0000 */
[-C--:B------:R-:W-:Y:S01]  /*3830*/  I2FP.F32.S32 R61, R38.reuse ;  /* 0x00000026003d7245 */ /* 0x080fe20000201400 */
[----:B------:R-:W2:Y:S01]  /*3840*/  LDC R65, c[0x0][0x448] ;  /* 0x00011200ff417b82 */ /* 0x000ea20000000800 */
[----:B------:R-:W-:Y:S01]  /*3850*/  ISETP.NE.AND P5, PT, R64, RZ, PT ;  /* 0x000000ff4000720c */ /* 0x000fe20003fa5270 */
[----:B0-----:R-:W0:Y:S01]  /*3860*/  SHFL.DOWN PT, R60, R36, 0x2, 0x1f ;  /* 0x08401f00243c7f89 */ /* 0x001e2200000e0000 */
[----:B------:R-:W-:Y:S01]  /*3870*/  ISETP.NE.AND P6, PT, RZ, UR16, PT ;  /* 0x00000010ff007c0c */ /* 0x000fe2000bfc5270 */
[----:B------:R-:W-:Y:S01]  /*3880*/  UISETP.GE.AND UP0, UPT, UR6, 0x1, UPT ;  /* 0x000000010600788c */ /* 0x000fe2000bf06270 */
[----:B-1----:R-:W-:Y:S02]  /*3890*/  IADD3 R38, PT, PT, R62, R38, RZ ;  /* 0x000000263e267210 */ /* 0x002fe40007ffe0ff */
[----:B------:R-:W-:Y:S01]  /*38a0*/  I2FP.F32.S32 R62, R62 ;  /* 0x0000003e003e7245 */ /* 0x000fe20000201400 */
[----:B0-----:R-:W-:-:S04]  /*38b0*/  FADD.FTZ R39, -R60, R36 ;  /* 0x000000243c277221 */ /* 0x001fc80000010100 */
[----:B------:R-:W-:Y:S01]  /*38c0*/  FMUL.FTZ R60, R60, R62 ;  /* 0x0000003e3c3c7220 */ /* 0x000fe20000410000 */
[----:B------:R-:W-:-:S04]  /*38d0*/  FMUL.FTZ R39, R39, R39 ;  /* 0x0000002727277220 */ /* 0x000fc80000410000 */
[----:B------:R-:W-:Y:S01]  /*38e0*/  FMUL.FTZ R39, R39, R61 ;  /* 0x0000003d27277220 */ /* 0x000fe20000410000 */
[----:B------:R-:W-:Y:S01]  /*38f0*/  FFMA.FTZ R61, R61, R36, R60 ;  /* 0x000000243d3d7223 */ /* 0x000fe2000001003c */
[----:B------:R-:W-:Y:S01]  /*3900*/  I2FP.F32.S32 R36, R38 ;  /* 0x0000002600247245 */ /* 0x000fe20000201400 */
[----:B------:R-:W0:Y:S01]  /*3910*/  SHFL.DOWN PT, R60, R37, 0x2, 0x1f ;  /* 0x08401f00253c7f89 */ /* 0x000e2200000e0000 */
[----:B------:R-:W-:Y:S02]  /*3920*/  FMUL.FTZ R39, R39, R62 ;  /* 0x0000003e27277220 */ /* 0x000fe40000410000 */
[----:B------:R-:W1:Y:S01]  /*3930*/  MUFU.RCP R62, R36 ;  /* 0x00000024003e7308 */ /* 0x000e620000001000 */
[----:B0-----:R-:W-:Y:S01]  /*3940*/  FADD.FTZ R60, R60, R37 ;  /* 0x000000253c3c7221 */ /* 0x001fe20000010000 */
[----:B-1----:R-:W-:-:S03]  /*3950*/  FMUL.FTZ R37, R62, R61 ;  /* 0x0000003d3e257220 */ /* 0x002fc60000410000 */
[----:B------:R-:W-:Y:S02]  /*3960*/  FFMA.FTZ R39, R62, R39, R60 ;  /* 0x000000273e277223 */ /* 0x000fe4000001003c */
[----:B------:R-:W0:Y:S04]  /*3970*/  SHFL.DOWN PT, R62, R38, 0x1, 0x1f ;  /* 0x08201f00263e7f89 */ /* 0x000e2800000e0000 */
[----:B------:R-:W1:Y:S01]  /*3980*/  SHFL.DOWN PT, R61, R37, 0x1, 0x1f ;  /* 0x08201f00253d7f89 */ /* 0x000e6200000e0000 */
[-C--:B0-----:R-:W-:Y:S02]  /*3990*/  IADD3 R38, PT, PT, R38, R62.reuse, RZ ;  /* 0x0000003e26267210 */ /* 0x081fe40007ffe0ff */
[----:B------:R-:W-:Y:S01]  /*39a0*/  I2FP.F32.S32 R62, R62 ;  /* 0x0000003e003e7245 */ /* 0x000fe20000201400 */
[----:B-1----:R-:W-:Y:S01]  /*39b0*/  FADD.FTZ R60, R37, -R61 ;  /* 0x8000003d253c7221 */ /* 0x002fe20000010000 */
[----:B------:R-:W-:-:S03]  /*39c0*/  I2FP.F32.S32 R38, R38 ;  /* 0x0000002600267245 */ /* 0x000fc60000201400 */
[----:B------:R-:W-:Y:S01]  /*39d0*/  FMUL.FTZ R61, R61, R62 ;  /* 0x0000003e3d3d7220 */ /* 0x000fe20000410000 */
[----:B------:R-:W-:-:S03]  /*39e0*/  FMUL.FTZ R60, R60, R60 ;  /* 0x0000003c3c3c7220 */ /* 0x000fc60000410000 */
[C---:B------:R-:W-:Y:S01]  /*39f0*/  FFMA.FTZ R61, R36.reuse, R37, R61 ;  /* 0x00000025243d7223 */ /* 0x040fe2000001003d */
[----:B------:R-:W-:Y:S01]  /*3a00*/  FMUL.FTZ R60, R36, R60 ;  /* 0x0000003c243c7220 */ /* 0x000fe20000410000 */
[----:B------:R-:W0:Y:S01]  /*3a10*/  MUFU.RCP R38, R38 ;  /* 0x0000002600267308 */ /* 0x000e220000001000 */
[----:B------:R-:W1:Y:S02]  /*3a20*/  SHFL.DOWN PT, R36, R39, 0x1, 0x1f ;  /* 0x08201f0027247f89 */ /* 0x000e6400000e0000 */
[----:B------:R-:W-:Y:S01]  /*3a30*/  FMUL.FTZ R60, R60, R62 ;  /* 0x0000003e3c3c7220 */ /* 0x000fe20000410000 */
[----:B0-----:R-:W-:-:S06]  /*3a40*/  FMUL.FTZ R61, R38, R61 ;  /* 0x0000003d263d7220 */ /* 0x001fcc0000410000 */
[----:B------:R-:W0:Y:S01]  /*3a50*/  SHFL.IDX PT, R61, R61, RZ, 0x1f ;  /* 0x00001fff3d3d7589 */ /* 0x000e2200000e0000 */
[----:B-1----:R-:W-:-:S04]  /*3a60*/  FADD.FTZ R36, R39, R36 ;  /* 0x0000002427247221 */ /* 0x002fc80000010000 */
[----:B------:R-:W-:-:S05]  /*3a70*/  FFMA.FTZ R36, R38, R60, R36 ;  /* 0x0000003c26247223 */ /* 0x000fca0000010024 */
[----:B------:R1:W2:Y:S02]  /*3a80*/  SHFL.IDX PT, R60, R36, RZ, 0x1f ;  /* 0x00001fff243c7589 */ /* 0x0002a400000e0000 */
[----:B-1----:R-:W1:Y:S01]  /*3a90*/  @!P5 LDC.64 R36, c[0x0][0x3c0] ;  /* 0x0000f000ff24db82 */ /* 0x002e620000000a00 */
[----:B0-----:R-:W-:-:S05]  /*3aa0*/  FMUL.FTZ R38, R61, R61 ;  /* 0x0000003d3d267220 */ /* 0x001fca0000410000 */
[----:B------:R-:W-:Y:S01]  /*3ab0*/  FSEL R38, R38, RZ, P6 ;  /* 0x000000ff26267208 */ /* 0x000fe20003000000 */
[----:B--2---:R-:W-:-:S04]  /*3ac0*/  FFMA.FTZ R60, R60, UR17, R65 ;  /* 0x000000113c3c7c23 */ /* 0x004fc80008010041 */
[----:B------:R-:W-:Y:S01]  /*3ad0*/  FADD.FTZ R60, R60, R38 ;  /* 0x000000263c3c7221 */ /* 0x000fe20000010000 */
[----:B------:R-:W-:-:S05]  /*3ae0*/  MOV R38, UR7 ;  /* 0x0000000700267c02 */ /* 0x000fca0008000f00 */
[----:B-1----:R-:W-:Y:S01]  /*3af0*/  @!P5 IMAD.WIDE R36, R38, 0x4, R36 ;  /* 0x000000042624d825 */ /* 0x002fe200078e0224 */
[----:B------:R-:W0:Y:S01]  /*3b00*/  MUFU.RSQ R60, R60 ;  /* 0x0000003c003c7308 */ /* 0x000e220000001400 */
[----:B------:R-:W1:Y:S03]  /*3b10*/  @!P5 LDC.64 R38, c[0x0][0x3c8] ;  /* 0x0000f200ff26db82 */ /* 0x000e660000000a00 */
[----:B------:R2:W-:Y:S02]  /*3b20*/  @!P5 STG.E desc[UR12][R36.64], R61 ;  /* 0x0000003d2400d986 */ /* 0x0005e4000c10190c */
[----:B--2---:R-:W-:-:S05]  /*3b30*/  MOV R36, UR7 ;  /* 0x0000000700247c02 */ /* 0x004fca0008000f00 */
[----:B-1----:R-:W-:-:S05]  /*3b40*/  @!P5 IMAD.WIDE R38, R36, 0x4, R38 ;  /* 0x000000042426d825 */ /* 0x002fca00078e0226 */
        /* <DEDUP_REMOVED lines=11> */
[--C-:B------:R-:W-:Y:S01]  /*3c00*/  FADD.FTZ R36, R12, -R61.reuse ;  /* 0x8000003d0c247221 */ /* 0x100fe20000010000 */
[----:B------:R-:W-:Y:S02]  /*3c10*/  HADD2.F32 R37, -RZ, R90.H1_H1 ;  /* 0x3000005aff257230 */ /* 0x000fe40000004100 */
[----:B0-----:R-:W-:Y:S02]  /*3c20*/  HADD2.F32 R38, -RZ, R46.H0_H0 ;  /* 0x2000002eff267230 */ /* 0x001fe40000004100 */
[----:B------:R-:W-:Y:S01]  /*3c30*/  FMUL.FTZ R36, R60, R36 ;  /* 0x000000243c247220 */ /* 0x000fe20000410000 */
[----:B------:R-:W-:Y:S02]  /*3c40*/  HADD2.F32 R39, -RZ, R85.H0_H0 ;  /* 0x20000055ff277230 */ /* 0x000fe40000004100 */
[----:B------:R-:W-:Y:S02]  /*3c50*/  HADD2.F32 R64, -RZ, R47.H0_H0 ;  /* 0x2000002fff407230 */ /* 0x000fe40000004100 */
[----:B------:R-:W-:Y:S01]  /*3c60*/  FFMA.FTZ R36, R36, R37, R38 ;  /* 0x0000002524247223 */ /* 0x000fe20000010026 */
[----:B------:R-:W-:Y:S01]  /*3c70*/  FADD.FTZ R37, R13, -R61 ;  /* 0x8000003d0d257221 */ /* 0x000fe20000010000 */
[----:B------:R-:W-:-:S02]  /*3c80*/  HADD2.F32 R38, -RZ, R85.H1_H1 ;  /* 0x30000055ff267230 */ /* 0x000fc40000004100 */
[----:B------:R-:W-:Y:S02]  /*3c90*/  HADD2.F32 R65, -RZ, R84.H0_H0 ;  /* 0x20000054ff417230 */ /* 0x000fe40000004100 */
        /* <DEDUP_REMOVED lines=14> */
.L_x_16432:
[----:B------:R-:W-:Y:S05]  /*3d80*/  BSYNC.RECONVERGENT B0 ;  /* 0x0000000000007941 */ /* 0x000fea0003800200 */
.L_x_16431:
[----:B------:R-:W-:Y:S01]  /*3d90*/  ISETP.NE.AND P0, PT, R67, RZ, PT ;  /* 0x000000ff4300720c */ /* 0x000fe20003f05270 */
[----:B------:R-:W-:-:S12]  /*3da0*/  BSSY.RECONVERGENT B0, `(.L_x_16433) ;  /* 0x000001a000007945 */ /* 0x000fd80003800200 */
[----:B------:R-:W-:Y:S05]  /*3db0*/  @!P0 BRA `(.L_x_16434) ;  /* 0x0000000000608947 */ /* 0x000fea0003800000 */
[--C-:B-1----:R-:W-:Y:S01]  /*3dc0*/  FADD.FTZ R36, R16, -R61.reuse ;  /* 0x8000003d10247221 */ /* 0x102fe20000010000 */
        /* <DEDUP_REMOVED lines=23> */
.L_x_16434:
[----:B------:R-:W-:Y:S05]  /*3f40*/  BSYNC.RECONVERGENT B0 ;  /* 0x0000000000007941 */ /* 0x000fea0003800200 */
.L_x_16433:
[----:B------:R-:W-:Y:S04]  /*3f50*/  BSSY.RECONVERGENT B0, `(.L_x_16435) ;  /* 0x000001a000007945 */ /* 0x000fe80003800200 */
[----:B------:R-:W-:Y:S05]  /*3f60*/  @!P1 BRA `(.L_x_16436) ;  /* 0x0000000000609947 */ /* 0x000fea0003800000 */
[--C-:B-12---:R-:W-:Y:S01]  /*3f70*/  FADD.FTZ R36, R20, -R61.reuse ;  /* 0x8000003d14247221 */ /* 0x106fe20000010000 */
        /* <DEDUP_REMOVED lines=23> */
.L_x_16436:
[----:B------:R-:W-:Y:S05]  /*40f0*/  BSYNC.RECONVERGENT B0 ;  /* 0x0000000000007941 */ /* 0x000fea0003800200 */
.L_x_16435:
[----:B------:R-:W-:Y:S04]  /*4100*/  BSSY.RECONVERGENT B0, `(.L_x_16437) ;  /* 0x000001a000007945 */ /* 0x000fe80003800200 */
[----:B------:R-:W-:Y:S05]  /*4110*/  @!P2 BRA `(.L_x_16438) ;  /* 0x000000000060a947 */ /* 0x000fea0003800000 */
[--C-:B-123--:R-:W-:Y:S01]  /*4120*/  FADD.FTZ R36, R24, -R61.reuse ;  /* 0x8000003d18247221 */ /* 0x10efe20000010000 */
        /* <DEDUP_REMOVED lines=23> */
.L_x_16438:
[----:B------:R-:W-:Y:S05]  /*42a0*/  BSYNC.RECONVERGENT B0 ;  /* 0x0000000000007941 */ /* 0x000fea0003800200 */
.L_x_16437:
[----:B------:R-:W-:Y:S04]  /*42b0*/  BSSY.RECONVERGENT B0, `(.L_x_16439) ;  /* 0x000001a000007945 */ /* 0x000fe80003800200 */
[----:B------:R-:W-:Y:S05]  /*42c0*/  @!P3 BRA `(.L_x_16440) ;  /* 0x000000000060b947 */ /* 0x000fea0003800000 */
[--C-:B-1234-:R-:W-:Y:S01]  /*42d0*/  FADD.FTZ R36, R28, -R61.reuse ;  /* 0x8000003d1c247221 */ /* 0x11efe20000010000 */
[----:B------:R-:W-:Y:S02]  /*42e0*/  HADD2.F32 R37, -RZ, R86.H1_H1 ;  /* 0x30000056ff257230 */ /* 0x000fe40000004100 */
[----:B0-----:R-:W-:Y:S02]  /*42f0*/  HADD2.F32 R38, -RZ, R2.H0_H0 ;  /* 0x20000002ff267230 */ /* 0x001fe40000004100 */
        /* <DEDUP_REMOVED lines=21> */
.L_x_16440:
[----:B------:R-:W-:Y:S05]  /*4450*/  BSYNC.RECONVERGENT B0 ;  /* 0x0000000000007941 */ /* 0x000fea0003800200 */
.L_x_16439:
[----:B------:R-:W-:Y:S04]  /*4460*/  BSSY.RECONVERGENT B0, `(.L_x_16430) ;  /* 0x0000011000007945 */ /* 0x000fe80003800200 */
[----:B------:R-:W-:Y:S05]  /*4470*/  @!P4 BRA `(.L_x_16441) ;  /* 0x00000000003cc947 */ /* 0x000fea0003800000 */
[--C-:B01234-:R-:W-:Y:S01]  /*4480*/  FADD.FTZ R36, R32, -R61.reuse ;  /* 0x8000003d20247221 */ /* 0x11ffe20000010000 */
        /* <DEDUP_REMOVED lines=8> */
[----:B------:R-:W0:Y:S01]  /*4510*/  LDC.64 R60, c[0x0][0x428] ;  /* 0x00010a00ff3c7b82 */ /* 0x000e220000000a00 */
[----:B------:R-:W-:Y:S01]  /*4520*/  FFMA.FTZ R37, R37, R81, R80 ;  /* 0x0000005125257223 */ /* 0x000fe20000010050 */
[----:B------:R-:W-:Y:S01]  /*4530*/  FFMA.FTZ R38, R38, R79, R78 ;  /* 0x0000004f26267223 */ /* 0x000fe2000001004e */
[----:B------:R-:W-:Y:S01]  /*4540*/  FFMA.FTZ R39, R39, R77, R76 ;  /* 0x0000004d27277223 */ /* 0x000fe2000001004c */
[----:B0-----:R-:W-:-:S05]  /*4550*/  IMAD.WIDE.U32 R60, R62, 0x10, R60 ;  /* 0x000000103e3c7825 */ /* 0x001fca00078e003c */
[----:B------:R0:W-:Y:S02]  /*4560*/  STG.E.128 desc[UR12][R60.64], R36 ;  /* 0x000000243c007986 */ /* 0x0001e4000c101d0c */
.L_x_16441:
[----:B------:R-:W-:Y:S05]  /*4570*/  BSYNC.RECONVERGENT B0 ;  /* 0x0000000000007941 */ /* 0x000fea0003800200 */
.L_x_16430:
[----:B------:R-:W-:Y:S02]  /*4580*/  UIADD3 UR7, UPT, UPT, UR7, UR18, URZ ;  /* 0x0000001207077290 */ /* 0x000fe4000fffe0ff */
[----:B------:R-:W-:Y:S02]  /*4590*/  UPLOP3.LUT UP1, UPT, UPT, UPT, UP1, 0x40, 0x4 ;  /* 0x000000000004789c */ /* 0x000fe40003f2e810 */
[----:B------:R-:W-:-:S09]  /*45a0*/  UISETP.GE.AND UP0, UPT, UR7, UR19, UPT ;  /* 0x000000130700728c */ /* 0x000fd2000bf06270 */
[----:B------:R-:W-:Y:S05]  /*45b0*/  BRA.U !UP0, `(.L_x_16442) ;  /* 0xffffffc908987547 */ /* 0x000fea000b83ffff */
[----:B------:R-:W-:Y:S05]  /*45c0*/  EXIT ;  /* 0x000000000000794d */ /* 0x000fea0003800000 */
.L_x_16443:
        /* <DEDUP_REMOVED lines=11> */
.L_x_20865:


//--------------------- .text._ZN10layer_norm13ln_fwd_kernelINS_13Kernel_traitsI6__halfffffjLj3072ELj1ELj1ELj4ELj16ENS_18Kernel_traits_baseILj3072ES2_ffffjLj128EEEEELb0ELb1ELb1ELb1EEEvNS_9FwdParamsE --------------------------
	.section	.text._ZN10layer_norm13ln_fwd_kernelINS_13Kernel_traitsI6__halfffffjLj3072ELj1ELj1ELj4ELj16ENS_18Kernel_traits_baseILj3072ES2_ffffjLj128EEEEELb0ELb1ELb1ELb1EEEvNS_9FwdParamsE,"ax",@progbits
	.align	128
        .global         _ZN10layer_norm13ln_fwd_kernelINS_13Kernel_traitsI6__halfffffjLj3072ELj1ELj1ELj4ELj16ENS_18Kernel_traits_baseILj3072ES2_ffffjLj128EEEEELb0ELb1ELb1ELb1EEEvNS_9FwdParamsE
        .type           _ZN10layer_norm13ln_fwd_kernelINS_13Kernel_traitsI6__halfffffjLj3072ELj1ELj1ELj4ELj16ENS_18Kernel_traits_baseILj3072ES2_ffffjLj128EEEEELb0ELb1ELb1ELb1EEEvNS_9FwdParamsE,@function
        .size           _ZN10layer_norm13ln_fwd_kernelINS_13Kernel_traitsI6__halfffffjLj3072ELj1ELj1ELj4ELj16ENS_18Kernel_traits_baseILj3072ES2_ffffjLj128EEEEELb0ELb1ELb1ELb1EEEvNS_9FwdParamsE,(.L_x_20866 - _ZN10layer_norm13ln_fwd_kernelINS_13Kernel_traitsI6__halfffffjLj3072ELj1ELj1ELj4ELj16ENS_18Kernel_traits_baseILj3072ES2_ffffjLj128EEEEELb0ELb1ELb1ELb1EEEvNS_9FwdParamsE)
        .other          _ZN10layer_norm13ln_fwd_kernelINS_13Kernel_traitsI6__halfffffjLj3072ELj1ELj1ELj4ELj16ENS_18Kernel_traits_baseILj3072ES2_ffffjLj128EEEEELb0ELb1ELb1ELb1EEEvNS_9FwdParamsE,@"STO_CUDA_ENTRY STV_DEFAULT"
_ZN10layer_norm13ln_fwd_kernelINS_13Kernel_traitsI6__halfffffjLj3072ELj1ELj1ELj4ELj16ENS_18Kernel_traits_baseILj3072ES2_ffffjLj128EEEEELb0ELb1ELb1ELb1EEEvNS_9FwdParamsE:
.text._ZN10layer_norm13ln_fwd_kernelINS_13Kernel_traitsI6__halfffffjLj3072ELj1ELj1ELj4ELj16ENS_18Kernel_traits_baseILj3072ES2_ffffjLj128EEEEELb0ELb1ELb1ELb1EEEvNS_9FwdParamsE:
        /* <DEDUP_REMOVED lines=12> */
[----:B------:R1:W5:Y:S01]  /*00c0*/  LDG.E.64 R14, desc[UR12][R2.64] ;  /* 0x0000000c020e7981 */ /* 0x000362000c1e1b00 */
[----:B0-----:R-:W-:-:S03]  /*00d0*/  IMAD.WIDE.U32 R28, R0, 0x8, R28 ;  /* 0x00000008001c7825 */ /* 0x001fc600078e001c */
        /* <DEDUP_REMOVED lines=19> */
.L_x_16444:
[----:B------:R-:W1:Y:S08]  /*0210*/  LDC.64 R2, c[0x0][0x3d0] ;  /* 0x0000f400ff027b82 */ /* 0x000e700000000a00 */
[----:B------:R-:W0:Y:S01]  /*0220*/  LDC.64 R4, c[0x0][0x3e8] ;  /* 0x0000fa00ff047b82 */ /* 0x000e220000000a00 */
[----:B-1----:R-:W-:-:S05]  /*0230*/  IMAD.WIDE.U32 R28, R0, 0x8, R2 ;  /* 0x00000008001c7825 */ /* 0x002fca00078e0002 */
[----:B------:R1:W5:Y:S01]  /*0240*/  LDG.E.64 R14, desc[UR12][R28.64] ;  /* 0x0000000c1c0e7981 */ /* 0x000362000c1e1b00 */
[----:B0-----:R-:W-:-:S03]  /*0250*/  IMAD.WIDE.U32 R30, R0, 0x8, R4 ;  /* 0x00000008001e7825 */ /* 0x001fc600078e0004 */
        /* <DEDUP_REMOVED lines=11> */
[----:B------:R-:W-:-:S02]  /*0310*/  CS2R R2, SRZ ;  /* 0x0000000000027805 */ /* 0x000fc4000001ff00 */
[----:B------:R-:W-:Y:S02]  /*0320*/  CS2R R36, SRZ ;  /* 0x0000000000247805 */ /* 0x000fe4000001ff00 */
[----:B------:R-:W-:Y:S02]  /*0330*/  CS2R R38, SRZ ;  /* 0x0000000000267805 */ /* 0x000fe4000001ff00 */
[----:B------:R-:W-:Y:S02]  /*0340*/  CS2R R40, SRZ ;  /* 0x0000000000287805 */ /* 0x000fe4000001ff00 */
[----:B------:R-:W-:Y:S02]  /*0350*/  CS2R R42, SRZ ;  /* 0x00000000002a7805 */ /* 0x000fe4000001ff00 */
[----:B-1----:R-:W-:-:S07]  /*0360*/  CS2R R44, SRZ ;  /* 0x00000000002c7805 */ /* 0x002fce000001ff00 */
.L_x_16445:
[----:B------:R-:W0:Y:S02]  /*0370*/  LDCU UR4, c[0x0][0x384] ;  /* 0x00007080ff0477ac */ /* 0x000e240008000800 */
[----:B0-----:R-:W-:-:S06]  /*0380*/  UISETP.GE.AND UP0, UPT, UR7, UR4, UPT ;  /* 0x000000040700728c */ /* 0x001fcc000bf06270 */
[----:B------:R-:W-:-:S13]  /*0390*/  PLOP3.LUT P0, PT, PT, PT, UP0, 0x80, 0x8 ;  /* 0x000000000008781c */ /* 0x000fda0003f0f008 */
[----:B------:R-:W-:Y:S05]  /*03a0*/  @P0 EXIT ;  /* 0x000000000000094d */ /* 0x000fea0003800000 */
[----:B-----5:R-:W-:Y:S01]  /*03b0*/  MOV R85, R4 ;  /* 0x0000000400557202 */ /* 0x020fe20000000f00 */
[----:B------:R-:W0:Y:S01]  /*03c0*/  LDCU UR22, c[0x0][0x40c] ;  /* 0x00008180ff1677ac */ /* 0x000e220008000800 */
[--C-:B------:R-:W-:Y:S02]  /*03d0*/  SHF.R.U64 R86, R4, 0x10, R5.reuse ;  /* 0x0000001004567819 */ /* 0x100fe40000001205 */
[----:B------:R-:W-:Y:S01]  /*03e0*/  SHF.R.U32.HI R4, RZ, 0x10, R5 ;  /* 0x00000010ff047819 */ /* 0x000fe20000011605 */
[----:B------:R-:W2:Y:S01]  /*03f0*/  LDCU UR14, c[0x0][0x388] ;  /* 0x00007100ff0e77ac */ /* 0x000ea20008000800 */
[----:B------:R-:W-:Y:S02]  /*0400*/  MOV R83, R6 ;  /* 0x0000000600537202 */ /* 0x000fe40000000f00 */
[----:B------:R-:W-:Y:S01]  /*0410*/  SHF.R.U64 R84, R6, 0x10, R7 ;  /* 0x0000001006547819 */ /* 0x000fe20000001207 */
[----:B------:R-:W3:Y:S01]  /*0420*/  LDCU.U8 UR15, c[0x0][0x410] ;  /* 0x00008200ff0f77ac */ /* 0x000ee20008000000 */
[----:B------:R-:W-:-:S02]  /*0430*/  MOV R6, R5 ;  /* 0x0000000500067202 */ /* 0x000fc40000000f00 */
[----:B------:R-:W-:Y:S01]  /*0440*/  PRMT R86, R86, 0x5410, R4 ;  /* 0x0000541056567816 */ /* 0x000fe20000000004 */
[----:B------:R-:W4:Y:S01]  /*0450*/  LDCU UR18, c[0x0][0x400] ;  /* 0x00008000ff1277ac */ /* 0x000f220008000800 */
[--C-:B------:R-:W-:Y:S02]  /*0460*/  SHF.R.U64 R87, R44, 0x10, R45.reuse ;  /* 0x000000102c577819 */ /* 0x100fe4000000122d */
[----:B------:R-:W-:Y:S01]  /*0470*/  SHF.R.U32.HI R5, RZ, 0x10, R45 ;  /* 0x00000010ff057819 */ /* 0x000fe2000001162d */
[----:B------:R-:W0:Y:S01]  /*0480*/  LDCU.128 UR8, c[0x0][0x3f0] ;  /* 0x00007e00ff0877ac */ /* 0x000e220008000c00 */
[--C-:B------:R-:W-:Y:S02]  /*0490*/  SHF.R.U64 R88, R42, 0x10, R43.reuse ;  /* 0x000000102a587819 */ /* 0x100fe4000000122b */
[----:B------:R-:W-:Y:S01]  /*04a0*/  SHF.R.U32.HI R4, RZ, 0x10, R43 ;  /* 0x00000010ff047819 */ /* 0x000fe2000001162b */
[----:B------:R-:W0:Y:S01]  /*04b0*/  LDCU.64 UR16, c[0x0][0x3a0] ;  /* 0x00007400ff1077ac */ /* 0x000e220008000a00 */
[----:B------:R-:W-:-:S02]  /*04c0*/  PRMT R87, R87, 0x5410, R5 ;  /* 0x0000541057577816 */ /* 0x000fc40000000005 */
[----:B------:R-:W-:Y:S01]  /*04d0*/  PRMT R88, R88, 0x5410, R4 ;  /* 0x0000541058587816 */ /* 0x000fe20000000004 */
[----:B------:R-:W0:Y:S01]  /*04e0*/  LDCU.64 UR20, c[0x0][0x380] ;  /* 0x00007000ff1477ac */ /* 0x000e220008000a00 */
[--C-:B------:R-:W-:Y:S02]  /*04f0*/  SHF.R.U64 R89, R40, 0x10, R41.reuse ;  /* 0x0000001028597819 */ /* 0x100fe40000001229 */
[----:B------:R-:W-:Y:S01]  /*0500*/  SHF.R.U32.HI R4, RZ, 0x10, R41 ;  /* 0x00000010ff047819 */ /* 0x000fe20000011629 */
[----:B------:R-:W-:Y:S01]  /*0510*/  UPLOP3.LUT UP0, UPT, UPT, UPT, UPT, 0x40, 0x4 ;  /* 0x000000000004789c */ /* 0x000fe20003f0e870 */
[--C-:B------:R-:W-:Y:S02]  /*0520*/  SHF.R.U64 R90, R38, 0x10, R39.reuse ;  /* 0x00000010265a7819 */ /* 0x100fe40000001227 */
[----:B------:R-:W-:Y:S02]  /*0530*/  SHF.R.U32.HI R5, RZ, 0x10, R39 ;  /* 0x00000010ff057819 */ /* 0x000fe40000011627 */
[----:B------:R-:W-:-:S02]  /*0540*/  MOV R56, R16 ;  /* 0x0000001000387202 */ /* 0x000fc40000000f00 */
[----:B------:R-:W-:Y:S02]  /*0550*/  SHF.R.U64 R55, R16, 0x10, R17 ;  /* 0x0000001010377819 */ /* 0x000fe40000001211 */
[----:B------:R-:W-:Y:S02]  /*0560*/  MOV R60, R14 ;  /* 0x0000000e003c7202 */ /* 0x000fe40000000f00 */
[----:B------:R-:W-:Y:S02]  /*0570*/  SHF.R.U64 R61, R14, 0x10, R15 ;  /* 0x000000100e3d7819 */ /* 0x000fe4000000120f */
[----:B------:R-:W-:Y:S02]  /*0580*/  MOV R62, R12 ;  /* 0x0000000c003e7202 */ /* 0x000fe40000000f00 */
[----:B------:R-:W-:Y:S02]  /*0590*/  SHF.R.U64 R63, R12, 0x10, R13 ;  /* 0x000000100c3f7819 */ /* 0x000fe4000000120d */
[----:B------:R-:W-:-:S02]  /*05a0*/  MOV R79, R10 ;  /* 0x0000000a004f7202 */ /* 0x000fc40000000f00 */
[----:B------:R-:W-:Y:S02]  /*05b0*/  SHF.R.U64 R80, R10, 0x10, R11 ;  /* 0x000000100a507819 */ /* 0x000fe4000000120b */
[----:B------:R-:W-:Y:S02]  /*05c0*/  MOV R81, R8 ;  /* 0x0000000800517202 */ /* 0x000fe40000000f00 */
[----:B------:R-:W-:Y:S02]  /*05d0*/  SHF.R.U64 R82, R8, 0x10, R9 ;  /* 0x0000001008527819 */ /* 0x000fe40000001209 */
[----:B-1----:R-:W-:Y:S02]  /*05e0*/  MOV R28, R17 ;  /* 0x00000011001c7202 */ /* 0x002fe40000000f00 */
[----:B------:R-:W-:Y:S02]  /*05f0*/  SHF.R.U32.HI R31, RZ, 0x10, R17 ;  /* 0x00000010ff1f7819 */ /* 0x000fe40000011611 */
[----:B------:R-:W-:-:S02]  /*0600*/  MOV R54, R18 ;  /* 0x0000001200367202 */ /* 0x000fc40000000f00 */
[----:B------:R-:W-:Y:S02]  /*0610*/  MOV R29, R19 ;  /* 0x00000013001d7202 */ /* 0x000fe40000000f00 */
[--C-:B------:R-:W-:Y:S02]  /*0620*/  SHF.R.U64 R53, R18, 0x10, R19.reuse ;  /* 0x0000001012357819 */ /* 0x100fe40000001213 */
[----:B------:R-:W-:Y:S02]  /*0630*/  SHF.R.U32.HI R32, RZ, 0x10, R19 ;  /* 0x00000010ff207819 */ /* 0x000fe40000011613 */
[----:B------:R-:W-:Y:S02]  /*0640*/  MOV R52, R20 ;  /* 0x0000001400347202 */ /* 0x000fe40000000f00 */
[----:B------:R-:W-:Y:S02]  /*0650*/  MOV R30, R21 ;  /* 0x00000015001e7202 */ /* 0x000fe40000000f00 */
[----:B------:R-:W-:-:S02]  /*0660*/  SHF.R.U64 R51, R20, 0x10, R21 ;  /* 0x0000001014337819 */ /* 0x000fc40000001215 */
[----:B------:R-:W-:Y:S02]  /*0670*/  SHF.R.U32.HI R33, RZ, 0x10, R21 ;  /* 0x00000010ff217819 */ /* 0x000fe40000011615 */
[----:B------:R-:W-:Y:S02]  /*0680*/  MOV R50, R22 ;  /* 0x0000001600327202 */ /* 0x000fe40000000f00 */
[----:B------:R-:W-:Y:S02]  /*0690*/  SHF.R.U64 R49, R22, 0x10, R23 ;  /* 0x0000001016317819 */ /* 0x000fe40000001217 */
[----:B------:R-:W-:Y:S02]  /*06a0*/  MOV R16, R15 ;  /* 0x0000000f00107202 */ /* 0x000fe40000000f00 */
[----:B------:R-:W-:Y:S02]  /*06b0*/  MOV R14, R13 ;  /* 0x0000000d000e7202 */ /* 0x000fe40000000f00 */
[----:B------:R-:W-:-:S02]  /*06c0*/  MOV R12, R11 ;  /* 0x0000000b000c7202 */ /* 0x000fc40000000f00 */
[----:B------:R-:W-:Y:S02]  /*06d0*/  MOV R10, R9 ;  /* 0x00000009000a7202 */ /* 0x000fe40000000f00 */
[----:B------:R-:W-:Y:S02]  /*06e0*/  MOV R8, R7 ;  /* 0x0000000700087202 */ /* 0x000fe40000000f00 */
[----:B------:R-:W-:Y:S02]  /*06f0*/  PRMT R89, R89, 0x5410, R4 ;  /* 0x0000541059597816 */ /* 0x000fe40000000004 */
[----:B------:R-:W-:Y:S02]  /*0700*/  PRMT R90, R90, 0x5410, R5 ;  /* 0x000054105a5a7816 */ /* 0x000fe40000000005 */
[----:B------:R-:W-:Y:S02]  /*0710*/  MOV R21, R23 ;  /* 0x0000001700157202 */ /* 0x000fe40000000f00 */
[----:B------:R-:W-:-:S02]  /*0720*/  SHF.R.U32.HI R22, RZ, 0x10, R23 ;  /* 0x00000010ff167819 */ /* 0x000fc40000011617 */
[----:B------:R-:W-:Y:S02]  /*0730*/  MOV R48, R24 ;  /* 0x0000001800307202 */ /* 0x000fe40000000f00 */
[----:B------:R-:W-:Y:S02]  /*0740*/  MOV R19, R25 ;  /* 0x0000001900137202 */ /* 0x000fe40000000f00 */
[--C-:B------:R-:W-:Y:S02]  /*0750*/  SHF.R.U64 R47, R24, 0x10, R25.reuse ;  /* 0x00000010182f7819 */ /* 0x100fe40000001219 */
[----:B------:R-:W-:Y:S02]  /*0760*/  SHF.R.U32.HI R20, RZ, 0x10, R25 ;  /* 0x00000010ff147819 */ /* 0x000fe40000011619 */
[----:B------:R-:W-:Y:S02]  /*0770*/  MOV R46, R26 ;  /* 0x0000001a002e7202 */ /* 0x000fe40000000f00 */
[----:B------:R-:W-:-:S02]  /*0780*/  MOV R17, R27 ;  /* 0x0000001b00117202 */ /* 0x000fc40000000f00 */
[--C-:B------:R-:W-:Y:S02]  /*0790*/  SHF.R.U64 R57, R26, 0x10, R27.reuse ;  /* 0x000000101a397819 */ /* 0x100fe4000000121b */
[----:B------:R-:W-:Y:S02]  /*07a0*/  SHF.R.U32.HI R18, RZ, 0x10, R27 ;  /* 0x00000010ff127819 */ /* 0x000fe4000001161b */
[----:B------:R-:W-:Y:S02]  /*07b0*/  SHF.R.U32.HI R15, RZ, 0x10, R15 ;  /* 0x00000010ff0f7819 */ /* 0x000fe4000001160f */
[----:B------:R-:W-:Y:S02]  /*07c0*/  SHF.R.U32.HI R13, RZ, 0x10, R13 ;  /* 0x00000010ff0d7819 */ /* 0x000fe4000001160d */
[----:B------:R-:W-:Y:S02]  /*07d0*/  SHF.R.U32.HI R11, RZ, 0x10, R11 ;  /* 0x00000010ff0b7819 */ /* 0x000fe4000001160b */
[----:B------:R-:W-:-:S02]  /*07e0*/  SHF.R.U32.HI R9, RZ, 0x10, R9 ;  /* 0x00000010ff097819 */ /* 0x000fc40000011609 */
[----:B------:R-:W-:Y:S02]  /*07f0*/  SHF.R.U32.HI R7, RZ, 0x10, R7 ;  /* 0x00000010ff077819 */ /* 0x000fe40000011607 */
        /* <DEDUP_REMOVED lines=28> */
[----:B0-234-:R-:W-:-:S07]  /*09c0*/  PRMT R92, R92, 0x5410, R5 ;  /* 0x000054105c5c7816 */ /* 0x01dfce0000000005 */
.L_x_16463:
[----:B------:R-:W-:-:S06]  /*09d0*/  UIMAD.WIDE UR4, UR7, 0x4, UR8 ;  /* 0x00000004070478a5 */ /* 0x000fcc000f8e0208 */
[----:B-1----:R-:W-:Y:S02]  /*09e0*/  MOV R12, UR4 ;  /* 0x00000004000c7c02 */ /* 0x002fe40008000f00 */
[----:B------:R-:W-:-:S05]  /*09f0*/  MOV R13, UR5 ;  /* 0x00000005000d7c02 */ /* 0x000fca0008000f00 */
[----:B------:R-:W2:Y:S01]  /*0a00*/  LDG.E R12, desc[UR12][R12.64] ;  /* 0x0000000c0c0c7981 */ /* 0x000ea2000c1e1900 */
[----:B0-----:R-:W-:Y:S01]  /*0a10*/  HFMA2 R67, -RZ, RZ, 0, 0 ;  /* 0x00000000ff437431 */ /* 0x001fe200000001ff */
[----:B--2---:R-:W-:-:S13]  /*0a20*/  R2UR UR19, R12 ;  /* 0x000000000c1372ca */ /* 0x004fda00000e0000 */
[----:B------:R-:W-:-:S06]  /*0a30*/  UISETP.GE.AND UP1, UPT, UR19, 0x1, UPT ;  /* 0x000000011300788c */ /* 0x000fcc000bf26270 */
[----:B------:R-:W-:-:S05]  /*0a40*/  PLOP3.LUT P1, PT, PT, PT, UP1, 0x80, 0x8 ;  /* 0x000000000008781c */ /* 0x000fca0003f2f018 */
[----:B------:R-:W-:-:S06]  /*0a50*/  @UP1 UIADD3 UR4, UPT, UPT, UR19, -0x1, URZ ;  /* 0xffffffff13041890 */ /* 0x000fcc000fffe0ff */
[----:B------:R-:W-:Y:S01]  /*0a60*/  MOV R16, UR4 ;  /* 0x0000000400107c02 */ /* 0x000fe20008000f00 */
[----:B------:R-:W-:Y:S01]  /*0a70*/  UIMAD.WIDE UR4, UR7, 0x4, UR10 ;  /* 0x00000004070478a5 */ /* 0x000fe2000f8e020a */
[----:B------:R-:W0:Y:S03]  /*0a80*/  @P1 LDC.64 R12, c[0x0][0x390] ;  /* 0x0000e400ff0c1b82 */ /* 0x000e260000000a00 */
[----:B------:R-:W-:Y:S02]  /*0a90*/  @P1 IMAD R16, R16, UR14, RZ ;  /* 0x0000000e10101c24 */ /* 0x000fe4000f8e02ff */
[----:B------:R-:W-:Y:S02]  /*0aa0*/  MOV R14, UR4 ;  /* 0x00000004000e7c02 */ /* 0x000fe40008000f00 */
[----:B------:R-:W-:Y:S02]  /*0ab0*/  MOV R15, UR5 ;  /* 0x00000005000f7c02 */ /* 0x000fe40008000f00 */
[----:B------:R-:W-:-:S03]  /*0ac0*/  @P1 SHF.R.S32.HI R17, RZ, 0x1f, R16 ;  /* 0x0000001fff111819 */ /* 0x000fc60000011410 */
[----:B------:R1:W2:Y:S01]  /*0ad0*/  LDG.E R14, desc[UR12][R14.64] ;  /* 0x0000000c0e0e7981 */ /* 0x0002a2000c1e1900 */
[----:B------:R-:W-:-:S04]  /*0ae0*/  @P1 LEA.HI R17, R17, R16, RZ, 0x2 ;  /* 0x0000001011111211 */ /* 0x000fc800078f10ff */
[----:B------:R-:W-:-:S05]  /*0af0*/  @P1 LEA.HI.SX32 R67, R17, R0, 0x1e ;  /* 0x0000000011431211 */ /* 0x000fca00078ff2ff */
[----:B0-----:R-:W-:-:S05]  /*0b00*/  @P1 IMAD.WIDE.U32 R12, R67, 0x10, R12 ;  /* 0x00000010430c1825 */ /* 0x001fca00078e000c */
[----:B------:R0:W5:Y:S01]  /*0b10*/  @P1 LDG.E.128 R4, desc[UR12][R12.64] ;  /* 0x0000000c0c041981 */ /* 0x000162000c1e1d00 */
[----:B------:R-:W-:Y:S01]  /*0b20*/  ISETP.NE.U32.AND P0, PT, RZ, UR16, PT ;  /* 0x00000010ff007c0c */ /* 0x000fe2000bf05070 */
[----:B------:R-:W-:-:S03]  /*0b30*/  UIMAD UR4, UR7, UR14, URZ ;  /* 0x0000000e070472a4 */ /* 0x000fc6000f8e02ff */
[----:B------:R-:W-:Y:S01]  /*0b40*/  ISETP.NE.AND.EX P0, PT, RZ, UR17, PT, P0 ;  /* 0x00000011ff007c0c */ /* 0x000fe2000bf05300 */
[----:B------:R-:W-:-:S04]  /*0b50*/  USHF.R.S32.HI UR5, URZ, 0x1f, UR4 ;  /* 0x0000001fff057899 */ /* 0x000fc80008011404 */
[----:B------:R-:W-:-:S06]  /*0b60*/  ULEA.HI UR5, UR5, UR4, URZ, 0x2 ;  /* 0x0000000405057291 */ /* 0x000fcc000f8f10ff */
[----:B-1----:R-:W-:-:S04]  /*0b70*/  MOV R15, UR5 ;  /* 0x00000005000f7c02 */ /* 0x002fc80008000f00 */
[----:B------:R-:W-:Y:S02]  /*0b80*/  LEA.HI.SX32 R66, R15, R0, 0x1e ;  /* 0x000000000f427211 */ /* 0x000fe400078ff2ff */
[----:B--2---:R-:W-:Y:S01]  /*0b90*/  R2UR UR6, R14 ;  /* 0x000000000e0672ca */ /* 0x004fe200000e0000 */
[----:B0-----:R-:W-:-:S14]  /*0ba0*/  @!P0 BRA `(.L_x_16446) ;  /* 0x0000000000648947 */ /* 0x001fdc0003800000 */
[----:B------:R-:W0:Y:S02]  /*0bb0*/  LDC.64 R8, c[0x0][0x3a0] ;  /* 0x0000e800ff087b82 */ /* 0x000e240000000a00 */
[----:B0-----:R-:W-:-:S06]  /*0bc0*/  IMAD.WIDE.U32 R8, R66, 0x10, R8 ;  /* 0x0000001042087825 */ /* 0x001fcc00078e0008 */
[----:B------:R-:W2:Y:S01]  /*0bd0*/  LDG.E.128 R8, desc[UR12][R8.64] ;  /* 0x0000000c08087981 */ /* 0x000ea2000c1e1d00 */
[----:B------:R-:W-:-:S13]  /*0be0*/  ISETP.LT.AND P2, PT, RZ, UR19, PT ;  /* 0x00000013ff007c0c */ /* 0x000fda000bf41270 */
[----:B------:R-:W0:Y:S01]  /*0bf0*/  @P2 LDC R19, c[0x0][0x40c] ;  /* 0x00010300ff132b82 */ /* 0x000e220000000800 */
[--C-:B------:R-:W-:Y:S02]  /*0c00*/  @P2 HADD2.F32 R13, -RZ, R56.reuse.H1_H1 ;  /* 0x30000038ff0d2230 */ /* 0x100fe40000004100 */
[----:B------:R-:W-:Y:S02]  /*0c10*/  @P2 HADD2.F32 R12, -RZ, R55.H1_H1 ;  /* 0x30000037ff0c2230 */ /* 0x000fe40000004100 */
[----:B------:R-:W-:-:S03]  /*0c20*/  @P2 HADD2.F32 R15, -RZ, R56.H0_H0 ;  /* 0x20000038ff0f2230 */ /* 0x000fc60000004100 */
[----:B------:R-:W1:Y:S08]  /*0c30*/  @P2 LDC R14, c[0x0][0x40c] ;  /* 0x00010300ff0e2b82 */ /* 0x000e700000000800 */
[----:B------:R-:W3:Y:S01]  /*0c40*/  @P2 LDC R17, c[0x0][0x40c] ;  /* 0x00010300ff112b82 */ /* 0x000ee20000000800 */
[----:B0----5:R-:W-:Y:S01]  /*0c50*/  @P2 FMUL.FTZ R19, R4, R19 ;  /* 0x0000001304132220 */ /* 0x021fe20000410000 */
[----:B-1----:R-:W-:Y:S01]  /*0c60*/  @P2 FMUL.FTZ R14, R5, R14 ;  /* 0x0000000e050e2220 */ /* 0x002fe20000410000 */
[----:B---3--:R-:W-:Y:S01]  /*0c70*/  @P2 FMUL.FTZ R17, R6, R17 ;  /* 0x0000001106112220 */ /* 0x008fe20000410000 */
[----:B--2---:R-:W-:Y:S01]  /*0c80*/  @!P2 MOV R28, R8 ;  /* 0x00000008001ca202 */ /* 0x004fe20000000f00 */
[----:B------:R-:W-:Y:S01]  /*0c90*/  @P2 FFMA.FTZ R28, R19, R13, R8 ;  /* 0x0000000d131c2223 */ /* 0x000fe20000010008 */
[----:B------:R-:W-:Y:S01]  /*0ca0*/  MOV R29, R9 ;  /* 0x00000009001d7202 */ /* 0x000fe20000000f00 */
[----:B------:R-:W-:Y:S01]  /*0cb0*/  @P2 FFMA.FTZ R29, R14, R12, R9 ;  /* 0x0000000c0e1d2223 */ /* 0x000fe20000010009 */
[----:B------:R-:W-:Y:S01]  /*0cc0*/  MOV R30, R10 ;  /* 0x0000000a001e7202 */ /* 0x000fe20000000f00 */
[----:B------:R-:W-:Y:S01]  /*0cd0*/  @P2 FFMA.FTZ R30, R17, R15, R10 ;  /* 0x0000000f111e2223 */ /* 0x000fe2000001000a */
[----:B------:R-:W-:Y:S01]  /*0ce0*/  MOV R31, R11 ;  /* 0x0000000b001f7202 */ /* 0x000fe20000000f00 */
[----:B------:R-:W-:Y:S06]  /*0cf0*/  @!P2 BRA `(.L_x_16447) ;  /* 0x000000000058a947 */ /* 0x000fec0003800000 */
[----:B------:R-:W-:Y:S02]  /*0d00*/  HADD2.F32 R31, -RZ, R55.H0_H0 ;  /* 0x20000037ff1f7230 */ /* 0x000fe40000004100 */
[----:B------:R-:W-:-:S04]  /*0d10*/  FMUL.FTZ R12, R7, UR22 ;  /* 0x00000016070c7c20 */ /* 0x000fc80008410000 */
[----:B------:R-:W-:Y:S01]  /*0d20*/  FFMA.FTZ R31, R12, R31, R11 ;  /* 0x0000001f0c1f7223 */ /* 0x000fe2000001000b */
[----:B------:R-:W-:Y:S06]  /*0d30*/  BRA `(.L_x_16447) ;  /* 0x0000000000487947 */ /* 0x000fec0003800000 */
.L_x_16446:
[----:B------:R-:W0:Y:S01]  /*0d40*/  @P1 LDC R19, c[0x0][0x40c] ;  /* 0x00010300ff131b82 */ /* 0x000e220000000800 */
[--C-:B------:R-:W-:Y:S01]  /*0d50*/  @P1 HADD2.F32 R18, -RZ, R56.reuse.H1_H1 ;  /* 0x30000038ff121230 */ /* 0x100fe20000004100 */
[----:B------:R-:W-:Y:S01]  /*0d60*/  CS2R R28, SRZ ;  /* 0x00000000001c7805 */ /* 0x000fe2000001ff00 */
[--C-:B------:R-:W-:Y:S01]  /*0d70*/  @P1 HADD2.F32 R12, -RZ, R55.reuse.H1_H1 ;  /* 0x30000037ff0c1230 */ /* 0x100fe20000004100 */
[----:B------:R-:W-:Y:S01]  /*0d80*/  CS2R R30, SRZ ;  /* 0x00000000001e7805 */ /* 0x000fe2000001ff00 */
[----:B------:R-:W-:Y:S02]  /*0d90*/  @P1 HADD2.F32 R13, -RZ, R56.H0_H0 ;  /* 0x20000038ff0d1230 */ /* 0x000fe40000004100 */
[----:B------:R-:W-:Y:S01]  /*0da0*/  @P1 HADD2.F32 R14, -RZ, R55.H0_H0 ;  /* 0x20000037ff0e1230 */ /* 0x000fe20000004100 */
[----:B------:R-:W1:Y:S08]  /*0db0*/  @P1 LDC R15, c[0x0][0x40c] ;  /* 0x00010300ff0f1b82 */ /* 0x000e700000000800 */
[----:B------:R-:W2:Y:S08]  /*0dc0*/  @P1 LDC R16, c[0x0][0x40c] ;  /* 0x00010300ff101b82 */ /* 0x000eb00000000800 */
[----:B------:R-:W3:Y:S01]  /*0dd0*/  @P1 LDC R17, c[0x0][0x40c] ;  /* 0x00010300ff111b82 */ /* 0x000ee20000000800 */
[----:B0----5:R-:W-:-:S04]  /*0de0*/  @P1 FMUL.FTZ R19, R4, R19 ;  /* 0x0000001304131220 */ /* 0x021fc80000410000 */
[----:B------:R-:W-:Y:S01]  /*0df0*/  @P1 FMUL.FTZ R28, R19, R18 ;  /* 0x00000012131c1220 */ /* 0x000fe20000410000 */
[----:B-1----:R-:W-:-:S04]  /*0e00*/  @P1 FMUL.FTZ R15, R5, R15 ;  /* 0x0000000f050f1220 */ /* 0x002fc80000410000 */
[----:B------:R-:W-:Y:S01]  /*0e10*/  @P1 FMUL.FTZ R29, R15, R12 ;  /* 0x0000000c0f1d1220 */ /* 0x000fe20000410000 */
[----:B--2---:R-:W-:-:S04]  /*0e20*/  @P1 FMUL.FTZ R16, R6, R16 ;  /* 0x0000001006101220 */ /* 0x004fc80000410000 */
[----:B------:R-:W-:Y:S01]  /*0e30*/  @P1 FMUL.FTZ R30, R16, R13 ;  /* 0x0000000d101e1220 */ /* 0x000fe20000410000 */
[----:B---3--:R-:W-:-:S04]  /*0e40*/  @P1 FMUL.FTZ R17, R7, R17 ;  /* 0x0000001107111220 */ /* 0x008fc80000410000 */
[----:B------:R-:W-:-:S07]  /*0e50*/  @P1 FMUL.FTZ R31, R17, R14 ;  /* 0x0000000e111f1220 */ /* 0x000fce0000410000 */
.L_x_16447:
[----:B------:R-:W0:Y:S01]  /*0e60*/  LDC.64 R70, c[0x0][0x3a8] ;  /* 0x0000ea00ff467b82 */ /* 0x000e220000000a00 */
[----:B------:R-:W-:Y:S02]  /*0e70*/  @P1 IADD3 R13, PT, PT, R67, 0x80, RZ ;  /* 0x00000080430d1810 */ /* 0x000fe40007ffe0ff */
[----:B------:R-:W-:-:S05]  /*0e80*/  IADD3 R12, PT, PT, R66, 0x80, RZ ;  /* 0x00000080420c7810 */ /* 0x000fca0007ffe0ff */
[----:B------:R-:W1:Y:S08]  /*0e90*/  @P1 LDC.64 R16, c[0x0][0x390] ;  /* 0x0000e400ff101b82 */ /* 0x000e700000000a00 */
[----:B------:R-:W2:Y:S01]  /*0ea0*/  @P0 LDC.64 R14, c[0x0][0x3a0] ;  /* 0x0000e800ff0e0b82 */ /* 0x000ea20000000a00 */
[----:B0-----:R-:W-:-:S05]  /*0eb0*/  IMAD.WIDE.U32 R18, R66, 0x10, R70 ;  /* 0x0000001042127825 */ /* 0x001fca00078e0046 */
[----:B------:R0:W-:Y:S01]  /*0ec0*/  STG.E.128 desc[UR12][R18.64], R28 ;  /* 0x0000001c12007986 */ /* 0x0001e2000c101d0c */
[----:B-1----:R-:W-:-:S05]  /*0ed0*/  @P1 IMAD.WIDE.U32 R16, R13, 0x10, R16 ;  /* 0x000000100d101825 */ /* 0x002fca00078e0010 */
[----:B------:R0:W5:Y:S01]  /*0ee0*/  @P1 LDG.E.128 R4, desc[UR12][R16.64] ;  /* 0x0000000c10041981 */ /* 0x000162000c1e1d00 */
[----:B--2---:R-:W-:-:S05]  /*0ef0*/  @P0 IMAD.WIDE.U32 R14, R12, 0x10, R14 ;  /* 0x000000100c0e0825 */ /* 0x004fca00078e000e */
[----:B------:R0:W5:Y:S01]  /*0f00*/  @P0 LDG.E.128 R8, desc[UR12][R14.64] ;  /* 0x0000000c0e080981 */ /* 0x000162000c1e1d00 */
[----:B------:R-:W-:Y:S05]  /*0f10*/  @!P0 BRA `(.L_x_16448) ;  /* 0x0000000000588947 */ /* 0x000fea0003800000 */
[----:B------:R-:W-:Y:S02]  /*0f20*/  ISETP.LT.AND P2, PT, RZ, UR19, PT ;  /* 0x00000013ff007c0c */ /* 0x000fe4000bf41270 */
[----:B-----5:R-:W-:Y:S02]  /*0f30*/  MOV R32, R8 ;  /* 0x0000000800207202 */ /* 0x020fe40000000f00 */
[----:B------:R-:W-:Y:S02]  /*0f40*/  MOV R33, R9 ;  /* 0x0000000900217202 */ /* 0x000fe40000000f00 */
[----:B------:R-:W-:Y:S02]  /*0f50*/  MOV R34, R10 ;  /* 0x0000000a00227202 */ /* 0x000fe40000000f00 */
[----:B------:R-:W-:-:S05]  /*0f60*/  MOV R35, R11 ;  /* 0x0000000b00237202 */ /* 0x000fca0000000f00 */
[----:B0-----:R-:W0:Y:S01]  /*0f70*/  @P2 LDC R15, c[0x0][0x40c] ;  /* 0x00010300ff0f2b82 */ /* 0x001e220000000800 */
[--C-:B------:R-:W-:Y:S02]  /*0f80*/  @P2 HADD2.F32 R18, -RZ, R54.reuse.H1_H1 ;  /* 0x30000036ff122230 */ /* 0x100fe40000004100 */
[----:B------:R-:W-:Y:S02]  /*0f90*/  @P2 HADD2.F32 R17, -RZ, R53.H1_H1 ;  /* 0x30000035ff112230 */ /* 0x000fe40000004100 */
[----:B------:R-:W-:-:S03]  /*0fa0*/  @P2 HADD2.F32 R16, -RZ, R54.H0_H0 ;  /* 0x20000036ff102230 */ /* 0x000fc60000004100 */
[----:B------:R-:W1:Y:S08]  /*0fb0*/  @P2 LDC R14, c[0x0][0x40c] ;  /* 0x00010300ff0e2b82 */ /* 0x000e700000000800 */
[----:B------:R-:W2:Y:S01]  /*0fc0*/  @P2 LDC R13, c[0x0][0x40c] ;  /* 0x00010300ff0d2b82 */ /* 0x000ea20000000800 */
[----:B0-----:R-:W-:-:S04]  /*0fd0*/  @P2 FMUL.FTZ R15, R4, R15 ;  /* 0x0000000f040f2220 */ /* 0x001fc80000410000 */
[----:B------:R-:W-:Y:S01]  /*0fe0*/  @P2 FFMA.FTZ R32, R15, R18, R8 ;  /* 0x000000120f202223 */ /* 0x000fe20000010008 */
[----:B-1----:R-:W-:-:S04]  /*0ff0*/  @P2 FMUL.FTZ R14, R5, R14 ;  /* 0x0000000e050e2220 */ /* 0x002fc80000410000 */
[----:B------:R-:W-:Y:S01]  /*1000*/  @P2 FFMA.FTZ R33, R14, R17, R9 ;  /* 0x000000110e212223 */ /* 0x000fe20000010009 */
[----:B--2---:R-:W-:-:S04]  /*1010*/  @P2 FMUL.FTZ R13, R6, R13 ;  /* 0x0000000d060d2220 */ /* 0x004fc80000410000 */
[----:B------:R-:W-:Y:S01]  /*1020*/  @P2 FFMA.FTZ R34, R13, R16, R10 ;  /* 0x000000100d222223 */ /* 0x000fe2000001000a */
[----:B------:R-:W-:Y:S06]  /*1030*/  @!P2 BRA `(.L_x_16449) ;  /* 0x000000000058a947 */ /* 0x000fec0003800000 */
[----:B------:R-:W-:Y:S02]  /*1040*/  HADD2.F32 R13, -RZ, R53.H0_H0 ;  /* 0x20000035ff0d7230 */ /* 0x000fe40000004100 */
[----:B------:R-:W-:-:S04]  /*1050*/  FMUL.FTZ R35, R7, UR22 ;  /* 0x0000001607237c20 */ /* 0x000fc80008410000 */
[----:B------:R-:W-:Y:S01]  /*1060*/  FFMA.FTZ R35, R35, R13, R11 ;  /* 0x0000000d23237223 */ /* 0x000fe2000001000b */
[----:B------:R-:W-:Y:S06]  /*1070*/  BRA `(.L_x_16449) ;  /* 0x0000000000487947 */ /* 0x000fec0003800000 */
.L_x_16448:
[----:B------:R-:W1:Y:S01]  /*1080*/  @P1 LDC R20, c[0x0][0x40c] ;  /* 0x00010300ff141b82 */ /* 0x000e620000000800 */
[--C-:B0-----:R-:W-:Y:S01]  /*1090*/  @P1 HADD2.F32 R19, -RZ, R54.reuse.H1_H1 ;  /* 0x30000036ff131230 */ /* 0x101fe20000004100 */
[----:B------:R-:W-:Y:S01]  /*10a0*/  CS2R R32, SRZ ;  /* 0x0000000000207805 */ /* 0x000fe2000001ff00 */
[--C-:B------:R-:W-:Y:S01]  /*10b0*/  @P1 HADD2.F32 R17, -RZ, R53.reuse.H1_H1 ;  /* 0x30000035ff111230 */ /* 0x100fe20000004100 */
[----:B------:R-:W-:Y:S01]  /*10c0*/  CS2R R34, SRZ ;  /* 0x0000000000227805 */ /* 0x000fe2000001ff00 */
[----:B------:R-:W-:Y:S02]  /*10d0*/  @P1 HADD2.F32 R15, -RZ, R54.H0_H0 ;  /* 0x20000036ff0f1230 */ /* 0x000fe40000004100 */
[----:B------:R-:W-:Y:S01]  /*10e0*/  @P1 HADD2.F32 R13, -RZ, R53.H0_H0 ;  /* 0x20000035ff0d1230 */ /* 0x000fe20000004100 */
[----:B------:R-:W0:Y:S08]  /*10f0*/  @P1 LDC R18, c[0x0][0x40c] ;  /* 0x00010300ff121b82 */ /* 0x000e300000000800 */
[----:B------:R-:W2:Y:S08]  /*1100*/  @P1 LDC R16, c[0x0][0x40c] ;  /* 0x00010300ff101b82 */ /* 0x000eb00000000800 */
[----:B------:R-:W3:Y:S01]  /*1110*/  @P1 LDC R14, c[0x0][0x40c] ;  /* 0x00010300ff0e1b82 */ /* 0x000ee20000000800 */
[----:B-1---5:R-:W-:-:S04]  /*1120*/  @P1 FMUL.FTZ R20, R4, R20 ;  /* 0x0000001404141220 */ /* 0x022fc80000410000 */
[----:B------:R-:W-:Y:S01]  /*1130*/  @P1 FMUL.FTZ R32, R20, R19 ;  /* 0x0000001314201220 */ /* 0x000fe20000410000 */
[----:B0-----:R-:W-:-:S04]  /*1140*/  @P1 FMUL.FTZ R18, R5, R18 ;  /* 0x0000001205121220 */ /* 0x001fc80000410000 */
[----:B------:R-:W-:Y:S01]  /*1150*/  @P1 FMUL.FTZ R33, R18, R17 ;  /* 0x0000001112211220 */ /* 0x000fe20000410000 */
[----:B--2---:R-:W-:-:S04]  /*1160*/  @P1 FMUL.FTZ R16, R6, R16 ;  /* 0x0000001006101220 */ /* 0x004fc80000410000 */
[----:B------:R-:W-:Y:S01]  /*1170*/  @P1 FMUL.FTZ R34, R16, R15 ;  /* 0x0000000f10221220 */ /* 0x000fe20000410000 */
[----:B---3--:R-:W-:-:S04]  /*1180*/  @P1 FMUL.FTZ R14, R7, R14 ;  /* 0x0000000e070e1220 */ /* 0x008fc80000410000 */
[----:B------:R-:W-:-:S07]  /*1190*/  @P1 FMUL.FTZ R35, R14, R13 ;  /* 0x0000000d0e231220 */ /* 0x000fce0000410000 */
.L_x_16449:
[----:B------:R-:W0:Y:S01]  /*11a0*/  @P1 LDC.64 R16, c[0x0][0x390] ;  /* 0x0000e400ff101b82 */ /* 0x000e220000000a00 */
[----:B------:R-:W-:Y:S01]  /*11b0*/  @P1 IADD3 R13, PT, PT, R67, 0x100, RZ ;  /* 0x00000100430d1810 */ /* 0x000fe20007ffe0ff */
[----:B------:R-:W-:Y:S01]  /*11c0*/  IMAD.WIDE.U32 R18, R12, 0x10, R70 ;  /* 0x000000100c127825 */ /* 0x000fe200078e0046 */
[----:B------:R-:W-:-:S04]  /*11d0*/  IADD3 R24, PT, PT, R66, 0x100, RZ ;  /* 0x0000010042187810 */ /* 0x000fc80007ffe0ff */
[----:B------:R1:W-:Y:S01]  /*11e0*/  STG.E.128 desc[UR12][R18.64], R32 ;  /* 0x0000002012007986 */ /* 0x0003e2000c101d0c */
[----:B------:R-:W2:Y:S01]  /*11f0*/  @P0 LDC.64 R14, c[0x0][0x3a0] ;  /* 0x0000e800ff0e0b82 */ /* 0x000ea20000000a00 */
[----:B0-----:R-:W-:-:S05]  /*1200*/  @P1 IMAD.WIDE.U32 R16, R13, 0x10, R16 ;  /* 0x000000100d101825 */ /* 0x001fca00078e0010 */
[----:B------:R1:W5:Y:S01]  /*1210*/  @P1 LDG.E.128 R4, desc[UR12][R16.64] ;  /* 0x0000000c10041981 */ /* 0x000362000c1e1d00 */
[----:B--2---:R-:W-:-:S05]  /*1220*/  @P0 IMAD.WIDE.U32 R14, R24, 0x10, R14 ;  /* 0x00000010180e0825 */ /* 0x004fca00078e000e */
[----:B------:R1:W5:Y:S01]  /*1230*/  @P0 LDG.E.128 R8, desc[UR12][R14.64] ;  /* 0x0000000c0e080981 */ /* 0x000362000c1e1d00 */
[----:B------:R-:W-:Y:S05]  /*1240*/  @!P0 BRA `(.L_x_16450) ;  /* 0x0000000000588947 */ /* 0x000fea0003800000 */
[----:B------:R-:W-:Y:S02]  /*1250*/  ISETP.LT.AND P2, PT, RZ, UR19, PT ;  /* 0x00000013ff007c0c */ /* 0x000fe4000bf41270 */
[----:B-1---5:R-:W-:Y:S02]  /*1260*/  MOV R14, R10 ;  /* 0x0000000a000e7202 */ /* 0x022fe40000000f00 */
[----:B------:R-:W-:Y:S02]  /*1270*/  MOV R12, R8 ;  /* 0x00000008000c7202 */ /* 0x000fe40000000f00 */
[----:B------:R-:W-:-:S07]  /*1280*/  MOV R13, R9 ;  /* 0x00000009000d7202 */ /* 0x000fce0000000f00 */
[----:B------:R-:W0:Y:S01]  /*1290*/  @P2 LDC R15, c[0x0][0x40c] ;  /* 0x00010300ff0f2b82 */ /* 0x000e220000000800 */
[--C-:B------:R-:W-:Y:S02]  /*12a0*/  @P2 HADD2.F32 R18, -RZ, R52.reuse.H0_H0 ;  /* 0x20000034ff122230 */ /* 0x100fe40000004100 */
[----:B------:R-:W-:Y:S02]  /*12b0*/  @P2 HADD2.F32 R20, -RZ, R52.H1_H1 ;  /* 0x30000034ff142230 */ /* 0x000fe40000004100 */
[----:B------:R-:W-:-:S03]  /*12c0*/  @P2 HADD2.F32 R19, -RZ, R51.H1_H1 ;  /* 0x30000033ff132230 */ /* 0x000fc60000004100 */
[----:B------:R-:W1:Y:S08]  /*12d0*/  @P2 LDC R17, c[0x0][0x40c] ;  /* 0x00010300ff112b82 */ /* 0x000e700000000800 */
[----:B------:R-:W2:Y:S01]  /*12e0*/  @P2 LDC R16, c[0x0][0x40c] ;  /* 0x00010300ff102b82 */ /* 0x000ea20000000800 */
[----:B0-----:R-:W-:-:S04]  /*12f0*/  @P2 FMUL.FTZ R15, R6, R15 ;  /* 0x0000000f060f2220 */ /* 0x001fc80000410000 */
[----:B------:R-:W-:Y:S01]  /*1300*/  @P2 FFMA.FTZ R14, R15, R18, R10 ;  /* 0x000000120f0e2223 */ /* 0x000fe2000001000a */
[----:B------:R-:W-:Y:S01]  /*1310*/  MOV R15, R11 ;  /* 0x0000000b000f7202 */ /* 0x000fe20000000f00 */
        /* <DEDUP_REMOVED lines=9> */
.L_x_16450:
[----:B------:R-:W0:Y:S01]  /*13b0*/  @P1 LDC R23, c[0x0][0x40c] ;  /* 0x00010300ff171b82 */ /* 0x000e220000000800 */
[--C-:B------:R-:W-:Y:S01]  /*13c0*/  @P1 HADD2.F32 R22, -RZ, R52.reuse.H1_H1 ;  /* 0x30000034ff161230 */ /* 0x100fe20000004100 */
[----:B------:R-:W-:Y:S01]  /*13d0*/  CS2R R12, SRZ ;  /* 0x00000000000c7805 */ /* 0x000fe2000001ff00 */
[--C-:B------:R-:W-:Y:S01]  /*13e0*/  @P1 HADD2.F32 R20, -RZ, R51.reuse.H1_H1 ;  /* 0x30000033ff141230 */ /* 0x100fe20000004100 */
[----:B-1----:R-:W-:Y:S01]  /*13f0*/  CS2R R14, SRZ ;  /* 0x00000000000e7805 */ /* 0x002fe2000001ff00 */
        /* <DEDUP_REMOVED lines=13> */
.L_x_16451:
[----:B------:R-:W0:Y:S01]  /*14d0*/  @P1 LDC.64 R20, c[0x0][0x390] ;  /* 0x0000e400ff141b82 */ /* 0x000e220000000a00 */
[----:B------:R-:W-:Y:S01]  /*14e0*/  @P1 IADD3 R17, PT, PT, R67, 0x180, RZ ;  /* 0x0000018043111810 */ /* 0x000fe20007ffe0ff */
[----:B------:R-:W-:Y:S01]  /*14f0*/  IMAD.WIDE.U32 R24, R24, 0x10, R70 ;  /* 0x0000001018187825 */ /* 0x000fe200078e0046 */
[----:B------:R-:W-:-:S04]  /*1500*/  @P0 IADD3 R16, PT, PT, R66, 0x180, RZ ;  /* 0x0000018042100810 */ /* 0x000fc80007ffe0ff */
        /* <DEDUP_REMOVED lines=8> */
[----:B-----5:R-:W-:Y:S02]  /*1590*/  MOV R18, R10 ;  /* 0x0000000a00127202 */ /* 0x020fe40000000f00 */
[----:B-1----:R-:W-:Y:S02]  /*15a0*/  MOV R16, R8 ;  /* 0x0000000800107202 */ /* 0x002fe40000000f00 */
        /* <DEDUP_REMOVED lines=19> */
.L_x_16452:
[----:B------:R-:W0:Y:S01]  /*16e0*/  @P1 LDC R27, c[0x0][0x40c] ;  /* 0x00010300ff1b1b82 */ /* 0x000e220000000800 */
[--C-:B------:R-:W-:Y:S01]  /*16f0*/  @P1 HADD2.F32 R26, -RZ, R50.reuse.H1_H1 ;  /* 0x30000032ff1a1230 */ /* 0x100fe20000004100 */
[----:B-1----:R-:W-:Y:S01]  /*1700*/  CS2R R16, SRZ ;  /* 0x0000000000107805 */ /* 0x002fe2000001ff00 */
        /* <DEDUP_REMOVED lines=15> */
.L_x_16453:
[----:B------:R-:W0:Y:S01]  /*1800*/  @P1 LDC.64 R26, c[0x0][0x390] ;  /* 0x0000e400ff1a1b82 */ /* 0x000e220000000a00 */
[C---:B------:R-:W-:Y:S02]  /*1810*/  IADD3 R20, PT, PT, R66.reuse, 0x180, RZ ;  /* 0x0000018042147810 */ /* 0x040fe40007ffe0ff */
[----:B------:R-:W-:Y:S02]  /*1820*/  @P1 IADD3 R22, PT, PT, R67, 0x200, RZ ;  /* 0x0000020043161810 */ /* 0x000fe40007ffe0ff */
[----:B------:R-:W-:Y:S01]  /*1830*/  @P0 IADD3 R21, PT, PT, R66, 0x200, RZ ;  /* 0x0000020042150810 */ /* 0x000fe20007ffe0ff */
[----:B------:R-:W-:Y:S02]  /*1840*/  IMAD.WIDE.U32 R58, R20, 0x10, R70 ;  /* 0x00000010143a7825 */ /* 0x000fe400078e0046 */
[----:B------:R-:W1:Y:S03]  /*1850*/  @P0 LDC.64 R24, c[0x0][0x3a0] ;  /* 0x0000e800ff180b82 */ /* 0x000e660000000a00 */
[----:B------:R2:W-:Y:S01]  /*1860*/  STG.E.128 desc[UR12][R58.64], R16 ;  /* 0x000000103a007986 */ /* 0x0005e2000c101d0c */
[----:B0-----:R-:W-:-:S05]  /*1870*/  @P1 IMAD.WIDE.U32 R22, R22, 0x10, R26 ;  /* 0x0000001016161825 */ /* 0x001fca00078e001a */
[----:B------:R2:W5:Y:S01]  /*1880*/  @P1 LDG.E.128 R4, desc[UR12][R22.64] ;  /* 0x0000000c16041981 */ /* 0x000562000c1e1d00 */
[----:B-1----:R-:W-:-:S05]  /*1890*/  @P0 IMAD.WIDE.U32 R24, R21, 0x10, R24 ;  /* 0x0000001015180825 */ /* 0x002fca00078e0018 */
[----:B------:R2:W5:Y:S01]  /*18a0*/  @P0 LDG.E.128 R8, desc[UR12][R24.64] ;  /* 0x0000000c18080981 */ /* 0x000562000c1e1d00 */
[----:B------:R-:W-:Y:S05]  /*18b0*/  @!P0 BRA `(.L_x_16454) ;  /* 0x0000000000588947 */ /* 0x000fea0003800000 */
[----:B------:R-:W-:Y:S02]  /*18c0*/  ISETP.LT.AND P2, PT, RZ, UR19, PT ;  /* 0x00000013ff007c0c */ /* 0x000fe4000bf41270 */
[----:B--2--5:R-:W-:Y:S02]  /*18d0*/  MOV R22, R10 ;  /* 0x0000000a00167202 */ /* 0x024fe40000000f00 */
        /* <DEDUP_REMOVED lines=20> */
.L_x_16454:
[----:B------:R-:W0:Y:S01]  /*1a20*/  @P1 LDC R65, c[0x0][0x40c] ;  /* 0x00010300ff411b82 */ /* 0x000e220000000800 */
[--C-:B------:R-:W-:Y:S01]  /*1a30*/  @P1 HADD2.F32 R64, -RZ, R48.reuse.H1_H1 ;  /* 0x30000030ff401230 */ /* 0x100fe20000004100 */
[----:B------:R-:W-:Y:S01]  /*1a40*/  CS2R R20, SRZ ;  /* 0x0000000000147805 */ /* 0x000fe2000001ff00 */
[--C-:B--2---:R-:W-:Y:S01]  /*1a50*/  @P1 HADD2.F32 R58, -RZ, R47.reuse.H1_H1 ;  /* 0x3000002fff3a1230 */ /* 0x104fe20000004100 */
        /* <DEDUP_REMOVED lines=14> */
.L_x_16455:
[----:B------:R-:W0:Y:S01]  /*1b40*/  @P1 LDC.64 R64, c[0x0][0x390] ;  /* 0x0000e400ff401b82 */ /* 0x000e220000000a00 */
[C---:B------:R-:W-:Y:S02]  /*1b50*/  IADD3 R24, PT, PT, R66.reuse, 0x200, RZ ;  /* 0x0000020042187810 */ /* 0x040fe40007ffe0ff */
[----:B------:R-:W-:Y:S02]  /*1b60*/  @P1 IADD3 R67, PT, PT, R67, 0x280, RZ ;  /* 0x0000028043431810 */ /* 0x000fe40007ffe0ff */
[----:B------:R-:W-:Y:S01]  /*1b70*/  IADD3 R59, PT, PT, R66, 0x280, RZ ;  /* 0x00000280423b7810 */ /* 0x000fe20007ffe0ff */
        /* <DEDUP_REMOVED lines=8> */
[----:B------:R-:W-:Y:S01]  /*1c00*/  UISETP.GT.AND UP1, UPT, UR19, URZ, UPT ;  /* 0x000000ff1300728c */ /* 0x000fe2000bf24270 */
[----:B--2--5:R-:W-:Y:S02]  /*1c10*/  MOV R26, R10 ;  /* 0x0000000a001a7202 */ /* 0x024fe40000000f00 */
[----:B------:R-:W-:Y:S02]  /*1c20*/  MOV R24, R8 ;  /* 0x0000000800187202 */ /* 0x000fe40000000f00 */
[----:B------:R-:W-:Y:S02]  /*1c30*/  MOV R25, R9 ;  /* 0x0000000900197202 */ /* 0x000fe40000000f00 */
[----:B------:R-:W-:-:S04]  /*1c40*/  PLOP3.LUT P0, PT, PT, PT, UP1, 0x80, 0x8 ;  /* 0x000000000008781c */ /* 0x000fc80003f0f018 */
[----:B------:R-:W0:Y:S01]  /*1c50*/  @UP1 LDCU UR19, c[0x0][0x40c] ;  /* 0x00008180ff1317ac */ /* 0x000e220008000800 */
[----:B------:R-:W1:Y:S01]  /*1c60*/  @UP1 LDCU UR4, c[0x0][0x40c] ;  /* 0x00008180ff0417ac */ /* 0x000e620008000800 */
[----:B------:R-:W2:Y:S07]  /*1c70*/  @UP1 LDCU UR5, c[0x0][0x40c] ;  /* 0x00008180ff0517ac */ /* 0x000eae0008000800 */
[--C-:B------:R-:W-:Y:S02]  /*1c80*/  @P0 HADD2.F32 R65, -RZ, R46.reuse.H0_H0 ;  /* 0x2000002eff410230 */ /* 0x100fe40000004100 */
[----:B------:R-:W-:-:S02]  /*1c90*/  @P0 HADD2.F32 R67, -RZ, R46.H1_H1 ;  /* 0x3000002eff430230 */ /* 0x000fc40000004100 */
[----:B------:R-:W-:Y:S02]  /*1ca0*/  @P0 HADD2.F32 R66, -RZ, R57.H0_H0 ;  /* 0x20000039ff420230 */ /* 0x000fe40000004100 */
[----:B0-----:R-:W-:Y:S01]  /*1cb0*/  @P0 FMUL.FTZ R27, R6, UR19 ;  /* 0x00000013061b0c20 */ /* 0x001fe20008410000 */
[----:B-1----:R-:W-:-:S03]  /*1cc0*/  @P0 FMUL.FTZ R64, R4, UR4 ;  /* 0x0000000404400c20 */ /* 0x002fc60008410000 */
[----:B------:R-:W-:Y:S01]  /*1cd0*/  @P0 FFMA.FTZ R26, R27, R65, R10 ;  /* 0x000000411b1a0223 */ /* 0x000fe2000001000a */
[----:B------:R-:W-:Y:S01]  /*1ce0*/  MOV R27, R11 ;  /* 0x0000000b001b7202 */ /* 0x000fe20000000f00 */
[----:B--2---:R-:W-:Y:S01]  /*1cf0*/  @P0 FMUL.FTZ R58, R5, UR5 ;  /* 0x00000005053a0c20 */ /* 0x004fe20008410000 */
[----:B------:R-:W-:-:S03]  /*1d00*/  @P0 FFMA.FTZ R24, R64, R67, R8 ;  /* 0x0000004340180223 */ /* 0x000fc60000010008 */
[----:B------:R-:W-:Y:S01]  /*1d10*/  @P0 FFMA.FTZ R25, R58, R66, R9 ;  /* 0x000000423a190223 */ /* 0x000fe20000010009 */
[----:B------:R-:W-:Y:S06]  /*1d20*/  BRA.U !UP1, `(.L_x_16457) ;  /* 0x00000001095c7547 */ /* 0x000fec000b800000 */
[----:B------:R-:W-:Y:S02]  /*1d30*/  HADD2.F32 R58, -RZ, R57.H1_H1 ;  /* 0x30000039ff3a7230 */ /* 0x000fe40000004100 */
[----:B------:R-:W-:-:S04]  /*1d40*/  FMUL.FTZ R27, R7, UR22 ;  /* 0x00000016071b7c20 */ /* 0x000fc80008410000 */
[----:B------:R-:W-:Y:S01]  /*1d50*/  FFMA.FTZ R27, R27, R58, R11 ;  /* 0x0000003a1b1b7223 */ /* 0x000fe2000001000b */
[----:B------:R-:W-:Y:S06]  /*1d60*/  BRA `(.L_x_16457) ;  /* 0x00000000004c7947 */ /* 0x000fec0003800000 */
.L_x_16456:
[----:B--2---:R-:W0:Y:S01]  /*1d70*/  @P1 LDC R26, c[0x0][0x40c] ;  /* 0x00010300ff1a1b82 */ /* 0x004e220000000800 */
[--C-:B------:R-:W-:Y:S02]  /*1d80*/  @P1 HADD2.F32 R25, -RZ, R46.reuse.H1_H1 ;  /* 0x3000002eff191230 */ /* 0x100fe40000004100 */
[----:B------:R-:W-:Y:S02]  /*1d90*/  HFMA2 R24, -RZ, RZ, 0, 0 ;  /* 0x00000000ff187431 */ /* 0x000fe400000001ff */
[--C-:B------:R-:W-:Y:S02]  /*1da0*/  @P1 HADD2.F32 R67, -RZ, R57.reuse.H0_H0 ;  /* 0x20000039ff431230 */ /* 0x100fe40000004100 */
[----:B------:R-:W-:Y:S02]  /*1db0*/  @P1 HADD2.F32 R65, -RZ, R46.H0_H0 ;  /* 0x2000002eff411230 */ /* 0x000fe40000004100 */
[----:B------:R-:W-:Y:S01]  /*1dc0*/  @P1 HADD2.F32 R58, -RZ, R57.H1_H1 ;  /* 0x30000039ff3a1230 */ /* 0x000fe20000004100 */
[----:B------:R-:W1:Y:S08]  /*1dd0*/  @P1 LDC R68, c[0x0][0x40c] ;  /* 0x00010300ff441b82 */ /* 0x000e700000000800 */
[----:B------:R-:W2:Y:S08]  /*1de0*/  @P1 LDC R66, c[0x0][0x40c] ;  /* 0x00010300ff421b82 */ /* 0x000eb00000000800 */
[----:B------:R-:W3:Y:S01]  /*1df0*/  @P1 LDC R64, c[0x0][0x40c] ;  /* 0x00010300ff401b82 */ /* 0x000ee20000000800 */
[----:B0----5:R-:W-:-:S04]  /*1e00*/  @P1 FMUL.FTZ R26, R4, R26 ;  /* 0x0000001a041a1220 */ /* 0x021fc80000410000 */
[----:B------:R-:W-:Y:S01]  /*1e10*/  @P1 FMUL.FTZ R24, R26, R25 ;  /* 0x000000191a181220 */ /* 0x000fe20000410000 */
[----:B------:R-:W-:Y:S02]  /*1e20*/  CS2R R26, SRZ ;  /* 0x00000000001a7805 */ /* 0x000fe4000001ff00 */
[----:B------:R-:W-:Y:S01]  /*1e30*/  MOV R25, RZ ;  /* 0x000000ff00197202 */ /* 0x000fe20000000f00 */
[----:B-1----:R-:W-:-:S04]  /*1e40*/  @P1 FMUL.FTZ R68, R5, R68 ;  /* 0x0000004405441220 */ /* 0x002fc80000410000 */
[----:B------:R-:W-:Y:S01]  /*1e50*/  @P1 FMUL.FTZ R25, R68, R67 ;  /* 0x0000004344191220 */ /* 0x000fe20000410000 */
[----:B--2---:R-:W-:-:S04]  /*1e60*/  @P1 FMUL.FTZ R66, R6, R66 ;  /* 0x0000004206421220 */ /* 0x004fc80000410000 */
[----:B------:R-:W-:Y:S01]  /*1e70*/  @P1 FMUL.FTZ R26, R66, R65 ;  /* 0x00000041421a1220 */ /* 0x000fe20000410000 */
[----:B---3--:R-:W-:-:S04]  /*1e80*/  @P1 FMUL.FTZ R64, R7, R64 ;  /* 0x0000004007401220 */ /* 0x008fc80000410000 */
[----:B------:R-:W-:-:S07]  /*1e90*/  @P1 FMUL.FTZ R27, R64, R58 ;  /* 0x0000003a401b1220 */ /* 0x000fce0000410000 */
.L_x_16457:
[----:B------:R-:W-:Y:S01]  /*1ea0*/  FADD.FTZ R64, RZ, R28 ;  /* 0x0000001cff407221 */ /* 0x000fe20000010000 */
[----:B------:R-:W-:Y:S01]  /*1eb0*/  IMAD.WIDE.U32 R70, R59, 0x10, R70 ;  /* 0x000000103b467825 */ /* 0x000fe200078e0046 */
[----:B------:R-:W-:Y:S01]  /*1ec0*/  LOP3.LUT P0, R59, R0, 0x1f, RZ, 0xc0, !PT ;  /* 0x0000001f003b7812 */ /* 0x000fe2000780c0ff */
[----:B------:R-:W-:Y:S02]  /*1ed0*/  BSSY.RECONVERGENT B0, `(.L_x_16458) ;  /* 0x0000067000007945 */ /* 0x000fe40003800200 */
[----:B------:R-:W-:Y:S01]  /*1ee0*/  FADD.FTZ R64, R64, R29 ;  /* 0x0000001d40407221 */ /* 0x000fe20000010000 */
[----:B------:R-:W-:Y:S01]  /*1ef0*/  STG.E.128 desc[UR12][R70.64], R24 ;  /* 0x0000001846007986 */ /* 0x000fe2000c101d0c */
[----:B------:R-:W-:Y:S02]  /*1f00*/  ISETP.GT.U32.AND P1, PT, R59, 0x3, PT ;  /* 0x000000033b00780c */ /* 0x000fe40003f24070 */
        /* <DEDUP_REMOVED lines=99> */
.L_x_16459:
[----:B------:R-:W-:Y:S05]  /*2540*/  BSYNC.RECONVERGENT B0 ;  /* 0x0000000000007941 */ /* 0x000fea0003800200 */
.L_x_16458:
        /* <DEDUP_REMOVED lines=13> */
.L_x_16461:
[----:B------:R-:W-:Y:S05]  /*2620*/  BSYNC.RECONVERGENT B0 ;  /* 0x0000000000007941 */ /* 0x000fea0003800200 */
.L_x_16460:
        /* <DEDUP_REMOVED lines=30> */
[----:B------:R-:W-:Y:S01]  /*2810*/  FFMA.FTZ R58, R70, R65, R58 ;  /* 0x00000041463a7223 */ /* 0x000fe2000001003a */
[----:B-1----:R-:W-:Y:S02]  /*2820*/  FADD.FTZ R66, R68, R66 ;  /* 0x0000004244427221 */ /* 0x002fe40000010000 */
[----:B------:R-:W-:Y:S01]  /*2830*/  FMUL.FTZ R67, R70, R67 ;  /* 0x0000004346437220 */ /* 0x000fe20000410000 */
[----:B--2---:R-:W-:Y:S01]  /*2840*/  FMUL.FTZ R58, R59, R58 ;  /* 0x0000003a3b3a7220 */ /* 0x004fe20000410000 */
[----:B------:R-:W0:Y:S02]  /*2850*/  @!P1 LDC.64 R68, c[0x0][0x3c0] ;  /* 0x0000f000ff449b82 */ /* 0x000e240000000a00 */
[----:B------:R-:W-:Y:S02]  /*2860*/  FMUL.FTZ R67, R67, R64 ;  /* 0x0000004043437220 */ /* 0x000fe40000410000 */
[----:B------:R1:W2:Y:S02]  /*2870*/  SHFL.IDX PT, R64, R58, RZ, 0x1f ;  /* 0x00001fff3a407589 */ /* 0x0002a400000e0000 */
[----:B-1----:R-:W-:-:S02]  /*2880*/  FFMA.FTZ R58, R59, R67, R66 ;  /* 0x000000433b3a7223 */ /* 0x002fc40000010042 */
[----:B------:R-:W1:Y:S04]  /*2890*/  LDC R59, c[0x0][0x448] ;  /* 0x00011200ff3b7b82 */ /* 0x000e680000000800 */
[----:B------:R-:W1:Y:S04]  /*28a0*/  SHFL.IDX PT, R58, R58, RZ, 0x1f ;  /* 0x00001fff3a3a7589 */ /* 0x000e6800000e0000 */
[----:B------:R-:W3:Y:S01]  /*28b0*/  @!P1 LDC.64 R66, c[0x0][0x3c8] ;  /* 0x0000f200ff429b82 */ /* 0x000ee20000000a00 */
[----:B--2---:R-:W-:-:S05]  /*28c0*/  FMUL.FTZ R65, R64, R64 ;  /* 0x0000004040417220 */ /* 0x004fca0000410000 */
[----:B------:R-:W-:Y:S01]  /*28d0*/  FSEL R65, R65, RZ, P0 ;  /* 0x000000ff41417208 */ /* 0x000fe20000000000 */
[----:B-1----:R-:W-:Y:S01]  /*28e0*/  FFMA.FTZ R58, R58, UR18, R59 ;  /* 0x000000123a3a7c23 */ /* 0x002fe2000801003b */
        /* <DEDUP_REMOVED lines=10> */
[----:B------:R-:W-:Y:S01]  /*2990*/  UIADD3 UR4, UPT, UPT, UR6, -0x1, URZ ;  /* 0xffffffff06047890 */ /* 0x000fe2000fffe0ff */
[----:B------:R-:W-:Y:S02]  /*29a0*/  HADD2.F32 R65, -RZ, R60.H0_H0 ;  /* 0x2000003cff417230 */ /* 0x000fe40000004100 */
[----:B0-----:R-:W-:Y:S02]  /*29b0*/  HADD2.F32 R67, -RZ, R61.H0_H0 ;  /* 0x2000003dff437230 */ /* 0x001fe40000004100 */
[C---:B------:R-:W-:Y:S01]  /*29c0*/  FADD.FTZ R64, -R59.reuse, R32 ;  /* 0x000000203b407221 */ /* 0x040fe20000010100 */
[C---:B------:R-:W-:Y:S01]  /*29d0*/  FADD.FTZ R70, -R59.reuse, R33 ;  /* 0x000000213b467221 */ /* 0x040fe20000010100 */
[----:B------:R-:W-:Y:S01]  /*29e0*/  FADD.FTZ R66, -R59, R28 ;  /* 0x0000001c3b427221 */ /* 0x000fe20000010100 */
[----:B------:R-:W0:Y:S01]  /*29f0*/  LDC.64 R32, c[0x0][0x428] ;  /* 0x00010a00ff207b82 */ /* 0x000e220000000a00 */
[----:B------:R-:W-:Y:S01]  /*2a00*/  UIMAD UR4, UR4, UR14, URZ ;  /* 0x0000000e040472a4 */ /* 0x000fe2000f8e02ff */
[----:B------:R-:W-:-:S02]  /*2a10*/  HADD2.F32 R28, -RZ, R44.H0_H0 ;  /* 0x2000002cff1c7230 */ /* 0x000fc40000004100 */
[----:B------:R-:W-:Y:S01]  /*2a20*/  FMUL.FTZ R66, R58, R66 ;  /* 0x000000423a427220 */ /* 0x000fe20000410000 */
[C---:B------:R-:W-:Y:S01]  /*2a30*/  FADD.FTZ R30, -R59.reuse, R30 ;  /* 0x0000001e3b1e7221 */ /* 0x040fe20000010100 */
[----:B------:R-:W-:Y:S01]  /*2a40*/  USHF.R.S32.HI UR5, URZ, 0x1f, UR4 ;  /* 0x0000001fff057899 */ /* 0x000fe20008011404 */
[C---:B------:R-:W-:Y:S01]  /*2a50*/  FADD.FTZ R75, -R59.reuse, R34 ;  /* 0x000000223b4b7221 */ /* 0x040fe20000010100 */
[----:B------:R-:W-:Y:S01]  /*2a60*/  FFMA.FTZ R28, R66, R65, R28 ;  /* 0x00000041421c7223 */ /* 0x000fe2000001001c */
[----:B------:R-:W-:Y:S01]  /*2a70*/  HADD2.F32 R34, -RZ, R60.H1_H1 ;  /* 0x3000003cff227230 */ /* 0x000fe20000004100 */
[----:B------:R-:W-:Y:S01]  /*2a80*/  ULEA.HI UR5, UR5, UR4, URZ, 0x2 ;  /* 0x0000000405057291 */ /* 0x000fe2000f8f10ff */
[----:B------:R-:W-:Y:S02]  /*2a90*/  HADD2.F32 R66, -RZ, R45.H0_H0 ;  /* 0x2000002dff427230 */ /* 0x000fe40000004100 */
[----:B------:R-:W-:Y:S01]  /*2aa0*/  FMUL.FTZ R30, R58, R30 ;  /* 0x0000001e3a1e7220 */ /* 0x000fe20000410000 */
[C---:B------:R-:W-:Y:S01]  /*2ab0*/  FADD.FTZ R31, -R59.reuse, R31 ;  /* 0x0000001f3b1f7221 */ /* 0x040fe20000010100 */
[C---:B------:R-:W-:Y:S01]  /*2ac0*/  FADD.FTZ R29, -R59.reuse, R29 ;  /* 0x0000001d3b1d7221 */ /* 0x040fe20000010100 */
[C---:B------:R-:W-:Y:S01]  /*2ad0*/  FADD.FTZ R69, -R59.reuse, R12 ;  /* 0x0000000c3b457221 */ /* 0x040fe20000010100 */
[----:B------:R-:W-:Y:S01]  /*2ae0*/  FFMA.FTZ R30, R30, R34, R66 ;  /* 0x000000221e1e7223 */ /* 0x000fe20000010042 */
[----:B------:R-:W-:Y:S01]  /*2af0*/  MOV R34, UR5 ;  /* 0x0000000500227c02 */ /* 0x000fe20008000f00 */
[----:B------:R-:W-:Y:S01]  /*2b00*/  FADD.FTZ R72, -R59, R13 ;  /* 0x0000000d3b487221 */ /* 0x000fe20000010100 */
[----:B------:R-:W-:-:S02]  /*2b10*/  HADD2.F32 R13, -RZ, R61.H1_H1 ;  /* 0x3000003dff0d7230 */ /* 0x000fc40000004100 */
[----:B------:R-:W-:Y:S01]  /*2b20*/  FMUL.FTZ R31, R58, R31 ;  /* 0x0000001f3a1f7220 */ /* 0x000fe20000410000 */
[--C-:B------:R-:W-:Y:S01]  /*2b30*/  HADD2.F32 R12, -RZ, R87.reuse.H1_H1 ;  /* 0x30000057ff0c7230 */ /* 0x100fe20000004100 */
[----:B------:R-:W-:Y:S01]  /*2b40*/  LEA.HI.SX32 R34, R34, R0, 0x1e ;  /* 0x0000000022227211 */ /* 0x000fe200078ff2ff */
[----:B------:R-:W-:Y:S02]  /*2b50*/  HADD2.F32 R68, -RZ, R87.H0_H0 ;  /* 0x20000057ff447230 */ /* 0x000fe40000004100 */
[----:B------:R-:W-:Y:S01]  /*2b60*/  FMUL.FTZ R29, R58, R29 ;  /* 0x0000001d3a1d7220 */ /* 0x000fe20000410000 */
[----:B------:R-:W-:Y:S01]  /*2b70*/  FADD.FTZ R76, -R59, R14 ;  /* 0x0000000e3b4c7221 */ /* 0x000fe20000010100 */
[----:B------:R-:W-:Y:S01]  /*2b80*/  FFMA.FTZ R31, R31, R13, R12 ;  /* 0x0000000d1f1f7223 */ /* 0x000fe2000001000c */
[----:B0-----:R-:W-:-:S04]  /*2b90*/  IMAD.WIDE.U32 R12, R34, 0x10, R32 ;  /* 0x00000010220c7825 */ /* 0x001fc800078e0020 */
[----:B------:R-:W-:Y:S01]  /*2ba0*/  FFMA.FTZ R29, R29, R67, R68 ;  /* 0x000000431d1d7223 */ /* 0x000fe20000010044 */
[C---:B------:R-:W-:Y:S01]  /*2bb0*/  FADD.FTZ R65, -R59.reuse, R15 ;  /* 0x0000000f3b417221 */ /* 0x040fe20000010100 */
[----:B------:R-:W-:Y:S01]  /*2bc0*/  FMUL.FTZ R75, R58, R75 ;  /* 0x0000004b3a4b7220 */ /* 0x000fe20000410000 */
[--C-:B------:R-:W-:Y:S02]  /*2bd0*/  HADD2.F32 R15, -RZ, R62.reuse.H1_H1 ;  /* 0x3000003eff0f7230 */ /* 0x100fe40000004100 */
[C---:B------:R-:W-:Y:S01]  /*2be0*/  FADD.FTZ R35, -R59.reuse, R35 ;  /* 0x000000233b237221 */ /* 0x040fe20000010100 */
[----:B------:R-:W-:Y:S02]  /*2bf0*/  HADD2.F32 R14, -RZ, R43.H0_H0 ;  /* 0x2000002bff0e7230 */ /* 0x000fe40000004100 */
[C---:B------:R-:W-:Y:S01]  /*2c00*/  FADD.FTZ R68, -R59.reuse, R16 ;  /* 0x000000103b447221 */ /* 0x040fe20000010100 */
[----:B------:R-:W-:Y:S01]  /*2c10*/  FADD.FTZ R74, -R59, R17 ;  /* 0x000000113b4a7221 */ /* 0x000fe20000010100 */
[----:B------:R0:W-:Y:S01]  /*2c20*/  STG.E.128 desc[UR12][R12.64], R28 ;  /* 0x0000001c0c007986 */ /* 0x0001e2000c101d0c */
[----:B------:R-:W-:-:S02]  /*2c30*/  HADD2.F32 R17, -RZ, R62.H0_H0 ;  /* 0x2000003eff117230 */ /* 0x000fc40000004100 */
[----:B------:R-:W-:Y:S01]  /*2c40*/  FADD.FTZ R78, -R59, R22 ;  /* 0x000000163b4e7221 */ /* 0x000fe20000010100 */
[--C-:B------:R-:W-:Y:S02]  /*2c50*/  HADD2.F32 R16, -RZ, R63.reuse.H0_H0 ;  /* 0x2000003fff107230 */ /* 0x100fe40000004100 */
[C---:B------:R-:W-:Y:S01]  /*2c60*/  FMUL.FTZ R64, R58.reuse, R64 ;  /* 0x000000403a407220 */ /* 0x040fe20000410000 */
[C---:B------:R-:W-:Y:S01]  /*2c70*/  FMUL.FTZ R70, R58.reuse, R70 ;  /* 0x000000463a467220 */ /* 0x040fe20000410000 */
[----:B------:R-:W-:Y:S01]  /*2c80*/  FFMA.FTZ R14, R75, R15, R14 ;  /* 0x0000000f4b0e7223 */ /* 0x000fe2000001000e */
[----:B------:R-:W-:Y:S02]  /*2c90*/  HADD2.F32 R22, -RZ, R63.H1_H1 ;  /* 0x3000003fff167230 */ /* 0x000fe40000004100 */
[----:B------:R-:W-:Y:S01]  /*2ca0*/  FMUL.FTZ R35, R58, R35 ;  /* 0x000000233a237220 */ /* 0x000fe20000410000 */
[----:B------:R-:W-:Y:S02]  /*2cb0*/  HADD2.F32 R15, -RZ, R88.H1_H1 ;  /* 0x30000058ff0f7230 */ /* 0x000fe40000004100 */
[C---:B------:R-:W-:Y:S01]  /*2cc0*/  FADD.FTZ R77, -R59.reuse, R18 ;  /* 0x000000123b4d7221 */ /* 0x040fe20000010100 */
[C---:B------:R-:W-:Y:S01]  /*2cd0*/  FADD.FTZ R71, -R59.reuse, R20 ;  /* 0x000000143b477221 */ /* 0x040fe20000010100 */
[C---:B------:R-:W-:Y:S01]  /*2ce0*/  FADD.FTZ R73, -R59.reuse, R21 ;  /* 0x000000153b497221 */ /* 0x040fe20000010100 */
[----:B------:R-:W-:Y:S01]  /*2cf0*/  FADD.FTZ R66, -R59, R19 ;  /* 0x000000133b427221 */ /* 0x000fe20000010100 */
[----:B------:R-:W-:-:S02]  /*2d00*/  HADD2.F32 R21, -RZ, R79.H0_H0 ;  /* 0x2000004fff157230 */ /* 0x000fc40000004100 */
[----:B------:R-:W-:Y:S01]  /*2d10*/  FADD.FTZ R67, -R59, R23 ;  /* 0x000000173b437221 */ /* 0x000fe20000010100 */
[----:B------:R-:W-:Y:S02]  /*2d20*/  HADD2.F32 R20, -RZ, R80.H0_H0 ;  /* 0x20000050ff147230 */ /* 0x000fe40000004100 */
[C---:B------:R-:W-:Y:S01]  /*2d30*/  FMUL.FTZ R69, R58.reuse, R69 ;  /* 0x000000453a457220 */ /* 0x040fe20000410000 */
[----:B0-----:R-:W-:Y:S02]  /*2d40*/  HADD2.F32 R12, -RZ, R42.H0_H0 ;  /* 0x2000002aff0c7230 */ /* 0x001fe40000004100 */
[----:B------:R-:W-:Y:S01]  /*2d50*/  FMUL.FTZ R72, R58, R72 ;  /* 0x000000483a487220 */ /* 0x000fe20000410000 */
[----:B------:R-:W-:Y:S02]  /*2d60*/  HADD2.F32 R13, -RZ, R88.H0_H0 ;  /* 0x20000058ff0d7230 */ /* 0x000fe40000004100 */
[----:B------:R-:W-:Y:S01]  /*2d70*/  FFMA.FTZ R15, R35, R22, R15 ;  /* 0x00000016230f7223 */ /* 0x000fe2000001000f */
[----:B------:R-:W-:-:S02]  /*2d80*/  HADD2.F32 R19, -RZ, R79.H1_H1 ;  /* 0x3000004fff137230 */ /* 0x000fc40000004100 */
[----:B------:R-:W-:Y:S01]  /*2d90*/  FFMA.FTZ R12, R64, R17, R12 ;  /* 0x00000011400c7223 */ /* 0x000fe2000001000c */
[----:B------:R-:W-:Y:S02]  /*2da0*/  HADD2.F32 R17, -RZ, R89.H0_H0 ;  /* 0x20000059ff117230 */ /* 0x000fe40000004100 */
[----:B------:R-:W-:Y:S01]  /*2db0*/  FFMA.FTZ R13, R70, R16, R13 ;  /* 0x00000010460d7223 */ /* 0x000fe2000001000d */
[----:B------:R-:W-:Y:S02]  /*2dc0*/  HADD2.F32 R16, -RZ, R40.H0_H0 ;  /* 0x20000028ff107230 */ /* 0x000fe40000004100 */
[C---:B------:R-:W-:Y:S01]  /*2dd0*/  FMUL.FTZ R76, R58.reuse, R76 ;  /* 0x0000004c3a4c7220 */ /* 0x040fe20000410000 */
[----:B------:R-:W-:Y:S02]  /*2de0*/  HADD2.F32 R18, -RZ, R41.H0_H0 ;  /* 0x20000029ff127230 */ /* 0x000fe40000004100 */
[----:B------:R-:W-:Y:S01]  /*2df0*/  FMUL.FTZ R77, R58, R77 ;  /* 0x0000004d3a4d7220 */ /* 0x000fe20000410000 */
[----:B------:R-:W-:-:S02]  /*2e00*/  HADD2.F32 R23, -RZ, R81.H1_H1 ;  /* 0x30000051ff177230 */ /* 0x000fc40000004100 */
[C---:B------:R-:W-:Y:S01]  /*2e10*/  FADD.FTZ R28, -R59.reuse, R24 ;  /* 0x000000183b1c7221 */ /* 0x040fe20000010100 */
[----:B------:R-:W-:Y:S02]  /*2e20*/  HADD2.F32 R22, -RZ, R39.H0_H0 ;  /* 0x20000027ff167230 */ /* 0x000fe40000004100 */
[----:B------:R-:W-:Y:S01]  /*2e30*/  FADD.FTZ R29, -R59, R25 ;  /* 0x000000193b1d7221 */ /* 0x000fe20000010100 */
[----:B------:R-:W-:Y:S01]  /*2e40*/  FFMA.FTZ R16, R69, R21, R16 ;  /* 0x0000001545107223 */ /* 0x000fe20000010010 */
[----:B------:R-:W-:Y:S01]  /*2e50*/  FFMA.FTZ R17, R72, R20, R17 ;  /* 0x0000001448117223 */ /* 0x000fe20000010011 */
[----:B------:R-:W-:Y:S01]  /*2e60*/  FADD.FTZ R30, -R59, R26 ;  /* 0x0000001a3b1e7221 */ /* 0x000fe20000010100 */
[----:B------:R-:W-:Y:S01]  /*2e70*/  FFMA.FTZ R18, R76, R19, R18 ;  /* 0x000000134c127223 */ /* 0x000fe20000010012 */
[----:B------:R-:W-:Y:S02]  /*2e80*/  HADD2.F32 R25, -RZ, R81.H0_H0 ;  /* 0x20000051ff197230 */ /* 0x000fe40000004100 */
[----:B------:R-:W-:Y:S01]  /*2e90*/  FMUL.FTZ R68, R58, R68 ;  /* 0x000000443a447220 */ /* 0x000fe20000410000 */
[----:B------:R-:W-:-:S02]  /*2ea0*/  HADD2.F32 R20, -RZ, R38.H0_H0 ;  /* 0x20000026ff147230 */ /* 0x000fc40000004100 */
[C---:B------:R-:W-:Y:S01]  /*2eb0*/  FMUL.FTZ R74, R58.reuse, R74 ;  /* 0x0000004a3a4a7220 */ /* 0x040fe20000410000 */
[----:B------:R-:W-:Y:S02]  /*2ec0*/  HADD2.F32 R24, -RZ, R82.H0_H0 ;  /* 0x20000052ff187230 */ /* 0x000fe40000004100 */
[----:B------:R-:W-:Y:S01]  /*2ed0*/  FFMA.FTZ R22, R77, R23, R22 ;  /* 0x000000174d167223 */ /* 0x000fe20000010016 */
[----:B------:R-:W-:Y:S02]  /*2ee0*/  HADD2.F32 R21, -RZ, R90.H0_H0 ;  /* 0x2000005aff157230 */ /* 0x000fe40000004100 */
        /* <DEDUP_REMOVED lines=8> */
[----:B------:R-:W-:Y:S01]  /*2f70*/  FADD.FTZ R59, -R59, R27 ;  /* 0x0000001b3b3b7221 */ /* 0x000fe20000010100 */
[----:B------:R-:W-:Y:S01]  /*2f80*/  FFMA.FTZ R19, R65, R26, R19 ;  /* 0x0000001a41137223 */ /* 0x000fe20000010013 */
[----:B------:R-:W-:Y:S02]  /*2f90*/  HADD2.F32 R24, -RZ, R83.H0_H0 ;  /* 0x20000053ff187230 */ /* 0x000fe40000004100 */
[----:B------:R-:W-:Y:S01]  /*2fa0*/  FMUL.FTZ R71, R58, R71 ;  /* 0x000000473a477220 */ /* 0x000fe20000410000 */
[----:B------:R-:W-:-:S02]  /*2fb0*/  HADD2.F32 R35, -RZ, R36.H0_H0 ;  /* 0x20000024ff237230 */ /* 0x000fc40000004100 */
[----:B------:R-:W-:Y:S01]  /*2fc0*/  FMUL.FTZ R73, R58, R73 ;  /* 0x000000493a497220 */ /* 0x000fe20000410000 */
[----:B------:R-:W-:Y:S02]  /*2fd0*/  HADD2.F32 R25, -RZ, R84.H0_H0 ;  /* 0x20000054ff197230 */ /* 0x000fe40000004100 */
[----:B------:R-:W-:Y:S01]  /*2fe0*/  FFMA.FTZ R23, R66, R23, R64 ;  /* 0x0000001742177223 */ /* 0x000fe20000010040 */
[----:B------:R-:W-:Y:S02]  /*2ff0*/  HADD2.F32 R31, -RZ, R91.H0_H0 ;  /* 0x2000005bff1f7230 */ /* 0x000fe40000004100 */
[C---:B------:R-:W-:Y:S01]  /*3000*/  FMUL.FTZ R78, R58.reuse, R78 ;  /* 0x0000004e3a4e7220 */ /* 0x040fe20000410000 */
[----:B------:R-:W-:Y:S02]  /*3010*/  HADD2.F32 R26, -RZ, R83.H1_H1 ;  /* 0x30000053ff1a7230 */ /* 0x000fe40000004100 */
[----:B------:R-:W-:Y:S01]  /*3020*/  FMUL.FTZ R28, R58, R28 ;  /* 0x0000001c3a1c7220 */ /* 0x000fe20000410000 */
[----:B------:R-:W-:-:S02]  /*3030*/  HADD2.F32 R27, -RZ, R37.H0_H0 ;  /* 0x20000025ff1b7230 */ /* 0x000fc40000004100 */
[----:B------:R-:W-:Y:S01]  /*3040*/  FMUL.FTZ R29, R58, R29 ;  /* 0x0000001d3a1d7220 */ /* 0x000fe20000410000 */
[----:B------:R-:W-:Y:S02]  /*3050*/  HADD2.F32 R68, -RZ, R85.H0_H0 ;  /* 0x20000055ff447230 */ /* 0x000fe40000004100 */
[----:B------:R-:W-:Y:S01]  /*3060*/  FFMA.FTZ R24, R71, R24, R35 ;  /* 0x0000001847187223 */ /* 0x000fe20000010023 */
[----:B------:R-:W-:Y:S02]  /*3070*/  HADD2.F32 R66, -RZ, R2.H0_H0 ;  /* 0x20000002ff427230 */ /* 0x000fe40000004100 */
[----:B------:R-:W-:Y:S01]  /*3080*/  FFMA.FTZ R25, R73, R25, R31 ;  /* 0x0000001949197223 */ /* 0x000fe2000001001f */
[----:B------:R-:W-:Y:S02]  /*3090*/  HADD2.F32 R65, -RZ, R86.H0_H0 ;  /* 0x20000056ff417230 */ /* 0x000fe40000004100 */
[----:B------:R-:W-:Y:S01]  /*30a0*/  FFMA.FTZ R26, R78, R26, R27 ;  /* 0x0000001a4e1a7223 */ /* 0x000fe2000001001b */
[----:B------:R-:W-:-:S02]  /*30b0*/  HADD2.F32 R64, -RZ, R92.H0_H0 ;  /* 0x2000005cff407230 */ /* 0x000fc40000004100 */
[----:B------:R-:W-:Y:S01]  /*30c0*/  FMUL.FTZ R30, R58, R30 ;  /* 0x0000001e3a1e7220 */ /* 0x000fe20000410000 */
[----:B------:R-:W-:Y:S02]  /*30d0*/  HADD2.F32 R35, -RZ, R85.H1_H1 ;  /* 0x30000055ff237230 */ /* 0x000fe40000004100 */
[----:B------:R-:W-:Y:S01]  /*30e0*/  FFMA.FTZ R28, R28, R68, R66 ;  /* 0x000000441c1c7223 */ /* 0x000fe20000010042 */
[----:B------:R-:W-:Y:S02]  /*30f0*/  HADD2.F32 R31, -RZ, R3.H0_H0 ;  /* 0x20000003ff1f7230 */ /* 0x000fe40000004100 */
[----:B------:R-:W-:Y:S01]  /*3100*/  FMUL.FTZ R67, R58, R67 ;  /* 0x000000433a437220 */ /* 0x000fe20000410000 */
[----:B------:R-:W-:Y:S02]  /*3110*/  HADD2.F32 R69, -RZ, R84.H1_H1 ;  /* 0x30000054ff457230 */ /* 0x000fe40000004100 */
[----:B------:R-:W-:Y:S01]  /*3120*/  FFMA.FTZ R29, R29, R65, R64 ;  /* 0x000000411d1d7223 */ /* 0x000fe20000010040 */
[----:B------:R-:W-:Y:S01]  /*3130*/  HADD2.F32 R27, -RZ, R91.H1_H1 ;  /* 0x3000005bff1b7230 */ /* 0x000fe20000004100 */
[----:B------:R-:W-:Y:S01]  /*3140*/  IADD3 R66, PT, PT, R34, 0x80, RZ ;  /* 0x0000008022427810 */ /* 0x000fe20007ffe0ff */
[----:B------:R-:W-:Y:S01]  /*3150*/  FMUL.FTZ R59, R58, R59 ;  /* 0x0000003b3a3b7220 */ /* 0x000fe20000410000 */
[----:B------:R-:W-:Y:S01]  /*3160*/  IADD3 R65, PT, PT, R34, 0x100, RZ ;  /* 0x0000010022417810 */ /* 0x000fe20007ffe0ff */
[----:B------:R-:W-:Y:S01]  /*3170*/  FFMA.FTZ R30, R30, R35, R31 ;  /* 0x000000231e1e7223 */ /* 0x000fe2000001001f */
[C---:B------:R-:W-:Y:S01]  /*3180*/  IADD3 R64, PT, PT, R34.reuse, 0x180, RZ ;  /* 0x0000018022407810 */ /* 0x040fe20007ffe0ff */
[----:B------:R-:W-:Y:S01]  /*3190*/  FFMA.FTZ R27, R67, R69, R27 ;  /* 0x00000045431b7223 */ /* 0x000fe2000001001b */
[C---:B------:R-:W-:Y:S01]  /*31a0*/  IADD3 R58, PT, PT, R34.reuse, 0x200, RZ ;  /* 0x00000200223a7810 */ /* 0x040fe20007ffe0ff */
[----:B------:R-:W-:Y:S01]  /*31b0*/  HADD2.F32 R35, -RZ, R86.H1_H1 ;  /* 0x30000056ff237230 */ /* 0x000fe20000004100 */
[----:B------:R-:W-:Y:S01]  /*31c0*/  IADD3 R34, PT, PT, R34, 0x280, RZ ;  /* 0x0000028022227810 */ /* 0x000fe20007ffe0ff */
[----:B------:R-:W-:-:S02]  /*31d0*/  HADD2.F32 R31, -RZ, R92.H1_H1 ;  /* 0x3000005cff1f7230 */ /* 0x000fc40000004100 */
[----:B------:R-:W-:-:S04]  /*31e0*/  IMAD.WIDE.U32 R66, R66, 0x10, R32 ;  /* 0x0000001042427825 */ /* 0x000fc800078e0020 */
[----:B------:R-:W-:Y:S01]  /*31f0*/  FFMA.FTZ R31, R59, R35, R31 ;  /* 0x000000233b1f7223 */ /* 0x000fe2000001001f */
[--C-:B------:R-:W-:Y:S01]  /*3200*/  IMAD.WIDE.U32 R68, R65, 0x10, R32.reuse ;  /* 0x0000001041447825 */ /* 0x100fe200078e0020 */
[----:B------:R1:W-:Y:S03]  /*3210*/  STG.E.128 desc[UR12][R66.64], R12 ;  /* 0x0000000c42007986 */ /* 0x0003e6000c101d0c */
[--C-:B------:R-:W-:Y:S01]  /*3220*/  IMAD.WIDE.U32 R64, R64, 0x10, R32.reuse ;  /* 0x0000001040407825 */ /* 0x100fe200078e0020 */
[----:B------:R1:W-:Y:S03]  /*3230*/  STG.E.128 desc[UR12][R68.64], R16 ;  /* 0x0000001044007986 */ /* 0x0003e6000c101d0c */
[--C-:B------:R-:W-:Y:S01]  /*3240*/  IMAD.WIDE.U32 R70, R58, 0x10, R32.reuse ;  /* 0x000000103a467825 */ /* 0x100fe200078e0020 */
[----:B------:R1:W-:Y:S03]  /*3250*/  STG.E.128 desc[UR12][R64.64], R20 ;  /* 0x0000001440007986 */ /* 0x0003e6000c101d0c */
[----:B------:R-:W-:Y:S01]  /*3260*/  IMAD.WIDE.U32 R32, R34, 0x10, R32 ;  /* 0x0000001022207825 */ /* 0x000fe200078e0020 */
[----:B------:R1:W-:Y:S04]  /*3270*/  STG.E.128 desc[UR12][R70.64], R24 ;  /* 0x0000001846007986 */ /* 0x0003e8000c101d0c */
[----:B------:R1:W-:Y:S02]  /*3280*/  STG.E.128 desc[UR12][R32.64], R28 ;  /* 0x0000001c20007986 */ /* 0x0003e4000c101d0c */
.L_x_16462:
[----:B------:R-:W-:Y:S02]  /*3290*/  UIADD3 UR7, UPT, UPT, UR7, UR20, URZ ;  /* 0x0000001407077290 */ /* 0x000fe4000fffe0ff */
[----:B------:R-:W-:Y:S02]  /*32a0*/  UPLOP3.LUT UP0, UPT, UPT, UPT, UP0, 0x40, 0x4 ;  /* 0x000000000004789c */ /* 0x000fe40003f0e800 */
[----:B------:R-:W-:-:S09]  /*32b0*/  UISETP.GE.AND UP1, UPT, UR7, UR21, UPT ;  /* 0x000000150700728c */ /* 0x000fd2000bf26270 */
[----:B------:R-:W-:Y:S05]  /*32c0*/  BRA.U !UP1, `(.L_x_16463) ;  /* 0xffffffd509c07547 */ /* 0x000fea000b83ffff */
[----:B------:R-:W-:Y:S05]  /*32d0*/  EXIT ;  /* 0x000000000000794d */ /* 0x000fea0003800000 */
.L_x_16464:
        /* <DEDUP_REMOVED lines=10> */
.L_x_20866:


//--------------------- .text._ZN10layer_norm13ln_fwd_kernelINS_13Kernel_traitsI6__halfffffjLj3072ELj1ELj1ELj4ELj16ENS_18Kernel_traits_baseILj3072ES2_ffffjLj128EEEEELb1ELb0ELb0ELb0EEEvNS_9FwdParamsE --------------------------
	.section	.text._ZN10layer_norm13ln_fwd_kernelINS_13Kernel_traitsI6__halfffffjLj3072ELj1ELj1ELj4ELj16ENS_18Kernel_traits_baseILj3072ES2_ffffjLj128EEEEELb1ELb0ELb0ELb0EEEvNS_9FwdParamsE,"ax",@progbits
	.align	128
        .global         _ZN10layer_norm13ln_fwd_kernelINS_13Kernel_traitsI6__halfffffjLj3072ELj1ELj1ELj4ELj16ENS_18Kernel_traits_baseILj3072ES2_ffffjLj128EEEEELb1ELb0ELb0ELb0EEEvNS_9FwdParamsE
        .type           _ZN10layer_norm13ln_fwd_kernelINS_13Kernel_traitsI6__halfffffjLj3072ELj1ELj1ELj4ELj16ENS_18Kernel_traits_baseILj3072ES2_ffffjLj128EEEEELb1ELb0ELb0ELb0EEEvNS_9FwdParamsE,@function
        .size           _ZN10layer_norm13ln_fwd_kernelINS_13Kernel_traitsI6__halfffffjLj3072ELj1ELj1ELj4ELj16ENS_18Kernel_traits_baseILj3072ES2_ffffjLj128EEEEELb1ELb0ELb0ELb0EEEvNS_9FwdParamsE,(.L_x_20867 - _ZN10layer_norm13ln_fwd_kernelINS_13Kernel_traitsI6__halfffffjLj3072ELj1ELj1ELj4ELj16ENS_18Kernel_traits_baseILj3072ES2_ffffjLj128EEEEELb1ELb0ELb0ELb0EEEvNS_9FwdParamsE)
        .other          _ZN10layer_norm13ln_fwd_kernelINS_13Kernel_traitsI6__halfffffjLj3072ELj1ELj1ELj4ELj16ENS_18Kernel_traits_baseILj3072ES2_ffffjLj128EEEEELb1ELb0ELb0ELb0EEEvNS_9FwdParamsE,@"STO_CUDA_ENTRY STV_DEFAULT"
_ZN10layer_norm13ln_fwd_kernelINS_13Kernel_traitsI6__halfffffjLj3072ELj1ELj1ELj4ELj16ENS_18Kernel_traits_baseILj3072ES2_ffffjLj128EEEEELb1ELb0ELb0ELb0EEEvNS_9FwdParamsE:
.text._ZN10layer_norm13ln_fwd_kernelINS_13Kernel_traitsI6__halfffffjLj3072ELj1ELj1ELj4ELj16ENS_18Kernel_traits_baseILj3072ES2_ffffjLj128EEEEELb1ELb0ELb0ELb0EEEvNS_9FwdParamsE:
        /* <DEDUP_REMOVED lines=21> */
[----:B------:R-:W0:Y:S01]  /*0150*/  LDC R15, c[0x0][0x360] ;  /* 0x0000d800ff0f7b82 */ /* 0x000e220000000800 */
[--C-:B------:R-:W-:Y:S01]  /*0160*/  LOP3.LUT R26, R5, 0x1f, R0.reuse, 0xf8, !PT ;  /* 0x0000001f051a7812 */ /* 0x100fe200078ef800 */
[----:B0-----:R-:W-:Y:S01]  /*0170*/  IMAD R58, R15, UR14, R0 ;  /* 0x0000000e0f3a7c24 */ /* 0x001fe2000f8e0200 */
[----:B--2---:R-:W-:Y:S02]  /*0180*/  @P0 R2UR UR8, R2 ;  /* 0x00000000020802ca */ /* 0x004fe400000e0000 */
[----:B------:R-:W-:Y:S02]  /*0190*/  @P0 R2UR UR9, R3 ;  /* 0x00000000030902ca */ /* 0x000fe400000e0000 */
[----:B-1----:R-:W-:Y:S02]  /*01a0*/  @P0 IADD3 R4, P1, PT, R6, R11, RZ ;  /* 0x0000000b06040210 */ /* 0x002fe40007f3e0ff */
[----:B------:R-:W-:Y:S02]  /*01b0*/  SHF.R.S32.HI R6, RZ, 0x1f, R13 ;  /* 0x0000001fff067819 */ /* 0x000fe4000001140d */
[----:B------:R-:W-:Y:S01]  /*01c0*/  LOP3.LUT R3, R26, 0x7f, RZ, 0x3c, !PT ;  /* 0x0000007f1a037812 */ /* 0x000fe200078e3cff */
[----:B------:R-:W-:Y:S01]  /*01d0*/  @P0 IMAD.X R9, RZ, RZ, R7, P1 ;  /* 0x000000ffff090224 */ /* 0x000fe200008e0607 */
[----:B------:R-:W-:-:S02]  /*01e0*/  LEA.HI R6, R6, R13, RZ, 0x2 ;  /* 0x0000000d06067211 */ /* 0x000fc400078f10ff */
[----:B------:R-:W-:Y:S01]  /*01f0*/  LOP3.LUT R7, R0, 0x1f, RZ, 0xc0, !PT ;  /* 0x0000001f00077812 */ /* 0x000fe200078ec0ff */
[----:B------:R-:W-:Y:S01]  /*0200*/  UIADD3 UR17, UPT, UPT, UR8, -0x61c88647, URZ ;  /* 0x9e3779b908117890 */ /* 0x000fe2000fffe0ff */
[----:B------:R-:W-:Y:S01]  /*0210*/  LEA.HI.SX32 R0, R6, R3, 0x1e ;  /* 0x0000000306007211 */ /* 0x000fe200078ff2ff */
        /* <DEDUP_REMOVED lines=39> */
[----:B---3--:R-:W-:-:S04]  /*0490*/  @P1 IMAD.WIDE.U32 R32, R26, 0x8, R32 ;  /* 0x000000081a201825 */ /* 0x008fc800078e0020 */
[----:B------:R-:W-:Y:S01]  /*04a0*/  @P1 VIADD R26, R26, 0x80 ;  /* 0x000000801a1a1836 */ /* 0x000fe20000000000 */
        /* <DEDUP_REMOVED lines=11> */
[----:B---3--:R-:W-:-:S04]  /*0560*/  @P3 IMAD.WIDE.U32 R40, R26, 0x8, R40 ;  /* 0x000000081a283825 */ /* 0x008fc800078e0028 */
[----:B------:R-:W-:Y:S01]  /*0570*/  @P3 VIADD R26, R26, 0x80 ;  /* 0x000000801a1a3836 */ /* 0x000fe20000000000 */
[----:B------:R0:W5:Y:S03]  /*0580*/  @P3 LD.E.64 R14, desc[UR6][R40.64] ;  /* 0x00000006280e3980 */ /* 0x000166000c101b00 */
[----:B----4-:R-:W-:-:S05]  /*0590*/  @P4 IMAD.WIDE.U32 R42, R26, 0x8, R42 ;  /* 0x000000081a2a4825 */ /* 0x010fca00078e002a */
[----:B------:R0:W5:Y:S01]  /*05a0*/  @P4 LDG.E.64 R24, desc[UR6][R42.64] ;  /* 0x000000062a184981 */ /* 0x000162000c1e1b00 */
[----:B-1----:R-:W-:-:S05]  /*05b0*/  @P4 IMAD.WIDE.U32 R44, R26, 0x8, R44 ;  /* 0x000000081a2c4825 */ /* 0x002fca00078e002c */
[----:B------:R0:W5:Y:S01]  /*05c0*/  @P4 LD.E.64 R12, desc[UR6][R44.64] ;  /* 0x000000062c0c4980 */ /* 0x000162000c101b00 */
[----:B------:R-:W-:Y:S01]  /*05d0*/  ISETP.GE.U32.AND P0, PT, R0, 0x300, PT ;  /* 0x000003000000780c */ /* 0x000fe20003f06070 */
[----:B------:R-:W-:-:S12]  /*05e0*/  @P4 VIADD R26, R26, 0x80 ;  /* 0x000000801a1a4836 */ /* 0x000fd80000000000 */
        /* <DEDUP_REMOVED lines=8> */
.L_x_16466:
        /* <DEDUP_REMOVED lines=18> */
[----:B--2---:R-:W-:-:S04]  /*0790*/  @P2 IMAD.WIDE.U32 R34, R26, 0x8, R34 ;  /* 0x000000081a222825 */ /* 0x004fc800078e0022 */
[----:B------:R-:W-:Y:S01]  /*07a0*/  @P2 VIADD R26, R26, 0x80 ;  /* 0x000000801a1a2836 */ /* 0x000fe20000000000 */
[----:B------:R0:W5:Y:S03]  /*07b0*/  @P2 LDG.E.64 R10, desc[UR6][R34.64] ;  /* 0x00000006220a2981 */ /* 0x000166000c1e1b00 */
[----:B---3--:R-:W-:-:S04]  /*07c0*/  @P3 IMAD.WIDE.U32 R36, R26, 0x8, R36 ;  /* 0x000000081a243825 */ /* 0x008fc800078e0024 */
[----:B------:R-:W-:Y:S01]  /*07d0*/  @P3 VIADD R26, R26, 0x80 ;  /* 0x000000801a1a3836 */ /* 0x000fe20000000000 */
[----:B------:R0:W5:Y:S03]  /*07e0*/  @P3 LDG.E.64 R22, desc[UR6][R36.64] ;  /* 0x0000000624163981 */ /* 0x000166000c1e1b00 */
        /* <DEDUP_REMOVED lines=11> */
.L_x_16467:
[----:B------:R-:W-:Y:S05]  /*08a0*/  BSYNC.RECONVERGENT B0 ;  /* 0x0000000000007941 */ /* 0x000fea0003800200 */
.L_x_16465:
[----:B------:R-:W0:Y:S02]  /*08b0*/  LDCU UR4, c[0x0][0x384] ;  /* 0x00007080ff0477ac */ /* 0x000e240008000800 */
[----:B0-----:R-:W-:-:S06]  /*08c0*/  UISETP.GE.AND UP0, UPT, UR14, UR4, UPT ;  /* 0x000000040e00728c */ /* 0x001fcc000bf06270 */
[----:B------:R-:W-:-:S13]  /*08d0*/  PLOP3.LUT P0, PT, PT, PT, UP0, 0x80, 0x8 ;  /* 0x000000000008781c */ /* 0x000fda0003f0f008 */
[----:B------:R-:W-:Y:S05]  /*08e0*/  @P0 EXIT ;  /* 0x000000000000094d */ /* 0x000fea0003800000 */
[--C-:B-----5:R-:W-:Y:S01]  /*08f0*/  IMAD.MOV.U32 R30, RZ, RZ, R11.reuse ;  /* 0x000000ffff1e7224 */ /* 0x120fe200078e000b */
[--C-:B------:R-:W-:Y:S01]  /*0900*/  SHF.R.U64 R71, R10, 0x10, R11.reuse ;  /* 0x000000100a477819 */ /* 0x100fe2000000120b */
[----:B------:R-:W-:Y:S01]  /*0910*/  IMAD.MOV.U32 R68, RZ, RZ, R8 ;  /* 0x000000ffff447224 */ /* 0x000fe200078e0008 */
[----:B------:R-:W-:Y:S01]  /*0920*/  SHF.R.U32.HI R33, RZ, 0x10, R11 ;  /* 0x00000010ff217819 */ /* 0x000fe2000001160b */
[----:B------:R-:W-:Y:S01]  /*0930*/  IMAD.HI.U32 R11, R58, -0x326172a9, RZ ;  /* 0xcd9e8d573a0b7827 */ /* 0x000fe200078e00ff */
[--C-:B------:R-:W-:Y:S01]  /*0940*/  SHF.R.U64 R69, R8, 0x10, R9.reuse ;  /* 0x0000001008457819 */ /* 0x100fe20000001209 */
[----:B------:R-:W0:Y:S01]  /*0950*/  LDCU.64 UR4, c[0x0][0x3e0] ;  /* 0x00007c00ff0477ac */ /* 0x000e220008000a00 */
[--C-:B------:R-:W-:Y:S01]  /*0960*/  SHF.R.U32.HI R27, RZ, 0x10, R9.reuse ;  /* 0x00000010ff1b7819 */ /* 0x100fe20000011609 */
[----:B------:R-:W-:Y:S01]  /*0970*/  IMAD.MOV.U32 R26, RZ, RZ, R9 ;  /* 0x000000ffff1a7224 */ /* 0x000fe200078e0009 */
[----:B------:R-:W-:Y:S01]  /*0980*/  LOP3.LUT R11, R56, UR8, R11, 0x96, !PT ;  /* 0x00000008380b7c12 */ /* 0x000fe2000f8e960b */
[----:B------:R-:W-:Y:S01]  /*0990*/  IMAD.MOV.U32 R74, RZ, RZ, R24 ;  /* 0x000000ffff4a7224 */ /* 0x000fe200078e0018 */
[----:B------:R-:W-:Y:S01]  /*09a0*/  MOV R31, R23 ;  /* 0x00000017001f7202 */ /* 0x000fe20000000f00 */
[----:B------:R-:W-:Y:S01]  /*09b0*/  IMAD.MOV.U32 R32, RZ, RZ, R25 ;  /* 0x000000ffff207224 */ /* 0x000fe200078e0019 */
[--C-:B------:R-:W-:Y:S01]  /*09c0*/  SHF.R.U64 R73, R22, 0x10, R23.reuse ;  /* 0x0000001016497819 */ /* 0x100fe20000001217 */
[----:B------:R-:W-:Y:S01]  /*09d0*/  IMAD.MOV.U32 R72, RZ, RZ, R22 ;  /* 0x000000ffff487224 */ /* 0x000fe200078e0016 */
[----:B------:R-:W-:Y:S01]  /*09e0*/  SHF.R.U32.HI R34, RZ, 0x10, R23 ;  /* 0x00000010ff227819 */ /* 0x000fe20000011617 */
[----:B------:R-:W-:Y:S01]  /*09f0*/  IMAD.HI.U32 R23, R57, -0x2daee0ad, RZ ;  /* 0xd2511f5339177827 */ /* 0x000fe200078e00ff */
[----:B------:R-:W-:Y:S01]  /*0a00*/  PRMT R68, R68, 0x5410, R26 ;  /* 0x0000541044447816 */ /* 0x000fe2000000001a */
[----:B------:R-:W1:Y:S01]  /*0a10*/  LDCU UR35, c[0x0][0x388] ;  /* 0x00007100ff2377ac */ /* 0x000e620008000800 */
[----:B------:R-:W-:Y:S01]  /*0a20*/  PRMT R69, R69, 0x5410, R27 ;  /* 0x0000541045457816 */ /* 0x000fe2000000001b */
[----:B------:R-:W-:Y:S01]  /*0a30*/  IMAD R27, R57, -0x2daee0ad, RZ ;  /* 0xd2511f53391b7824 */ /* 0x000fe200078e02ff */
[----:B------:R-:W-:Y:S01]  /*0a40*/  LOP3.LUT R23, R23, UR9, RZ, 0x3c, !PT ;  /* 0x0000000917177c12 */ /* 0x000fe2000f8e3cff */
[----:B------:R-:W-:Y:S01]  /*0a50*/  IMAD.HI.U32 R26, R11, -0x2daee0ad, RZ ;  /* 0xd2511f530b1a7827 */ /* 0x000fe200078e00ff */
[----:B------:R-:W-:Y:S01]  /*0a60*/  MOV R70, R10 ;  /* 0x0000000a00467202 */ /* 0x000fe20000000f00 */
[----:B0-----:R-:W-:Y:S01]  /*0a70*/  UISETP.NE.U32.AND UP0, UPT, UR4, URZ, UPT ;  /* 0x000000ff0400728c */ /* 0x001fe2000bf05070 */
[--C-:B------:R-:W-:Y:S01]  /*0a80*/  SHF.R.U64 R75, R24, 0x10, R25.reuse ;  /* 0x00000010184b7819 */ /* 0x100fe20000001219 */
[----:B------:R-:W-:Y:S01]  /*0a90*/  IMAD.HI.U32 R24, R23, -0x326172a9, RZ ;  /* 0xcd9e8d5717187827 */ /* 0x000fe200078e00ff */
[----:B------:R-:W-:Y:S01]  /*0aa0*/  LOP3.LUT R26, R27, UR18, R26, 0x96, !PT ;  /* 0x000000121b1a7c12 */ /* 0x000fe2000f8e961a */
[----:B------:R-:W-:Y:S01]  /*0ab0*/  UISETP.NE.AND.EX UP0, UPT, UR5, URZ, UPT, UP0 ;  /* 0x000000ff0500728c */ /* 0x000fe2000bf05300 */
[----:B------:R-:W-:Y:S01]  /*0ac0*/  SHF.R.U32.HI R35, RZ, 0x10, R25 ;  /* 0x00000010ff237819 */ /* 0x000fe20000011619 */
[----:B------:R-:W-:Y:S01]  /*0ad0*/  IMAD R25, R58, -0x326172a9, RZ ;  /* 0xcd9e8d573a197824 */ /* 0x000fe200078e02ff */
[----:B------:R-:W-:Y:S01]  /*0ae0*/  PRMT R70, R70, 0x5410, R30 ;  /* 0x0000541046467816 */ /* 0x000fe2000000001e */
[----:B------:R-:W-:Y:S01]  /*0af0*/  IMAD R30, R11, -0x2daee0ad, RZ ;  /* 0xd2511f530b1e7824 */ /* 0x000fe200078e02ff */
[----:B------:R-:W-:Y:S01]  /*0b00*/  MOV R22, R28 ;  /* 0x0000001c00167202 */ /* 0x000fe20000000f00 */
[----:B------:R-:W-:Y:S01]  /*0b10*/  IMAD.HI.U32 R11, R26, -0x326172a9, RZ ;  /* 0xcd9e8d571a0b7827 */ /* 0x000fe200078e00ff */
[----:B------:R-:W-:Y:S01]  /*0b20*/  SHF.R.U64 R8, R28, 0x10, R29 ;  /* 0x000000101c087819 */ /* 0x000fe2000000121d */
[----:B------:R-:W0:Y:S01]  /*0b30*/  LDCU.U8 UR15, c[0x0][0x410] ;  /* 0x00008200ff0f77ac */ /* 0x000e220008000000 */
[----:B------:R-:W-:Y:S01]  /*0b40*/  LOP3.LUT R24, R25, UR17, R24, 0x96, !PT ;  /* 0x0000001119187c12 */ /* 0x000fe2000f8e9618 */
[----:B------:R-:W-:Y:S01]  /*0b50*/  IMAD R28, R23, -0x326172a9, RZ ;  /* 0xcd9e8d57171c7824 */ /* 0x000fe200078e02ff */
[----:B------:R-:W-:Y:S01]  /*0b60*/  SHF.R.U32.HI R77, RZ, 0x10, R21 ;  /* 0x00000010ff4d7819 */ /* 0x000fe20000011615 */
[----:B------:R-:W-:Y:S01]  /*0b70*/  IMAD R25, R26, -0x326172a9, RZ ;  /* 0xcd9e8d571a197824 */ /* 0x000fe200078e02ff */
[----:B------:R-:W-:Y:S01]  /*0b80*/  SHF.R.U32.HI R85, RZ, 0x10, R19 ;  /* 0x00000010ff557819 */ /* 0x000fe20000011613 */
[----:B------:R-:W-:Y:S01]  /*0b90*/  IMAD.HI.U32 R23, R24, -0x2daee0ad, RZ ;  /* 0xd2511f5318177827 */ /* 0x000fe200078e00ff */
[----:B------:R-:W-:Y:S01]  /*0ba0*/  LOP3.LUT R11, R28, UR19, R11, 0x96, !PT ;  /* 0x000000131c0b7c12 */ /* 0x000fe2000f8e960b */
[----:B------:R-:W2:Y:S01]  /*0bb0*/  LDCU UR16, c[0x0][0x400] ;  /* 0x00008000ff1077ac */ /* 0x000ea20008000800 */
[----:B------:R-:W-:Y:S01]  /*0bc0*/  SHF.R.U32.HI R86, RZ, 0x10, R17 ;  /* 0x00000010ff567819 */ /* 0x000fe20000011611 */
[----:B------:R-:W-:Y:S01]  /*0bd0*/  IMAD R27, R24, -0x2daee0ad, RZ ;  /* 0xd2511f53181b7824 */ /* 0x000fe200078e02ff */
[----:B------:R-:W-:Y:S01]  /*0be0*/  LOP3.LUT R23, R30, UR20, R23, 0x96, !PT ;  /* 0x000000141e177c12 */ /* 0x000fe2000f8e9617 */
[----:B------:R-:W-:Y:S01]  /*0bf0*/  IMAD.HI.U32 R26, R11, -0x2daee0ad, RZ ;  /* 0xd2511f530b1a7827 */ /* 0x000fe200078e00ff */
[----:B------:R-:W-:Y:S01]  /*0c00*/  SHF.R.U32.HI R10, RZ, 0x10, R29 ;  /* 0x00000010ff0a7819 */ /* 0x000fe2000001161d */
[----:B------:R-:W3:Y:S01]  /*0c10*/  LDCU.64 UR10, c[0x0][0x3a0] ;  /* 0x00007400ff0a77ac */ /* 0x000ee20008000a00 */
[----:B------:R-:W-:Y:S01]  /*0c20*/  SHF.R.U32.HI R87, RZ, 0x10, R15 ;  /* 0x00000010ff577819 */ /* 0x000fe2000001160f */
[----:B------:R-:W-:Y:S01]  /*0c30*/  IMAD.HI.U32 R24, R23, -0x326172a9, RZ ;  /* 0xcd9e8d5717187827 */ /* 0x000fe200078e00ff */
[----:B------:R-:W-:Y:S01]  /*0c40*/  LOP3.LUT R26, R27, UR22, R26, 0x96, !PT ;  /* 0x000000161b1a7c12 */ /* 0x000fe2000f8e961a */
[----:B------:R-:W4:Y:S01]  /*0c50*/  LDCU.64 UR12, c[0x0][0x380] ;  /* 0x00007000ff0c77ac */ /* 0x000f220008000a00 */
[----:B------:R-:W-:Y:S01]  /*0c60*/  MOV R27, R67 ;  /* 0x00000043001b7202 */ /* 0x000fe20000000f00 */
[----:B------:R-:W-:Y:S01]  /*0c70*/  IMAD R30, R11, -0x2daee0ad, RZ ;  /* 0xd2511f530b1e7824 */ /* 0x000fe200078e02ff */
[----:B------:R-:W-:Y:S01]  /*0c80*/  LOP3.LUT R24, R25, UR21, R24, 0x96, !PT ;  /* 0x0000001519187c12 */ /* 0x000fe2000f8e9618 */
[----:B------:R-:W-:Y:S01]  /*0c90*/  IMAD R28, R23, -0x326172a9, RZ ;  /* 0xcd9e8d57171c7824 */ /* 0x000fe200078e02ff */
[----:B------:R-:W-:Y:S01]  /*0ca0*/  PRMT R71, R71, 0x5410, R33 ;  /* 0x0000541047477816 */ /* 0x000fe20000000021 */
[----:B------:R-:W-:Y:S01]  /*0cb0*/  IMAD.HI.U32 R11, R26, -0x326172a9, RZ ;  /* 0xcd9e8d571a0b7827 */ /* 0x000fe200078e00ff */
[----:B------:R-:W-:Y:S01]  /*0cc0*/  PRMT R72, R72, 0x5410, R31 ;  /* 0x0000541048487816 */ /* 0x000fe2000000001f */
[----:B------:R-:W-:Y:S01]  /*0cd0*/  UPLOP3.LUT UP2, UPT, UPT, UPT, UPT, 0x40, 0x4 ;  /* 0x000000000004789c */ /* 0x000fe20003f4e870 */
[----:B------:R-:W-:Y:S01]  /*0ce0*/  PRMT R73, R73, 0x5410, R34 ;  /* 0x0000541049497816 */ /* 0x000fe20000000022 */
[----:B------:R-:W-:Y:S01]  /*0cf0*/  IMAD.MOV.U32 R25, RZ, RZ, R66 ;  /* 0x000000ffff197224 */ /* 0x000fe200078e0042 */
[----:B------:R-:W-:Y:S01]  /*0d00*/  LOP3.LUT R11, R28, UR23, R11, 0x96, !PT ;  /* 0x000000171c0b7c12 */ /* 0x000fe2000f8e960b */
[----:B------:R-:W-:Y:S01]  /*0d10*/  IMAD.HI.U32 R23, R24, -0x2daee0ad, RZ ;  /* 0xd2511f5318177827 */ /* 0x000fe200078e00ff */
[----:B------:R-:W-:-:S02]  /*0d20*/  SHF.R.U64 R28, R18, 0x10, R19 ;  /* 0x00000010121c7819 */ /* 0x000fc40000001213 */
        /* <DEDUP_REMOVED lines=10> */
[----:B------:R-:W-:Y:S01]  /*0dd0*/  SHF.R.U64 R27, R14, 0x10, R15 ;  /* 0x000000100e1b7819 */ /* 0x000fe2000000120f */
[----:B------:R-:W-:Y:S01]  /*0de0*/  IMAD R30, R11, -0x2daee0ad, RZ ;  /* 0xd2511f530b1e7824 */ /* 0x000fe200078e02ff */
[----:B------:R-:W-:Y:S01]  /*0df0*/  LOP3.LUT R24, R25, UR25, R24, 0x96, !PT ;  /* 0x0000001919187c12 */ /* 0x000fe2000f8e9618 */
[----:B------:R-:W-:Y:S01]  /*0e00*/  IMAD R28, R23, -0x326172a9, RZ ;  /* 0xcd9e8d57171c7824 */ /* 0x000fe200078e02ff */
[----:B------:R-:W-:Y:S01]  /*0e10*/  SHF.R.U64 R25, R16, 0x10, R17 ;  /* 0x0000001010197819 */ /* 0x000fe20000001211 */
        /* <DEDUP_REMOVED lines=9> */
[----:B------:R-:W-:Y:S01]  /*0eb0*/  PRMT R87, R87, 0x5410, R28 ;  /* 0x0000541057577816 */ /* 0x000fe2000000001c */
[----:B------:R-:W-:Y:S01]  /*0ec0*/  IMAD.HI.U32 R26, R11, -0x2daee0ad, RZ ;  /* 0xd2511f530b1a7827 */ /* 0x000fe200078e00ff */
[----:B------:R-:W-:-:S03]  /*0ed0*/  SHF.R.U32.HI R88, RZ, 0x10, R13 ;  /* 0x00000010ff587819 */ /* 0x000fc6000001160d */
[----:B------:R-:W-:Y:S01]  /*0ee0*/  IMAD.MOV.U32 R9, RZ, RZ, R29 ;  /* 0x000000ffff097224 */ /* 0x000fe200078e001d */
[----:B------:R-:W-:Y:S01]  /*0ef0*/  SHF.R.S32.HI R29, RZ, 0x2, R6 ;  /* 0x00000002ff1d7819 */ /* 0x000fe20000011406 */
[----:B------:R-:W-:Y:S01]  /*0f00*/  IMAD.HI.U32 R24, R23, -0x326172a9, RZ ;  /* 0xcd9e8d5717187827 */ /* 0x000fe200078e00ff */
[----:B------:R-:W-:Y:S02]  /*0f10*/  LOP3.LUT R26, R27, UR30, R26, 0x96, !PT ;  /* 0x0000001e1b1a7c12 */ /* 0x000fe4000f8e961a */
[----:B------:R-:W-:Y:S01]  /*0f20*/  LOP3.LUT R30, R29, 0x7f, RZ, 0xc0, !PT ;  /* 0x0000007f1d1e7812 */ /* 0x000fe200078ec0ff */
[----:B------:R-:W-:Y:S01]  /*0f30*/  IMAD R23, R23, -0x326172a9, RZ ;  /* 0xcd9e8d5717177824 */ /* 0x000fe200078e02ff */
[----:B------:R-:W-:Y:S01]  /*0f40*/  LOP3.LUT R24, R25, UR29, R24, 0x96, !PT ;  /* 0x0000001d19187c12 */ /* 0x000fe2000f8e9618 */
[----:B------:R-:W-:Y:S01]  /*0f50*/  IMAD.HI.U32 R6, R26, -0x326172a9, RZ ;  /* 0xcd9e8d571a067827 */ /* 0x000fe200078e00ff */
[----:B------:R-:W-:Y:S02]  /*0f60*/  VIADDMNMX R5, R30, -R5, RZ, !PT ;  /* 0x800000051e057246 */ /* 0x000fe400078001ff */
[----:B------:R-:W-:Y:S01]  /*0f70*/  LOP3.LUT R29, R29, 0xffffff80, RZ, 0xc0, !PT ;  /* 0xffffff801d1d7812 */ /* 0x000fe200078ec0ff */
[----:B------:R-:W-:Y:S01]  /*0f80*/  IMAD R28, R11, -0x2daee0ad, RZ ;  /* 0xd2511f530b1c7824 */ /* 0x000fe200078e02ff */
[----:B------:R-:W-:Y:S01]  /*0f90*/  LOP3.LUT R25, R23, UR31, R6, 0x96, !PT ;  /* 0x0000001f17197c12 */ /* 0x000fe2000f8e9606 */
[----:B------:R-:W-:Y:S01]  /*0fa0*/  IMAD.HI.U32 R11, R24, -0x2daee0ad, RZ ;  /* 0xd2511f53180b7827 */ /* 0x000fe200078e00ff */
[----:B------:R-:W-:-:S03]  /*0fb0*/  VIMNMX R6, PT, PT, R5, 0x20, PT ;  /* 0x0000002005067848 */ /* 0x000fc60003fe0100 */
[----:B------:R-:W-:Y:S01]  /*0fc0*/  IMAD R7, R7, -0x20, R30 ;  /* 0xffffffe007077824 */ /* 0x000fe200078e021e */
[----:B------:R-:W-:Y:S01]  /*0fd0*/  LOP3.LUT R28, R28, UR32, R11, 0x96, !PT ;  /* 0x000000201c1c7c12 */ /* 0x000fe2000f8e960b */
[----:B------:R-:W-:Y:S01]  /*0fe0*/  IMAD R6, R6, 0x4, R29 ;  /* 0x0000000406067824 */ /* 0x000fe200078e021d */
[----:B------:R-:W-:Y:S01]  /*0ff0*/  LOP3.LUT R11, R4, 0x3, RZ, 0xc0, !PT ;  /* 0x00000003040b7812 */ /* 0x000fe200078ec0ff */
[----:B------:R-:W-:Y:S01]  /*1000*/  IMAD R26, R26, -0x326172a9, RZ ;  /* 0xcd9e8d571a1a7824 */ /* 0x000fe200078e02ff */
[----:B------:R-:W-:Y:S01]  /*1010*/  VIMNMX R7, PT, PT, RZ, R7, !PT ;  /* 0x00000007ff077248 */ /* 0x000fe20007fe0100 */
[----:B------:R-:W-:Y:S01]  /*1020*/  IMAD R24, R24, -0x2daee0ad, RZ ;  /* 0xd2511f5318187824 */ /* 0x000fe200078e02ff */
[----:B------:R-:W-:Y:S01]  /*1030*/  I2FP.F32.U32 R55, R6 ;  /* 0x0000000600377245 */ /* 0x000fe20000201000 */
[----:B------:R-:W-:Y:S01]  /*1040*/  IMAD.HI.U32 R53, R25, -0x2daee0ad, RZ ;  /* 0xd2511f5319357827 */ /* 0x000fe200078e00ff */
[----:B------:R-:W-:-:S03]  /*1050*/  VIMNMX R54, PT, PT, R7, 0x20, PT ;  /* 0x0000002007367848 */ /* 0x000fc60003fe0100 */
[----:B------:R-:W-:Y:S02]  /*1060*/  HFMA2 R4, -RZ, RZ, 0, 0 ;  /* 0x00000000ff047431 */ /* 0x000fe400000001ff */
[----:B------:R-:W-:Y:S01]  /*1070*/  IMAD.HI.U32 R23, R28, -0x326172a9, RZ ;  /* 0xcd9e8d571c177827 */ /* 0x000fe200078e00ff */
[----:B------:R-:W0:Y:S01]  /*1080*/  MUFU.RCP R55, R55 ;  /* 0x0000003700377308 */ /* 0x000e220000001000 */
[----:B------:R-:W-:Y:S02]  /*1090*/  LOP3.LUT R53, R24, UR34, R53, 0x96, !PT ;  /* 0x0000002218357c12 */ /* 0x000fe4000f8e9635 */
[----:B------:R-:W-:Y:S01]  /*10a0*/  SHF.R.U32.HI R24, RZ, 0x10, R3 ;  /* 0x00000010ff187819 */ /* 0x000fe20000011603 */
[----:B------:R-:W-:Y:S01]  /*10b0*/  HADD2.F32 R7, -RZ, R8.H0_H0 ;  /* 0x20000008ff077230 */ /* 0x000fe20000004100 */
[----:B------:R-:W-:Y:S01]  /*10c0*/  LOP3.LUT R23, R26, UR33, R23, 0x96, !PT ;  /* 0x000000211a177c12 */ /* 0x000fe2000f8e9617 */
[----:B------:R-:W-:Y:S01]  /*10d0*/  HADD2.F32 R5, -RZ, R22.H0_H0 ;  /* 0x20000016ff057230 */ /* 0x000fe20000004100 */
[----:B------:R-:W-:Y:S01]  /*10e0*/  SHF.R.U64 R26, R2, 0x10, R3 ;  /* 0x00000010021a7819 */ /* 0x000fe20000001203 */
[----:B------:R-:W-:-:S02]  /*10f0*/  HADD2.F32 R6, -RZ, R9.H0_H0 ;  /* 0x20000009ff067230 */ /* 0x000fc40000004100 */
[----:B------:R-:W-:Y:S02]  /*1100*/  HADD2.F32 R8, -RZ, R10.H0_H0 ;  /* 0x2000000aff087230 */ /* 0x000fe40000004100 */
[----:B------:R-:W-:Y:S02]  /*1110*/  IMAD R54, R54, 0x4, R29 ;  /* 0x0000000436367824 */ /* 0x000fe400078e021d */
[----:B------:R-:W-:Y:S02]  /*1120*/  HADD2.F32 R2, -RZ, R2.H0_H0 ;  /* 0x20000002ff027230 */ /* 0x000fe40000004100 */
[----:B------:R-:W-:Y:S02]  /*1130*/  HADD2.F32 R3, -RZ, R3.H0_H0 ;  /* 0x20000003ff037230 */ /* 0x000fe40000004100 */
[----:B------:R-:W-:Y:S02]  /*1140*/  HADD2.F32 R10, -RZ, R26.H0_H0 ;  /* 0x2000001aff0a7230 */ /* 0x000fe40000004100 */
[----:B------:R-:W-:-:S02]  /*1150*/  HADD2.F32 R9, -RZ, R24.H0_H0 ;  /* 0x20000018ff097230 */ /* 0x000fc40000004100 */
[----:B------:R-:W-:Y:S02]  /*1160*/  IMAD R22, R25, -0x2daee0ad, RZ ;  /* 0xd2511f5319167824 */ /* 0x000fe400078e02ff */
[----:B01234-:R-:W-:-:S07]  /*1170*/  IMAD R52, R28, -0x326172a9, RZ ;  /* 0xcd9e8d571c347824 */ /* 0x01ffce00078e02ff */
.L_x_16747:
[----:B0-----:R-:W0:Y:S01]  /*1180*/  @UP0 LDCU.64 UR4, c[0x0][0x3e0] ;  /* 0x00007c00ff0407ac */ /* 0x001e220008000a00 */
[----:B------:R-:W-:Y:S01]  /*1190*/  PLOP3.LUT P0, PT, PT, PT, UP0, 0x80, 0x8 ;  /* 0x000000000008781c */ /* 0x000fe20003f0f008 */
[----:B0-----:R-:W-:-:S06]  /*11a0*/  @UP0 UIMAD.WIDE UR4, UR14, 0x4, UR4 ;  /* 0x000000040e0408a5 */ /* 0x001fcc000f8e0204 */
[----:B-1234-:R-:W-:Y:S02]  /*11b0*/  IMAD.U32 R44, RZ, RZ, UR4 ;  /* 0x00000004ff2c7e24 */ /* 0x01efe4000f8e00ff */
[----:B------:R-:W-:-:S05]  /*11c0*/  IMAD.U32 R45, RZ, RZ, UR5 ;  /* 0x00000005ff2d7e24 */ /* 0x000fca000f8e00ff */
[----:B------:R-:W2:Y:S01]  /*11d0*/  @P0 LDG.E R44, desc[UR6][R44.64] ;  /* 0x000000062c2c0981 */ /* 0x000ea2000c1e1900 */
[----:B------:R-:W-:Y:S01]  /*11e0*/  PLOP3.LUT P0, PT, PT, PT, UP0, 0x80, 0x8 ;  /* 0x000000000008781c */ /* 0x000fe20003f0f008 */
[----:B------:R-:W-:Y:S01]  /*11f0*/  UIMAD UR4, UR14, UR35, URZ ;  /* 0x000000230e0472a4 */ /* 0x000fe2000f8e02ff */
[----:B------:R-:W-:Y:S01]  /*1200*/  BSSY.RECONVERGENT B0, `(.L_x_16468) ;  /* 0x000029a000007945 */ /* 0x000fe20003800200 */
[----:B------:R-:W0:Y:S02]  /*1210*/  S2R R60, SR_TID.X ;  /* 0x00000000003c7919 */ /* 0x000e240000002100 */
[----:B------:R-:W-:-:S04]  /*1220*/  USHF.R.S32.HI UR5, URZ, 0x1f, UR4 ;  /* 0x0000001fff057899 */ /* 0x000fc80008011404 */
[----:B------:R-:W-:-:S03]  /*1230*/  ULEA.HI UR5, UR5, UR4, URZ, 0x2 ;  /* 0x0000000405057291 */ /* 0x000fc6000f8f10ff */
[----:B------:R-:W-:-:S03]  /*1240*/  UMOV UR4, 0x3f800000 ;  /* 0x3f80000000047882 */ /* 0x000fc60000000000 */
[----:B------:R-:W-:-:S04]  /*1250*/  MOV R59, UR5 ;  /* 0x00000005003b7c02 */ /* 0x000fc80008000f00 */
[----:B0-----:R-:W-:-:S05]  /*1260*/  LEA.HI.SX32 R59, R59, R60, 0x1e ;  /* 0x0000003c3b3b7211 */ /* 0x001fca00078ff2ff */
[----:B------:R-:W-:Y:S01]  /*1270*/  IMAD.MOV.U32 R62, RZ, RZ, R59 ;  /* 0x000000ffff3e7224 */ /* 0x000fe200078e003b */
[----:B--2---:R-:W-:Y:S02]  /*1280*/  @P0 R2UR UR4, R44 ;  /* 0x000000002c0402ca */ /* 0x004fe400000e0000 */
[----:B------:R-:W-:-:S13]  /*1290*/  ISETP.GE.U32.AND P0, PT, R0, 0x80, PT ;  /* 0x000000800000780c */ /* 0x000fda0003f06070 */
        /* <DEDUP_REMOVED lines=21> */
.L_x_20699:
[----:B------:R-:W-:Y:S05]  /*13f0*/  BRX R62 -0x1400                                        (*"BRANCH_TARGETS .L_x_20700,.L_x_20701,.L_x_20702"*) ;  /* 0xffffffec3e007949 */ /* 0x000fea000383ffff */
.L_x_20702:
[----:B------:R-:W-:Y:S01]  /*1400*/  VIADD R64, R11, 0x1 ;  /* 0x000000010b407836 */ /* 0x000fe20000000000 */
[----:B------:R-:W-:Y:S01]  /*1410*/  MOV R63, R23 ;  /* 0x00000017003f7202 */ /* 0x000fe20000000f00 */
[----:B------:R-:W-:Y:S01]  /*1420*/  IMAD.MOV.U32 R62, RZ, RZ, R22 ;  /* 0x000000ffff3e7224 */ /* 0x000fe200078e0016 */
[----:B------:R-:W-:Y:S06]  /*1430*/  BRA `(.L_x_16472) ;  /* 0x0000000000ec7947 */ /* 0x000fec0003800000 */
.L_x_20700:
[----:B------:R-:W-:Y:S01]  /*1440*/  IMAD.MOV.U32 R62, RZ, RZ, R22 ;  /* 0x000000ffff3e7224 */ /* 0x000fe200078e0016 */
[----:B------:R-:W-:Y:S01]  /*1450*/  MOV R63, R53 ;  /* 0x00000035003f7202 */ /* 0x000fe20000000f00 */
[----:B------:R-:W-:Y:S01]  /*1460*/  IMAD.MOV.U32 R64, RZ, RZ, 0x3 ;  /* 0x00000003ff407424 */ /* 0x000fe200078e00ff */
[----:B------:R-:W-:Y:S06]  /*1470*/  BRA `(.L_x_16472) ;  /* 0x0000000000dc7947 */ /* 0x000fec0003800000 */
.L_x_20701:
        /* <DEDUP_REMOVED lines=13> */
.L_x_16474:
[----:B------:R-:W-:Y:S05]  /*1550*/  BSYNC.RECONVERGENT B2 ;  /* 0x0000000000027941 */ /* 0x000fea0003800200 */
.L_x_16473:
        /* <DEDUP_REMOVED lines=41> */
.L_x_16472:
[----:B------:R-:W-:Y:S05]  /*17f0*/  BSYNC.RECONVERGENT B1 ;  /* 0x0000000000017941 */ /* 0x000fea0003800200 */
.L_x_16471:
[----:B------:R-:W0:Y:S01]  /*1800*/  LDC R22, c[0x0][0x408] ;  /* 0x00010200ff167b82 */ /* 0x000e220000000800 */
[----:B------:R-:W-:Y:S01]  /*1810*/  I2FP.F32.U32 R78, R63 ;  /* 0x0000003f004e7245 */ /* 0x000fe20000201000 */
[----:B------:R-:W-:Y:S02]  /*1820*/  IMAD.MOV.U32 R63, RZ, RZ, 0x2f800000 ;  /* 0x2f800000ff3f7424 */ /* 0x000fe400078e00ff */
[----:B-----5:R-:W-:Y:S01]  /*1830*/  FMUL.FTZ R11, R44, UR4 ;  /* 0x000000042c0b7c20 */ /* 0x020fe20008410000 */
[----:B------:R-:W-:Y:S01]  /*1840*/  ISETP.NE.AND P2, PT, R64, 0x1, PT ;  /* 0x000000014000780c */ /* 0x000fe20003f45270 */
[----:B------:R-:W-:Y:S01]  /*1850*/  BSSY.RECONVERGENT B1, `(.L_x_16475) ;  /* 0x000004b000017945 */ /* 0x000fe20003800200 */
[----:B------:R-:W-:Y:S01]  /*1860*/  FFMA.FTZ R78, R78, R63, 1.1641532182693481445e-10 ;  /* 0x2f0000004e4e7423 */ /* 0x000fe2000001003f */
[----:B------:R-:W-:Y:S01]  /*1870*/  MOV R44, R52 ;  /* 0x00000034002c7202 */ /* 0x000fe20000000f00 */
[----:B------:R-:W1:Y:S01]  /*1880*/  LDC R61, c[0x0][0x404] ;  /* 0x00010100ff3d7b82 */ /* 0x000e620000000800 */
[----:B0-----:R-:W-:-:S02]  /*1890*/  FMUL.FTZ R11, R11, R22 ;  /* 0x000000160b0b7220 */ /* 0x001fc40000410000 */
[----:B-1----:R-:W-:-:S04]  /*18a0*/  FSETP.GTU.FTZ.AND P1, PT, R78, R61, PT ;  /* 0x0000003d4e00720b */ /* 0x002fc80003f3c000 */
        /* <DEDUP_REMOVED lines=13> */
.L_x_16477:
        /* <DEDUP_REMOVED lines=13> */
.L_x_16479:
[----:B------:R-:W-:Y:S05]  /*1a50*/  BSYNC.RECONVERGENT B2 ;  /* 0x0000000000027941 */ /* 0x000fea0003800200 */
.L_x_16478:
        /* <DEDUP_REMOVED lines=42> */
.L_x_16476:
[----:B------:R-:W-:Y:S05]  /*1d00*/  BSYNC.RECONVERGENT B1 ;  /* 0x0000000000017941 */ /* 0x000fea0003800200 */
.L_x_16475:
[----:B------:R-:W-:Y:S01]  /*1d10*/  I2FP.F32.U32 R44, R44 ;  /* 0x0000002c002c7245 */ /* 0x000fe20000201000 */
[----:B------:R-:W-:Y:S01]  /*1d20*/  FMUL.FTZ R45, R45, UR4 ;  /* 0x000000042d2d7c20 */ /* 0x000fe20008410000 */
[----:B------:R-:W-:Y:S01]  /*1d30*/  ISETP.NE.AND P3, PT, R11, 0x1, PT ;  /* 0x000000010b00780c */ /* 0x000fe20003f65270 */
[----:B------:R-:W-:Y:S02]  /*1d40*/  BSSY.RECONVERGENT B1, `(.L_x_16480) ;  /* 0x000004a000017945 */ /* 0x000fe40003800200 */
[----:B------:R-:W-:Y:S01]  /*1d50*/  FFMA.FTZ R44, R44, R63, 1.1641532182693481445e-10 ;  /* 0x2f0000002c2c7423 */ /* 0x000fe2000001003f */
[----:B------:R-:W-:-:S04]  /*1d60*/  FMUL.FTZ R45, R45, R22 ;  /* 0x000000162d2d7220 */ /* 0x000fc80000410000 */
[----:B------:R-:W-:-:S04]  /*1d70*/  FSETP.GTU.FTZ.AND P2, PT, R44, R61, PT ;  /* 0x0000003d2c00720b */ /* 0x000fc80003f5c000 */
[----:B------:R-:W-:Y:S01]  /*1d80*/  FSEL R44, R45, RZ, !P2 ;  /* 0x000000ff2d2c7208 */ /* 0x000fe20005000000 */
[----:B------:R-:W-:Y:S01]  /*1d90*/  IMAD.MOV.U32 R45, RZ, RZ, R52 ;  /* 0x000000ffff2d7224 */ /* 0x000fe200078e0034 */
        /* <DEDUP_REMOVED lines=12> */
.L_x_16482:
        /* <DEDUP_REMOVED lines=13> */
.L_x_16484:
[----:B------:R-:W-:Y:S05]  /*1f30*/  BSYNC.RECONVERGENT B2 ;  /* 0x0000000000027941 */ /* 0x000fea0003800200 */
.L_x_16483:
        /* <DEDUP_REMOVED lines=42> */
.L_x_16481:
[----:B------:R-:W-:Y:S05]  /*21e0*/  BSYNC.RECONVERGENT B1 ;  /* 0x0000000000017941 */ /* 0x000fea0003800200 */
.L_x_16480:
[----:B------:R-:W-:Y:S01]  /*21f0*/  I2FP.F32.U32 R64, R45 ;  /* 0x0000002d00407245 */ /* 0x000fe20000201000 */
[----:B------:R-:W-:Y:S01]  /*2200*/  FMUL.FTZ R11, R46, UR4 ;  /* 0x000000042e0b7c20 */ /* 0x000fe20008410000 */
[----:B------:R-:W-:Y:S01]  /*2210*/  ISETP.NE.AND P4, PT, R44, 0x1, PT ;  /* 0x000000012c00780c */ /* 0x000fe20003f85270 */
[----:B------:R-:W-:Y:S01]  /*2220*/  BSSY.RECONVERGENT B1, `(.L_x_16485) ;  /* 0x000004a000017945 */ /* 0x000fe20003800200 */
[----:B------:R-:W-:Y:S02]  /*2230*/  IMAD.MOV.U32 R45, RZ, RZ, R52 ;  /* 0x000000ffff2d7224 */ /* 0x000fe400078e0034 */
[----:B------:R-:W-:Y:S01]  /*2240*/  FFMA.FTZ R64, R64, R63, 1.1641532182693481445e-10 ;  /* 0x2f00000040407423 */ /* 0x000fe2000001003f */
[----:B------:R-:W-:-:S04]  /*2250*/  FMUL.FTZ R11, R11, R22 ;  /* 0x000000160b0b7220 */ /* 0x000fc80000410000 */
        /* <DEDUP_REMOVED lines=14> */
.L_x_16487:
        /* <DEDUP_REMOVED lines=13> */
.L_x_16489:
[----:B------:R-:W-:Y:S05]  /*2410*/  BSYNC.RECONVERGENT B2 ;  /* 0x0000000000027941 */ /* 0x000fea0003800200 */
.L_x_16488:
        /* <DEDUP_REMOVED lines=42> */
.L_x_16486:
[----:B------:R-:W-:Y:S05]  /*26c0*/  BSYNC.RECONVERGENT B1 ;  /* 0x0000000000017941 */ /* 0x000fea0003800200 */
.L_x_16485:
[----:B------:R-:W-:Y:S01]  /*26d0*/  I2FP.F32.U32 R44, R45 ;  /* 0x0000002d002c7245 */ /* 0x000fe20000201000 */
[----:B------:R-:W-:-:S04]  /*26e0*/  FMUL.FTZ R47, R47, UR4 ;  /* 0x000000042f2f7c20 */ /* 0x000fc80008410000 */
[----:B------:R-:W-:Y:S01]  /*26f0*/  FFMA.FTZ R44, R44, R63, 1.1641532182693481445e-10 ;  /* 0x2f0000002c2c7423 */ /* 0x000fe2000001003f */
[----:B------:R-:W-:-:S04]  /*2700*/  FMUL.FTZ R47, R47, R22 ;  /* 0x000000162f2f7220 */ /* 0x000fc80000410000 */
[----:B------:R-:W-:-:S04]  /*2710*/  FSETP.GTU.FTZ.AND P5, PT, R44, R61, PT ;  /* 0x0000003d2c00720b */ /* 0x000fc80003fbc000 */
[----:B------:R-:W-:Y:S02]  /*2720*/  FSEL R22, R47, RZ, !P5 ;  /* 0x000000ff2f167208 */ /* 0x000fe40006800000 */
[----:B------:R-:W-:-:S03]  /*2730*/  PLOP3.LUT P4, PT, P5, PT, PT, 0x8, 0x80 ;  /* 0x000000000080781c */ /* 0x000fc60002f8e170 */
[----:B------:R-:W-:Y:S01]  /*2740*/  FADD.FTZ R51, R51, R22 ;  /* 0x0000001633337221 */ /* 0x000fe20000010000 */
[----:B------:R-:W-:Y:S09]  /*2750*/  BRA `(.L_x_16490) ;  /* 0x0000001000d87947 */ /* 0x000ff20003800000 */
.L_x_16470:
        /* <DEDUP_REMOVED lines=16> */
.L_x_16493:
        /* <DEDUP_REMOVED lines=13> */
.L_x_16495:
[----:B------:R-:W-:Y:S05]  /*2930*/  BSYNC.RECONVERGENT B2 ;  /* 0x0000000000027941 */ /* 0x000fea0003800200 */
.L_x_16494:
        /* <DEDUP_REMOVED lines=39> */
[----:B------:R-:W-:Y:S01]  /*2bb0*/  IMAD.MOV.U32 R51, RZ, RZ, RZ ;  /* 0x000000ffff337224 */ /* 0x000fe200078e00ff */
[----:B------:R-:W-:-:S07]  /*2bc0*/  LOP3.LUT R53, R48, UR34, R63, 0x96, !PT ;  /* 0x0000002230357c12 */ /* 0x000fce000f8e963f */
.L_x_16492:
[----:B------:R-:W-:Y:S05]  /*2bd0*/  BSYNC.RECONVERGENT B1 ;  /* 0x0000000000017941 */ /* 0x000fea0003800200 */
.L_x_16491:
[----:B------:R-:W0:Y:S01]  /*2be0*/  LDC R22, c[0x0][0x404] ;  /* 0x00010100ff167b82 */ /* 0x000e220000000800 */
[----:B------:R-:W-:Y:S01]  /*2bf0*/  ISETP.NE.AND P2, PT, R51, 0x1, PT ;  /* 0x000000013300780c */ /* 0x000fe20003f45270 */
[----:B-----5:R-:W-:Y:S01]  /*2c00*/  FMUL.FTZ R63, R44, UR4 ;  /* 0x000000042c3f7c20 */ /* 0x020fe20008410000 */
[----:B------:R-:W-:Y:S01]  /*2c10*/  I2FP.F32.U32 R50, R49 ;  /* 0x0000003100327245 */ /* 0x000fe20000201000 */
[----:B------:R-:W-:Y:S01]  /*2c20*/  IMAD.MOV.U32 R49, RZ, RZ, 0x2f800000 ;  /* 0x2f800000ff317424 */ /* 0x000fe200078e00ff */
[----:B------:R-:W-:Y:S01]  /*2c30*/  BSSY.RECONVERGENT B1, `(.L_x_16496) ;  /* 0x0000048000017945 */ /* 0x000fe20003800200 */
[----:B------:R-:W-:Y:S02]  /*2c40*/  HFMA2 R61, -RZ, RZ, 0, 1.1920928955078125e-07 ;  /* 0x00000002ff3d7431 */ /* 0x000fe400000001ff */
[----:B------:R-:W1:Y:S01]  /*2c50*/  LDC R48, c[0x0][0x408] ;  /* 0x00010200ff307b82 */ /* 0x000e620000000800 */
[----:B------:R-:W-:-:S05]  /*2c60*/  FFMA.FTZ R11, R50, R49, 1.1641532182693481445e-10 ;  /* 0x2f000000320b7423 */ /* 0x000fca0000010031 */
[----:B0-----:R-:W-:Y:S01]  /*2c70*/  FSETP.LE.FTZ.AND P1, PT, R11, R22, PT ;  /* 0x000000160b00720b */ /* 0x001fe20003f33000 */
[----:B------:R-:W-:Y:S02]  /*2c80*/  IMAD.MOV.U32 R11, RZ, RZ, R52 ;  /* 0x000000ffff0b7224 */ /* 0x000fe400078e0034 */
[----:B-1----:R-:W-:Y:S01]  /*2c90*/  FMUL.FTZ R50, R63, R48 ;  /* 0x000000303f327220 */ /* 0x002fe20000410000 */
        /* <DEDUP_REMOVED lines=9> */
.L_x_16498:
        /* <DEDUP_REMOVED lines=13> */
.L_x_16500:
[----:B------:R-:W-:Y:S05]  /*2e00*/  BSYNC.RECONVERGENT B2 ;  /* 0x0000000000027941 */ /* 0x000fea0003800200 */
.L_x_16499:
        /* <DEDUP_REMOVED lines=42> */
.L_x_16497:
[----:B------:R-:W-:Y:S05]  /*30b0*/  BSYNC.RECONVERGENT B1 ;  /* 0x0000000000017941 */ /* 0x000fea0003800200 */
.L_x_16496:
[----:B------:R-:W-:Y:S01]  /*30c0*/  ISETP.NE.AND P3, PT, R61, 0x1, PT ;  /* 0x000000013d00780c */ /* 0x000fe20003f65270 */
[----:B------:R-:W-:Y:S01]  /*30d0*/  FMUL.FTZ R51, R45, UR4 ;  /* 0x000000042d337c20 */ /* 0x000fe20008410000 */
[----:B------:R-:W-:Y:S01]  /*30e0*/  I2FP.F32.U32 R44, R11 ;  /* 0x0000000b002c7245 */ /* 0x000fe20000201000 */
[----:B------:R-:W-:Y:S01]  /*30f0*/  BSSY.RECONVERGENT B1, `(.L_x_16501) ;  /* 0x0000047000017945 */ /* 0x000fe20003800200 */
[----:B------:R-:W-:Y:S02]  /*3100*/  IMAD.MOV.U32 R45, RZ, RZ, 0x2 ;  /* 0x00000002ff2d7424 */ /* 0x000fe400078e00ff */
[----:B------:R-:W-:Y:S01]  /*3110*/  FMUL.FTZ R51, R51, R48 ;  /* 0x0000003033337220 */ /* 0x000fe20000410000 */
[----:B------:R-:W-:-:S05]  /*3120*/  FFMA.FTZ R11, R44, R49, 1.1641532182693481445e-10 ;  /* 0x2f0000002c0b7423 */ /* 0x000fca0000010031 */
[----:B------:R-:W-:Y:S01]  /*3130*/  FSETP.LE.FTZ.AND P2, PT, R11, R22, PT ;  /* 0x000000160b00720b */ /* 0x000fe20003f53000 */
        /* <DEDUP_REMOVED lines=10> */
.L_x_16503:
        /* <DEDUP_REMOVED lines=13> */
.L_x_16505:
[----:B------:R-:W-:Y:S05]  /*32b0*/  BSYNC.RECONVERGENT B2 ;  /* 0x0000000000027941 */ /* 0x000fea0003800200 */
.L_x_16504:
        /* <DEDUP_REMOVED lines=42> */
.L_x_16502:
[----:B------:R-:W-:Y:S05]  /*3560*/  BSYNC.RECONVERGENT B1 ;  /* 0x0000000000017941 */ /* 0x000fea0003800200 */
.L_x_16501:
[----:B------:R-:W-:Y:S01]  /*3570*/  ISETP.NE.AND P4, PT, R45, 0x1, PT ;  /* 0x000000012d00780c */ /* 0x000fe20003f85270 */
[----:B------:R-:W-:Y:S01]  /*3580*/  FMUL.FTZ R63, R46, UR4 ;  /* 0x000000042e3f7c20 */ /* 0x000fe20008410000 */
[----:B------:R-:W-:Y:S01]  /*3590*/  I2FP.F32.U32 R44, R11 ;  /* 0x0000000b002c7245 */ /* 0x000fe20000201000 */
[----:B------:R-:W-:Y:S01]  /*35a0*/  BSSY.RECONVERGENT B1, `(.L_x_16506) ;  /* 0x0000047000017945 */ /* 0x000fe20003800200 */
[----:B------:R-:W-:Y:S01]  /*35b0*/  MOV R61, R52 ;  /* 0x00000034003d7202 */ /* 0x000fe20000000f00 */
[----:B------:R-:W-:Y:S02]  /*35c0*/  FMUL.FTZ R46, R63, R48 ;  /* 0x000000303f2e7220 */ /* 0x000fe40000410000 */
[----:B------:R-:W-:-:S05]  /*35d0*/  FFMA.FTZ R11, R44, R49, 1.1641532182693481445e-10 ;  /* 0x2f0000002c0b7423 */ /* 0x000fca0000010031 */
        /* <DEDUP_REMOVED lines=11> */
.L_x_16508:
        /* <DEDUP_REMOVED lines=13> */
.L_x_16510:
[----:B------:R-:W-:Y:S05]  /*3760*/  BSYNC.RECONVERGENT B2 ;  /* 0x0000000000027941 */ /* 0x000fea0003800200 */
.L_x_16509:
        /* <DEDUP_REMOVED lines=42> */
.L_x_16507:
[----:B------:R-:W-:Y:S05]  /*3a10*/  BSYNC.RECONVERGENT B1 ;  /* 0x0000000000017941 */ /* 0x000fea0003800200 */
.L_x_16506:
[----:B------:R-:W-:Y:S01]  /*3a20*/  I2FP.F32.U32 R44, R61 ;  /* 0x0000003d002c7245 */ /* 0x000fe20000201000 */
[----:B------:R-:W-:-:S04]  /*3a30*/  FMUL.FTZ R47, R47, UR4 ;  /* 0x000000042f2f7c20 */ /* 0x000fc80008410000 */
[----:B------:R-:W-:Y:S01]  /*3a40*/  FFMA.FTZ R49, R44, R49, 1.1641532182693481445e-10 ;  /* 0x2f0000002c317423 */ /* 0x000fe20000010031 */
[----:B------:R-:W-:Y:S01]  /*3a50*/  FMUL.FTZ R47, R47, R48 ;  /* 0x000000302f2f7220 */ /* 0x000fe20000410000 */
[----:B------:R-:W-:Y:S02]  /*3a60*/  FSEL R48, R50, RZ, P1 ;  /* 0x000000ff32307208 */ /* 0x000fe40000800000 */
[----:B------:R-:W-:Y:S02]  /*3a70*/  FSEL R50, R46, RZ, P3 ;  /* 0x000000ff2e327208 */ /* 0x000fe40001800000 */
[----:B------:R-:W-:Y:S02]  /*3a80*/  FSETP.GTU.FTZ.AND P5, PT, R49, R22, PT ;  /* 0x000000163100720b */ /* 0x000fe40003fbc000 */
[----:B------:R-:W-:Y:S02]  /*3a90*/  FSEL R49, R51, RZ, P2 ;  /* 0x000000ff33317208 */ /* 0x000fe40001000000 */
[----:B------:R-:W-:-:S02]  /*3aa0*/  PLOP3.LUT P4, PT, P5, PT, PT, 0x8, 0x80 ;  /* 0x000000000080781c */ /* 0x000fc40002f8e170 */
[----:B------:R-:W-:-:S11]  /*3ab0*/  FSEL R51, R47, RZ, !P5 ;  /* 0x000000ff2f337208 */ /* 0x000fd60006800000 */
.L_x_16490:
[----:B------:R-:W0:Y:S01]  /*3ac0*/  LDC.64 R46, c[0x0][0x3a8] ;  /* 0x0000ea00ff2e7b82 */ /* 0x000e220000000a00 */
[----:B------:R-:W-:Y:S02]  /*3ad0*/  SEL R22, RZ, 0x1000000, !P4 ;  /* 0x01000000ff167807 */ /* 0x000fe40006000000 */
[----:B------:R-:W-:Y:S02]  /*3ae0*/  SEL R61, RZ, 0x10000, !P3 ;  /* 0x00010000ff3d7807 */ /* 0x000fe40005800000 */
[----:B------:R-:W-:-:S03]  /*3af0*/  SEL R63, RZ, 0x100, !P2 ;  /* 0x00000100ff3f7807 */ /* 0x000fc60005000000 */
[----:B------:R-:W1:Y:S01]  /*3b00*/  LDC.64 R44, c[0x0][0x3b0] ;  /* 0x0000ec00ff2c7b82 */ /* 0x000e620000000a00 */
[----:B------:R-:W-:Y:S02]  /*3b10*/  IADD3 R22, PT, PT, R63, R22, R61 ;  /* 0x000000163f167210 */ /* 0x000fe40007ffe03d */
[----:B------:R-:W-:-:S04]  /*3b20*/  SEL R61, RZ, 0x1, !P1 ;  /* 0x00000001ff3d7807 */ /* 0x000fc80004800000 */
[----:B------:R-:W-:Y:S01]  /*3b30*/  IADD3 R61, PT, PT, R22, R61, RZ ;  /* 0x0000003d163d7210 */ /* 0x000fe20007ffe0ff */
[----:B------:R-:W-:Y:S02]  /*3b40*/  IMAD.MOV.U32 R22, RZ, RZ, R62 ;  /* 0x000000ffff167224 */ /* 0x000fe400078e003e */
[C---:B------:R-:W-:Y:S02]  /*3b50*/  VIADD R62, R59.reuse, 0x80 ;  /* 0x000000803b3e7836 */ /* 0x040fe40000000000 */
[----:B0-----:R-:W-:-:S05]  /*3b60*/  IMAD.WIDE.U32 R46, R59, 0x10, R46 ;  /* 0x000000103b2e7825 */ /* 0x001fca00078e002e */
[----:B------:R0:W-:Y:S01]  /*3b70*/  STG.E.128 desc[UR6][R46.64], R48 ;  /* 0x000000302e007986 */ /* 0x0001e2000c101d06 */
[----:B-1----:R-:W-:-:S05]  /*3b80*/  IMAD.WIDE.U32 R44, R59, 0x4, R44 ;  /* 0x000000043b2c7825 */ /* 0x002fca00078e002c */
[----:B------:R0:W-:Y:S02]  /*3b90*/  STG.E desc[UR6][R44.64], R61 ;  /* 0x0000003d2c007986 */ /* 0x0001e4000c101906 */
.L_x_16469:
[----:B------:R-:W-:Y:S05]  /*3ba0*/  BSYNC.RECONVERGENT B0 ;  /* 0x0000000000007941 */ /* 0x000fea0003800200 */
.L_x_16468:
        /* <DEDUP_REMOVED lines=29> */
.L_x_16516:
        /* <DEDUP_REMOVED lines=13> */
.L_x_16518:
[----:B------:R-:W-:Y:S05]  /*3e50*/  BSYNC.RECONVERGENT B2 ;  /* 0x0000000000027941 */ /* 0x000fea0003800200 */
.L_x_16517:
        /* <DEDUP_REMOVED lines=41> */
.L_x_16515:
[----:B------:R-:W-:Y:S05]  /*40f0*/  BSYNC.RECONVERGENT B1 ;  /* 0x0000000000017941 */ /* 0x000fea0003800200 */
.L_x_16514:
[----:B------:R-:W0:Y:S01]  /*4100*/  LDC R22, c[0x0][0x408] ;  /* 0x00010200ff167b82 */ /* 0x000e220000000800 */
[----:B------:R-:W-:Y:S01]  /*4110*/  I2FP.F32.U32 R80, R65 ;  /* 0x0000004100507245 */ /* 0x000fe20000201000 */
[----:B------:R-:W-:Y:S02]  /*4120*/  HFMA2 R65, -RZ, RZ, 0.1171875, 0 ;  /* 0x2f800000ff417431 */ /* 0x000fe400000001ff */
[----:B-----5:R-:W-:Y:S01]  /*4130*/  FMUL.FTZ R11, R24, UR4 ;  /* 0x00000004180b7c20 */ /* 0x020fe20008410000 */
[----:B------:R-:W-:Y:S01]  /*4140*/  ISETP.NE.AND P2, PT, R78, 0x1, PT ;  /* 0x000000014e00780c */ /* 0x000fe20003f45270 */
[----:B------:R-:W-:Y:S01]  /*4150*/  BSSY.RECONVERGENT B1, `(.L_x_16519) ;  /* 0x000004b000017945 */ /* 0x000fe20003800200 */
[----:B------:R-:W-:Y:S01]  /*4160*/  FFMA.FTZ R80, R80, R65, 1.1641532182693481445e-10 ;  /* 0x2f00000050507423 */ /* 0x000fe20000010041 */
[----:B------:R-:W1:Y:S01]  /*4170*/  LDC R63, c[0x0][0x404] ;  /* 0x00010100ff3f7b82 */ /* 0x000e620000000800 */
[----:B0-----:R-:W-:-:S03]  /*4180*/  FMUL.FTZ R11, R11, R22 ;  /* 0x000000160b0b7220 */ /* 0x001fc60000410000 */
[----:B-1----:R-:W-:-:S04]  /*4190*/  FSETP.GTU.FTZ.AND P1, PT, R80, R63, PT ;  /* 0x0000003f5000720b */ /* 0x002fc80003f3c000 */
[----:B------:R-:W-:Y:S02]  /*41a0*/  FSEL R11, R11, RZ, !P1 ;  /* 0x000000ff0b0b7208 */ /* 0x000fe40004800000 */
[----:B------:R-:W-:-:S03]  /*41b0*/  PLOP3.LUT P1, PT, P1, PT, PT, 0x8, 0x80 ;  /* 0x000000000080781c */ /* 0x000fc60000f2e170 */
[----:B------:R-:W-:Y:S01]  /*41c0*/  FADD.FTZ R24, R44, R11 ;  /* 0x0000000b2c187221 */ /* 0x000fe20000010000 */
        /* <DEDUP_REMOVED lines=11> */
.L_x_16521:
        /* <DEDUP_REMOVED lines=13> */
.L_x_16523:
[----:B------:R-:W-:Y:S05]  /*4350*/  BSYNC.RECONVERGENT B2 ;  /* 0x0000000000027941 */ /* 0x000fea0003800200 */
.L_x_16522:
        /* <DEDUP_REMOVED lines=42> */
.L_x_16520:
[----:B------:R-:W-:Y:S05]  /*4600*/  BSYNC.RECONVERGENT B1 ;  /* 0x0000000000017941 */ /* 0x000fea0003800200 */
.L_x_16519:
[----:B------:R-:W-:Y:S01]  /*4610*/  I2FP.F32.U32 R44, R44 ;  /* 0x0000002c002c7245 */ /* 0x000fe20000201000 */
[----:B------:R-:W-:Y:S01]  /*4620*/  FMUL.FTZ R25, R25, UR4 ;  /* 0x0000000419197c20 */ /* 0x000fe20008410000 */
[----:B------:R-:W-:Y:S01]  /*4630*/  ISETP.NE.AND P3, PT, R11, 0x1, PT ;  /* 0x000000010b00780c */ /* 0x000fe20003f65270 */
[----:B------:R-:W-:Y:S02]  /*4640*/  BSSY.RECONVERGENT B1, `(.L_x_16524) ;  /* 0x000004a000017945 */ /* 0x000fe40003800200 */
[----:B------:R-:W-:Y:S01]  /*4650*/  FFMA.FTZ R44, R44, R65, 1.1641532182693481445e-10 ;  /* 0x2f0000002c2c7423 */ /* 0x000fe20000010041 */
[----:B------:R-:W-:-:S04]  /*4660*/  FMUL.FTZ R25, R25, R22 ;  /* 0x0000001619197220 */ /* 0x000fc80000410000 */
[----:B------:R-:W-:-:S04]  /*4670*/  FSETP.GTU.FTZ.AND P2, PT, R44, R63, PT ;  /* 0x0000003f2c00720b */ /* 0x000fc80003f5c000 */
[----:B------:R-:W-:Y:S02]  /*4680*/  FSEL R44, R25, RZ, !P2 ;  /* 0x000000ff192c7208 */ /* 0x000fe40005000000 */
[----:B------:R-:W-:-:S03]  /*4690*/  PLOP3.LUT P2, PT, P2, PT, PT, 0x8, 0x80 ;  /* 0x000000000080781c */ /* 0x000fc6000174e170 */
[----:B------:R-:W-:Y:S01]  /*46a0*/  FADD.FTZ R25, R45, R44 ;  /* 0x0000002c2d197221 */ /* 0x000fe20000010000 */
        /* <DEDUP_REMOVED lines=11> */
.L_x_16526:
        /* <DEDUP_REMOVED lines=13> */
.L_x_16528:
[----:B------:R-:W-:Y:S05]  /*4830*/  BSYNC.RECONVERGENT B2 ;  /* 0x0000000000027941 */ /* 0x000fea0003800200 */
.L_x_16527:
        /* <DEDUP_REMOVED lines=42> */
.L_x_16525:
[----:B------:R-:W-:Y:S05]  /*4ae0*/  BSYNC.RECONVERGENT B1 ;  /* 0x0000000000017941 */ /* 0x000fea0003800200 */
.L_x_16524:
        /* <DEDUP_REMOVED lines=21> */
.L_x_16531:
        /* <DEDUP_REMOVED lines=13> */
.L_x_16533:
[----:B------:R-:W-:Y:S05]  /*4d10*/  BSYNC.RECONVERGENT B2 ;  /* 0x0000000000027941 */ /* 0x000fea0003800200 */
.L_x_16532:
        /* <DEDUP_REMOVED lines=42> */
.L_x_16530:
[----:B------:R-:W-:Y:S05]  /*4fc0*/  BSYNC.RECONVERGENT B1 ;  /* 0x0000000000017941 */ /* 0x000fea0003800200 */
.L_x_16529:
        /* <DEDUP_REMOVED lines=9> */
.L_x_16513:
        /* <DEDUP_REMOVED lines=16> */
.L_x_16537:
        /* <DEDUP_REMOVED lines=13> */
.L_x_16539:
[----:B------:R-:W-:Y:S05]  /*5230*/  BSYNC.RECONVERGENT B2 ;  /* 0x0000000000027941 */ /* 0x000fea0003800200 */
.L_x_16538:
        /* <DEDUP_REMOVED lines=40> */
[----:B------:R-:W-:-:S07]  /*54c0*/  LOP3.LUT R53, R44, UR34, R65, 0x96, !PT ;  /* 0x000000222c357c12 */ /* 0x000fce000f8e9641 */
.L_x_16536:
[----:B------:R-:W-:Y:S05]  /*54d0*/  BSYNC.RECONVERGENT B1 ;  /* 0x0000000000017941 */ /* 0x000fea0003800200 */
.L_x_16535:
[----:B------:R-:W0:Y:S01]  /*54e0*/  LDC R22, c[0x0][0x404] ;  /* 0x00010100ff167b82 */ /* 0x000e220000000800 */
[----:B------:R-:W-:Y:S01]  /*54f0*/  ISETP.NE.AND P2, PT, R46, 0x1, PT ;  /* 0x000000012e00780c */ /* 0x000fe20003f45270 */
[----:B-----5:R-:W-:Y:S01]  /*5500*/  FMUL.FTZ R63, R24, UR4 ;  /* 0x00000004183f7c20 */ /* 0x020fe20008410000 */
[----:B------:R-:W-:Y:S01]  /*5510*/  I2FP.F32.U32 R78, R45 ;  /* 0x0000002d004e7245 */ /* 0x000fe20000201000 */
[----:B------:R-:W-:Y:S01]  /*5520*/  IMAD.MOV.U32 R45, RZ, RZ, 0x2f800000 ;  /* 0x2f800000ff2d7424 */ /* 0x000fe200078e00ff */
[----:B------:R-:W-:Y:S01]  /*5530*/  BSSY.RECONVERGENT B1, `(.L_x_16540) ;  /* 0x0000048000017945 */ /* 0x000fe20003800200 */
[----:B------:R-:W-:Y:S02]  /*5540*/  MOV R47, R52 ;  /* 0x00000034002f7202 */ /* 0x000fe40000000f00 */
[----:B------:R-:W1:Y:S01]  /*5550*/  LDC R44, c[0x0][0x408] ;  /* 0x00010200ff2c7b82 */ /* 0x000e620000000800 */
[----:B------:R-:W-:-:S05]  /*5560*/  FFMA.FTZ R11, R78, R45, 1.1641532182693481445e-10 ;  /* 0x2f0000004e0b7423 */ /* 0x000fca000001002d */
[----:B0-----:R-:W-:Y:S01]  /*5570*/  FSETP.LE.FTZ.AND P1, PT, R11, R22, PT ;  /* 0x000000160b00720b */ /* 0x001fe20003f33000 */
[----:B------:R-:W-:Y:S02]  /*5580*/  IMAD.MOV.U32 R11, RZ, RZ, 0x2 ;  /* 0x00000002ff0b7424 */ /* 0x000fe400078e00ff */
[----:B-1----:R-:W-:Y:S01]  /*5590*/  FMUL.FTZ R24, R63, R44 ;  /* 0x0000002c3f187220 */ /* 0x002fe20000410000 */
        /* <DEDUP_REMOVED lines=9> */
.L_x_16542:
        /* <DEDUP_REMOVED lines=13> */
.L_x_16544:
[----:B------:R-:W-:Y:S05]  /*5700*/  BSYNC.RECONVERGENT B2 ;  /* 0x0000000000027941 */ /* 0x000fea0003800200 */
.L_x_16543:
        /* <DEDUP_REMOVED lines=42> */
.L_x_16541:
[----:B------:R-:W-:Y:S05]  /*59b0*/  BSYNC.RECONVERGENT B1 ;  /* 0x0000000000017941 */ /* 0x000fea0003800200 */
.L_x_16540:
[----:B------:R-:W-:Y:S01]  /*59c0*/  ISETP.NE.AND P3, PT, R11, 0x1, PT ;  /* 0x000000010b00780c */ /* 0x000fe20003f65270 */
[----:B------:R-:W-:Y:S01]  /*59d0*/  FMUL.FTZ R25, R25, UR4 ;  /* 0x0000000419197c20 */ /* 0x000fe20008410000 */
[----:B------:R-:W-:Y:S01]  /*59e0*/  I2FP.F32.U32 R46, R47 ;  /* 0x0000002f002e7245 */ /* 0x000fe20000201000 */
[----:B------:R-:W-:Y:S02]  /*59f0*/  BSSY.RECONVERGENT B1, `(.L_x_16545) ;  /* 0x0000047000017945 */ /* 0x000fe40003800200 */
[----:B------:R-:W-:Y:S02]  /*5a00*/  FMUL.FTZ R25, R25, R44 ;  /* 0x0000002c19197220 */ /* 0x000fe40000410000 */
[----:B------:R-:W-:Y:S01]  /*5a10*/  FFMA.FTZ R47, R46, R45, 1.1641532182693481445e-10 ;  /* 0x2f0000002e2f7423 */ /* 0x000fe2000001002d */
[----:B------:R-:W-:-:S04]  /*5a20*/  HFMA2 R46, -RZ, RZ, 0, 1.1920928955078125e-07 ;  /* 0x00000002ff2e7431 */ /* 0x000fc800000001ff */
        /* <DEDUP_REMOVED lines=11> */
.L_x_16547:
        /* <DEDUP_REMOVED lines=13> */
.L_x_16549:
[----:B------:R-:W-:Y:S05]  /*5bb0*/  BSYNC.RECONVERGENT B2 ;  /* 0x0000000000027941 */ /* 0x000fea0003800200 */
.L_x_16548:
        /* <DEDUP_REMOVED lines=42> */
.L_x_16546:
[----:B------:R-:W-:Y:S05]  /*5e60*/  BSYNC.RECONVERGENT B1 ;  /* 0x0000000000017941 */ /* 0x000fea0003800200 */
.L_x_16545:
[----:B------:R-:W-:Y:S01]  /*5e70*/  ISETP.NE.AND P4, PT, R46, 0x1, PT ;  /* 0x000000012e00780c */ /* 0x000fe20003f85270 */
[----:B------:R-:W-:Y:S01]  /*5e80*/  FMUL.FTZ R63, R26, UR4 ;  /* 0x000000041a3f7c20 */ /* 0x000fe20008410000 */
[----:B------:R-:W-:Y:S01]  /*5e90*/  I2FP.F32.U32 R78, R47 ;  /* 0x0000002f004e7245 */ /* 0x000fe20000201000 */
[----:B------:R-:W-:Y:S01]  /*5ea0*/  BSSY.RECONVERGENT B1, `(.L_x_16550) ;  /* 0x0000047000017945 */ /* 0x000fe20003800200 */
[----:B------:R-:W-:Y:S02]  /*5eb0*/  IMAD.MOV.U32 R47, RZ, RZ, R52 ;  /* 0x000000ffff2f7224 */ /* 0x000fe400078e0034 */
[----:B------:R-:W-:Y:S01]  /*5ec0*/  FMUL.FTZ R26, R63, R44 ;  /* 0x0000002c3f1a7220 */ /* 0x000fe20000410000 */
[----:B------:R-:W-:-:S05]  /*5ed0*/  FFMA.FTZ R11, R78, R45, 1.1641532182693481445e-10 ;  /* 0x2f0000004e0b7423 */ /* 0x000fca000001002d */
[----:B------:R-:W-:Y:S01]  /*5ee0*/  FSETP.LE.FTZ.AND P3, PT, R11, R22, PT ;  /* 0x000000160b00720b */ /* 0x000fe20003f73000 */
[----:B------:R-:W-:Y:S01]  /*5ef0*/  IMAD.MOV.U32 R11, RZ, RZ, 0x2 ;  /* 0x00000002ff0b7424 */ /* 0x000fe200078e00ff */
        /* <DEDUP_REMOVED lines=9> */
.L_x_16552:
        /* <DEDUP_REMOVED lines=13> */
.L_x_16554:
[----:B------:R-:W-:Y:S05]  /*6060*/  BSYNC.RECONVERGENT B2 ;  /* 0x0000000000027941 */ /* 0x000fea0003800200 */
.L_x_16553:
        /* <DEDUP_REMOVED lines=42> */
.L_x_16551:
[----:B------:R-:W-:Y:S05]  /*6310*/  BSYNC.RECONVERGENT B1 ;  /* 0x0000000000017941 */ /* 0x000fea0003800200 */
.L_x_16550:
[----:B------:R-:W-:Y:S01]  /*6320*/  I2FP.F32.U32 R46, R47 ;  /* 0x0000002f002e7245 */ /* 0x000fe20000201000 */
[----:B------:R-:W-:Y:S01]  /*6330*/  FMUL.FTZ R27, R27, UR4 ;  /* 0x000000041b1b7c20 */ /* 0x000fe20008410000 */
[----:B------:R-:W-:Y:S02]  /*6340*/  FSEL R24, R24, RZ, P1 ;  /* 0x000000ff18187208 */ /* 0x000fe40000800000 */
[----:B------:R-:W-:Y:S01]  /*6350*/  FSEL R25, R25, RZ, P2 ;  /* 0x000000ff19197208 */ /* 0x000fe20001000000 */
[----:B------:R-:W-:Y:S01]  /*6360*/  FFMA.FTZ R45, R46, R45, 1.1641532182693481445e-10 ;  /* 0x2f0000002e2d7423 */ /* 0x000fe2000001002d */
[----:B------:R-:W-:Y:S01]  /*6370*/  FMUL.FTZ R27, R27, R44 ;  /* 0x0000002c1b1b7220 */ /* 0x000fe20000410000 */
[----:B------:R-:W-:-:S03]  /*6380*/  FSEL R26, R26, RZ, P3 ;  /* 0x000000ff1a1a7208 */ /* 0x000fc60001800000 */
[----:B------:R-:W-:-:S04]  /*6390*/  FSETP.GTU.FTZ.AND P5, PT, R45, R22, PT ;  /* 0x000000162d00720b */ /* 0x000fc80003fbc000 */
[----:B------:R-:W-:Y:S02]  /*63a0*/  PLOP3.LUT P4, PT, P5, PT, PT, 0x8, 0x80 ;  /* 0x000000000080781c */ /* 0x000fe40002f8e170 */
[----:B------:R-:W-:-:S11]  /*63b0*/  FSEL R27, R27, RZ, !P5 ;  /* 0x000000ff1b1b7208 */ /* 0x000fd60006800000 */
.L_x_16534:
[----:B------:R-:W0:Y:S01]  /*63c0*/  LDC.64 R78, c[0x0][0x3a8] ;  /* 0x0000ea00ff4e7b82 */ /* 0x000e220000000a00 */
[----:B------:R-:W-:Y:S02]  /*63d0*/  SEL R22, RZ, 0x1000000, !P4 ;  /* 0x01000000ff167807 */ /* 0x000fe40006000000 */
[----:B------:R-:W-:Y:S02]  /*63e0*/  SEL R47, RZ, 0x10000, !P3 ;  /* 0x00010000ff2f7807 */ /* 0x000fe40005800000 */
[----:B------:R-:W-:-:S03]  /*63f0*/  SEL R46, RZ, 0x100, !P2 ;  /* 0x00000100ff2e7807 */ /* 0x000fc60005000000 */
[----:B------:R-:W1:Y:S01]  /*6400*/  LDC.64 R44, c[0x0][0x3b0] ;  /* 0x0000ec00ff2c7b82 */ /* 0x000e620000000a00 */
[----:B------:R-:W-:Y:S02]  /*6410*/  IADD3 R47, PT, PT, R46, R22, R47 ;  /* 0x000000162e2f7210 */ /* 0x000fe40007ffe02f */
[----:B------:R-:W-:-:S05]  /*6420*/  SEL R22, RZ, 0x1, !P1 ;  /* 0x00000001ff167807 */ /* 0x000fca0004800000 */
[----:B------:R-:W-:Y:S01]  /*6430*/  IMAD.IADD R47, R47, 0x1, R22 ;  /* 0x000000012f2f7824 */ /* 0x000fe200078e0216 */
[----:B------:R-:W-:Y:S01]  /*6440*/  MOV R22, R64 ;  /* 0x0000004000167202 */ /* 0x000fe20000000f00 */
[----:B0-----:R-:W-:-:S05]  /*6450*/  IMAD.WIDE.U32 R78, R62, 0x10, R78 ;  /* 0x000000103e4e7825 */ /* 0x001fca00078e004e */
[----:B------:R0:W-:Y:S01]  /*6460*/  STG.E.128 desc[UR6][R78.64], R24 ;  /* 0x000000184e007986 */ /* 0x0001e2000c101d06 */
[----:B-1----:R-:W-:-:S04]  /*6470*/  IMAD.WIDE.U32 R44, R62, 0x4, R44 ;  /* 0x000000043e2c7825 */ /* 0x002fc800078e002c */
[----:B------:R-:W-:Y:S01]  /*6480*/  VIADD R62, R62, 0x80 ;  /* 0x000000803e3e7836 */ /* 0x000fe20000000000 */
[----:B------:R0:W-:Y:S06]  /*6490*/  STG.E desc[UR6][R44.64], R47 ;  /* 0x0000002f2c007986 */ /* 0x0001ec000c101906 */
.L_x_16512:
[----:B------:R-:W-:Y:S05]  /*64a0*/  BSYNC.RECONVERGENT B0 ;  /* 0x0000000000007941 */ /* 0x000fea0003800200 */
.L_x_16511:
        /* <DEDUP_REMOVED lines=29> */
.L_x_16560:
        /* <DEDUP_REMOVED lines=13> */
.L_x_16562:
[----:B------:R-:W-:Y:S05]  /*6750*/  BSYNC.RECONVERGENT B2 ;  /* 0x0000000000027941 */ /* 0x000fea0003800200 */
.L_x_16561:
        /* <DEDUP_REMOVED lines=41> */
.L_x_16559:
[----:B------:R-:W-:Y:S05]  /*69f0*/  BSYNC.RECONVERGENT B1 ;  /* 0x0000000000017941 */ /* 0x000fea0003800200 */
.L_x_16558:
[----:B------:R-:W0:Y:S01]  /*6a00*/  LDC R22, c[0x0][0x408] ;  /* 0x00010200ff167b82 */ /* 0x000e220000000800 */
[----:B------:R-:W-:Y:S01]  /*6a10*/  I2FP.F32.U32 R11, R78 ;  /* 0x0000004e000b7245 */ /* 0x000fe20000201000 */
[----:B------:R-:W-:Y:S02]  /*6a20*/  IMAD.MOV.U32 R78, RZ, RZ, 0x2f800000 ;  /* 0x2f800000ff4e7424 */ /* 0x000fe400078e00ff */
[----:B-----5:R-:W-:Y:S01]  /*6a30*/  FMUL.FTZ R81, R28, UR4 ;  /* 0x000000041c517c20 */ /* 0x020fe20008410000 */
[----:B------:R-:W-:Y:S01]  /*6a40*/  ISETP.NE.AND P2, PT, R79, 0x1, PT ;  /* 0x000000014f00780c */ /* 0x000fe20003f45270 */
[----:B------:R-:W-:Y:S01]  /*6a50*/  BSSY.RECONVERGENT B1, `(.L_x_16563) ;  /* 0x000004b000017945 */ /* 0x000fe20003800200 */
[----:B------:R-:W-:Y:S01]  /*6a60*/  FFMA.FTZ R28, R11, R78, 1.1641532182693481445e-10 ;  /* 0x2f0000000b1c7423 */ /* 0x000fe2000001004e */
[----:B------:R-:W-:Y:S01]  /*6a70*/  HFMA2 R11, -RZ, RZ, 0, 1.1920928955078125e-07 ;  /* 0x00000002ff0b7431 */ /* 0x000fe200000001ff */
[----:B------:R-:W1:Y:S01]  /*6a80*/  LDC R65, c[0x0][0x404] ;  /* 0x00010100ff417b82 */ /* 0x000e620000000800 */
[----:B0-----:R-:W-:-:S02]  /*6a90*/  FMUL.FTZ R81, R81, R22 ;  /* 0x0000001651517220 */ /* 0x001fc40000410000 */
[----:B-1----:R-:W-:-:S04]  /*6aa0*/  FSETP.GTU.FTZ.AND P1, PT, R28, R65, PT ;  /* 0x000000411c00720b */ /* 0x002fc80003f3c000 */
        /* <DEDUP_REMOVED lines=13> */
.L_x_16565:
        /* <DEDUP_REMOVED lines=13> */
.L_x_16567:
[----:B------:R-:W-:Y:S05]  /*6c50*/  BSYNC.RECONVERGENT B2 ;  /* 0x0000000000027941 */ /* 0x000fea0003800200 */
.L_x_16566:
        /* <DEDUP_REMOVED lines=42> */
.L_x_16564:
[----:B------:R-:W-:Y:S05]  /*6f00*/  BSYNC.RECONVERGENT B1 ;  /* 0x0000000000017941 */ /* 0x000fea0003800200 */
.L_x_16563:
        /* <DEDUP_REMOVED lines=21> */
.L_x_16570:
        /* <DEDUP_REMOVED lines=13> */
.L_x_16572:
[----:B------:R-:W-:Y:S05]  /*7130*/  BSYNC.RECONVERGENT B2 ;  /* 0x0000000000027941 */ /* 0x000fea0003800200 */
.L_x_16571:
        /* <DEDUP_REMOVED lines=42> */
.L_x_16569:
[----:B------:R-:W-:Y:S05]  /*73e0*/  BSYNC.RECONVERGENT B1 ;  /* 0x0000000000017941 */ /* 0x000fea0003800200 */
.L_x_16568:
[----:B------:R-:W-:Y:S01]  /*73f0*/  I2FP.F32.U32 R11, R45 ;  /* 0x0000002d000b7245 */ /* 0x000fe20000201000 */
[----:B------:R-:W-:Y:S01]  /*7400*/  FMUL.FTZ R45, R30, UR4 ;  /* 0x000000041e2d7c20 */ /* 0x000fe20008410000 */
[----:B------:R-:W-:Y:S01]  /*7410*/  ISETP.NE.AND P4, PT, R44, 0x1, PT ;  /* 0x000000012c00780c */ /* 0x000fe20003f85270 */
[----:B------:R-:W-:Y:S02]  /*7420*/  BSSY.RECONVERGENT B1, `(.L_x_16573) ;  /* 0x000004a000017945 */ /* 0x000fe40003800200 */
[----:B------:R-:W-:Y:S01]  /*7430*/  FFMA.FTZ R30, R11, R78, 1.1641532182693481445e-10 ;  /* 0x2f0000000b1e7423 */ /* 0x000fe2000001004e */
[----:B------:R-:W-:Y:S01]  /*7440*/  FMUL.FTZ R45, R45, R22 ;  /* 0x000000162d2d7220 */ /* 0x000fe20000410000 */
[----:B------:R-:W-:-:S03]  /*7450*/  IMAD.MOV.U32 R11, RZ, RZ, 0x2 ;  /* 0x00000002ff0b7424 */ /* 0x000fc600078e00ff */
        /* <DEDUP_REMOVED lines=14> */
.L_x_16575:
        /* <DEDUP_REMOVED lines=13> */
.L_x_16577:
[----:B------:R-:W-:Y:S05]  /*7610*/  BSYNC.RECONVERGENT B2 ;  /* 0x0000000000027941 */ /* 0x000fea0003800200 */
.L_x_16576:
        /* <DEDUP_REMOVED lines=42> */
.L_x_16574:
[----:B------:R-:W-:Y:S05]  /*78c0*/  BSYNC.RECONVERGENT B1 ;  /* 0x0000000000017941 */ /* 0x000fea0003800200 */
.L_x_16573:
        /* <DEDUP_REMOVED lines=9> */
.L_x_16557:
[----:B------:R-:W-:Y:S01]  /*7960*/  ISETP.NE.AND P1, PT, R11, 0x1, PT ;  /* 0x000000010b00780c */ /* 0x000fe20003f25270 */
[----:B------:R-:W-:Y:S01]  /*7970*/  BSSY.RECONVERGENT B1, `(.L_x_16579) ;  /* 0x0000046000017945 */ /* 0x000fe20003800200 */
[----:B------:R-:W-:Y:S02]  /*7980*/  HFMA2 R46, -RZ, RZ, 0, 1.1920928955078125e-07 ;  /* 0x00000002ff2e7431 */ /* 0x000fe400000001ff */
[----:B0-----:R-:W-:Y:S02]  /*7990*/  IMAD.MOV.U32 R45, RZ, RZ, R52 ;  /* 0x000000ffff2d7224 */ /* 0x001fe400078e0034 */
        /* <DEDUP_REMOVED lines=12> */
.L_x_16581:
        /* <DEDUP_REMOVED lines=13> */
.L_x_16583:
[----:B------:R-:W-:Y:S05]  /*7b30*/  BSYNC.RECONVERGENT B2 ;  /* 0x0000000000027941 */ /* 0x000fea0003800200 */
.L_x_16582:
        /* <DEDUP_REMOVED lines=40> */
[----:B------:R-:W-:-:S07]  /*7dc0*/  LOP3.LUT R53, R44, UR34, R65, 0x96, !PT ;  /* 0x000000222c357c12 */ /* 0x000fce000f8e9641 */
.L_x_16580:
[----:B------:R-:W-:Y:S05]  /*7dd0*/  BSYNC.RECONVERGENT B1 ;  /* 0x0000000000017941 */ /* 0x000fea0003800200 */
.L_x_16579:
[----:B------:R-:W0:Y:S01]  /*7de0*/  LDC R44, c[0x0][0x404] ;  /* 0x00010100ff2c7b82 */ /* 0x000e220000000800 */
[----:B------:R-:W-:Y:S01]  /*7df0*/  ISETP.NE.AND P2, PT, R46, 0x1, PT ;  /* 0x000000012e00780c */ /* 0x000fe20003f45270 */
[----:B-----5:R-:W-:Y:S01]  /*7e00*/  FMUL.FTZ R65, R28, UR4 ;  /* 0x000000041c417c20 */ /* 0x020fe20008410000 */
[----:B------:R-:W-:Y:S01]  /*7e10*/  I2FP.F32.U32 R78, R45 ;  /* 0x0000002d004e7245 */ /* 0x000fe20000201000 */
[----:B------:R-:W-:Y:S01]  /*7e20*/  HFMA2 R45, -RZ, RZ, 0.1171875, 0 ;  /* 0x2f800000ff2d7431 */ /* 0x000fe200000001ff */
[----:B------:R-:W-:Y:S01]  /*7e30*/  BSSY.RECONVERGENT B1, `(.L_x_16584) ;  /* 0x0000048000017945 */ /* 0x000fe20003800200 */
[----:B------:R-:W-:Y:S02]  /*7e40*/  IMAD.MOV.U32 R47, RZ, RZ, R52 ;  /* 0x000000ffff2f7224 */ /* 0x000fe400078e0034 */
        /* <DEDUP_REMOVED lines=14> */
.L_x_16586:
        /* <DEDUP_REMOVED lines=13> */
.L_x_16588:
[----:B------:R-:W-:Y:S05]  /*8000*/  BSYNC.RECONVERGENT B2 ;  /* 0x0000000000027941 */ /* 0x000fea0003800200 */
.L_x_16587:
        /* <DEDUP_REMOVED lines=42> */
.L_x_16585:
[----:B------:R-:W-:Y:S05]  /*82b0*/  BSYNC.RECONVERGENT B1 ;  /* 0x0000000000017941 */ /* 0x000fea0003800200 */
.L_x_16584:
[----:B------:R-:W-:Y:S01]  /*82c0*/  ISETP.NE.AND P3, PT, R11, 0x1, PT ;  /* 0x000000010b00780c */ /* 0x000fe20003f65270 */
[----:B------:R-:W-:Y:S01]  /*82d0*/  FMUL.FTZ R29, R29, UR4 ;  /* 0x000000041d1d7c20 */ /* 0x000fe20008410000 */
[----:B------:R-:W-:Y:S01]  /*82e0*/  I2FP.F32.U32 R46, R47 ;  /* 0x0000002f002e7245 */ /* 0x000fe20000201000 */
[----:B------:R-:W-:Y:S02]  /*82f0*/  BSSY.RECONVERGENT B1, `(.L_x_16589) ;  /* 0x0000047000017945 */ /* 0x000fe40003800200 */
[----:B------:R-:W-:Y:S02]  /*8300*/  FMUL.FTZ R29, R29, R22 ;  /* 0x000000161d1d7220 */ /* 0x000fe40000410000 */
[----:B------:R-:W-:Y:S01]  /*8310*/  FFMA.FTZ R47, R46, R45, 1.1641532182693481445e-10 ;  /* 0x2f0000002e2f7423 */ /* 0x000fe2000001002d */
[----:B------:R-:W-:-:S04]  /*8320*/  IMAD.MOV.U32 R46, RZ, RZ, 0x2 ;  /* 0x00000002ff2e7424 */ /* 0x000fc800078e00ff */
        /* <DEDUP_REMOVED lines=11> */
.L_x_16591:
        /* <DEDUP_REMOVED lines=13> */
.L_x_16593:
[----:B------:R-:W-:Y:S05]  /*84b0*/  BSYNC.RECONVERGENT B2 ;  /* 0x0000000000027941 */ /* 0x000fea0003800200 */
.L_x_16592:
        /* <DEDUP_REMOVED lines=42> */
.L_x_16590:
[----:B------:R-:W-:Y:S05]  /*8760*/  BSYNC.RECONVERGENT B1 ;  /* 0x0000000000017941 */ /* 0x000fea0003800200 */
.L_x_16589:
        /* <DEDUP_REMOVED lines=18> */
.L_x_16596:
        /* <DEDUP_REMOVED lines=13> */
.L_x_16598:
[----:B------:R-:W-:Y:S05]  /*8960*/  BSYNC.RECONVERGENT B2 ;  /* 0x0000000000027941 */ /* 0x000fea0003800200 */
.L_x_16597:
        /* <DEDUP_REMOVED lines=42> */
.L_x_16595:
[----:B------:R-:W-:Y:S05]  /*8c10*/  BSYNC.RECONVERGENT B1 ;  /* 0x0000000000017941 */ /* 0x000fea0003800200 */
.L_x_16594:
        /* <DEDUP_REMOVED lines=8> */
[----:B------:R-:W-:Y:S02]  /*8ca0*/  FSEL R31, R31, RZ, !P4 ;  /* 0x000000ff1f1f7208 */ /* 0x000fe40006000000 */
[----:B------:R-:W-:-:S13]  /*8cb0*/  PLOP3.LUT P4, PT, P4, PT, PT, 0x8, 0x80 ;  /* 0x000000000080781c */ /* 0x000fda000278e170 */
.L_x_16578:
        /* <DEDUP_REMOVED lines=14> */
.L_x_16556:
[----:B------:R-:W-:Y:S05]  /*8da0*/  BSYNC.RECONVERGENT B0 ;  /* 0x0000000000007941 */ /* 0x000fea0003800200 */
.L_x_16555:
        /* <DEDUP_REMOVED lines=10> */
[----:B0-2---:R-:W0:Y:S02]  /*8e50*/  LDC.64 R44, c[0x0][0x3a0] ;  /* 0x0000e800ff2c7b82 */ /* 0x005e240000000a00 */
[----:B0-----:R-:W-:-:S06]  /*8e60*/  IMAD.WIDE.U32 R44, R62, 0x10, R44 ;  /* 0x000000103e2c7825 */ /* 0x001fcc00078e002c */
[----:B------:R-:W5:Y:S01]  /*8e70*/  LDG.E.128 R44, desc[UR6][R44.64] ;  /* 0x000000062c2c7981 */ /* 0x000f62000c1e1d00 */
        /* <DEDUP_REMOVED lines=16> */
.L_x_16604:
        /* <DEDUP_REMOVED lines=13> */
.L_x_16606:
[----:B------:R-:W-:Y:S05]  /*9050*/  BSYNC.RECONVERGENT B2 ;  /* 0x0000000000027941 */ /* 0x000fea0003800200 */
.L_x_16605:
        /* <DEDUP_REMOVED lines=41> */
.L_x_16603:
[----:B------:R-:W-:Y:S05]  /*92f0*/  BSYNC.RECONVERGENT B1 ;  /* 0x0000000000017941 */ /* 0x000fea0003800200 */
.L_x_16602:
        /* <DEDUP_REMOVED lines=24> */
.L_x_16609:
        /* <DEDUP_REMOVED lines=13> */
.L_x_16611:
[----:B------:R-:W-:Y:S05]  /*9550*/  BSYNC.RECONVERGENT B2 ;  /* 0x0000000000027941 */ /* 0x000fea0003800200 */
.L_x_16610:
        /* <DEDUP_REMOVED lines=42> */
.L_x_16608:
[----:B------:R-:W-:Y:S05]  /*9800*/  BSYNC.RECONVERGENT B1 ;  /* 0x0000000000017941 */ /* 0x000fea0003800200 */
.L_x_16607:
        /* <DEDUP_REMOVED lines=21> */
.L_x_16614:
        /* <DEDUP_REMOVED lines=13> */
.L_x_16616:
[----:B------:R-:W-:Y:S05]  /*9a30*/  BSYNC.RECONVERGENT B2 ;  /* 0x0000000000027941 */ /* 0x000fea0003800200 */
.L_x_16615:
        /* <DEDUP_REMOVED lines=42> */
.L_x_16613:
[----:B------:R-:W-:Y:S05]  /*9ce0*/  BSYNC.RECONVERGENT B1 ;  /* 0x0000000000017941 */ /* 0x000fea0003800200 */
.L_x_16612:
[----:B------:R-:W-:Y:S01]  /*9cf0*/  I2FP.F32.U32 R80, R45 ;  /* 0x0000002d00507245 */ /* 0x000fe20000201000 */
[----:B------:R-:W-:Y:S01]  /*9d00*/  FMUL.FTZ R11, R34, UR4 ;  /* 0x00000004220b7c20 */ /* 0x000fe20008410000 */
[----:B------:R-:W-:Y:S01]  /*9d10*/  ISETP.NE.AND P4, PT, R44, 0x1, PT ;  /* 0x000000012c00780c */ /* 0x000fe20003f85270 */
[----:B------:R-:W-:Y:S01]  /*9d20*/  BSSY.RECONVERGENT B1, `(.L_x_16617) ;  /* 0x000004a000017945 */ /* 0x000fe20003800200 */
[----:B------:R-:W-:Y:S01]  /*9d30*/  MOV R45, R52 ;  /* 0x00000034002d7202 */ /* 0x000fe20000000f00 */
[----:B------:R-:W-:Y:S01]  /*9d40*/  FFMA.FTZ R80, R80, R79, 1.1641532182693481445e-10 ;  /* 0x2f00000050507423 */ /* 0x000fe2000001004f */
[----:B------:R-:W-:-:S04]  /*9d50*/  FMUL.FTZ R11, R11, R22 ;  /* 0x000000160b0b7220 */ /* 0x000fc80000410000 */
        /* <DEDUP_REMOVED lines=14> */
.L_x_16619:
        /* <DEDUP_REMOVED lines=13> */
.L_x_16621:
[----:B------:R-:W-:Y:S05]  /*9f10*/  BSYNC.RECONVERGENT B2 ;  /* 0x0000000000027941 */ /* 0x000fea0003800200 */
.L_x_16620:
        /* <DEDUP_REMOVED lines=42> */
.L_x_16618:
[----:B------:R-:W-:Y:S05]  /*a1c0*/  BSYNC.RECONVERGENT B1 ;  /* 0x0000000000017941 */ /* 0x000fea0003800200 */
.L_x_16617:
        /* <DEDUP_REMOVED lines=9> */
.L_x_16601:
[----:B------:R-:W-:Y:S01]  /*a260*/  ISETP.NE.AND P1, PT, R11, 0x1, PT ;  /* 0x000000010b00780c */ /* 0x000fe20003f25270 */
[----:B------:R-:W-:Y:S01]  /*a270*/  BSSY.RECONVERGENT B1, `(.L_x_16623) ;  /* 0x0000046000017945 */ /* 0x000fe20003800200 */
[----:B------:R-:W-:Y:S01]  /*a280*/  IMAD.MOV.U32 R46, RZ, RZ, 0x2 ;  /* 0x00000002ff2e7424 */ /* 0x000fe200078e00ff */
[----:B0-2---:R-:W-:Y:S01]  /*a290*/  MOV R45, R52 ;  /* 0x00000034002d7202 */ /* 0x005fe20000000f00 */
        /* <DEDUP_REMOVED lines=12> */
.L_x_16625:
        /* <DEDUP_REMOVED lines=13> */
.L_x_16627:
[----:B------:R-:W-:Y:S05]  /*a430*/  BSYNC.RECONVERGENT B2 ;  /* 0x0000000000027941 */ /* 0x000fea0003800200 */
.L_x_16626:
        /* <DEDUP_REMOVED lines=41> */
.L_x_16624:
[----:B------:R-:W-:Y:S05]  /*a6d0*/  BSYNC.RECONVERGENT B1 ;  /* 0x0000000000017941 */ /* 0x000fea0003800200 */
.L_x_16623:
[----:B------:R-:W0:Y:S01]  /*a6e0*/  LDC R44, c[0x0][0x404] ;  /* 0x00010100ff2c7b82 */ /* 0x000e220000000800 */
[----:B------:R-:W-:Y:S01]  /*a6f0*/  ISETP.NE.AND P2, PT, R46, 0x1, PT ;  /* 0x000000012e00780c */ /* 0x000fe20003f45270 */
[----:B-----5:R-:W-:Y:S01]  /*a700*/  FMUL.FTZ R65, R32, UR4 ;  /* 0x0000000420417c20 */ /* 0x020fe20008410000 */
[----:B------:R-:W-:Y:S01]  /*a710*/  I2FP.F32.U32 R80, R45 ;  /* 0x0000002d00507245 */ /* 0x000fe20000201000 */
[----:B------:R-:W-:Y:S01]  /*a720*/  IMAD.MOV.U32 R45, RZ, RZ, 0x2f800000 ;  /* 0x2f800000ff2d7424 */ /* 0x000fe200078e00ff */
[----:B------:R-:W-:Y:S01]  /*a730*/  BSSY.RECONVERGENT B1, `(.L_x_16628) ;  /* 0x0000048000017945 */ /* 0x000fe20003800200 */
[----:B------:R-:W-:Y:S02]  /*a740*/  IMAD.MOV.U32 R47, RZ, RZ, R52 ;  /* 0x000000ffff2f7224 */ /* 0x000fe400078e0034 */
[----:B------:R-:W1:Y:S01]  /*a750*/  LDC R22, c[0x0][0x408] ;  /* 0x00010200ff167b82 */ /* 0x000e620000000800 */
[----:B------:R-:W-:-:S05]  /*a760*/  FFMA.FTZ R11, R80, R45, 1.1641532182693481445e-10 ;  /* 0x2f000000500b7423 */ /* 0x000fca000001002d */
[----:B0-----:R-:W-:Y:S02]  /*a770*/  FSETP.LE.FTZ.AND P1, PT, R11, R44, PT ;  /* 0x0000002c0b00720b */ /* 0x001fe40003f33000 */
[----:B------:R-:W-:Y:S01]  /*a780*/  MOV R11, 0x2 ;  /* 0x00000002000b7802 */ /* 0x000fe20000000f00 */
[----:B-1----:R-:W-:Y:S01]  /*a790*/  FMUL.FTZ R32, R65, R22 ;  /* 0x0000001641207220 */ /* 0x002fe20000410000 */
        /* <DEDUP_REMOVED lines=9> */
.L_x_16630:
        /* <DEDUP_REMOVED lines=13> */
.L_x_16632:
[----:B------:R-:W-:Y:S05]  /*a900*/  BSYNC.RECONVERGENT B2 ;  /* 0x0000000000027941 */ /* 0x000fea0003800200 */
.L_x_16631:
        /* <DEDUP_REMOVED lines=42> */
.L_x_16629:
[----:B------:R-:W-:Y:S05]  /*abb0*/  BSYNC.RECONVERGENT B1 ;  /* 0x0000000000017941 */ /* 0x000fea0003800200 */
.L_x_16628:
        /* <DEDUP_REMOVED lines=18> */
.L_x_16635:
        /* <DEDUP_REMOVED lines=13> */
.L_x_16637:
[----:B------:R-:W-:Y:S05]  /*adb0*/  BSYNC.RECONVERGENT B2 ;  /* 0x0000000000027941 */ /* 0x000fea0003800200 */
.L_x_16636:
        /* <DEDUP_REMOVED lines=42> */
.L_x_16634:
[----:B------:R-:W-:Y:S05]  /*b060*/  BSYNC.RECONVERGENT B1 ;  /* 0x0000000000017941 */ /* 0x000fea0003800200 */
.L_x_16633:
[----:B------:R-:W-:Y:S01]  /*b070*/  ISETP.NE.AND P4, PT, R46, 0x1, PT ;  /* 0x000000012e00780c */ /* 0x000fe20003f85270 */
[----:B------:R-:W-:Y:S01]  /*b080*/  FMUL.FTZ R65, R34, UR4 ;  /* 0x0000000422417c20 */ /* 0x000fe20008410000 */
[----:B------:R-:W-:Y:S01]  /*b090*/  I2FP.F32.U32 R80, R47 ;  /* 0x0000002f00507245 */ /* 0x000fe20000201000 */
[----:B------:R-:W-:Y:S01]  /*b0a0*/  BSSY.RECONVERGENT B1, `(.L_x_16638) ;  /* 0x0000047000017945 */ /* 0x000fe20003800200 */
[----:B------:R-:W-:Y:S02]  /*b0b0*/  HFMA2 R11, -RZ, RZ, 0, 1.1920928955078125e-07 ;  /* 0x00000002ff0b7431 */ /* 0x000fe400000001ff */
        /* <DEDUP_REMOVED lines=13> */
.L_x_16640:
        /* <DEDUP_REMOVED lines=13> */
.L_x_16642:
[----:B------:R-:W-:Y:S05]  /*b260*/  BSYNC.RECONVERGENT B2 ;  /* 0x0000000000027941 */ /* 0x000fea0003800200 */
.L_x_16641:
        /* <DEDUP_REMOVED lines=42> */
.L_x_16639:
[----:B------:R-:W-:Y:S05]  /*b510*/  BSYNC.RECONVERGENT B1 ;  /* 0x0000000000017941 */ /* 0x000fea0003800200 */
.L_x_16638:
        /* <DEDUP_REMOVED lines=10> */
.L_x_16622:
        /* <DEDUP_REMOVED lines=9> */
[----:B0-----:R-:W-:-:S05]  /*b650*/  IMAD.WIDE.U32 R80, R62, 0x10, R80 ;  /* 0x000000103e507825 */ /* 0x001fca00078e0050 */
[----:B------:R3:W-:Y:S01]  /*b660*/  STG.E.128 desc[UR6][R80.64], R32 ;  /* 0x0000002050007986 */ /* 0x0007e2000c101d06 */
[C---:B-1----:R-:W-:Y:S01]  /*b670*/  IMAD.WIDE.U32 R46, R62.reuse, 0x4, R46 ;  /* 0x000000043e2e7825 */ /* 0x042fe200078e002e */
[----:B------:R-:W-:-:S04]  /*b680*/  IADD3 R62, PT, PT, R62, 0x80, RZ ;  /* 0x000000803e3e7810 */ /* 0x000fc80007ffe0ff */
[----:B------:R3:W-:Y:S03]  /*b690*/  STG.E desc[UR6][R46.64], R45 ;  /* 0x0000002d2e007986 */ /* 0x0007e6000c101906 */
.L_x_16600:
[----:B------:R-:W-:Y:S05]  /*b6a0*/  BSYNC.RECONVERGENT B0 ;  /* 0x0000000000007941 */ /* 0x000fea0003800200 */
.L_x_16599:
        /* <DEDUP_REMOVED lines=10> */
[----:B0-23--:R-:W0:Y:S02]  /*b750*/  LDC.64 R44, c[0x0][0x3a0] ;  /* 0x0000e800ff2c7b82 */ /* 0x00de240000000a00 */
        /* <DEDUP_REMOVED lines=18> */
.L_x_16648:
        /* <DEDUP_REMOVED lines=13> */
.L_x_16650:
[----:B------:R-:W-:Y:S05]  /*b950*/  BSYNC.RECONVERGENT B2 ;  /* 0x0000000000027941 */ /* 0x000fea0003800200 */
.L_x_16649:
        /* <DEDUP_REMOVED lines=42> */
.L_x_16647:
[----:B------:R-:W-:Y:S05]  /*bc00*/  BSYNC.RECONVERGENT B1 ;  /* 0x0000000000017941 */ /* 0x000fea0003800200 */
.L_x_16646:
        /* <DEDUP_REMOVED lines=8> */
[----:B------:R-:W-:Y:S02]  /*bc90*/  IMAD.MOV.U32 R11, RZ, RZ, 0x2 ;  /* 0x00000002ff0b7424 */ /* 0x000fe400078e00ff */
[----:B0-----:R-:W-:Y:S01]  /*bca0*/  FMUL.FTZ R83, R83, R22 ;  /* 0x0000001653537220 */ /* 0x001fe20000410000 */
[----:B-1----:R-:W-:-:S04]  /*bcb0*/  FSETP.GTU.FTZ.AND P1, PT, R36, R79, PT ;  /* 0x0000004f2400720b */ /* 0x002fc80003f3c000 */
        /* <DEDUP_REMOVED lines=13> */
.L_x_16653:
        /* <DEDUP_REMOVED lines=13> */
.L_x_16655:
[----:B------:R-:W-:Y:S05]  /*be60*/  BSYNC.RECONVERGENT B2 ;  /* 0x0000000000027941 */ /* 0x000fea0003800200 */
.L_x_16654:
        /* <DEDUP_REMOVED lines=42> */
.L_x_16652:
[----:B------:R-:W-:Y:S05]  /*c110*/  BSYNC.RECONVERGENT B1 ;  /* 0x0000000000017941 */ /* 0x000fea0003800200 */
.L_x_16651:
[----:B------:R-:W-:Y:S01]  /*c120*/  I2FP.F32.U32 R81, R44 ;  /* 0x0000002c00517245 */ /* 0x000fe20000201000 */
[----:B------:R-:W-:Y:S01]  /*c130*/  FMUL.FTZ R37, R37, UR4 ;  /* 0x0000000425257c20 */ /* 0x000fe20008410000 */
[----:B------:R-:W-:Y:S01]  /*c140*/  ISETP.NE.AND P3, PT, R11, 0x1, PT ;  /* 0x000000010b00780c */ /* 0x000fe20003f65270 */
[----:B------:R-:W-:Y:S02]  /*c150*/  BSSY.RECONVERGENT B1, `(.L_x_16656) ;  /* 0x000004a000017945 */ /* 0x000fe40003800200 */
[----:B------:R-:W-:Y:S01]  /*c160*/  FFMA.FTZ R44, R81, R80, 1.1641532182693481445e-10 ;  /* 0x2f000000512c7423 */ /* 0x000fe20000010050 */
[----:B------:R-:W-:Y:S01]  /*c170*/  FMUL.FTZ R37, R37, R22 ;  /* 0x0000001625257220 */ /* 0x000fe20000410000 */
[----:B------:R-:W-:-:S03]  /*c180*/  MOV R81, R52 ;  /* 0x0000003400517202 */ /* 0x000fc60000000f00 */
        /* <DEDUP_REMOVED lines=14> */
.L_x_16658:
        /* <DEDUP_REMOVED lines=13> */
.L_x_16660:
[----:B------:R-:W-:Y:S05]  /*c340*/  BSYNC.RECONVERGENT B2 ;  /* 0x0000000000027941 */ /* 0x000fea0003800200 */
.L_x_16659:
        /* <DEDUP_REMOVED lines=42> */
.L_x_16657:
[----:B------:R-:W-:Y:S05]  /*c5f0*/  BSYNC.RECONVERGENT B1 ;  /* 0x0000000000017941 */ /* 0x000fea0003800200 */
.L_x_16656:
        /* <DEDUP_REMOVED lines=9> */
[----:B------:R-:W-:Y:S02]  /*c690*/  MOV R45, R52 ;  /* 0x00000034002d7202 */ /* 0x000fe40000000f00 */
[----:B------:R-:W-:Y:S01]  /*c6a0*/  PLOP3.LUT P3, PT, P3, PT, PT, 0x8, 0x80 ;  /* 0x000000000080781c */ /* 0x000fe20001f6e170 */
[----:B------:R-:W-:Y:S01]  /*c6b0*/  FADD.FTZ R38, R46, R81 ;  /* 0x000000512e267221 */ /* 0x000fe20000010000 */
        /* <DEDUP_REMOVED lines=9> */
.L_x_16663:
        /* <DEDUP_REMOVED lines=13> */
.L_x_16665:
[----:B------:R-:W-:Y:S05]  /*c820*/  BSYNC.RECONVERGENT B2 ;  /* 0x0000000000027941 */ /* 0x000fea0003800200 */
.L_x_16664:
        /* <DEDUP_REMOVED lines=39> */
[----:B------:R-:W-:Y:S02]  /*caa0*/  LOP3.LUT R53, R82, UR34, R45, 0x96, !PT ;  /* 0x0000002252357c12 */ /* 0x000fe4000f8e962d */
[----:B------:R-:W-:Y:S01]  /*cab0*/  MOV R45, R78 ;  /* 0x0000004e002d7202 */ /* 0x000fe20000000f00 */
[----:B------:R-:W-:-:S07]  /*cac0*/  IMAD.MOV.U32 R78, RZ, RZ, R44 ;  /* 0x000000ffff4e7224 */ /* 0x000fce00078e002c */
.L_x_16662:
[----:B------:R-:W-:Y:S05]  /*cad0*/  BSYNC.RECONVERGENT B1 ;  /* 0x0000000000017941 */ /* 0x000fea0003800200 */
.L_x_16661:
        /* <DEDUP_REMOVED lines=9> */
.L_x_16645:
[----:B------:R-:W-:Y:S01]  /*cb70*/  ISETP.NE.AND P1, PT, R11, 0x1, PT ;  /* 0x000000010b00780c */ /* 0x000fe20003f25270 */
[----:B------:R-:W-:Y:S01]  /*cb80*/  BSSY.RECONVERGENT B1, `(.L_x_16667) ;  /* 0x0000046000017945 */ /* 0x000fe20003800200 */
[----:B0-23--:R-:W-:Y:S01]  /*cb90*/  IMAD.MOV.U32 R45, RZ, RZ, 0x2 ;  /* 0x00000002ff2d7424 */ /* 0x00dfe200078e00ff */
        /* <DEDUP_REMOVED lines=13> */
.L_x_16669:
        /* <DEDUP_REMOVED lines=13> */
.L_x_16671:
[----:B------:R-:W-:Y:S05]  /*cd40*/  BSYNC.RECONVERGENT B2 ;  /* 0x0000000000027941 */ /* 0x000fea0003800200 */
.L_x_16670:
        /* <DEDUP_REMOVED lines=41> */
.L_x_16668:
[----:B------:R-:W-:Y:S05]  /*cfe0*/  BSYNC.RECONVERGENT B1 ;  /* 0x0000000000017941 */ /* 0x000fea0003800200 */
.L_x_16667:
[----:B------:R-:W0:Y:S01]  /*cff0*/  LDC R44, c[0x0][0x404] ;  /* 0x00010100ff2c7b82 */ /* 0x000e220000000800 */
[----:B------:R-:W-:Y:S01]  /*d000*/  ISETP.NE.AND P2, PT, R45, 0x1, PT ;  /* 0x000000012d00780c */ /* 0x000fe20003f45270 */
[----:B------:R-:W-:Y:S01]  /*d010*/  IMAD.MOV.U32 R11, RZ, RZ, 0x2f800000 ;  /* 0x2f800000ff0b7424 */ /* 0x000fe200078e00ff */
[----:B------:R-:W-:Y:S01]  /*d020*/  I2FP.F32.U32 R46, R46 ;  /* 0x0000002e002e7245 */ /* 0x000fe20000201000 */
[----:B-----5:R-:W-:Y:S01]  /*d030*/  FMUL.FTZ R79, R36, UR4 ;  /* 0x00000004244f7c20 */ /* 0x020fe20008410000 */
[----:B------:R-:W-:Y:S03]  /*d040*/  BSSY.RECONVERGENT B1, `(.L_x_16672) ;  /* 0x0000048000017945 */ /* 0x000fe60003800200 */
[----:B------:R-:W1:Y:S01]  /*d050*/  LDC R22, c[0x0][0x408] ;  /* 0x00010200ff167b82 */ /* 0x000e620000000800 */
[----:B------:R-:W-:Y:S01]  /*d060*/  FFMA.FTZ R47, R46, R11, 1.1641532182693481445e-10 ;  /* 0x2f0000002e2f7423 */ /* 0x000fe2000001000b */
[----:B------:R-:W-:-:S04]  /*d070*/  MOV R46, 0x2 ;  /* 0x00000002002e7802 */ /* 0x000fc80000000f00 */
[----:B0-----:R-:W-:Y:S01]  /*d080*/  FSETP.LE.FTZ.AND P1, PT, R47, R44, PT ;  /* 0x0000002c2f00720b */ /* 0x001fe20003f33000 */
[----:B------:R-:W-:Y:S02]  /*d090*/  IMAD.MOV.U32 R47, RZ, RZ, R52 ;  /* 0x000000ffff2f7224 */ /* 0x000fe400078e0034 */
        /* <DEDUP_REMOVED lines=10> */
.L_x_16674:
        /* <DEDUP_REMOVED lines=13> */
.L_x_16676:
[----:B------:R-:W-:Y:S05]  /*d210*/  BSYNC.RECONVERGENT B2 ;  /* 0x0000000000027941 */ /* 0x000fea0003800200 */
.L_x_16675:
        /* <DEDUP_REMOVED lines=42> */
.L_x_16673:
[----:B------:R-:W-:Y:S05]  /*d4c0*/  BSYNC.RECONVERGENT B1 ;  /* 0x0000000000017941 */ /* 0x000fea0003800200 */
.L_x_16672:
        /* <DEDUP_REMOVED lines=18> */
.L_x_16679:
        /* <DEDUP_REMOVED lines=13> */
.L_x_16681:
[----:B------:R-:W-:Y:S05]  /*d6c0*/  BSYNC.RECONVERGENT B2 ;  /* 0x0000000000027941 */ /* 0x000fea0003800200 */
.L_x_16680:
        /* <DEDUP_REMOVED lines=42> */
.L_x_16678:
[----:B------:R-:W-:Y:S05]  /*d970*/  BSYNC.RECONVERGENT B1 ;  /* 0x0000000000017941 */ /* 0x000fea0003800200 */
.L_x_16677:
[----:B------:R-:W-:Y:S01]  /*d980*/  ISETP.NE.AND P4, PT, R45, 0x1, PT ;  /* 0x000000012d00780c */ /* 0x000fe20003f85270 */
[----:B------:R-:W-:Y:S01]  /*d990*/  BSSY.RECONVERGENT B1, `(.L_x_16682) ;  /* 0x0000049000017945 */ /* 0x000fe20003800200 */
[----:B------:R-:W-:Y:S01]  /*d9a0*/  I2FP.F32.U32 R46, R47 ;  /* 0x0000002f002e7245 */ /* 0x000fe20000201000 */
[----:B------:R-:W-:-:S04]  /*d9b0*/  FMUL.FTZ R47, R38, UR4 ;  /* 0x00000004262f7c20 */ /* 0x000fc80008410000 */
[----:B------:R-:W-:Y:S01]  /*d9c0*/  FFMA.FTZ R79, R46, R11, 1.1641532182693481445e-10 ;  /* 0x2f0000002e4f7423 */ /* 0x000fe2000001000b */
[----:B------:R-:W-:Y:S02]  /*d9d0*/  HFMA2 R11, -RZ, RZ, 0, 1.1920928955078125e-07 ;  /* 0x00000002ff0b7431 */ /* 0x000fe400000001ff */
[----:B------:R-:W-:Y:S02]  /*d9e0*/  IMAD.MOV.U32 R46, RZ, RZ, R52 ;  /* 0x000000ffff2e7224 */ /* 0x000fe400078e0034 */
        /* <DEDUP_REMOVED lines=11> */
.L_x_16684:
        /* <DEDUP_REMOVED lines=13> */
.L_x_16686:
[----:B------:R-:W-:Y:S05]  /*db70*/  BSYNC.RECONVERGENT B2 ;  /* 0x0000000000027941 */ /* 0x000fea0003800200 */
.L_x_16685:
        /* <DEDUP_REMOVED lines=42> */
.L_x_16683:
[----:B------:R-:W-:Y:S05]  /*de20*/  BSYNC.RECONVERGENT B1 ;  /* 0x0000000000017941 */ /* 0x000fea0003800200 */
.L_x_16682:
[----:B------:R-:W-:Y:S01]  /*de30*/  I2FP.F32.U32 R46, R46 ;  /* 0x0000002e002e7245 */ /* 0x000fe20000201000 */
[----:B------:R-:W-:Y:S02]  /*de40*/  HFMA2 R45, -RZ, RZ, 0.1171875, 0 ;  /* 0x2f800000ff2d7431 */ /* 0x000fe400000001ff */
        /* <DEDUP_REMOVED lines=9> */
.L_x_16666:
        /* <DEDUP_REMOVED lines=14> */
.L_x_16644:
[----:B------:R-:W-:Y:S05]  /*dfc0*/  BSYNC.RECONVERGENT B0 ;  /* 0x0000000000007941 */ /* 0x000fea0003800200 */
.L_x_16643:
        /* <DEDUP_REMOVED lines=9> */
[----:B0-234-:R-:W0:Y:S02]  /*e060*/  LDC.64 R44, c[0x0][0x3a0] ;  /* 0x0000e800ff2c7b82 */ /* 0x01de240000000a00 */
        /* <DEDUP_REMOVED lines=18> */
.L_x_16692:
        /* <DEDUP_REMOVED lines=13> */
.L_x_16694:
[----:B------:R-:W-:Y:S05]  /*e260*/  BSYNC.RECONVERGENT B2 ;  /* 0x0000000000027941 */ /* 0x000fea0003800200 */
.L_x_16693:
        /* <DEDUP_REMOVED lines=42> */
.L_x_16691:
[----:B------:R-:W-:Y:S05]  /*e510*/  BSYNC.RECONVERGENT B1 ;  /* 0x0000000000017941 */ /* 0x000fea0003800200 */
.L_x_16690:
[----:B------:R-:W0:Y:S01]  /*e520*/  LDC R22, c[0x0][0x408] ;  /* 0x00010200ff167b82 */ /* 0x000e220000000800 */
[----:B------:R-:W-:Y:S01]  /*e530*/  I2FP.F32.U32 R11, R80 ;  /* 0x00000050000b7245 */ /* 0x000fe20000201000 */
[----:B------:R-:W-:Y:S02]  /*e540*/  IMAD.MOV.U32 R80, RZ, RZ, 0x2f800000 ;  /* 0x2f800000ff507424 */ /* 0x000fe400078e00ff */
[----:B-----5:R-:W-:Y:S01]  /*e550*/  FMUL.FTZ R83, R40, UR4 ;  /* 0x0000000428537c20 */ /* 0x020fe20008410000 */
[----:B------:R-:W-:Y:S01]  /*e560*/  ISETP.NE.AND P3, PT, R81, 0x1, PT ;  /* 0x000000015100780c */ /* 0x000fe20003f65270 */
[----:B------:R-:W-:Y:S01]  /*e570*/  BSSY.RECONVERGENT B1, `(.L_x_16695) ;  /* 0x000004b000017945 */ /* 0x000fe20003800200 */
[----:B------:R-:W-:Y:S01]  /*e580*/  FFMA.FTZ R40, R11, R80, 1.1641532182693481445e-10 ;  /* 0x2f0000000b287423 */ /* 0x000fe20000010050 */
[----:B------:R-:W-:Y:S01]  /*e590*/  MOV R11, 0x2 ;  /* 0x00000002000b7802 */ /* 0x000fe20000000f00 */
[----:B------:R-:W1:Y:S01]  /*e5a0*/  LDC R79, c[0x0][0x404] ;  /* 0x00010100ff4f7b82 */ /* 0x000e620000000800 */
[----:B------:R-:W-:-:S02]  /*e5b0*/  IMAD.MOV.U32 R82, RZ, RZ, R52 ;  /* 0x000000ffff527224 */ /* 0x000fc400078e0034 */
[----:B0-----:R-:W-:Y:S01]  /*e5c0*/  FMUL.FTZ R83, R83, R22 ;  /* 0x0000001653537220 */ /* 0x001fe20000410000 */
[----:B-1----:R-:W-:-:S04]  /*e5d0*/  FSETP.GTU.FTZ.AND P2, PT, R40, R79, PT ;  /* 0x0000004f2800720b */ /* 0x002fc80003f5c000 */
        /* <DEDUP_REMOVED lines=12> */
.L_x_16697:
        /* <DEDUP_REMOVED lines=13> */
.L_x_16699:
[----:B------:R-:W-:Y:S05]  /*e770*/  BSYNC.RECONVERGENT B2 ;  /* 0x0000000000027941 */ /* 0x000fea0003800200 */
.L_x_16698:
        /* <DEDUP_REMOVED lines=42> */
.L_x_16696:
[----:B------:R-:W-:Y:S05]  /*ea20*/  BSYNC.RECONVERGENT B1 ;  /* 0x0000000000017941 */ /* 0x000fea0003800200 */
.L_x_16695:
[----:B------:R-:W-:Y:S01]  /*ea30*/  I2FP.F32.U32 R81, R82 ;  /* 0x0000005200517245 */ /* 0x000fe20000201000 */
[----:B------:R-:W-:Y:S01]  /*ea40*/  FMUL.FTZ R41, R41, UR4 ;  /* 0x0000000429297c20 */ /* 0x000fe20008410000 */
[----:B------:R-:W-:Y:S01]  /*ea50*/  ISETP.NE.AND P4, PT, R11, 0x1, PT ;  /* 0x000000010b00780c */ /* 0x000fe20003f85270 */
[----:B------:R-:W-:Y:S02]  /*ea60*/  BSSY.RECONVERGENT B1, `(.L_x_16700) ;  /* 0x000004a000017945 */ /* 0x000fe40003800200 */
[----:B------:R-:W-:Y:S01]  /*ea70*/  FFMA.FTZ R44, R81, R80, 1.1641532182693481445e-10 ;  /* 0x2f000000512c7423 */ /* 0x000fe20000010050 */
[----:B------:R-:W-:Y:S01]  /*ea80*/  FMUL.FTZ R41, R41, R22 ;  /* 0x0000001629297220 */ /* 0x000fe20000410000 */
[----:B------:R-:W-:-:S03]  /*ea90*/  IMAD.MOV.U32 R81, RZ, RZ, R52 ;  /* 0x000000ffff517224 */ /* 0x000fc600078e0034 */
[----:B------:R-:W-:Y:S01]  /*eaa0*/  FSETP.GTU.FTZ.AND P3, PT, R44, R79, PT ;  /* 0x0000004f2c00720b */ /* 0x000fe20003f7c000 */
[----:B------:R-:W-:-:S03]  /*eab0*/  HFMA2 R44, -RZ, RZ, 0, 1.1920928955078125e-07 ;  /* 0x00000002ff2c7431 */ /* 0x000fc600000001ff */
        /* <DEDUP_REMOVED lines=12> */
.L_x_16702:
        /* <DEDUP_REMOVED lines=13> */
.L_x_16704:
[----:B------:R-:W-:Y:S05]  /*ec50*/  BSYNC.RECONVERGENT B2 ;  /* 0x0000000000027941 */ /* 0x000fea0003800200 */
.L_x_16703:
        /* <DEDUP_REMOVED lines=42> */
.L_x_16701:
[----:B------:R-:W-:Y:S05]  /*ef00*/  BSYNC.RECONVERGENT B1 ;  /* 0x0000000000017941 */ /* 0x000fea0003800200 */
.L_x_16700:
[----:B------:R-:W-:Y:S01]  /*ef10*/  I2FP.F32.U32 R11, R81 ;  /* 0x00000051000b7245 */ /* 0x000fe20000201000 */
[----:B------:R-:W-:Y:S01]  /*ef20*/  FMUL.FTZ R45, R42, UR4 ;  /* 0x000000042a2d7c20 */ /* 0x000fe20008410000 */
[----:B------:R-:W-:Y:S01]  /*ef30*/  ISETP.NE.AND P5, PT, R44, 0x1, PT ;  /* 0x000000012c00780c */ /* 0x000fe20003fa5270 */
[----:B------:R-:W-:Y:S02]  /*ef40*/  BSSY.RECONVERGENT B1, `(.L_x_16705) ;  /* 0x000004a000017945 */ /* 0x000fe40003800200 */
[----:B------:R-:W-:Y:S01]  /*ef50*/  FFMA.FTZ R42, R11, R80, 1.1641532182693481445e-10 ;  /* 0x2f0000000b2a7423 */ /* 0x000fe20000010050 */
[----:B------:R-:W-:Y:S01]  /*ef60*/  FMUL.FTZ R45, R45, R22 ;  /* 0x000000162d2d7220 */ /* 0x000fe20000410000 */
[----:B------:R-:W-:-:S03]  /*ef70*/  HFMA2 R11, -RZ, RZ, 0, 1.1920928955078125e-07 ;  /* 0x00000002ff0b7431 */ /* 0x000fc600000001ff */
[----:B------:R-:W-:-:S04]  /*ef80*/  FSETP.GTU.FTZ.AND P4, PT, R42, R79, PT ;  /* 0x0000004f2a00720b */ /* 0x000fc80003f9c000 */
        /* <DEDUP_REMOVED lines=13> */
.L_x_16707:
        /* <DEDUP_REMOVED lines=13> */
.L_x_16709:
[----:B------:R-:W-:Y:S05]  /*f130*/  BSYNC.RECONVERGENT B2 ;  /* 0x0000000000027941 */ /* 0x000fea0003800200 */
.L_x_16708:
        /* <DEDUP_REMOVED lines=42> */
.L_x_16706:
[----:B------:R-:W-:Y:S05]  /*f3e0*/  BSYNC.RECONVERGENT B1 ;  /* 0x0000000000017941 */ /* 0x000fea0003800200 */
.L_x_16705:
        /* <DEDUP_REMOVED lines=9> */
.L_x_16689:
[----:B------:R-:W-:Y:S01]  /*f480*/  ISETP.NE.AND P2, PT, R11, 0x1, PT ;  /* 0x000000010b00780c */ /* 0x000fe20003f45270 */
[----:B------:R-:W-:Y:S01]  /*f490*/  BSSY.RECONVERGENT B1, `(.L_x_16711) ;  /* 0x0000046000017945 */ /* 0x000fe20003800200 */
[----:B---34-:R-:W-:Y:S02]  /*f4a0*/  HFMA2 R46, -RZ, RZ, 0, 1.1920928955078125e-07 ;  /* 0x00000002ff2e7431 */ /* 0x018fe400000001ff */
[----:B0-2---:R-:W-:Y:S01]  /*f4b0*/  IMAD.MOV.U32 R45, RZ, RZ, R52 ;  /* 0x000000ffff2d7224 */ /* 0x005fe200078e0034 */
        /* <DEDUP_REMOVED lines=12> */
.L_x_16713:
        /* <DEDUP_REMOVED lines=13> */
.L_x_16715:
[----:B------:R-:W-:Y:S05]  /*f650*/  BSYNC.RECONVERGENT B2 ;  /* 0x0000000000027941 */ /* 0x000fea0003800200 */
.L_x_16714:
        /* <DEDUP_REMOVED lines=41> */
.L_x_16712:
[----:B------:R-:W-:Y:S05]  /*f8f0*/  BSYNC.RECONVERGENT B1 ;  /* 0x0000000000017941 */ /* 0x000fea0003800200 */
.L_x_16711:
[----:B------:R-:W0:Y:S01]  /*f900*/  LDC R44, c[0x0][0x404] ;  /* 0x00010100ff2c7b82 */ /* 0x000e220000000800 */
[----:B------:R-:W-:Y:S01]  /*f910*/  ISETP.NE.AND P3, PT, R46, 0x1, PT ;  /* 0x000000012e00780c */ /* 0x000fe20003f65270 */
[----:B-----5:R-:W-:Y:S01]  /*f920*/  FMUL.FTZ R79, R40, UR4 ;  /* 0x00000004284f7c20 */ /* 0x020fe20008410000 */
[----:B------:R-:W-:Y:S01]  /*f930*/  I2FP.F32.U32 R80, R45 ;  /* 0x0000002d00507245 */ /* 0x000fe20000201000 */
[----:B------:R-:W-:Y:S01]  /*f940*/  HFMA2 R45, -RZ, RZ, 0.1171875, 0 ;  /* 0x2f800000ff2d7431 */ /* 0x000fe200000001ff */
        /* <DEDUP_REMOVED lines=16> */
.L_x_16718:
        /* <DEDUP_REMOVED lines=13> */
.L_x_16720:
[----:B------:R-:W-:Y:S05]  /*fb20*/  BSYNC.RECONVERGENT B2 ;  /* 0x0000000000027941 */ /* 0x000fea0003800200 */
.L_x_16719:
        /* <DEDUP_REMOVED lines=42> */
.L_x_16717:
[----:B------:R-:W-:Y:S05]  /*fdd0*/  BSYNC.RECONVERGENT B1 ;  /* 0x0000000000017941 */ /* 0x000fea0003800200 */
.L_x_16716:
[----:B------:R-:W-:Y:S01]  /*fde0*/  ISETP.NE.AND P4, PT, R11, 0x1, PT ;  /* 0x000000010b00780c */ /* 0x000fe20003f85270 */
[----:B------:R-:W-:Y:S01]  /*fdf0*/  FMUL.FTZ R41, R41, UR4 ;  /* 0x0000000429297c20 */ /* 0x000fe20008410000 */
[----:B------:R-:W-:Y:S01]  /*fe00*/  I2FP.F32.U32 R46, R47 ;  /* 0x0000002f002e7245 */ /* 0x000fe20000201000 */
[----:B------:R-:W-:Y:S01]  /*fe10*/  BSSY.RECONVERGENT B1, `(.L_x_16721) ;  /* 0x0000047000017945 */ /* 0x000fe20003800200 */
[----:B------:R-:W-:Y:S01]  /*fe20*/  MOV R47, R52 ;  /* 0x00000034002f7202 */ /* 0x000fe20000000f00 */
[----:B------:R-:W-:Y:S02]  /*fe30*/  FMUL.FTZ R41, R41, R22 ;  /* 0x0000001629297220 */ /* 0x000fe40000410000 */
[----:B------:R-:W-:Y:S01]  /*fe40*/  FFMA.FTZ R79, R46, R45, 1.1641532182693481445e-10 ;  /* 0x2f0000002e4f7423 */ /* 0x000fe2000001002d */
[----:B------:R-:W-:-:S04]  /*fe50*/  IMAD.MOV.U32 R46, RZ, RZ, 0x2 ;  /* 0x00000002ff2e7424 */ /* 0x000fc800078e00ff */
        /* <DEDUP_REMOVED lines=10> */
.L_x_16723:
        /* <DEDUP_REMOVED lines=13> */
.L_x_16725:
[----:B------:R-:W-:Y:S05]  /*ffd0*/  BSYNC.RECONVERGENT B2 ;  /* 0x0000000000027941 */ /* 0x000fea0003800200 */
.L_x_16724:
        /* <DEDUP_REMOVED lines=42> */
.L_x_16722:
[----:B------:R-:W-:Y:S05]  /*10280*/  BSYNC.RECONVERGENT B1 ;  /* 0x0000000000017941 */ /* 0x000fea0003800200 */
.L_x_16721:
[----:B------:R-:W-:Y:S01]  /*10290*/  ISETP.NE.AND P5, PT, R46, 0x1, PT ;  /* 0x000000012e00780c */ /* 0x000fe20003fa5270 */
[----:B------:R-:W-:Y:S01]  /*102a0*/  FMUL.FTZ R81, R42, UR4 ;  /* 0x000000042a517c20 */ /* 0x000fe20008410000 */
[----:B------:R-:W-:Y:S01]  /*102b0*/  I2FP.F32.U32 R80, R47 ;  /* 0x0000002f00507245 */ /* 0x000fe20000201000 */
[----:B------:R-:W-:Y:S01]  /*102c0*/  BSSY.RECONVERGENT B1, `(.L_x_16726) ;  /* 0x0000047000017945 */ /* 0x000fe20003800200 */
[----:B------:R-:W-:Y:S01]  /*102d0*/  IMAD.MOV.U32 R11, RZ, RZ, 0x2 ;  /* 0x00000002ff0b7424 */ /* 0x000fe200078e00ff */
[----:B------:R-:W-:Y:S01]  /*102e0*/  MOV R47, R52 ;  /* 0x00000034002f7202 */ /* 0x000fe20000000f00 */
[----:B------:R-:W-:Y:S01]  /*102f0*/  FMUL.FTZ R42, R81, R22 ;  /* 0x00000016512a7220 */ /* 0x000fe20000410000 */
[----:B------:R-:W-:-:S05]  /*10300*/  FFMA.FTZ R79, R80, R45, 1.1641532182693481445e-10 ;  /* 0x2f000000504f7423 */ /* 0x000fca000001002d */
        /* <DEDUP_REMOVED lines=10> */
.L_x_16728:
        /* <DEDUP_REMOVED lines=13> */
.L_x_16730:
[----:B------:R-:W-:Y:S05]  /*10480*/  BSYNC.RECONVERGENT B2 ;  /* 0x0000000000027941 */ /* 0x000fea0003800200 */
.L_x_16729:
        /* <DEDUP_REMOVED lines=42> */
.L_x_16727:
[----:B------:R-:W-:Y:S05]  /*10730*/  BSYNC.RECONVERGENT B1 ;  /* 0x0000000000017941 */ /* 0x000fea0003800200 */
.L_x_16726:
        /* <DEDUP_REMOVED lines=10> */
.L_x_16710:
        /* <DEDUP_REMOVED lines=11> */
[----:B-1----:R-:W-:-:S05]  /*10890*/  IMAD.WIDE.U32 R46, R62, 0x4, R46 ;  /* 0x000000043e2e7825 */ /* 0x002fca00078e002e */
[----:B------:R0:W-:Y:S02]  /*108a0*/  STG.E desc[UR6][R46.64], R45 ;  /* 0x0000002d2e007986 */ /* 0x0001e4000c101906 */
.L_x_16688:
[----:B------:R-:W-:Y:S05]  /*108b0*/  BSYNC.RECONVERGENT B0 ;  /* 0x0000000000007941 */ /* 0x000fea0003800200 */
.L_x_16687:
[----:B0-2---:R-:W-:Y:S01]  /*108c0*/  FADD.FTZ R44, RZ, R48 ;  /* 0x00000030ff2c7221 */ /* 0x005fe20000010000 */
[C---:B------:R-:W-:Y:S01]  /*108d0*/  ISETP.GT.U32.AND P2, PT, R0.reuse, 0xff, PT ;  /* 0x000000ff0000780c */ /* 0x040fe20003f44070 */
[----:B------:R-:W-:Y:S01]  /*108e0*/  BSSY.RECONVERGENT B0, `(.L_x_16731) ;  /* 0x000006f000007945 */ /* 0x000fe20003800200 */
[C---:B------:R-:W-:Y:S01]  /*108f0*/  ISETP.GT.U32.AND P3, PT, R0.reuse, 0x17f, PT ;  /* 0x0000017f0000780c */ /* 0x040fe20003f64070 */
[----:B---34-:R-:W-:Y:S01]  /*10900*/  FADD.FTZ R45, R49, R44 ;  /* 0x0000002c312d7221 */ /* 0x018fe20000010000 */
[C---:B------:R-:W-:Y:S01]  /*10910*/  ISETP.GT.U32.AND P4, PT, R0.reuse, 0x1ff, PT ;  /* 0x000001ff0000780c */ /* 0x040fe20003f84070 */
[----:B------:R-:W-:Y:S01]  /*10920*/  IMAD.MOV.U32 R84, RZ, RZ, RZ ;  /* 0x000000ffff547224 */ /* 0x000fe200078e00ff */
[----:B------:R-:W-:Y:S01]  /*10930*/  ISETP.GT.U32.AND P5, PT, R0, 0x27f, PT ;  /* 0x0000027f0000780c */ /* 0x000fe20003fa4070 */
[----:B------:R-:W-:Y:S01]  /*10940*/  FADD.FTZ R44, R50, R45 ;  /* 0x0000002d322c7221 */ /* 0x000fe20000010000 */
[----:B------:R-:W-:-:S03]  /*10950*/  ISETP.GT.U32.AND P6, PT, R0, 0x2ff, PT ;  /* 0x000002ff0000780c */ /* 0x000fc60003fc4070 */
        /* <DEDUP_REMOVED lines=35> */
[--C-:B------:R-:W-:Y:S02]  /*10b90*/  FADD.FTZ R78, R25, -R44.reuse ;  /* 0x8000002c194e7221 */ /* 0x100fe40000010000 */
[----:B------:R-:W-:Y:S01]  /*10ba0*/  FFMA.FTZ R47, R45, R45, RZ ;  /* 0x0000002d2d2f7223 */ /* 0x000fe200000100ff */
[----:B------:R-:W-:-:S03]  /*10bb0*/  FADD.FTZ R45, R50, -R44 ;  /* 0x8000002c322d7221 */ /* 0x000fc60000010000 */
[----:B------:R-:W-:Y:S01]  /*10bc0*/  FFMA.FTZ R62, R46, R46, R47 ;  /* 0x0000002e2e3e7223 */ /* 0x000fe2000001002f */
[--C-:B------:R-:W-:Y:S01]  /*10bd0*/  FADD.FTZ R46, R51, -R44.reuse ;  /* 0x8000002c332e7221 */ /* 0x100fe20000010000 */
[----:B------:R-:W-:Y:S02]  /*10be0*/  FADD.FTZ R47, R24, -R44 ;  /* 0x8000002c182f7221 */ /* 0x000fe40000010000 */
        /* <DEDUP_REMOVED lines=21> */
[----:B------:R-:W-:Y:S01]  /*10d40*/  LOP3.LUT P3, RZ, R60, 0x1f, RZ, 0xc0, !PT ;  /* 0x0000001f3cff7812 */ /* 0x000fe2000786c0ff */
        /* <DEDUP_REMOVED lines=11> */
[----:B------:R-:W-:-:S04]  /*10e00*/  FFMA.FTZ R45, R45, R45, R78 ;  /* 0x0000002d2d2d7223 */ /* 0x000fc8000001004e */
[----:B------:R-:W-:Y:S01]  /*10e10*/  @P5 FFMA.FTZ R62, R46, R46, R45 ;  /* 0x0000002e2e3e5223 */ /* 0x000fe2000001002d */
[--C-:B------:R-:W-:Y:S01]  /*10e20*/  FADD.FTZ R46, R41, -R44.reuse ;  /* 0x8000002c292e7221 */ /* 0x100fe20000010000 */
[----:B------:R-:W-:Y:S02]  /*10e30*/  FADD.FTZ R45, R42, -R44 ;  /* 0x8000002c2a2d7221 */ /* 0x000fe40000010000 */
[----:B------:R-:W-:-:S04]  /*10e40*/  FFMA.FTZ R47, R47, R47, R62 ;  /* 0x0000002f2f2f7223 */ /* 0x000fc8000001003e */
        /* <DEDUP_REMOVED lines=24> */
.L_x_16732:
[----:B------:R-:W-:Y:S05]  /*10fd0*/  BSYNC.RECONVERGENT B0 ;  /* 0x0000000000007941 */ /* 0x000fea0003800200 */
.L_x_16731:
        /* <DEDUP_REMOVED lines=12> */
.L_x_16734:
[----:B------:R-:W-:Y:S05]  /*110a0*/  BSYNC.RECONVERGENT B0 ;  /* 0x0000000000007941 */ /* 0x000fea0003800200 */
.L_x_16733:
[----:B------:R-:W1:Y:S01]  /*110b0*/  SHFL.DOWN PT, R79, R84, 0x2, 0x1f ;  /* 0x08401f00544f7f89 */ /* 0x000e6200000e0000 */
[-C--:B------:R-:W-:Y:S01]  /*110c0*/  I2FP.F32.S32 R81, R84.reuse ;  /* 0x0000005400517245 */ /* 0x080fe20000201400 */
[----:B------:R-:W-:Y:S01]  /*110d0*/  BSSY.RECONVERGENT B0, `(.L_x_16735) ;  /* 0x000004f000007945 */ /* 0x000fe20003800200 */
[----:B------:R-:W-:Y:S01]  /*110e0*/  ISETP.NE.AND P2, PT, RZ, UR15, PT ;  /* 0x0000000fff007c0c */ /* 0x000fe2000bf45270 */
[----:B0-----:R-:W0:Y:S01]  /*110f0*/  SHFL.DOWN PT, R47, R44, 0x2, 0x1f ;  /* 0x08401f002c2f7f89 */ /* 0x001e2200000e0000 */
[----:B-1----:R-:W-:Y:S02]  /*11100*/  IADD3 R46, PT, PT, R79, R84, RZ ;  /* 0x000000544f2e7210 */ /* 0x002fe40007ffe0ff */
[----:B------:R-:W-:Y:S02]  /*11110*/  I2FP.F32.S32 R80, R79 ;  /* 0x0000004f00507245 */ /* 0x000fe40000201400 */
[----:B------:R-:W-:Y:S01]  /*11120*/  I2FP.F32.S32 R62, R46 ;  /* 0x0000002e003e7245 */ /* 0x000fe20000201400 */
[----:B------:R-:W1:Y:S02]  /*11130*/  SHFL.DOWN PT, R79, R46, 0x1, 0x1f ;  /* 0x08201f002e4f7f89 */ /* 0x000e6400000e0000 */
[----:B0-----:R-:W-:Y:S01]  /*11140*/  FMUL.FTZ R82, R47, R80 ;  /* 0x000000502f527220 */ /* 0x001fe20000410000 */
[----:B------:R-:W0:Y:S03]  /*11150*/  MUFU.RCP R78, R62 ;  /* 0x0000003e004e7308 */ /* 0x000e260000001000 */
[----:B------:R-:W-:Y:S01]  /*11160*/  FFMA.FTZ R83, R81, R44, R82 ;  /* 0x0000002c51537223 */ /* 0x000fe20000010052 */
[----:B------:R-:W-:Y:S01]  /*11170*/  FADD.FTZ R44, -R47, R44 ;  /* 0x0000002c2f2c7221 */ /* 0x000fe20000010100 */
[----:B------:R-:W2:Y:S03]  /*11180*/  SHFL.DOWN PT, R82, R45, 0x2, 0x1f ;  /* 0x08401f002d527f89 */ /* 0x000ea600000e0000 */
[----:B------:R-:W-:-:S04]  /*11190*/  FMUL.FTZ R44, R44, R44 ;  /* 0x0000002c2c2c7220 */ /* 0x000fc80000410000 */
[----:B------:R-:W-:-:S04]  /*111a0*/  FMUL.FTZ R81, R44, R81 ;  /* 0x000000512c517220 */ /* 0x000fc80000410000 */
[----:B------:R-:W-:Y:S01]  /*111b0*/  FMUL.FTZ R81, R81, R80 ;  /* 0x0000005051517220 */ /* 0x000fe20000410000 */
[----:B0-----:R-:W-:Y:S01]  /*111c0*/  FMUL.FTZ R83, R78, R83 ;  /* 0x000000534e537220 */ /* 0x001fe20000410000 */
[----:B-1----:R-:W-:Y:S01]  /*111d0*/  IMAD.IADD R47, R46, 0x1, R79 ;  /* 0x000000012e2f7824 */ /* 0x002fe200078e024f */
[----:B------:R-:W-:-:S03]  /*111e0*/  I2FP.F32.S32 R79, R79 ;  /* 0x0000004f004f7245 */ /* 0x000fc60000201400 */
[----:B------:R-:W0:Y:S01]  /*111f0*/  SHFL.DOWN PT, R84, R83, 0x1, 0x1f ;  /* 0x08201f0053547f89 */ /* 0x000e2200000e0000 */
[----:B------:R-:W-:Y:S01]  /*11200*/  I2FP.F32.S32 R47, R47 ;  /* 0x0000002f002f7245 */ /* 0x000fe20000201400 */
[----:B--2---:R-:W-:-:S05]  /*11210*/  FADD.FTZ R89, R82, R45 ;  /* 0x0000002d52597221 */ /* 0x004fca0000010000 */
[----:B------:R-:W1:Y:S01]  /*11220*/  MUFU.RCP R47, R47 ;  /* 0x0000002f002f7308 */ /* 0x000e620000001000 */
[----:B------:R-:W-:-:S05]  /*11230*/  FFMA.FTZ R78, R78, R81, R89 ;  /* 0x000000514e4e7223 */ /* 0x000fca0000010059 */
[----:B------:R-:W2:Y:S01]  /*11240*/  SHFL.DOWN PT, R45, R78, 0x1, 0x1f ;  /* 0x08201f004e2d7f89 */ /* 0x000ea200000e0000 */
[----:B0-----:R-:W-:-:S04]  /*11250*/  FMUL.FTZ R81, R84, R79 ;  /* 0x0000004f54517220 */ /* 0x001fc80000410000 */
[----:B------:R-:W-:Y:S01]  /*11260*/  FFMA.FTZ R44, R62, R83, R81 ;  /* 0x000000533e2c7223 */ /* 0x000fe20000010051 */
[----:B------:R-:W-:-:S03]  /*11270*/  FADD.FTZ R81, R83, -R84 ;  /* 0x8000005453517221 */ /* 0x000fc60000010000 */
[----:B-1----:R-:W-:Y:S01]  /*11280*/  FMUL.FTZ R44, R47, R44 ;  /* 0x0000002c2f2c7220 */ /* 0x002fe20000410000 */
[----:B------:R-:W-:-:S04]  /*11290*/  FMUL.FTZ R81, R81, R81 ;  /* 0x0000005151517220 */ /* 0x000fc80000410000 */
[----:B------:R-:W-:Y:S01]  /*112a0*/  FMUL.FTZ R62, R62, R81 ;  /* 0x000000513e3e7220 */ /* 0x000fe20000410000 */
[----:B------:R-:W0:Y:S01]  /*112b0*/  SHFL.IDX PT, R44, R44, RZ, 0x1f ;  /* 0x00001fff2c2c7589 */ /* 0x000e2200000e0000 */
[----:B--2---:R-:W-:Y:S02]  /*112c0*/  FADD.FTZ R46, R78, R45 ;  /* 0x0000002d4e2e7221 */ /* 0x004fe40000010000 */
[----:B------:R-:W-:-:S04]  /*112d0*/  FMUL.FTZ R62, R62, R79 ;  /* 0x0000004f3e3e7220 */ /* 0x000fc80000410000 */
[----:B------:R-:W-:Y:S02]  /*112e0*/  FFMA.FTZ R82, R47, R62, R46 ;  /* 0x0000003e2f527223 */ /* 0x000fe4000001002e */
[----:B------:R-:W1:Y:S03]  /*112f0*/  LDC R46, c[0x0][0x448] ;  /* 0x00011200ff2e7b82 */ /* 0x000e660000000800 */
[----:B------:R-:W1:Y:S01]  /*11300*/  SHFL.IDX PT, R45, R82, RZ, 0x1f ;  /* 0x00001fff522d7589 */ /* 0x000e6200000e0000 */
[C---:B0-----:R-:W-:Y:S01]  /*11310*/  FMUL.FTZ R47, R44.reuse, R44 ;  /* 0x0000002c2c2f7220 */ /* 0x041fe20000410000 */
[----:B------:R-:W-:-:S04]  /*11320*/  FSEL R62, R44, RZ, !P2 ;  /* 0x000000ff2c3e7208 */ /* 0x000fc80005000000 */
[----:B------:R-:W-:Y:S02]  /*11330*/  FSEL R47, R47, RZ, P2 ;  /* 0x000000ff2f2f7208 */ /* 0x000fe40001000000 */
[----:B------:R-:W-:Y:S01]  /*11340*/  ISETP.NE.AND P2, PT, R60, RZ, PT ;  /* 0x000000ff3c00720c */ /* 0x000fe20003f45270 */
[----:B-1----:R-:W-:Y:S01]  /*11350*/  FFMA.FTZ R46, R45, UR16, R46 ;  /* 0x000000102d2e7c23 */ /* 0x002fe2000801002e */
[----:B------:R-:W-:-:S03]  /*11360*/  MOV R45, UR14 ;  /* 0x0000000e002d7c02 */ /* 0x000fc60008000f00 */
[----:B------:R-:W-:Y:S01]  /*11370*/  FADD.FTZ R47, R46, R47 ;  /* 0x0000002f2e2f7221 */ /* 0x000fe20000010000 */
[----:B------:R-:W-:-:S07]  /*11380*/  IMAD.U32 R46, RZ, RZ, UR14 ;  /* 0x0000000eff2e7e24 */ /* 0x000fce000f8e00ff */
[----:B------:R-:W0:Y:S01]  /*11390*/  @!P2 LDC.64 R80, c[0x0][0x3c0] ;  /* 0x0000f000ff50ab82 */ /* 0x000e220000000a00 */
[----:B------:R-:W1:Y:S07]  /*113a0*/  MUFU.RSQ R60, R47 ;  /* 0x0000002f003c7308 */ /* 0x000e6e0000001400 */
[----:B------:R-:W2:Y:S01]  /*113b0*/  @!P2 LDC.64 R78, c[0x0][0x3c8] ;  /* 0x0000f200ff4eab82 */ /* 0x000ea20000000a00 */
[----:B0-----:R-:W-:-:S05]  /*113c0*/  @!P2 IMAD.WIDE R80, R45, 0x4, R80 ;  /* 0x000000042d50a825 */ /* 0x001fca00078e0250 */
[----:B------:R0:W-:Y:S01]  /*113d0*/  @!P2 STG.E desc[UR6][R80.64], R44 ;  /* 0x0000002c5000a986 */ /* 0x0001e2000c101906 */
[----:B--2---:R-:W-:-:S05]  /*113e0*/  @!P2 IMAD.WIDE R78, R46, 0x4, R78 ;  /* 0x000000042e4ea825 */ /* 0x004fca00078e024e */
[----:B-1----:R0:W-:Y:S01]  /*113f0*/  @!P2 STG.E desc[UR6][R78.64], R60 ;  /* 0x0000003c4e00a986 */ /* 0x0021e2000c101906 */
[----:B------:R-:W-:Y:S05]  /*11400*/  @!P0 BRA `(.L_x_16736) ;  /* 0x00000000006c8947 */ /* 0x000fea0003800000 */
[----:B------:R-:W1:Y:S01]  /*11410*/  LDC.64 R90, c[0x0][0x428] ;  /* 0x00010a00ff5a7b82 */ /* 0x000e620000000a00 */
[----:B------:R-:W-:Y:S01]  /*11420*/  SHF.R.U64 R46, R66, 0x10, R67 ;  /* 0x00000010422e7819 */ /* 0x000fe20000001243 */
[--C-:B0-----:R-:W-:Y:S01]  /*11430*/  FADD.FTZ R81, R49, -R62.reuse ;  /* 0x8000003e31517221 */ /* 0x101fe20000010000 */
[----:B------:R-:W-:Y:S01]  /*11440*/  SHF.R.U64 R45, R20, 0x10, R21 ;  /* 0x00000010142d7819 */ /* 0x000fe20000001215 */
[----:B------:R-:W-:Y:S01]  /*11450*/  FADD.FTZ R79, R48, -R62 ;  /* 0x8000003e304f7221 */ /* 0x000fe20000010000 */
[----:B------:R-:W-:Y:S02]  /*11460*/  HADD2.F32 R47, -RZ, R76.H0_H0 ;  /* 0x2000004cff2f7230 */ /* 0x000fe40000004100 */
[C---:B------:R-:W-:Y:S01]  /*11470*/  FMUL.FTZ R78, R60.reuse, R81 ;  /* 0x000000513c4e7220 */ /* 0x040fe20000410000 */
[----:B------:R-:W-:Y:S02]  /*11480*/  HADD2.F32 R46, -RZ, R46.H0_H0 ;  /* 0x2000002eff2e7230 */ /* 0x000fe40000004100 */
[----:B------:R-:W-:Y:S01]  /*11490*/  FMUL.FTZ R79, R60, R79 ;  /* 0x0000004f3c4f7220 */ /* 0x000fe20000410000 */
[----:B------:R-:W-:-:S02]  /*114a0*/  HADD2.F32 R45, -RZ, R45.H0_H0 ;  /* 0x2000002dff2d7230 */ /* 0x000fc40000004100 */
[--C-:B------:R-:W-:Y:S01]  /*114b0*/  FADD.FTZ R81, R50, -R62.reuse ;  /* 0x8000003e32517221 */ /* 0x100fe20000010000 */
[----:B------:R-:W-:Y:S02]  /*114c0*/  HADD2.F32 R44, -RZ, R20.H0_H0 ;  /* 0x20000014ff2c7230 */ /* 0x000fe40000004100 */
[----:B------:R-:W-:Y:S01]  /*114d0*/  FADD.FTZ R83, R51, -R62 ;  /* 0x8000003e33537221 */ /* 0x000fe20000010000 */
[----:B------:R-:W-:Y:S01]  /*114e0*/  FFMA.FTZ R45, R78, R46, R45 ;  /* 0x0000002e4e2d7223 */ /* 0x000fe2000001002d */
[----:B------:R-:W-:Y:S01]  /*114f0*/  SHF.R.U32.HI R78, RZ, 0x10, R67 ;  /* 0x00000010ff4e7819 */ /* 0x000fe20000011643 */
[----:B------:R-:W-:Y:S01]  /*11500*/  FFMA.FTZ R44, R79, R47, R44 ;  /* 0x0000002f4f2c7223 */ /* 0x000fe2000001002c */
[----:B------:R-:W-:Y:S02]  /*11510*/  HADD2.F32 R79, -RZ, R76.H1_H1 ;  /* 0x3000004cff4f7230 */ /* 0x000fe40000004100 */
[----:B------:R-:W-:Y:S01]  /*11520*/  FMUL.FTZ R81, R60, R81 ;  /* 0x000000513c517220 */ /* 0x000fe20000410000 */
[----:B------:R-:W-:-:S02]  /*11530*/  HADD2.F32 R46, -RZ, R21.H0_H0 ;  /* 0x20000015ff2e7230 */ /* 0x000fc40000004100 */
[----:B------:R-:W-:Y:S01]  /*11540*/  FMUL.FTZ R80, R60, R83 ;  /* 0x000000533c507220 */ /* 0x000fe20000410000 */
[----:B------:R-:W-:Y:S02]  /*11550*/  HADD2.F32 R47, -RZ, R77.H0_H0 ;  /* 0x2000004dff2f7230 */ /* 0x000fe40000004100 */
[----:B------:R-:W-:Y:S02]  /*11560*/  HADD2.F32 R78, -RZ, R78.H0_H0 ;  /* 0x2000004eff4e7230 */ /* 0x000fe40000004100 */
[----:B------:R-:W-:Y:S01]  /*11570*/  FFMA.FTZ R46, R81, R79, R46 ;  /* 0x0000004f512e7223 */ /* 0x000fe2000001002e */
[C---:B-1----:R-:W-:Y:S01]  /*11580*/  IMAD.WIDE.U32 R90, R59.reuse, 0x10, R90 ;  /* 0x000000103b5a7825 */ /* 0x042fe200078e005a */
[----:B------:R-:W-:-:S03]  /*11590*/  IADD3 R59, PT, PT, R59, 0x80, RZ ;  /* 0x000000803b3b7810 */ /* 0x000fc60007ffe0ff */
[----:B------:R-:W-:-:S05]  /*115a0*/  FFMA.FTZ R47, R80, R78, R47 ;  /* 0x0000004e502f7223 */ /* 0x000fca000001002f */
[----:B------:R1:W-:Y:S02]  /*115b0*/  STG.E.128 desc[UR6][R90.64], R44 ;  /* 0x0000002c5a007986 */ /* 0x0003e4000c101d06 */
.L_x_16736:
[----:B------:R-:W-:Y:S05]  /*115c0*/  BSYNC.RECONVERGENT B0 ;  /* 0x0000000000007941 */ /* 0x000fea0003800200 */
.L_x_16735:
[----:B------:R-:W-:Y:S01]  /*115d0*/  ISETP.NE.AND P0, PT, R61, RZ, PT ;  /* 0x000000ff3d00720c */ /* 0x000fe20003f05270 */
[----:B------:R-:W-:-:S12]  /*115e0*/  BSSY.RECONVERGENT B0, `(.L_x_16737) ;  /* 0x000001a000007945 */ /* 0x000fd80003800200 */
[----:B------:R-:W-:Y:S05]  /*115f0*/  @!P0 BRA `(.L_x_16738) ;  /* 0x0000000000608947 */ /* 0x000fea0003800000 */
[----:B------:R-:W2:Y:S01]  /*11600*/  LDC.64 R82, c[0x0][0x428] ;  /* 0x00010a00ff527b82 */ /* 0x000ea20000000a00 */
[--C-:B0-----:R-:W-:Y:S01]  /*11610*/  FADD.FTZ R79, R24, -R62.reuse ;  /* 0x8000003e184f7221 */ /* 0x101fe20000010000 */
[----:B------:R-:W-:Y:S02]  /*11620*/  HADD2.F32 R61, -RZ, R68.H0_H0 ;  /* 0x20000044ff3d7230 */ /* 0x000fe40000004100 */
[----:B-1----:R-:W-:Y:S01]  /*11630*/  FADD.FTZ R47, R25, -R62 ;  /* 0x8000003e192f7221 */ /* 0x002fe20000010000 */
[----:B------:R-:W-:Y:S02]  /*11640*/  HADD2.F32 R44, -RZ, R18.H0_H0 ;  /* 0x20000012ff2c7230 */ /* 0x000fe40000004100 */
[C---:B------:R-:W-:Y:S01]  /*11650*/  FMUL.FTZ R79, R60.reuse, R79 ;  /* 0x0000004f3c4f7220 */ /* 0x040fe20000410000 */
[----:B------:R-:W-:Y:S02]  /*11660*/  HADD2.F32 R45, -RZ, R69.H0_H0 ;  /* 0x20000045ff2d7230 */ /* 0x000fe40000004100 */
[----:B------:R-:W-:Y:S01]  /*11670*/  FMUL.FTZ R47, R60, R47 ;  /* 0x0000002f3c2f7220 */ /* 0x000fe20000410000 */
[----:B------:R-:W-:-:S02]  /*11680*/  HADD2.F32 R46, -RZ, R77.H1_H1 ;  /* 0x3000004dff2e7230 */ /* 0x000fc40000004100 */
[----:B------:R-:W-:Y:S01]  /*11690*/  FFMA.FTZ R44, R79, R61, R44 ;  /* 0x0000003d4f2c7223 */ /* 0x000fe2000001002c */
[--C-:B------:R-:W-:Y:S01]  /*116a0*/  FADD.FTZ R79, R26, -R62.reuse ;  /* 0x8000003e1a4f7221 */ /* 0x100fe20000010000 */
[----:B------:R-:W-:Y:S01]  /*116b0*/  FADD.FTZ R81, R27, -R62 ;  /* 0x8000003e1b517221 */ /* 0x000fe20000010000 */
[----:B------:R-:W-:Y:S02]  /*116c0*/  HADD2.F32 R61, -RZ, R68.H1_H1 ;  /* 0x30000044ff3d7230 */ /* 0x000fe40000004100 */
[----:B------:R-:W-:Y:S01]  /*116d0*/  FFMA.FTZ R45, R47, R45, R46 ;  /* 0x0000002d2f2d7223 */ /* 0x000fe2000001002e */
[----:B------:R-:W-:Y:S02]  /*116e0*/  HADD2.F32 R46, -RZ, R19.H0_H0 ;  /* 0x20000013ff2e7230 */ /* 0x000fe40000004100 */
[C---:B------:R-:W-:Y:S01]  /*116f0*/  FMUL.FTZ R79, R60.reuse, R79 ;  /* 0x0000004f3c4f7220 */ /* 0x040fe20000410000 */
[----:B------:R-:W-:Y:S02]  /*11700*/  HADD2.F32 R78, -RZ, R69.H1_H1 ;  /* 0x30000045ff4e7230 */ /* 0x000fe40000004100 */
[----:B------:R-:W-:Y:S01]  /*11710*/  FMUL.FTZ R80, R60, R81 ;  /* 0x000000513c507220 */ /* 0x000fe20000410000 */
[----:B------:R-:W-:-:S02]  /*11720*/  HADD2.F32 R47, -RZ, R85.H0_H0 ;  /* 0x20000055ff2f7230 */ /* 0x000fc40000004100 */
[----:B------:R-:W-:-:S03]  /*11730*/  FFMA.FTZ R46, R79, R61, R46 ;  /* 0x0000003d4f2e7223 */ /* 0x000fc6000001002e */
[----:B------:R-:W-:Y:S01]  /*11740*/  FFMA.FTZ R47, R80, R78, R47 ;  /* 0x0000004e502f7223 */ /* 0x000fe2000001002f */
[----:B--2---:R-:W-:-:S04]  /*11750*/  IMAD.WIDE.U32 R82, R59, 0x10, R82 ;  /* 0x000000103b527825 */ /* 0x004fc800078e0052 */
[----:B------:R-:W-:Y:S01]  /*11760*/  VIADD R59, R59, 0x80 ;  /* 0x000000803b3b7836 */ /* 0x000fe20000000000 */
[----:B------:R2:W-:Y:S06]  /*11770*/  STG.E.128 desc[UR6][R82.64], R44 ;  /* 0x0000002c52007986 */ /* 0x0005ec000c101d06 */
.L_x_16738:
[----:B------:R-:W-:Y:S05]  /*11780*/  BSYNC.RECONVERGENT B0 ;  /* 0x0000000000007941 */ /* 0x000fea0003800200 */
.L_x_16737:
[----:B------:R-:W-:Y:S01]  /*11790*/  ISETP.NE.AND P0, PT, R63, RZ, PT ;  /* 0x000000ff3f00720c */ /* 0x000fe20003f05270 */
[----:B------:R-:W-:-:S12]  /*117a0*/  BSSY.RECONVERGENT B0, `(.L_x_16739) ;  /* 0x000001a000007945 */ /* 0x000fd80003800200 */
[----:B------:R-:W-:Y:S05]  /*117b0*/  @!P0 BRA `(.L_x_16740) ;  /* 0x0000000000608947 */ /* 0x000fea0003800000 */
[----:B--2---:R-:W2:Y:S01]  /*117c0*/  LDC.64 R82, c[0x0][0x428] ;  /* 0x00010a00ff527b82 */ /* 0x004ea20000000a00 */
[--C-:B------:R-:W-:Y:S01]  /*117d0*/  FADD.FTZ R63, R28, -R62.reuse ;  /* 0x8000003e1c3f7221 */ /* 0x100fe20000010000 */
[----:B------:R-:W-:Y:S02]  /*117e0*/  HADD2.F32 R61, -RZ, R70.H0_H0 ;  /* 0x20000046ff3d7230 */ /* 0x000fe40000004100 */
[----:B-1----:R-:W-:Y:S01]  /*117f0*/  FADD.FTZ R47, R29, -R62 ;  /* 0x8000003e1d2f7221 */ /* 0x002fe20000010000 */
[----:B0-----:R-:W-:Y:S02]  /*11800*/  HADD2.F32 R44, -RZ, R16.H0_H0 ;  /* 0x20000010ff2c7230 */ /* 0x001fe40000004100 */
        /* <DEDUP_REMOVED lines=16> */
[C---:B--2---:R-:W-:Y:S01]  /*11910*/  IMAD.WIDE.U32 R82, R59.reuse, 0x10, R82 ;  /* 0x000000103b527825 */ /* 0x044fe200078e0052 */
[----:B------:R-:W-:-:S04]  /*11920*/  IADD3 R59, PT, PT, R59, 0x80, RZ ;  /* 0x000000803b3b7810 */ /* 0x000fc80007ffe0ff */
[----:B------:R3:W-:Y:S03]  /*11930*/  STG.E.128 desc[UR6][R82.64], R44 ;  /* 0x0000002c52007986 */ /* 0x0007e6000c101d06 */
.L_x_16740:
[----:B------:R-:W-:Y:S05]  /*11940*/  BSYNC.RECONVERGENT B0 ;  /* 0x0000000000007941 */ /* 0x000fea0003800200 */
.L_x_16739:
[----:B------:R-:W-:Y:S01]  /*11950*/  ISETP.NE.AND P0, PT, R64, RZ, PT ;  /* 0x000000ff4000720c */ /* 0x000fe20003f05270 */
[----:B------:R-:W-:-:S12]  /*11960*/  BSSY.RECONVERGENT B0, `(.L_x_16741) ;  /* 0x000001a000007945 */ /* 0x000fd80003800200 */
[----:B------:R-:W-:Y:S05]  /*11970*/  @!P0 BRA `(.L_x_16742) ;  /* 0x0000000000608947 */ /* 0x000fea0003800000 */
[----:B0-----:R-:W0:Y:S01]  /*11980*/  LDC.64 R80, c[0x0][0x428] ;  /* 0x00010a00ff507b82 */ /* 0x001e220000000a00 */
[--C-:B------:R-:W-:Y:S01]  /*11990*/  FADD.FTZ R61, R32, -R62.reuse ;  /* 0x8000003e203d7221 */ /* 0x100fe20000010000 */
[----:B-123--:R-:W-:Y:S02]  /*119a0*/  HADD2.F32 R47, -RZ, R72.H0_H0 ;  /* 0x20000048ff2f7230 */ /* 0x00efe40000004100 */
[----:B------:R-:W-:Y:S01]  /*119b0*/  FADD.FTZ R63, R33, -R62 ;  /* 0x8000003e213f7221 */ /* 0x000fe20000010000 */
        /* <DEDUP_REMOVED lines=17> */
[----:B0-----:R-:W-:-:S04]  /*11ad0*/  IMAD.WIDE.U32 R80, R59, 0x10, R80 ;  /* 0x000000103b507825 */ /* 0x001fc800078e0050 */
[----:B------:R-:W-:Y:S01]  /*11ae0*/  VIADD R59, R59, 0x80 ;  /* 0x000000803b3b7836 */ /* 0x000fe20000000000 */
[----:B------:R4:W-:Y:S06]  /*11af0*/  STG.E.128 desc[UR6][R80.64], R44 ;  /* 0x0000002c50007986 */ /* 0x0009ec000c101d06 */
.L_x_16742:
[----:B------:R-:W-:Y:S05]  /*11b00*/  BSYNC.RECONVERGENT B0 ;  /* 0x0000000000007941 */ /* 0x000fea0003800200 */
.L_x_16741:
[----:B------:R-:W-:Y:S01]  /*11b10*/  ISETP.NE.AND P0, PT, R65, RZ, PT ;  /* 0x000000ff4100720c */ /* 0x000fe20003f05270 */
[----:B------:R-:W-:-:S12]  /*11b20*/  BSSY.RECONVERGENT B0, `(.L_x_16743) ;  /* 0x000001a000007945 */ /* 0x000fd80003800200 */
[----:B------:R-:W-:Y:S05]  /*11b30*/  @!P0 BRA `(.L_x_16744) ;  /* 0x0000000000608947 */ /* 0x000fea0003800000 */
[----:B0-----:R-:W0:Y:S01]  /*11b40*/  LDC.64 R78, c[0x0][0x428] ;  /* 0x00010a00ff4e7b82 */ /* 0x001e220000000a00 */
[--C-:B------:R-:W-:Y:S01]  /*11b50*/  FADD.FTZ R63, R36, -R62.reuse ;  /* 0x8000003e243f7221 */ /* 0x100fe20000010000 */
[----:B-1234-:R-:W-:Y:S02]  /*11b60*/  HADD2.F32 R44, -RZ, R74.H0_H0 ;  /* 0x2000004aff2c7230 */ /* 0x01efe40000004100 */
        /* <DEDUP_REMOVED lines=18> */
[C---:B0-----:R-:W-:Y:S01]  /*11c90*/  IMAD.WIDE.U32 R78, R59.reuse, 0x10, R78 ;  /* 0x000000103b4e7825 */ /* 0x041fe200078e004e */
[----:B------:R-:W-:-:S04]  /*11ca0*/  IADD3 R59, PT, PT, R59, 0x80, RZ ;  /* 0x000000803b3b7810 */ /* 0x000fc80007ffe0ff */
[----:B------:R0:W-:Y:S03]  /*11cb0*/  STG.E.128 desc[UR6][R78.64], R44 ;  /* 0x0000002c4e007986 */ /* 0x0001e6000c101d06 */
.L_x_16744:
[----:B------:R-:W-:Y:S05]  /*11cc0*/  BSYNC.RECONVERGENT B0 ;  /* 0x0000000000007941 */ /* 0x000fea0003800200 */
.L_x_16743:
        /* <DEDUP_REMOVED lines=10> */
[----:B------:R-:W-:-:S03]  /*11d70*/  FMUL.FTZ R62, R60, R65 ;  /* 0x000000413c3e7220 */ /* 0x000fc60000410000 */
[----:B------:R-:W-:Y:S01]  /*11d80*/  FFMA.FTZ R46, R46, R6, R3 ;  /* 0x000000062e2e7223 */ /* 0x000fe20000010003 */
[----:B0-----:R-:W-:-:S04]  /*11d90*/  IMAD.WIDE.U32 R60, R59, 0x10, R44 ;  /* 0x000000103b3c7825 */ /* 0x001fc800078e002c */
[----:B------:R-:W-:Y:S01]  /*11da0*/  FFMA.FTZ R45, R47, R7, R10 ;  /* 0x000000072f2d7223 */ /* 0x000fe2000001000a */
[----:B------:R-:W-:Y:S01]  /*11db0*/  FFMA.FTZ R44, R63, R5, R2 ;  /* 0x000000053f2c7223 */ /* 0x000fe20000010002 */
[----:B------:R-:W-:-:S05]  /*11dc0*/  FFMA.FTZ R47, R62, R8, R9 ;  /* 0x000000083e2f7223 */ /* 0x000fca0000010009 */
[----:B------:R0:W-:Y:S02]  /*11dd0*/  STG.E.128 desc[UR6][R60.64], R44 ;  /* 0x0000002c3c007986 */ /* 0x0001e4000c101d06 */
.L_x_16746:
[----:B------:R-:W-:Y:S05]  /*11de0*/  BSYNC.RECONVERGENT B0 ;  /* 0x0000000000007941 */ /* 0x000fea0003800200 */
.L_x_16745:
[----:B------:R-:W-:Y:S02]  /*11df0*/  UIADD3 UR14, UPT, UPT, UR14, UR12, URZ ;  /* 0x0000000c0e0e7290 */ /* 0x000fe4000fffe0ff */
[----:B------:R-:W-:Y:S02]  /*11e00*/  UPLOP3.LUT UP2, UPT, UPT, UPT, UP2, 0x40, 0x4 ;  /* 0x000000000004789c */ /* 0x000fe40003f4e820 */
[----:B------:R-:W-:-:S09]  /*11e10*/  UISETP.GE.AND UP1, UPT, UR14, UR13, UPT ;  /* 0x0000000d0e00728c */ /* 0x000fd2000bf26270 */
[----:B------:R-:W-:Y:S05]  /*11e20*/  BRA.U !UP1, `(.L_x_16747) ;  /* 0xfffffef109d47547 */ /* 0x000fea000b83ffff */
[----:B------:R-:W-:Y:S05]  /*11e30*/  EXIT ;  /* 0x000000000000794d */ /* 0x000fea0003800000 */
.L_x_16748:
        /* <DEDUP_REMOVED lines=12> */
.L_x_20867:


//--------------------- .text._ZN10layer_norm13ln_fwd_kernelINS_13Kernel_traitsI6__halfffffjLj3072ELj1ELj1ELj4ELj16ENS_18Kernel_traits_baseILj3072ES2_ffffjLj128EEEEELb1ELb0ELb0ELb1EEEvNS_9FwdParamsE --------------------------
	.section	.text._ZN10layer_norm13ln_fwd_kernelINS_13Kernel_traitsI6__halfffffjLj3072ELj1ELj1ELj4ELj16ENS_18Kernel_traits_baseILj3072ES2_ffffjLj128EEEEELb1ELb0ELb0ELb1EEEvNS_9FwdParamsE,"ax",@progbits
	.align	128
        .global         _ZN10layer_norm13ln_fwd_kernelINS_13Kernel_traitsI6__halfffffjLj3072ELj1ELj1ELj4ELj16ENS_18Kernel_traits_baseILj3072ES2_ffffjLj128EEEEELb1ELb0ELb0ELb1EEEvNS_9FwdParamsE
        .type           _ZN10layer_norm13ln_fwd_kernelINS_13Kernel_traitsI6__halfffffjLj3072ELj1ELj1ELj4ELj16ENS_18Kernel_traits_baseILj3072ES2_ffffjLj128EEEEELb1ELb0ELb0ELb1EEEvNS_9FwdParamsE,@function
        .size           _ZN10layer_norm13ln_fwd_kernelINS_13Kernel_traitsI6__halfffffjLj3072ELj1ELj1ELj4ELj16ENS_18Kernel_traits_baseILj3072ES2_ffffjLj128EEEEELb1ELb0ELb0ELb1EEEvNS_9FwdParamsE,(.L_x_20868 - _ZN10layer_norm13ln_fwd_kernelINS_13Kernel_traitsI6__halfffffjLj3072ELj1ELj1ELj4ELj16ENS_18Kernel_traits_baseILj3072ES2_ffffjLj128EEEEELb1ELb0ELb0ELb1EEEvNS_9FwdParamsE)
        .other          _ZN10layer_norm13ln_fwd_kernelINS_13Kernel_traitsI6__halfffffjLj3072ELj1ELj1ELj4ELj16ENS_18Kernel_traits_baseILj3072ES2_ffffjLj128EEEEELb1ELb0ELb0ELb1EEEvNS_9FwdParamsE,@"STO_CUDA_ENTRY STV_DEFAULT"
_ZN10layer_norm13ln_fwd_kernelINS_13Kernel_traitsI6__halfffffjLj3072ELj1ELj1ELj4ELj16ENS_18Kernel_traits_baseILj3072ES2_ffffjLj128EEEEELb1ELb0ELb0ELb1EEEvNS_9FwdParamsE:
.text._ZN10layer_norm13ln_fwd_kernelINS_13Kernel_traitsI6__halfffffjLj3072ELj1ELj1ELj4ELj16ENS_18Kernel_traits_baseILj3072ES2_ffffjLj128EEEEELb1ELb0ELb0ELb1EEEvNS_9FwdParamsE:
[----:B------:R-:W-:Y:S01]  /*0000*/  LDC R1, c[0x0][0x37c] ;  /* 0x0000df00ff017b82 */ /* 0x000fe20000000800 */
[----:B------:R-:W0:Y:S01]  /*0010*/  LDCU.U8 UR4, c[0x0][0x464] ;  /* 0x00008c80ff0477ac */ /* 0x000e220008000000 */
[----:B------:R-:W1:Y:S06]  /*0020*/  S2R R76, SR_TID.X ;  /* 0x00000000004c7919 */ /* 0x000e6c0000002100 */
[----:B------:R-:W2:Y:S01]  /*0030*/  LDC R46, c[0x0][0x458] ;  /* 0x00011600ff2e7b82 */ /* 0x000ea20000000800 */
[----:B------:R-:W3:Y:S01]  /*0040*/  LDCU.64 UR12, c[0x0][0x450] ;  /* 0x00008a00ff0c77ac */ /* 0x000ee20008000a00 */
[----:B------:R-:W4:Y:S06]  /*0050*/  LDCU.64 UR10, c[0x0][0x358] ;  /* 0x00006b00ff0a77ac */ /* 0x000f2c0008000a00 */
[----:B------:R-:W2:Y:S01]  /*0060*/  LDC R47, c[0x0][0x45c] ;  /* 0x00011700ff2f7b82 */ /* 0x000ea20000000800 */
[----:B0-----:R-:W-:Y:S01]  /*0070*/  ISETP.NE.AND P1, PT, RZ, UR4, PT ;  /* 0x00000004ff007c0c */ /* 0x001fe2000bf25270 */
[----:B------:R-:W0:Y:S06]  /*0080*/  LDCU.64 UR4, c[0x0][0x438] ;  /* 0x00008700ff0477ac */ /* 0x000e2c0008000a00 */
[----:B------:R-:W1:Y:S01]  /*0090*/  LDC.64 R26, c[0x0][0x3d0] ;  /* 0x0000f400ff1a7b82 */ /* 0x000e620000000a00 */
[----:B---3--:R-:W-:-:S02]  /*00a0*/  IMAD.U32 R22, RZ, RZ, UR12 ;  /* 0x0000000cff167e24 */ /* 0x008fc4000f8e00ff */
[----:B------:R-:W-:-:S06]  /*00b0*/  IMAD.U32 R23, RZ, RZ, UR13 ;  /* 0x0000000dff177e24 */ /* 0x000fcc000f8e00ff */
[----:B----4-:R-:W5:Y:S04]  /*00c0*/  @P1 LDG.E.64 R22, desc[UR10][R22.64] ;  /* 0x0000000a16161981 */ /* 0x010f68000c1e1b00 */
[----:B--2---:R-:W5:Y:S01]  /*00d0*/  @P1 LDG.E.64 R24, desc[UR10][R46.64] ;  /* 0x0000000a2e181981 */ /* 0x004f62000c1e1b00 */
[----:B0-----:R-:W-:Y:S01]  /*00e0*/  ISETP.NE.U32.AND P0, PT, RZ, UR4, PT ;  /* 0x00000004ff007c0c */ /* 0x001fe2000bf05070 */
[----:B------:R-:W0:Y:S01]  /*00f0*/  S2UR UR18, SR_CTAID.X ;  /* 0x00000000001279c3 */ /* 0x000e220000002500 */
[----:B------:R-:W0:Y:S02]  /*0100*/  LDCU UR4, c[0x0][0x384] ;  /* 0x00007080ff0477ac */ /* 0x000e240008000800 */
[----:B------:R-:W-:-:S13]  /*0110*/  ISETP.NE.AND.EX P0, PT, RZ, UR5, PT, P0 ;  /* 0x00000005ff007c0c */ /* 0x000fda000bf05300 */
[----:B------:R-:W1:Y:S02]  /*0120*/  @P0 LDC.64 R28, c[0x0][0x438] ;  /* 0x00010e00ff1c0b82 */ /* 0x000e640000000a00 */
[----:B-1----:R-:W-:-:S05]  /*0130*/  @P0 IMAD.WIDE.U32 R28, R76, 0x8, R28 ;  /* 0x000000084c1c0825 */ /* 0x002fca00078e001c */
[----:B------:R-:W5:Y:S04]  /*0140*/  @P0 LDG.E.64 R74, desc[UR10][R28.64] ;  /* 0x0000000a1c4a0981 */ /* 0x000f68000c1e1b00 */
[----:B------:R-:W5:Y:S04]  /*0150*/  @P0 LDG.E.64 R66, desc[UR10][R28.64+0x400] ;  /* 0x0004000a1c420981 */ /* 0x000f68000c1e1b00 */
[----:B------:R-:W5:Y:S04]  /*0160*/  @P0 LDG.E.64 R8, desc[UR10][R28.64+0x800] ;  /* 0x0008000a1c080981 */ /* 0x000f68000c1e1b00 */
[----:B------:R-:W5:Y:S04]  /*0170*/  @P0 LDG.E.64 R4, desc[UR10][R28.64+0xc00] ;  /* 0x000c000a1c040981 */ /* 0x000f68000c1e1b00 */
[----:B------:R-:W5:Y:S04]  /*0180*/  @P0 LDG.E.64 R2, desc[UR10][R28.64+0x1000] ;  /* 0x0010000a1c020981 */ /* 0x000f68000c1e1b00 */
[----:B------:R-:W5:Y:S01]  /*0190*/  @P0 LDG.E.64 R10, desc[UR10][R28.64+0x1400] ;  /* 0x0014000a1c0a0981 */ /* 0x000f62000c1e1b00 */
[----:B------:R-:W-:Y:S01]  /*01a0*/  IMAD.WIDE.U32 R26, R76, 0x8, R26 ;  /* 0x000000084c1a7825 */ /* 0x000fe200078e001a */
[----:B0-----:R-:W-:-:S04]  /*01b0*/  UISETP.GE.AND UP0, UPT, UR18, UR4, UPT ;  /* 0x000000041200728c */ /* 0x001fc8000bf06270 */
[----:B------:R-:W5:Y:S04]  /*01c0*/  LDG.E.64 R20, desc[UR10][R26.64] ;  /* 0x0000000a1a147981 */ /* 0x000f68000c1e1b00 */
[----:B------:R-:W5:Y:S04]  /*01d0*/  LDG.E.64 R18, desc[UR10][R26.64+0x400] ;  /* 0x0004000a1a127981 */ /* 0x000f68000c1e1b00 */
[----:B------:R-:W5:Y:S04]  /*01e0*/  LDG.E.64 R16, desc[UR10][R26.64+0x800] ;  /* 0x0008000a1a107981 */ /* 0x000f68000c1e1b00 */
[----:B------:R-:W5:Y:S04]  /*01f0*/  LDG.E.64 R14, desc[UR10][R26.64+0xc00] ;  /* 0x000c000a1a0e7981 */ /* 0x000f68000c1e1b00 */
[----:B------:R-:W5:Y:S04]  /*0200*/  LDG.E.64 R12, desc[UR10][R26.64+0x1000] ;  /* 0x0010000a1a0c7981 */ /* 0x000f68000c1e1b00 */
[----:B------:R0:W5:Y:S01]  /*0210*/  LDG.E.64 R6, desc[UR10][R26.64+0x1400] ;  /* 0x0014000a1a067981 */ /* 0x000162000c1e1b00 */
[----:B------:R-:W-:Y:S01]  /*0220*/  PLOP3.LUT P2, PT, PT, PT, UP0, 0x80, 0x8 ;  /* 0x000000000008781c */ /* 0x000fe20003f4f008 */
[----:B0-----:R-:W0:-:S12]  /*0230*/  @P1 LDC R27, c[0x0][0x460] ;  /* 0x00011800ff1b1b82 */ /* 0x001e180000000800 */
[----:B------:R-:W-:Y:S05]  /*0240*/  @P2 EXIT ;  /* 0x000000000000294d */ /* 0x000fea0003800000 */
[----:B------:R-:W1:Y:S01]  /*0250*/  LDC R29, c[0x0][0x360] ;  /* 0x0000d800ff1d7b82 */ /* 0x000e620000000800 */
[----:B0----5:R-:W-:Y:S01]  /*0260*/  @P1 IADD3 R46, P2, PT, R24, R27, RZ ;  /* 0x0000001b182e1210 */ /* 0x021fe20007f5e0ff */
[----:B------:R-:W0:Y:S01]  /*0270*/  LDCU.64 UR4, c[0x0][0x3e0] ;  /* 0x00007c00ff0477ac */ /* 0x000e220008000a00 */
        /* <DEDUP_REMOVED lines=12> */
[----:B------:R-:W-:Y:S01]  /*0340*/  MOV R69, R18 ;  /* 0x0000001200457202 */ /* 0x000fe20000000f00 */
[----:B------:R-:W-:Y:S01]  /*0350*/  UIADD3 UR21, UPT, UPT, UR12, -0x61c88647, URZ ;  /* 0x9e3779b90c157890 */ /* 0x000fe2000fffe0ff */
[--C-:B------:R-:W-:Y:S01]  /*0360*/  SHF.R.U32.HI R63, RZ, 0x10, R19.reuse ;  /* 0x00000010ff3f7819 */ /* 0x100fe20000011613 */
[----:B------:R-:W-:Y:S01]  /*0370*/  IMAD R27, R83, -0x2daee0ad, RZ ;  /* 0xd2511f53531b7824 */ /* 0x000fe200078e02ff */
[----:B------:R-:W-:Y:S01]  /*0380*/  UIADD3 UR23, UPT, UPT, UR12, 0x3c6ef372, URZ ;  /* 0x3c6ef3720c177890 */ /* 0x000fe2000fffe0ff */
[----:B------:R-:W-:Y:S01]  /*0390*/  LOP3.LUT R0, R0, UR13, RZ, 0x3c, !PT ;  /* 0x0000000d00007c12 */ /* 0x000fe2000f8e3cff */
[----:B------:R-:W-:Y:S01]  /*03a0*/  UIADD3 UR22, UPT, UPT, UR13, -0x4498517b, URZ ;  /* 0xbb67ae850d167890 */ /* 0x000fe2000fffe0ff */
[----:B------:R-:W-:Y:S01]  /*03b0*/  IMAD.MOV.U32 R65, RZ, RZ, R19 ;  /* 0x000000ffff417224 */ /* 0x000fe200078e0013 */
[----:B------:R-:W-:Y:S01]  /*03c0*/  UIADD3 UR24, UPT, UPT, UR13, 0x76cf5d0a, URZ ;  /* 0x76cf5d0a0d187890 */ /* 0x000fe2000fffe0ff */
[----:B-1----:R-:W-:Y:S01]  /*03d0*/  IMAD R84, R29, UR18, R76 ;  /* 0x000000121d547c24 */ /* 0x002fe2000f8e024c */
[----:B------:R-:W-:Y:S01]  /*03e0*/  UIADD3 UR26, UPT, UPT, UR13, 0x32370b8f, URZ ;  /* 0x32370b8f0d1a7890 */ /* 0x000fe2000fffe0ff */
[----:B------:R-:W-:Y:S01]  /*03f0*/  IMAD.HI.U32 R22, R0, -0x326172a9, RZ ;  /* 0xcd9e8d5700167827 */ /* 0x000fe200078e00ff */
[----:B------:R-:W-:Y:S01]  /*0400*/  UIADD3 UR25, UPT, UPT, UR12, -0x255992d5, URZ ;  /* 0xdaa66d2b0c197890 */ /* 0x000fe2000fffe0ff */
[----:B------:R-:W-:Y:S01]  /*0410*/  SHF.R.U32.HI R71, RZ, 0x10, R21 ;  /* 0x00000010ff477819 */ /* 0x000fe20000011615 */
[----:B------:R-:W-:Y:S01]  /*0420*/  UIADD3 UR27, UPT, UPT, UR12, 0x78dde6e4, URZ ;  /* 0x78dde6e40c1b7890 */ /* 0x000fe2000fffe0ff */
[----:B------:R-:W-:Y:S01]  /*0430*/  IMAD.HI.U32 R23, R84, -0x326172a9, RZ ;  /* 0xcd9e8d5754177827 */ /* 0x000fe200078e00ff */
[----:B------:R-:W-:Y:S01]  /*0440*/  UIADD3 UR28, UPT, UPT, UR13, -0x126145ec, URZ ;  /* 0xed9eba140d1c7890 */ /* 0x000fe2000fffe0ff */
[----:B------:R-:W-:Y:S01]  /*0450*/  SHF.R.U64 R59, R16, 0x10, R17 ;  /* 0x00000010103b7819 */ /* 0x000fe20000001211 */
[----:B------:R-:W-:Y:S01]  /*0460*/  UIADD3 UR30, UPT, UPT, UR13, -0x56f99767, URZ ;  /* 0xa90668990d1e7890 */ /* 0x000fe2000fffe0ff */
[----:B------:R-:W-:Y:S01]  /*0470*/  IMAD R25, R84, -0x326172a9, RZ ;  /* 0xcd9e8d5754197824 */ /* 0x000fe200078e02ff */
[----:B------:R-:W-:Y:S01]  /*0480*/  LOP3.LUT R23, R82, UR12, R23, 0x96, !PT ;  /* 0x0000000c52177c12 */ /* 0x000fe2000f8e9617 */
[----:B------:R-:W-:Y:S01]  /*0490*/  UIADD3 UR29, UPT, UPT, UR12, 0x1715609d, URZ ;  /* 0x1715609d0c1d7890 */ /* 0x000fe2000fffe0ff */
[----:B------:R-:W-:Y:S01]  /*04a0*/  IMAD.MOV.U32 R77, RZ, RZ, R20 ;  /* 0x000000ffff4d7224 */ /* 0x000fe200078e0014 */
[----:B------:R-:W-:Y:S01]  /*04b0*/  UIADD3 UR31, UPT, UPT, UR12, -0x4ab325aa, URZ ;  /* 0xb54cda560c1f7890 */ /* 0x000fe2000fffe0ff */
[----:B------:R-:W-:Y:S01]  /*04c0*/  LOP3.LUT R22, R25, UR21, R22, 0x96, !PT ;  /* 0x0000001519167c12 */ /* 0x000fe2000f8e9616 */
[C---:B------:R-:W-:Y:S01]  /*04d0*/  IMAD.HI.U32 R24, R23.reuse, -0x2daee0ad, RZ ;  /* 0xd2511f5317187827 */ /* 0x040fe200078e00ff */
[----:B------:R-:W-:Y:S01]  /*04e0*/  UIADD3 UR32, UPT, UPT, UR13, 0x646e171e, URZ ;  /* 0x646e171e0d207890 */ /* 0x000fe2000fffe0ff */
[----:B------:R-:W-:Y:S01]  /*04f0*/  MOV R30, R7 ;  /* 0x00000007001e7202 */ /* 0x000fe20000000f00 */
[----:B------:R-:W-:Y:S01]  /*0500*/  UIADD3 UR34, UPT, UPT, UR13, 0x1fd5c5a3, URZ ;  /* 0x1fd5c5a30d227890 */ /* 0x000fe2000fffe0ff */
[----:B------:R-:W-:Y:S01]  /*0510*/  IMAD R26, R23, -0x2daee0ad, RZ ;  /* 0xd2511f53171a7824 */ /* 0x000fe200078e02ff */
[----:B------:R-:W-:Y:S01]  /*0520*/  LOP3.LUT R24, R27, UR22, R24, 0x96, !PT ;  /* 0x000000161b187c12 */ /* 0x000fe2000f8e9618 */
[----:B------:R-:W-:Y:S01]  /*0530*/  IMAD R23, R0, -0x326172a9, RZ ;  /* 0xcd9e8d5700177824 */ /* 0x000fe200078e02ff */
[----:B------:R-:W-:Y:S01]  /*0540*/  UIADD3 UR33, UPT, UPT, UR12, 0x5384540f, URZ ;  /* 0x5384540f0c217890 */ /* 0x000fe2000fffe0ff */
[----:B------:R-:W-:Y:S01]  /*0550*/  IMAD.HI.U32 R25, R22, -0x2daee0ad, RZ ;  /* 0xd2511f5316197827 */ /* 0x000fe200078e00ff */
[----:B------:R-:W-:Y:S01]  /*0560*/  UIADD3 UR35, UPT, UPT, UR12, -0xe443238, URZ ;  /* 0xf1bbcdc80c237890 */ /* 0x000fe2000fffe0ff */
[----:B------:R-:W-:Y:S01]  /*0570*/  SHF.R.U64 R72, R74, 0x10, R75 ;  /* 0x000000104a487819 */ /* 0x000fe2000000124b */
[----:B------:R-:W-:Y:S01]  /*0580*/  UIADD3 UR36, UPT, UPT, UR13, -0x24c28bd8, URZ ;  /* 0xdb3d74280d247890 */ /* 0x000fe2000fffe0ff */
[----:B------:R-:W-:Y:S01]  /*0590*/  IMAD.HI.U32 R0, R24, -0x326172a9, RZ ;  /* 0xcd9e8d5718007827 */ /* 0x000fe200078e00ff */
[----:B------:R-:W-:Y:S01]  /*05a0*/  LOP3.LUT R25, R26, UR24, R25, 0x96, !PT ;  /* 0x000000181a197c12 */ /* 0x000fe2000f8e9619 */
[----:B------:R-:W-:Y:S01]  /*05b0*/  UIADD3 UR38, UPT, UPT, UR13, -0x695add53, URZ ;  /* 0x96a522ad0d267890 */ /* 0x000fe2000fffe0ff */
[----:B------:R-:W-:Y:S01]  /*05c0*/  SHF.R.U32.HI R68, RZ, 0x10, R75 ;  /* 0x00000010ff447819 */ /* 0x000fe2000001164b */
[----:B------:R-:W-:Y:S01]  /*05d0*/  IMAD R27, R22, -0x2daee0ad, RZ ;  /* 0xd2511f53161b7824 */ /* 0x000fe200078e02ff */
[----:B------:R-:W-:Y:S01]  /*05e0*/  LOP3.LUT R0, R23, UR23, R0, 0x96, !PT ;  /* 0x0000001717007c12 */ /* 0x000fe2000f8e9600 */
[----:B------:R-:W-:Y:S01]  /*05f0*/  IMAD R24, R24, -0x326172a9, RZ ;  /* 0xcd9e8d5718187824 */ /* 0x000fe200078e02ff */
[----:B------:R-:W-:Y:S01]  /*0600*/  UIADD3 UR37, UPT, UPT, UR12, -0x700cb87f, URZ ;  /* 0x8ff347810c257890 */ /* 0x000fe2000fffe0ff */
[C---:B------:R-:W-:Y:S01]  /*0610*/  IMAD.HI.U32 R23, R25.reuse, -0x326172a9, RZ ;  /* 0xcd9e8d5719177827 */ /* 0x040fe200078e00ff */
[--C-:B------:R-:W-:Y:S01]  /*0620*/  SHF.R.U64 R64, R66, 0x10, R67.reuse ;  /* 0x0000001042407819 */ /* 0x100fe20000001243 */
[----:B0-----:R-:W-:Y:S01]  /*0630*/  UISETP.NE.U32.AND UP0, UPT, UR4, URZ, UPT ;  /* 0x000000ff0400728c */ /* 0x001fe2000bf05070 */
[----:B------:R-:W-:Y:S01]  /*0640*/  SHF.R.U32.HI R60, RZ, 0x10, R67 ;  /* 0x00000010ff3c7819 */ /* 0x000fe20000011643 */
[----:B------:R-:W-:Y:S01]  /*0650*/  IMAD.HI.U32 R22, R0, -0x2daee0ad, RZ ;  /* 0xd2511f5300167827 */ /* 0x000fe200078e00ff */
[----:B------:R-:W-:Y:S01]  /*0660*/  LOP3.LUT R23, R24, UR25, R23, 0x96, !PT ;  /* 0x0000001918177c12 */ /* 0x000fe2000f8e9617 */
[----:B------:R-:W-:Y:S01]  /*0670*/  UISETP.NE.AND.EX UP0, UPT, UR5, URZ, UPT, UP0 ;  /* 0x000000ff0500728c */ /* 0x000fe2000bf05300 */
[--C-:B------:R-:W-:Y:S01]  /*0680*/  SHF.R.U64 R53, R4, 0x10, R5.reuse ;  /* 0x0000001004357819 */ /* 0x100fe20000001205 */
[----:B------:R-:W-:Y:S01]  /*0690*/  IMAD R25, R25, -0x326172a9, RZ ;  /* 0xcd9e8d5719197824 */ /* 0x000fe200078e02ff */
[----:B------:R-:W-:Y:S01]  /*06a0*/  LOP3.LUT R22, R27, UR26, R22, 0x96, !PT ;  /* 0x0000001a1b167c12 */ /* 0x000fe2000f8e9616 */
[----:B------:R-:W-:Y:S01]  /*06b0*/  IMAD R27, R0, -0x2daee0ad, RZ ;  /* 0xd2511f53001b7824 */ /* 0x000fe200078e02ff */
[----:B------:R-:W-:Y:S01]  /*06c0*/  SHF.R.U32.HI R52, RZ, 0x10, R5 ;  /* 0x00000010ff347819 */ /* 0x000fe20000011605 */
[----:B------:R-:W-:Y:S01]  /*06d0*/  IMAD.HI.U32 R24, R23, -0x2daee0ad, RZ ;  /* 0xd2511f5317187827 */ /* 0x000fe200078e00ff */
[--C-:B------:R-:W-:Y:S01]  /*06e0*/  SHF.R.U64 R55, R2, 0x10, R3.reuse ;  /* 0x0000001002377819 */ /* 0x100fe20000001203 */
[----:B------:R-:W-:Y:S01]  /*06f0*/  UPLOP3.LUT UP2, UPT, UPT, UPT, UPT, 0x40, 0x4 ;  /* 0x000000000004789c */ /* 0x000fe20003f4e870 */
[----:B------:R-:W-:Y:S01]  /*0700*/  SHF.R.U32.HI R54, RZ, 0x10, R3 ;  /* 0x00000010ff367819 */ /* 0x000fe20000011603 */
[----:B------:R-:W-:Y:S01]  /*0710*/  IMAD.HI.U32 R0, R22, -0x326172a9, RZ ;  /* 0xcd9e8d5716007827 */ /* 0x000fe200078e00ff */
[----:B------:R-:W-:Y:S01]  /*0720*/  LOP3.LUT R24, R27, UR28, R24, 0x96, !PT ;  /* 0x0000001c1b187c12 */ /* 0x000fe2000f8e9618 */
[----:B------:R-:W0:Y:S01]  /*0730*/  LDCU UR8, c[0x0][0x404] ;  /* 0x00008080ff0877ac */ /* 0x000e220008000800 */
[--C-:B------:R-:W-:Y:S01]  /*0740*/  SHF.R.U64 R57, R10, 0x10, R11.reuse ;  /* 0x000000100a397819 */ /* 0x100fe2000000120b */
[----:B------:R-:W-:Y:S01]  /*0750*/  IMAD R26, R23, -0x2daee0ad, RZ ;  /* 0xd2511f53171a7824 */ /* 0x000fe200078e02ff */
[----:B------:R-:W-:Y:S01]  /*0760*/  LOP3.LUT R0, R25, UR27, R0, 0x96, !PT ;  /* 0x0000001b19007c12 */ /* 0x000fe2000f8e9600 */
[----:B------:R-:W-:Y:S01]  /*0770*/  IMAD R25, R22, -0x326172a9, RZ ;  /* 0xcd9e8d5716197824 */ /* 0x000fe200078e02ff */
[----:B------:R-:W-:Y:S01]  /*0780*/  SHF.R.U32.HI R56, RZ, 0x10, R11 ;  /* 0x00000010ff387819 */ /* 0x000fe2000001160b */
[----:B------:R-:W-:Y:S01]  /*0790*/  IMAD.HI.U32 R22, R24, -0x326172a9, RZ ;  /* 0xcd9e8d5718167827 */ /* 0x000fe200078e00ff */
[----:B------:R-:W-:Y:S01]  /*07a0*/  LOP3.LUT R46, R46, 0x3, RZ, 0xc0, !PT ;  /* 0x000000032e2e7812 */ /* 0x000fe200078ec0ff */
[----:B------:R-:W1:Y:S02]  /*07b0*/  LDCU UR9, c[0x0][0x408] ;  /* 0x00008100ff0977ac */ /* 0x000e640008000800 */
[C---:B------:R-:W-:Y:S01]  /*07c0*/  IMAD.HI.U32 R23, R0.reuse, -0x2daee0ad, RZ ;  /* 0xd2511f5300177827 */ /* 0x040fe200078e00ff */
[----:B------:R-:W-:Y:S01]  /*07d0*/  LOP3.LUT R22, R25, UR29, R22, 0x96, !PT ;  /* 0x0000001d19167c12 */ /* 0x000fe2000f8e9616 */
[----:B------:R-:W2:Y:S02]  /*07e0*/  LDCU UR19, c[0x0][0x388] ;  /* 0x00007100ff1377ac */ /* 0x000ea40008000800 */
[----:B------:R-:W-:Y:S01]  /*07f0*/  IMAD R27, R0, -0x2daee0ad, RZ ;  /* 0xd2511f53001b7824 */ /* 0x000fe200078e02ff */
[----:B------:R-:W-:Y:S01]  /*0800*/  LOP3.LUT R23, R26, UR30, R23, 0x96, !PT ;  /* 0x0000001e1a177c12 */ /* 0x000fe2000f8e9617 */
[----:B------:R-:W-:Y:S01]  /*0810*/  IMAD R25, R24, -0x326172a9, RZ ;  /* 0xcd9e8d5718197824 */ /* 0x000fe200078e02ff */
[----:B------:R-:W3:Y:S01]  /*0820*/  LDCU.U8 UR39, c[0x0][0x410] ;  /* 0x00008200ff2777ac */ /* 0x000ee20008000000 */
[C---:B------:R-:W-:Y:S01]  /*0830*/  IMAD.HI.U32 R26, R22.reuse, -0x2daee0ad, RZ ;  /* 0xd2511f53161a7827 */ /* 0x040fe200078e00ff */
[----:B------:R-:W4:Y:S03]  /*0840*/  LDCU UR20, c[0x0][0x400] ;  /* 0x00008000ff1477ac */ /* 0x000f260008000800 */
[----:B------:R-:W-:Y:S01]  /*0850*/  IMAD.HI.U32 R0, R23, -0x326172a9, RZ ;  /* 0xcd9e8d5717007827 */ /* 0x000fe200078e00ff */
[----:B------:R-:W-:Y:S01]  /*0860*/  LOP3.LUT R26, R27, UR32, R26, 0x96, !PT ;  /* 0x000000201b1a7c12 */ /* 0x000fe2000f8e961a */
[----:B------:R-:W0:Y:S02]  /*0870*/  LDCU.64 UR14, c[0x0][0x3a0] ;  /* 0x00007400ff0e77ac */ /* 0x000e240008000a00 */
[----:B------:R-:W-:Y:S01]  /*0880*/  IMAD R24, R23, -0x326172a9, RZ ;  /* 0xcd9e8d5717187824 */ /* 0x000fe200078e02ff */
[----:B------:R-:W-:Y:S01]  /*0890*/  LOP3.LUT R0, R25, UR31, R0, 0x96, !PT ;  /* 0x0000001f19007c12 */ /* 0x000fe2000f8e9600 */
[----:B------:R-:W-:Y:S01]  /*08a0*/  IMAD R25, R22, -0x2daee0ad, RZ ;  /* 0xd2511f5316197824 */ /* 0x000fe200078e02ff */
[----:B------:R-:W0:Y:S01]  /*08b0*/  LDCU.64 UR16, c[0x0][0x380] ;  /* 0x00007000ff1077ac */ /* 0x000e220008000a00 */
[----:B------:R-:W-:-:S04]  /*08c0*/  IMAD.HI.U32 R23, R26, -0x326172a9, RZ ;  /* 0xcd9e8d571a177827 */ /* 0x000fc800078e00ff */
[----:B------:R-:W-:Y:S01]  /*08d0*/  IMAD.HI.U32 R22, R0, -0x2daee0ad, RZ ;  /* 0xd2511f5300167827 */ /* 0x000fe200078e00ff */
[----:B------:R-:W-:Y:S02]  /*08e0*/  LOP3.LUT R23, R24, UR33, R23, 0x96, !PT ;  /* 0x0000002118177c12 */ /* 0x000fe4000f8e9617 */
[----:B------:R-:W-:Y:S01]  /*08f0*/  SHF.R.U64 R24, R20, 0x10, R21 ;  /* 0x0000001014187819 */ /* 0x000fe20000001215 */
[----:B------:R-:W-:Y:S01]  /*0900*/  IMAD R27, R0, -0x2daee0ad, RZ ;  /* 0xd2511f53001b7824 */ /* 0x000fe200078e02ff */
[----:B------:R-:W-:Y:S01]  /*0910*/  LOP3.LUT R22, R25, UR34, R22, 0x96, !PT ;  /* 0x0000002219167c12 */ /* 0x000fe2000f8e9616 */
[----:B------:R-:W-:Y:S01]  /*0920*/  IMAD R25, R26, -0x326172a9, RZ ;  /* 0xcd9e8d571a197824 */ /* 0x000fe200078e02ff */
[----:B------:R-:W-:Y:S01]  /*0930*/  SHF.R.U64 R20, R6, 0x10, R7 ;  /* 0x0000001006147819 */ /* 0x000fe20000001207 */
[----:B------:R-:W-:-:S04]  /*0940*/  IMAD.HI.U32 R80, R23, -0x2daee0ad, RZ ;  /* 0xd2511f5317507827 */ /* 0x000fc800078e00ff */
[----:B------:R-:W-:Y:S01]  /*0950*/  IMAD.HI.U32 R88, R22, -0x326172a9, RZ ;  /* 0xcd9e8d5716587827 */ /* 0x000fe200078e00ff */
[----:B------:R-:W-:-:S03]  /*0960*/  LOP3.LUT R80, R27, UR36, R80, 0x96, !PT ;  /* 0x000000241b507c12 */ /* 0x000fc6000f8e9650 */
[----:B------:R-:W-:Y:S01]  /*0970*/  IMAD R0, R23, -0x2daee0ad, RZ ;  /* 0xd2511f5317007824 */ /* 0x000fe200078e02ff */
[----:B------:R-:W-:Y:S01]  /*0980*/  LOP3.LUT R88, R25, UR35, R88, 0x96, !PT ;  /* 0x0000002319587c12 */ /* 0x000fe2000f8e9658 */
[----:B------:R-:W-:Y:S01]  /*0990*/  IMAD R22, R22, -0x326172a9, RZ ;  /* 0xcd9e8d5716167824 */ /* 0x000fe200078e02ff */
[----:B------:R-:W-:Y:S01]  /*09a0*/  MOV R25, R17 ;  /* 0x0000001100197202 */ /* 0x000fe20000000f00 */
[----:B------:R-:W-:Y:S01]  /*09b0*/  IMAD.HI.U32 R79, R80, -0x326172a9, RZ ;  /* 0xcd9e8d57504f7827 */ /* 0x000fe200078e00ff */
[----:B------:R-:W-:-:S03]  /*09c0*/  SHF.R.U32.HI R23, RZ, 0x10, R9 ;  /* 0x00000010ff177819 */ /* 0x000fc60000011609 */
[----:B------:R-:W-:Y:S01]  /*09d0*/  IMAD.HI.U32 R81, R88, -0x2daee0ad, RZ ;  /* 0xd2511f5358517827 */ /* 0x000fe200078e00ff */
[----:B------:R-:W-:Y:S02]  /*09e0*/  LOP3.LUT R79, R22, UR37, R79, 0x96, !PT ;  /* 0x00000025164f7c12 */ /* 0x000fe4000f8e964f */
[----:B------:R-:W-:Y:S01]  /*09f0*/  SHF.R.U64 R22, R8, 0x10, R9 ;  /* 0x0000001008167819 */ /* 0x000fe20000001209 */
[----:B------:R-:W-:Y:S01]  /*0a00*/  IMAD.MOV.U32 R26, RZ, RZ, R14 ;  /* 0x000000ffff1a7224 */ /* 0x000fe200078e000e */
[----:B------:R-:W-:Y:S01]  /*0a10*/  LOP3.LUT R81, R0, UR38, R81, 0x96, !PT ;  /* 0x0000002600517c12 */ /* 0x000fe2000f8e9651 */
[----:B------:R-:W-:Y:S01]  /*0a20*/  IMAD.MOV.U32 R27, RZ, RZ, R15 ;  /* 0x000000ffff1b7224 */ /* 0x000fe200078e000f */
[----:B------:R-:W-:Y:S01]  /*0a30*/  SHF.R.U64 R0, R18, 0x10, R19 ;  /* 0x0000001012007819 */ /* 0x000fe20000001213 */
[----:B------:R-:W-:Y:S01]  /*0a40*/  IMAD.MOV.U32 R73, RZ, RZ, R21 ;  /* 0x000000ffff497224 */ /* 0x000fe200078e0015 */
[--C-:B------:R-:W-:Y:S01]  /*0a50*/  SHF.R.U64 R18, R14, 0x10, R15.reuse ;  /* 0x000000100e127819 */ /* 0x100fe2000000120f */
[----:B------:R-:W-:Y:S01]  /*0a60*/  IMAD.MOV.U32 R61, RZ, RZ, R16 ;  /* 0x000000ffff3d7224 */ /* 0x000fe200078e0010 */
[----:B------:R-:W-:Y:S01]  /*0a70*/  SHF.R.U32.HI R14, RZ, 0x10, R15 ;  /* 0x00000010ff0e7819 */ /* 0x000fe2000001160f */
[----:B------:R-:W-:Y:S01]  /*0a80*/  IMAD.MOV.U32 R28, RZ, RZ, R13 ;  /* 0x000000ffff1c7224 */ /* 0x000fe200078e000d */
[----:B------:R-:W-:Y:S01]  /*0a90*/  SHF.R.U32.HI R19, RZ, 0x10, R17 ;  /* 0x00000010ff137819 */ /* 0x000fe20000011611 */
[----:B------:R-:W-:Y:S01]  /*0aa0*/  IMAD.MOV.U32 R29, RZ, RZ, R6 ;  /* 0x000000ffff1d7224 */ /* 0x000fe200078e0006 */
[----:B------:R-:W-:Y:S01]  /*0ab0*/  MOV R15, R12 ;  /* 0x0000000c000f7202 */ /* 0x000fe20000000f00 */
[----:B------:R-:W-:Y:S01]  /*0ac0*/  HADD2.F32 R6, -RZ, R5.H0_H0 ;  /* 0x20000005ff067230 */ /* 0x000fe20000004100 */
[--C-:B------:R-:W-:Y:S01]  /*0ad0*/  SHF.R.U64 R16, R12, 0x10, R13.reuse ;  /* 0x000000100c107819 */ /* 0x100fe2000000120d */
[----:B------:R-:W-:Y:S01]  /*0ae0*/  HADD2.F32 R62, -RZ, R67.H0_H0 ;  /* 0x20000043ff3e7230 */ /* 0x000fe20000004100 */
[----:B------:R-:W-:Y:S01]  /*0af0*/  SHF.R.U32.HI R17, RZ, 0x10, R13 ;  /* 0x00000010ff117819 */ /* 0x000fe2000001160d */
[----:B------:R-:W-:Y:S01]  /*0b00*/  HADD2.F32 R58, -RZ, R8.H0_H0 ;  /* 0x20000008ff3a7230 */ /* 0x000fe20000004100 */
[----:B------:R-:W-:Y:S01]  /*0b10*/  SHF.R.U32.HI R21, RZ, 0x10, R7 ;  /* 0x00000010ff157819 */ /* 0x000fe20000011607 */
        /* <DEDUP_REMOVED lines=14> */
[----:B------:R-:W-:Y:S02]  /*0c00*/  IMAD.MOV.U32 R78, RZ, RZ, RZ ;  /* 0x000000ffff4e7224 */ /* 0x000fe400078e00ff */
        /* <DEDUP_REMOVED lines=31> */
[----:B------:R-:W-:Y:S02]  /*0e00*/  IMAD R80, R80, -0x326172a9, RZ ;  /* 0xcd9e8d5750507824 */ /* 0x000fe400078e02ff */
[----:B01234-:R-:W-:-:S07]  /*0e10*/  IMAD R88, R88, -0x2daee0ad, RZ ;  /* 0xd2511f5358587824 */ /* 0x01ffce00078e02ff */
.L_x_16908:
        /* <DEDUP_REMOVED lines=11> */
[----:B------:R-:W2:Y:S02]  /*0ed0*/  @P0 LDG.E R28, desc[UR10][R28.64] ;  /* 0x0000000a1c1c0981 */ /* 0x000ea4000c1e1900 */
[----:B-1----:R-:W-:-:S06]  /*0ee0*/  IMAD.WIDE.U32 R24, R85, 0x10, R48 ;  /* 0x0000001055187825 */ /* 0x002fcc00078e0030 */
[----:B------:R-:W5:Y:S01]  /*0ef0*/  LDG.E.128 R24, desc[UR10][R24.64] ;  /* 0x0000000a18187981 */ /* 0x000f62000c1e1d00 */
[----:B------:R-:W-:Y:S01]  /*0f00*/  UISETP.NE.U32.AND UP1, UPT, UR14, URZ, UPT ;  /* 0x000000ff0e00728c */ /* 0x000fe2000bf25070 */
[----:B------:R-:W-:Y:S01]  /*0f10*/  IMAD.MOV.U32 R86, RZ, RZ, 0x2f800000 ;  /* 0x2f800000ff567424 */ /* 0x000fe200078e00ff */
[----:B------:R-:W-:Y:S02]  /*0f20*/  UMOV UR6, 0x3f800000 ;  /* 0x3f80000000067882 */ /* 0x000fe40000000000 */
[----:B------:R-:W-:Y:S01]  /*0f30*/  UISETP.NE.AND.EX UP1, UPT, UR15, URZ, UPT, UP1 ;  /* 0x000000ff0f00728c */ /* 0x000fe2000bf25310 */
[----:B--2---:R-:W-:-:S08]  /*0f40*/  @P0 R2UR UR6, R28 ;  /* 0x000000001c0602ca */ /* 0x004fd000000e0000 */
[----:B------:R-:W-:Y:S07]  /*0f50*/  BRA.U !UP1, `(.L_x_16749) ;  /* 0x0000001109d07547 */ /* 0x000fee000b800000 */
        /* <DEDUP_REMOVED lines=13> */
.L_x_20703:
[----:B------:R-:W-:Y:S05]  /*1030*/  BRX R32 -0x1040                                        (*"BRANCH_TARGETS .L_x_20704,.L_x_20705,.L_x_20706"*) ;  /* 0xffffffec20f07949 */ /* 0x000fea000383ffff */
.L_x_20706:
[----:B------:R-:W-:Y:S01]  /*1040*/  VIADD R32, R46, 0x1 ;  /* 0x000000012e207836 */ /* 0x000fe20000000000 */
[----:B------:R-:W-:Y:S01]  /*1050*/  MOV R44, R88 ;  /* 0x00000058002c7202 */ /* 0x000fe20000000f00 */
[----:B------:R-:W-:Y:S01]  /*1060*/  IMAD.MOV.U32 R33, RZ, RZ, R79 ;  /* 0x000000ffff217224 */ /* 0x000fe200078e004f */
[----:B------:R-:W-:Y:S06]  /*1070*/  BRA `(.L_x_16750) ;  /* 0x0000000000e47947 */ /* 0x000fec0003800000 */
.L_x_20704:
[----:B------:R-:W-:Y:S02]  /*1080*/  HFMA2 R32, -RZ, RZ, 0, 1.78813934326171875e-07 ;  /* 0x00000003ff207431 */ /* 0x000fe400000001ff */
[----:B------:R-:W-:Y:S02]  /*1090*/  IMAD.MOV.U32 R44, RZ, RZ, R88 ;  /* 0x000000ffff2c7224 */ /* 0x000fe400078e0058 */
[----:B------:R-:W-:Y:S01]  /*10a0*/  IMAD.MOV.U32 R33, RZ, RZ, R81 ;  /* 0x000000ffff217224 */ /* 0x000fe200078e0051 */
[----:B------:R-:W-:Y:S06]  /*10b0*/  BRA `(.L_x_16750) ;  /* 0x0000000000d47947 */ /* 0x000fec0003800000 */
.L_x_20705:
        /* <DEDUP_REMOVED lines=12> */
.L_x_16751:
        /* <DEDUP_REMOVED lines=41> */
.L_x_16750:
[----:B------:R-:W-:Y:S01]  /*1410*/  I2FP.F32.U32 R33, R33 ;  /* 0x0000002100217245 */ /* 0x000fe20000201000 */
[----:B-----5:R-:W-:Y:S01]  /*1420*/  FMUL.FTZ R24, R24, UR6 ;  /* 0x0000000618187c20 */ /* 0x020fe20008410000 */
[----:B------:R-:W-:Y:S01]  /*1430*/  ISETP.NE.AND P1, PT, R32, 0x1, PT ;  /* 0x000000012000780c */ /* 0x000fe20003f25270 */
[----:B------:R-:W-:Y:S01]  /*1440*/  UMOV UR5, UR9 ;  /* 0x0000000900057c82 */ /* 0x000fe20008000000 */
[----:B------:R-:W-:Y:S01]  /*1450*/  UMOV UR4, UR8 ;  /* 0x0000000800047c82 */ /* 0x000fe20008000000 */
[----:B------:R-:W-:Y:S01]  /*1460*/  FFMA.FTZ R33, R33, R86, 1.1641532182693481445e-10 ;  /* 0x2f00000021217423 */ /* 0x000fe20000010056 */
[----:B------:R-:W-:Y:S01]  /*1470*/  FMUL.FTZ R24, R24, UR5 ;  /* 0x0000000518187c20 */ /* 0x000fe20008410000 */
[----:B------:R-:W-:-:S03]  /*1480*/  IMAD.MOV.U32 R34, RZ, RZ, 0x2 ;  /* 0x00000002ff227424 */ /* 0x000fc600078e00ff */
        /* <DEDUP_REMOVED lines=14> */
.L_x_16753:
        /* <DEDUP_REMOVED lines=12> */
.L_x_16754:
        /* <DEDUP_REMOVED lines=42> */
.L_x_16752:
[----:B------:R-:W-:Y:S01]  /*18d0*/  I2FP.F32.U32 R33, R28 ;  /* 0x0000001c00217245 */ /* 0x000fe20000201000 */
[----:B------:R-:W-:Y:S01]  /*18e0*/  FMUL.FTZ R25, R25, UR6 ;  /* 0x0000000619197c20 */ /* 0x000fe20008410000 */
[----:B------:R-:W-:-:S03]  /*18f0*/  ISETP.NE.AND P2, PT, R34, 0x1, PT ;  /* 0x000000012200780c */ /* 0x000fc60003f45270 */
[----:B------:R-:W-:Y:S01]  /*1900*/  FFMA.FTZ R33, R33, R86, 1.1641532182693481445e-10 ;  /* 0x2f00000021217423 */ /* 0x000fe20000010056 */
[----:B------:R-:W-:-:S04]  /*1910*/  FMUL.FTZ R25, R25, UR5 ;  /* 0x0000000519197c20 */ /* 0x000fc80008410000 */
        /* <DEDUP_REMOVED lines=15> */
.L_x_16756:
        /* <DEDUP_REMOVED lines=12> */
.L_x_16757:
        /* <DEDUP_REMOVED lines=42> */
.L_x_16755:
[----:B------:R-:W-:Y:S01]  /*1d70*/  I2FP.F32.U32 R29, R29 ;  /* 0x0000001d001d7245 */ /* 0x000fe20000201000 */
[----:B------:R-:W-:Y:S01]  /*1d80*/  FMUL.FTZ R26, R26, UR6 ;  /* 0x000000061a1a7c20 */ /* 0x000fe20008410000 */
[----:B------:R-:W-:Y:S01]  /*1d90*/  ISETP.NE.AND P3, PT, R28, 0x1, PT ;  /* 0x000000011c00780c */ /* 0x000fe20003f65270 */
[----:B------:R-:W-:Y:S02]  /*1da0*/  IMAD.MOV.U32 R38, RZ, RZ, 0x2 ;  /* 0x00000002ff267424 */ /* 0x000fe400078e00ff */
[----:B------:R-:W-:Y:S01]  /*1db0*/  FFMA.FTZ R29, R29, R86, 1.1641532182693481445e-10 ;  /* 0x2f0000001d1d7423 */ /* 0x000fe20000010056 */
[----:B------:R-:W-:-:S04]  /*1dc0*/  FMUL.FTZ R26, R26, UR5 ;  /* 0x000000051a1a7c20 */ /* 0x000fc80008410000 */
        /* <DEDUP_REMOVED lines=14> */
.L_x_16759:
        /* <DEDUP_REMOVED lines=12> */
.L_x_16760:
        /* <DEDUP_REMOVED lines=42> */
.L_x_16758:
[----:B------:R-:W-:Y:S01]  /*2210*/  I2FP.F32.U32 R29, R29 ;  /* 0x0000001d001d7245 */ /* 0x000fe20000201000 */
[----:B------:R-:W-:-:S04]  /*2220*/  FMUL.FTZ R27, R27, UR6 ;  /* 0x000000061b1b7c20 */ /* 0x000fc80008410000 */
[----:B------:R-:W-:Y:S01]  /*2230*/  FFMA.FTZ R29, R29, R86, 1.1641532182693481445e-10 ;  /* 0x2f0000001d1d7423 */ /* 0x000fe20000010056 */
[----:B------:R-:W-:-:S04]  /*2240*/  FMUL.FTZ R27, R27, UR5 ;  /* 0x000000051b1b7c20 */ /* 0x000fc80008410000 */
[----:B------:R-:W-:-:S04]  /*2250*/  FSETP.GTU.FTZ.AND P4, PT, R29, UR4, PT ;  /* 0x000000041d007c0b */ /* 0x000fc8000bf9c000 */
[----:B------:R-:W-:Y:S02]  /*2260*/  FSEL R28, R27, RZ, !P4 ;  /* 0x000000ff1b1c7208 */ /* 0x000fe40006000000 */
[----:B------:R-:W-:-:S03]  /*2270*/  PLOP3.LUT P3, PT, P4, PT, PT, 0x8, 0x80 ;  /* 0x000000000080781c */ /* 0x000fc6000276e170 */
[----:B------:R-:W-:Y:S01]  /*2280*/  FADD.FTZ R27, R31, R28 ;  /* 0x0000001c1f1b7221 */ /* 0x000fe20000010000 */
[----:B------:R-:W-:Y:S09]  /*2290*/  BRA `(.L_x_16761) ;  /* 0x0000001000947947 */ /* 0x000ff20003800000 */
.L_x_16749:
        /* <DEDUP_REMOVED lines=15> */
.L_x_16763:
        /* <DEDUP_REMOVED lines=12> */
.L_x_16764:
        /* <DEDUP_REMOVED lines=41> */
.L_x_16762:
[----:B------:R-:W-:Y:S01]  /*26e0*/  ISETP.NE.AND P1, PT, R30, 0x1, PT ;  /* 0x000000011e00780c */ /* 0x000fe20003f25270 */
[----:B-----5:R-:W-:Y:S01]  /*26f0*/  FMUL.FTZ R34, R24, UR6 ;  /* 0x0000000618227c20 */ /* 0x020fe20008410000 */
[----:B------:R-:W-:Y:S01]  /*2700*/  I2FP.F32.U32 R29, R28 ;  /* 0x0000001c001d7245 */ /* 0x000fe20000201000 */
[----:B------:R-:W-:Y:S01]  /*2710*/  UMOV UR4, UR8 ;  /* 0x0000000800047c82 */ /* 0x000fe20008000000 */
[----:B------:R-:W-:Y:S01]  /*2720*/  UMOV UR5, UR9 ;  /* 0x0000000900057c82 */ /* 0x000fe20008000000 */
[----:B------:R-:W-:Y:S02]  /*2730*/  IMAD.MOV.U32 R28, RZ, RZ, 0x2 ;  /* 0x00000002ff1c7424 */ /* 0x000fe400078e00ff */
[----:B------:R-:W-:Y:S01]  /*2740*/  FMUL.FTZ R34, R34, UR5 ;  /* 0x0000000522227c20 */ /* 0x000fe20008410000 */
[----:B------:R-:W-:Y:S01]  /*2750*/  FFMA.FTZ R29, R29, R86, 1.1641532182693481445e-10 ;  /* 0x2f0000001d1d7423 */ /* 0x000fe20000010056 */
[----:B------:R-:W-:-:S04]  /*2760*/  MOV R24, R80 ;  /* 0x0000005000187202 */ /* 0x000fc80000000f00 */
        /* <DEDUP_REMOVED lines=10> */
.L_x_16766:
        /* <DEDUP_REMOVED lines=12> */
.L_x_16767:
        /* <DEDUP_REMOVED lines=42> */
.L_x_16765:
[----:B------:R-:W-:Y:S01]  /*2b70*/  ISETP.NE.AND P2, PT, R28, 0x1, PT ;  /* 0x000000011c00780c */ /* 0x000fe20003f45270 */
[----:B------:R-:W-:Y:S01]  /*2b80*/  FMUL.FTZ R35, R25, UR6 ;  /* 0x0000000619237c20 */ /* 0x000fe20008410000 */
[----:B------:R-:W-:Y:S01]  /*2b90*/  I2FP.F32.U32 R29, R24 ;  /* 0x00000018001d7245 */ /* 0x000fe20000201000 */
[----:B------:R-:W-:Y:S02]  /*2ba0*/  HFMA2 R24, -RZ, RZ, 0, 1.1920928955078125e-07 ;  /* 0x00000002ff187431 */ /* 0x000fe400000001ff */
[----:B------:R-:W-:Y:S02]  /*2bb0*/  IMAD.MOV.U32 R25, RZ, RZ, R80 ;  /* 0x000000ffff197224 */ /* 0x000fe400078e0050 */
[----:B------:R-:W-:Y:S01]  /*2bc0*/  FMUL.FTZ R35, R35, UR5 ;  /* 0x0000000523237c20 */ /* 0x000fe20008410000 */
[----:B------:R-:W-:-:S05]  /*2bd0*/  FFMA.FTZ R29, R29, R86, 1.1641532182693481445e-10 ;  /* 0x2f0000001d1d7423 */ /* 0x000fca0000010056 */
        /* <DEDUP_REMOVED lines=10> */
.L_x_16769:
        /* <DEDUP_REMOVED lines=12> */
.L_x_16770:
        /* <DEDUP_REMOVED lines=42> */
.L_x_16768:
[----:B------:R-:W-:Y:S01]  /*2fe0*/  ISETP.NE.AND P3, PT, R24, 0x1, PT ;  /* 0x000000011800780c */ /* 0x000fe20003f65270 */
[----:B------:R-:W-:Y:S01]  /*2ff0*/  FMUL.FTZ R26, R26, UR6 ;  /* 0x000000061a1a7c20 */ /* 0x000fe20008410000 */
[----:B------:R-:W-:Y:S01]  /*3000*/  I2FP.F32.U32 R25, R25 ;  /* 0x0000001900197245 */ /* 0x000fe20000201000 */
[----:B------:R-:W-:Y:S02]  /*3010*/  IMAD.MOV.U32 R38, RZ, RZ, 0x2 ;  /* 0x00000002ff267424 */ /* 0x000fe400078e00ff */
[----:B------:R-:W-:Y:S02]  /*3020*/  FMUL.FTZ R26, R26, UR5 ;  /* 0x000000051a1a7c20 */ /* 0x000fe40008410000 */
[----:B------:R-:W-:-:S05]  /*3030*/  FFMA.FTZ R25, R25, R86, 1.1641532182693481445e-10 ;  /* 0x2f00000019197423 */ /* 0x000fca0000010056 */
        /* <DEDUP_REMOVED lines=11> */
.L_x_16772:
        /* <DEDUP_REMOVED lines=12> */
.L_x_16773:
        /* <DEDUP_REMOVED lines=42> */
.L_x_16771:
[----:B------:R-:W-:Y:S01]  /*3450*/  I2FP.F32.U32 R25, R25 ;  /* 0x0000001900197245 */ /* 0x000fe20000201000 */
[----:B------:R-:W-:Y:S01]  /*3460*/  FMUL.FTZ R27, R27, UR6 ;  /* 0x000000061b1b7c20 */ /* 0x000fe20008410000 */
[----:B------:R-:W-:Y:S02]  /*3470*/  FSEL R24, R34, RZ, P0 ;  /* 0x000000ff22187208 */ /* 0x000fe40000000000 */
[----:B------:R-:W-:Y:S01]  /*3480*/  FSEL R26, R26, RZ, P2 ;  /* 0x000000ff1a1a7208 */ /* 0x000fe20001000000 */
[----:B------:R-:W-:Y:S01]  /*3490*/  FFMA.FTZ R25, R25, R86, 1.1641532182693481445e-10 ;  /* 0x2f00000019197423 */ /* 0x000fe20000010056 */
[----:B------:R-:W-:-:S04]  /*34a0*/  FMUL.FTZ R27, R27, UR5 ;  /* 0x000000051b1b7c20 */ /* 0x000fc80008410000 */
[----:B------:R-:W-:Y:S02]  /*34b0*/  FSETP.GTU.FTZ.AND P4, PT, R25, UR4, PT ;  /* 0x0000000419007c0b */ /* 0x000fe4000bf9c000 */
[----:B------:R-:W-:Y:S02]  /*34c0*/  FSEL R25, R35, RZ, P1 ;  /* 0x000000ff23197208 */ /* 0x000fe40000800000 */
[----:B------:R-:W-:Y:S02]  /*34d0*/  PLOP3.LUT P3, PT, P4, PT, PT, 0x8, 0x80 ;  /* 0x000000000080781c */ /* 0x000fe4000276e170 */
[----:B------:R-:W-:-:S11]  /*34e0*/  FSEL R27, R27, RZ, !P4 ;  /* 0x000000ff1b1b7208 */ /* 0x000fd60006000000 */
.L_x_16761:
[----:B------:R-:W0:Y:S01]  /*34f0*/  LDC.64 R92, c[0x0][0x3a8] ;  /* 0x0000ea00ff5c7b82 */ /* 0x000e220000000a00 */
[----:B------:R-:W-:Y:S01]  /*3500*/  SEL R28, RZ, 0x1000000, !P3 ;  /* 0x01000000ff1c7807 */ /* 0x000fe20005800000 */
[----:B------:R-:W-:Y:S01]  /*3510*/  VIADD R87, R85, 0x80 ;  /* 0x0000008055577836 */ /* 0x000fe20000000000 */
[----:B------:R-:W-:Y:S02]  /*3520*/  SEL R29, RZ, 0x10000, !P2 ;  /* 0x00010000ff1d7807 */ /* 0x000fe40005000000 */
[----:B------:R-:W-:-:S03]  /*3530*/  SEL R30, RZ, 0x100, !P1 ;  /* 0x00000100ff1e7807 */ /* 0x000fc60004800000 */
[----:B------:R-:W1:Y:S01]  /*3540*/  LDC.64 R90, c[0x0][0x3b0] ;  /* 0x0000ec00ff5a7b82 */ /* 0x000e620000000a00 */
[----:B------:R-:W-:Y:S02]  /*3550*/  IADD3 R28, PT, PT, R30, R28, R29 ;  /* 0x0000001c1e1c7210 */ /* 0x000fe40007ffe01d */
[----:B------:R-:W-:-:S04]  /*3560*/  SEL R29, RZ, 0x1, !P0 ;  /* 0x00000001ff1d7807 */ /* 0x000fc80004000000 */
[----:B------:R-:W-:Y:S01]  /*3570*/  IADD3 R37, PT, PT, R28, R29, RZ ;  /* 0x0000001d1c257210 */ /* 0x000fe20007ffe0ff */
[----:B------:R-:W-:-:S04]  /*3580*/  IMAD.WIDE.U32 R28, R87, 0x10, R48 ;  /* 0x00000010571c7825 */ /* 0x000fc800078e0030 */
[----:B0-----:R-:W-:-:S05]  /*3590*/  IMAD.WIDE.U32 R34, R85, 0x10, R92 ;  /* 0x0000001055227825 */ /* 0x001fca00078e005c */
[----:B------:R0:W-:Y:S01]  /*35a0*/  STG.E.128 desc[UR10][R34.64], R24 ;  /* 0x0000001822007986 */ /* 0x0001e2000c101d0a */
[----:B-1----:R-:W-:-:S05]  /*35b0*/  IMAD.WIDE.U32 R32, R85, 0x4, R90 ;  /* 0x0000000455207825 */ /* 0x002fca00078e005a */
[----:B------:R0:W-:Y:S04]  /*35c0*/  STG.E desc[UR10][R32.64], R37 ;  /* 0x0000002520007986 */ /* 0x0001e8000c10190a */
        /* <DEDUP_REMOVED lines=20> */
.L_x_16776:
        /* <DEDUP_REMOVED lines=12> */
.L_x_16777:
        /* <DEDUP_REMOVED lines=41> */
.L_x_16775:
[----:B------:R-:W-:Y:S01]  /*3a60*/  I2FP.F32.U32 R37, R37 ;  /* 0x0000002500257245 */ /* 0x000fe20000201000 */
[----:B-----5:R-:W-:Y:S01]  /*3a70*/  FMUL.FTZ R28, R28, UR6 ;  /* 0x000000061c1c7c20 */ /* 0x020fe20008410000 */
        /* <DEDUP_REMOVED lines=18> */
.L_x_16779:
        /* <DEDUP_REMOVED lines=12> */
.L_x_16780:
        /* <DEDUP_REMOVED lines=42> */
.L_x_16778:
        /* <DEDUP_REMOVED lines=20> */
.L_x_16782:
        /* <DEDUP_REMOVED lines=12> */
.L_x_16783:
        /* <DEDUP_REMOVED lines=42> */
.L_x_16781:
[----:B------:R-:W-:Y:S01]  /*43a0*/  I2FP.F32.U32 R33, R33 ;  /* 0x0000002100217245 */ /* 0x000fe20000201000 */
[----:B------:R-:W-:Y:S01]  /*43b0*/  FMUL.FTZ R30, R30, UR6 ;  /* 0x000000061e1e7c20 */ /* 0x000fe20008410000 */
[----:B------:R-:W-:Y:S01]  /*43c0*/  ISETP.NE.AND P3, PT, R32, 0x1, PT ;  /* 0x000000012000780c */ /* 0x000fe20003f65270 */
[----:B------:R-:W-:Y:S02]  /*43d0*/  HFMA2 R42, -RZ, RZ, 0, 1.1920928955078125e-07 ;  /* 0x00000002ff2a7431 */ /* 0x000fe400000001ff */
        /* <DEDUP_REMOVED lines=16> */
.L_x_16785:
        /* <DEDUP_REMOVED lines=12> */
.L_x_16786:
        /* <DEDUP_REMOVED lines=42> */
.L_x_16784:
        /* <DEDUP_REMOVED lines=9> */
.L_x_16774:
        /* <DEDUP_REMOVED lines=15> */
.L_x_16789:
        /* <DEDUP_REMOVED lines=12> */
.L_x_16790:
        /* <DEDUP_REMOVED lines=41> */
.L_x_16788:
[----:B------:R-:W-:Y:S01]  /*4d10*/  ISETP.NE.AND P1, PT, R34, 0x1, PT ;  /* 0x000000012200780c */ /* 0x000fe20003f25270 */
[----:B-----5:R-:W-:Y:S01]  /*4d20*/  FMUL.FTZ R38, R28, UR6 ;  /* 0x000000061c267c20 */ /* 0x020fe20008410000 */
[----:B------:R-:W-:Y:S01]  /*4d30*/  I2FP.F32.U32 R33, R32 ;  /* 0x0000002000217245 */ /* 0x000fe20000201000 */
[----:B------:R-:W-:Y:S02]  /*4d40*/  IMAD.MOV.U32 R32, RZ, RZ, 0x2 ;  /* 0x00000002ff207424 */ /* 0x000fe400078e00ff */
[----:B------:R-:W-:Y:S01]  /*4d50*/  FMUL.FTZ R38, R38, UR5 ;  /* 0x0000000526267c20 */ /* 0x000fe20008410000 */
[----:B------:R-:W-:Y:S02]  /*4d60*/  IMAD.MOV.U32 R28, RZ, RZ, R80 ;  /* 0x000000ffff1c7224 */ /* 0x000fe400078e0050 */
[----:B------:R-:W-:-:S05]  /*4d70*/  FFMA.FTZ R33, R33, R86, 1.1641532182693481445e-10 ;  /* 0x2f00000021217423 */ /* 0x000fca0000010056 */
        /* <DEDUP_REMOVED lines=10> */
.L_x_16792:
        /* <DEDUP_REMOVED lines=12> */
.L_x_16793:
        /* <DEDUP_REMOVED lines=42> */
.L_x_16791:
[----:B------:R-:W-:Y:S01]  /*5180*/  ISETP.NE.AND P2, PT, R32, 0x1, PT ;  /* 0x000000012000780c */ /* 0x000fe20003f45270 */
[----:B------:R-:W-:Y:S01]  /*5190*/  FMUL.FTZ R39, R29, UR6 ;  /* 0x000000061d277c20 */ /* 0x000fe20008410000 */
[----:B------:R-:W-:Y:S01]  /*51a0*/  I2FP.F32.U32 R33, R28 ;  /* 0x0000001c00217245 */ /* 0x000fe20000201000 */
[----:B------:R-:W-:Y:S01]  /*51b0*/  IMAD.MOV.U32 R28, RZ, RZ, 0x2 ;  /* 0x00000002ff1c7424 */ /* 0x000fe200078e00ff */
[----:B------:R-:W-:Y:S01]  /*51c0*/  MOV R29, R80 ;  /* 0x00000050001d7202 */ /* 0x000fe20000000f00 */
[----:B------:R-:W-:Y:S02]  /*51d0*/  FMUL.FTZ R39, R39, UR5 ;  /* 0x0000000527277c20 */ /* 0x000fe40008410000 */
[----:B------:R-:W-:-:S05]  /*51e0*/  FFMA.FTZ R33, R33, R86, 1.1641532182693481445e-10 ;  /* 0x2f00000021217423 */ /* 0x000fca0000010056 */
        /* <DEDUP_REMOVED lines=10> */
.L_x_16795:
        /* <DEDUP_REMOVED lines=12> */
.L_x_16796:
        /* <DEDUP_REMOVED lines=42> */
.L_x_16794:
[----:B------:R-:W-:Y:S01]  /*55f0*/  ISETP.NE.AND P3, PT, R28, 0x1, PT ;  /* 0x000000011c00780c */ /* 0x000fe20003f65270 */
[----:B------:R-:W-:Y:S01]  /*5600*/  FMUL.FTZ R30, R30, UR6 ;  /* 0x000000061e1e7c20 */ /* 0x000fe20008410000 */
[----:B------:R-:W-:Y:S01]  /*5610*/  I2FP.F32.U32 R29, R29 ;  /* 0x0000001d001d7245 */ /* 0x000fe20000201000 */
[----:B------:R-:W-:Y:S02]  /*5620*/  HFMA2 R42, -RZ, RZ, 0, 1.1920928955078125e-07 ;  /* 0x00000002ff2a7431 */ /* 0x000fe400000001ff */
        /* <DEDUP_REMOVED lines=13> */
.L_x_16798:
        /* <DEDUP_REMOVED lines=12> */
.L_x_16799:
        /* <DEDUP_REMOVED lines=42> */
.L_x_16797:
        /* <DEDUP_REMOVED lines=10> */
.L_x_16787:
[----:B------:R-:W-:Y:S01]  /*5b00*/  SEL R32, RZ, 0x1000000, !P3 ;  /* 0x01000000ff207807 */ /* 0x000fe20005800000 */
[----:B------:R-:W-:Y:S01]  /*5b10*/  VIADD R89, R85, 0x100 ;  /* 0x0000010055597836 */ /* 0x000fe20000000000 */
[----:B------:R-:W-:Y:S01]  /*5b20*/  SEL R33, RZ, 0x10000, !P2 ;  /* 0x00010000ff217807 */ /* 0x000fe20005000000 */
[C---:B------:R-:W-:Y:S01]  /*5b30*/  IMAD.WIDE.U32 R38, R87.reuse, 0x10, R92 ;  /* 0x0000001057267825 */ /* 0x040fe200078e005c */
[----:B------:R-:W-:Y:S02]  /*5b40*/  SEL R34, RZ, 0x100, !P1 ;  /* 0x00000100ff227807 */ /* 0x000fe40004800000 */
[----:B------:R-:W-:Y:S01]  /*5b50*/  SEL R35, RZ, 0x1, !P0 ;  /* 0x00000001ff237807 */ /* 0x000fe20004000000 */
[----:B------:R-:W-:Y:S01]  /*5b60*/  IMAD.WIDE.U32 R36, R87, 0x4, R90 ;  /* 0x0000000457247825 */ /* 0x000fe200078e005a */
[----:B------:R-:W-:Y:S01]  /*5b70*/  IADD3 R32, PT, PT, R34, R32, R33 ;  /* 0x0000002022207210 */ /* 0x000fe20007ffe021 */
[----:B------:R0:W-:Y:S04]  /*5b80*/  STG.E.128 desc[UR10][R38.64], R28 ;  /* 0x0000001c26007986 */ /* 0x0001e8000c101d0a */
[----:B------:R-:W-:-:S02]  /*5b90*/  IMAD.IADD R41, R32, 0x1, R35 ;  /* 0x0000000120297824 */ /* 0x000fc400078e0223 */
[----:B------:R-:W-:-:S03]  /*5ba0*/  IMAD.WIDE.U32 R32, R89, 0x10, R48 ;  /* 0x0000001059207825 */ /* 0x000fc600078e0030 */
[----:B------:R0:W-:Y:S04]  /*5bb0*/  STG.E desc[UR10][R36.64], R41 ;  /* 0x0000002924007986 */ /* 0x0001e8000c10190a */
        /* <DEDUP_REMOVED lines=20> */
.L_x_16802:
        /* <DEDUP_REMOVED lines=12> */
.L_x_16803:
        /* <DEDUP_REMOVED lines=41> */
.L_x_16801:
[----:B------:R-:W-:Y:S01]  /*6050*/  I2FP.F32.U32 R41, R41 ;  /* 0x0000002900297245 */ /* 0x000fe20000201000 */
[----:B-----5:R-:W-:Y:S01]  /*6060*/  FMUL.FTZ R32, R32, UR6 ;  /* 0x0000000620207c20 */ /* 0x020fe20008410000 */
        /* <DEDUP_REMOVED lines=18> */
.L_x_16805:
        /* <DEDUP_REMOVED lines=12> */
.L_x_16806:
        /* <DEDUP_REMOVED lines=42> */
.L_x_16804:
        /* <DEDUP_REMOVED lines=9> */
[----:B------:R-:W-:Y:S01]  /*6580*/  MOV R36, 0x2 ;  /* 0x0000000200247802 */ /* 0x000fe20000000f00 */
        /* <DEDUP_REMOVED lines=10> */
.L_x_16808:
        /* <DEDUP_REMOVED lines=12> */
.L_x_16809:
        /* <DEDUP_REMOVED lines=42> */
.L_x_16807:
        /* <DEDUP_REMOVED lines=20> */
.L_x_16811:
        /* <DEDUP_REMOVED lines=12> */
.L_x_16812:
        /* <DEDUP_REMOVED lines=42> */
.L_x_16810:
        /* <DEDUP_REMOVED lines=9> */
.L_x_16800:
        /* <DEDUP_REMOVED lines=15> */
.L_x_16815:
        /* <DEDUP_REMOVED lines=12> */
.L_x_16816:
        /* <DEDUP_REMOVED lines=41> */
.L_x_16814:
[----:B------:R-:W-:Y:S01]  /*7300*/  ISETP.NE.AND P1, PT, R38, 0x1, PT ;  /* 0x000000012600780c */ /* 0x000fe20003f25270 */
[----:B-----5:R-:W-:Y:S01]  /*7310*/  FMUL.FTZ R42, R32, UR6 ;  /* 0x00000006202a7c20 */ /* 0x020fe20008410000 */
[----:B------:R-:W-:Y:S01]  /*7320*/  I2FP.F32.U32 R37, R36 ;  /* 0x0000002400257245 */ /* 0x000fe20000201000 */
[----:B------:R-:W-:Y:S01]  /*7330*/  IMAD.MOV.U32 R32, RZ, RZ, R80 ;  /* 0x000000ffff207224 */ /* 0x000fe200078e0050 */
[----:B------:R-:W-:Y:S01]  /*7340*/  MOV R36, 0x2 ;  /* 0x0000000200247802 */ /* 0x000fe20000000f00 */
[----:B------:R-:W-:Y:S02]  /*7350*/  FMUL.FTZ R42, R42, UR5 ;  /* 0x000000052a2a7c20 */ /* 0x000fe40008410000 */
        /* <DEDUP_REMOVED lines=11> */
.L_x_16818:
        /* <DEDUP_REMOVED lines=12> */
.L_x_16819:
        /* <DEDUP_REMOVED lines=42> */
.L_x_16817:
        /* <DEDUP_REMOVED lines=17> */
.L_x_16821:
        /* <DEDUP_REMOVED lines=12> */
.L_x_16822:
        /* <DEDUP_REMOVED lines=42> */
.L_x_16820:
[----:B------:R-:W-:Y:S01]  /*7be0*/  ISETP.NE.AND P3, PT, R32, 0x1, PT ;  /* 0x000000012000780c */ /* 0x000fe20003f65270 */
[----:B------:R-:W-:Y:S01]  /*7bf0*/  FMUL.FTZ R34, R34, UR6 ;  /* 0x0000000622227c20 */ /* 0x000fe20008410000 */
[----:B------:R-:W-:Y:S02]  /*7c00*/  I2FP.F32.U32 R33, R33 ;  /* 0x0000002100217245 */ /* 0x000fe40000201000 */
[----:B------:R-:W-:Y:S01]  /*7c10*/  MOV R46, 0x2 ;  /* 0x00000002002e7802 */ /* 0x000fe20000000f00 */
        /* <DEDUP_REMOVED lines=13> */
.L_x_16824:
        /* <DEDUP_REMOVED lines=12> */
.L_x_16825:
        /* <DEDUP_REMOVED lines=42> */
.L_x_16823:
        /* <DEDUP_REMOVED lines=10> */
.L_x_16813:
[----:B------:R-:W-:Y:S01]  /*80f0*/  SEL R36, RZ, 0x1000000, !P3 ;  /* 0x01000000ff247807 */ /* 0x000fe20005800000 */
[C---:B------:R-:W-:Y:S01]  /*8100*/  IMAD.WIDE.U32 R42, R89.reuse, 0x10, R92 ;  /* 0x00000010592a7825 */ /* 0x040fe200078e005c */
[----:B------:R-:W-:Y:S02]  /*8110*/  SEL R37, RZ, 0x10000, !P2 ;  /* 0x00010000ff257807 */ /* 0x000fe40005000000 */
[----:B------:R-:W-:Y:S01]  /*8120*/  SEL R38, RZ, 0x100, !P1 ;  /* 0x00000100ff267807 */ /* 0x000fe20004800000 */
[----:B------:R-:W-:Y:S01]  /*8130*/  IMAD.WIDE.U32 R40, R89, 0x4, R90 ;  /* 0x0000000459287825 */ /* 0x000fe200078e005a */
[----:B------:R-:W-:Y:S01]  /*8140*/  SEL R39, RZ, 0x1, !P0 ;  /* 0x00000001ff277807 */ /* 0x000fe20004000000 */
[----:B------:R0:W-:Y:S01]  /*8150*/  STG.E.128 desc[UR10][R42.64], R32 ;  /* 0x000000202a007986 */ /* 0x0001e2000c101d0a */
[----:B------:R-:W-:Y:S02]  /*8160*/  IADD3 R36, PT, PT, R38, R36, R37 ;  /* 0x0000002426247210 */ /* 0x000fe40007ffe025 */
[----:B------:R-:W-:-:S03]  /*8170*/  IADD3 R95, PT, PT, R85, 0x180, RZ ;  /* 0x00000180555f7810 */ /* 0x000fc60007ffe0ff */
[----:B------:R-:W-:Y:S02]  /*8180*/  IMAD.IADD R45, R36, 0x1, R39 ;  /* 0x00000001242d7824 */ /* 0x000fe400078e0227 */
        /* <DEDUP_REMOVED lines=22> */
.L_x_16828:
        /* <DEDUP_REMOVED lines=12> */
.L_x_16829:
        /* <DEDUP_REMOVED lines=42> */
.L_x_16827:
        /* <DEDUP_REMOVED lines=20> */
.L_x_16831:
        /* <DEDUP_REMOVED lines=12> */
.L_x_16832:
        /* <DEDUP_REMOVED lines=42> */
.L_x_16830:
        /* <DEDUP_REMOVED lines=20> */
.L_x_16834:
        /* <DEDUP_REMOVED lines=12> */
.L_x_16835:
        /* <DEDUP_REMOVED lines=42> */
.L_x_16833:
        /* <DEDUP_REMOVED lines=20> */
.L_x_16837:
        /* <DEDUP_REMOVED lines=12> */
.L_x_16838:
        /* <DEDUP_REMOVED lines=42> */
.L_x_16836:
        /* <DEDUP_REMOVED lines=9> */
.L_x_16826:
        /* <DEDUP_REMOVED lines=15> */
.L_x_16841:
        /* <DEDUP_REMOVED lines=12> */
.L_x_16842:
        /* <DEDUP_REMOVED lines=42> */
.L_x_16840:
[----:B------:R-:W-:Y:S01]  /*9910*/  ISETP.NE.AND P1, PT, R42, 0x1, PT ;  /* 0x000000012a00780c */ /* 0x000fe20003f25270 */
[----:B-----5:R-:W-:Y:S01]  /*9920*/  FMUL.FTZ R47, R36, UR6 ;  /* 0x00000006242f7c20 */ /* 0x020fe20008410000 */
        /* <DEDUP_REMOVED lines=15> */
.L_x_16844:
        /* <DEDUP_REMOVED lines=12> */
.L_x_16845:
        /* <DEDUP_REMOVED lines=42> */
.L_x_16843:
[----:B------:R-:W-:Y:S01]  /*9d80*/  ISETP.NE.AND P2, PT, R40, 0x1, PT ;  /* 0x000000012800780c */ /* 0x000fe20003f45270 */
[----:B------:R-:W-:Y:S01]  /*9d90*/  FMUL.FTZ R46, R37, UR6 ;  /* 0x00000006252e7c20 */ /* 0x000fe20008410000 */
        /* <DEDUP_REMOVED lines=15> */
.L_x_16847:
        /* <DEDUP_REMOVED lines=12> */
.L_x_16848:
        /* <DEDUP_REMOVED lines=42> */
.L_x_16846:
        /* <DEDUP_REMOVED lines=17> */
.L_x_16850:
        /* <DEDUP_REMOVED lines=12> */
.L_x_16851:
        /* <DEDUP_REMOVED lines=42> */
.L_x_16849:
        /* <DEDUP_REMOVED lines=10> */
.L_x_16839:
        /* <DEDUP_REMOVED lines=32> */
.L_x_16854:
        /* <DEDUP_REMOVED lines=12> */
.L_x_16855:
        /* <DEDUP_REMOVED lines=42> */
.L_x_16853:
        /* <DEDUP_REMOVED lines=20> */
.L_x_16857:
        /* <DEDUP_REMOVED lines=12> */
.L_x_16858:
        /* <DEDUP_REMOVED lines=42> */
.L_x_16856:
        /* <DEDUP_REMOVED lines=20> */
.L_x_16860:
        /* <DEDUP_REMOVED lines=12> */
.L_x_16861:
        /* <DEDUP_REMOVED lines=42> */
.L_x_16859:
        /* <DEDUP_REMOVED lines=20> */
.L_x_16863:
        /* <DEDUP_REMOVED lines=12> */
.L_x_16864:
        /* <DEDUP_REMOVED lines=42> */
.L_x_16862:
        /* <DEDUP_REMOVED lines=9> */
.L_x_16852:
        /* <DEDUP_REMOVED lines=15> */
.L_x_16867:
        /* <DEDUP_REMOVED lines=12> */
.L_x_16868:
        /* <DEDUP_REMOVED lines=42> */
.L_x_16866:
        /* <DEDUP_REMOVED lines=17> */
.L_x_16870:
        /* <DEDUP_REMOVED lines=12> */
.L_x_16871:
        /* <DEDUP_REMOVED lines=42> */
.L_x_16869:
        /* <DEDUP_REMOVED lines=17> */
.L_x_16873:
        /* <DEDUP_REMOVED lines=12> */
.L_x_16874:
        /* <DEDUP_REMOVED lines=42> */
.L_x_16872:
        /* <DEDUP_REMOVED lines=17> */
.L_x_16876:
        /* <DEDUP_REMOVED lines=12> */
.L_x_16877:
        /* <DEDUP_REMOVED lines=42> */
.L_x_16875:
        /* <DEDUP_REMOVED lines=10> */
.L_x_16865:
        /* <DEDUP_REMOVED lines=14> */
[----:B------:R-:W1:Y:S02]  /*cdf0*/  LDC.64 R48, c[0x0][0x3a0] ;  /* 0x0000e800ff307b82 */ /* 0x000e640000000a00 */
[----:B-1----:R-:W-:-:S06]  /*ce00*/  IMAD.WIDE.U32 R48, R105, 0x10, R48 ;  /* 0x0000001069307825 */ /* 0x002fcc00078e0030 */
[----:B0-----:R-:W5:Y:S01]  /*ce10*/  LDG.E.128 R48, desc[UR10][R48.64] ;  /* 0x0000000a30307981 */ /* 0x001f62000c1e1d00 */
        /* <DEDUP_REMOVED lines=15> */
.L_x_16880:
        /* <DEDUP_REMOVED lines=12> */
.L_x_16881:
        /* <DEDUP_REMOVED lines=42> */
.L_x_16879:
        /* <DEDUP_REMOVED lines=20> */
.L_x_16883:
        /* <DEDUP_REMOVED lines=12> */
.L_x_16884:
        /* <DEDUP_REMOVED lines=42> */
.L_x_16882:
[----:B------:R-:W-:Y:S01]  /*d710*/  I2FP.F32.U32 R97, R44 ;  /* 0x0000002c00617245 */ /* 0x000fe20000201000 */
[----:B------:R-:W-:Y:S01]  /*d720*/  FMUL.FTZ R45, R45, UR6 ;  /* 0x000000062d2d7c20 */ /* 0x000fe20008410000 */
[----:B------:R-:W-:-:S03]  /*d730*/  ISETP.NE.AND P2, PT, R94, 0x1, PT ;  /* 0x000000015e00780c */ /* 0x000fc60003f45270 */
[----:B------:R-:W-:Y:S01]  /*d740*/  FFMA.FTZ R97, R97, R86, 1.1641532182693481445e-10 ;  /* 0x2f00000061617423 */ /* 0x000fe20000010056 */
[----:B------:R-:W-:-:S04]  /*d750*/  FMUL.FTZ R45, R45, UR5 ;  /* 0x000000052d2d7c20 */ /* 0x000fc80008410000 */
        /* <DEDUP_REMOVED lines=15> */
.L_x_16886:
        /* <DEDUP_REMOVED lines=12> */
.L_x_16887:
        /* <DEDUP_REMOVED lines=42> */
.L_x_16885:
[----:B------:R-:W-:Y:S01]  /*dbb0*/  I2FP.F32.U32 R45, R45 ;  /* 0x0000002d002d7245 */ /* 0x000fe20000201000 */
[----:B------:R-:W-:Y:S01]  /*dbc0*/  FMUL.FTZ R46, R46, UR6 ;  /* 0x000000062e2e7c20 */ /* 0x000fe20008410000 */
[----:B------:R-:W-:-:S03]  /*dbd0*/  ISETP.NE.AND P3, PT, R44, 0x1, PT ;  /* 0x000000012c00780c */ /* 0x000fc60003f65270 */
[----:B------:R-:W-:Y:S01]  /*dbe0*/  FFMA.FTZ R45, R45, R86, 1.1641532182693481445e-10 ;  /* 0x2f0000002d2d7423 */ /* 0x000fe20000010056 */
[----:B------:R-:W-:-:S04]  /*dbf0*/  FMUL.FTZ R46, R46, UR5 ;  /* 0x000000052e2e7c20 */ /* 0x000fc80008410000 */
[----:B------:R-:W-:-:S04]  /*dc00*/  FSETP.GTU.FTZ.AND P2, PT, R45, UR4, PT ;  /* 0x000000042d007c0b */ /* 0x000fc8000bf5c000 */
        /* <DEDUP_REMOVED lines=14> */
.L_x_16889:
        /* <DEDUP_REMOVED lines=12> */
.L_x_16890:
        /* <DEDUP_REMOVED lines=42> */
.L_x_16888:
        /* <DEDUP_REMOVED lines=9> */
.L_x_16878:
        /* <DEDUP_REMOVED lines=15> */
.L_x_16893:
        /* <DEDUP_REMOVED lines=12> */
.L_x_16894:
        /* <DEDUP_REMOVED lines=42> */
.L_x_16892:
        /* <DEDUP_REMOVED lines=17> */
.L_x_16896:
        /* <DEDUP_REMOVED lines=12> */
.L_x_16897:
        /* <DEDUP_REMOVED lines=42> */
.L_x_16895:
        /* <DEDUP_REMOVED lines=17> */
.L_x_16899:
        /* <DEDUP_REMOVED lines=12> */
.L_x_16900:
        /* <DEDUP_REMOVED lines=42> */
.L_x_16898:
        /* <DEDUP_REMOVED lines=17> */
.L_x_16902:
        /* <DEDUP_REMOVED lines=12> */
.L_x_16903:
        /* <DEDUP_REMOVED lines=42> */
.L_x_16901:
[----:B------:R-:W-:Y:S01]  /*f280*/  I2FP.F32.U32 R45, R45 ;  /* 0x0000002d002d7245 */ /* 0x000fe20000201000 */
[----:B------:R-:W-:Y:S01]  /*f290*/  FMUL.FTZ R47, R47, UR6 ;  /* 0x000000062f2f7c20 */ /* 0x000fe20008410000 */
[----:B------:R-:W-:Y:S02]  /*f2a0*/  FSEL R48, R96, RZ, P0 ;  /* 0x000000ff60307208 */ /* 0x000fe40000000000 */
[----:B------:R-:W-:Y:S01]  /*f2b0*/  FSEL R49, R97, RZ, P1 ;  /* 0x000000ff61317208 */ /* 0x000fe20000800000 */
[----:B------:R-:W-:Y:S01]  /*f2c0*/  FFMA.FTZ R45, R45, R86, 1.1641532182693481445e-10 ;  /* 0x2f0000002d2d7423 */ /* 0x000fe20000010056 */
[----:B------:R-:W-:Y:S01]  /*f2d0*/  FMUL.FTZ R47, R47, UR5 ;  /* 0x000000052f2f7c20 */ /* 0x000fe20008410000 */
[----:B------:R-:W-:-:S03]  /*f2e0*/  FSEL R50, R94, RZ, P2 ;  /* 0x000000ff5e327208 */ /* 0x000fc60001000000 */
[----:B------:R-:W-:-:S04]  /*f2f0*/  FSETP.GTU.FTZ.AND P4, PT, R45, UR4, PT ;  /* 0x000000042d007c0b */ /* 0x000fc8000bf9c000 */
[----:B------:R-:W-:Y:S02]  /*f300*/  PLOP3.LUT P3, PT, P4, PT, PT, 0x8, 0x80 ;  /* 0x000000000080781c */ /* 0x000fe4000276e170 */
[----:B------:R-:W-:-:S11]  /*f310*/  FSEL R51, R47, RZ, !P4 ;  /* 0x000000ff2f337208 */ /* 0x000fd60006000000 */
.L_x_16891:
[----:B------:R-:W-:Y:S01]  /*f320*/  FADD.FTZ R44, RZ, R24 ;  /* 0x00000018ff2c7221 */ /* 0x000fe20000010000 */
[C---:B------:R-:W-:Y:S01]  /*f330*/  IMAD.WIDE.U32 R92, R105.reuse, 0x10, R92 ;  /* 0x00000010695c7825 */ /* 0x040fe200078e005c */
[----:B------:R-:W-:Y:S03]  /*f340*/  BSSY.RECONVERGENT B0, `(.L_x_16904) ;  /* 0x000006f000007945 */ /* 0x000fe60003800200 */
[----:B------:R-:W-:Y:S01]  /*f350*/  FADD.FTZ R45, R44, R25 ;  /* 0x000000192c2d7221 */ /* 0x000fe20000010000 */
[----:B------:R-:W-:Y:S01]  /*f360*/  IMAD.WIDE.U32 R90, R105, 0x4, R90 ;  /* 0x00000004695a7825 */ /* 0x000fe200078e005a */
        /* <DEDUP_REMOVED lines=26> */
[----:B0-----:R-:W-:Y:S01]  /*f510*/  FADD.FTZ R86, R47, R44 ;  /* 0x0000002c2f567221 */ /* 0x001fe20000010000 */
[----:B------:R-:W-:-:S04]  /*f520*/  SEL R47, RZ, 0x100, !P1 ;  /* 0x00000100ff2f7807 */ /* 0x000fc80004800000 */
        /* <DEDUP_REMOVED lines=15> */
[----:B------:R-:W-:-:S04]  /*f620*/  FFMA.FTZ R45, R98, R98, R45 ;  /* 0x00000062622d7223 */ /* 0x000fc8000001002d */
        /* <DEDUP_REMOVED lines=38> */
[----:B------:R-:W-:-:S03]  /*f890*/  SEL R94, RZ, 0x1, !P0 ;  /* 0x00000001ff5e7807 */ /* 0x000fc60004000000 */
[----:B------:R-:W-:-:S05]  /*f8a0*/  FFMA.FTZ R96, R86, R86, R45 ;  /* 0x0000005656607223 */ /* 0x000fca000001002d */
[----:B------:R-:W0:Y:S02]  /*f8b0*/  SHFL.BFLY PT, R45, R96, 0x1, 0x1f ;  /* 0x0c201f00602d7f89 */ /* 0x000e2400000e0000 */
[----:B0-----:R-:W-:-:S05]  /*f8c0*/  FADD.FTZ R97, R96, R45 ;  /* 0x0000002d60617221 */ /* 0x001fca0000010000 */
[----:B------:R-:W0:Y:S02]  /*f8d0*/  SHFL.BFLY PT, R86, R97, 0x2, 0x1f ;  /* 0x0c401f0061567f89 */ /* 0x000e2400000e0000 */
[----:B0-----:R-:W-:Y:S01]  /*f8e0*/  FADD.FTZ R98, R97, R86 ;  /* 0x0000005661627221 */ /* 0x001fe20000010000 */
[----:B------:R-:W-:-:S04]  /*f8f0*/  SEL R86, RZ, 0x10000, !P2 ;  /* 0x00010000ff567807 */ /* 0x000fc80005000000 */
[----:B------:R-:W0:Y:S02]  /*f900*/  SHFL.BFLY PT, R45, R98, 0x4, 0x1f ;  /* 0x0c801f00622d7f89 */ /* 0x000e2400000e0000 */
[----:B0-----:R-:W-:Y:S01]  /*f910*/  FADD.FTZ R99, R98, R45 ;  /* 0x0000002d62637221 */ /* 0x001fe20000010000 */
[----:B------:R-:W-:-:S04]  /*f920*/  SEL R45, RZ, 0x1000000, !P3 ;  /* 0x01000000ff2d7807 */ /* 0x000fc80005800000 */
[----:B------:R-:W0:Y:S01]  /*f930*/  SHFL.BFLY PT, R100, R99, 0x8, 0x1f ;  /* 0x0d001f0063647f89 */ /* 0x000e2200000e0000 */
[----:B------:R-:W-:Y:S02]  /*f940*/  IADD3 R45, PT, PT, R47, R45, R86 ;  /* 0x0000002d2f2d7210 */ /* 0x000fe40007ffe056 */
[----:B------:R-:W-:Y:S02]  /*f950*/  LOP3.LUT P0, R47, R76, 0x1f, RZ, 0xc0, !PT ;  /* 0x0000001f4c2f7812 */ /* 0x000fe4000780c0ff */
[----:B------:R-:W-:-:S05]  /*f960*/  IADD3 R97, PT, PT, R45, R94, RZ ;  /* 0x0000005e2d617210 */ /* 0x000fca0007ffe0ff */
[----:B------:R-:W-:Y:S01]  /*f970*/  STG.E desc[UR10][R90.64], R97 ;  /* 0x000000615a007986 */ /* 0x000fe2000c10190a */
        /* <DEDUP_REMOVED lines=11> */
.L_x_16905:
[----:B------:R-:W-:Y:S05]  /*fa30*/  BSYNC.RECONVERGENT B0 ;  /* 0x0000000000007941 */ /* 0x000fea0003800200 */
.L_x_16904:
[----:B------:R-:W-:Y:S01]  /*fa40*/  BAR.SYNC.DEFER_BLOCKING 0x0 ;  /* 0x0000000000007b1d */ /* 0x000fe20000010000 */
[----:B------:R-:W-:Y:S01]  /*fa50*/  ISETP.GT.U32.AND P0, PT, R47, 0x3, PT ;  /* 0x000000032f00780c */ /* 0x000fe20003f04070 */
[----:B------:R-:W-:Y:S01]  /*fa60*/  IMAD.MOV.U32 R47, RZ, RZ, RZ ;  /* 0x000000ffff2f7224 */ /* 0x000fe200078e00ff */
[----:B0-----:R-:W-:-:S03]  /*fa70*/  CS2R R44, SRZ ;  /* 0x00000000002c7805 */ /* 0x001fc6000001ff00 */
[----:B------:R-:W-:Y:S08]  /*fa80*/  BSSY.RECONVERGENT B0, `(.L_x_16906) ;  /* 0x000000a000007945 */ /* 0x000ff00003800200 */
        /* <DEDUP_REMOVED lines=9> */
.L_x_16907:
[----:B------:R-:W-:Y:S05]  /*fb20*/  BSYNC.RECONVERGENT B0 ;  /* 0x0000000000007941 */ /* 0x000fea0003800200 */
.L_x_16906:
[----:B------:R-:W1:Y:S01]  /*fb30*/  SHFL.DOWN PT, R86, R47, 0x2, 0x1f ;  /* 0x08401f002f567f89 */ /* 0x000e6200000e0000 */
[----:B------:R-:W-:Y:S01]  /*fb40*/  ISETP.NE.AND P1, PT, RZ, UR39, PT ;  /* 0x00000027ff007c0c */ /* 0x000fe2000bf25270 */
[----:B------:R-:W-:Y:S01]  /*fb50*/  UPLOP3.LUT UP2, UPT, UPT, UPT, UP2, 0x40, 0x4 ;  /* 0x000000000004789c */ /* 0x000fe20003f4e820 */
[----:B------:R-:W-:Y:S01]  /*fb60*/  ISETP.NE.AND P0, PT, R76, RZ, PT ;  /* 0x000000ff4c00720c */ /* 0x000fe20003f05270 */
        /* <DEDUP_REMOVED lines=14> */
[----:B------:R-:W-:Y:S02]  /*fc50*/  FMUL.FTZ R91, R91, R96 ;  /* 0x000000605b5b7220 */ /* 0x000fe40000410000 */
[----:B------:R-:W2:Y:S01]  /*fc60*/  LDC R96, c[0x0][0x448] ;  /* 0x00011200ff607b82 */ /* 0x000ea20000000800 */
[C---:B0-----:R-:W-:Y:S01]  /*fc70*/  FMUL.FTZ R44, R94.reuse, R97 ;  /* 0x000000615e2c7220 */ /* 0x041fe20000410000 */
[----:B------:R-:W-:Y:S01]  /*fc80*/  FFMA.FTZ R45, R94, R91, R45 ;  /* 0x0000005b5e2d7223 */ /* 0x000fe2000001002d */
[----:B-1----:R-:W-:Y:S01]  /*fc90*/  IMAD.IADD R92, R92, 0x1, R99 ;  /* 0x000000015c5c7824 */ /* 0x002fe200078e0263 */
[----:B------:R-:W-:Y:S02]  /*fca0*/  I2FP.F32.S32 R99, R99 ;  /* 0x0000006300637245 */ /* 0x000fe40000201400 */
[----:B------:R-:W0:Y:S02]  /*fcb0*/  SHFL.DOWN PT, R47, R44, 0x1, 0x1f ;  /* 0x08201f002c2f7f89 */ /* 0x000e2400000e0000 */
[----:B------:R-:W-:-:S02]  /*fcc0*/  I2FP.F32.S32 R92, R92 ;  /* 0x0000005c005c7245 */ /* 0x000fc40000201400 */
[----:B------:R-:W1:Y:S04]  /*fcd0*/  SHFL.DOWN PT, R86, R45, 0x1, 0x1f ;  /* 0x08201f002d567f89 */ /* 0x000e6800000e0000 */
[----:B------:R-:W3:Y:S01]  /*fce0*/  MUFU.RCP R92, R92 ;  /* 0x0000005c005c7308 */ /* 0x000ee20000001000 */
[----:B0-----:R-:W-:Y:S01]  /*fcf0*/  FADD.FTZ R90, R44, -R47 ;  /* 0x8000002f2c5a7221 */ /* 0x001fe20000010000 */
[----:B------:R-:W-:-:S03]  /*fd00*/  FMUL.FTZ R94, R47, R99 ;  /* 0x000000632f5e7220 */ /* 0x000fc60000410000 */
[----:B------:R-:W-:Y:S01]  /*fd10*/  FMUL.FTZ R90, R90, R90 ;  /* 0x0000005a5a5a7220 */ /* 0x000fe20000410000 */
[----:B------:R-:W-:Y:S01]  /*fd20*/  FFMA.FTZ R47, R93, R44, R94 ;  /* 0x0000002c5d2f7223 */ /* 0x000fe2000001005e */
[----:B-1----:R-:W-:Y:S02]  /*fd30*/  FADD.FTZ R91, R45, R86 ;  /* 0x000000562d5b7221 */ /* 0x002fe40000010000 */
[----:B------:R-:W-:Y:S01]  /*fd40*/  FMUL.FTZ R90, R93, R90 ;  /* 0x0000005a5d5a7220 */ /* 0x000fe20000410000 */
[----:B---3--:R-:W-:Y:S01]  /*fd50*/  FMUL.FTZ R47, R92, R47 ;  /* 0x0000002f5c2f7220 */ /* 0x008fe20000410000 */
[----:B------:R-:W0:Y:S02]  /*fd60*/  @!P0 LDC.64 R44, c[0x0][0x3c0] ;  /* 0x0000f000ff2c8b82 */ /* 0x000e240000000a00 */
[----:B------:R-:W-:-:S03]  /*fd70*/  FMUL.FTZ R90, R90, R99 ;  /* 0x000000635a5a7220 */ /* 0x000fc60000410000 */
[----:B------:R-:W1:Y:S01]  /*fd80*/  SHFL.IDX PT, R47, R47, RZ, 0x1f ;  /* 0x00001fff2f2f7589 */ /* 0x000e6200000e0000 */
[----:B------:R-:W-:-:S06]  /*fd90*/  FFMA.FTZ R91, R92, R90, R91 ;  /* 0x0000005a5c5b7223 */ /* 0x000fcc000001005b */
[----:B------:R-:W2:Y:S01]  /*fda0*/  SHFL.IDX PT, R91, R91, RZ, 0x1f ;  /* 0x00001fff5b5b7589 */ /* 0x000ea200000e0000 */
[C---:B-1----:R-:W-:Y:S01]  /*fdb0*/  FSEL R90, R47.reuse, RZ, !P1 ;  /* 0x000000ff2f5a7208 */ /* 0x042fe20004800000 */
[----:B------:R-:W-:-:S04]  /*fdc0*/  FMUL.FTZ R93, R47, R47 ;  /* 0x0000002f2f5d7220 */ /* 0x000fc80000410000 */
[C---:B------:R-:W-:Y:S01]  /*fdd0*/  FADD.FTZ R94, -R90.reuse, R27 ;  /* 0x0000001b5a5e7221 */ /* 0x040fe20000010100 */
[----:B------:R-:W-:Y:S01]  /*fde0*/  FSEL R100, R93, RZ, P1 ;  /* 0x000000ff5d647208 */ /* 0x000fe20000800000 */
[----:B--2---:R-:W-:Y:S01]  /*fdf0*/  FFMA.FTZ R27, R91, UR20, R96 ;  /* 0x000000145b1b7c23 */ /* 0x004fe20008010060 */
[C---:B------:R-:W-:Y:S01]  /*fe00*/  FADD.FTZ R92, -R90.reuse, R24 ;  /* 0x000000185a5c7221 */ /* 0x040fe20000010100 */
[C---:B------:R-:W-:Y:S01]  /*fe10*/  FADD.FTZ R86, -R90.reuse, R25 ;  /* 0x000000195a567221 */ /* 0x040fe20000010100 */
[C---:B------:R-:W-:Y:S01]  /*fe20*/  FADD.FTZ R98, -R90.reuse, R28 ;  /* 0x0000001c5a627221 */ /* 0x040fe20000010100 */
[----:B------:R-:W-:Y:S01]  /*fe30*/  FADD.FTZ R27, R27, R100 ;  /* 0x000000641b1b7221 */ /* 0x000fe20000010000 */
[----:B------:R-:W1:Y:S01]  /*fe40*/  @!P0 LDC.64 R24, c[0x0][0x3c8] ;  /* 0x0000f200ff188b82 */ /* 0x000e620000000a00 */
        /* <DEDUP_REMOVED lines=20> */
[----:B------:R-:W2:Y:S01]  /*ff90*/  MUFU.RSQ R27, R27 ;  /* 0x0000001b001b7308 */ /* 0x000ea20000001400 */
[----:B------:R-:W3:Y:S01]  /*ffa0*/  LDC.64 R90, c[0x0][0x428] ;  /* 0x00010a00ff5a7b82 */ /* 0x000ee20000000a00 */
[----:B------:R-:W-:Y:S01]  /*ffb0*/  MOV R29, UR18 ;  /* 0x00000012001d7c02 */ /* 0x000fe20008000f00 */
[----:B------:R-:W-:-:S04]  /*ffc0*/  UIADD3 UR18, UPT, UPT, UR18, UR16, URZ ;  /* 0x0000001012127290 */ /* 0x000fc8000fffe0ff */
[----:B0-----:R-:W-:Y:S01]  /*ffd0*/  @!P0 IMAD.WIDE R44, R29, 0x4, R44 ;  /* 0x000000041d2c8825 */ /* 0x001fe200078e022c */
[----:B------:R-:W-:-:S03]  /*ffe0*/  UISETP.GE.AND UP1, UPT, UR18, UR17, UPT ;  /* 0x000000111200728c */ /* 0x000fc6000bf26270 */
[----:B-1----:R-:W-:Y:S01]  /*fff0*/  @!P0 IMAD.WIDE R24, R29, 0x4, R24 ;  /* 0x000000041d188825 */ /* 0x002fe200078e0218 */
[----:B------:R0:W-:Y:S03]  /*10000*/  @!P0 STG.E desc[UR10][R44.64], R47 ;  /* 0x0000002f2c008986 */ /* 0x0001e6000c10190a */
[C---:B--2---:R-:W-:Y:S01]  /*10010*/  FMUL.FTZ R37, R27.reuse, R92 ;  /* 0x0000005c1b257220 */ /* 0x044fe20000410000 */
[C---:B------:R-:W-:Y:S01]  /*10020*/  FMUL.FTZ R39, R27.reuse, R86 ;  /* 0x000000561b277220 */ /* 0x040fe20000410000 */
        /* <DEDUP_REMOVED lines=8> */
[C---:B------:R-:W-:Y:S01]  /*100b0*/  FMUL.FTZ R29, R27.reuse, R98 ;  /* 0x000000621b1d7220 */ /* 0x040fe20000410000 */
[C---:B------:R-:W-:Y:S01]  /*100c0*/  FMUL.FTZ R31, R27.reuse, R96 ;  /* 0x000000601b1f7220 */ /* 0x040fe20000410000 */
[----:B------:R-:W-:Y:S01]  /*100d0*/  FMUL.FTZ R41, R27, R28 ;  /* 0x0000001c1b297220 */ /* 0x000fe20000410000 */
[----:B---3--:R-:W-:-:S04]  /*100e0*/  IMAD.WIDE.U32 R34, R85, 0x10, R90 ;  /* 0x0000001055227825 */ /* 0x008fc800078e005a */
        /* <DEDUP_REMOVED lines=13> */
[C---:B0-----:R-:W-:Y:S01]  /*101c0*/  FMUL.FTZ R47, R27.reuse, R50 ;  /* 0x000000321b2f7220 */ /* 0x041fe20000410000 */
[----:B------:R-:W-:Y:S01]  /*101d0*/  FMUL.FTZ R43, R27, R116 ;  /* 0x000000741b2b7220 */ /* 0x000fe20000410000 */
[----:B------:R0:W-:Y:S01]  /*101e0*/  @!P0 STG.E desc[UR10][R24.64], R27 ;  /* 0x0000001b18008986 */ /* 0x0001e2000c10190a */
[----:B------:R-:W-:-:S04]  /*101f0*/  IMAD.WIDE.U32 R44, R87, 0x10, R90 ;  /* 0x00000010572c7825 */ /* 0x000fc800078e005a */
[----:B------:R-:W-:Y:S01]  /*10200*/  FFMA.FTZ R26, R33, R65, R62 ;  /* 0x00000041211a7223 */ /* 0x000fe2000001003e */
[----:B------:R-:W-:Y:S01]  /*10210*/  FFMA.FTZ R28, R93, R61, R58 ;  /* 0x0000003d5d1c7223 */ /* 0x000fe2000001003a */
[----:B------:R1:W-:Y:S01]  /*10220*/  STG.E.128 desc[UR10][R34.64], R36 ;  /* 0x0000002422007986 */ /* 0x0003e2000c101d0a */
[----:B------:R-:W-:-:S04]  /*10230*/  IMAD.WIDE.U32 R48, R89, 0x10, R90 ;  /* 0x0000001059307825 */ /* 0x000fc800078e005a */
[----:B------:R-:W-:Y:S01]  /*10240*/  FFMA.FTZ R30, R30, R0, R9 ;  /* 0x000000001e1e7223 */ /* 0x000fe20000010009 */
[----:B------:R-:W-:Y:S01]  /*10250*/  FFMA.FTZ R33, R92, R12, R53 ;  /* 0x0000000c5c217223 */ /* 0x000fe20000010035 */
[----:B------:R-:W-:Y:S01]  /*10260*/  FFMA.FTZ R43, R43, R21, R56 ;  /* 0x000000152b2b7223 */ /* 0x000fe20000010038 */
[----:B------:R-:W-:-:S04]  /*10270*/  IMAD.WIDE.U32 R50, R95, 0x10, R90 ;  /* 0x000000105f327825 */ /* 0x000fc800078e005a */
[----:B0-----:R-:W-:Y:S01]  /*10280*/  FFMA.FTZ R24, R29, R69, R66 ;  /* 0x000000451d187223 */ /* 0x001fe20000010042 */
[----:B------:R-:W-:Y:S01]  /*10290*/  FFMA.FTZ R25, R31, R67, R64 ;  /* 0x000000431f197223 */ /* 0x000fe20000010040 */
[----:B------:R-:W-:Y:S01]  /*102a0*/  FFMA.FTZ R27, R41, R63, R60 ;  /* 0x0000003f291b7223 */ /* 0x000fe2000001003c */
[----:B------:R-:W-:Y:S01]  /*102b0*/  FFMA.FTZ R29, R97, R59, R22 ;  /* 0x0000003b611d7223 */ /* 0x000fe20000010016 */
[----:B------:R-:W-:Y:S01]  /*102c0*/  FFMA.FTZ R31, R32, R8, R23 ;  /* 0x00000008201f7223 */ /* 0x000fe20000010017 */
[----:B------:R-:W-:Y:S01]  /*102d0*/  FFMA.FTZ R32, R40, R10, R7 ;  /* 0x0000000a28207223 */ /* 0x000fe20000010007 */
[----:B------:R-:W-:-:S04]  /*102e0*/  IMAD.WIDE.U32 R86, R101, 0x10, R90 ;  /* 0x0000001065567825 */ /* 0x000fc800078e005a */
[----:B------:R-:W-:Y:S01]  /*102f0*/  FFMA.FTZ R41, R42, R20, R57 ;  /* 0x000000142a297223 */ /* 0x000fe20000010039 */
[----:B------:R-:W-:Y:S01]  /*10300*/  FFMA.FTZ R40, R98, R18, R3 ;  /* 0x0000001262287223 */ /* 0x000fe20000010003 */
[----:B------:R-:W-:Y:S01]  /*10310*/  FFMA.FTZ R42, R47, R19, R2 ;  /* 0x000000132f2a7223 */ /* 0x000fe20000010002 */
[----:B-1----:R-:W-:Y:S01]  /*10320*/  FFMA.FTZ R34, R99, R11, R6 ;  /* 0x0000000b63227223 */ /* 0x002fe20000010006 */
[----:B------:R-:W-:Y:S01]  /*10330*/  FFMA.FTZ R35, R103, R13, R52 ;  /* 0x0000000d67237223 */ /* 0x000fe20000010034 */
[----:B------:R-:W-:Y:S01]  /*10340*/  FFMA.FTZ R36, R94, R14, R5 ;  /* 0x0000000e5e247223 */ /* 0x000fe20000010005 */
[----:B------:R-:W-:Y:S01]  /*10350*/  FFMA.FTZ R37, R96, R16, R55 ;  /* 0x0000001060257223 */ /* 0x000fe20000010037 */
[----:B------:R-:W-:Y:S01]  /*10360*/  FFMA.FTZ R38, R107, R15, R4 ;  /* 0x0000000f6b267223 */ /* 0x000fe20000010004 */
[----:B------:R-:W-:Y:S01]  /*10370*/  FFMA.FTZ R39, R109, R17, R54 ;  /* 0x000000116d277223 */ /* 0x000fe20000010036 */
[----:B------:R-:W-:Y:S01]  /*10380*/  IMAD.WIDE.U32 R90, R105, 0x10, R90 ;  /* 0x00000010695a7825 */ /* 0x000fe200078e005a */
[----:B------:R0:W-:Y:S04]  /*10390*/  STG.E.128 desc[UR10][R44.64], R24 ;  /* 0x000000182c007986 */ /* 0x0001e8000c101d0a */
[----:B------:R0:W-:Y:S04]  /*103a0*/  STG.E.128 desc[UR10][R48.64], R28 ;  /* 0x0000001c30007986 */ /* 0x0001e8000c101d0a */
[----:B------:R0:W-:Y:S04]  /*103b0*/  STG.E.128 desc[UR10][R50.64], R32 ;  /* 0x0000002032007986 */ /* 0x0001e8000c101d0a */
[----:B------:R0:W-:Y:S04]  /*103c0*/  STG.E.128 desc[UR10][R86.64], R36 ;  /* 0x0000002456007986 */ /* 0x0001e8000c101d0a */
[----:B------:R0:W-:Y:S01]  /*103d0*/  STG.E.128 desc[UR10][R90.64], R40 ;  /* 0x000000285a007986 */ /* 0x0001e2000c101d0a */
[----:B------:R-:W-:Y:S05]  /*103e0*/  BRA.U !UP1, `(.L_x_16908) ;  /* 0xffffff09098c7547 */ /* 0x000fea000b83ffff */
[----:B------:R-:W-:Y:S05]  /*103f0*/  EXIT ;  /* 0x000000000000794d */ /* 0x000fea0003800000 */
.L_x_16909:
        /* <DEDUP_REMOVED lines=16> */
.L_x_20868:


//--------------------- .text._ZN10layer_norm13ln_fwd_kernelINS_13Kernel_traitsI6__halfffffjLj3072ELj1ELj1ELj4ELj16ENS_18Kernel_traits_baseILj3072ES2_ffffjLj128EEEEELb1ELb0ELb1ELb0EEEvNS_9FwdParamsE --------------------------
	.section	.text._ZN10layer_norm13ln_fwd_kernelINS_13Kernel_traitsI6__halfffffjLj3072ELj1ELj1ELj4ELj16ENS_18Kernel_traits_baseILj3072ES2_ffffjLj128EEEEELb1ELb0ELb1ELb0EEEvNS_9FwdParamsE,"ax",@progbits
	.align	128
        .global         _ZN10layer_norm13ln_fwd_kernelINS_13Kernel_traitsI6__halfffffjLj3072ELj1ELj1ELj4ELj16ENS_18Kernel_traits_baseILj3072ES2_ffffjLj128EEEEELb1ELb0ELb1ELb0EEEvNS_9FwdParamsE
        .type           _ZN10layer_norm13ln_fwd_kernelINS_13Kernel_traitsI6__halfffffjLj3072ELj1ELj1ELj4ELj16ENS_18Kernel_traits_baseILj3072ES2_ffffjLj128EEEEELb1ELb0ELb1ELb0EEEvNS_9FwdParamsE,@function
        .size           _ZN10layer_norm13ln_fwd_kernelINS_13Kernel_traitsI6__halfffffjLj3072ELj1ELj1ELj4ELj16ENS_18Kernel_traits_baseILj3072ES2_ffffjLj128EEEEELb1ELb0ELb1ELb0EEEvNS_9FwdParamsE,(.L_x_20869 - _ZN10layer_norm13ln_fwd_kernelINS_13Kernel_traitsI6__halfffffjLj3072ELj1ELj1ELj4ELj16ENS_18Kernel_traits_baseILj3072ES2_ffffjLj128EEEEELb1ELb0ELb1ELb0EEEvNS_9FwdParamsE)
        .other          _ZN10layer_norm13ln_fwd_kernelINS_13Kernel_traitsI6__halfffffjLj3072ELj1ELj1ELj4ELj16ENS_18Kernel_traits_baseILj3072ES2_ffffjLj128EEEEELb1ELb0ELb1ELb0EEEvNS_9FwdParamsE,@"STO_CUDA_ENTRY STV_DEFAULT"
_ZN10layer_norm13ln_fwd_kernelINS_13Kernel_traitsI6__halfffffjLj3072ELj1ELj1ELj4ELj16ENS_18Kernel_traits_baseILj3072ES2_ffffjLj128EEEEELb1ELb0ELb1ELb0EEEvNS_9FwdParamsE:
.text._ZN10layer_norm13ln_fwd_kernelINS_13Kernel_traitsI6__halfffffjLj3072ELj1ELj1ELj4ELj16ENS_18Kernel_traits_baseILj3072ES2_ffffjLj128EEEEELb1ELb0ELb1ELb0EEEvNS_9FwdParamsE:
        /* <DEDUP_REMOVED lines=12> */
[----:B---3--:R-:W2:Y:S01]  /*00c0*/  @P0 LDG.E.64 R4, desc[UR12][R4.64] ;  /* 0x0000000c04040981 */ /* 0x008ea2000c1e1b00 */
[----:B-1----:R-:W-:Y:S01]  /*00d0*/  @P0 MOV R3, R9 ;  /* 0x0000000900030202 */ /* 0x002fe20000000f00 */
[----:B------:R-:W1:Y:S04]  /*00e0*/  @P0 LDC R11, c[0x0][0x460] ;  /* 0x00011800ff0b0b82 */ /* 0x000e680000000800 */
[----:B----4-:R3:W1:Y:S01]  /*00f0*/  @P0 LDG.E.64 R6, desc[UR12][R2.64] ;  /* 0x0000000c02060981 */ /* 0x010662000c1e1b00 */
[----:B0-----:R-:W-:Y:S01]  /*0100*/  UISETP.NE.U32.AND UP0, UPT, UR4, URZ, UPT ;  /* 0x000000ff0400728c */ /* 0x001fe2000bf05070 */
[----:B------:R-:W-:Y:S02]  /*0110*/  BSSY.RECONVERGENT B0, `(.L_x_16910) ;  /* 0x000007a000007945 */ /* 0x000fe40003800200 */
[----:B------:R-:W0:Y:S01]  /*0120*/  S2UR UR22, SR_CTAID.X ;  /* 0x00000000001679c3 */ /* 0x000e220000002500 */
[----:B-----5:R-:W-:Y:S01]  /*0130*/  SHF.R.S32.HI R0, RZ, 0x1f, R13 ;  /* 0x0000001fff007819 */ /* 0x020fe2000001140d */
[----:B------:R-:W-:-:S03]  /*0140*/  UISETP.NE.AND.EX UP0, UPT, UR5, URZ, UPT, UP0 ;  /* 0x000000ff0500728c */ /* 0x000fc6000bf05300 */
[----:B------:R-:W-:-:S04]  /*0150*/  LEA.HI R0, R0, R13, RZ, 0x2 ;  /* 0x0000000d00007211 */ /* 0x000fc800078f10ff */
[----:B---3--:R-:W-:Y:S02]  /*0160*/  SHF.R.S32.HI R3, RZ, 0x2, R0 ;  /* 0x00000002ff037819 */ /* 0x008fe40000011400 */
[----:B------:R-:W-:Y:S02]  /*0170*/  LOP3.LUT R0, R8, 0x1f, RZ, 0xc0, !PT ;  /* 0x0000001f08007812 */ /* 0x000fe400078ec0ff */
[----:B--2---:R-:W-:Y:S02]  /*0180*/  @P0 R2UR UR15, R5 ;  /* 0x00000000050f02ca */ /* 0x004fe400000e0000 */
[----:B------:R-:W0:Y:S01]  /*0190*/  LDC R5, c[0x0][0x360] ;  /* 0x0000d800ff057b82 */ /* 0x000e220000000800 */
[----:B------:R-:W-:Y:S02]  /*01a0*/  @P0 R2UR UR14, R4 ;  /* 0x00000000040e02ca */ /* 0x000fe400000e0000 */
[----:B-1----:R-:W-:Y:S02]  /*01b0*/  @P0 IADD3 R2, P1, PT, R6, R11, RZ ;  /* 0x0000000b06020210 */ /* 0x002fe40007f3e0ff */
[----:B------:R-:W-:-:S03]  /*01c0*/  LOP3.LUT R11, R8, 0x60, RZ, 0xc0, !PT ;  /* 0x00000060080b7812 */ /* 0x000fc600078ec0ff */
[----:B------:R-:W-:Y:S01]  /*01d0*/  @P0 IMAD.X R9, RZ, RZ, R7, P1 ;  /* 0x000000ffff090224 */ /* 0x000fe200008e0607 */
[----:B------:R-:W-:Y:S02]  /*01e0*/  LOP3.LUT R20, R11, 0x1f, R8, 0xf8, !PT ;  /* 0x0000001f0b147812 */ /* 0x000fe400078ef808 */
[----:B------:R-:W-:Y:S02]  /*01f0*/  UIADD3 UR27, UPT, UPT, UR15, -0x4498517b, URZ ;  /* 0xbb67ae850f1b7890 */ /* 0x000fe4000fffe0ff */
[----:B------:R-:W-:Y:S01]  /*0200*/  UIADD3 UR29, UPT, UPT, UR15, 0x76cf5d0a, URZ ;  /* 0x76cf5d0a0f1d7890 */ /* 0x000fe2000fffe0ff */
[----:B------:R-:W-:Y:S01]  /*0210*/  LOP3.LUT R10, R20, 0x7f, RZ, 0x3c, !PT ;  /* 0x0000007f140a7812 */ /* 0x000fe200078e3cff */
[----:B------:R-:W-:Y:S01]  /*0220*/  UIADD3 UR26, UPT, UPT, UR14, -0x61c88647, URZ ;  /* 0x9e3779b90e1a7890 */ /* 0x000fe2000fffe0ff */
[--C-:B------:R-:W-:Y:S01]  /*0230*/  SHF.R.U64 R65, R2, 0x2, R9.reuse ;  /* 0x0000000202417819 */ /* 0x100fe20000001209 */
[----:B------:R-:W-:Y:S01]  /*0240*/  UIADD3 UR28, UPT, UPT, UR14, 0x3c6ef372, URZ ;  /* 0x3c6ef3720e1c7890 */ /* 0x000fe2000fffe0ff */
[----:B------:R-:W-:Y:S01]  /*0250*/  SHF.R.U32.HI R64, RZ, 0x2, R9 ;  /* 0x00000002ff407819 */ /* 0x000fe20000011609 */
[----:B------:R-:W-:Y:S01]  /*0260*/  IMAD.IADD R10, R3, 0x1, R10 ;  /* 0x00000001030a7824 */ /* 0x000fe200078e020a */
[----:B------:R-:W-:-:S02]  /*0270*/  UIADD3 UR30, UPT, UPT, UR14, -0x255992d5, URZ ;  /* 0xdaa66d2b0e1e7890 */ /* 0x000fc4000fffe0ff */
[----:B------:R-:W-:Y:S01]  /*0280*/  UIADD3 UR31, UPT, UPT, UR15, 0x32370b8f, URZ ;  /* 0x32370b8f0f1f7890 */ /* 0x000fe2000fffe0ff */
[----:B0-----:R-:W-:Y:S01]  /*0290*/  IMAD R66, R5, UR22, R8 ;  /* 0x0000001605427c24 */ /* 0x001fe2000f8e0208 */
        /* <DEDUP_REMOVED lines=39> */
[----:B-1----:R-:W-:-:S04]  /*0510*/  @P2 IMAD.WIDE.U32 R30, R20, 0x8, R30 ;  /* 0x00000008141e2825 */ /* 0x002fc800078e001e */
[----:B------:R-:W-:Y:S01]  /*0520*/  @P2 VIADD R20, R20, 0x80 ;  /* 0x0000008014142836 */ /* 0x000fe20000000000 */
        /* <DEDUP_REMOVED lines=21> */
.L_x_16911:
        /* <DEDUP_REMOVED lines=14> */
[----:B-1----:R-:W-:-:S04]  /*0760*/  @P1 IMAD.WIDE.U32 R26, R20, 0x8, R26 ;  /* 0x00000008141a1825 */ /* 0x002fc800078e001a */
[----:B------:R-:W-:Y:S01]  /*0770*/  @P1 VIADD R20, R20, 0x80 ;  /* 0x0000008014141836 */ /* 0x000fe20000000000 */
[----:B------:R0:W5:Y:S02]  /*0780*/  @P1 LDG.E.64 R72, desc[UR12][R26.64] ;  /* 0x0000000c1a481981 */ /* 0x000164000c1e1b00 */
[----:B------:R-:W1:Y:S01]  /*0790*/  @P5 LDC.64 R34, c[0x0][0x3d0] ;  /* 0x0000f400ff225b82 */ /* 0x000e620000000a00 */
[----:B--2---:R-:W-:-:S04]  /*07a0*/  @P2 IMAD.WIDE.U32 R28, R20, 0x8, R28 ;  /* 0x00000008141c2825 */ /* 0x004fc800078e001c */
[----:B------:R-:W-:Y:S01]  /*07b0*/  @P2 VIADD R20, R20, 0x80 ;  /* 0x0000008014142836 */ /* 0x000fe20000000000 */
[----:B------:R0:W5:Y:S03]  /*07c0*/  @P2 LDG.E.64 R70, desc[UR12][R28.64] ;  /* 0x0000000c1c462981 */ /* 0x000166000c1e1b00 */
[C---:B---3--:R-:W-:Y:S01]  /*07d0*/  @P3 IMAD.WIDE.U32 R30, R20.reuse, 0x8, R30 ;  /* 0x00000008141e3825 */ /* 0x048fe200078e001e */
[----:B------:R-:W-:-:S04]  /*07e0*/  @P3 IADD3 R20, PT, PT, R20, 0x80, RZ ;  /* 0x0000008014143810 */ /* 0x000fc80007ffe0ff */
[----:B------:R0:W5:Y:S01]  /*07f0*/  @P3 LDG.E.64 R4, desc[UR12][R30.64] ;  /* 0x0000000c1e043981 */ /* 0x000162000c1e1b00 */
[----:B----4-:R-:W-:-:S04]  /*0800*/  @P4 IMAD.WIDE.U32 R32, R20, 0x8, R32 ;  /* 0x0000000814204825 */ /* 0x010fc800078e0020 */
[----:B------:R-:W-:Y:S01]  /*0810*/  @P4 VIADD R20, R20, 0x80 ;  /* 0x0000008014144836 */ /* 0x000fe20000000000 */
[----:B------:R0:W5:Y:S03]  /*0820*/  @P4 LDG.E.64 R6, desc[UR12][R32.64] ;  /* 0x0000000c20064981 */ /* 0x000166000c1e1b00 */
        /* <DEDUP_REMOVED lines=8> */
.L_x_16912:
[----:B------:R-:W-:Y:S05]  /*08b0*/  BSYNC.RECONVERGENT B0 ;  /* 0x0000000000007941 */ /* 0x000fea0003800200 */
.L_x_16910:
[----:B------:R-:W0:Y:S02]  /*08c0*/  LDCU UR4, c[0x0][0x384] ;  /* 0x00007080ff0477ac */ /* 0x000e240008000800 */
[----:B0-----:R-:W-:-:S06]  /*08d0*/  UISETP.GE.AND UP0, UPT, UR22, UR4, UPT ;  /* 0x000000041600728c */ /* 0x001fcc000bf06270 */
[----:B------:R-:W-:-:S13]  /*08e0*/  PLOP3.LUT P0, PT, PT, PT, UP0, 0x80, 0x8 ;  /* 0x000000000008781c */ /* 0x000fda0003f0f008 */
[----:B------:R-:W-:Y:S05]  /*08f0*/  @P0 EXIT ;  /* 0x000000000000094d */ /* 0x000fea0003800000 */
[----:B-----5:R-:W-:Y:S01]  /*0900*/  MOV R30, R5 ;  /* 0x00000005001e7202 */ /* 0x020fe20000000f00 */
[----:B------:R-:W-:Y:S01]  /*0910*/  IMAD.MOV.U32 R29, RZ, RZ, R4 ;  /* 0x000000ffff1d7224 */ /* 0x000fe200078e0004 */
[--C-:B------:R-:W-:Y:S01]  /*0920*/  SHF.R.U64 R54, R4, 0x10, R5.reuse ;  /* 0x0000001004367819 */ /* 0x100fe20000001205 */
[C---:B------:R-:W-:Y:S01]  /*0930*/  IMAD.HI.U32 R4, R65.reuse, -0x2daee0ad, RZ ;  /* 0xd2511f5341047827 */ /* 0x040fe200078e00ff */
[----:B------:R-:W-:Y:S01]  /*0940*/  SHF.R.U32.HI R55, RZ, 0x10, R5 ;  /* 0x00000010ff377819 */ /* 0x000fe20000011605 */
[----:B------:R-:W0:Y:S01]  /*0950*/  LDCU UR23, c[0x0][0x404] ;  /* 0x00008080ff1777ac */ /* 0x000e220008000800 */
[--C-:B------:R-:W-:Y:S01]  /*0960*/  SHF.R.U64 R79, R6, 0x10, R7.reuse ;  /* 0x00000010064f7819 */ /* 0x100fe20000001207 */
[----:B------:R-:W-:Y:S01]  /*0970*/  IMAD.HI.U32 R5, R66, -0x326172a9, RZ ;  /* 0xcd9e8d5742057827 */ /* 0x000fe200078e00ff */
[----:B------:R-:W-:Y:S01]  /*0980*/  LOP3.LUT R25, R4, UR15, RZ, 0x3c, !PT ;  /* 0x0000000f04197c12 */ /* 0x000fe2000f8e3cff */
[----:B------:R-:W1:Y:S01]  /*0990*/  LDCU UR45, c[0x0][0x388] ;  /* 0x00007100ff2d77ac */ /* 0x000e620008000800 */
[----:B------:R-:W-:Y:S01]  /*09a0*/  SHF.R.U32.HI R32, RZ, 0x10, R7 ;  /* 0x00000010ff207819 */ /* 0x000fe20000011607 */
[----:B------:R-:W-:Y:S01]  /*09b0*/  IMAD R27, R65, -0x2daee0ad, RZ ;  /* 0xd2511f53411b7824 */ /* 0x000fe200078e02ff */
[----:B------:R-:W-:Y:S01]  /*09c0*/  LOP3.LUT R24, R64, UR14, R5, 0x96, !PT ;  /* 0x0000000e40187c12 */ /* 0x000fe2000f8e9605 */
[----:B------:R-:W-:Y:S01]  /*09d0*/  IMAD.MOV.U32 R31, RZ, RZ, R7 ;  /* 0x000000ffff1f7224 */ /* 0x000fe200078e0007 */
[----:B------:R-:W-:Y:S01]  /*09e0*/  LOP3.LUT R28, R3, 0x7f, RZ, 0xc0, !PT ;  /* 0x0000007f031c7812 */ /* 0x000fe200078ec0ff */
[----:B------:R-:W-:Y:S01]  /*09f0*/  IMAD R20, R66, -0x326172a9, RZ ;  /* 0xcd9e8d5742147824 */ /* 0x000fe200078e02ff */
[--C-:B------:R-:W-:Y:S01]  /*0a00*/  SHF.R.U64 R4, R22, 0x10, R23.reuse ;  /* 0x0000001016047819 */ /* 0x100fe20000001217 */
[----:B------:R-:W-:Y:S01]  /*0a10*/  IMAD.HI.U32 R26, R24, -0x2daee0ad, RZ ;  /* 0xd2511f53181a7827 */ /* 0x000fe200078e00ff */
[----:B------:R-:W-:Y:S01]  /*0a20*/  SHF.R.U32.HI R5, RZ, 0x10, R23 ;  /* 0x00000010ff057819 */ /* 0x000fe20000011617 */
[----:B------:R-:W2:Y:S01]  /*0a30*/  LDCU.U8 UR24, c[0x0][0x410] ;  /* 0x00008200ff1877ac */ /* 0x000ea20008000000 */
[--C-:B------:R-:W-:Y:S01]  /*0a40*/  SHF.R.U64 R89, R16, 0x10, R17.reuse ;  /* 0x0000001010597819 */ /* 0x100fe20000001211 */
[----:B------:R-:W-:Y:S01]  /*0a50*/  IMAD.HI.U32 R7, R25, -0x326172a9, RZ ;  /* 0xcd9e8d5719077827 */ /* 0x000fe200078e00ff */
[----:B------:R-:W-:Y:S01]  /*0a60*/  LOP3.LUT R26, R27, UR27, R26, 0x96, !PT ;  /* 0x0000001b1b1a7c12 */ /* 0x000fe2000f8e961a */
[----:B------:R-:W3:Y:S01]  /*0a70*/  LDCU UR25, c[0x0][0x400] ;  /* 0x00008000ff1977ac */ /* 0x000ee20008000800 */
[----:B------:R-:W-:Y:S01]  /*0a80*/  SHF.R.U32.HI R91, RZ, 0x10, R17 ;  /* 0x00000010ff5b7819 */ /* 0x000fe20000011611 */
[----:B------:R-:W-:Y:S01]  /*0a90*/  IMAD.MOV.U32 R78, RZ, RZ, R6 ;  /* 0x000000ffff4e7224 */ /* 0x000fe200078e0006 */
[----:B------:R-:W-:Y:S01]  /*0aa0*/  MOV R6, R22 ;  /* 0x0000001600067202 */ /* 0x000fe20000000f00 */
[----:B------:R-:W-:Y:S01]  /*0ab0*/  IMAD.MOV.U32 R21, RZ, RZ, R23 ;  /* 0x000000ffff157224 */ /* 0x000fe200078e0017 */
[----:B------:R-:W-:Y:S01]  /*0ac0*/  LOP3.LUT R22, R20, UR26, R7, 0x96, !PT ;  /* 0x0000001a14167c12 */ /* 0x000fe2000f8e9607 */
[----:B------:R-:W-:Y:S01]  /*0ad0*/  IMAD R20, R0, -0x20, R28 ;  /* 0xffffffe000147824 */ /* 0x000fe200078e021c */
[----:B------:R-:W-:Y:S01]  /*0ae0*/  VIADDMNMX R7, R28, -R11, RZ, !PT ;  /* 0x8000000b1c077246 */ /* 0x000fe200078001ff */
[----:B------:R-:W-:Y:S01]  /*0af0*/  IMAD R28, R25, -0x326172a9, RZ ;  /* 0xcd9e8d57191c7824 */ /* 0x000fe200078e02ff */
[----:B------:R-:W-:Y:S01]  /*0b00*/  PRMT R0, R0, 0x5410, R29 ;  /* 0x0000541000007816 */ /* 0x000fe2000000001d */
[----:B------:R-:W-:Y:S01]  /*0b10*/  IMAD.HI.U32 R23, R26, -0x326172a9, RZ ;  /* 0xcd9e8d571a177827 */ /* 0x000fe200078e00ff */
[----:B------:R-:W-:Y:S01]  /*0b20*/  MOV R29, R75 ;  /* 0x0000004b001d7202 */ /* 0x000fe20000000f00 */
[----:B------:R-:W4:Y:S01]  /*0b30*/  LDCU.64 UR16, c[0x0][0x408] ;  /* 0x00008100ff1077ac */ /* 0x000f220008000a00 */
[----:B------:R-:W-:Y:S01]  /*0b40*/  PRMT R11, R11, 0x5410, R30 ;  /* 0x000054100b0b7816 */ /* 0x000fe2000000001e */
[----:B------:R-:W-:Y:S01]  /*0b50*/  IMAD R25, R24, -0x2daee0ad, RZ ;  /* 0xd2511f5318197824 */ /* 0x000fe200078e02ff */
[----:B------:R-:W-:Y:S01]  /*0b60*/  LOP3.LUT R23, R28, UR28, R23, 0x96, !PT ;  /* 0x0000001c1c177c12 */ /* 0x000fe2000f8e9617 */
[----:B------:R-:W-:Y:S01]  /*0b70*/  IMAD.HI.U32 R24, R22, -0x2daee0ad, RZ ;  /* 0xd2511f5316187827 */ /* 0x000fe200078e00ff */
[----:B------:R-:W-:Y:S01]  /*0b80*/  PRMT R78, R78, 0x5410, R31 ;  /* 0x000054104e4e7816 */ /* 0x000fe2000000001f */
[----:B------:R-:W0:Y:S01]  /*0b90*/  LDCU.64 UR18, c[0x0][0x3a0] ;  /* 0x00007400ff1277ac */ /* 0x000e220008000a00 */
[----:B------:R-:W-:Y:S01]  /*0ba0*/  MOV R31, R70 ;  /* 0x00000046001f7202 */ /* 0x000fe20000000f00 */
[----:B------:R-:W-:Y:S01]  /*0bb0*/  IMAD R27, R22, -0x2daee0ad, RZ ;  /* 0xd2511f53161b7824 */ /* 0x000fe200078e02ff */
[----:B------:R-:W-:Y:S01]  /*0bc0*/  LOP3.LUT R24, R25, UR29, R24, 0x96, !PT ;  /* 0x0000001d19187c12 */ /* 0x000fe2000f8e9618 */
[----:B------:R-:W-:Y:S01]  /*0bd0*/  IMAD R25, R26, -0x326172a9, RZ ;  /* 0xcd9e8d571a197824 */ /* 0x000fe200078e02ff */
[----:B------:R-:W-:Y:S01]  /*0be0*/  PRMT R82, R31, 0x7610, R82 ;  /* 0x000076101f527816 */ /* 0x000fe20000000052 */
[----:B------:R-:W-:Y:S01]  /*0bf0*/  IMAD.HI.U32 R26, R23, -0x2daee0ad, RZ ;  /* 0xd2511f53171a7827 */ /* 0x000fe200078e00ff */
[----:B------:R-:W-:Y:S01]  /*0c00*/  LOP3.LUT R3, R3, 0xffffff80, RZ, 0xc0, !PT ;  /* 0xffffff8003037812 */ /* 0x000fe200078ec0ff */
[----:B------:R-:W0:Y:S01]  /*0c10*/  LDCU.128 UR8, c[0x0][0x3f0] ;  /* 0x00007e00ff0877ac */ /* 0x000e220008000c00 */
[----:B------:R-:W-:Y:S01]  /*0c20*/  SHF.R.U32.HI R92, RZ, 0x10, R15 ;  /* 0x00000010ff5c7819 */ /* 0x000fe2000001160f */
[----:B------:R-:W-:Y:S01]  /*0c30*/  IMAD.HI.U32 R22, R24, -0x326172a9, RZ ;  /* 0xcd9e8d5718167827 */ /* 0x000fe200078e00ff */
[----:B------:R-:W-:Y:S01]  /*0c40*/  LOP3.LUT R26, R27, UR31, R26, 0x96, !PT ;  /* 0x0000001f1b1a7c12 */ /* 0x000fe2000f8e961a */
[----:B------:R-:W0:Y:S01]  /*0c50*/  LDCU.64 UR20, c[0x0][0x380] ;  /* 0x00007000ff1477ac */ /* 0x000e220008000a00 */
[----:B------:R-:W-:Y:S01]  /*0c60*/  LOP3.LUT R57, R2, 0x3, RZ, 0xc0, !PT ;  /* 0x0000000302397812 */ /* 0x000fe200078ec0ff */
        /* <DEDUP_REMOVED lines=11> */
[----:B------:R-:W-:-:S02]  /*0d20*/  SHF.R.U32.HI R93, RZ, 0x10, R13 ;  /* 0x00000010ff5d7819 */ /* 0x000fc4000001160d */
[----:B------:R-:W-:Y:S01]  /*0d30*/  PRMT R80, R27, 0x5410, R29 ;  /* 0x000054101b507816 */ /* 0x000fe2000000001d */
[----:B------:R-:W-:Y:S01]  /*0d40*/  IMAD R29, R22, -0x2daee0ad, RZ ;  /* 0xd2511f53161d7824 */ /* 0x000fe200078e02ff */
[----:B------:R-:W-:Y:S01]  /*0d50*/  LOP3.LUT R25, R28, UR33, R25, 0x96, !PT ;  /* 0x000000211c197c12 */ /* 0x000fe2000f8e9619 */
[----:B------:R-:W-:-:S04]  /*0d60*/  IMAD.HI.U32 R24, R23, -0x2daee0ad, RZ ;  /* 0xd2511f5317187827 */ /* 0x000fc800078e00ff */
[----:B------:R-:W-:Y:S01]  /*0d70*/  IMAD.MOV.U32 R28, RZ, RZ, R72 ;  /* 0x000000ffff1c7224 */ /* 0x000fe200078e0048 */
[----:B------:R-:W-:Y:S01]  /*0d80*/  LOP3.LUT R24, R29, UR35, R24, 0x96, !PT ;  /* 0x000000231d187c12 */ /* 0x000fe2000f8e9618 */
[----:B------:R-:W-:Y:S01]  /*0d90*/  IMAD.MOV.U32 R30, RZ, RZ, R73 ;  /* 0x000000ffff1e7224 */ /* 0x000fe200078e0049 */
[----:B------:R-:W-:Y:S01]  /*0da0*/  SHF.R.U32.HI R29, RZ, 0x10, R71 ;  /* 0x00000010ff1d7819 */ /* 0x000fe20000011647 */
[----:B------:R-:W-:Y:S02]  /*0db0*/  IMAD R27, R26, -0x326172a9, RZ ;  /* 0xcd9e8d571a1b7824 */ /* 0x000fe400078e02ff */
[----:B------:R-:W-:Y:S01]  /*0dc0*/  IMAD.HI.U32 R22, R25, -0x326172a9, RZ ;  /* 0xcd9e8d5719167827 */ /* 0x000fe200078e00ff */
[----:B------:R-:W-:Y:S02]  /*0dd0*/  PRMT R81, R28, 0x5410, R30 ;  /* 0x000054101c517816 */ /* 0x000fe4000000001e */
[----:B------:R-:W-:Y:S01]  /*0de0*/  PRMT R89, R89, 0x5410, R29 ;  /* 0x0000541059597816 */ /* 0x000fe2000000001d */
[----:B------:R-:W-:Y:S01]  /*0df0*/  IMAD R28, R23, -0x2daee0ad, RZ ;  /* 0xd2511f53171c7824 */ /* 0x000fe200078e02ff */
[----:B------:R-:W-:Y:S01]  /*0e00*/  LOP3.LUT R22, R27, UR34, R22, 0x96, !PT ;  /* 0x000000221b167c12 */ /* 0x000fe2000f8e9616 */
[----:B------:R-:W-:-:S02]  /*0e10*/  IMAD R26, R25, -0x326172a9, RZ ;  /* 0xcd9e8d57191a7824 */ /* 0x000fc400078e02ff */
[----:B------:R-:W-:-:S04]  /*0e20*/  IMAD.HI.U32 R23, R24, -0x326172a9, RZ ;  /* 0xcd9e8d5718177827 */ /* 0x000fc800078e00ff */
[----:B------:R-:W-:Y:S01]  /*0e30*/  IMAD.MOV.U32 R27, RZ, RZ, R71 ;  /* 0x000000ffff1b7224 */ /* 0x000fe200078e0047 */
[----:B------:R-:W-:Y:S01]  /*0e40*/  LOP3.LUT R23, R26, UR36, R23, 0x96, !PT ;  /* 0x000000241a177c12 */ /* 0x000fe2000f8e9617 */
[----:B------:R-:W-:Y:S01]  /*0e50*/  IMAD.HI.U32 R25, R22, -0x2daee0ad, RZ ;  /* 0xd2511f5316197827 */ /* 0x000fe200078e00ff */
[----:B------:R-:W-:Y:S02]  /*0e60*/  SHF.R.U64 R26, R14, 0x10, R15 ;  /* 0x000000100e1a7819 */ /* 0x000fe4000000120f */
[----:B------:R-:W-:Y:S01]  /*0e70*/  PRMT R82, R82, 0x5410, R27 ;  /* 0x0000541052527816 */ /* 0x000fe2000000001b */
[----:B------:R-:W-:Y:S01]  /*0e80*/  IMAD R27, R24, -0x326172a9, RZ ;  /* 0xcd9e8d57181b7824 */ /* 0x000fe200078e02ff */
[----:B------:R-:W-:Y:S01]  /*0e90*/  LOP3.LUT R25, R28, UR37, R25, 0x96, !PT ;  /* 0x000000251c197c12 */ /* 0x000fe2000f8e9619 */
[----:B------:R-:W-:Y:S01]  /*0ea0*/  IMAD R29, R22, -0x2daee0ad, RZ ;  /* 0xd2511f53161d7824 */ /* 0x000fe200078e02ff */
[----:B------:R-:W-:Y:S01]  /*0eb0*/  PRMT R91, R91, 0x5410, R26 ;  /* 0x000054105b5b7816 */ /* 0x000fe2000000001a */
[----:B------:R-:W-:-:S04]  /*0ec0*/  IMAD.HI.U32 R24, R23, -0x2daee0ad, RZ ;  /* 0xd2511f5317187827 */ /* 0x000fc800078e00ff */
[----:B------:R-:W-:Y:S01]  /*0ed0*/  IMAD.HI.U32 R22, R25, -0x326172a9, RZ ;  /* 0xcd9e8d5719167827 */ /* 0x000fe200078e00ff */
[----:B------:R-:W-:-:S03]  /*0ee0*/  LOP3.LUT R24, R29, UR39, R24, 0x96, !PT ;  /* 0x000000271d187c12 */ /* 0x000fc6000f8e9618 */
[----:B------:R-:W-:Y:S01]  /*0ef0*/  IMAD R26, R25, -0x326172a9, RZ ;  /* 0xcd9e8d57191a7824 */ /* 0x000fe200078e02ff */
[----:B------:R-:W-:Y:S01]  /*0f00*/  LOP3.LUT R22, R27, UR38, R22, 0x96, !PT ;  /* 0x000000261b167c12 */ /* 0x000fe2000f8e9616 */
[----:B------:R-:W-:Y:S01]  /*0f10*/  IMAD.HI.U32 R25, R24, -0x326172a9, RZ ;  /* 0xcd9e8d5718197827 */ /* 0x000fe200078e00ff */
[----:B------:R-:W-:-:S03]  /*0f20*/  SHF.R.U64 R27, R12, 0x10, R13 ;  /* 0x000000100c1b7819 */ /* 0x000fc6000000120d */
[----:B------:R-:W-:Y:S01]  /*0f30*/  IMAD R28, R23, -0x2daee0ad, RZ ;  /* 0xd2511f53171c7824 */ /* 0x000fe200078e02ff */
[----:B------:R-:W-:Y:S01]  /*0f40*/  LOP3.LUT R25, R26, UR40, R25, 0x96, !PT ;  /* 0x000000281a197c12 */ /* 0x000fe2000f8e9619 */
[C---:B------:R-:W-:Y:S01]  /*0f50*/  IMAD.HI.U32 R23, R22.reuse, -0x2daee0ad, RZ ;  /* 0xd2511f5316177827 */ /* 0x040fe200078e00ff */
[----:B------:R-:W-:Y:S02]  /*0f60*/  VIMNMX R26, PT, PT, RZ, R20, !PT ;  /* 0x00000014ff1a7248 */ /* 0x000fe40007fe0100 */
[----:B------:R-:W-:Y:S01]  /*0f70*/  VIMNMX R20, PT, PT, R7, 0x20, PT ;  /* 0x0000002007147848 */ /* 0x000fe20003fe0100 */
[----:B------:R-:W-:Y:S01]  /*0f80*/  IMAD R22, R22, -0x2daee0ad, RZ ;  /* 0xd2511f5316167824 */ /* 0x000fe200078e02ff */
[----:B------:R-:W-:Y:S01]  /*0f90*/  LOP3.LUT R23, R28, UR41, R23, 0x96, !PT ;  /* 0x000000291c177c12 */ /* 0x000fe2000f8e9617 */
[----:B------:R-:W-:Y:S01]  /*0fa0*/  IMAD.HI.U32 R61, R25, -0x2daee0ad, RZ ;  /* 0xd2511f53193d7827 */ /* 0x000fe200078e00ff */
[----:B------:R-:W-:Y:S02]  /*0fb0*/  VIMNMX R26, PT, PT, R26, 0x20, PT ;  /* 0x000000201a1a7848 */ /* 0x000fe40003fe0100 */
[----:B------:R-:W-:Y:S01]  /*0fc0*/  PRMT R92, R92, 0x5410, R27 ;  /* 0x000054105c5c7816 */ /* 0x000fe2000000001b */
[----:B------:R-:W-:Y:S01]  /*0fd0*/  IMAD R20, R20, 0x4, R3 ;  /* 0x0000000414147824 */ /* 0x000fe200078e0203 */
[----:B------:R-:W-:Y:S01]  /*0fe0*/  LEA R62, R26, R3, 0x2 ;  /* 0x000000031a3e7211 */ /* 0x000fe200078e10ff */
[----:B------:R-:W-:Y:S01]  /*0ff0*/  IMAD R24, R24, -0x326172a9, RZ ;  /* 0xcd9e8d5718187824 */ /* 0x000fe200078e02ff */
[----:B------:R-:W-:Y:S01]  /*1000*/  LOP3.LUT R61, R22, UR43, R61, 0x96, !PT ;  /* 0x0000002b163d7c12 */ /* 0x000fe2000f8e963d */
[----:B------:R-:W-:Y:S01]  /*1010*/  IMAD.HI.U32 R59, R23, -0x326172a9, RZ ;  /* 0xcd9e8d57173b7827 */ /* 0x000fe200078e00ff */
[----:B------:R-:W-:-:S02]  /*1020*/  I2FP.F32.U32 R20, R20 ;  /* 0x0000001400147245 */ /* 0x000fc40000201000 */
[--C-:B------:R-:W-:Y:S01]  /*1030*/  SHF.R.U64 R3, R8, 0x10, R9.reuse ;  /* 0x0000001008037819 */ /* 0x100fe20000001209 */
[----:B------:R-:W-:Y:S01]  /*1040*/  HADD2.F32 R7, -RZ, R6.H0_H0 ;  /* 0x20000006ff077230 */ /* 0x000fe20000004100 */
[----:B------:R0:W0:Y:S01]  /*1050*/  MUFU.RCP R63, R20 ;  /* 0x00000014003f7308 */ /* 0x0000220000001000 */
[----:B------:R-:W-:Y:S01]  /*1060*/  SHF.R.U32.HI R22, RZ, 0x10, R9 ;  /* 0x00000010ff167819 */ /* 0x000fe20000011609 */
[----:B------:R-:W-:Y:S01]  /*1070*/  HADD2.F32 R8, -RZ, R8.H0_H0 ;  /* 0x20000008ff087230 */ /* 0x000fe20000004100 */
[----:B------:R-:W-:Y:S01]  /*1080*/  LOP3.LUT R59, R24, UR42, R59, 0x96, !PT ;  /* 0x0000002a183b7c12 */ /* 0x000fe2000f8e963b */
[----:B------:R-:W-:Y:S02]  /*1090*/  HADD2.F32 R9, -RZ, R9.H0_H0 ;  /* 0x20000009ff097230 */ /* 0x000fe40000004100 */
[----:B------:R-:W-:Y:S02]  /*10a0*/  IMAD.MOV.U32 R56, RZ, RZ, RZ ;  /* 0x000000ffff387224 */ /* 0x000fe400078e00ff */
[----:B------:R-:W-:-:S02]  /*10b0*/  HADD2.F32 R6, -RZ, R21.H0_H0 ;  /* 0x20000015ff067230 */ /* 0x000fc40000004100 */
[----:B------:R-:W-:Y:S02]  /*10c0*/  HADD2.F32 R4, -RZ, R4.H0_H0 ;  /* 0x20000004ff047230 */ /* 0x000fe40000004100 */
[----:B------:R-:W-:Y:S02]  /*10d0*/  HADD2.F32 R5, -RZ, R5.H0_H0 ;  /* 0x20000005ff057230 */ /* 0x000fe40000004100 */
[----:B------:R-:W-:Y:S02]  /*10e0*/  HADD2.F32 R3, -RZ, R3.H0_H0 ;  /* 0x20000003ff037230 */ /* 0x000fe40000004100 */
[----:B------:R-:W-:Y:S02]  /*10f0*/  HADD2.F32 R2, -RZ, R22.H0_H0 ;  /* 0x20000016ff027230 */ /* 0x000fe40000004100 */
[----:B------:R-:W-:Y:S02]  /*1100*/  IMAD R58, R25, -0x2daee0ad, RZ ;  /* 0xd2511f53193a7824 */ /* 0x000fe400078e02ff */
[----:B01234-:R-:W-:-:S07]  /*1110*/  IMAD R60, R23, -0x326172a9, RZ ;  /* 0xcd9e8d57173c7824 */ /* 0x01ffce00078e02ff */
.L_x_17240:
[----:B------:R-:W-:-:S06]  /*1120*/  UIMAD.WIDE UR4, UR22, 0x4, UR8 ;  /* 0x00000004160478a5 */ /* 0x000fcc000f8e0208 */
[----:B------:R-:W-:Y:S01]  /*1130*/  IMAD.U32 R68, RZ, RZ, UR4 ;  /* 0x00000004ff447e24 */ /* 0x000fe2000f8e00ff */
[----:B-1----:R-:W-:-:S05]  /*1140*/  MOV R69, UR5 ;  /* 0x0000000500457c02 */ /* 0x002fca0008000f00 */
[----:B--2---:R-:W2:Y:S01]  /*1150*/  LDG.E R68, desc[UR12][R68.64] ;  /* 0x0000000c44447981 */ /* 0x004ea2000c1e1900 */
[----:B------:R-:W-:-:S06]  /*1160*/  UIMAD.WIDE UR4, UR22, 0x4, UR10 ;  /* 0x00000004160478a5 */ /* 0x000fcc000f8e020a */
[----:B0--34-:R-:W-:Y:S02]  /*1170*/  IMAD.U32 R50, RZ, RZ, UR4 ;  /* 0x00000004ff327e24 */ /* 0x019fe4000f8e00ff */
        /* <DEDUP_REMOVED lines=28> */
.L_x_16915:
[----:B------:R-:W-:Y:S05]  /*1340*/  BRA.U !UP0, `(.L_x_16916) ;  /* 0x0000001508687547 */ /* 0x000fea000b800000 */
[----:B------:R-:W0:Y:S02]  /*1350*/  LDC.64 R24, c[0x0][0x3a0] ;  /* 0x0000e800ff187b82 */ /* 0x000e240000000a00 */
[----:B0-----:R-:W-:-:S06]  /*1360*/  IMAD.WIDE.U32 R26, R50, 0x10, R24 ;  /* 0x00000010321a7825 */ /* 0x001fcc00078e0018 */
[----:B------:R-:W5:Y:S01]  /*1370*/  LDG.E.128 R24, desc[UR12][R26.64] ;  /* 0x0000000c1a187981 */ /* 0x000f62000c1e1d00 */
[----:B------:R-:W-:-:S13]  /*1380*/  ISETP.LT.AND P1, PT, RZ, UR44, PT ;  /* 0x0000002cff007c0c */ /* 0x000fda000bf21270 */
        /* <DEDUP_REMOVED lines=19> */
.L_x_16920:
        /* <DEDUP_REMOVED lines=13> */
.L_x_16922:
[----:B------:R-:W-:Y:S05]  /*1590*/  BSYNC.RECONVERGENT B2 ;  /* 0x0000000000027941 */ /* 0x000fea0003800200 */
.L_x_16921:
        /* <DEDUP_REMOVED lines=41> */
.L_x_16919:
[----:B------:R-:W-:Y:S05]  /*1830*/  BSYNC.RECONVERGENT B1 ;  /* 0x0000000000017941 */ /* 0x000fea0003800200 */
.L_x_16918:
[----:B------:R-:W-:Y:S01]  /*1840*/  I2FP.F32.U32 R57, R67 ;  /* 0x0000004300397245 */ /* 0x000fe20000201000 */
[----:B------:R-:W-:-:S04]  /*1850*/  IMAD.MOV.U32 R58, RZ, RZ, 0x2f800000 ;  /* 0x2f800000ff3a7424 */ /* 0x000fc800078e00ff */
[----:B------:R-:W-:Y:S01]  /*1860*/  FFMA.FTZ R57, R57, R58, 1.1641532182693481445e-10 ;  /* 0x2f00000039397423 */ /* 0x000fe2000001003a */
[----:B-----5:R-:W-:-:S04]  /*1870*/  FMUL.FTZ R58, R20, UR17 ;  /* 0x00000011143a7c20 */ /* 0x020fc80008410000 */
[----:B------:R-:W-:Y:S01]  /*1880*/  FMUL.FTZ R58, R58, UR16 ;  /* 0x000000103a3a7c20 */ /* 0x000fe20008410000 */
[----:B------:R-:W-:-:S04]  /*1890*/  FSETP.GTU.FTZ.AND P2, PT, R57, UR23, PT ;  /* 0x0000001739007c0b */ /* 0x000fc8000bf5c000 */
[----:B------:R-:W-:Y:S02]  /*18a0*/  FSEL R67, R58, RZ, !P2 ;  /* 0x000000ff3a437208 */ /* 0x000fe40005000000 */
[----:B------:R-:W-:-:S03]  /*18b0*/  SEL R57, RZ, 0x1, P2 ;  /* 0x00000001ff397807 */ /* 0x000fc60001000000 */
[----:B------:R-:W-:Y:S01]  /*18c0*/  FADD.FTZ R24, R24, R67 ;  /* 0x0000004318187221 */ /* 0x000fe20000010000 */
[----:B------:R-:W-:-:S07]  /*18d0*/  PRMT R55, R57, 0x7610, R55 ;  /* 0x0000761039377816 */ /* 0x000fce0000000037 */
.L_x_16917:
        /* <DEDUP_REMOVED lines=19> */
.L_x_16926:
        /* <DEDUP_REMOVED lines=13> */
.L_x_16928:
[----:B------:R-:W-:Y:S05]  /*1ae0*/  BSYNC.RECONVERGENT B2 ;  /* 0x0000000000027941 */ /* 0x000fea0003800200 */
.L_x_16927:
        /* <DEDUP_REMOVED lines=42> */
.L_x_16925:
[----:B------:R-:W-:Y:S05]  /*1d90*/  BSYNC.RECONVERGENT B1 ;  /* 0x0000000000017941 */ /* 0x000fea0003800200 */
.L_x_16924:
[----:B------:R-:W-:Y:S01]  /*1da0*/  I2FP.F32.U32 R51, R67 ;  /* 0x0000004300337245 */ /* 0x000fe20000201000 */
[----:B------:R-:W-:Y:S02]  /*1db0*/  HFMA2 R68, -RZ, RZ, 0.1171875, 0 ;  /* 0x2f800000ff447431 */ /* 0x000fe400000001ff */
[----:B-----5:R-:W-:-:S03]  /*1dc0*/  FMUL.FTZ R67, R21, UR17 ;  /* 0x0000001115437c20 */ /* 0x020fc60008410000 */
[----:B------:R-:W-:Y:S01]  /*1dd0*/  FFMA.FTZ R51, R51, R68, 1.1641532182693481445e-10 ;  /* 0x2f00000033337423 */ /* 0x000fe20000010044 */
[----:B------:R-:W-:-:S04]  /*1de0*/  FMUL.FTZ R67, R67, UR16 ;  /* 0x0000001043437c20 */ /* 0x000fc80008410000 */
[----:B------:R-:W-:-:S04]  /*1df0*/  FSETP.GTU.FTZ.AND P2, PT, R51, UR23, PT ;  /* 0x0000001733007c0b */ /* 0x000fc8000bf5c000 */
[----:B------:R-:W-:Y:S02]  /*1e00*/  FSEL R68, R67, RZ, !P2 ;  /* 0x000000ff43447208 */ /* 0x000fe40005000000 */
[----:B------:R-:W-:-:S03]  /*1e10*/  SEL R51, RZ, 0x1, P2 ;  /* 0x00000001ff337807 */ /* 0x000fc60001000000 */
[----:B------:R-:W-:Y:S01]  /*1e20*/  FADD.FTZ R25, R25, R68 ;  /* 0x0000004419197221 */ /* 0x000fe20000010000 */
[----:B------:R-:W-:-:S07]  /*1e30*/  PRMT R54, R51, 0x7610, R54 ;  /* 0x0000761033367816 */ /* 0x000fce0000000036 */
.L_x_16923:
        /* <DEDUP_REMOVED lines=19> */
.L_x_16932:
        /* <DEDUP_REMOVED lines=13> */
.L_x_16934:
[----:B------:R-:W-:Y:S05]  /*2040*/  BSYNC.RECONVERGENT B2 ;  /* 0x0000000000027941 */ /* 0x000fea0003800200 */
.L_x_16933:
        /* <DEDUP_REMOVED lines=41> */
.L_x_16931:
[----:B------:R-:W-:Y:S05]  /*22e0*/  BSYNC.RECONVERGENT B1 ;  /* 0x0000000000017941 */ /* 0x000fea0003800200 */
.L_x_16930:
[----:B------:R-:W-:Y:S01]  /*22f0*/  I2FP.F32.U32 R57, R67 ;  /* 0x0000004300397245 */ /* 0x000fe20000201000 */
[----:B------:R-:W-:-:S05]  /*2300*/  HFMA2 R58, -RZ, RZ, 0.1171875, 0 ;  /* 0x2f800000ff3a7431 */ /* 0x000fca00000001ff */
        /* <DEDUP_REMOVED lines=8> */
.L_x_16929:
        /* <DEDUP_REMOVED lines=19> */
.L_x_16938:
        /* <DEDUP_REMOVED lines=13> */
.L_x_16940:
[----:B------:R-:W-:Y:S05]  /*2590*/  BSYNC.RECONVERGENT B2 ;  /* 0x0000000000027941 */ /* 0x000fea0003800200 */
.L_x_16939:
        /* <DEDUP_REMOVED lines=41> */
.L_x_16937:
[----:B------:R-:W-:Y:S05]  /*2830*/  BSYNC.RECONVERGENT B1 ;  /* 0x0000000000017941 */ /* 0x000fea0003800200 */
.L_x_16936:
        /* <DEDUP_REMOVED lines=9> */
[----:B------:R-:W-:Y:S01]  /*28d0*/  PRMT R0, R51, 0x7610, R0 ;  /* 0x0000761033007816 */ /* 0x000fe20000000000 */
[----:B------:R-:W-:Y:S06]  /*28e0*/  BRA `(.L_x_16935) ;  /* 0x00000014002c7947 */ /* 0x000fec0003800000 */
.L_x_16916:
[----:B------:R-:W-:Y:S01]  /*28f0*/  IMAD.MOV.U32 R26, RZ, RZ, R57 ;  /* 0x000000ffff1a7224 */ /* 0x000fe200078e0039 */
        /* <DEDUP_REMOVED lines=19> */
.L_x_16944:
        /* <DEDUP_REMOVED lines=13> */
.L_x_16946:
[----:B------:R-:W-:Y:S05]  /*2b00*/  BSYNC.RECONVERGENT B2 ;  /* 0x0000000000027941 */ /* 0x000fea0003800200 */
.L_x_16945:
        /* <DEDUP_REMOVED lines=41> */
.L_x_16943:
[----:B------:R-:W-:Y:S05]  /*2da0*/  BSYNC.RECONVERGENT B1 ;  /* 0x0000000000017941 */ /* 0x000fea0003800200 */
.L_x_16942:
[----:B------:R-:W-:Y:S01]  /*2db0*/  I2FP.F32.U32 R24, R24 ;  /* 0x0000001800187245 */ /* 0x000fe20000201000 */
[----:B------:R-:W-:-:S04]  /*2dc0*/  IMAD.MOV.U32 R25, RZ, RZ, 0x2f800000 ;  /* 0x2f800000ff197424 */ /* 0x000fc800078e00ff */
[----:B------:R-:W-:Y:S01]  /*2dd0*/  FFMA.FTZ R24, R24, R25, 1.1641532182693481445e-10 ;  /* 0x2f00000018187423 */ /* 0x000fe20000010019 */
[----:B-----5:R-:W-:-:S04]  /*2de0*/  FMUL.FTZ R25, R20, UR17 ;  /* 0x0000001114197c20 */ /* 0x020fc80008410000 */
[----:B------:R-:W-:Y:S01]  /*2df0*/  FSETP.GTU.FTZ.AND P1, PT, R24, UR23, PT ;  /* 0x0000001718007c0b */ /* 0x000fe2000bf3c000 */
[----:B------:R-:W-:-:S03]  /*2e00*/  FMUL.FTZ R24, R25, UR16 ;  /* 0x0000001019187c20 */ /* 0x000fc60008410000 */
[----:B------:R-:W-:Y:S02]  /*2e10*/  SEL R25, RZ, 0x1, P1 ;  /* 0x00000001ff197807 */ /* 0x000fe40000800000 */
[----:B------:R-:W-:Y:S02]  /*2e20*/  FSEL R24, R24, RZ, !P1 ;  /* 0x000000ff18187208 */ /* 0x000fe40004800000 */
[----:B------:R-:W-:-:S07]  /*2e30*/  PRMT R55, R25, 0x7610, R55 ;  /* 0x0000761019377816 */ /* 0x000fce0000000037 */
.L_x_16941:
        /* <DEDUP_REMOVED lines=16> */
.L_x_16950:
        /* <DEDUP_REMOVED lines=13> */
.L_x_16952:
[----:B------:R-:W-:Y:S05]  /*3010*/  BSYNC.RECONVERGENT B2 ;  /* 0x0000000000027941 */ /* 0x000fea0003800200 */
.L_x_16951:
        /* <DEDUP_REMOVED lines=42> */
.L_x_16949:
[----:B------:R-:W-:Y:S05]  /*32c0*/  BSYNC.RECONVERGENT B1 ;  /* 0x0000000000017941 */ /* 0x000fea0003800200 */
.L_x_16948:
        /* <DEDUP_REMOVED lines=9> */
.L_x_16947:
        /* <DEDUP_REMOVED lines=16> */
.L_x_16956:
        /* <DEDUP_REMOVED lines=13> */
.L_x_16958:
[----:B------:R-:W-:Y:S05]  /*3530*/  BSYNC.RECONVERGENT B2 ;  /* 0x0000000000027941 */ /* 0x000fea0003800200 */
.L_x_16957:
        /* <DEDUP_REMOVED lines=42> */
.L_x_16955:
[----:B------:R-:W-:Y:S05]  /*37e0*/  BSYNC.RECONVERGENT B1 ;  /* 0x0000000000017941 */ /* 0x000fea0003800200 */
.L_x_16954:
[----:B------:R-:W-:Y:S01]  /*37f0*/  I2FP.F32.U32 R26, R57 ;  /* 0x00000039001a7245 */ /* 0x000fe20000201000 */
[----:B------:R-:W-:-:S05]  /*3800*/  HFMA2 R27, -RZ, RZ, 0.1171875, 0 ;  /* 0x2f800000ff1b7431 */ /* 0x000fca00000001ff */
[----:B------:R-:W-:Y:S01]  /*3810*/  FFMA.FTZ R26, R26, R27, 1.1641532182693481445e-10 ;  /* 0x2f0000001a1a7423 */ /* 0x000fe2000001001b */
[----:B-----5:R-:W-:-:S04]  /*3820*/  FMUL.FTZ R27, R22, UR17 ;  /* 0x00000011161b7c20 */ /* 0x020fc80008410000 */
[----:B------:R-:W-:Y:S01]  /*3830*/  FSETP.GTU.FTZ.AND P1, PT, R26, UR23, PT ;  /* 0x000000171a007c0b */ /* 0x000fe2000bf3c000 */
[----:B------:R-:W-:-:S03]  /*3840*/  FMUL.FTZ R26, R27, UR16 ;  /* 0x000000101b1a7c20 */ /* 0x000fc60008410000 */
[----:B------:R-:W-:Y:S02]  /*3850*/  SEL R27, RZ, 0x1, P1 ;  /* 0x00000001ff1b7807 */ /* 0x000fe40000800000 */
[----:B------:R-:W-:Y:S02]  /*3860*/  FSEL R26, R26, RZ, !P1 ;  /* 0x000000ff1a1a7208 */ /* 0x000fe40004800000 */
[----:B------:R-:W-:-:S07]  /*3870*/  PRMT R11, R27, 0x7610, R11 ;  /* 0x000076101b0b7816 */ /* 0x000fce000000000b */
.L_x_16953:
        /* <DEDUP_REMOVED lines=16> */
.L_x_16961:
        /* <DEDUP_REMOVED lines=13> */
.L_x_16963:
[----:B------:R-:W-:Y:S05]  /*3a50*/  BSYNC.RECONVERGENT B2 ;  /* 0x0000000000027941 */ /* 0x000fea0003800200 */
.L_x_16962:
        /* <DEDUP_REMOVED lines=42> */
.L_x_16960:
[----:B------:R-:W-:Y:S05]  /*3d00*/  BSYNC.RECONVERGENT B1 ;  /* 0x0000000000017941 */ /* 0x000fea0003800200 */
.L_x_16959:
[----:B------:R-:W-:Y:S01]  /*3d10*/  I2FP.F32.U32 R27, R27 ;  /* 0x0000001b001b7245 */ /* 0x000fe20000201000 */
[----:B------:R-:W-:Y:S02]  /*3d20*/  IMAD.MOV.U32 R58, RZ, RZ, 0x2f800000 ;  /* 0x2f800000ff3a7424 */ /* 0x000fe400078e00ff */
[----:B-----5:R-:W-:Y:S02]  /*3d30*/  FMUL.FTZ R51, R23, UR17 ;  /* 0x0000001117337c20 */ /* 0x020fe40008410000 */
[----:B------:R-:W-:-:S05]  /*3d40*/  FFMA.FTZ R27, R27, R58, 1.1641532182693481445e-10 ;  /* 0x2f0000001b1b7423 */ /* 0x000fca000001003a */
[----:B------:R-:W-:Y:S01]  /*3d50*/  FSETP.GTU.FTZ.AND P1, PT, R27, UR23, PT ;  /* 0x000000171b007c0b */ /* 0x000fe2000bf3c000 */
[----:B------:R-:W-:-:S03]  /*3d60*/  FMUL.FTZ R27, R51, UR16 ;  /* 0x00000010331b7c20 */ /* 0x000fc60008410000 */
[----:B------:R-:W-:Y:S02]  /*3d70*/  SEL R51, RZ, 0x1, P1 ;  /* 0x00000001ff337807 */ /* 0x000fe40000800000 */
[----:B------:R-:W-:Y:S02]  /*3d80*/  FSEL R27, R27, RZ, !P1 ;  /* 0x000000ff1b1b7208 */ /* 0x000fe40004800000 */
[----:B------:R-:W-:-:S07]  /*3d90*/  PRMT R0, R51, 0x7610, R0 ;  /* 0x0000761033007816 */ /* 0x000fce0000000000 */
.L_x_16935:
[----:B------:R-:W0:Y:S01]  /*3da0*/  LDC.64 R68, c[0x0][0x3a8] ;  /* 0x0000ea00ff447b82 */ /* 0x000e220000000a00 */
[----:B------:R-:W-:Y:S02]  /*3db0*/  IMAD.MOV.U32 R58, RZ, RZ, R76 ;  /* 0x000000ffff3a7224 */ /* 0x000fe400078e004c */
[----:B0-----:R-:W-:-:S05]  /*3dc0*/  IMAD.WIDE.U32 R68, R50, 0x10, R68 ;  /* 0x0000001032447825 */ /* 0x001fca00078e0044 */
[----:B-----5:R0:W-:Y:S01]  /*3dd0*/  STG.E.128 desc[UR12][R68.64], R24 ;  /* 0x0000001844007986 */ /* 0x0201e2000c101d0c */
[----:B------:R-:W-:Y:S05]  /*3de0*/  BRA.U !UP2, `(.L_x_16964) ;  /* 0x000000010a2c7547 */ /* 0x000fea000b800000 */
[----:B------:R-:W1:Y:S01]  /*3df0*/  LDC.64 R76, c[0x0][0x3b0] ;  /* 0x0000ec00ff4c7b82 */ /* 0x000e620000000a00 */
[----:B------:R-:W-:Y:S02]  /*3e00*/  SHF.L.U32 R51, R11, 0x10, RZ ;  /* 0x000000100b337819 */ /* 0x000fe400000006ff */
[----:B0-----:R-:W-:Y:S02]  /*3e10*/  LOP3.LUT R68, R0, 0xffff, RZ, 0xc0, !PT ;  /* 0x0000ffff00447812 */ /* 0x001fe400078ec0ff */
[----:B------:R-:W-:-:S05]  /*3e20*/  LOP3.LUT R51, R51, 0xff0000, RZ, 0xc0, !PT ;  /* 0x00ff000033337812 */ /* 0x000fca00078ec0ff */
[----:B------:R-:W-:Y:S01]  /*3e30*/  IMAD R51, R68, 0x1000000, R51 ;  /* 0x0100000044337824 */ /* 0x000fe200078e0233 */
[----:B------:R-:W-:-:S05]  /*3e40*/  LOP3.LUT R68, R54, 0xff, RZ, 0xc0, !PT ;  /* 0x000000ff36447812 */ /* 0x000fca00078ec0ff */
[----:B------:R-:W-:Y:S01]  /*3e50*/  IMAD R68, R68, 0x100, R51 ;  /* 0x0000010044447824 */ /* 0x000fe200078e0233 */
[----:B------:R-:W-:-:S04]  /*3e60*/  LOP3.LUT R51, R55, 0xff, RZ, 0xc0, !PT ;  /* 0x000000ff37337812 */ /* 0x000fc800078ec0ff */
[----:B------:R-:W-:Y:S01]  /*3e70*/  IADD3 R51, PT, PT, R68, R51, RZ ;  /* 0x0000003344337210 */ /* 0x000fe20007ffe0ff */
[----:B-1----:R-:W-:-:S05]  /*3e80*/  IMAD.WIDE.U32 R76, R49, 0x4, R76 ;  /* 0x00000004314c7825 */ /* 0x002fca00078e004c */
[----:B------:R1:W-:Y:S02]  /*3e90*/  STG.E desc[UR12][R76.64], R51 ;  /* 0x000000334c007986 */ /* 0x0003e4000c10190c */
.L_x_16964:
[----:B------:R-:W-:Y:S02]  /*3ea0*/  VIADD R50, R50, 0x80 ;  /* 0x0000008032327836 */ /* 0x000fe40000000000 */
[----:B------:R-:W-:-:S07]  /*3eb0*/  VIADD R49, R49, 0x80 ;  /* 0x0000008031317836 */ /* 0x000fce0000000000 */
.L_x_16914:
[----:B------:R-:W-:Y:S05]  /*3ec0*/  BSYNC.RECONVERGENT B0 ;  /* 0x0000000000007941 */ /* 0x000fea0003800200 */
.L_x_16913:
[----:B------:R-:W-:Y:S01]  /*3ed0*/  ISETP.GE.U32.AND P1, PT, R10, 0x100, PT ;  /* 0x000001000a00780c */ /* 0x000fe20003f26070 */
[----:B------:R-:W-:Y:S03]  /*3ee0*/  BSSY.RECONVERGENT B0, `(.L_x_16965) ;  /* 0x00002c1000007945 */ /* 0x000fe60003800200 */
[----:B------:R-:W-:-:S09]  /*3ef0*/  P2R R67, PR, RZ, 0x2 ;  /* 0x00000002ff437803 */ /* 0x000fd20000000000 */
[----:B------:R-:W-:Y:S05]  /*3f00*/  @!P1 BRA `(.L_x_16966) ;  /* 0x0000002800f89947 */ /* 0x000fea0003800000 */
[----:B------:R-:W-:-:S04]  /*3f10*/  UISETP.NE.U32.AND UP0, UPT, UR18, URZ, UPT ;  /* 0x000000ff1200728c */ /* 0x000fc8000bf05070 */
[----:B------:R-:W-:Y:S01]  /*3f20*/  UISETP.NE.AND.EX UP0, UPT, UR19, URZ, UPT, UP0 ;  /* 0x000000ff1300728c */ /* 0x000fe2000bf05300 */
[----:B------:R-:W-:Y:S10]  /*3f30*/  BRA.U !UP2, `(.L_x_16967) ;  /* 0x000000010a0c7547 */ /* 0x000ff4000b800000 */
[----:B------:R-:W2:Y:S02]  /*3f40*/  LDC.64 R20, c[0x0][0x390] ;  /* 0x0000e400ff147b82 */ /* 0x000ea40000000a00 */
[----:B--2---:R-:W-:-:S06]  /*3f50*/  IMAD.WIDE.U32 R20, R49, 0x10, R20 ;  /* 0x0000001031147825 */ /* 0x004fcc00078e0014 */
[----:B------:R-:W5:Y:S02]  /*3f60*/  LDG.E.128 R20, desc[UR12][R20.64] ;  /* 0x0000000c14147981 */ /* 0x000f64000c1e1d00 */
.L_x_16967:
[----:B------:R-:W-:Y:S05]  /*3f70*/  BRA.U !UP0, `(.L_x_16968) ;  /* 0x0000001508687547 */ /* 0x000fea000b800000 */
[----:B------:R-:W2:Y:S02]  /*3f80*/  LDC.64 R30, c[0x0][0x3a0] ;  /* 0x0000e800ff1e7b82 */ /* 0x000ea40000000a00 */
[----:B--2---:R-:W-:-:S06]  /*3f90*/  IMAD.WIDE.U32 R30, R50, 0x10, R30 ;  /* 0x00000010321e7825 */ /* 0x004fcc00078e001e */
[----:B------:R-:W5:Y:S01]  /*3fa0*/  LDG.E.128 R28, desc[UR12][R30.64] ;  /* 0x0000000c1e1c7981 */ /* 0x000f62000c1e1d00 */
[----:B------:R-:W-:-:S13]  /*3fb0*/  ISETP.LT.AND P1, PT, RZ, UR44, PT ;  /* 0x0000002cff007c0c */ /* 0x000fda000bf21270 */
[----:B-1----:R-:W-:Y:S01]  /*3fc0*/  @!P1 MOV R51, R57 ;  /* 0x0000003900339202 */ /* 0x002fe20000000f00 */
        /* <DEDUP_REMOVED lines=18> */
.L_x_16972:
        /* <DEDUP_REMOVED lines=13> */
.L_x_16974:
[----:B------:R-:W-:Y:S05]  /*41c0*/  BSYNC.RECONVERGENT B2 ;  /* 0x0000000000027941 */ /* 0x000fea0003800200 */
.L_x_16973:
        /* <DEDUP_REMOVED lines=41> */
.L_x_16971:
[----:B------:R-:W-:Y:S05]  /*4460*/  BSYNC.RECONVERGENT B1 ;  /* 0x0000000000017941 */ /* 0x000fea0003800200 */
.L_x_16970:
        /* <DEDUP_REMOVED lines=10> */
.L_x_16969:
        /* <DEDUP_REMOVED lines=19> */
.L_x_16978:
        /* <DEDUP_REMOVED lines=13> */
.L_x_16980:
[----:B------:R-:W-:Y:S05]  /*4710*/  BSYNC.RECONVERGENT B2 ;  /* 0x0000000000027941 */ /* 0x000fea0003800200 */
.L_x_16979:
        /* <DEDUP_REMOVED lines=42> */
.L_x_16977:
[----:B------:R-:W-:Y:S05]  /*49c0*/  BSYNC.RECONVERGENT B1 ;  /* 0x0000000000017941 */ /* 0x000fea0003800200 */
.L_x_16976:
        /* <DEDUP_REMOVED lines=10> */
.L_x_16975:
        /* <DEDUP_REMOVED lines=19> */
.L_x_16984:
        /* <DEDUP_REMOVED lines=13> */
.L_x_16986:
[----:B------:R-:W-:Y:S05]  /*4c70*/  BSYNC.RECONVERGENT B2 ;  /* 0x0000000000027941 */ /* 0x000fea0003800200 */
.L_x_16985:
        /* <DEDUP_REMOVED lines=41> */
.L_x_16983:
[----:B------:R-:W-:Y:S05]  /*4f10*/  BSYNC.RECONVERGENT B1 ;  /* 0x0000000000017941 */ /* 0x000fea0003800200 */
.L_x_16982:
        /* <DEDUP_REMOVED lines=10> */
.L_x_16981:
        /* <DEDUP_REMOVED lines=19> */
.L_x_16990:
        /* <DEDUP_REMOVED lines=13> */
.L_x_16992:
[----:B------:R-:W-:Y:S05]  /*51c0*/  BSYNC.RECONVERGENT B2 ;  /* 0x0000000000027941 */ /* 0x000fea0003800200 */
.L_x_16991:
        /* <DEDUP_REMOVED lines=41> */
.L_x_16989:
[----:B------:R-:W-:Y:S05]  /*5460*/  BSYNC.RECONVERGENT B1 ;  /* 0x0000000000017941 */ /* 0x000fea0003800200 */
.L_x_16988:
        /* <DEDUP_REMOVED lines=11> */
.L_x_16968:
[----:B------:R-:W-:Y:S01]  /*5520*/  IMAD.MOV.U32 R30, RZ, RZ, R57 ;  /* 0x000000ffff1e7224 */ /* 0x000fe200078e0039 */
[----:B------:R-:W-:Y:S01]  /*5530*/  MOV R28, RZ ;  /* 0x000000ff001c7202 */ /* 0x000fe20000000f00 */
        /* <DEDUP_REMOVED lines=18> */
.L_x_16996:
        /* <DEDUP_REMOVED lines=13> */
.L_x_16998:
[----:B------:R-:W-:Y:S05]  /*5730*/  BSYNC.RECONVERGENT B2 ;  /* 0x0000000000027941 */ /* 0x000fea0003800200 */
.L_x_16997:
        /* <DEDUP_REMOVED lines=41> */
.L_x_16995:
[----:B------:R-:W-:Y:S05]  /*59d0*/  BSYNC.RECONVERGENT B1 ;  /* 0x0000000000017941 */ /* 0x000fea0003800200 */
.L_x_16994:
        /* <DEDUP_REMOVED lines=9> */
.L_x_16993:
        /* <DEDUP_REMOVED lines=16> */
.L_x_17002:
        /* <DEDUP_REMOVED lines=13> */
.L_x_17004:
[----:B------:R-:W-:Y:S05]  /*5c40*/  BSYNC.RECONVERGENT B2 ;  /* 0x0000000000027941 */ /* 0x000fea0003800200 */
.L_x_17003:
        /* <DEDUP_REMOVED lines=42> */
.L_x_17001:
[----:B------:R-:W-:Y:S05]  /*5ef0*/  BSYNC.RECONVERGENT B1 ;  /* 0x0000000000017941 */ /* 0x000fea0003800200 */
.L_x_17000:
        /* <DEDUP_REMOVED lines=9> */
.L_x_16999:
        /* <DEDUP_REMOVED lines=16> */
.L_x_17008:
        /* <DEDUP_REMOVED lines=13> */
.L_x_17010:
[----:B------:R-:W-:Y:S05]  /*6160*/  BSYNC.RECONVERGENT B2 ;  /* 0x0000000000027941 */ /* 0x000fea0003800200 */
.L_x_17009:
        /* <DEDUP_REMOVED lines=42> */
.L_x_17007:
[----:B------:R-:W-:Y:S05]  /*6410*/  BSYNC.RECONVERGENT B1 ;  /* 0x0000000000017941 */ /* 0x000fea0003800200 */
.L_x_17006:
        /* <DEDUP_REMOVED lines=9> */
.L_x_17005:
        /* <DEDUP_REMOVED lines=16> */
.L_x_17013:
        /* <DEDUP_REMOVED lines=13> */
.L_x_17015:
[----:B------:R-:W-:Y:S05]  /*6680*/  BSYNC.RECONVERGENT B2 ;  /* 0x0000000000027941 */ /* 0x000fea0003800200 */
.L_x_17014:
[----:B------:R-:W-:Y:S01]  /*6690*/  IMAD.WIDE.U32 R84, R66, -0x326172a9, RZ ;  /* 0xcd9e8d5742547825 */ /* 0x000fe200078e00ff */
[----:B------:R-:W-:-:S03]  /*66a0*/  LOP3.LUT R60, R56, UR15, R59, 0x96, !PT ;  /* 0x0000000f383c7c12 */ /* 0x000fc6000f8e963b */
[----:B------:R-:W-:Y:S02]  /*66b0*/  HFMA2 R57, -RZ, RZ, 0, 0 ;  /* 0x00000000ff397431 */ /* 0x000fe400000001ff */
        /* <DEDUP_REMOVED lines=39> */
.L_x_17012:
[----:B------:R-:W-:Y:S05]  /*6930*/  BSYNC.RECONVERGENT B1 ;  /* 0x0000000000017941 */ /* 0x000fea0003800200 */
.L_x_17011:
        /* <DEDUP_REMOVED lines=9> */
.L_x_16987:
[----:B0-----:R-:W0:Y:S01]  /*69d0*/  LDC.64 R68, c[0x0][0x3a8] ;  /* 0x0000ea00ff447b82 */ /* 0x001e220000000a00 */
        /* <DEDUP_REMOVED lines=15> */
.L_x_17016:
[----:B------:R-:W-:Y:S02]  /*6ad0*/  VIADD R50, R50, 0x80 ;  /* 0x0000008032327836 */ /* 0x000fe40000000000 */
[----:B------:R-:W-:-:S07]  /*6ae0*/  VIADD R49, R49, 0x80 ;  /* 0x0000008031317836 */ /* 0x000fce0000000000 */
.L_x_16966:
[----:B------:R-:W-:Y:S05]  /*6af0*/  BSYNC.RECONVERGENT B0 ;  /* 0x0000000000007941 */ /* 0x000fea0003800200 */
.L_x_16965:
[----:B------:R-:W-:Y:S01]  /*6b00*/  ISETP.GE.U32.AND P1, PT, R10, 0x180, PT ;  /* 0x000001800a00780c */ /* 0x000fe20003f26070 */
[----:B------:R-:W-:Y:S03]  /*6b10*/  BSSY.RECONVERGENT B0, `(.L_x_17017) ;  /* 0x00002c1000007945 */ /* 0x000fe60003800200 */
[----:B0-----:R-:W-:-:S09]  /*6b20*/  P2R R68, PR, RZ, 0x2 ;  /* 0x00000002ff447803 */ /* 0x001fd20000000000 */
[----:B------:R-:W-:Y:S05]  /*6b30*/  @!P1 BRA `(.L_x_17018) ;  /* 0x0000002800f89947 */ /* 0x000fea0003800000 */
[----:B------:R-:W-:-:S04]  /*6b40*/  UISETP.NE.U32.AND UP0, UPT, UR18, URZ, UPT ;  /* 0x000000ff1200728c */ /* 0x000fc8000bf05070 */
[----:B------:R-:W-:Y:S01]  /*6b50*/  UISETP.NE.AND.EX UP0, UPT, UR19, URZ, UPT, UP0 ;  /* 0x000000ff1300728c */ /* 0x000fe2000bf05300 */
[----:B------:R-:W-:Y:S10]  /*6b60*/  BRA.U !UP2, `(.L_x_17019) ;  /* 0x000000010a0c7547 */ /* 0x000ff4000b800000 */
[----:B------:R-:W0:Y:S02]  /*6b70*/  LDC.64 R20, c[0x0][0x390] ;  /* 0x0000e400ff147b82 */ /* 0x000e240000000a00 */
[----:B0-----:R-:W-:-:S06]  /*6b80*/  IMAD.WIDE.U32 R20, R49, 0x10, R20 ;  /* 0x0000001031147825 */ /* 0x001fcc00078e0014 */
[----:B------:R-:W5:Y:S02]  /*6b90*/  LDG.E.128 R20, desc[UR12][R20.64] ;  /* 0x0000000c14147981 */ /* 0x000f64000c1e1d00 */
.L_x_17019:
[----:B------:R-:W-:Y:S05]  /*6ba0*/  BRA.U !UP0, `(.L_x_17020) ;  /* 0x0000001508687547 */ /* 0x000fea000b800000 */
[----:B------:R-:W0:Y:S02]  /*6bb0*/  LDC.64 R34, c[0x0][0x3a0] ;  /* 0x0000e800ff227b82 */ /* 0x000e240000000a00 */
[----:B0-----:R-:W-:-:S06]  /*6bc0*/  IMAD.WIDE.U32 R34, R50, 0x10, R34 ;  /* 0x0000001032227825 */ /* 0x001fcc00078e0022 */
[----:B------:R-:W5:Y:S01]  /*6bd0*/  LDG.E.128 R32, desc[UR12][R34.64] ;  /* 0x0000000c22207981 */ /* 0x000f62000c1e1d00 */
[----:B------:R-:W-:-:S13]  /*6be0*/  ISETP.LT.AND P1, PT, RZ, UR44, PT ;  /* 0x0000002cff007c0c */ /* 0x000fda000bf21270 */
        /* <DEDUP_REMOVED lines=19> */
.L_x_17024:
        /* <DEDUP_REMOVED lines=13> */
.L_x_17026:
[----:B------:R-:W-:Y:S05]  /*6df0*/  BSYNC.RECONVERGENT B2 ;  /* 0x0000000000027941 */ /* 0x000fea0003800200 */
.L_x_17025:
        /* <DEDUP_REMOVED lines=41> */
.L_x_17023:
[----:B------:R-:W-:Y:S05]  /*7090*/  BSYNC.RECONVERGENT B1 ;  /* 0x0000000000017941 */ /* 0x000fea0003800200 */
.L_x_17022:
        /* <DEDUP_REMOVED lines=10> */
.L_x_17021:
        /* <DEDUP_REMOVED lines=19> */
.L_x_17030:
        /* <DEDUP_REMOVED lines=13> */
.L_x_17032:
[----:B------:R-:W-:Y:S05]  /*7340*/  BSYNC.RECONVERGENT B2 ;  /* 0x0000000000027941 */ /* 0x000fea0003800200 */
.L_x_17031:
        /* <DEDUP_REMOVED lines=42> */
.L_x_17029:
[----:B------:R-:W-:Y:S05]  /*75f0*/  BSYNC.RECONVERGENT B1 ;  /* 0x0000000000017941 */ /* 0x000fea0003800200 */
.L_x_17028:
        /* <DEDUP_REMOVED lines=10> */
.L_x_17027:
        /* <DEDUP_REMOVED lines=19> */
.L_x_17036:
        /* <DEDUP_REMOVED lines=13> */
.L_x_17038:
[----:B------:R-:W-:Y:S05]  /*78a0*/  BSYNC.RECONVERGENT B2 ;  /* 0x0000000000027941 */ /* 0x000fea0003800200 */
.L_x_17037:
        /* <DEDUP_REMOVED lines=41> */
.L_x_17035:
[----:B------:R-:W-:Y:S05]  /*7b40*/  BSYNC.RECONVERGENT B1 ;  /* 0x0000000000017941 */ /* 0x000fea0003800200 */
.L_x_17034:
        /* <DEDUP_REMOVED lines=10> */
.L_x_17033:
        /* <DEDUP_REMOVED lines=19> */
.L_x_17042:
        /* <DEDUP_REMOVED lines=13> */
.L_x_17044:
[----:B------:R-:W-:Y:S05]  /*7df0*/  BSYNC.RECONVERGENT B2 ;  /* 0x0000000000027941 */ /* 0x000fea0003800200 */
.L_x_17043:
        /* <DEDUP_REMOVED lines=41> */
.L_x_17041:
[----:B------:R-:W-:Y:S05]  /*8090*/  BSYNC.RECONVERGENT B1 ;  /* 0x0000000000017941 */ /* 0x000fea0003800200 */
.L_x_17040:
        /* <DEDUP_REMOVED lines=11> */
.L_x_17020:
        /* <DEDUP_REMOVED lines=20> */
.L_x_17048:
        /* <DEDUP_REMOVED lines=13> */
.L_x_17050:
[----:B------:R-:W-:Y:S05]  /*8360*/  BSYNC.RECONVERGENT B2 ;  /* 0x0000000000027941 */ /* 0x000fea0003800200 */
.L_x_17049:
[----:B------:R-:W-:Y:S01]  /*8370*/  IMAD.WIDE.U32 R32, R66, -0x326172a9, RZ ;  /* 0xcd9e8d5742207825 */ /* 0x000fe200078e00ff */
[----:B------:R-:W-:-:S04]  /*8380*/  LOP3.LUT R60, R56, UR15, R35, 0x96, !PT ;  /* 0x0000000f383c7c12 */ /* 0x000fc8000f8e9623 */
[----:B-1----:R-:W-:Y:S01]  /*8390*/  LOP3.LUT R76, R64, UR14, R33, 0x96, !PT ;  /* 0x0000000e404c7c12 */ /* 0x002fe2000f8e9621 */
        /* <DEDUP_REMOVED lines=38> */
.L_x_17047:
[----:B------:R-:W-:Y:S05]  /*8600*/  BSYNC.RECONVERGENT B1 ;  /* 0x0000000000017941 */ /* 0x000fea0003800200 */
.L_x_17046:
        /* <DEDUP_REMOVED lines=9> */
.L_x_17045:
        /* <DEDUP_REMOVED lines=16> */
.L_x_17054:
        /* <DEDUP_REMOVED lines=13> */
.L_x_17056:
[----:B------:R-:W-:Y:S05]  /*8870*/  BSYNC.RECONVERGENT B2 ;  /* 0x0000000000027941 */ /* 0x000fea0003800200 */
.L_x_17055:
        /* <DEDUP_REMOVED lines=42> */
.L_x_17053:
[----:B------:R-:W-:Y:S05]  /*8b20*/  BSYNC.RECONVERGENT B1 ;  /* 0x0000000000017941 */ /* 0x000fea0003800200 */
.L_x_17052:
        /* <DEDUP_REMOVED lines=9> */
.L_x_17051:
[----:B-1----:R-:W-:Y:S01]  /*8bc0*/  MOV R51, R35 ;  /* 0x0000002300337202 */ /* 0x002fe20000000f00 */
        /* <DEDUP_REMOVED lines=15> */
.L_x_17060:
        /* <DEDUP_REMOVED lines=13> */
.L_x_17062:
[----:B------:R-:W-:Y:S05]  /*8d90*/  BSYNC.RECONVERGENT B2 ;  /* 0x0000000000027941 */ /* 0x000fea0003800200 */
.L_x_17061:
        /* <DEDUP_REMOVED lines=42> */
.L_x_17059:
[----:B------:R-:W-:Y:S05]  /*9040*/  BSYNC.RECONVERGENT B1 ;  /* 0x0000000000017941 */ /* 0x000fea0003800200 */
.L_x_17058:
        /* <DEDUP_REMOVED lines=9> */
.L_x_17057:
        /* <DEDUP_REMOVED lines=16> */
.L_x_17065:
        /* <DEDUP_REMOVED lines=13> */
.L_x_17067:
[----:B------:R-:W-:Y:S05]  /*92b0*/  BSYNC.RECONVERGENT B2 ;  /* 0x0000000000027941 */ /* 0x000fea0003800200 */
.L_x_17066:
        /* <DEDUP_REMOVED lines=42> */
.L_x_17064:
[----:B------:R-:W-:Y:S05]  /*9560*/  BSYNC.RECONVERGENT B1 ;  /* 0x0000000000017941 */ /* 0x000fea0003800200 */
.L_x_17063:
[----:B------:R-:W-:Y:S01]  /*9570*/  I2FP.F32.U32 R58, R35 ;  /* 0x00000023003a7245 */ /* 0x000fe20000201000 */
[----:B------:R-:W-:Y:S02]  /*9580*/  IMAD.MOV.U32 R51, RZ, RZ, 0x2f800000 ;  /* 0x2f800000ff337424 */ /* 0x000fe400078e00ff */
[----:B-----5:R-:W-:Y:S02]  /*9590*/  FMUL.FTZ R35, R23, UR17 ;  /* 0x0000001117237c20 */ /* 0x020fe40008410000 */
[----:B------:R-:W-:Y:S02]  /*95a0*/  FFMA.FTZ R51, R58, R51, 1.1641532182693481445e-10 ;  /* 0x2f0000003a337423 */ /* 0x000fe40000010033 */
[----:B------:R-:W-:-:S03]  /*95b0*/  FMUL.FTZ R35, R35, UR16 ;  /* 0x0000001023237c20 */ /* 0x000fc60008410000 */
[----:B------:R-:W-:-:S04]  /*95c0*/  FSETP.GTU.FTZ.AND P1, PT, R51, UR23, PT ;  /* 0x0000001733007c0b */ /* 0x000fc8000bf3c000 */
[----:B------:R-:W-:Y:S02]  /*95d0*/  SEL R51, RZ, 0x1, P1 ;  /* 0x00000001ff337807 */ /* 0x000fe40000800000 */
[----:B------:R-:W-:Y:S02]  /*95e0*/  FSEL R35, R35, RZ, !P1 ;  /* 0x000000ff23237208 */ /* 0x000fe40004800000 */
[----:B------:R-:W-:-:S07]  /*95f0*/  PRMT R0, R51, 0x7610, R0 ;  /* 0x0000761033007816 */ /* 0x000fce0000000000 */
.L_x_17039:
        /* <DEDUP_REMOVED lines=16> */
.L_x_17068:
[----:B------:R-:W-:Y:S02]  /*9700*/  VIADD R50, R50, 0x80 ;  /* 0x0000008032327836 */ /* 0x000fe40000000000 */
[----:B------:R-:W-:-:S07]  /*9710*/  VIADD R49, R49, 0x80 ;  /* 0x0000008031317836 */ /* 0x000fce0000000000 */
.L_x_17018:
[----:B------:R-:W-:Y:S05]  /*9720*/  BSYNC.RECONVERGENT B0 ;  /* 0x0000000000007941 */ /* 0x000fea0003800200 */
.L_x_17017:
        /* <DEDUP_REMOVED lines=9> */
.L_x_17071:
        /* <DEDUP_REMOVED lines=24> */
.L_x_17076:
        /* <DEDUP_REMOVED lines=13> */
.L_x_17078:
[----:B------:R-:W-:Y:S05]  /*9a10*/  BSYNC.RECONVERGENT B2 ;  /* 0x0000000000027941 */ /* 0x000fea0003800200 */
.L_x_17077:
        /* <DEDUP_REMOVED lines=41> */
.L_x_17075:
[----:B------:R-:W-:Y:S05]  /*9cb0*/  BSYNC.RECONVERGENT B1 ;  /* 0x0000000000017941 */ /* 0x000fea0003800200 */
.L_x_17074:
        /* <DEDUP_REMOVED lines=10> */
.L_x_17073:
        /* <DEDUP_REMOVED lines=19> */
.L_x_17082:
        /* <DEDUP_REMOVED lines=13> */
.L_x_17084:
[----:B------:R-:W-:Y:S05]  /*9f60*/  BSYNC.RECONVERGENT B2 ;  /* 0x0000000000027941 */ /* 0x000fea0003800200 */
.L_x_17083:
        /* <DEDUP_REMOVED lines=42> */
.L_x_17081:
[----:B------:R-:W-:Y:S05]  /*a210*/  BSYNC.RECONVERGENT B1 ;  /* 0x0000000000017941 */ /* 0x000fea0003800200 */
.L_x_17080:
        /* <DEDUP_REMOVED lines=10> */
.L_x_17079:
        /* <DEDUP_REMOVED lines=19> */
.L_x_17088:
        /* <DEDUP_REMOVED lines=13> */
.L_x_17090:
[----:B------:R-:W-:Y:S05]  /*a4c0*/  BSYNC.RECONVERGENT B2 ;  /* 0x0000000000027941 */ /* 0x000fea0003800200 */
.L_x_17089:
        /* <DEDUP_REMOVED lines=41> */
.L_x_17087:
[----:B------:R-:W-:Y:S05]  /*a760*/  BSYNC.RECONVERGENT B1 ;  /* 0x0000000000017941 */ /* 0x000fea0003800200 */
.L_x_17086:
        /* <DEDUP_REMOVED lines=10> */
.L_x_17085:
        /* <DEDUP_REMOVED lines=19> */
.L_x_17094:
        /* <DEDUP_REMOVED lines=13> */
.L_x_17096:
[----:B------:R-:W-:Y:S05]  /*aa10*/  BSYNC.RECONVERGENT B2 ;  /* 0x0000000000027941 */ /* 0x000fea0003800200 */
.L_x_17095:
        /* <DEDUP_REMOVED lines=41> */
.L_x_17093:
[----:B------:R-:W-:Y:S05]  /*acb0*/  BSYNC.RECONVERGENT B1 ;  /* 0x0000000000017941 */ /* 0x000fea0003800200 */
.L_x_17092:
        /* <DEDUP_REMOVED lines=11> */
.L_x_17072:
        /* <DEDUP_REMOVED lines=20> */
.L_x_17100:
        /* <DEDUP_REMOVED lines=13> */
.L_x_17102:
[----:B------:R-:W-:Y:S05]  /*af80*/  BSYNC.RECONVERGENT B2 ;  /* 0x0000000000027941 */ /* 0x000fea0003800200 */
.L_x_17101:
        /* <DEDUP_REMOVED lines=41> */
.L_x_17099:
[----:B------:R-:W-:Y:S05]  /*b220*/  BSYNC.RECONVERGENT B1 ;  /* 0x0000000000017941 */ /* 0x000fea0003800200 */
.L_x_17098:
        /* <DEDUP_REMOVED lines=9> */
.L_x_17097:
        /* <DEDUP_REMOVED lines=16> */
.L_x_17106:
        /* <DEDUP_REMOVED lines=13> */
.L_x_17108:
[----:B------:R-:W-:Y:S05]  /*b490*/  BSYNC.RECONVERGENT B2 ;  /* 0x0000000000027941 */ /* 0x000fea0003800200 */
.L_x_17107:
        /* <DEDUP_REMOVED lines=42> */
.L_x_17105:
[----:B------:R-:W-:Y:S05]  /*b740*/  BSYNC.RECONVERGENT B1 ;  /* 0x0000000000017941 */ /* 0x000fea0003800200 */
.L_x_17104:
        /* <DEDUP_REMOVED lines=9> */
.L_x_17103:
        /* <DEDUP_REMOVED lines=16> */
.L_x_17112:
        /* <DEDUP_REMOVED lines=13> */
.L_x_17114:
[----:B------:R-:W-:Y:S05]  /*b9b0*/  BSYNC.RECONVERGENT B2 ;  /* 0x0000000000027941 */ /* 0x000fea0003800200 */
.L_x_17113:
        /* <DEDUP_REMOVED lines=42> */
.L_x_17111:
[----:B------:R-:W-:Y:S05]  /*bc60*/  BSYNC.RECONVERGENT B1 ;  /* 0x0000000000017941 */ /* 0x000fea0003800200 */
.L_x_17110:
        /* <DEDUP_REMOVED lines=9> */
.L_x_17109:
        /* <DEDUP_REMOVED lines=16> */
.L_x_17117:
        /* <DEDUP_REMOVED lines=13> */
.L_x_17119:
[----:B------:R-:W-:Y:S05]  /*bed0*/  BSYNC.RECONVERGENT B2 ;  /* 0x0000000000027941 */ /* 0x000fea0003800200 */
.L_x_17118:
        /* <DEDUP_REMOVED lines=42> */
.L_x_17116:
[----:B------:R-:W-:Y:S05]  /*c180*/  BSYNC.RECONVERGENT B1 ;  /* 0x0000000000017941 */ /* 0x000fea0003800200 */
.L_x_17115:
[----:B------:R-:W-:Y:S01]  /*c190*/  I2FP.F32.U32 R58, R39 ;  /* 0x00000027003a7245 */ /* 0x000fe20000201000 */
[----:B------:R-:W-:Y:S02]  /*c1a0*/  HFMA2 R51, -RZ, RZ, 0.1171875, 0 ;  /* 0x2f800000ff337431 */ /* 0x000fe400000001ff */
[----:B-----5:R-:W-:-:S03]  /*c1b0*/  FMUL.FTZ R39, R23, UR17 ;  /* 0x0000001117277c20 */ /* 0x020fc60008410000 */
[----:B------:R-:W-:Y:S01]  /*c1c0*/  FFMA.FTZ R51, R58, R51, 1.1641532182693481445e-10 ;  /* 0x2f0000003a337423 */ /* 0x000fe20000010033 */
[----:B------:R-:W-:-:S04]  /*c1d0*/  FMUL.FTZ R39, R39, UR16 ;  /* 0x0000001027277c20 */ /* 0x000fc80008410000 */
[----:B------:R-:W-:-:S04]  /*c1e0*/  FSETP.GTU.FTZ.AND P2, PT, R51, UR23, PT ;  /* 0x0000001733007c0b */ /* 0x000fc8000bf5c000 */
[----:B------:R-:W-:Y:S02]  /*c1f0*/  SEL R51, RZ, 0x1, P2 ;  /* 0x00000001ff337807 */ /* 0x000fe40001000000 */
[----:B------:R-:W-:Y:S02]  /*c200*/  FSEL R39, R39, RZ, !P2 ;  /* 0x000000ff27277208 */ /* 0x000fe40005000000 */
[----:B------:R-:W-:-:S07]  /*c210*/  PRMT R0, R51, 0x7610, R0 ;  /* 0x0000761033007816 */ /* 0x000fce0000000000 */
.L_x_17091:
        /* <DEDUP_REMOVED lines=10> */
[----:B------:R-:W-:-:S04]  /*c2c0*/  LOP3.LUT R76, R54, 0xff, RZ, 0xc0, !PT ;  /* 0x000000ff364c7812 */ /* 0x000fc800078ec0ff */
[----:B------:R-:W-:Y:S02]  /*c2d0*/  LEA R76, R76, R51, 0x8 ;  /* 0x000000334c4c7211 */ /* 0x000fe400078e40ff */
[----:B------:R-:W-:-:S05]  /*c2e0*/  LOP3.LUT R51, R55, 0xff, RZ, 0xc0, !PT ;  /* 0x000000ff37337812 */ /* 0x000fca00078ec0ff */
[----:B------:R-:W-:Y:S02]  /*c2f0*/  IMAD.IADD R51, R76, 0x1, R51 ;  /* 0x000000014c337824 */ /* 0x000fe400078e0233 */
[----:B-1----:R-:W-:-:S05]  /*c300*/  IMAD.WIDE.U32 R84, R49, 0x4, R84 ;  /* 0x0000000431547825 */ /* 0x002fca00078e0054 */
[----:B------:R1:W-:Y:S02]  /*c310*/  STG.E desc[UR12][R84.64], R51 ;  /* 0x0000003354007986 */ /* 0x0003e4000c10190c */
.L_x_17120:
[----:B------:R-:W-:Y:S01]  /*c320*/  IADD3 R50, PT, PT, R50, 0x80, RZ ;  /* 0x0000008032327810 */ /* 0x000fe20007ffe0ff */
[----:B------:R-:W-:-:S07]  /*c330*/  VIADD R49, R49, 0x80 ;  /* 0x0000008031317836 */ /* 0x000fce0000000000 */
.L_x_17070:
[----:B------:R-:W-:Y:S05]  /*c340*/  BSYNC.RECONVERGENT B0 ;  /* 0x0000000000007941 */ /* 0x000fea0003800200 */
.L_x_17069:
        /* <DEDUP_REMOVED lines=9> */
.L_x_17123:
        /* <DEDUP_REMOVED lines=24> */
.L_x_17128:
        /* <DEDUP_REMOVED lines=13> */
.L_x_17130:
[----:B------:R-:W-:Y:S05]  /*c630*/  BSYNC.RECONVERGENT B2 ;  /* 0x0000000000027941 */ /* 0x000fea0003800200 */
.L_x_17129:
        /* <DEDUP_REMOVED lines=41> */
.L_x_17127:
[----:B------:R-:W-:Y:S05]  /*c8d0*/  BSYNC.RECONVERGENT B1 ;  /* 0x0000000000017941 */ /* 0x000fea0003800200 */
.L_x_17126:
        /* <DEDUP_REMOVED lines=10> */
.L_x_17125:
        /* <DEDUP_REMOVED lines=19> */
.L_x_17134:
        /* <DEDUP_REMOVED lines=13> */
.L_x_17136:
[----:B------:R-:W-:Y:S05]  /*cb80*/  BSYNC.RECONVERGENT B2 ;  /* 0x0000000000027941 */ /* 0x000fea0003800200 */
.L_x_17135:
        /* <DEDUP_REMOVED lines=42> */
.L_x_17133:
[----:B------:R-:W-:Y:S05]  /*ce30*/  BSYNC.RECONVERGENT B1 ;  /* 0x0000000000017941 */ /* 0x000fea0003800200 */
.L_x_17132:
        /* <DEDUP_REMOVED lines=10> */
.L_x_17131:
        /* <DEDUP_REMOVED lines=19> */
.L_x_17140:
        /* <DEDUP_REMOVED lines=13> */
.L_x_17142:
[----:B------:R-:W-:Y:S05]  /*d0e0*/  BSYNC.RECONVERGENT B2 ;  /* 0x0000000000027941 */ /* 0x000fea0003800200 */
.L_x_17141:
        /* <DEDUP_REMOVED lines=41> */
.L_x_17139:
[----:B------:R-:W-:Y:S05]  /*d380*/  BSYNC.RECONVERGENT B1 ;  /* 0x0000000000017941 */ /* 0x000fea0003800200 */
.L_x_17138:
        /* <DEDUP_REMOVED lines=10> */
.L_x_17137:
        /* <DEDUP_REMOVED lines=19> */
.L_x_17146:
        /* <DEDUP_REMOVED lines=13> */
.L_x_17148:
[----:B------:R-:W-:Y:S05]  /*d630*/  BSYNC.RECONVERGENT B2 ;  /* 0x0000000000027941 */ /* 0x000fea0003800200 */
.L_x_17147:
        /* <DEDUP_REMOVED lines=41> */
.L_x_17145:
[----:B------:R-:W-:Y:S05]  /*d8d0*/  BSYNC.RECONVERGENT B1 ;  /* 0x0000000000017941 */ /* 0x000fea0003800200 */
.L_x_17144:
        /* <DEDUP_REMOVED lines=11> */
.L_x_17124:
[----:B------:R-:W-:Y:S01]  /*d990*/  IMAD.MOV.U32 R42, RZ, RZ, R57 ;  /* 0x000000ffff2a7224 */ /* 0x000fe200078e0039 */
[----:B-1----:R-:W-:Y:S01]  /*d9a0*/  MOV R84, R58 ;  /* 0x0000003a00547202 */ /* 0x002fe20000000f00 */
        /* <DEDUP_REMOVED lines=18> */
.L_x_17152:
        /* <DEDUP_REMOVED lines=13> */
.L_x_17154:
[----:B------:R-:W-:Y:S05]  /*dba0*/  BSYNC.RECONVERGENT B2 ;  /* 0x0000000000027941 */ /* 0x000fea0003800200 */
.L_x_17153:
        /* <DEDUP_REMOVED lines=41> */
.L_x_17151:
[----:B------:R-:W-:Y:S05]  /*de40*/  BSYNC.RECONVERGENT B1 ;  /* 0x0000000000017941 */ /* 0x000fea0003800200 */
.L_x_17150:
        /* <DEDUP_REMOVED lines=9> */
.L_x_17149:
        /* <DEDUP_REMOVED lines=16> */
.L_x_17158:
        /* <DEDUP_REMOVED lines=13> */
.L_x_17160:
[----:B------:R-:W-:Y:S05]  /*e0b0*/  BSYNC.RECONVERGENT B2 ;  /* 0x0000000000027941 */ /* 0x000fea0003800200 */
.L_x_17159:
        /* <DEDUP_REMOVED lines=42> */
.L_x_17157:
[----:B------:R-:W-:Y:S05]  /*e360*/  BSYNC.RECONVERGENT B1 ;  /* 0x0000000000017941 */ /* 0x000fea0003800200 */
.L_x_17156:
        /* <DEDUP_REMOVED lines=9> */
.L_x_17155:
        /* <DEDUP_REMOVED lines=16> */
.L_x_17164:
        /* <DEDUP_REMOVED lines=13> */
.L_x_17166:
[----:B------:R-:W-:Y:S05]  /*e5d0*/  BSYNC.RECONVERGENT B2 ;  /* 0x0000000000027941 */ /* 0x000fea0003800200 */
.L_x_17165:
        /* <DEDUP_REMOVED lines=42> */
.L_x_17163:
[----:B------:R-:W-:Y:S05]  /*e880*/  BSYNC.RECONVERGENT B1 ;  /* 0x0000000000017941 */ /* 0x000fea0003800200 */
.L_x_17162:
        /* <DEDUP_REMOVED lines=9> */
.L_x_17161:
        /* <DEDUP_REMOVED lines=16> */
.L_x_17169:
        /* <DEDUP_REMOVED lines=13> */
.L_x_17171:
[----:B------:R-:W-:Y:S05]  /*eaf0*/  BSYNC.RECONVERGENT B2 ;  /* 0x0000000000027941 */ /* 0x000fea0003800200 */
.L_x_17170:
        /* <DEDUP_REMOVED lines=42> */
.L_x_17168:
[----:B------:R-:W-:Y:S05]  /*eda0*/  BSYNC.RECONVERGENT B1 ;  /* 0x0000000000017941 */ /* 0x000fea0003800200 */
.L_x_17167:
        /* <DEDUP_REMOVED lines=9> */
.L_x_17143:
[----:B0-----:R-:W0:Y:S01]  /*ee40*/  LDC.64 R76, c[0x0][0x3a8] ;  /* 0x0000ea00ff4c7b82 */ /* 0x001e220000000a00 */
[----:B------:R-:W-:Y:S01]  /*ee50*/  MOV R58, R84 ;  /* 0x00000054003a7202 */ /* 0x000fe20000000f00 */
[----:B0-----:R-:W-:-:S05]  /*ee60*/  IMAD.WIDE.U32 R76, R50, 0x10, R76 ;  /* 0x00000010324c7825 */ /* 0x001fca00078e004c */
[----:B-----5:R0:W-:Y:S01]  /*ee70*/  STG.E.128 desc[UR12][R76.64], R40 ;  /* 0x000000284c007986 */ /* 0x0201e2000c101d0c */
[----:B------:R-:W-:Y:S05]  /*ee80*/  BRA.U !UP2, `(.L_x_17172) ;  /* 0x000000010a2c7547 */ /* 0x000fea000b800000 */
[----:B------:R-:W1:Y:S01]  /*ee90*/  LDC.64 R84, c[0x0][0x3b0] ;  /* 0x0000ec00ff547b82 */ /* 0x000e620000000a00 */
[----:B------:R-:W-:Y:S01]  /*eea0*/  IMAD.U32 R51, R11, 0x10000, RZ ;  /* 0x000100000b337824 */ /* 0x000fe200078e00ff */
[----:B0-----:R-:W-:-:S04]  /*eeb0*/  LOP3.LUT R76, R0, 0xffff, RZ, 0xc0, !PT ;  /* 0x0000ffff004c7812 */ /* 0x001fc800078ec0ff */
[----:B------:R-:W-:-:S04]  /*eec0*/  LOP3.LUT R51, R51, 0xff0000, RZ, 0xc0, !PT ;  /* 0x00ff000033337812 */ /* 0x000fc800078ec0ff */
[----:B------:R-:W-:Y:S02]  /*eed0*/  LEA R51, R76, R51, 0x18 ;  /* 0x000000334c337211 */ /* 0x000fe400078ec0ff */
[----:B------:R-:W-:-:S05]  /*eee0*/  LOP3.LUT R76, R54, 0xff, RZ, 0xc0, !PT ;  /* 0x000000ff364c7812 */ /* 0x000fca00078ec0ff */
[----:B------:R-:W-:Y:S01]  /*eef0*/  IMAD R76, R76, 0x100, R51 ;  /* 0x000001004c4c7824 */ /* 0x000fe200078e0233 */
[----:B------:R-:W-:-:S04]  /*ef00*/  LOP3.LUT R51, R55, 0xff, RZ, 0xc0, !PT ;  /* 0x000000ff37337812 */ /* 0x000fc800078ec0ff */
[----:B------:R-:W-:Y:S01]  /*ef10*/  IADD3 R51, PT, PT, R76, R51, RZ ;  /* 0x000000334c337210 */ /* 0x000fe20007ffe0ff */
[----:B-1----:R-:W-:-:S05]  /*ef20*/  IMAD.WIDE.U32 R84, R49, 0x4, R84 ;  /* 0x0000000431547825 */ /* 0x002fca00078e0054 */
[----:B------:R1:W-:Y:S02]  /*ef30*/  STG.E desc[UR12][R84.64], R51 ;  /* 0x0000003354007986 */ /* 0x0003e4000c10190c */
.L_x_17172:
[----:B------:R-:W-:Y:S01]  /*ef40*/  VIADD R50, R50, 0x80 ;  /* 0x0000008032327836 */ /* 0x000fe20000000000 */
[----:B------:R-:W-:-:S07]  /*ef50*/  IADD3 R49, PT, PT, R49, 0x80, RZ ;  /* 0x0000008031317810 */ /* 0x000fce0007ffe0ff */
.L_x_17122:
[----:B------:R-:W-:Y:S05]  /*ef60*/  BSYNC.RECONVERGENT B0 ;  /* 0x0000000000007941 */ /* 0x000fea0003800200 */
.L_x_17121:
        /* <DEDUP_REMOVED lines=9> */
.L_x_17175:
[----:B------:R-:W-:Y:S05]  /*f000*/  BRA.U !UP0, `(.L_x_17176) ;  /* 0x00000015086c7547 */ /* 0x000fea000b800000 */
[----:B------:R-:W2:Y:S02]  /*f010*/  LDC.64 R44, c[0x0][0x3a0] ;  /* 0x0000e800ff2c7b82 */ /* 0x000ea40000000a00 */
[----:B--2---:R-:W-:-:S06]  /*f020*/  IMAD.WIDE.U32 R46, R50, 0x10, R44 ;  /* 0x00000010322e7825 */ /* 0x004fcc00078e002c */
[----:B------:R-:W5:Y:S01]  /*f030*/  LDG.E.128 R44, desc[UR12][R46.64] ;  /* 0x0000000c2e2c7981 */ /* 0x000f62000c1e1d00 */
[----:B------:R-:W-:-:S13]  /*f040*/  ISETP.LT.AND P4, PT, RZ, UR44, PT ;  /* 0x0000002cff007c0c */ /* 0x000fda000bf81270 */
[----:B-1----:R-:W-:Y:S01]  /*f050*/  @!P4 IMAD.MOV.U32 R51, RZ, RZ, R57 ;  /* 0x000000ffff33c224 */ /* 0x002fe200078e0039 */
        /* <DEDUP_REMOVED lines=18> */
.L_x_17180:
        /* <DEDUP_REMOVED lines=13> */
.L_x_17182:
[----:B------:R-:W-:Y:S05]  /*f250*/  BSYNC.RECONVERGENT B2 ;  /* 0x0000000000027941 */ /* 0x000fea0003800200 */
.L_x_17181:
        /* <DEDUP_REMOVED lines=41> */
.L_x_17179:
[----:B------:R-:W-:Y:S05]  /*f4f0*/  BSYNC.RECONVERGENT B1 ;  /* 0x0000000000017941 */ /* 0x000fea0003800200 */
.L_x_17178:
        /* <DEDUP_REMOVED lines=10> */
.L_x_17177:
        /* <DEDUP_REMOVED lines=19> */
.L_x_17186:
        /* <DEDUP_REMOVED lines=13> */
.L_x_17188:
[----:B------:R-:W-:Y:S05]  /*f7a0*/  BSYNC.RECONVERGENT B2 ;  /* 0x0000000000027941 */ /* 0x000fea0003800200 */
.L_x_17187:
        /* <DEDUP_REMOVED lines=42> */
.L_x_17185:
[----:B------:R-:W-:Y:S05]  /*fa50*/  BSYNC.RECONVERGENT B1 ;  /* 0x0000000000017941 */ /* 0x000fea0003800200 */
.L_x_17184:
[----:B------:R-:W-:Y:S01]  /*fa60*/  I2FP.F32.U32 R76, R69 ;  /* 0x00000045004c7245 */ /* 0x000fe20000201000 */
[----:B------:R-:W-:Y:S02]  /*fa70*/  IMAD.MOV.U32 R69, RZ, RZ, 0x2f800000 ;  /* 0x2f800000ff457424 */ /* 0x000fe400078e00ff */
[----:B-----5:R-:W-:Y:S02]  /*fa80*/  FMUL.FTZ R51, R21, UR17 ;  /* 0x0000001115337c20 */ /* 0x020fe40008410000 */
[----:B------:R-:W-:Y:S02]  /*fa90*/  FFMA.FTZ R69, R76, R69, 1.1641532182693481445e-10 ;  /* 0x2f0000004c457423 */ /* 0x000fe40000010045 */
[----:B------:R-:W-:-:S03]  /*faa0*/  FMUL.FTZ R51, R51, UR16 ;  /* 0x0000001033337c20 */ /* 0x000fc60008410000 */
[----:B------:R-:W-:-:S04]  /*fab0*/  FSETP.GTU.FTZ.AND P5, PT, R69, UR23, PT ;  /* 0x0000001745007c0b */ /* 0x000fc8000bfbc000 */
[----:B------:R-:W-:Y:S02]  /*fac0*/  FSEL R76, R51, RZ, !P5 ;  /* 0x000000ff334c7208 */ /* 0x000fe40006800000 */
[----:B------:R-:W-:-:S03]  /*fad0*/  SEL R51, RZ, 0x1, P5 ;  /* 0x00000001ff337807 */ /* 0x000fc60002800000 */
[----:B------:R-:W-:Y:S01]  /*fae0*/  FADD.FTZ R45, R45, R76 ;  /* 0x0000004c2d2d7221 */ /* 0x000fe20000010000 */
[----:B------:R-:W-:-:S07]  /*faf0*/  PRMT R54, R51, 0x7610, R54 ;  /* 0x0000761033367816 */ /* 0x000fce0000000036 */
.L_x_17183:
        /* <DEDUP_REMOVED lines=19> */
.L_x_17192:
        /* <DEDUP_REMOVED lines=13> */
.L_x_17194:
[----:B------:R-:W-:Y:S05]  /*fd00*/  BSYNC.RECONVERGENT B2 ;  /* 0x0000000000027941 */ /* 0x000fea0003800200 */
.L_x_17193:
        /* <DEDUP_REMOVED lines=41> */
.L_x_17191:
[----:B------:R-:W-:Y:S05]  /*ffa0*/  BSYNC.RECONVERGENT B1 ;  /* 0x0000000000017941 */ /* 0x000fea0003800200 */
.L_x_17190:
        /* <DEDUP_REMOVED lines=10> */
.L_x_17189:
        /* <DEDUP_REMOVED lines=19> */
.L_x_17198:
        /* <DEDUP_REMOVED lines=13> */
.L_x_17200:
[----:B------:R-:W-:Y:S05]  /*10250*/  BSYNC.RECONVERGENT B2 ;  /* 0x0000000000027941 */ /* 0x000fea0003800200 */
.L_x_17199:
        /* <DEDUP_REMOVED lines=42> */
.L_x_17197:
[----:B------:R-:W-:Y:S05]  /*10500*/  BSYNC.RECONVERGENT B1 ;  /* 0x0000000000017941 */ /* 0x000fea0003800200 */
.L_x_17196:
        /* <DEDUP_REMOVED lines=9> */
[----:B------:R-:W-:Y:S01]  /*105a0*/  PRMT R0, R51, 0x7610, R0 ;  /* 0x0000761033007816 */ /* 0x000fe20000000000 */
[----:B------:R-:W-:Y:S06]  /*105b0*/  BRA `(.L_x_17195) ;  /* 0x00000014003c7947 */ /* 0x000fec0003800000 */
.L_x_17176:
[----:B------:R-:W-:Y:S01]  /*105c0*/  IMAD.MOV.U32 R46, RZ, RZ, R57 ;  /* 0x000000ffff2e7224 */ /* 0x000fe200078e0039 */
[----:B01----:R-:W-:Y:S01]  /*105d0*/  MOV R76, R58 ;  /* 0x0000003a004c7202 */ /* 0x003fe20000000f00 */
        /* <DEDUP_REMOVED lines=18> */
.L_x_17204:
        /* <DEDUP_REMOVED lines=13> */
.L_x_17206:
[----:B------:R-:W-:Y:S05]  /*107d0*/  BSYNC.RECONVERGENT B2 ;  /* 0x0000000000027941 */ /* 0x000fea0003800200 */
.L_x_17205:
        /* <DEDUP_REMOVED lines=41> */
.L_x_17203:
[----:B------:R-:W-:Y:S05]  /*10a70*/  BSYNC.RECONVERGENT B1 ;  /* 0x0000000000017941 */ /* 0x000fea0003800200 */
.L_x_17202:
        /* <DEDUP_REMOVED lines=9> */
.L_x_17201:
        /* <DEDUP_REMOVED lines=16> */
.L_x_17210:
        /* <DEDUP_REMOVED lines=13> */
.L_x_17212:
[----:B------:R-:W-:Y:S05]  /*10ce0*/  BSYNC.RECONVERGENT B2 ;  /* 0x0000000000027941 */ /* 0x000fea0003800200 */
.L_x_17211:
        /* <DEDUP_REMOVED lines=42> */
.L_x_17209:
[----:B------:R-:W-:Y:S05]  /*10f90*/  BSYNC.RECONVERGENT B1 ;  /* 0x0000000000017941 */ /* 0x000fea0003800200 */
.L_x_17208:
        /* <DEDUP_REMOVED lines=9> */
.L_x_17207:
        /* <DEDUP_REMOVED lines=16> */
.L_x_17216:
        /* <DEDUP_REMOVED lines=13> */
.L_x_17218:
[----:B------:R-:W-:Y:S05]  /*11200*/  BSYNC.RECONVERGENT B2 ;  /* 0x0000000000027941 */ /* 0x000fea0003800200 */
.L_x_17217:
        /* <DEDUP_REMOVED lines=42> */
.L_x_17215:
[----:B------:R-:W-:Y:S05]  /*114b0*/  BSYNC.RECONVERGENT B1 ;  /* 0x0000000000017941 */ /* 0x000fea0003800200 */
.L_x_17214:
[----:B------:R-:W-:Y:S01]  /*114c0*/  I2FP.F32.U32 R57, R46 ;  /* 0x0000002e00397245 */ /* 0x000fe20000201000 */
[----:B------:R-:W-:Y:S02]  /*114d0*/  HFMA2 R46, -RZ, RZ, 0.1171875, 0 ;  /* 0x2f800000ff2e7431 */ /* 0x000fe400000001ff */
[----:B-----5:R-:W-:-:S03]  /*114e0*/  FMUL.FTZ R47, R22, UR17 ;  /* 0x00000011162f7c20 */ /* 0x020fc60008410000 */
[----:B------:R-:W-:Y:S01]  /*114f0*/  FFMA.FTZ R46, R57, R46, 1.1641532182693481445e-10 ;  /* 0x2f000000392e7423 */ /* 0x000fe2000001002e */
[----:B------:R-:W-:-:S04]  /*11500*/  FMUL.FTZ R47, R47, UR16 ;  /* 0x000000102f2f7c20 */ /* 0x000fc80008410000 */
[----:B------:R-:W-:-:S04]  /*11510*/  FSETP.GTU.FTZ.AND P4, PT, R46, UR23, PT ;  /* 0x000000172e007c0b */ /* 0x000fc8000bf9c000 */
[----:B------:R-:W-:Y:S02]  /*11520*/  FSEL R46, R47, RZ, !P4 ;  /* 0x000000ff2f2e7208 */ /* 0x000fe40006000000 */
[----:B------:R-:W-:-:S04]  /*11530*/  SEL R47, RZ, 0x1, P4 ;  /* 0x00000001ff2f7807 */ /* 0x000fc80002000000 */
[----:B------:R-:W-:-:S07]  /*11540*/  PRMT R11, R47, 0x7610, R11 ;  /* 0x000076102f0b7816 */ /* 0x000fce000000000b */
.L_x_17213:
        /* <DEDUP_REMOVED lines=20> */
.L_x_17221:
        /* <DEDUP_REMOVED lines=13> */
.L_x_17223:
[----:B------:R-:W-:Y:S05]  /*11760*/  BSYNC.RECONVERGENT B2 ;  /* 0x0000000000027941 */ /* 0x000fea0003800200 */
.L_x_17222:
        /* <DEDUP_REMOVED lines=42> */
.L_x_17220:
[----:B------:R-:W-:Y:S05]  /*11a10*/  BSYNC.RECONVERGENT B1 ;  /* 0x0000000000017941 */ /* 0x000fea0003800200 */
.L_x_17219:
        /* <DEDUP_REMOVED lines=9> */
.L_x_17195:
[----:B------:R-:W0:Y:S02]  /*11ab0*/  LDC.64 R76, c[0x0][0x3a8] ;  /* 0x0000ea00ff4c7b82 */ /* 0x000e240000000a00 */
[----:B0-----:R-:W-:-:S05]  /*11ac0*/  IMAD.WIDE.U32 R76, R50, 0x10, R76 ;  /* 0x00000010324c7825 */ /* 0x001fca00078e004c */
[----:B-----5:R2:W-:Y:S01]  /*11ad0*/  STG.E.128 desc[UR12][R76.64], R44 ;  /* 0x0000002c4c007986 */ /* 0x0205e2000c101d0c */
[----:B------:R-:W-:Y:S05]  /*11ae0*/  BRA.U !UP2, `(.L_x_17174) ;  /* 0x000000010a2c7547 */ /* 0x000fea000b800000 */
[----:B--2---:R-:W0:Y:S01]  /*11af0*/  LDC.64 R76, c[0x0][0x3b0] ;  /* 0x0000ec00ff4c7b82 */ /* 0x004e220000000a00 */
[----:B------:R-:W-:Y:S02]  /*11b00*/  SHF.L.U32 R50, R11, 0x10, RZ ;  /* 0x000000100b327819 */ /* 0x000fe400000006ff */
[----:B------:R-:W-:Y:S02]  /*11b10*/  LOP3.LUT R51, R0, 0xffff, RZ, 0xc0, !PT ;  /* 0x0000ffff00337812 */ /* 0x000fe400078ec0ff */
[----:B------:R-:W-:-:S05]  /*11b20*/  LOP3.LUT R50, R50, 0xff0000, RZ, 0xc0, !PT ;  /* 0x00ff000032327812 */ /* 0x000fca00078ec0ff */
[----:B------:R-:W-:Y:S01]  /*11b30*/  IMAD R50, R51, 0x1000000, R50 ;  /* 0x0100000033327824 */ /* 0x000fe200078e0232 */
[----:B------:R-:W-:-:S04]  /*11b40*/  LOP3.LUT R51, R54, 0xff, RZ, 0xc0, !PT ;  /* 0x000000ff36337812 */ /* 0x000fc800078ec0ff */
[----:B------:R-:W-:Y:S02]  /*11b50*/  LEA R51, R51, R50, 0x8 ;  /* 0x0000003233337211 */ /* 0x000fe400078e40ff */
[----:B------:R-:W-:-:S05]  /*11b60*/  LOP3.LUT R50, R55, 0xff, RZ, 0xc0, !PT ;  /* 0x000000ff37327812 */ /* 0x000fca00078ec0ff */
[----:B------:R-:W-:Y:S02]  /*11b70*/  IMAD.IADD R50, R51, 0x1, R50 ;  /* 0x0000000133327824 */ /* 0x000fe400078e0232 */
[----:B0-----:R-:W-:-:S05]  /*11b80*/  IMAD.WIDE.U32 R76, R49, 0x4, R76 ;  /* 0x00000004314c7825 */ /* 0x001fca00078e004c */
[----:B------:R3:W-:Y:S02]  /*11b90*/  STG.E desc[UR12][R76.64], R50 ;  /* 0x000000324c007986 */ /* 0x0007e4000c10190c */
.L_x_17174:
[----:B------:R-:W-:Y:S05]  /*11ba0*/  BSYNC.RECONVERGENT B0 ;  /* 0x0000000000007941 */ /* 0x000fea0003800200 */
.L_x_17173:
[----:B---3--:R-:W-:Y:S01]  /*11bb0*/  FADD.FTZ R50, RZ, R24 ;  /* 0x00000018ff327221 */ /* 0x008fe20000010000 */
[C---:B------:R-:W-:Y:S01]  /*11bc0*/  ISETP.GT.U32.AND P4, PT, R10.reuse, 0xff, PT ;  /* 0x000000ff0a00780c */ /* 0x040fe20003f84070 */
[----:B------:R-:W-:Y:S01]  /*11bd0*/  BSSY.RECONVERGENT B0, `(.L_x_17224) ;  /* 0x0000073000007945 */ /* 0x000fe20003800200 */
[C---:B------:R-:W-:Y:S01]  /*11be0*/  ISETP.GT.U32.AND P6, PT, R10.reuse, 0x17f, PT ;  /* 0x0000017f0a00780c */ /* 0x040fe20003fc4070 */
[----:B------:R-:W-:Y:S01]  /*11bf0*/  FADD.FTZ R49, R25, R50 ;  /* 0x0000003219317221 */ /* 0x000fe20000010000 */
[----:B------:R-:W-:Y:S02]  /*11c00*/  ISETP.GT.U32.AND P5, PT, R10, 0x1ff, PT ;  /* 0x000001ff0a00780c */ /* 0x000fe40003fa4070 */
[----:B-1----:R-:W-:Y:S01]  /*11c10*/  P2R R51, PR, RZ, 0x2 ;  /* 0x00000002ff337803 */ /* 0x002fe20000000000 */
[----:B------:R-:W-:Y:S01]  /*11c20*/  FADD.FTZ R50, R26, R49 ;  /* 0x000000311a327221 */ /* 0x000fe20000010000 */
[----:B------:R-:W-:Y:S02]  /*11c30*/  ISETP.GT.U32.AND P1, PT, R10, 0x27f, PT ;  /* 0x0000027f0a00780c */ /* 0x000fe40003f24070 */
[----:B------:R-:W-:Y:S01]  /*11c40*/  MOV R87, RZ ;  /* 0x000000ff00577202 */ /* 0x000fe20000000f00 */
        /* <DEDUP_REMOVED lines=35> */
[--C-:B0-2---:R-:W-:Y:S01]  /*11e80*/  FADD.FTZ R76, R24, -R50.reuse ;  /* 0x80000032184c7221 */ /* 0x105fe20000010000 */
        /* <DEDUP_REMOVED lines=71> */
.L_x_17225:
[----:B------:R-:W-:Y:S05]  /*12300*/  BSYNC.RECONVERGENT B0 ;  /* 0x0000000000007941 */ /* 0x000fea0003800200 */
.L_x_17224:
        /* <DEDUP_REMOVED lines=11> */
[----:B------:R0:W1:Y:S03]  /*123c0*/  LDS.64 R50, [R49+UR4] ;  /* 0x0000000431327984 */ /* 0x0000660008000a00 */
.L_x_17227:
[----:B------:R-:W-:Y:S05]  /*123d0*/  BSYNC.RECONVERGENT B0 ;  /* 0x0000000000007941 */ /* 0x000fea0003800200 */
.L_x_17226:
[----:B------:R-:W0:Y:S01]  /*123e0*/  SHFL.DOWN PT, R76, R87, 0x2, 0x1f ;  /* 0x08401f00574c7f89 */ /* 0x000e2200000e0000 */
[----:B------:R-:W-:Y:S01]  /*123f0*/  I2FP.F32.S32 R77, R87 ;  /* 0x00000057004d7245 */ /* 0x000fe20000201400 */
[----:B------:R-:W-:Y:S01]  /*12400*/  UISETP.GE.AND UP0, UPT, UR6, 0x1, UPT ;  /* 0x000000010600788c */ /* 0x000fe2000bf06270 */
[----:B------:R-:W-:Y:S01]  /*12410*/  ISETP.NE.AND P5, PT, R48, RZ, PT ;  /* 0x000000ff3000720c */ /* 0x000fe20003fa5270 */
[----:B-1----:R-:W1:Y:S01]  /*12420*/  SHFL.DOWN PT, R69, R50, 0x2, 0x1f ;  /* 0x08401f0032457f89 */ /* 0x002e6200000e0000 */
[----:B------:R-:W-:-:S03]  /*12430*/  ISETP.NE.AND P4, PT, RZ, UR24, PT ;  /* 0x00000018ff007c0c */ /* 0x000fc6000bf85270 */
[----:B------:R-:W2:Y:S01]  /*12440*/  SHFL.DOWN PT, R86, R51, 0x2, 0x1f ;  /* 0x08401f0033567f89 */ /* 0x000ea200000e0000 */
[----:B0-----:R-:W-:Y:S01]  /*12450*/  I2FP.F32.S32 R49, R76 ;  /* 0x0000004c00317245 */ /* 0x001fe20000201400 */
[----:B------:R-:W-:-:S04]  /*12460*/  IMAD.IADD R76, R76, 0x1, R87 ;  /* 0x000000014c4c7824 */ /* 0x000fc800078e0257 */
[C---:B-1----:R-:W-:Y:S01]  /*12470*/  FMUL.FTZ R84, R69.reuse, R49 ;  /* 0x0000003145547220 */ /* 0x042fe20000410000 */
[----:B------:R-:W-:Y:S01]  /*12480*/  I2FP.F32.S32 R83, R76 ;  /* 0x0000004c00537245 */ /* 0x000fe20000201400 */
[----:B------:R-:W-:Y:S02]  /*12490*/  FADD.FTZ R69, -R69, R50 ;  /* 0x0000003245457221 */ /* 0x000fe40000010100 */
[----:B------:R-:W-:Y:S02]  /*124a0*/  FFMA.FTZ R85, R77, R50, R84 ;  /* 0x000000324d557223 */ /* 0x000fe40000010054 */
[----:B------:R-:W0:Y:S01]  /*124b0*/  MUFU.RCP R84, R83 ;  /* 0x0000005300547308 */ /* 0x000e220000001000 */
[----:B------:R-:W-:Y:S02]  /*124c0*/  FMUL.FTZ R88, R69, R69 ;  /* 0x0000004545587220 */ /* 0x000fe40000410000 */
[----:B------:R-:W1:Y:S02]  /*124d0*/  SHFL.DOWN PT, R69, R76, 0x1, 0x1f ;  /* 0x08201f004c457f89 */ /* 0x000e6400000e0000 */
[----:B------:R-:W-:-:S04]  /*124e0*/  FMUL.FTZ R50, R88, R77 ;  /* 0x0000004d58327220 */ /* 0x000fc80000410000 */
[----:B------:R-:W-:Y:S01]  /*124f0*/  FMUL.FTZ R49, R50, R49 ;  /* 0x0000003132317220 */ /* 0x000fe20000410000 */
[----:B0-----:R-:W-:Y:S01]  /*12500*/  FMUL.FTZ R88, R84, R85 ;  /* 0x0000005554587220 */ /* 0x001fe20000410000 */
[----:B--2---:R-:W-:-:S04]  /*12510*/  FADD.FTZ R85, R86, R51 ;  /* 0x0000003356557221 */ /* 0x004fc80000010000 */
[----:B------:R-:W0:Y:S01]  /*12520*/  SHFL.DOWN PT, R77, R88, 0x1, 0x1f ;  /* 0x08201f00584d7f89 */ /* 0x000e2200000e0000 */
[----:B------:R-:W-:Y:S01]  /*12530*/  FFMA.FTZ R49, R84, R49, R85 ;  /* 0x0000003154317223 */ /* 0x000fe20000010055 */
[----:B-1----:R-:W-:-:S04]  /*12540*/  IADD3 R50, PT, PT, R76, R69, RZ ;  /* 0x000000454c327210 */ /* 0x002fc80007ffe0ff */
[----:B------:R-:W1:Y:S01]  /*12550*/  SHFL.DOWN PT, R84, R49, 0x1, 0x1f ;  /* 0x08201f0031547f89 */ /* 0x000e6200000e0000 */
        /* <DEDUP_REMOVED lines=9> */
[----:B------:R-:W0:Y:S02]  /*125f0*/  @!P5 LDC.64 R84, c[0x0][0x3c8] ;  /* 0x0000f200ff54db82 */ /* 0x000e240000000a00 */
[----:B------:R-:W-:Y:S01]  /*12600*/  FMUL.FTZ R51, R51, R86 ;  /* 0x0000005633337220 */ /* 0x000fe20000410000 */
[----:B--2---:R-:W-:-:S03]  /*12610*/  FMUL.FTZ R83, R50, R83 ;  /* 0x0000005332537220 */ /* 0x004fc60000410000 */
        /* <DEDUP_REMOVED lines=10> */
[----:B------:R-:W-:Y:S02]  /*126c0*/  IMAD.U32 R50, RZ, RZ, UR22 ;  /* 0x00000016ff327e24 */ /* 0x000fe4000f8e00ff */
[----:B0-----:R-:W-:Y:S01]  /*126d0*/  @!P5 IMAD.WIDE R84, R49, 0x4, R84 ;  /* 0x000000043154d825 */ /* 0x001fe200078e0254 */
[----:B------:R-:W0:Y:S03]  /*126e0*/  MUFU.RSQ R76, R51 ;  /* 0x00000033004c7308 */ /* 0x000e260000001400 */
        /* <DEDUP_REMOVED lines=10> */
[----:B------:R-:W-:-:S05]  /*12790*/  IMAD.U32 R77, RZ, RZ, UR5 ;  /* 0x00000005ff4d7e24 */ /* 0x000fca000f8e00ff */
[----:B------:R-:W-:Y:S01]  /*127a0*/  LEA.HI.SX32 R77, R77, R48, 0x1e ;  /* 0x000000304d4d7211 */ /* 0x000fe200078ff2ff */
[----:B------:R-:W-:Y:S06]  /*127b0*/  @!P0 BRA `(.L_x_17230) ;  /* 0x0000000000708947 */ /* 0x000fec0003800000 */
[----:B------:R-:W-:Y:S01]  /*127c0*/  SHF.R.U64 R49, R74, 0x10, R75 ;  /* 0x000000104a317819 */ /* 0x000fe2000000124b */
[----:B------:R-:W-:Y:S01]  /*127d0*/  FADD.FTZ R51, R25, -R69 ;  /* 0x8000004519337221 */ /* 0x000fe20000010000 */
[----:B------:R-:W-:Y:S01]  /*127e0*/  SHF.R.U64 R48, R52, 0x10, R53 ;  /* 0x0000001034307819 */ /* 0x000fe20000001235 */
[----:B------:R-:W-:Y:S01]  /*127f0*/  FADD.FTZ R83, R24, -R69 ;  /* 0x8000004518537221 */ /* 0x000fe20000010000 */
[----:B------:R-:W-:Y:S02]  /*12800*/  HADD2.F32 R50, -RZ, R53.H0_H0 ;  /* 0x20000035ff327230 */ /* 0x000fe40000004100 */
[C---:B------:R-:W-:Y:S01]  /*12810*/  FMUL.FTZ R51, R76.reuse, R51 ;  /* 0x000000334c337220 */ /* 0x040fe20000410000 */
[----:B------:R-:W-:Y:S02]  /*12820*/  HADD2.F32 R49, -RZ, R49.H0_H0 ;  /* 0x20000031ff317230 */ /* 0x000fe40000004100 */
[----:B------:R-:W-:Y:S01]  /*12830*/  FMUL.FTZ R83, R76, R83 ;  /* 0x000000534c537220 */ /* 0x000fe20000410000 */
[----:B------:R-:W-:Y:S01]  /*12840*/  HADD2.F32 R48, -RZ, R48.H0_H0 ;  /* 0x20000030ff307230 */ /* 0x000fe20000004100 */
[----:B------:R-:W-:-:S04]  /*12850*/  SHF.R.U32.HI R84, RZ, 0x10, R53 ;  /* 0x00000010ff547819 */ /* 0x000fc80000011635 */
[----:B------:R-:W-:Y:S01]  /*12860*/  FFMA.FTZ R49, R51, R49, R48 ;  /* 0x0000003133317223 */ /* 0x000fe20000010030 */
[----:B------:R-:W-:Y:S02]  /*12870*/  HADD2.F32 R51, -RZ, R80.H0_H0 ;  /* 0x20000050ff337230 */ /* 0x000fe40000004100 */
[----:B------:R-:W-:Y:S02]  /*12880*/  HADD2.F32 R48, -RZ, R52.H0_H0 ;  /* 0x20000034ff307230 */ /* 0x000fe40000004100 */
[----:B------:R-:W-:-:S03]  /*12890*/  HADD2.F32 R84, -RZ, R84.H0_H0 ;  /* 0x20000054ff547230 */ /* 0x000fc60000004100 */
[----:B------:R-:W-:Y:S01]  /*128a0*/  FFMA.FTZ R48, R83, R51, R48 ;  /* 0x0000003353307223 */ /* 0x000fe20000010030 */
[----:B------:R-:W-:Y:S01]  /*128b0*/  FADD.FTZ R83, R26, -R69 ;  /* 0x800000451a537221 */ /* 0x000fe20000010000 */
[----:B------:R-:W-:-:S03]  /*128c0*/  HADD2.F32 R51, -RZ, R80.H1_H1 ;  /* 0x30000050ff337230 */ /* 0x000fc60000004100 */
        /* <DEDUP_REMOVED lines=11> */
.L_x_17230:
[----:B------:R-:W-:Y:S05]  /*12980*/  BSYNC.RECONVERGENT B0 ;  /* 0x0000000000007941 */ /* 0x000fea0003800200 */
.L_x_17229:
[----:B------:R-:W-:Y:S01]  /*12990*/  ISETP.NE.AND P0, PT, R67, RZ, PT ;  /* 0x000000ff4300720c */ /* 0x000fe20003f05270 */
[----:B------:R-:W-:-:S12]  /*129a0*/  BSSY.RECONVERGENT B0, `(.L_x_17231) ;  /* 0x000001e000007945 */ /* 0x000fd80003800200 */
[----:B------:R-:W-:Y:S05]  /*129b0*/  @!P0 BRA `(.L_x_17232) ;  /* 0x0000000000708947 */ /* 0x000fea0003800000 */
[----:B0-----:R-:W-:Y:S01]  /*129c0*/  SHF.R.U64 R48, R72, 0x10, R73 ;  /* 0x0000001048307819 */ /* 0x001fe20000001249 */
[----:B------:R-:W-:Y:S01]  /*129d0*/  FADD.FTZ R51, R29, -R69 ;  /* 0x800000451d337221 */ /* 0x000fe20000010000 */
[----:B------:R-:W-:Y:S01]  /*129e0*/  SHF.R.U64 R49, R18, 0x10, R19 ;  /* 0x0000001012317819 */ /* 0x000fe20000001213 */
[--C-:B------:R-:W-:Y:S01]  /*129f0*/  FADD.FTZ R67, R28, -R69.reuse ;  /* 0x800000451c437221 */ /* 0x100fe20000010000 */
[----:B------:R-:W-:Y:S01]  /*12a00*/  FADD.FTZ R83, R31, -R69 ;  /* 0x800000451f537221 */ /* 0x000fe20000010000 */
[----:B------:R-:W-:Y:S02]  /*12a10*/  HADD2.F32 R48, -RZ, R48.H0_H0 ;  /* 0x20000030ff307230 */ /* 0x000fe40000004100 */
[C---:B------:R-:W-:Y:S01]  /*12a20*/  FMUL.FTZ R50, R76.reuse, R51 ;  /* 0x000000334c327220 */ /* 0x040fe20000410000 */
[----:B------:R-:W-:Y:S02]  /*12a30*/  HADD2.F32 R49, -RZ, R49.H0_H0 ;  /* 0x20000031ff317230 */ /* 0x000fe40000004100 */
[----:B------:R-:W-:Y:S01]  /*12a40*/  FMUL.FTZ R67, R76, R67 ;  /* 0x000000434c437220 */ /* 0x000fe20000410000 */
[----:B------:R-:W-:-:S02]  /*12a50*/  HADD2.F32 R51, -RZ, R81.H0_H0 ;  /* 0x20000051ff337230 */ /* 0x000fc40000004100 */
[----:B------:R-:W-:Y:S01]  /*12a60*/  FFMA.FTZ R49, R50, R48, R49 ;  /* 0x0000003032317223 */ /* 0x000fe20000010031 */
[----:B------:R-:W-:Y:S02]  /*12a70*/  HADD2.F32 R48, -RZ, R18.H0_H0 ;  /* 0x20000012ff307230 */ /* 0x000fe40000004100 */
[----:B------:R-:W-:-:S03]  /*12a80*/  HADD2.F32 R50, -RZ, R19.H0_H0 ;  /* 0x20000013ff327230 */ /* 0x000fc60000004100 */
[----:B------:R-:W-:Y:S01]  /*12a90*/  FFMA.FTZ R48, R67, R51, R48 ;  /* 0x0000003343307223 */ /* 0x000fe20000010030 */
[----:B------:R-:W-:Y:S01]  /*12aa0*/  FADD.FTZ R67, R30, -R69 ;  /* 0x800000451e437221 */ /* 0x000fe20000010000 */
[----:B------:R-:W-:-:S03]  /*12ab0*/  HADD2.F32 R51, -RZ, R81.H1_H1 ;  /* 0x30000051ff337230 */ /* 0x000fc60000004100 */
[----:B------:R-:W-:-:S04]  /*12ac0*/  FMUL.FTZ R67, R76, R67 ;  /* 0x000000434c437220 */ /* 0x000fc80000410000 */
[----:B------:R-:W-:Y:S01]  /*12ad0*/  FFMA.FTZ R50, R67, R51, R50 ;  /* 0x0000003343327223 */ /* 0x000fe20000010032 */
[----:B------:R-:W-:Y:S02]  /*12ae0*/  SHF.R.U32.HI R67, RZ, 0x10, R73 ;  /* 0x00000010ff437819 */ /* 0x000fe40000011649 */
[----:B------:R-:W-:-:S03]  /*12af0*/  SHF.R.U32.HI R51, RZ, 0x10, R19 ;  /* 0x00000010ff337819 */ /* 0x000fc60000011613 */
[----:B------:R-:W-:Y:S02]  /*12b00*/  HADD2.F32 R67, -RZ, R67.H0_H0 ;  /* 0x20000043ff437230 */ /* 0x000fe40000004100 */
[----:B------:R-:W-:Y:S02]  /*12b10*/  HADD2.F32 R84, -RZ, R51.H0_H0 ;  /* 0x20000033ff547230 */ /* 0x000fe40000004100 */
[----:B------:R-:W-:-:S04]  /*12b20*/  FMUL.FTZ R51, R76, R83 ;  /* 0x000000534c337220 */ /* 0x000fc80000410000 */
[----:B------:R-:W-:Y:S02]  /*12b30*/  FFMA.FTZ R51, R51, R67, R84 ;  /* 0x0000004333337223 */ /* 0x000fe40000010054 */
[----:B------:R-:W0:Y:S02]  /*12b40*/  LDC.64 R84, c[0x0][0x428] ;  /* 0x00010a00ff547b82 */ /* 0x000e240000000a00 */
[----:B0-----:R-:W-:-:S04]  /*12b50*/  IMAD.WIDE.U32 R84, R77, 0x10, R84 ;  /* 0x000000104d547825 */ /* 0x001fc800078e0054 */
[----:B------:R-:W-:Y:S01]  /*12b60*/  VIADD R77, R77, 0x80 ;  /* 0x000000804d4d7836 */ /* 0x000fe20000000000 */
[----:B------:R1:W-:Y:S06]  /*12b70*/  STG.E.128 desc[UR12][R84.64], R48 ;  /* 0x0000003054007986 */ /* 0x0003ec000c101d0c */
.L_x_17232:
[----:B------:R-:W-:Y:S05]  /*12b80*/  BSYNC.RECONVERGENT B0 ;  /* 0x0000000000007941 */ /* 0x000fea0003800200 */
.L_x_17231:
[----:B------:R-:W-:Y:S01]  /*12b90*/  ISETP.NE.AND P0, PT, R68, RZ, PT ;  /* 0x000000ff4400720c */ /* 0x000fe20003f05270 */
[----:B------:R-:W-:-:S12]  /*12ba0*/  BSSY.RECONVERGENT B0, `(.L_x_17233) ;  /* 0x000001b000007945 */ /* 0x000fd80003800200 */
[----:B------:R-:W-:Y:S05]  /*12bb0*/  @!P0 BRA `(.L_x_17234) ;  /* 0x0000000000648947 */ /* 0x000fea0003800000 */
[----:B01----:R-:W-:Y:S01]  /*12bc0*/  FADD.FTZ R49, R33, -R69 ;  /* 0x8000004521317221 */ /* 0x003fe20000010000 */
[----:B------:R-:W-:Y:S01]  /*12bd0*/  SHF.R.U64 R48, R70, 0x10, R71 ;  /* 0x0000001046307819 */ /* 0x000fe20000001247 */
[----:B------:R-:W-:Y:S01]  /*12be0*/  FADD.FTZ R67, R32, -R69 ;  /* 0x8000004520437221 */ /* 0x000fe20000010000 */
[----:B------:R-:W-:Y:S02]  /*12bf0*/  HADD2.F32 R51, -RZ, R82.H0_H0 ;  /* 0x20000052ff337230 */ /* 0x000fe40000004100 */
[C---:B------:R-:W-:Y:S01]  /*12c00*/  FMUL.FTZ R50, R76.reuse, R49 ;  /* 0x000000314c327220 */ /* 0x040fe20000410000 */
[--C-:B------:R-:W-:Y:S02]  /*12c10*/  HADD2.F32 R49, -RZ, R89.reuse.H0_H0 ;  /* 0x20000059ff317230 */ /* 0x100fe40000004100 */
[----:B------:R-:W-:Y:S01]  /*12c20*/  FMUL.FTZ R67, R76, R67 ;  /* 0x000000434c437220 */ /* 0x000fe20000410000 */
[----:B------:R-:W-:Y:S02]  /*12c30*/  HADD2.F32 R48, -RZ, R48.H0_H0 ;  /* 0x20000030ff307230 */ /* 0x000fe40000004100 */
[----:B------:R-:W-:-:S03]  /*12c40*/  HADD2.F32 R68, -RZ, R89.H1_H1 ;  /* 0x30000059ff447230 */ /* 0x000fc60000004100 */
        /* <DEDUP_REMOVED lines=8> */
[----:B------:R-:W-:-:S04]  /*12cd0*/  FADD.FTZ R51, R35, -R69 ;  /* 0x8000004523337221 */ /* 0x000fc80000010000 */
[----:B------:R-:W-:Y:S01]  /*12ce0*/  FMUL.FTZ R84, R76, R51 ;  /* 0x000000334c547220 */ /* 0x000fe20000410000 */
[----:B------:R-:W-:-:S05]  /*12cf0*/  HADD2.F32 R51, -RZ, R91.H0_H0 ;  /* 0x2000005bff337230 */ /* 0x000fca0000004100 */
[----:B------:R-:W-:Y:S02]  /*12d00*/  FFMA.FTZ R51, R84, R68, R51 ;  /* 0x0000004454337223 */ /* 0x000fe40000010033 */
[----:B------:R-:W0:Y:S02]  /*12d10*/  LDC.64 R84, c[0x0][0x428] ;  /* 0x00010a00ff547b82 */ /* 0x000e240000000a00 */
[C---:B0-----:R-:W-:Y:S01]  /*12d20*/  IMAD.WIDE.U32 R84, R77.reuse, 0x10, R84 ;  /* 0x000000104d547825 */ /* 0x041fe200078e0054 */
[----:B------:R-:W-:-:S04]  /*12d30*/  IADD3 R77, PT, PT, R77, 0x80, RZ ;  /* 0x000000804d4d7810 */ /* 0x000fc80007ffe0ff */
[----:B------:R2:W-:Y:S03]  /*12d40*/  STG.E.128 desc[UR12][R84.64], R48 ;  /* 0x0000003054007986 */ /* 0x0005e6000c101d0c */
.L_x_17234:
[----:B------:R-:W-:Y:S05]  /*12d50*/  BSYNC.RECONVERGENT B0 ;  /* 0x0000000000007941 */ /* 0x000fea0003800200 */
.L_x_17233:
[----:B------:R-:W-:Y:S04]  /*12d60*/  BSSY.RECONVERGENT B0, `(.L_x_17235) ;  /* 0x000001a000007945 */ /* 0x000fe80003800200 */
[----:B------:R-:W-:Y:S05]  /*12d70*/  @!P1 BRA `(.L_x_17236) ;  /* 0x0000000000609947 */ /* 0x000fea0003800000 */
[--C-:B012---:R-:W-:Y:S01]  /*12d80*/  FADD.FTZ R51, R36, -R69.reuse ;  /* 0x8000004524337221 */ /* 0x107fe20000010000 */
[----:B------:R-:W-:Y:S02]  /*12d90*/  HADD2.F32 R49, -RZ, R0.H1_H1 ;  /* 0x30000000ff317230 */ /* 0x000fe40000004100 */
[--C-:B------:R-:W-:Y:S01]  /*12da0*/  FADD.FTZ R67, R38, -R69.reuse ;  /* 0x8000004526437221 */ /* 0x100fe20000010000 */
[----:B------:R-:W-:Y:S02]  /*12db0*/  HADD2.F32 R48, -RZ, R14.H0_H0 ;  /* 0x2000000eff307230 */ /* 0x000fe40000004100 */
[C---:B------:R-:W-:Y:S01]  /*12dc0*/  FMUL.FTZ R51, R76.reuse, R51 ;  /* 0x000000334c337220 */ /* 0x040fe20000410000 */
[----:B------:R-:W-:Y:S02]  /*12dd0*/  HADD2.F32 R50, -RZ, R54.H1_H1 ;  /* 0x30000036ff327230 */ /* 0x000fe40000004100 */
[----:B------:R-:W-:Y:S01]  /*12de0*/  FMUL.FTZ R67, R76, R67 ;  /* 0x000000434c437220 */ /* 0x000fe20000410000 */
[----:B------:R-:W-:Y:S01]  /*12df0*/  FFMA.FTZ R48, R51, R49, R48 ;  /* 0x0000003133307223 */ /* 0x000fe20000010030 */
[----:B------:R-:W-:Y:S01]  /*12e00*/  FADD.FTZ R49, R37, -R69 ;  /* 0x8000004525317221 */ /* 0x000fe20000010000 */
[----:B------:R-:W-:-:S03]  /*12e10*/  HADD2.F32 R51, -RZ, R11.H1_H1 ;  /* 0x3000000bff337230 */ /* 0x000fc60000004100 */
[----:B------:R-:W-:Y:S01]  /*12e20*/  FMUL.FTZ R68, R76, R49 ;  /* 0x000000314c447220 */ /* 0x000fe20000410000 */
[----:B------:R-:W-:-:S05]  /*12e30*/  HADD2.F32 R49, -RZ, R91.H1_H1 ;  /* 0x3000005bff317230 */ /* 0x000fca0000004100 */
[----:B------:R-:W-:Y:S01]  /*12e40*/  FFMA.FTZ R49, R68, R50, R49 ;  /* 0x0000003244317223 */ /* 0x000fe20000010031 */
[----:B------:R-:W-:Y:S02]  /*12e50*/  HADD2.F32 R50, -RZ, R15.H0_H0 ;  /* 0x2000000fff327230 */ /* 0x000fe40000004100 */
[----:B------:R-:W-:-:S03]  /*12e60*/  HADD2.F32 R68, -RZ, R55.H1_H1 ;  /* 0x30000037ff447230 */ /* 0x000fc60000004100 */
[----:B------:R-:W-:Y:S01]  /*12e70*/  FFMA.FTZ R50, R67, R51, R50 ;  /* 0x0000003343327223 */ /* 0x000fe20000010032 */
[----:B------:R-:W-:-:S04]  /*12e80*/  FADD.FTZ R51, R39, -R69 ;  /* 0x8000004527337221 */ /* 0x000fc80000010000 */
[----:B------:R-:W-:Y:S01]  /*12e90*/  FMUL.FTZ R84, R76, R51 ;  /* 0x000000334c547220 */ /* 0x000fe20000410000 */
[----:B------:R-:W-:-:S05]  /*12ea0*/  HADD2.F32 R51, -RZ, R92.H0_H0 ;  /* 0x2000005cff337230 */ /* 0x000fca0000004100 */
[----:B------:R-:W-:Y:S02]  /*12eb0*/  FFMA.FTZ R51, R84, R68, R51 ;  /* 0x0000004454337223 */ /* 0x000fe40000010033 */
[----:B------:R-:W0:Y:S02]  /*12ec0*/  LDC.64 R84, c[0x0][0x428] ;  /* 0x00010a00ff547b82 */ /* 0x000e240000000a00 */
[----:B0-----:R-:W-:-:S04]  /*12ed0*/  IMAD.WIDE.U32 R84, R77, 0x10, R84 ;  /* 0x000000104d547825 */ /* 0x001fc800078e0054 */
[----:B------:R-:W-:Y:S01]  /*12ee0*/  VIADD R77, R77, 0x80 ;  /* 0x000000804d4d7836 */ /* 0x000fe20000000000 */
[----:B------:R3:W-:Y:S06]  /*12ef0*/  STG.E.128 desc[UR12][R84.64], R48 ;  /* 0x0000003054007986 */ /* 0x0007ec000c101d0c */
.L_x_17236:
[----:B------:R-:W-:Y:S05]  /*12f00*/  BSYNC.RECONVERGENT B0 ;  /* 0x0000000000007941 */ /* 0x000fea0003800200 */
.L_x_17235:
[----:B------:R-:W-:Y:S04]  /*12f10*/  BSSY.RECONVERGENT B0, `(.L_x_17237) ;  /* 0x000001a000007945 */ /* 0x000fe80003800200 */
[----:B------:R-:W-:Y:S05]  /*12f20*/  @!P2 BRA `(.L_x_17238) ;  /* 0x000000000060a947 */ /* 0x000fea0003800000 */
[--C-:B0123--:R-:W-:Y:S01]  /*12f30*/  FADD.FTZ R51, R40, -R69.reuse ;  /* 0x8000004528337221 */ /* 0x10ffe20000010000 */
[----:B------:R-:W-:Y:S02]  /*12f40*/  HADD2.F32 R49, -RZ, R78.H0_H0 ;  /* 0x2000004eff317230 */ /* 0x000fe40000004100 */
[--C-:B------:R-:W-:Y:S01]  /*12f50*/  FADD.FTZ R67, R42, -R69.reuse ;  /* 0x800000452a437221 */ /* 0x100fe20000010000 */
[----:B------:R-:W-:Y:S02]  /*12f60*/  HADD2.F32 R48, -RZ, R12.H0_H0 ;  /* 0x2000000cff307230 */ /* 0x000fe40000004100 */
[C---:B------:R-:W-:Y:S01]  /*12f70*/  FMUL.FTZ R51, R76.reuse, R51 ;  /* 0x000000334c337220 */ /* 0x040fe20000410000 */
[----:B------:R-:W-:Y:S02]  /*12f80*/  HADD2.F32 R50, -RZ, R79.H0_H0 ;  /* 0x2000004fff327230 */ /* 0x000fe40000004100 */
        /* <DEDUP_REMOVED lines=18> */
.L_x_17238:
[----:B------:R-:W-:Y:S05]  /*130b0*/  BSYNC.RECONVERGENT B0 ;  /* 0x0000000000007941 */ /* 0x000fea0003800200 */
.L_x_17237:
        /* <DEDUP_REMOVED lines=17> */
.L_x_17239:
[----:B------:R-:W-:Y:S05]  /*131d0*/  BSYNC.RECONVERGENT B0 ;  /* 0x0000000000007941 */ /* 0x000fea0003800200 */
.L_x_17228:
[----:B------:R-:W-:Y:S02]  /*131e0*/  UIADD3 UR22, UPT, UPT, UR22, UR20, URZ ;  /* 0x0000001416167290 */ /* 0x000fe4000fffe0ff */
[----:B------:R-:W-:Y:S02]  /*131f0*/  UPLOP3.LUT UP1, UPT, UPT, UPT, UP1, 0x40, 0x4 ;  /* 0x000000000004789c */ /* 0x000fe40003f2e810 */
[----:B------:R-:W-:-:S09]  /*13200*/  UISETP.GE.AND UP0, UPT, UR22, UR21, UPT ;  /* 0x000000151600728c */ /* 0x000fd2000bf06270 */
[----:B------:R-:W-:Y:S05]  /*13210*/  BRA.U !UP0, `(.L_x_17240) ;  /* 0xfffffedd08c07547 */ /* 0x000fea000b83ffff */
[----:B------:R-:W-:Y:S05]  /*13220*/  EXIT ;  /* 0x000000000000794d */ /* 0x000fea0003800000 */
.L_x_17241:
        /* <DEDUP_REMOVED lines=13> */
.L_x_20869:


//--------------------- .text._ZN10layer_norm13ln_fwd_kernelINS_13Kernel_traitsI6__halfffffjLj3072ELj1ELj1ELj4ELj16ENS_18Kernel_traits_baseILj3072ES2_ffffjLj128EEEEELb1ELb0ELb1ELb1EEEvNS_9FwdParamsE --------------------------
	.section	.text._ZN10layer_norm13ln_fwd_kernelINS_13Kernel_traitsI6__halfffffjLj3072ELj1ELj1ELj4ELj16ENS_18Kernel_traits_baseILj3072ES2_ffffjLj128EEEEELb1ELb0ELb1ELb1EEEvNS_9FwdParamsE,"ax",@progbits
	.align	128
        .global         _ZN10layer_norm13ln_fwd_kernelINS_13Kernel_traitsI6__halfffffjLj3072ELj1ELj1ELj4ELj16ENS_18Kernel_traits_baseILj3072ES2_ffffjLj128EEEEELb1ELb0ELb1ELb1EEEvNS_9FwdParamsE
        .type           _ZN10layer_norm13ln_fwd_kernelINS_13Kernel_traitsI6__halfffffjLj3072ELj1ELj1ELj4ELj16ENS_18Kernel_traits_baseILj3072ES2_ffffjLj128EEEEELb1ELb0ELb1ELb1EEEvNS_9FwdParamsE,@function
        .size           _ZN10layer_norm13ln_fwd_kernelINS_13Kernel_traitsI6__halfffffjLj3072ELj1ELj1ELj4ELj16ENS_18Kernel_traits_baseILj3072ES2_ffffjLj128EEEEELb1ELb0ELb1ELb1EEEvNS_9FwdParamsE,(.L_x_20870 - _ZN10layer_norm13ln_fwd_kernelINS_13Kernel_traitsI6__halfffffjLj3072ELj1ELj1ELj4ELj16ENS_18Kernel_traits_baseILj3072ES2_ffffjLj128EEEEELb1ELb0ELb1ELb1EEEvNS_9FwdParamsE)
        .other          _ZN10layer_norm13ln_fwd_kernelINS_13Kernel_traitsI6__halfffffjLj3072ELj1ELj1ELj4ELj16ENS_18Kernel_traits_baseILj3072ES2_ffffjLj128EEEEELb1ELb0ELb1ELb1EEEvNS_9FwdParamsE,@"STO_CUDA_ENTRY STV_DEFAULT"
_ZN10layer_norm13ln_fwd_kernelINS_13Kernel_traitsI6__halfffffjLj3072ELj1ELj1ELj4ELj16ENS_18Kernel_traits_baseILj3072ES2_ffffjLj128EEEEELb1ELb0ELb1ELb1EEEvNS_9FwdParamsE:
.text._ZN10layer_norm13ln_fwd_kernelINS_13Kernel_traitsI6__halfffffjLj3072ELj1ELj1ELj4ELj16ENS_18Kernel_traits_baseILj3072ES2_ffffjLj128EEEEELb1ELb0ELb1ELb1EEEvNS_9FwdParamsE:
        /* <DEDUP_REMOVED lines=12> */
[----:B----4-:R-:W3:Y:S01]  /*00c0*/  @P1 LDG.E.64 R18, desc[UR12][R18.64] ;  /* 0x0000000c12121981 */ /* 0x010ee2000c1e1b00 */
[----:B------:R-:W4:Y:S03]  /*00d0*/  S2UR UR7, SR_CTAID.X ;  /* 0x00000000000779c3 */ /* 0x000f260000002500 */
[----:B--2---:R-:W2:Y:S01]  /*00e0*/  @P1 LDG.E.64 R20, desc[UR12][R4.64] ;  /* 0x0000000c04141981 */ /* 0x004ea2000c1e1b00 */
[----:B0-----:R-:W-:Y:S01]  /*00f0*/  ISETP.NE.U32.AND P0, PT, RZ, UR4, PT ;  /* 0x00000004ff007c0c */ /* 0x001fe2000bf05070 */
[----:B------:R-:W4:Y:S03]  /*0100*/  LDCU UR4, c[0x0][0x384] ;  /* 0x00007080ff0477ac */ /* 0x000f260008000800 */
[----:B------:R-:W2:Y:S01]  /*0110*/  @P1 LDC R37, c[0x0][0x460] ;  /* 0x00011800ff251b82 */ /* 0x000ea20000000800 */
[----:B------:R-:W-:-:S13]  /*0120*/  ISETP.NE.AND.EX P0, PT, RZ, UR5, PT, P0 ;  /* 0x00000005ff007c0c */ /* 0x000fda000bf05300 */
[----:B------:R-:W0:Y:S01]  /*0130*/  @P0 LDC.64 R34, c[0x0][0x438] ;  /* 0x00010e00ff220b82 */ /* 0x000e220000000a00 */
[----:B-1----:R-:W-:-:S05]  /*0140*/  IMAD.WIDE.U32 R22, R45, 0x8, R22 ;  /* 0x000000082d167825 */ /* 0x002fca00078e0016 */
[----:B------:R1:W5:Y:S04]  /*0150*/  LDG.E.64 R16, desc[UR12][R22.64] ;  /* 0x0000000c16107981 */ /* 0x000368000c1e1b00 */
[----:B------:R1:W5:Y:S04]  /*0160*/  LDG.E.64 R14, desc[UR12][R22.64+0x400] ;  /* 0x0004000c160e7981 */ /* 0x000368000c1e1b00 */
[----:B------:R1:W5:Y:S04]  /*0170*/  LDG.E.64 R12, desc[UR12][R22.64+0x800] ;  /* 0x0008000c160c7981 */ /* 0x000368000c1e1b00 */
[----:B------:R1:W5:Y:S04]  /*0180*/  LDG.E.64 R10, desc[UR12][R22.64+0xc00] ;  /* 0x000c000c160a7981 */ /* 0x000368000c1e1b00 */
[----:B------:R1:W5:Y:S01]  /*0190*/  LDG.E.64 R8, desc[UR12][R22.64+0x1000] ;  /* 0x0010000c16087981 */ /* 0x000362000c1e1b00 */
[----:B0-----:R-:W-:-:S03]  /*01a0*/  @P0 IMAD.WIDE.U32 R34, R45, 0x8, R34 ;  /* 0x000000082d220825 */ /* 0x001fc600078e0022 */
[----:B------:R1:W5:Y:S04]  /*01b0*/  LDG.E.64 R6, desc[UR12][R22.64+0x1400] ;  /* 0x0014000c16067981 */ /* 0x000368000c1e1b00 */
[----:B------:R1:W5:Y:S04]  /*01c0*/  @P0 LDG.E.64 R2, desc[UR12][R34.64] ;  /* 0x0000000c22020981 */ /* 0x000368000c1e1b00 */
[----:B------:R1:W5:Y:S04]  /*01d0*/  @P0 LDG.E.64 R24, desc[UR12][R34.64+0x400] ;  /* 0x0004000c22180981 */ /* 0x000368000c1e1b00 */
[----:B------:R1:W5:Y:S04]  /*01e0*/  @P0 LDG.E.64 R26, desc[UR12][R34.64+0x800] ;  /* 0x0008000c221a0981 */ /* 0x000368000c1e1b00 */
[----:B------:R1:W5:Y:S04]  /*01f0*/  @P0 LDG.E.64 R28, desc[UR12][R34.64+0xc00] ;  /* 0x000c000c221c0981 */ /* 0x000368000c1e1b00 */
[----:B------:R1:W5:Y:S04]  /*0200*/  @P0 LDG.E.64 R30, desc[UR12][R34.64+0x1000] ;  /* 0x0010000c221e0981 */ /* 0x000368000c1e1b00 */
[----:B------:R1:W5:Y:S01]  /*0210*/  @P0 LDG.E.64 R32, desc[UR12][R34.64+0x1400] ;  /* 0x0014000c22200981 */ /* 0x000362000c1e1b00 */
[----:B------:R-:W0:Y:S01]  /*0220*/  LDC R0, c[0x0][0x360] ;  /* 0x0000d800ff007b82 */ /* 0x000e220000000800 */
[----:B----4-:R-:W-:-:S06]  /*0230*/  UISETP.GE.AND UP0, UPT, UR7, UR4, UPT ;  /* 0x000000040700728c */ /* 0x010fcc000bf06270 */
[----:B------:R-:W-:Y:S01]  /*0240*/  PLOP3.LUT P3, PT, PT, PT, UP0, 0x80, 0x8 ;  /* 0x000000000008781c */ /* 0x000fe20003f6f008 */
[----:B0-----:R-:W-:Y:S01]  /*0250*/  IMAD R45, R0, UR7, R45 ;  /* 0x00000007002d7c24 */ /* 0x001fe2000f8e022d */
[----:B---3--:R-:W-:Y:S02]  /*0260*/  @P1 R2UR UR14, R18 ;  /* 0x00000000120e12ca */ /* 0x008fe400000e0000 */
[----:B------:R-:W-:Y:S02]  /*0270*/  @P1 R2UR UR15, R19 ;  /* 0x00000000130f12ca */ /* 0x000fe400000e0000 */
[----:B--2---:R-:W-:-:S04]  /*0280*/  @P1 IADD3 R4, P2, PT, R20, R37, RZ ;  /* 0x0000002514041210 */ /* 0x004fc80007f5e0ff */
[----:B------:R-:W-:-:S03]  /*0290*/  @P1 IADD3.X R5, PT, PT, RZ, R21, RZ, P2, !PT ;  /* 0x00000015ff051210 */ /* 0x000fc600017fe4ff */
[----:B-1----:R-:W-:Y:S06]  /*02a0*/  @P3 EXIT ;  /* 0x000000000000394d */ /* 0x002fec0003800000 */
[--C-:B------:R-:W-:Y:S01]  /*02b0*/  SHF.R.U64 R44, R4, 0x2, R5.reuse ;  /* 0x00000002042c7819 */ /* 0x100fe20000001205 */
[----:B------:R-:W-:Y:S01]  /*02c0*/  IMAD.HI.U32 R0, R45, -0x326172a9, RZ ;  /* 0xcd9e8d572d007827 */ /* 0x000fe200078e00ff */
[----:B------:R-:W-:Y:S01]  /*02d0*/  SHF.R.U32.HI R35, RZ, 0x2, R5 ;  /* 0x00000002ff237819 */ /* 0x000fe20000011605 */
[----:B------:R-:W-:Y:S01]  /*02e0*/  UIADD3 UR27, UPT, UPT, UR15, -0x4498517b, URZ ;  /* 0xbb67ae850f1b7890 */ /* 0x000fe2000fffe0ff */
[----:B-----5:R-:W-:Y:S01]  /*02f0*/  MOV R52, R14 ;  /* 0x0000000e00347202 */ /* 0x020fe20000000f00 */
[C---:B------:R-:W-:Y:S01]  /*0300*/  IMAD.HI.U32 R5, R44.reuse, -0x2daee0ad, RZ ;  /* 0xd2511f532c057827 */ /* 0x040fe200078e00ff */
[----:B------:R-:W-:Y:S01]  /*0310*/  LOP3.LUT R0, R35, UR14, R0, 0x96, !PT ;  /* 0x0000000e23007c12 */ /* 0x000fe2000f8e9600 */
[----:B------:R-:W-:Y:S01]  /*0320*/  UIADD3 UR26, UPT, UPT, UR14, -0x61c88647, URZ ;  /* 0x9e3779b90e1a7890 */ /* 0x000fe2000fffe0ff */
[----:B------:R-:W-:Y:S01]  /*0330*/  MOV R64, R8 ;  /* 0x0000000800407202 */ /* 0x000fe20000000f00 */
[----:B------:R-:W-:Y:S01]  /*0340*/  IMAD R21, R44, -0x2daee0ad, RZ ;  /* 0xd2511f532c157824 */ /* 0x000fe200078e02ff */
[----:B------:R-:W-:Y:S01]  /*0350*/  LOP3.LUT R5, R5, UR15, RZ, 0x3c, !PT ;  /* 0x0000000f05057c12 */ /* 0x000fe2000f8e3cff */
[----:B------:R-:W-:Y:S01]  /*0360*/  IMAD.HI.U32 R20, R0, -0x2daee0ad, RZ ;  /* 0xd2511f5300147827 */ /* 0x000fe200078e00ff */
[----:B------:R-:W-:Y:S01]  /*0370*/  UIADD3 UR28, UPT, UPT, UR14, 0x3c6ef372, URZ ;  /* 0x3c6ef3720e1c7890 */ /* 0x000fe2000fffe0ff */
[----:B------:R-:W-:Y:S01]  /*0380*/  @!P0 CS2R R2, SRZ ;  /* 0x0000000000028805 */ /* 0x000fe2000001ff00 */
[----:B------:R-:W-:Y:S01]  /*0390*/  UIADD3 UR29, UPT, UPT, UR15, 0x76cf5d0a, URZ ;  /* 0x76cf5d0a0f1d7890 */ /* 0x000fe2000fffe0ff */
[----:B------:R-:W-:Y:S01]  /*03a0*/  IMAD R19, R45, -0x326172a9, RZ ;  /* 0xcd9e8d572d137824 */ /* 0x000fe200078e02ff */
[----:B------:R-:W-:Y:S01]  /*03b0*/  LOP3.LUT R20, R21, UR27, R20, 0x96, !PT ;  /* 0x0000001b15147c12 */ /* 0x000fe2000f8e9614 */
[C---:B------:R-:W-:Y:S01]  /*03c0*/  IMAD.HI.U32 R18, R5.reuse, -0x326172a9, RZ ;  /* 0xcd9e8d5705127827 */ /* 0x040fe200078e00ff */
[----:B------:R-:W-:Y:S01]  /*03d0*/  UIADD3 UR31, UPT, UPT, UR15, 0x32370b8f, URZ ;  /* 0x32370b8f0f1f7890 */ /* 0x000fe2000fffe0ff */
[----:B------:R-:W-:Y:S01]  /*03e0*/  @!P0 CS2R R24, SRZ ;  /* 0x0000000000188805 */ /* 0x000fe2000001ff00 */
[----:B------:R-:W-:Y:S01]  /*03f0*/  UIADD3 UR30, UPT, UPT, UR14, -0x255992d5, URZ ;  /* 0xdaa66d2b0e1e7890 */ /* 0x000fe2000fffe0ff */
[----:B------:R-:W-:Y:S01]  /*0400*/  IMAD R22, R5, -0x326172a9, RZ ;  /* 0xcd9e8d5705167824 */ /* 0x000fe200078e02ff */
[----:B------:R-:W-:Y:S01]  /*0410*/  LOP3.LUT R18, R19, UR26, R18, 0x96, !PT ;  /* 0x0000001a13127c12 */ /* 0x000fe2000f8e9612 */
[----:B------:R-:W-:Y:S01]  /*0420*/  IMAD.HI.U32 R5, R20, -0x326172a9, RZ ;  /* 0xcd9e8d5714057827 */ /* 0x000fe200078e00ff */
[----:B------:R-:W-:Y:S01]  /*0430*/  UIADD3 UR32, UPT, UPT, UR14, 0x78dde6e4, URZ ;  /* 0x78dde6e40e207890 */ /* 0x000fe2000fffe0ff */
[----:B------:R-:W-:Y:S01]  /*0440*/  SHF.R.U64 R72, R2, 0x10, R3 ;  /* 0x0000001002487819 */ /* 0x000fe20000001203 */
[----:B------:R-:W-:Y:S01]  /*0450*/  UIADD3 UR33, UPT, UPT, UR15, -0x126145ec, URZ ;  /* 0xed9eba140f217890 */ /* 0x000fe2000fffe0ff */
[----:B------:R-:W-:Y:S01]  /*0460*/  IMAD R19, R0, -0x2daee0ad, RZ ;  /* 0xd2511f5300137824 */ /* 0x000fe200078e02ff */
[----:B------:R-:W-:Y:S01]  /*0470*/  LOP3.LUT R5, R22, UR28, R5, 0x96, !PT ;  /* 0x0000001c16057c12 */ /* 0x000fe2000f8e9605 */
[----:B------:R-:W-:Y:S01]  /*0480*/  IMAD.HI.U32 R0, R18, -0x2daee0ad, RZ ;  /* 0xd2511f5312007827 */ /* 0x000fe200078e00ff */
[----:B------:R-:W-:Y:S01]  /*0490*/  UIADD3 UR35, UPT, UPT, UR15, -0x56f99767, URZ ;  /* 0xa90668990f237890 */ /* 0x000fe2000fffe0ff */
[----:B------:R-:W-:Y:S01]  /*04a0*/  SHF.R.U64 R70, R6, 0x10, R7 ;  /* 0x0000001006467819 */ /* 0x000fe20000001207 */
[----:B------:R-:W-:Y:S01]  /*04b0*/  UIADD3 UR34, UPT, UPT, UR14, 0x1715609d, URZ ;  /* 0x1715609d0e227890 */ /* 0x000fe2000fffe0ff */
[----:B------:R-:W-:Y:S01]  /*04c0*/  IMAD R22, R18, -0x2daee0ad, RZ ;  /* 0xd2511f5312167824 */ /* 0x000fe200078e02ff */
[----:B------:R-:W-:Y:S01]  /*04d0*/  LOP3.LUT R0, R19, UR29, R0, 0x96, !PT ;  /* 0x0000001d13007c12 */ /* 0x000fe2000f8e9600 */
[C---:B------:R-:W-:Y:S01]  /*04e0*/  IMAD.HI.U32 R21, R5.reuse, -0x2daee0ad, RZ ;  /* 0xd2511f5305157827 */ /* 0x040fe200078e00ff */
[----:B------:R-:W-:Y:S01]  /*04f0*/  UIADD3 UR36, UPT, UPT, UR14, -0x4ab325aa, URZ ;  /* 0xb54cda560e247890 */ /* 0x000fe2000fffe0ff */
[----:B------:R-:W-:Y:S01]  /*0500*/  @!P0 CS2R R26, SRZ ;  /* 0x00000000001a8805 */ /* 0x000fe2000001ff00 */
[----:B------:R-:W-:Y:S01]  /*0510*/  UIADD3 UR37, UPT, UPT, UR15, 0x646e171e, URZ ;  /* 0x646e171e0f257890 */ /* 0x000fe2000fffe0ff */
[----:B------:R-:W-:Y:S01]  /*0520*/  IMAD R19, R20, -0x326172a9, RZ ;  /* 0xcd9e8d5714137824 */ /* 0x000fe200078e02ff */
[----:B------:R-:W-:Y:S01]  /*0530*/  LOP3.LUT R21, R22, UR31, R21, 0x96, !PT ;  /* 0x0000001f16157c12 */ /* 0x000fe2000f8e9615 */
[C---:B------:R-:W-:Y:S01]  /*0540*/  IMAD.HI.U32 R18, R0.reuse, -0x326172a9, RZ ;  /* 0xcd9e8d5700127827 */ /* 0x040fe200078e00ff */
[----:B------:R-:W-:Y:S01]  /*0550*/  UIADD3 UR39, UPT, UPT, UR15, 0x1fd5c5a3, URZ ;  /* 0x1fd5c5a30f277890 */ /* 0x000fe2000fffe0ff */
[----:B------:R-:W-:Y:S01]  /*0560*/  @!P0 CS2R R28, SRZ ;  /* 0x00000000001c8805 */ /* 0x000fe2000001ff00 */
[----:B------:R-:W-:Y:S01]  /*0570*/  UIADD3 UR38, UPT, UPT, UR14, 0x5384540f, URZ ;  /* 0x5384540f0e267890 */ /* 0x000fe2000fffe0ff */
[----:B------:R-:W-:Y:S01]  /*0580*/  IMAD R20, R5, -0x2daee0ad, RZ ;  /* 0xd2511f5305147824 */ /* 0x000fe200078e02ff */
[----:B------:R-:W-:Y:S01]  /*0590*/  LOP3.LUT R18, R19, UR30, R18, 0x96, !PT ;  /* 0x0000001e13127c12 */ /* 0x000fe2000f8e9612 */
[----:B------:R-:W-:Y:S01]  /*05a0*/  IMAD R19, R0, -0x326172a9, RZ ;  /* 0xcd9e8d5700137824 */ /* 0x000fe200078e02ff */
[----:B------:R-:W-:Y:S01]  /*05b0*/  UIADD3 UR40, UPT, UPT, UR14, -0xe443238, URZ ;  /* 0xf1bbcdc80e287890 */ /* 0x000fe2000fffe0ff */
[----:B------:R-:W-:Y:S01]  /*05c0*/  IMAD.HI.U32 R0, R21, -0x326172a9, RZ ;  /* 0xcd9e8d5715007827 */ /* 0x000fe200078e00ff */
[----:B------:R-:W-:Y:S01]  /*05d0*/  UIADD3 UR41, UPT, UPT, UR15, -0x24c28bd8, URZ ;  /* 0xdb3d74280f297890 */ /* 0x000fe2000fffe0ff */
[----:B------:R-:W-:Y:S01]  /*05e0*/  SHF.R.U64 R74, R24, 0x10, R25 ;  /* 0x00000010184a7819 */ /* 0x000fe20000001219 */
        /* <DEDUP_REMOVED lines=8> */
[----:B------:R-:W-:Y:S01]  /*0670*/  SHF.R.U64 R76, R26, 0x10, R27 ;  /* 0x000000101a4c7819 */ /* 0x000fe2000000121b */
[----:B------:R-:W-:Y:S01]  /*0680*/  IMAD.HI.U32 R19, R0, -0x2daee0ad, RZ ;  /* 0xd2511f5300137827 */ /* 0x000fe200078e00ff */
[----:B------:R-:W-:Y:S01]  /*0690*/  SHF.R.U64 R78, R28, 0x10, R29 ;  /* 0x000000101c4e7819 */ /* 0x000fe2000000121d */
[----:B------:R-:W-:Y:S01]  /*06a0*/  UIADD3 UR42, UPT, UPT, UR14, -0x700cb87f, URZ ;  /* 0x8ff347810e2a7890 */ /* 0x000fe2000fffe0ff */
[----:B------:R-:W-:Y:S01]  /*06b0*/  SHF.R.U64 R53, R14, 0x10, R15 ;  /* 0x000000100e357819 */ /* 0x000fe2000000120f */
[C---:B------:R-:W-:Y:S01]  /*06c0*/  IMAD.HI.U32 R18, R5.reuse, -0x326172a9, RZ ;  /* 0xcd9e8d5705127827 */ /* 0x040fe200078e00ff */
[----:B------:R-:W-:Y:S01]  /*06d0*/  LOP3.LUT R19, R20, UR35, R19, 0x96, !PT ;  /* 0x0000002314137c12 */ /* 0x000fe2000f8e9613 */
[----:B------:R-:W0:Y:S01]  /*06e0*/  LDCU UR23, c[0x0][0x404] ;  /* 0x00008080ff1777ac */ /* 0x000e220008000800 */
[----:B------:R-:W-:Y:S01]  /*06f0*/  SHF.R.U64 R55, R12, 0x10, R13 ;  /* 0x000000100c377819 */ /* 0x000fe2000000120d */
[----:B------:R-:W-:Y:S01]  /*0700*/  IMAD R20, R5, -0x326172a9, RZ ;  /* 0xcd9e8d5705147824 */ /* 0x000fe200078e02ff */
[----:B------:R-:W-:Y:S01]  /*0710*/  LOP3.LUT R18, R21, UR34, R18, 0x96, !PT ;  /* 0x0000002215127c12 */ /* 0x000fe2000f8e9612 */
[----:B------:R-:W-:Y:S01]  /*0720*/  IMAD.HI.U32 R5, R19, -0x326172a9, RZ ;  /* 0xcd9e8d5713057827 */ /* 0x000fe200078e00ff */
[----:B------:R-:W-:Y:S01]  /*0730*/  SHF.R.U64 R62, R10, 0x10, R11 ;  /* 0x000000100a3e7819 */ /* 0x000fe2000000120b */
[----:B------:R-:W1:Y:S01]  /*0740*/  LDCU UR22, c[0x0][0x388] ;  /* 0x00007100ff1677ac */ /* 0x000e620008000800 */
[----:B------:R-:W-:Y:S01]  /*0750*/  SHF.R.U64 R66, R8, 0x10, R9 ;  /* 0x0000001008427819 */ /* 0x000fe20000001209 */
[----:B------:R-:W-:Y:S01]  /*0760*/  IMAD R21, R0, -0x2daee0ad, RZ ;  /* 0xd2511f5300157824 */ /* 0x000fe200078e02ff */
[----:B------:R-:W-:Y:S01]  /*0770*/  LOP3.LUT R5, R20, UR36, R5, 0x96, !PT ;  /* 0x0000002414057c12 */ /* 0x000fe2000f8e9605 */
[----:B------:R-:W-:Y:S01]  /*0780*/  IMAD.HI.U32 R0, R18, -0x2daee0ad, RZ ;  /* 0xd2511f5312007827 */ /* 0x000fe200078e00ff */
[--C-:B------:R-:W-:Y:S01]  /*0790*/  SHF.R.U64 R47, R16, 0x10, R17.reuse ;  /* 0x00000010102f7819 */ /* 0x100fe20000001211 */
[----:B------:R-:W2:Y:S01]  /*07a0*/  LDCU.U8 UR24, c[0x0][0x410] ;  /* 0x00008200ff1877ac */ /* 0x000ea20008000000 */
[----:B------:R-:W-:Y:S01]  /*07b0*/  SHF.R.U32.HI R51, RZ, 0x10, R17 ;  /* 0x00000010ff337819 */ /* 0x000fe20000011611 */
[----:B------:R-:W-:Y:S01]  /*07c0*/  IMAD.HI.U32 R20, R5, -0x2daee0ad, RZ ;  /* 0xd2511f5305147827 */ /* 0x000fe200078e00ff */
[----:B------:R-:W-:Y:S01]  /*07d0*/  LOP3.LUT R0, R21, UR37, R0, 0x96, !PT ;  /* 0x0000002515007c12 */ /* 0x000fe2000f8e9600 */
[----:B------:R-:W3:Y:S01]  /*07e0*/  LDCU UR25, c[0x0][0x400] ;  /* 0x00008000ff1977ac */ /* 0x000ee20008000800 */
[----:B------:R-:W-:Y:S01]  /*07f0*/  SHF.R.U32.HI R14, RZ, 0x10, R15 ;  /* 0x00000010ff0e7819 */ /* 0x000fe2000001160f */
[----:B------:R-:W-:Y:S01]  /*0800*/  IMAD R21, R18, -0x2daee0ad, RZ ;  /* 0xd2511f5312157824 */ /* 0x000fe200078e02ff */
[----:B------:R-:W-:Y:S01]  /*0810*/  SHF.R.U32.HI R8, RZ, 0x10, R9 ;  /* 0x00000010ff087819 */ /* 0x000fe20000011609 */
[----:B------:R-:W-:Y:S01]  /*0820*/  IMAD R19, R19, -0x326172a9, RZ ;  /* 0xcd9e8d5713137824 */ /* 0x000fe200078e02ff */
[----:B------:R-:W-:Y:S01]  /*0830*/  SHF.R.U64 R80, R30, 0x10, R31 ;  /* 0x000000101e507819 */ /* 0x000fe2000000121f */
[----:B------:R-:W-:Y:S01]  /*0840*/  IMAD.HI.U32 R18, R0, -0x326172a9, RZ ;  /* 0xcd9e8d5700127827 */ /* 0x000fe200078e00ff */
[----:B------:R-:W-:Y:S01]  /*0850*/  LOP3.LUT R20, R21, UR39, R20, 0x96, !PT ;  /* 0x0000002715147c12 */ /* 0x000fe2000f8e9614 */
[----:B------:R-:W4:Y:S01]  /*0860*/  LDCU.64 UR16, c[0x0][0x408] ;  /* 0x00008100ff1077ac */ /* 0x000f220008000a00 */
[----:B------:R-:W-:Y:S01]  /*0870*/  SHF.R.U64 R82, R32, 0x10, R33 ;  /* 0x0000001020527819 */ /* 0x000fe20000001221 */
[----:B------:R-:W-:Y:S01]  /*0880*/  IMAD R5, R5, -0x2daee0ad, RZ ;  /* 0xd2511f5305057824 */ /* 0x000fe200078e02ff */
[----:B------:R-:W-:Y:S01]  /*0890*/  LOP3.LUT R18, R19, UR38, R18, 0x96, !PT ;  /* 0x0000002613127c12 */ /* 0x000fe2000f8e9612 */
[----:B------:R-:W-:Y:S01]  /*08a0*/  IMAD R19, R0, -0x326172a9, RZ ;  /* 0xcd9e8d5700137824 */ /* 0x000fe200078e02ff */
[----:B------:R-:W-:Y:S01]  /*08b0*/  PRMT R47, R47, 0x5410, R47 ;  /* 0x000054102f2f7816 */ /* 0x000fe2000000002f */
[----:B------:R-:W-:Y:S01]  /*08c0*/  IMAD.HI.U32 R56, R20, -0x326172a9, RZ ;  /* 0xcd9e8d5714387827 */ /* 0x000fe200078e00ff */
[----:B------:R-:W-:Y:S01]  /*08d0*/  PRMT R51, R51, 0x5410, R51 ;  /* 0x0000541033337816 */ /* 0x000fe20000000033 */
[----:B------:R-:W0:Y:S01]  /*08e0*/  LDCU.128 UR8, c[0x0][0x3f0] ;  /* 0x00007e00ff0877ac */ /* 0x000e220008000c00 */
[----:B------:R-:W-:Y:S01]  /*08f0*/  PRMT R53, R53, 0x5410, R14 ;  /* 0x0000541035357816 */ /* 0x000fe2000000000e */
[----:B------:R-:W-:Y:S01]  /*0900*/  IMAD.HI.U32 R48, R18, -0x2daee0ad, RZ ;  /* 0xd2511f5312307827 */ /* 0x000fe200078e00ff */
[----:B------:R-:W-:Y:S01]  /*0910*/  LOP3.LUT R56, R19, UR40, R56, 0x96, !PT ;  /* 0x0000002813387c12 */ /* 0x000fe2000f8e9638 */
[----:B------:R-:W0:Y:S01]  /*0920*/  LDCU.64 UR18, c[0x0][0x3a0] ;  /* 0x00007400ff1277ac */ /* 0x000e220008000a00 */
[----:B------:R-:W-:Y:S01]  /*0930*/  PRMT R66, R66, 0x5410, R8 ;  /* 0x0000541042427816 */ /* 0x000fe20000000008 */
[----:B------:R-:W-:Y:S01]  /*0940*/  IMAD.MOV.U32 R54, RZ, RZ, R12 ;  /* 0x000000ffff367224 */ /* 0x000fe200078e000c */
[----:B------:R-:W-:Y:S01]  /*0950*/  LOP3.LUT R48, R5, UR41, R48, 0x96, !PT ;  /* 0x0000002905307c12 */ /* 0x000fe2000f8e9630 */
[----:B------:R-:W-:Y:S01]  /*0960*/  IMAD R5, R18, -0x2daee0ad, RZ ;  /* 0xd2511f5312057824 */ /* 0x000fe200078e02ff */
[----:B------:R-:W-:Y:S01]  /*0970*/  SHF.R.U32.HI R12, RZ, 0x10, R13 ;  /* 0x00000010ff0c7819 */ /* 0x000fe2000001160d */
[----:B------:R-:W-:Y:S01]  /*0980*/  IMAD.HI.U32 R34, R56, -0x2daee0ad, RZ ;  /* 0xd2511f5338227827 */ /* 0x000fe200078e00ff */
[----:B------:R-:W-:Y:S01]  /*0990*/  LOP3.LUT R57, R4, 0x3, RZ, 0xc0, !PT ;  /* 0x0000000304397812 */ /* 0x000fe200078ec0ff */
[----:B------:R-:W0:Y:S01]  /*09a0*/  LDCU.64 UR20, c[0x0][0x380] ;  /* 0x00007000ff1477ac */ /* 0x000e220008000a00 */
[----:B------:R-:W-:Y:S01]  /*09b0*/  PRMT R55, R55, 0x5410, R12 ;  /* 0x0000541037377816 */ /* 0x000fe2000000000c */
[----:B------:R-:W-:Y:S01]  /*09c0*/  IMAD.MOV.U32 R59, RZ, RZ, R10 ;  /* 0x000000ffff3b7224 */ /* 0x000fe200078e000a */
[----:B------:R-:W-:Y:S01]  /*09d0*/  LOP3.LUT R34, R5, UR43, R34, 0x96, !PT ;  /* 0x0000002b05227c12 */ /* 0x000fe2000f8e9622 */
[----:B------:R-:W-:Y:S01]  /*09e0*/  IMAD.MOV.U32 R5, RZ, RZ, R15 ;  /* 0x000000ffff057224 */ /* 0x000fe200078e000f */
[----:B------:R-:W-:Y:S01]  /*09f0*/  SHF.R.U32.HI R10, RZ, 0x10, R11 ;  /* 0x00000010ff0a7819 */ /* 0x000fe2000001160b */
[----:B------:R-:W-:Y:S01]  /*0a00*/  IMAD.MOV.U32 R68, RZ, RZ, R6 ;  /* 0x000000ffff447224 */ /* 0x000fe200078e0006 */
[----:B------:R-:W-:Y:S01]  /*0a10*/  SHF.R.U32.HI R6, RZ, 0x10, R7 ;  /* 0x00000010ff067819 */ /* 0x000fe20000011607 */
[----:B------:R-:W-:Y:S01]  /*0a20*/  IMAD R19, R20, -0x326172a9, RZ ;  /* 0xcd9e8d5714137824 */ /* 0x000fe200078e02ff */
[----:B------:R-:W-:Y:S01]  /*0a30*/  PRMT R52, R52, 0x5410, R5 ;  /* 0x0000541034347816 */ /* 0x000fe20000000005 */
[----:B------:R-:W-:Y:S01]  /*0a40*/  IMAD.HI.U32 R0, R48, -0x326172a9, RZ ;  /* 0xcd9e8d5730007827 */ /* 0x000fe200078e00ff */
[----:B------:R-:W-:Y:S01]  /*0a50*/  MOV R5, R13 ;  /* 0x0000000d00057202 */ /* 0x000fe20000000f00 */
[----:B------:R-:W-:Y:S01]  /*0a60*/  UPLOP3.LUT UP1, UPT, UPT, UPT, UPT, 0x40, 0x4 ;  /* 0x000000000004789c */ /* 0x000fe20003f2e870 */
[----:B------:R-:W-:Y:S01]  /*0a70*/  PRMT R70, R70, 0x5410, R6 ;  /* 0x0000541046467816 */ /* 0x000fe20000000006 */
[----:B------:R-:W-:Y:S01]  /*0a80*/  IMAD.MOV.U32 R50, RZ, RZ, R16 ;  /* 0x000000ffff327224 */ /* 0x000fe200078e0010 */
[----:B------:R-:W-:Y:S01]  /*0a90*/  PRMT R54, R54, 0x5410, R5 ;  /* 0x0000541036367816 */ /* 0x000fe20000000005 */
[----:B------:R-:W-:Y:S01]  /*0aa0*/  IMAD.MOV.U32 R5, RZ, RZ, R11 ;  /* 0x000000ffff057224 */ /* 0x000fe200078e000b */
[----:B------:R-:W-:Y:S01]  /*0ab0*/  SHF.R.U32.HI R6, RZ, 0x10, R29 ;  /* 0x00000010ff067819 */ /* 0x000fe2000001161d */
[----:B------:R-:W-:Y:S01]  /*0ac0*/  IMAD.MOV.U32 R49, RZ, RZ, R17 ;  /* 0x000000ffff317224 */ /* 0x000fe200078e0011 */
[----:B------:R-:W-:Y:S01]  /*0ad0*/  LOP3.LUT R0, R19, UR42, R0, 0x96, !PT ;  /* 0x0000002a13007c12 */ /* 0x000fe2000f8e9600 */
[----:B------:R-:W-:Y:S01]  /*0ae0*/  IMAD.MOV.U32 R46, RZ, RZ, RZ ;  /* 0x000000ffff2e7224 */ /* 0x000fe200078e00ff */
[----:B------:R-:W-:Y:S01]  /*0af0*/  PRMT R59, R59, 0x5410, R5 ;  /* 0x000054103b3b7816 */ /* 0x000fe20000000005 */
[----:B------:R-:W-:Y:S01]  /*0b00*/  IMAD.MOV.U32 R5, RZ, RZ, R9 ;  /* 0x000000ffff057224 */ /* 0x000fe200078e0009 */
[----:B------:R-:W-:Y:S01]  /*0b10*/  PRMT R78, R78, 0x5410, R6 ;  /* 0x000054104e4e7816 */ /* 0x000fe20000000006 */
[----:B------:R-:W-:Y:S01]  /*0b20*/  IMAD R56, R56, -0x2daee0ad, RZ ;  /* 0xd2511f5338387824 */ /* 0x000fe200078e02ff */
[----:B------:R-:W-:Y:S01]  /*0b30*/  SHF.R.U32.HI R6, RZ, 0x10, R33 ;  /* 0x00000010ff067819 */ /* 0x000fe20000011621 */
[----:B------:R-:W-:Y:S01]  /*0b40*/  IMAD R48, R48, -0x326172a9, RZ ;  /* 0xcd9e8d5730307824 */ /* 0x000fe200078e02ff */
[----:B------:R-:W-:-:S02]  /*0b50*/  PRMT R64, R64, 0x5410, R5 ;  /* 0x0000541040407816 */ /* 0x000fc40000000005 */
[----:B------:R-:W-:Y:S02]  /*0b60*/  MOV R5, R7 ;  /* 0x0000000700057202 */ /* 0x000fe40000000f00 */
[----:B------:R-:W-:Y:S02]  /*0b70*/  PRMT R50, R50, 0x5410, R50 ;  /* 0x0000541032327816 */ /* 0x000fe40000000032 */
[----:B------:R-:W-:Y:S02]  /*0b80*/  PRMT R68, R68, 0x5410, R5 ;  /* 0x0000541044447816 */ /* 0x000fe40000000005 */
[----:B------:R-:W-:Y:S02]  /*0b90*/  SHF.R.U32.HI R5, RZ, 0x10, R3 ;  /* 0x00000010ff057819 */ /* 0x000fe40000011603 */
[----:B------:R-:W-:Y:S02]  /*0ba0*/  PRMT R49, R49, 0x5410, R49 ;  /* 0x0000541031317816 */ /* 0x000fe40000000031 */
[----:B------:R-:W-:-:S02]  /*0bb0*/  PRMT R72, R72, 0x5410, R5 ;  /* 0x0000541048487816 */ /* 0x000fc40000000005 */
[----:B------:R-:W-:Y:S02]  /*0bc0*/  SHF.R.U32.HI R5, RZ, 0x10, R25 ;  /* 0x00000010ff057819 */ /* 0x000fe40000011619 */
[----:B------:R-:W-:Y:S02]  /*0bd0*/  PRMT R62, R62, 0x5410, R10 ;  /* 0x000054103e3e7816 */ /* 0x000fe4000000000a */
[----:B------:R-:W-:Y:S02]  /*0be0*/  PRMT R74, R74, 0x5410, R5 ;  /* 0x000054104a4a7816 */ /* 0x000fe40000000005 */
[----:B------:R-:W-:Y:S02]  /*0bf0*/  SHF.R.U32.HI R5, RZ, 0x10, R27 ;  /* 0x00000010ff057819 */ /* 0x000fe4000001161b */
[----:B------:R-:W-:Y:S02]  /*0c00*/  PRMT R82, R82, 0x5410, R6 ;  /* 0x0000541052527816 */ /* 0x000fe40000000006 */
[----:B------:R-:W-:-:S02]  /*0c10*/  PRMT R76, R76, 0x5410, R5 ;  /* 0x000054104c4c7816 */ /* 0x000fc40000000005 */
[----:B------:R-:W-:-:S04]  /*0c20*/  SHF.R.U32.HI R5, RZ, 0x10, R31 ;  /* 0x00000010ff057819 */ /* 0x000fc8000001161f */
[----:B01234-:R-:W-:-:S07]  /*0c30*/  PRMT R80, R80, 0x5410, R5 ;  /* 0x0000541050507816 */ /* 0x01ffce0000000005 */
.L_x_17450:
[----:B------:R-:W-:-:S06]  /*0c40*/  UIMAD.WIDE UR4, UR7, 0x4, UR8 ;  /* 0x00000004070478a5 */ /* 0x000fcc000f8e0208 */
[----:B0-----:R-:W-:Y:S01]  /*0c50*/  IMAD.U32 R60, RZ, RZ, UR4 ;  /* 0x00000004ff3c7e24 */ /* 0x001fe2000f8e00ff */
[----:B------:R-:W-:-:S05]  /*0c60*/  MOV R61, UR5 ;  /* 0x00000005003d7c02 */ /* 0x000fca0008000f00 */
[----:B------:R-:W2:Y:S01]  /*0c70*/  LDG.E R60, desc[UR12][R60.64] ;  /* 0x0000000c3c3c7981 */ /* 0x000ea2000c1e1900 */
[----:B------:R-:W-:Y:S01]  /*0c80*/  UIMAD.WIDE UR4, UR7, 0x4, UR10 ;  /* 0x00000004070478a5 */ /* 0x000fe2000f8e020a */
[----:B------:R-:W0:Y:S05]  /*0c90*/  S2R R58, SR_TID.X ;  /* 0x00000000003a7919 */ /* 0x000e2a0000002100 */
[----:B-1----:R-:W-:Y:S01]  /*0ca0*/  MOV R11, UR5 ;  /* 0x00000005000b7c02 */ /* 0x002fe20008000f00 */
[----:B------:R-:W-:Y:S01]  /*0cb0*/  IMAD.MOV.U32 R41, RZ, RZ, RZ ;  /* 0x000000ffff297224 */ /* 0x000fe200078e00ff */
[----:B--2---:R-:W-:-:S13]  /*0cc0*/  ISETP.GE.AND P0, PT, R60, 0x1, PT ;  /* 0x000000013c00780c */ /* 0x004fda0003f06270 */
[----:B------:R-:W1:Y:S01]  /*0cd0*/  @P0 LDC.64 R8, c[0x0][0x390] ;  /* 0x0000e400ff080b82 */ /* 0x000e620000000a00 */
[----:B------:R-:W-:-:S04]  /*0ce0*/  @P0 VIADD R10, R60, 0xffffffff ;  /* 0xffffffff3c0a0836 */ /* 0x000fc80000000000 */
[----:B------:R-:W-:Y:S02]  /*0cf0*/  @P0 IMAD R12, R10, UR22, RZ ;  /* 0x000000160a0c0c24 */ /* 0x000fe4000f8e02ff */
[----:B------:R-:W-:-:S03]  /*0d00*/  IMAD.U32 R10, RZ, RZ, UR4 ;  /* 0x00000004ff0a7e24 */ /* 0x000fc6000f8e00ff */
[----:B------:R-:W-:-:S03]  /*0d10*/  @P0 SHF.R.S32.HI R13, RZ, 0x1f, R12 ;  /* 0x0000001fff0d0819 */ /* 0x000fc6000001140c */
[----:B------:R2:W3:Y:S01]  /*0d20*/  LDG.E R10, desc[UR12][R10.64] ;  /* 0x0000000c0a0a7981 */ /* 0x0004e2000c1e1900 */
[----:B------:R-:W-:-:S04]  /*0d30*/  @P0 LEA.HI R13, R13, R12, RZ, 0x2 ;  /* 0x0000000c0d0d0211 */ /* 0x000fc800078f10ff */
[----:B0-----:R-:W-:-:S05]  /*0d40*/  @P0 LEA.HI.SX32 R41, R13, R58, 0x1e ;  /* 0x0000003a0d290211 */ /* 0x001fca00078ff2ff */
[----:B-1----:R-:W-:-:S05]  /*0d50*/  @P0 IMAD.WIDE.U32 R8, R41, 0x10, R8 ;  /* 0x0000001029080825 */ /* 0x002fca00078e0008 */
[----:B------:R0:W5:Y:S01]  /*0d60*/  @P0 LDG.E.128 R4, desc[UR12][R8.64] ;  /* 0x0000000c08040981 */ /* 0x000162000c1e1d00 */
[----:B------:R-:W-:Y:S02]  /*0d70*/  UIMAD UR4, UR7, UR22, URZ ;  /* 0x00000016070472a4 */ /* 0x000fe4000f8e02ff */
[----:B------:R-:W-:Y:S02]  /*0d80*/  UISETP.NE.U32.AND UP0, UPT, UR18, URZ, UPT ;  /* 0x000000ff1200728c */ /* 0x000fe4000bf05070 */
[----:B------:R-:W-:Y:S02]  /*0d90*/  USHF.R.S32.HI UR5, URZ, 0x1f, UR4 ;  /* 0x0000001fff057899 */ /* 0x000fe40008011404 */
[----:B------:R-:W-:Y:S02]  /*0da0*/  UISETP.NE.AND.EX UP0, UPT, UR19, URZ, UPT, UP0 ;  /* 0x000000ff1300728c */ /* 0x000fe4000bf05300 */
[----:B------:R-:W-:-:S06]  /*0db0*/  ULEA.HI UR5, UR5, UR4, URZ, 0x2 ;  /* 0x0000000405057291 */ /* 0x000fcc000f8f10ff */
[----:B--2---:R-:W-:-:S05]  /*0dc0*/  IMAD.U32 R11, RZ, RZ, UR5 ;  /* 0x00000005ff0b7e24 */ /* 0x004fca000f8e00ff */
[----:B------:R-:W-:Y:S02]  /*0dd0*/  LEA.HI.SX32 R40, R11, R58, 0x1e ;  /* 0x0000003a0b287211 */ /* 0x000fe400078ff2ff */
[----:B---3--:R-:W-:Y:S01]  /*0de0*/  R2UR UR6, R10 ;  /* 0x000000000a0672ca */ /* 0x008fe200000e0000 */
[----:B0-----:R-:W-:-:S14]  /*0df0*/  BRA.U !UP0, `(.L_x_17242) ;  /* 0x0000001508387547 */ /* 0x001fdc000b800000 */
[----:B------:R-:W0:Y:S02]  /*0e00*/  LDC.64 R8, c[0x0][0x3a0] ;  /* 0x0000e800ff087b82 */ /* 0x000e240000000a00 */
[----:B0-----:R-:W-:-:S06]  /*0e10*/  IMAD.WIDE.U32 R10, R40, 0x10, R8 ;  /* 0x00000010280a7825 */ /* 0x001fcc00078e0008 */
[----:B------:R-:W5:Y:S01]  /*0e20*/  LDG.E.128 R8, desc[UR12][R10.64] ;  /* 0x0000000c0a087981 */ /* 0x000f62000c1e1d00 */
[----:B------:R-:W-:-:S13]  /*0e30*/  ISETP.GT.AND P1, PT, R60, RZ, PT ;  /* 0x000000ff3c00720c */ /* 0x000fda0003f24270 */
        /* <DEDUP_REMOVED lines=18> */
.L_x_17245:
        /* <DEDUP_REMOVED lines=12> */
.L_x_17246:
        /* <DEDUP_REMOVED lines=42> */
.L_x_17244:
        /* <DEDUP_REMOVED lines=10> */
.L_x_17243:
        /* <DEDUP_REMOVED lines=18> */
.L_x_17249:
        /* <DEDUP_REMOVED lines=12> */
.L_x_17250:
        /* <DEDUP_REMOVED lines=43> */
.L_x_17248:
        /* <DEDUP_REMOVED lines=10> */
.L_x_17247:
        /* <DEDUP_REMOVED lines=18> */
.L_x_17253:
        /* <DEDUP_REMOVED lines=12> */
.L_x_17254:
        /* <DEDUP_REMOVED lines=42> */
.L_x_17252:
        /* <DEDUP_REMOVED lines=10> */
.L_x_17251:
        /* <DEDUP_REMOVED lines=18> */
.L_x_17257:
        /* <DEDUP_REMOVED lines=12> */
.L_x_17258:
        /* <DEDUP_REMOVED lines=39> */
[----:B------:R-:W-:Y:S02]  /*2200*/  HFMA2 R16, -RZ, RZ, 0, 0 ;  /* 0x00000000ff107431 */ /* 0x000fe400000001ff */
[----:B------:R-:W-:Y:S01]  /*2210*/  IMAD.MOV.U32 R48, RZ, RZ, R14 ;  /* 0x000000ffff307224 */ /* 0x000fe200078e000e */
[----:B------:R-:W-:-:S07]  /*2220*/  LOP3.LUT R34, R12, UR43, R21, 0x96, !PT ;  /* 0x0000002b0c227c12 */ /* 0x000fce000f8e9615 */
.L_x_17256:
        /* <DEDUP_REMOVED lines=9> */
[----:B------:R-:W-:Y:S01]  /*22c0*/  PRMT R51, R12, 0x7610, R51 ;  /* 0x000076100c337816 */ /* 0x000fe20000000033 */
[----:B------:R-:W-:Y:S06]  /*22d0*/  BRA `(.L_x_17255) ;  /* 0x0000001000fc7947 */ /* 0x000fec0003800000 */
.L_x_17242:
        /* <DEDUP_REMOVED lines=19> */
.L_x_17261:
        /* <DEDUP_REMOVED lines=12> */
.L_x_17262:
        /* <DEDUP_REMOVED lines=42> */
.L_x_17260:
        /* <DEDUP_REMOVED lines=9> */
.L_x_17259:
        /* <DEDUP_REMOVED lines=15> */
.L_x_17265:
        /* <DEDUP_REMOVED lines=12> */
.L_x_17266:
        /* <DEDUP_REMOVED lines=43> */
.L_x_17264:
        /* <DEDUP_REMOVED lines=9> */
.L_x_17263:
        /* <DEDUP_REMOVED lines=15> */
.L_x_17269:
        /* <DEDUP_REMOVED lines=12> */
.L_x_17270:
        /* <DEDUP_REMOVED lines=43> */
.L_x_17268:
        /* <DEDUP_REMOVED lines=9> */
.L_x_17267:
        /* <DEDUP_REMOVED lines=15> */
.L_x_17272:
        /* <DEDUP_REMOVED lines=12> */
.L_x_17273:
        /* <DEDUP_REMOVED lines=43> */
.L_x_17271:
        /* <DEDUP_REMOVED lines=9> */
.L_x_17255:
[----:B------:R-:W0:Y:S01]  /*36d0*/  LDC.64 R86, c[0x0][0x3a8] ;  /* 0x0000ea00ff567b82 */ /* 0x000e220000000a00 */
[----:B------:R-:W-:Y:S02]  /*36e0*/  VIADD R36, R41, 0x80 ;  /* 0x0000008029247836 */ /* 0x000fe40000000000 */
[----:B0-----:R-:W-:-:S05]  /*36f0*/  IMAD.WIDE.U32 R12, R40, 0x10, R86 ;  /* 0x00000010280c7825 */ /* 0x001fca00078e0056 */
[----:B-----5:R0:W-:Y:S01]  /*3700*/  STG.E.128 desc[UR12][R12.64], R8 ;  /* 0x000000080c007986 */ /* 0x0201e2000c101d0c */
[----:B------:R-:W-:Y:S05]  /*3710*/  @!P0 BRA `(.L_x_17274) ;  /* 0x00000000002c8947 */ /* 0x000fea0003800000 */
[----:B0-----:R-:W0:Y:S01]  /*3720*/  LDC.64 R12, c[0x0][0x3b0] ;  /* 0x0000ec00ff0c7b82 */ /* 0x001e220000000a00 */
[----:B------:R-:W-:Y:S01]  /*3730*/  IMAD.U32 R15, R50, 0x10000, RZ ;  /* 0x00010000320f7824 */ /* 0x000fe200078e00ff */
[----:B------:R-:W-:Y:S02]  /*3740*/  LOP3.LUT R14, R51, 0xffff, RZ, 0xc0, !PT ;  /* 0x0000ffff330e7812 */ /* 0x000fe400078ec0ff */
[----:B------:R-:W-:Y:S02]  /*3750*/  LOP3.LUT R17, R49, 0xff, RZ, 0xc0, !PT ;  /* 0x000000ff31117812 */ /* 0x000fe400078ec0ff */
[----:B------:R-:W-:-:S04]  /*3760*/  LOP3.LUT R15, R15, 0xff0000, RZ, 0xc0, !PT ;  /* 0x00ff00000f0f7812 */ /* 0x000fc800078ec0ff */
[----:B------:R-:W-:Y:S02]  /*3770*/  LEA R14, R14, R15, 0x18 ;  /* 0x0000000f0e0e7211 */ /* 0x000fe400078ec0ff */
[----:B------:R-:W-:-:S03]  /*3780*/  LOP3.LUT R15, R47, 0xff, RZ, 0xc0, !PT ;  /* 0x000000ff2f0f7812 */ /* 0x000fc600078ec0ff */
[----:B------:R-:W-:-:S04]  /*3790*/  IMAD R14, R17, 0x100, R14 ;  /* 0x00000100110e7824 */ /* 0x000fc800078e020e */
[----:B------:R-:W-:Y:S02]  /*37a0*/  IMAD.IADD R15, R14, 0x1, R15 ;  /* 0x000000010e0f7824 */ /* 0x000fe400078e020f */
[----:B0-----:R-:W-:-:S05]  /*37b0*/  IMAD.WIDE.U32 R12, R41, 0x4, R12 ;  /* 0x00000004290c7825 */ /* 0x001fca00078e000c */
[----:B------:R1:W-:Y:S02]  /*37c0*/  STG.E desc[UR12][R12.64], R15 ;  /* 0x0000000f0c007986 */ /* 0x0003e4000c10190c */
.L_x_17274:
[----:B------:R-:W-:Y:S05]  /*37d0*/  @!P0 BRA `(.L_x_17275) ;  /* 0x00000000000c8947 */ /* 0x000fea0003800000 */
[----:B------:R-:W2:Y:S02]  /*37e0*/  LDC.64 R4, c[0x0][0x390] ;  /* 0x0000e400ff047b82 */ /* 0x000ea40000000a00 */
[----:B--2---:R-:W-:-:S06]  /*37f0*/  IMAD.WIDE.U32 R4, R36, 0x10, R4 ;  /* 0x0000001024047825 */ /* 0x004fcc00078e0004 */
[----:B------:R-:W5:Y:S02]  /*3800*/  LDG.E.128 R4, desc[UR12][R4.64] ;  /* 0x0000000c04047981 */ /* 0x000f64000c1e1d00 */
.L_x_17275:
[----:B------:R-:W-:Y:S01]  /*3810*/  IADD3 R37, PT, PT, R40, 0x80, RZ ;  /* 0x0000008028257810 */ /* 0x000fe20007ffe0ff */
[----:B------:R-:W-:Y:S06]  /*3820*/  BRA.U !UP0, `(.L_x_17276) ;  /* 0x00000015083c7547 */ /* 0x000fec000b800000 */
[----:B01----:R-:W0:Y:S02]  /*3830*/  LDC.64 R12, c[0x0][0x3a0] ;  /* 0x0000e800ff0c7b82 */ /* 0x003e240000000a00 */
[----:B0-----:R-:W-:-:S06]  /*3840*/  IMAD.WIDE.U32 R14, R37, 0x10, R12 ;  /* 0x00000010250e7825 */ /* 0x001fcc00078e000c */
[----:B------:R-:W5:Y:S01]  /*3850*/  LDG.E.128 R12, desc[UR12][R14.64] ;  /* 0x0000000c0e0c7981 */ /* 0x000f62000c1e1d00 */
[----:B------:R-:W-:-:S13]  /*3860*/  ISETP.GT.AND P1, PT, R60, RZ, PT ;  /* 0x000000ff3c00720c */ /* 0x000fda0003f24270 */
        /* <DEDUP_REMOVED lines=18> */
.L_x_17279:
        /* <DEDUP_REMOVED lines=12> */
.L_x_17280:
        /* <DEDUP_REMOVED lines=42> */
.L_x_17278:
        /* <DEDUP_REMOVED lines=10> */
.L_x_17277:
        /* <DEDUP_REMOVED lines=18> */
.L_x_17283:
        /* <DEDUP_REMOVED lines=12> */
.L_x_17284:
        /* <DEDUP_REMOVED lines=43> */
.L_x_17282:
        /* <DEDUP_REMOVED lines=10> */
.L_x_17281:
        /* <DEDUP_REMOVED lines=18> */
.L_x_17287:
        /* <DEDUP_REMOVED lines=12> */
.L_x_17288:
        /* <DEDUP_REMOVED lines=42> */
.L_x_17286:
        /* <DEDUP_REMOVED lines=10> */
.L_x_17285:
        /* <DEDUP_REMOVED lines=18> */
.L_x_17291:
        /* <DEDUP_REMOVED lines=12> */
.L_x_17292:
        /* <DEDUP_REMOVED lines=43> */
.L_x_17290:
        /* <DEDUP_REMOVED lines=11> */
.L_x_17276:
[----:B------:R-:W-:Y:S01]  /*4d20*/  IMAD.MOV.U32 R14, RZ, RZ, R16 ;  /* 0x000000ffff0e7224 */ /* 0x000fe200078e0010 */
[----:B01----:R-:W-:Y:S01]  /*4d30*/  MOV R12, RZ ;  /* 0x000000ff000c7202 */ /* 0x003fe20000000f00 */
        /* <DEDUP_REMOVED lines=17> */
.L_x_17295:
        /* <DEDUP_REMOVED lines=12> */
.L_x_17296:
        /* <DEDUP_REMOVED lines=42> */
.L_x_17294:
        /* <DEDUP_REMOVED lines=9> */
.L_x_17293:
        /* <DEDUP_REMOVED lines=15> */
.L_x_17299:
        /* <DEDUP_REMOVED lines=12> */
.L_x_17300:
        /* <DEDUP_REMOVED lines=43> */
.L_x_17298:
        /* <DEDUP_REMOVED lines=9> */
.L_x_17297:
        /* <DEDUP_REMOVED lines=15> */
.L_x_17303:
        /* <DEDUP_REMOVED lines=12> */
.L_x_17304:
        /* <DEDUP_REMOVED lines=43> */
.L_x_17302:
        /* <DEDUP_REMOVED lines=9> */
.L_x_17301:
        /* <DEDUP_REMOVED lines=15> */
.L_x_17306:
        /* <DEDUP_REMOVED lines=12> */
.L_x_17307:
        /* <DEDUP_REMOVED lines=43> */
.L_x_17305:
        /* <DEDUP_REMOVED lines=9> */
.L_x_17289:
[----:B------:R-:W-:-:S05]  /*6110*/  IMAD.WIDE.U32 R16, R37, 0x10, R86 ;  /* 0x0000001025107825 */ /* 0x000fca00078e0056 */
[----:B-----5:R0:W-:Y:S01]  /*6120*/  STG.E.128 desc[UR12][R16.64], R12 ;  /* 0x0000000c10007986 */ /* 0x0201e2000c101d0c */
[----:B------:R-:W-:Y:S05]  /*6130*/  @!P0 BRA `(.L_x_17308) ;  /* 0x00000000002c8947 */ /* 0x000fea0003800000 */
[----:B0-----:R-:W0:Y:S01]  /*6140*/  LDC.64 R16, c[0x0][0x3b0] ;  /* 0x0000ec00ff107b82 */ /* 0x001e220000000a00 */
[----:B------:R-:W-:Y:S02]  /*6150*/  SHF.L.U32 R19, R50, 0x10, RZ ;  /* 0x0000001032137819 */ /* 0x000fe400000006ff */
[----:B------:R-:W-:Y:S02]  /*6160*/  LOP3.LUT R18, R51, 0xffff, RZ, 0xc0, !PT ;  /* 0x0000ffff33127812 */ /* 0x000fe400078ec0ff */
[----:B------:R-:W-:Y:S02]  /*6170*/  LOP3.LUT R19, R19, 0xff0000, RZ, 0xc0, !PT ;  /* 0x00ff000013137812 */ /* 0x000fe400078ec0ff */
[----:B------:R-:W-:-:S03]  /*6180*/  LOP3.LUT R21, R49, 0xff, RZ, 0xc0, !PT ;  /* 0x000000ff31157812 */ /* 0x000fc600078ec0ff */
[----:B------:R-:W-:Y:S01]  /*6190*/  IMAD R18, R18, 0x1000000, R19 ;  /* 0x0100000012127824 */ /* 0x000fe200078e0213 */
[----:B------:R-:W-:-:S03]  /*61a0*/  LOP3.LUT R19, R47, 0xff, RZ, 0xc0, !PT ;  /* 0x000000ff2f137812 */ /* 0x000fc600078ec0ff */
[----:B------:R-:W-:-:S05]  /*61b0*/  IMAD R18, R21, 0x100, R18 ;  /* 0x0000010015127824 */ /* 0x000fca00078e0212 */
[----:B------:R-:W-:Y:S01]  /*61c0*/  IADD3 R19, PT, PT, R18, R19, RZ ;  /* 0x0000001312137210 */ /* 0x000fe20007ffe0ff */
[----:B0-----:R-:W-:-:S05]  /*61d0*/  IMAD.WIDE.U32 R16, R36, 0x4, R16 ;  /* 0x0000000424107825 */ /* 0x001fca00078e0010 */
[----:B------:R1:W-:Y:S02]  /*61e0*/  STG.E desc[UR12][R16.64], R19 ;  /* 0x0000001310007986 */ /* 0x0003e4000c10190c */
.L_x_17308:
[----:B------:R-:W-:Y:S05]  /*61f0*/  @!P0 BRA `(.L_x_17309) ;  /* 0x0000000000108947 */ /* 0x000fea0003800000 */
[----:B------:R-:W2:Y:S01]  /*6200*/  LDC.64 R4, c[0x0][0x390] ;  /* 0x0000e400ff047b82 */ /* 0x000ea20000000a00 */
[----:B------:R-:W-:-:S04]  /*6210*/  VIADD R7, R41, 0x100 ;  /* 0x0000010029077836 */ /* 0x000fc80000000000 */
[----:B--2---:R-:W-:-:S06]  /*6220*/  IMAD.WIDE.U32 R4, R7, 0x10, R4 ;  /* 0x0000001007047825 */ /* 0x004fcc00078e0004 */
[----:B------:R-:W5:Y:S02]  /*6230*/  LDG.E.128 R4, desc[UR12][R4.64] ;  /* 0x0000000c04047981 */ /* 0x000f64000c1e1d00 */
.L_x_17309:
[----:B------:R-:W-:Y:S05]  /*6240*/  BRA.U !UP0, `(.L_x_17310) ;  /* 0x00000015083c7547 */ /* 0x000fea000b800000 */
[----:B01----:R-:W0:Y:S01]  /*6250*/  LDC.64 R16, c[0x0][0x3a0] ;  /* 0x0000e800ff107b82 */ /* 0x003e220000000a00 */
[----:B------:R-:W-:-:S04]  /*6260*/  VIADD R19, R40, 0x100 ;  /* 0x0000010028137836 */ /* 0x000fc80000000000 */
        /* <DEDUP_REMOVED lines=21> */
.L_x_17313:
        /* <DEDUP_REMOVED lines=12> */
.L_x_17314:
        /* <DEDUP_REMOVED lines=42> */
.L_x_17312:
        /* <DEDUP_REMOVED lines=10> */
.L_x_17311:
        /* <DEDUP_REMOVED lines=18> */
.L_x_17317:
        /* <DEDUP_REMOVED lines=12> */
.L_x_17318:
        /* <DEDUP_REMOVED lines=43> */
.L_x_17316:
        /* <DEDUP_REMOVED lines=10> */
.L_x_17315:
        /* <DEDUP_REMOVED lines=18> */
.L_x_17321:
        /* <DEDUP_REMOVED lines=12> */
.L_x_17322:
        /* <DEDUP_REMOVED lines=42> */
.L_x_17320:
        /* <DEDUP_REMOVED lines=10> */
.L_x_17319:
        /* <DEDUP_REMOVED lines=18> */
.L_x_17325:
        /* <DEDUP_REMOVED lines=12> */
.L_x_17326:
        /* <DEDUP_REMOVED lines=42> */
.L_x_17324:
        /* <DEDUP_REMOVED lines=11> */
.L_x_17310:
[----:B------:R-:W-:Y:S01]  /*7740*/  IMAD.MOV.U32 R18, RZ, RZ, R20 ;  /* 0x000000ffff127224 */ /* 0x000fe200078e0014 */
        /* <DEDUP_REMOVED lines=18> */
.L_x_17329:
        /* <DEDUP_REMOVED lines=12> */
.L_x_17330:
        /* <DEDUP_REMOVED lines=42> */
.L_x_17328:
        /* <DEDUP_REMOVED lines=9> */
.L_x_17327:
        /* <DEDUP_REMOVED lines=15> */
.L_x_17333:
        /* <DEDUP_REMOVED lines=12> */
.L_x_17334:
        /* <DEDUP_REMOVED lines=43> */
.L_x_17332:
        /* <DEDUP_REMOVED lines=9> */
.L_x_17331:
        /* <DEDUP_REMOVED lines=15> */
.L_x_17337:
        /* <DEDUP_REMOVED lines=12> */
.L_x_17338:
        /* <DEDUP_REMOVED lines=43> */
.L_x_17336:
        /* <DEDUP_REMOVED lines=9> */
.L_x_17335:
        /* <DEDUP_REMOVED lines=15> */
.L_x_17340:
        /* <DEDUP_REMOVED lines=12> */
.L_x_17341:
        /* <DEDUP_REMOVED lines=43> */
.L_x_17339:
        /* <DEDUP_REMOVED lines=9> */
.L_x_17323:
[----:B------:R-:W-:-:S04]  /*8b30*/  VIADD R21, R40, 0x100 ;  /* 0x0000010028157836 */ /* 0x000fc80000000000 */
[----:B------:R-:W-:-:S05]  /*8b40*/  IMAD.WIDE.U32 R20, R21, 0x10, R86 ;  /* 0x0000001015147825 */ /* 0x000fca00078e0056 */
[----:B-----5:R0:W-:Y:S01]  /*8b50*/  STG.E.128 desc[UR12][R20.64], R16 ;  /* 0x0000001014007986 */ /* 0x0201e2000c101d0c */
[----:B------:R-:W-:Y:S05]  /*8b60*/  @!P0 BRA `(.L_x_17342) ;  /* 0x0000000000308947 */ /* 0x000fea0003800000 */
[----:B0-----:R-:W0:Y:S01]  /*8b70*/  LDC.64 R20, c[0x0][0x3b0] ;  /* 0x0000ec00ff147b82 */ /* 0x001e220000000a00 */
[----:B------:R-:W-:Y:S01]  /*8b80*/  IMAD.U32 R23, R50, 0x10000, RZ ;  /* 0x0001000032177824 */ /* 0x000fe200078e00ff */
[----:B------:R-:W-:Y:S02]  /*8b90*/  LOP3.LUT R22, R51, 0xffff, RZ, 0xc0, !PT ;  /* 0x0000ffff33167812 */ /* 0x000fe400078ec0ff */
[----:B------:R-:W-:Y:S02]  /*8ba0*/  LOP3.LUT R39, R49, 0xff, RZ, 0xc0, !PT ;  /* 0x000000ff31277812 */ /* 0x000fe400078ec0ff */
[----:B------:R-:W-:-:S04]  /*8bb0*/  LOP3.LUT R23, R23, 0xff0000, RZ, 0xc0, !PT ;  /* 0x00ff000017177812 */ /* 0x000fc800078ec0ff */
[----:B------:R-:W-:Y:S01]  /*8bc0*/  LEA R22, R22, R23, 0x18 ;  /* 0x0000001716167211 */ /* 0x000fe200078ec0ff */
[----:B------:R-:W-:-:S04]  /*8bd0*/  VIADD R23, R41, 0x100 ;  /* 0x0000010029177836 */ /* 0x000fc80000000000 */
[----:B------:R-:W-:Y:S01]  /*8be0*/  IMAD R22, R39, 0x100, R22 ;  /* 0x0000010027167824 */ /* 0x000fe200078e0216 */
[----:B------:R-:W-:-:S04]  /*8bf0*/  LOP3.LUT R39, R47, 0xff, RZ, 0xc0, !PT ;  /* 0x000000ff2f277812 */ /* 0x000fc800078ec0ff */
[----:B------:R-:W-:Y:S01]  /*8c00*/  IADD3 R39, PT, PT, R22, R39, RZ ;  /* 0x0000002716277210 */ /* 0x000fe20007ffe0ff */
[----:B0-----:R-:W-:-:S05]  /*8c10*/  IMAD.WIDE.U32 R20, R23, 0x4, R20 ;  /* 0x0000000417147825 */ /* 0x001fca00078e0014 */
[----:B------:R1:W-:Y:S02]  /*8c20*/  STG.E desc[UR12][R20.64], R39 ;  /* 0x0000002714007986 */ /* 0x0003e4000c10190c */
.L_x_17342:
[----:B------:R-:W-:Y:S05]  /*8c30*/  @!P0 BRA `(.L_x_17343) ;  /* 0x0000000000108947 */ /* 0x000fea0003800000 */
[----:B------:R-:W2:Y:S01]  /*8c40*/  LDC.64 R4, c[0x0][0x390] ;  /* 0x0000e400ff047b82 */ /* 0x000ea20000000a00 */
[----:B------:R-:W-:-:S04]  /*8c50*/  VIADD R7, R41, 0x180 ;  /* 0x0000018029077836 */ /* 0x000fc80000000000 */
[----:B--2---:R-:W-:-:S06]  /*8c60*/  IMAD.WIDE.U32 R4, R7, 0x10, R4 ;  /* 0x0000001007047825 */ /* 0x004fcc00078e0004 */
[----:B------:R-:W5:Y:S02]  /*8c70*/  LDG.E.128 R4, desc[UR12][R4.64] ;  /* 0x0000000c04047981 */ /* 0x000f64000c1e1d00 */
.L_x_17343:
        /* <DEDUP_REMOVED lines=24> */
.L_x_17347:
        /* <DEDUP_REMOVED lines=12> */
.L_x_17348:
        /* <DEDUP_REMOVED lines=41> */
[----:B------:R-:W-:-:S07]  /*9150*/  IMAD.MOV.U32 R38, RZ, RZ, R36 ;  /* 0x000000ffff267224 */ /* 0x000fce00078e0024 */
.L_x_17346:
        /* <DEDUP_REMOVED lines=10> */
.L_x_17345:
        /* <DEDUP_REMOVED lines=18> */
.L_x_17351:
        /* <DEDUP_REMOVED lines=12> */
.L_x_17352:
        /* <DEDUP_REMOVED lines=43> */
.L_x_17350:
[----:B------:R-:W-:Y:S01]  /*9690*/  I2FP.F32.U32 R36, R36 ;  /* 0x0000002400247245 */ /* 0x000fe20000201000 */
[----:B-----5:R-:W-:Y:S01]  /*96a0*/  FMUL.FTZ R42, R5, UR17 ;  /* 0x00000011052a7c20 */ /* 0x020fe20008410000 */
[----:B------:R-:W-:-:S03]  /*96b0*/  MOV R39, 0x2f800000 ;  /* 0x2f80000000277802 */ /* 0x000fc60000000f00 */
[----:B------:R-:W-:Y:S02]  /*96c0*/  FMUL.FTZ R42, R42, UR16 ;  /* 0x000000102a2a7c20 */ /* 0x000fe40008410000 */
[----:B------:R-:W-:-:S05]  /*96d0*/  FFMA.FTZ R36, R36, R39, 1.1641532182693481445e-10 ;  /* 0x2f00000024247423 */ /* 0x000fca0000010027 */
[----:B------:R-:W-:-:S04]  /*96e0*/  FSETP.GTU.FTZ.AND P2, PT, R36, UR23, PT ;  /* 0x0000001724007c0b */ /* 0x000fc8000bf5c000 */
[----:B------:R-:W-:Y:S02]  /*96f0*/  FSEL R42, R42, RZ, !P2 ;  /* 0x000000ff2a2a7208 */ /* 0x000fe40005000000 */
[----:B------:R-:W-:-:S03]  /*9700*/  SEL R36, RZ, 0x1, P2 ;  /* 0x00000001ff247807 */ /* 0x000fc60001000000 */
[----:B------:R-:W-:Y:S01]  /*9710*/  FADD.FTZ R21, R21, R42 ;  /* 0x0000002a15157221 */ /* 0x000fe20000010000 */
[----:B------:R-:W-:-:S07]  /*9720*/  PRMT R49, R36, 0x7610, R49 ;  /* 0x0000761024317816 */ /* 0x000fce0000000031 */
.L_x_17349:
        /* <DEDUP_REMOVED lines=18> */
.L_x_17355:
        /* <DEDUP_REMOVED lines=12> */
.L_x_17356:
        /* <DEDUP_REMOVED lines=42> */
.L_x_17354:
        /* <DEDUP_REMOVED lines=10> */
.L_x_17353:
        /* <DEDUP_REMOVED lines=18> */
.L_x_17359:
        /* <DEDUP_REMOVED lines=12> */
.L_x_17360:
        /* <DEDUP_REMOVED lines=42> */
.L_x_17358:
        /* <DEDUP_REMOVED lines=11> */
.L_x_17344:
[----:B------:R-:W-:Y:S01]  /*a180*/  IMAD.MOV.U32 R22, RZ, RZ, R37 ;  /* 0x000000ffff167224 */ /* 0x000fe200078e0025 */
[----:B------:R-:W-:Y:S01]  /*a190*/  MOV R56, R36 ;  /* 0x0000002400387202 */ /* 0x000fe20000000f00 */
[----:B01----:R-:W-:Y:S01]  /*a1a0*/  IMAD.MOV.U32 R20, RZ, RZ, RZ ;  /* 0x000000ffff147224 */ /* 0x003fe200078e00ff */
        /* <DEDUP_REMOVED lines=16> */
.L_x_17363:
        /* <DEDUP_REMOVED lines=12> */
.L_x_17364:
        /* <DEDUP_REMOVED lines=41> */
[----:B------:R-:W-:-:S07]  /*a600*/  IMAD.MOV.U32 R20, RZ, RZ, R36 ;  /* 0x000000ffff147224 */ /* 0x000fce00078e0024 */
.L_x_17362:
        /* <DEDUP_REMOVED lines=9> */
.L_x_17361:
        /* <DEDUP_REMOVED lines=15> */
.L_x_17367:
        /* <DEDUP_REMOVED lines=12> */
.L_x_17368:
        /* <DEDUP_REMOVED lines=43> */
.L_x_17366:
        /* <DEDUP_REMOVED lines=9> */
.L_x_17365:
        /* <DEDUP_REMOVED lines=15> */
.L_x_17371:
        /* <DEDUP_REMOVED lines=12> */
.L_x_17372:
        /* <DEDUP_REMOVED lines=43> */
.L_x_17370:
        /* <DEDUP_REMOVED lines=9> */
.L_x_17369:
        /* <DEDUP_REMOVED lines=15> */
.L_x_17374:
        /* <DEDUP_REMOVED lines=12> */
.L_x_17375:
        /* <DEDUP_REMOVED lines=43> */
.L_x_17373:
        /* <DEDUP_REMOVED lines=9> */
.L_x_17357:
[----:B------:R-:W-:-:S05]  /*b570*/  IADD3 R37, PT, PT, R40, 0x180, RZ ;  /* 0x0000018028257810 */ /* 0x000fca0007ffe0ff */
[----:B------:R-:W-:-:S05]  /*b580*/  IMAD.WIDE.U32 R36, R37, 0x10, R86 ;  /* 0x0000001025247825 */ /* 0x000fca00078e0056 */
[----:B-----5:R0:W-:Y:S01]  /*b590*/  STG.E.128 desc[UR12][R36.64], R20 ;  /* 0x0000001424007986 */ /* 0x0201e2000c101d0c */
[----:B------:R-:W-:Y:S05]  /*b5a0*/  @!P0 BRA `(.L_x_17376) ;  /* 0x0000000000308947 */ /* 0x000fea0003800000 */
[----:B0-----:R-:W0:Y:S01]  /*b5b0*/  LDC.64 R36, c[0x0][0x3b0] ;  /* 0x0000ec00ff247b82 */ /* 0x001e220000000a00 */
[----:B------:R-:W-:Y:S01]  /*b5c0*/  IMAD.U32 R38, R50, 0x10000, RZ ;  /* 0x0001000032267824 */ /* 0x000fe200078e00ff */
[----:B------:R-:W-:Y:S01]  /*b5d0*/  LOP3.LUT R39, R51, 0xffff, RZ, 0xc0, !PT ;  /* 0x0000ffff33277812 */ /* 0x000fe200078ec0ff */
[----:B------:R-:W-:-:S03]  /*b5e0*/  VIADD R43, R41, 0x180 ;  /* 0x00000180292b7836 */ /* 0x000fc60000000000 */
[----:B------:R-:W-:Y:S02]  /*b5f0*/  LOP3.LUT R42, R38, 0xff0000, RZ, 0xc0, !PT ;  /* 0x00ff0000262a7812 */ /* 0x000fe400078ec0ff */
[----:B------:R-:W-:Y:S02]  /*b600*/  LOP3.LUT R38, R49, 0xff, RZ, 0xc0, !PT ;  /* 0x000000ff31267812 */ /* 0x000fe400078ec0ff */
[----:B------:R-:W-:-:S04]  /*b610*/  LEA R39, R39, R42, 0x18 ;  /* 0x0000002a27277211 */ /* 0x000fc800078ec0ff */
[----:B------:R-:W-:Y:S02]  /*b620*/  LEA R38, R38, R39, 0x8 ;  /* 0x0000002726267211 */ /* 0x000fe400078e40ff */
[----:B------:R-:W-:-:S05]  /*b630*/  LOP3.LUT R39, R47, 0xff, RZ, 0xc0, !PT ;  /* 0x000000ff2f277812 */ /* 0x000fca00078ec0ff */
[----:B------:R-:W-:Y:S02]  /*b640*/  IMAD.IADD R39, R38, 0x1, R39 ;  /* 0x0000000126277824 */ /* 0x000fe400078e0227 */
[----:B0-----:R-:W-:-:S05]  /*b650*/  IMAD.WIDE.U32 R36, R43, 0x4, R36 ;  /* 0x000000042b247825 */ /* 0x001fca00078e0024 */
[----:B------:R1:W-:Y:S02]  /*b660*/  STG.E desc[UR12][R36.64], R39 ;  /* 0x0000002724007986 */ /* 0x0003e4000c10190c */
.L_x_17376:
[----:B------:R-:W-:Y:S05]  /*b670*/  @!P0 BRA `(.L_x_17377) ;  /* 0x0000000000108947 */ /* 0x000fea0003800000 */
[----:B------:R-:W2:Y:S01]  /*b680*/  LDC.64 R4, c[0x0][0x390] ;  /* 0x0000e400ff047b82 */ /* 0x000ea20000000a00 */
[----:B------:R-:W-:-:S05]  /*b690*/  IADD3 R7, PT, PT, R41, 0x200, RZ ;  /* 0x0000020029077810 */ /* 0x000fca0007ffe0ff */
[----:B--2---:R-:W-:-:S06]  /*b6a0*/  IMAD.WIDE.U32 R4, R7, 0x10, R4 ;  /* 0x0000001007047825 */ /* 0x004fcc00078e0004 */
[----:B------:R-:W5:Y:S02]  /*b6b0*/  LDG.E.128 R4, desc[UR12][R4.64] ;  /* 0x0000000c04047981 */ /* 0x000f64000c1e1d00 */
.L_x_17377:
        /* <DEDUP_REMOVED lines=24> */
.L_x_17381:
        /* <DEDUP_REMOVED lines=12> */
.L_x_17382:
        /* <DEDUP_REMOVED lines=42> */
.L_x_17380:
        /* <DEDUP_REMOVED lines=10> */
.L_x_17379:
        /* <DEDUP_REMOVED lines=18> */
.L_x_17385:
        /* <DEDUP_REMOVED lines=12> */
.L_x_17386:
        /* <DEDUP_REMOVED lines=42> */
.L_x_17384:
        /* <DEDUP_REMOVED lines=10> */
.L_x_17383:
        /* <DEDUP_REMOVED lines=18> */
.L_x_17389:
        /* <DEDUP_REMOVED lines=12> */
.L_x_17390:
        /* <DEDUP_REMOVED lines=42> */
.L_x_17388:
        /* <DEDUP_REMOVED lines=10> */
.L_x_17387:
        /* <DEDUP_REMOVED lines=18> */
.L_x_17393:
        /* <DEDUP_REMOVED lines=12> */
.L_x_17394:
        /* <DEDUP_REMOVED lines=42> */
.L_x_17392:
        /* <DEDUP_REMOVED lines=11> */
.L_x_17378:
        /* <DEDUP_REMOVED lines=19> */
.L_x_17397:
        /* <DEDUP_REMOVED lines=12> */
.L_x_17398:
        /* <DEDUP_REMOVED lines=42> */
.L_x_17396:
        /* <DEDUP_REMOVED lines=9> */
.L_x_17395:
        /* <DEDUP_REMOVED lines=15> */
.L_x_17401:
        /* <DEDUP_REMOVED lines=12> */
.L_x_17402:
        /* <DEDUP_REMOVED lines=43> */
.L_x_17400:
        /* <DEDUP_REMOVED lines=9> */
.L_x_17399:
        /* <DEDUP_REMOVED lines=15> */
.L_x_17405:
        /* <DEDUP_REMOVED lines=12> */
.L_x_17406:
        /* <DEDUP_REMOVED lines=43> */
.L_x_17404:
        /* <DEDUP_REMOVED lines=9> */
.L_x_17403:
        /* <DEDUP_REMOVED lines=15> */
.L_x_17408:
        /* <DEDUP_REMOVED lines=12> */
.L_x_17409:
        /* <DEDUP_REMOVED lines=43> */
.L_x_17407:
        /* <DEDUP_REMOVED lines=9> */
.L_x_17391:
[----:B------:R-:W-:Y:S01]  /*dfa0*/  VIADD R43, R40, 0x200 ;  /* 0x00000200282b7836 */ /* 0x000fe20000000000 */
[----:B------:R-:W-:-:S03]  /*dfb0*/  IADD3 R61, PT, PT, R41, 0x280, RZ ;  /* 0x00000280293d7810 */ /* 0x000fc60007ffe0ff */
[----:B------:R-:W-:-:S05]  /*dfc0*/  IMAD.WIDE.U32 R42, R43, 0x10, R86 ;  /* 0x000000102b2a7825 */ /* 0x000fca00078e0056 */
[----:B-----5:R0:W-:Y:S01]  /*dfd0*/  STG.E.128 desc[UR12][R42.64], R36 ;  /* 0x000000242a007986 */ /* 0x0201e2000c101d0c */
[----:B------:R-:W-:Y:S05]  /*dfe0*/  @!P0 BRA `(.L_x_17410) ;  /* 0x0000000000308947 */ /* 0x000fea0003800000 */
[----:B------:R-:W1:Y:S01]  /*dff0*/  LDC.64 R88, c[0x0][0x3b0] ;  /* 0x0000ec00ff587b82 */ /* 0x000e620000000a00 */
[----:B0-----:R-:W-:Y:S01]  /*e000*/  IMAD.U32 R43, R50, 0x10000, RZ ;  /* 0x00010000322b7824 */ /* 0x001fe200078e00ff */
[----:B------:R-:W-:Y:S01]  /*e010*/  LOP3.LUT R56, R51, 0xffff, RZ, 0xc0, !PT ;  /* 0x0000ffff33387812 */ /* 0x000fe200078ec0ff */
[----:B------:R-:W-:Y:S01]  /*e020*/  VIADD R41, R41, 0x200 ;  /* 0x0000020029297836 */ /* 0x000fe20000000000 */
[----:B------:R-:W-:Y:S02]  /*e030*/  LOP3.LUT R42, R49, 0xff, RZ, 0xc0, !PT ;  /* 0x000000ff312a7812 */ /* 0x000fe400078ec0ff */
[----:B------:R-:W-:-:S04]  /*e040*/  LOP3.LUT R43, R43, 0xff0000, RZ, 0xc0, !PT ;  /* 0x00ff00002b2b7812 */ /* 0x000fc800078ec0ff */
[----:B------:R-:W-:-:S04]  /*e050*/  LEA R43, R56, R43, 0x18 ;  /* 0x0000002b382b7211 */ /* 0x000fc800078ec0ff */
[----:B------:R-:W-:Y:S02]  /*e060*/  LEA R43, R42, R43, 0x8 ;  /* 0x0000002b2a2b7211 */ /* 0x000fe400078e40ff */
[----:B------:R-:W-:-:S05]  /*e070*/  LOP3.LUT R42, R47, 0xff, RZ, 0xc0, !PT ;  /* 0x000000ff2f2a7812 */ /* 0x000fca00078ec0ff */
[----:B------:R-:W-:Y:S02]  /*e080*/  IMAD.IADD R42, R43, 0x1, R42 ;  /* 0x000000012b2a7824 */ /* 0x000fe400078e022a */
[----:B-1----:R-:W-:-:S05]  /*e090*/  IMAD.WIDE.U32 R88, R41, 0x4, R88 ;  /* 0x0000000429587825 */ /* 0x002fca00078e0058 */
[----:B------:R1:W-:Y:S02]  /*e0a0*/  STG.E desc[UR12][R88.64], R42 ;  /* 0x0000002a58007986 */ /* 0x0003e4000c10190c */
.L_x_17410:
[----:B------:R-:W-:Y:S05]  /*e0b0*/  @!P0 BRA `(.L_x_17411) ;  /* 0x00000000000c8947 */ /* 0x000fea0003800000 */
[----:B------:R-:W2:Y:S02]  /*e0c0*/  LDC.64 R4, c[0x0][0x390] ;  /* 0x0000e400ff047b82 */ /* 0x000ea40000000a00 */
[----:B--2---:R-:W-:-:S06]  /*e0d0*/  IMAD.WIDE.U32 R4, R61, 0x10, R4 ;  /* 0x000000103d047825 */ /* 0x004fcc00078e0004 */
[----:B------:R-:W5:Y:S02]  /*e0e0*/  LDG.E.128 R4, desc[UR12][R4.64] ;  /* 0x0000000c04047981 */ /* 0x000f64000c1e1d00 */
.L_x_17411:
[----:B------:R-:W-:Y:S01]  /*e0f0*/  IADD3 R63, PT, PT, R40, 0x280, RZ ;  /* 0x00000280283f7810 */ /* 0x000fe20007ffe0ff */
[----:B------:R-:W-:Y:S06]  /*e100*/  BRA.U !UP0, `(.L_x_17412) ;  /* 0x00000015083c7547 */ /* 0x000fec000b800000 */
[----:B------:R-:W0:Y:S02]  /*e110*/  LDC.64 R40, c[0x0][0x3a0] ;  /* 0x0000e800ff287b82 */ /* 0x000e240000000a00 */
[----:B01----:R-:W-:-:S06]  /*e120*/  IMAD.WIDE.U32 R42, R63, 0x10, R40 ;  /* 0x000000103f2a7825 */ /* 0x003fcc00078e0028 */
[----:B------:R-:W5:Y:S01]  /*e130*/  LDG.E.128 R40, desc[UR12][R42.64] ;  /* 0x0000000c2a287981 */ /* 0x000f62000c1e1d00 */
[----:B------:R-:W-:-:S13]  /*e140*/  ISETP.GT.AND P1, PT, R60, RZ, PT ;  /* 0x000000ff3c00720c */ /* 0x000fda0003f24270 */
        /* <DEDUP_REMOVED lines=18> */
.L_x_17415:
        /* <DEDUP_REMOVED lines=12> */
.L_x_17416:
        /* <DEDUP_REMOVED lines=43> */
.L_x_17414:
        /* <DEDUP_REMOVED lines=10> */
.L_x_17413:
        /* <DEDUP_REMOVED lines=18> */
.L_x_17419:
        /* <DEDUP_REMOVED lines=12> */
.L_x_17420:
        /* <DEDUP_REMOVED lines=42> */
.L_x_17418:
        /* <DEDUP_REMOVED lines=10> */
.L_x_17417:
        /* <DEDUP_REMOVED lines=18> */
.L_x_17423:
        /* <DEDUP_REMOVED lines=12> */
.L_x_17424:
        /* <DEDUP_REMOVED lines=43> */
.L_x_17422:
        /* <DEDUP_REMOVED lines=10> */
.L_x_17421:
        /* <DEDUP_REMOVED lines=18> */
.L_x_17427:
        /* <DEDUP_REMOVED lines=12> */
.L_x_17428:
        /* <DEDUP_REMOVED lines=42> */
.L_x_17426:
        /* <DEDUP_REMOVED lines=11> */
.L_x_17412:
        /* <DEDUP_REMOVED lines=19> */
.L_x_17431:
        /* <DEDUP_REMOVED lines=12> */
.L_x_17432:
        /* <DEDUP_REMOVED lines=42> */
.L_x_17430:
        /* <DEDUP_REMOVED lines=9> */
.L_x_17429:
        /* <DEDUP_REMOVED lines=15> */
.L_x_17435:
        /* <DEDUP_REMOVED lines=12> */
.L_x_17436:
        /* <DEDUP_REMOVED lines=43> */
.L_x_17434:
        /* <DEDUP_REMOVED lines=9> */
.L_x_17433:
        /* <DEDUP_REMOVED lines=15> */
.L_x_17439:
        /* <DEDUP_REMOVED lines=12> */
.L_x_17440:
        /* <DEDUP_REMOVED lines=43> */
.L_x_17438:
        /* <DEDUP_REMOVED lines=9> */
.L_x_17437:
        /* <DEDUP_REMOVED lines=15> */
.L_x_17442:
        /* <DEDUP_REMOVED lines=12> */
.L_x_17443:
        /* <DEDUP_REMOVED lines=43> */
.L_x_17441:
        /* <DEDUP_REMOVED lines=9> */
.L_x_17425:
[----:B------:R-:W-:Y:S01]  /*109f0*/  FADD.FTZ R60, RZ, R8 ;  /* 0x00000008ff3c7221 */ /* 0x000fe20000010000 */
[----:B------:R-:W-:-:S04]  /*10a00*/  IMAD.WIDE.U32 R86, R63, 0x10, R86 ;  /* 0x000000103f567825 */ /* 0x000fc800078e0056 */
[----:B------:R-:W-:Y:S01]  /*10a10*/  FADD.FTZ R65, R60, R9 ;  /* 0x000000093c417221 */ /* 0x000fe20000010000 */
[----:B-----5:R0:W-:Y:S03]  /*10a20*/  STG.E.128 desc[UR12][R86.64], R40 ;  /* 0x0000002856007986 */ /* 0x0201e6000c101d0c */
        /* <DEDUP_REMOVED lines=23> */
[----:B------:R-:W0:Y:S01]  /*10ba0*/  LDC.64 R86, c[0x0][0x3b0] ;  /* 0x0000ec00ff567b82 */ /* 0x000e220000000a00 */
[----:B------:R-:W-:Y:S02]  /*10bb0*/  SHF.L.U32 R65, R50, 0x10, RZ ;  /* 0x0000001032417819 */ /* 0x000fe400000006ff */
[----:B------:R-:W-:Y:S02]  /*10bc0*/  LOP3.LUT R84, R51, 0xffff, RZ, 0xc0, !PT ;  /* 0x0000ffff33547812 */ /* 0x000fe400078ec0ff */
[----:B------:R-:W-:Y:S02]  /*10bd0*/  LOP3.LUT R65, R65, 0xff0000, RZ, 0xc0, !PT ;  /* 0x00ff000041417812 */ /* 0x000fe400078ec0ff */
[----:B------:R-:W-:Y:S02]  /*10be0*/  LOP3.LUT R60, R49, 0xff, RZ, 0xc0, !PT ;  /* 0x000000ff313c7812 */ /* 0x000fe400078ec0ff */
[----:B------:R-:W-:Y:S01]  /*10bf0*/  LOP3.LUT R63, R47, 0xff, RZ, 0xc0, !PT ;  /* 0x000000ff2f3f7812 */ /* 0x000fe200078ec0ff */
[----:B------:R-:W-:-:S05]  /*10c00*/  IMAD R65, R84, 0x1000000, R65 ;  /* 0x0100000054417824 */ /* 0x000fca00078e0241 */
[----:B------:R-:W-:-:S05]  /*10c10*/  LEA R60, R60, R65, 0x8 ;  /* 0x000000413c3c7211 */ /* 0x000fca00078e40ff */
[----:B------:R-:W-:Y:S02]  /*10c20*/  IMAD.IADD R60, R60, 0x1, R63 ;  /* 0x000000013c3c7824 */ /* 0x000fe400078e023f */
[----:B0-----:R-:W-:-:S05]  /*10c30*/  IMAD.WIDE.U32 R86, R61, 0x4, R86 ;  /* 0x000000043d567825 */ /* 0x001fca00078e0056 */
[----:B------:R0:W-:Y:S02]  /*10c40*/  STG.E desc[UR12][R86.64], R60 ;  /* 0x0000003c56007986 */ /* 0x0001e4000c10190c */
.L_x_17444:
[----:B0-----:R-:W0:Y:S01]  /*10c50*/  SHFL.BFLY PT, R60, R67, 0x1, 0x1f ;  /* 0x0c201f00433c7f89 */ /* 0x001e2200000e0000 */
[----:B------:R-:W-:Y:S01]  /*10c60*/  LOP3.LUT P0, RZ, R58, 0x1f, RZ, 0xc0, !PT ;  /* 0x0000001f3aff7812 */ /* 0x000fe2000780c0ff */
        /* <DEDUP_REMOVED lines=59> */
[----:B------:R-:W-:-:S04]  /*11020*/  LOP3.LUT R63, R58, 0x1f, RZ, 0xc0, !PT ;  /* 0x0000001f3a3f7812 */ /* 0x000fc800078ec0ff */
[----:B------:R-:W0:Y:S01]  /*11030*/  SHFL.BFLY PT, R84, R65, 0x1, 0x1f ;  /* 0x0c201f0041547f89 */ /* 0x000e2200000e0000 */
[----:B------:R-:W-:Y:S02]  /*11040*/  ISETP.GT.U32.AND P1, PT, R63, 0x3, PT ;  /* 0x000000033f00780c */ /* 0x000fe40003f24070 */
[----:B------:R-:W-:Y:S01]  /*11050*/  MOV R63, RZ ;  /* 0x000000ff003f7202 */ /* 0x000fe20000000f00 */
        /* <DEDUP_REMOVED lines=17> */
.L_x_17446:
[----:B------:R-:W-:Y:S05]  /*11170*/  BSYNC.RECONVERGENT B0 ;  /* 0x0000000000007941 */ /* 0x000fea0003800200 */
.L_x_17445:
[----:B------:R-:W-:Y:S01]  /*11180*/  BAR.SYNC.DEFER_BLOCKING 0x0 ;  /* 0x0000000000007b1d */ /* 0x000fe20000010000 */
[----:B0-----:R-:W-:-:S05]  /*11190*/  CS2R R60, SRZ ;  /* 0x00000000003c7805 */ /* 0x001fca000001ff00 */
        /* <DEDUP_REMOVED lines=10> */
.L_x_17448:
[----:B------:R-:W-:Y:S05]  /*11240*/  BSYNC.RECONVERGENT B0 ;  /* 0x0000000000007941 */ /* 0x000fea0003800200 */
.L_x_17447:
[----:B------:R-:W1:Y:S01]  /*11250*/  SHFL.DOWN PT, R88, R63, 0x2, 0x1f ;  /* 0x08401f003f587f89 */ /* 0x000e6200000e0000 */
[----:B------:R-:W-:Y:S01]  /*11260*/  ISETP.NE.AND P0, PT, R58, RZ, PT ;  /* 0x000000ff3a00720c */ /* 0x000fe20003f05270 */
[----:B------:R-:W-:Y:S01]  /*11270*/  UISETP.GE.AND UP0, UPT, UR6, 0x1, UPT ;  /* 0x000000010600788c */ /* 0x000fe2000bf06270 */
        /* <DEDUP_REMOVED lines=31> */
[----:B------:R-:W0:Y:S02]  /*11470*/  @!P0 LDC.64 R86, c[0x0][0x3c0] ;  /* 0x0000f000ff568b82 */ /* 0x000e240000000a00 */
[----:B------:R-:W-:-:S03]  /*11480*/  FMUL.FTZ R71, R71, R84 ;  /* 0x0000005447477220 */ /* 0x000fc60000410000 */
[----:B------:R-:W1:Y:S01]  /*11490*/  SHFL.IDX PT, R63, R63, RZ, 0x1f ;  /* 0x00001fff3f3f7589 */ /* 0x000e6200000e0000 */
[----:B------:R-:W-:Y:S02]  /*114a0*/  FFMA.FTZ R71, R60, R71, R61 ;  /* 0x000000473c477223 */ /* 0x000fe4000001003d */
[----:B------:R-:W2:Y:S03]  /*114b0*/  LDC R61, c[0x0][0x448] ;  /* 0x00011200ff3d7b82 */ /* 0x000ea60000000800 */
[----:B------:R-:W2:Y:S05]  /*114c0*/  SHFL.IDX PT, R60, R71, RZ, 0x1f ;  /* 0x00001fff473c7589 */ /* 0x000eaa00000e0000 */
[----:B------:R-:W3:Y:S01]  /*114d0*/  @!P0 LDC.64 R84, c[0x0][0x3c8] ;  /* 0x0000f200ff548b82 */ /* 0x000ee20000000a00 */
[----:B-1----:R-:W-:-:S05]  /*114e0*/  FMUL.FTZ R65, R63, R63 ;  /* 0x0000003f3f417220 */ /* 0x002fca0000410000 */
[----:B------:R-:W-:Y:S01]  /*114f0*/  FSEL R65, R65, RZ, P1 ;  /* 0x000000ff41417208 */ /* 0x000fe20000800000 */
[----:B--2---:R-:W-:Y:S01]  /*11500*/  FFMA.FTZ R60, R60, UR25, R61 ;  /* 0x000000193c3c7c23 */ /* 0x004fe2000801003d */
[----:B------:R-:W-:-:S03]  /*11510*/  MOV R61, UR7 ;  /* 0x00000007003d7c02 */ /* 0x000fc60008000f00 */
[----:B------:R-:W-:Y:S01]  /*11520*/  FADD.FTZ R60, R60, R65 ;  /* 0x000000413c3c7221 */ /* 0x000fe20000010000 */
[----:B------:R-:W-:Y:S02]  /*11530*/  IMAD.U32 R65, RZ, RZ, UR7 ;  /* 0x00000007ff417e24 */ /* 0x000fe4000f8e00ff */
[----:B---3--:R-:W-:-:S03]  /*11540*/  @!P0 IMAD.WIDE R84, R61, 0x4, R84 ;  /* 0x000000043d548825 */ /* 0x008fc600078e0254 */
[----:B------:R-:W1:Y:S01]  /*11550*/  MUFU.RSQ R60, R60 ;  /* 0x0000003c003c7308 */ /* 0x000e620000001400 */
[----:B0-----:R-:W-:-:S05]  /*11560*/  @!P0 IMAD.WIDE R86, R65, 0x4, R86 ;  /* 0x0000000441568825 */ /* 0x001fca00078e0256 */
[----:B------:R0:W-:Y:S04]  /*11570*/  @!P0 STG.E desc[UR12][R86.64], R63 ;  /* 0x0000003f56008986 */ /* 0x0001e8000c10190c */
[----:B-1----:R0:W-:Y:S01]  /*11580*/  @!P0 STG.E desc[UR12][R84.64], R60 ;  /* 0x0000003c54008986 */ /* 0x0021e2000c10190c */
[----:B------:R-:W-:Y:S05]  /*11590*/  BRA.U !UP0, `(.L_x_17449) ;  /* 0x0000000908447547 */ /* 0x000fea000b800000 */
[----:B0-----:R-:W-:Y:S01]  /*115a0*/  FSEL R84, R63, RZ, !P1 ;  /* 0x000000ff3f547208 */ /* 0x001fe20004800000 */
[----:B------:R-:W-:Y:S01]  /*115b0*/  UIADD3 UR4, UPT, UPT, UR6, -0x1, URZ ;  /* 0xffffffff06047890 */ /* 0x000fe2000fffe0ff */
[----:B------:R-:W-:-:S03]  /*115c0*/  HADD2.F32 R86, -RZ, R74.H1_H1 ;  /* 0x3000004aff567230 */ /* 0x000fc60000004100 */
[C---:B------:R-:W-:Y:S01]  /*115d0*/  FADD.FTZ R79, -R84.reuse, R8 ;  /* 0x00000008544f7221 */ /* 0x040fe20000010100 */
[C---:B------:R-:W-:Y:S01]  /*115e0*/  FADD.FTZ R85, -R84.reuse, R11 ;  /* 0x0000000b54557221 */ /* 0x040fe20000010100 */
[C---:B------:R-:W-:Y:S01]  /*115f0*/  FADD.FTZ R81, -R84.reuse, R9 ;  /* 0x0000000954517221 */ /* 0x040fe20000010100 */
[----:B------:R-:W-:Y:S01]  /*11600*/  FADD.FTZ R65, -R84, R16 ;  /* 0x0000001054417221 */ /* 0x000fe20000010100 */
        /* <DEDUP_REMOVED lines=22> */
[----:B------:R-:W-:Y:S01]  /*11770*/  FMUL.FTZ R16, R60, R85 ;  /* 0x000000553c107220 */ /* 0x000fe20000410000 */
[----:B------:R-:W-:Y:S01]  /*11780*/  USHF.R.S32.HI UR5, URZ, 0x1f, UR4 ;  /* 0x0000001fff057899 */ /* 0x000fe20008011404 */
[----:B------:R-:W0:Y:S01]  /*11790*/  LDC.64 R84, c[0x0][0x428] ;  /* 0x00010a00ff547b82 */ /* 0x000e220000000a00 */
[----:B------:R-:W-:-:S02]  /*117a0*/  HADD2.F32 R13, -RZ, R50.H1_H1 ;  /* 0x30000032ff0d7230 */ /* 0x000fc40000004100 */
[C---:B------:R-:W-:Y:S01]  /*117b0*/  FMUL.FTZ R18, R60.reuse, R81 ;  /* 0x000000513c127220 */ /* 0x040fe20000410000 */
[----:B------:R-:W-:Y:S01]  /*117c0*/  ULEA.HI UR5, UR5, UR4, URZ, 0x2 ;  /* 0x0000000405057291 */ /* 0x000fe2000f8f10ff */
[----:B------:R-:W-:Y:S02]  /*117d0*/  HADD2.F32 R12, -RZ, R2.H0_H0 ;  /* 0x20000002ff0c7230 */ /* 0x000fe40000004100 */
[C---:B------:R-:W-:Y:S01]  /*117e0*/  FMUL.FTZ R83, R60.reuse, R83 ;  /* 0x000000533c537220 */ /* 0x040fe20000410000 */
[----:B------:R-:W-:Y:S02]  /*117f0*/  HADD2.F32 R10, -RZ, R47.H1_H1 ;  /* 0x3000002fff0a7230 */ /* 0x000fe40000004100 */
[----:B------:R-:W-:Y:S01]  /*11800*/  FMUL.FTZ R61, R60, R61 ;  /* 0x0000003d3c3d7220 */ /* 0x000fe20000410000 */
[----:B------:R-:W-:Y:S02]  /*11810*/  HADD2.F32 R14, -RZ, R3.H0_H0 ;  /* 0x20000003ff0e7230 */ /* 0x000fe40000004100 */
[----:B------:R-:W-:Y:S01]  /*11820*/  FFMA.FTZ R12, R87, R13, R12 ;  /* 0x0000000d570c7223 */ /* 0x000fe2000001000c */
[----:B------:R-:W-:-:S02]  /*11830*/  IMAD.U32 R15, RZ, RZ, UR5 ;  /* 0x00000005ff0f7e24 */ /* 0x000fc4000f8e00ff */
[C---:B------:R-:W-:Y:S01]  /*11840*/  FMUL.FTZ R65, R60.reuse, R65 ;  /* 0x000000413c417220 */ /* 0x040fe20000410000 */
[--C-:B------:R-:W-:Y:S02]  /*11850*/  HADD2.F32 R13, -RZ, R72.reuse.H0_H0 ;  /* 0x20000048ff0d7230 */ /* 0x100fe40000004100 */
[----:B------:R-:W-:Y:S01]  /*11860*/  FMUL.FTZ R17, R60, R17 ;  /* 0x000000113c117220 */ /* 0x000fe20000410000 */
[----:B------:R-:W-:Y:S01]  /*11870*/  HADD2.F32 R87, -RZ, R49.H1_H1 ;  /* 0x30000031ff577230 */ /* 0x000fe20000004100 */
[----:B------:R-:W-:Y:S01]  /*11880*/  LEA.HI.SX32 R58, R15, R58, 0x1e ;  /* 0x0000003a0f3a7211 */ /* 0x000fe200078ff2ff */
[----:B------:R-:W-:Y:S02]  /*11890*/  HADD2.F32 R8, -RZ, R51.H1_H1 ;  /* 0x30000033ff087230 */ /* 0x000fe40000004100 */
[----:B------:R-:W-:Y:S01]  /*118a0*/  FFMA.FTZ R13, R18, R10, R13 ;  /* 0x0000000a120d7223 */ /* 0x000fe2000001000d */
[----:B------:R-:W-:Y:S02]  /*118b0*/  HADD2.F32 R15, -RZ, R72.H1_H1 ;  /* 0x30000048ff0f7230 */ /* 0x000fe40000004100 */
[----:B------:R-:W-:Y:S01]  /*118c0*/  FFMA.FTZ R14, R83, R87, R14 ;  /* 0x00000057530e7223 */ /* 0x000fe2000001000e */
[----:B------:R-:W-:-:S02]  /*118d0*/  HADD2.F32 R83, -RZ, R24.H0_H0 ;  /* 0x20000018ff537230 */ /* 0x000fc40000004100 */
[----:B------:R-:W-:Y:S01]  /*118e0*/  FMUL.FTZ R67, R60, R67 ;  /* 0x000000433c437220 */ /* 0x000fe20000410000 */
[----:B------:R-:W-:Y:S02]  /*118f0*/  HADD2.F32 R81, -RZ, R53.H0_H0 ;  /* 0x20000035ff517230 */ /* 0x000fe40000004100 */
[----:B------:R-:W-:Y:S01]  /*11900*/  FFMA.FTZ R15, R16, R8, R15 ;  /* 0x00000008100f7223 */ /* 0x000fe2000001000f */
[----:B0-----:R-:W-:-:S04]  /*11910*/  IMAD.WIDE.U32 R88, R58, 0x10, R84 ;  /* 0x000000103a587825 */ /* 0x001fc800078e0054 */
[C---:B------:R-:W-:Y:S01]  /*11920*/  FMUL.FTZ R16, R60.reuse, R9 ;  /* 0x000000093c107220 */ /* 0x040fe20000410000 */
[C---:B------:R-:W-:Y:S01]  /*11930*/  FMUL.FTZ R9, R60.reuse, R11 ;  /* 0x0000000b3c097220 */ /* 0x040fe20000410000 */
[C---:B------:R-:W-:Y:S01]  /*11940*/  FMUL.FTZ R11, R60.reuse, R63 ;  /* 0x0000003f3c0b7220 */ /* 0x040fe20000410000 */
[----:B------:R-:W-:Y:S01]  /*11950*/  HADD2.F32 R8, -RZ, R52.H0_H0 ;  /* 0x20000034ff087230 */ /* 0x000fe20000004100 */
[----:B------:R0:W-:Y:S01]  /*11960*/  STG.E.128 desc[UR12][R88.64], R12 ;  /* 0x0000000c58007986 */ /* 0x0001e2000c101d0c */
        /* <DEDUP_REMOVED lines=16> */
[----:B------:R-:W-:-:S02]  /*11a70*/  HADD2.F32 R71, -RZ, R52.H1_H1 ;  /* 0x30000034ff477230 */ /* 0x000fc40000004100 */
[--C-:B0-----:R-:W-:Y:S02]  /*11a80*/  HADD2.F32 R15, -RZ, R54.reuse.H1_H1 ;  /* 0x30000036ff0f7230 */ /* 0x101fe40000004100 */
[----:B------:R-:W-:Y:S02]  /*11a90*/  HADD2.F32 R14, -RZ, R27.H0_H0 ;  /* 0x2000001bff0e7230 */ /* 0x000fe40000004100 */
[----:B------:R-:W-:Y:S02]  /*11aa0*/  HADD2.F32 R10, -RZ, R25.H0_H0 ;  /* 0x20000019ff0a7230 */ /* 0x000fe40000004100 */
[----:B------:R-:W-:Y:S02]  /*11ab0*/  HADD2.F32 R60, -RZ, R54.H0_H0 ;  /* 0x20000036ff3c7230 */ /* 0x000fe40000004100 */
[----:B------:R-:W-:Y:S01]  /*11ac0*/  FFMA.FTZ R14, R67, R15, R14 ;  /* 0x0000000f430e7223 */ /* 0x000fe2000001000e */
[----:B------:R-:W-:Y:S02]  /*11ad0*/  HADD2.F32 R42, -RZ, R26.H0_H0 ;  /* 0x2000001aff2a7230 */ /* 0x000fe40000004100 */
[----:B------:R-:W-:Y:S01]  /*11ae0*/  FFMA.FTZ R10, R61, R71, R10 ;  /* 0x000000473d0a7223 */ /* 0x000fe2000001000a */
[----:B------:R-:W-:Y:S01]  /*11af0*/  HADD2.F32 R40, -RZ, R55.H0_H0 ;  /* 0x20000037ff287230 */ /* 0x000fe20000004100 */
[----:B------:R-:W-:Y:S01]  /*11b00*/  IADD3 R71, PT, PT, R58, 0x280, RZ ;  /* 0x000002803a477810 */ /* 0x000fe20007ffe0ff */
[----:B------:R-:W-:-:S02]  /*11b10*/  HADD2.F32 R16, -RZ, R76.H0_H0 ;  /* 0x2000004cff107230 */ /* 0x000fc40000004100 */
[----:B------:R-:W-:Y:S01]  /*11b20*/  FFMA.FTZ R12, R65, R60, R42 ;  /* 0x0000003c410c7223 */ /* 0x000fe2000001002a */
[----:B------:R-:W-:Y:S02]  /*11b30*/  HADD2.F32 R63, -RZ, R53.H1_H1 ;  /* 0x30000035ff3f7230 */ /* 0x000fe40000004100 */
[----:B------:R-:W-:Y:S02]  /*11b40*/  HADD2.F32 R15, -RZ, R55.H1_H1 ;  /* 0x30000037ff0f7230 */ /* 0x000fe40000004100 */
[----:B------:R-:W-:Y:S01]  /*11b50*/  FFMA.FTZ R13, R17, R40, R16 ;  /* 0x00000028110d7223 */ /* 0x000fe20000010010 */
[----:B------:R-:W-:Y:S02]  /*11b60*/  HADD2.F32 R88, -RZ, R76.H1_H1 ;  /* 0x3000004cff587230 */ /* 0x000fe40000004100 */
[----:B------:R-:W-:Y:S01]  /*11b70*/  FFMA.FTZ R11, R11, R63, R86 ;  /* 0x0000003f0b0b7223 */ /* 0x000fe20000010056 */
[----:B------:R-:W-:Y:S02]  /*11b80*/  HADD2.F32 R60, -RZ, R59.H1_H1 ;  /* 0x3000003bff3c7230 */ /* 0x000fe40000004100 */
[----:B------:R-:W-:-:S02]  /*11b90*/  HADD2.F32 R61, -RZ, R29.H0_H0 ;  /* 0x2000001dff3d7230 */ /* 0x000fc40000004100 */
[----:B------:R-:W-:Y:S01]  /*11ba0*/  FFMA.FTZ R15, R19, R15, R88 ;  /* 0x0000000f130f7223 */ /* 0x000fe20000010058 */
[----:B------:R-:W-:Y:S02]  /*11bb0*/  HADD2.F32 R42, -RZ, R62.H1_H1 ;  /* 0x3000003eff2a7230 */ /* 0x000fe40000004100 */
[----:B------:R-:W-:Y:S02]  /*11bc0*/  HADD2.F32 R40, -RZ, R78.H1_H1 ;  /* 0x3000004eff287230 */ /* 0x000fe40000004100 */
[----:B------:R-:W-:Y:S01]  /*11bd0*/  FFMA.FTZ R18, R18, R60, R61 ;  /* 0x0000003c12127223 */ /* 0x000fe2000001003d */
[----:B------:R-:W-:Y:S02]  /*11be0*/  HADD2.F32 R63, -RZ, R59.H0_H0 ;  /* 0x2000003bff3f7230 */ /* 0x000fe40000004100 */
[----:B------:R-:W-:Y:S02]  /*11bf0*/  HADD2.F32 R16, -RZ, R28.H0_H0 ;  /* 0x2000001cff107230 */ /* 0x000fe40000004100 */
[----:B------:R-:W-:Y:S01]  /*11c00*/  FFMA.FTZ R19, R23, R42, R40 ;  /* 0x0000002a17137223 */ /* 0x000fe20000010028 */
[----:B------:R-:W-:-:S02]  /*11c10*/  HADD2.F32 R17, -RZ, R62.H0_H0 ;  /* 0x2000003eff117230 */ /* 0x000fc40000004100 */
[----:B------:R-:W-:Y:S02]  /*11c20*/  HADD2.F32 R86, -RZ, R78.H0_H0 ;  /* 0x2000004eff567230 */ /* 0x000fe40000004100 */
[----:B------:R-:W-:Y:S01]  /*11c30*/  FFMA.FTZ R16, R69, R63, R16 ;  /* 0x0000003f45107223 */ /* 0x000fe20000010010 */
[----:B------:R-:W-:Y:S01]  /*11c40*/  HADD2.F32 R67, -RZ, R64.H0_H0 ;  /* 0x20000040ff437230 */ /* 0x000fe20000004100 */
[----:B------:R-:W-:Y:S01]  /*11c50*/  IADD3 R69, PT, PT, R58, 0x80, RZ ;  /* 0x000000803a457810 */ /* 0x000fe20007ffe0ff */
[----:B------:R-:W-:Y:S02]  /*11c60*/  HADD2.F32 R65, -RZ, R30.H0_H0 ;  /* 0x2000001eff417230 */ /* 0x000fe40000004100 */
[----:B------:R-:W-:Y:S01]  /*11c70*/  FFMA.FTZ R17, R21, R17, R86 ;  /* 0x0000001115117223 */ /* 0x000fe20000010056 */
[----:B------:R-:W-:Y:S02]  /*11c80*/  HADD2.F32 R23, -RZ, R66.H1_H1 ;  /* 0x30000042ff177230 */ /* 0x000fe40000004100 */
[----:B------:R-:W-:-:S02]  /*11c90*/  HADD2.F32 R42, -RZ, R80.H1_H1 ;  /* 0x30000050ff2a7230 */ /* 0x000fc40000004100 */
[----:B------:R-:W-:Y:S01]  /*11ca0*/  FFMA.FTZ R20, R20, R67, R65 ;  /* 0x0000004314147223 */ /* 0x000fe20000010041 */
[----:B------:R-:W-:Y:S01]  /*11cb0*/  HADD2.F32 R40, -RZ, R68.H0_H0 ;  /* 0x20000044ff287230 */ /* 0x000fe20000004100 */
[----:B------:R-:W-:Y:S01]  /*11cc0*/  IADD3 R65, PT, PT, R58, 0x180, RZ ;  /* 0x000001803a417810 */ /* 0x000fe20007ffe0ff */
[----:B------:R-:W-:Y:S02]  /*11cd0*/  HADD2.F32 R61, -RZ, R32.H0_H0 ;  /* 0x20000020ff3d7230 */ /* 0x000fe40000004100 */
[----:B------:R-:W-:Y:S01]  /*11ce0*/  FFMA.FTZ R23, R39, R23, R42 ;  /* 0x0000001727177223 */ /* 0x000fe2000001002a */
[----:B------:R-:W-:Y:S02]  /*11cf0*/  HADD2.F32 R21, -RZ, R66.H0_H0 ;  /* 0x20000042ff157230 */ /* 0x000fe40000004100 */
[----:B------:R-:W-:Y:S02]  /*11d00*/  HADD2.F32 R86, -RZ, R80.H0_H0 ;  /* 0x20000050ff567230 */ /* 0x000fe40000004100 */
[----:B------:R-:W-:Y:S01]  /*11d10*/  FFMA.FTZ R36, R36, R40, R61 ;  /* 0x0000002824247223 */ /* 0x000fe2000001003d */
[----:B------:R-:W-:-:S02]  /*11d20*/  HADD2.F32 R60, -RZ, R64.H1_H1 ;  /* 0x30000040ff3c7230 */ /* 0x000fc40000004100 */
[----:B------:R-:W-:Y:S02]  /*11d30*/  HADD2.F32 R63, -RZ, R31.H0_H0 ;  /* 0x2000001fff3f7230 */ /* 0x000fe40000004100 */
[----:B------:R-:W-:Y:S01]  /*11d40*/  FFMA.FTZ R21, R37, R21, R86 ;  /* 0x0000001525157223 */ /* 0x000fe20000010056 */
[----:B------:R-:W-:Y:S02]  /*11d50*/  VIADD R67, R58, 0x100 ;  /* 0x000001003a437836 */ /* 0x000fe40000000000 */
[----:B------:R-:W-:Y:S02]  /*11d60*/  HADD2.F32 R39, -RZ, R68.H1_H1 ;  /* 0x30000044ff277230 */ /* 0x000fe40000004100 */
[----:B------:R-:W-:Y:S01]  /*11d70*/  FFMA.FTZ R22, R22, R60, R63 ;  /* 0x0000003c16167223 */ /* 0x000fe2000001003f */
[----:B------:R-:W-:Y:S02]  /*11d80*/  HADD2.F32 R61, -RZ, R33.H0_H0 ;  /* 0x20000021ff3d7230 */ /* 0x000fe40000004100 */
[----:B------:R-:W-:-:S02]  /*11d90*/  HADD2.F32 R37, -RZ, R70.H0_H0 ;  /* 0x20000046ff257230 */ /* 0x000fc40000004100 */
[----:B------:R-:W-:Y:S02]  /*11da0*/  HADD2.F32 R60, -RZ, R82.H0_H0 ;  /* 0x20000052ff3c7230 */ /* 0x000fe40000004100 */
[----:B------:R-:W-:Y:S01]  /*11db0*/  FFMA.FTZ R38, R38, R39, R61 ;  /* 0x0000002726267223 */ /* 0x000fe2000001003d */
[----:B------:R-:W-:Y:S02]  /*11dc0*/  HADD2.F32 R40, -RZ, R70.H1_H1 ;  /* 0x30000046ff287230 */ /* 0x000fe40000004100 */
[----:B------:R-:W-:Y:S02]  /*11dd0*/  HADD2.F32 R42, -RZ, R82.H1_H1 ;  /* 0x30000052ff2a7230 */ /* 0x000fe40000004100 */
[----:B------:R-:W-:Y:S01]  /*11de0*/  FFMA.FTZ R37, R41, R37, R60 ;  /* 0x0000002529257223 */ /* 0x000fe2000001003c */
[----:B------:R-:W-:Y:S02]  /*11df0*/  VIADD R63, R58, 0x200 ;  /* 0x000002003a3f7836 */ /* 0x000fe40000000000 */
        /* <DEDUP_REMOVED lines=11> */
.L_x_17449:
[----:B------:R-:W-:Y:S02]  /*11eb0*/  UIADD3 UR7, UPT, UPT, UR7, UR20, URZ ;  /* 0x0000001407077290 */ /* 0x000fe4000fffe0ff */
[----:B------:R-:W-:Y:S02]  /*11ec0*/  UPLOP3.LUT UP1, UPT, UPT, UPT, UP1, 0x40, 0x4 ;  /* 0x000000000004789c */ /* 0x000fe40003f2e810 */
[----:B------:R-:W-:-:S09]  /*11ed0*/  UISETP.GE.AND UP0, UPT, UR7, UR21, UPT ;  /* 0x000000150700728c */ /* 0x000fd2000bf06270 */
[----:B------:R-:W-:Y:S05]  /*11ee0*/  BRA.U !UP0, `(.L_x_17450) ;  /* 0xfffffeed08547547 */ /* 0x000fea000b83ffff */
[----:B------:R-:W-:Y:S05]  /*11ef0*/  EXIT ;  /* 0x000000000000794d */ /* 0x000fea0003800000 */
.L_x_17451:
        /* <DEDUP_REMOVED lines=16> */
.L_x_20870:


//--------------------- .text._ZN10layer_norm13ln_fwd_kernelINS_13Kernel_traitsI6__halfffffjLj3072ELj1ELj1ELj4ELj16ENS_18Kernel_traits_baseILj3072ES2_ffffjLj128EEEEELb1ELb1ELb0ELb0EEEvNS_9FwdParamsE --------------------------
	.section	.text._ZN10layer_norm13ln_fwd_kernelINS_13Kernel_traitsI6__halfffffjLj3072ELj1ELj1ELj4ELj16ENS_18Kernel_traits_baseILj3072ES2_ffffjLj128EEEEELb1ELb1ELb0ELb0EEEvNS_9FwdParamsE,"ax",@progbits
	.align	128
        .global         _ZN10layer_norm13ln_fwd_kernelINS_13Kernel_traitsI6__halfffffjLj3072ELj1ELj1ELj4ELj16ENS_18Kernel_traits_baseILj3072ES2_ffffjLj128EEEEELb1ELb1ELb0ELb0EEEvNS_9FwdParamsE
        .type           _ZN10layer_norm13ln_fwd_kernelINS_13Kernel_traitsI6__halfffffjLj3072ELj1ELj1ELj4ELj16ENS_18Kernel_traits_baseILj3072ES2_ffffjLj128EEEEELb1ELb1ELb0ELb0EEEvNS_9FwdParamsE,@function
        .size           _ZN10layer_norm13ln_fwd_kernelINS_13Kernel_traitsI6__halfffffjLj3072ELj1ELj1ELj4ELj16ENS_18Kernel_traits_baseILj3072ES2_ffffjLj128EEEEELb1ELb1ELb0ELb0EEEvNS_9FwdParamsE,(.L_x_20871 - _ZN10layer_norm13ln_fwd_kernelINS_13Kernel_traitsI6__halfffffjLj3072ELj1ELj1ELj4ELj16ENS_18Kernel_traits_baseILj3072ES2_ffffjLj128EEEEELb1ELb1ELb0ELb0EEEvNS_9FwdParamsE)
        .other          _ZN10layer_norm13ln_fwd_kernelINS_13Kernel_traitsI6__halfffffjLj3072ELj1ELj1ELj4ELj16ENS_18Kernel_traits_baseILj3072ES2_ffffjLj128EEEEELb1ELb1ELb0ELb0EEEvNS_9FwdParamsE,@"STO_CUDA_ENTRY STV_DEFAULT"
_ZN10layer_norm13ln_fwd_kernelINS_13Kernel_traitsI6__halfffffjLj3072ELj1ELj1ELj4ELj16ENS_18Kernel_traits_baseILj3072ES2_ffffjLj128EEEEELb1ELb1ELb0ELb0EEEvNS_9FwdParamsE:
.text._ZN10layer_norm13ln_fwd_kernelINS_13Kernel_traitsI6__halfffffjLj3072ELj1ELj1ELj4ELj16ENS_18Kernel_traits_baseILj3072ES2_ffffjLj128EEEEELb1ELb1ELb0ELb0EEEvNS_9FwdParamsE:
        /* <DEDUP_REMOVED lines=20> */
[----:B------:R-:W-:Y:S01]  /*0140*/  UISETP.NE.AND.EX UP0, UPT, UR5, URZ, UPT, UP0 ;  /* 0x000000ff0500728c */ /* 0x000fe2000bf05300 */
[----:B------:R-:W-:-:S02]  /*0150*/  SHF.R.S32.HI R0, RZ, 0x1f, R13 ;  /* 0x0000001fff007819 */ /* 0x000fc4000001140d */
[--C-:B------:R-:W-:Y:S02]  /*0160*/  LOP3.LUT R48, R8, 0x1f, R49.reuse, 0xf8, !PT ;  /* 0x0000001f08307812 */ /* 0x100fe400078ef831 */
[----:B------:R-:W-:Y:S01]  /*0170*/  LEA.HI R0, R0, R13, RZ, 0x2 ;  /* 0x0000000d00007211 */ /* 0x000fe200078f10ff */
[----:B------:R-:W0:Y:S01]  /*0180*/  LDC R10, c[0x0][0x360] ;  /* 0x0000d800ff0a7b82 */ /* 0x000e220000000800 */
[----:B------:R-:W-:Y:S02]  /*0190*/  LOP3.LUT R46, R49, 0x1f, RZ, 0xc0, !PT ;  /* 0x0000001f312e7812 */ /* 0x000fe400078ec0ff */
[----:B---3--:R-:W-:Y:S01]  /*01a0*/  SHF.R.S32.HI R7, RZ, 0x2, R0 ;  /* 0x00000002ff077819 */ /* 0x008fe20000011400 */
[----:B0-----:R-:W-:Y:S01]  /*01b0*/  IMAD R47, R10, UR10, R49 ;  /* 0x0000000a0a2f7c24 */ /* 0x001fe2000f8e0231 */
[----:B--2---:R-:W-:Y:S02]  /*01c0*/  @P0 R2UR UR8, R2 ;  /* 0x00000000020802ca */ /* 0x004fe400000e0000 */
[----:B------:R-:W-:-:S02]  /*01d0*/  @P0 R2UR UR9, R3 ;  /* 0x00000000030902ca */ /* 0x000fc400000e0000 */
[----:B-1----:R-:W-:Y:S02]  /*01e0*/  @P0 IADD3 R6, P1, PT, R4, R11, RZ ;  /* 0x0000000b04060210 */ /* 0x002fe40007f3e0ff */
[----:B------:R-:W-:-:S03]  /*01f0*/  LOP3.LUT R2, R48, 0x7f, RZ, 0x3c, !PT ;  /* 0x0000007f30027812 */ /* 0x000fc600078e3cff */
[----:B------:R-:W-:Y:S02]  /*0200*/  @P0 IMAD.X R9, RZ, RZ, R5, P1 ;  /* 0x000000ffff090224 */ /* 0x000fe400008e0605 */
        /* <DEDUP_REMOVED lines=34> */
[----:B------:R-:W5:Y:S02]  /*0430*/  @P1 LDG.E.64 R20, desc[UR6][R32.64] ;  /* 0x0000000620141981 */ /* 0x000f64000c1e1b00 */
[----:B------:R-:W0:Y:S01]  /*0440*/  @P2 LDC.64 R56, c[0x0][0x438] ;  /* 0x00010e00ff382b82 */ /* 0x000e220000000a00 */
[----:B-1----:R-:W-:-:S05]  /*0450*/  @P1 IMAD.WIDE.U32 R34, R9, 0x8, R34 ;  /* 0x0000000809221825 */ /* 0x002fca00078e0022 */
[----:B------:R-:W5:Y:S02]  /*0460*/  @P1 LD.E.64 R40, desc[UR6][R34.64] ;  /* 0x0000000622281980 */ /* 0x000f64000c101b00 */
[----:B------:R-:W1:Y:S01]  /*0470*/  @P2 LDC.64 R58, c[0x0][0x3e8] ;  /* 0x0000fa00ff3a2b82 */ /* 0x000e620000000a00 */
[----:B--2---:R-:W-:-:S04]  /*0480*/  @P1 IMAD.WIDE.U32 R50, R9, 0x8, R50 ;  /* 0x0000000809321825 */ /* 0x004fc800078e0032 */
[----:B------:R-:W-:Y:S01]  /*0490*/  @P1 VIADD R9, R9, 0x80 ;  /* 0x0000008009091836 */ /* 0x000fe20000000000 */
[----:B------:R-:W5:Y:S02]  /*04a0*/  @P1 LDG.E.64 R22, desc[UR6][R50.64] ;  /* 0x0000000632161981 */ /* 0x000f64000c1e1b00 */
[----:B------:R-:W2:Y:S01]  /*04b0*/  @P3 LDC.64 R60, c[0x0][0x3d0] ;  /* 0x0000f400ff3c3b82 */ /* 0x000ea20000000a00 */
[----:B---3--:R-:W-:-:S05]  /*04c0*/  @P2 IMAD.WIDE.U32 R54, R9, 0x8, R54 ;  /* 0x0000000809362825 */ /* 0x008fca00078e0036 */
[----:B------:R-:W5:Y:S02]  /*04d0*/  @P2 LDG.E.64 R14, desc[UR6][R54.64] ;  /* 0x00000006360e2981 */ /* 0x000f64000c1e1b00 */
[----:B------:R-:W3:Y:S01]  /*04e0*/  @P3 LDC.64 R62, c[0x0][0x438] ;  /* 0x00010e00ff3e3b82 */ /* 0x000ee20000000a00 */
[----:B0-----:R-:W-:-:S05]  /*04f0*/  @P2 IMAD.WIDE.U32 R56, R9, 0x8, R56 ;  /* 0x0000000809382825 */ /* 0x001fca00078e0038 */
[----:B------:R-:W5:Y:S02]  /*0500*/  @P2 LD.E.64 R38, desc[UR6][R56.64] ;  /* 0x0000000638262980 */ /* 0x000f64000c101b00 */
[----:B------:R-:W0:Y:S01]  /*0510*/  @P3 LDC.64 R64, c[0x0][0x3e8] ;  /* 0x0000fa00ff403b82 */ /* 0x000e220000000a00 */
[----:B-1----:R-:W-:-:S04]  /*0520*/  @P2 IMAD.WIDE.U32 R58, R9, 0x8, R58 ;  /* 0x00000008093a2825 */ /* 0x002fc800078e003a */
[----:B------:R-:W-:Y:S01]  /*0530*/  @P2 VIADD R9, R9, 0x80 ;  /* 0x0000008009092836 */ /* 0x000fe20000000000 */
[----:B------:R-:W5:Y:S02]  /*0540*/  @P2 LDG.E.64 R24, desc[UR6][R58.64] ;  /* 0x000000063a182981 */ /* 0x000f64000c1e1b00 */
[----:B------:R-:W1:Y:S08]  /*0550*/  @P4 LDC.64 R66, c[0x0][0x3d0] ;  /* 0x0000f400ff424b82 */ /* 0x000e700000000a00 */
[----:B------:R-:W4:Y:S08]  /*0560*/  @P4 LDC.64 R70, c[0x0][0x3e8] ;  /* 0x0000fa00ff464b82 */ /* 0x000f300000000a00 */
[----:B------:R-:W4:Y:S01]  /*0570*/  @P4 LDC.64 R68, c[0x0][0x438] ;  /* 0x00010e00ff444b82 */ /* 0x000f220000000a00 */
[----:B--2---:R-:W-:-:S04]  /*0580*/  @P3 IMAD.WIDE.U32 R60, R9, 0x8, R60 ;  /* 0x00000008093c3825 */ /* 0x004fc800078e003c */
[C---:B---3--:R-:W-:Y:S01]  /*0590*/  @P3 IMAD.WIDE.U32 R62, R9.reuse, 0x8, R62 ;  /* 0x00000008093e3825 */ /* 0x048fe200078e003e */
[----:B------:R-:W5:Y:S02]  /*05a0*/  @P3 LDG.E.64 R12, desc[UR6][R60.64] ;  /* 0x000000063c0c3981 */ /* 0x000f64000c1e1b00 */
[----:B------:R-:W2:Y:S01]  /*05b0*/  @P0 LDC.64 R4, c[0x0][0x3d0] ;  /* 0x0000f400ff040b82 */ /* 0x000ea20000000a00 */
[C---:B0-----:R-:W-:Y:S01]  /*05c0*/  @P3 IMAD.WIDE.U32 R64, R9.reuse, 0x8, R64 ;  /* 0x0000000809403825 */ /* 0x041fe200078e0040 */
[----:B------:R-:W-:Y:S01]  /*05d0*/  @P3 IADD3 R9, PT, PT, R9, 0x80, RZ ;  /* 0x0000008009093810 */ /* 0x000fe20007ffe0ff */
[----:B------:R-:W5:Y:S04]  /*05e0*/  @P3 LD.E.64 R36, desc[UR6][R62.64] ;  /* 0x000000063e243980 */ /* 0x000f68000c101b00 */
[C---:B-1----:R-:W-:Y:S01]  /*05f0*/  @P4 IMAD.WIDE.U32 R66, R9.reuse, 0x8, R66 ;  /* 0x0000000809424825 */ /* 0x042fe200078e0042 */
[----:B------:R-:W5:Y:S01]  /*0600*/  @P3 LDG.E.64 R26, desc[UR6][R64.64] ;  /* 0x00000006401a3981 */ /* 0x000f62000c1e1b00 */
[----:B------:R-:W0:Y:S02]  /*0610*/  @P0 LDC.64 R30, c[0x0][0x3e8] ;  /* 0x0000fa00ff1e0b82 */ /* 0x000e240000000a00 */
[C---:B----4-:R-:W-:Y:S01]  /*0620*/  @P4 IMAD.WIDE.U32 R70, R9.reuse, 0x8, R70 ;  /* 0x0000000809464825 */ /* 0x050fe200078e0046 */
[----:B------:R-:W5:Y:S03]  /*0630*/  @P4 LDG.E.64 R10, desc[UR6][R66.64] ;  /* 0x00000006420a4981 */ /* 0x000f66000c1e1b00 */
[----:B------:R-:W-:Y:S01]  /*0640*/  @P4 IMAD.WIDE.U32 R68, R9, 0x8, R68 ;  /* 0x0000000809444825 */ /* 0x000fe200078e0044 */
[----:B------:R-:W5:Y:S01]  /*0650*/  @P4 LDG.E.64 R28, desc[UR6][R70.64] ;  /* 0x00000006461c4981 */ /* 0x000f62000c1e1b00 */
[----:B------:R-:W1:Y:S03]  /*0660*/  @P0 LDC.64 R52, c[0x0][0x438] ;  /* 0x00010e00ff340b82 */ /* 0x000e660000000a00 */
[----:B------:R-:W5:Y:S01]  /*0670*/  @P4 LD.E.64 R2, desc[UR6][R68.64] ;  /* 0x0000000644024980 */ /* 0x000f62000c101b00 */
[----:B--2---:R-:W-:-:S05]  /*0680*/  @P0 IMAD.WIDE.U32 R4, R48, 0x8, R4 ;  /* 0x0000000830040825 */ /* 0x004fca00078e0004 */
[----:B------:R1:W5:Y:S01]  /*0690*/  @P0 LDG.E.64 R16, desc[UR6][R4.64] ;  /* 0x0000000604100981 */ /* 0x000362000c1e1b00 */
[----:B0-----:R-:W-:-:S05]  /*06a0*/  @P0 IMAD.WIDE.U32 R30, R48, 0x8, R30 ;  /* 0x00000008301e0825 */ /* 0x001fca00078e001e */
[----:B------:R0:W5:Y:S01]  /*06b0*/  @P0 LDG.E.64 R18, desc[UR6][R30.64] ;  /* 0x000000061e120981 */ /* 0x000162000c1e1b00 */
[----:B-1----:R-:W-:-:S05]  /*06c0*/  @P0 IMAD.WIDE.U32 R4, R48, 0x8, R52 ;  /* 0x0000000830040825 */ /* 0x002fca00078e0034 */
[----:B------:R0:W5:Y:S01]  /*06d0*/  @P0 LD.E.64 R42, desc[UR6][R4.64] ;  /* 0x00000006042a0980 */ /* 0x000162000c101b00 */
[----:B------:R-:W-:Y:S01]  /*06e0*/  ISETP.GE.U32.AND P0, PT, R45, 0x300, PT ;  /* 0x000003002d00780c */ /* 0x000fe20003f06070 */
[----:B------:R-:W-:-:S12]  /*06f0*/  @P4 VIADD R9, R9, 0x80 ;  /* 0x0000008009094836 */ /* 0x000fd80000000000 */
[----:B0-----:R-:W-:Y:S05]  /*0700*/  @!P0 BRA `(.L_x_17454) ;  /* 0x0000000400008947 */ /* 0x001fea0003800000 */
        /* <DEDUP_REMOVED lines=10> */
.L_x_17453:
[C---:B------:R-:W-:Y:S01]  /*07b0*/  ISETP.GE.U32.AND P1, PT, R45.reuse, 0x100, PT ;  /* 0x000001002d00780c */ /* 0x040fe20003f26070 */
[----:B------:R-:W-:Y:S01]  /*07c0*/  IMAD.MOV.U32 R9, RZ, RZ, R48 ;  /* 0x000000ffff097224 */ /* 0x000fe200078e0030 */
[C---:B------:R-:W-:Y:S02]  /*07d0*/  ISETP.GE.U32.AND P2, PT, R45.reuse, 0x180, PT ;  /* 0x000001802d00780c */ /* 0x040fe40003f46070 */
[C---:B------:R-:W-:Y:S02]  /*07e0*/  ISETP.GE.U32.AND P3, PT, R45.reuse, 0x200, PT ;  /* 0x000002002d00780c */ /* 0x040fe40003f66070 */
[C---:B------:R-:W-:Y:S02]  /*07f0*/  ISETP.GE.U32.AND P4, PT, R45.reuse, 0x280, PT ;  /* 0x000002802d00780c */ /* 0x040fe40003f86070 */
[C---:B------:R-:W-:Y:S02]  /*0800*/  ISETP.GE.U32.AND P0, PT, R45.reuse, 0x80, PT ;  /* 0x000000802d00780c */ /* 0x040fe40003f06070 */
[----:B------:R-:W-:-:S03]  /*0810*/  ISETP.GE.U32.AND P5, PT, R45, 0x300, PT ;  /* 0x000003002d00780c */ /* 0x000fc60003fa6070 */
        /* <DEDUP_REMOVED lines=8> */
[C---:B-1----:R-:W-:Y:S01]  /*08a0*/  @P1 IMAD.WIDE.U32 R50, R9.reuse, 0x8, R50 ;  /* 0x0000000809321825 */ /* 0x042fe200078e0032 */
[----:B------:R-:W-:-:S04]  /*08b0*/  @P1 IADD3 R9, PT, PT, R9, 0x80, RZ ;  /* 0x0000008009091810 */ /* 0x000fc80007ffe0ff */
[----:B------:R1:W5:Y:S02]  /*08c0*/  @P1 LDG.E.64 R22, desc[UR6][R50.64] ;  /* 0x0000000632161981 */ /* 0x000364000c1e1b00 */
[----:B------:R-:W0:Y:S01]  /*08d0*/  @P3 LDC.64 R64, c[0x0][0x3e8] ;  /* 0x0000fa00ff403b82 */ /* 0x000e220000000a00 */
[----:B--2---:R-:W-:-:S05]  /*08e0*/  @P2 IMAD.WIDE.U32 R58, R9, 0x8, R52 ;  /* 0x00000008093a2825 */ /* 0x004fca00078e0034 */
[----:B------:R1:W5:Y:S02]  /*08f0*/  @P2 LDG.E.64 R14, desc[UR6][R58.64] ;  /* 0x000000063a0e2981 */ /* 0x000364000c1e1b00 */
[----:B------:R-:W2:Y:S01]  /*0900*/  @P4 LDC.64 R66, c[0x0][0x3d0] ;  /* 0x0000f400ff424b82 */ /* 0x000ea20000000a00 */
[----:B---3--:R-:W-:-:S04]  /*0910*/  @P2 IMAD.WIDE.U32 R60, R9, 0x8, R60 ;  /* 0x00000008093c2825 */ /* 0x008fc800078e003c */
[----:B------:R-:W-:Y:S01]  /*0920*/  @P2 VIADD R9, R9, 0x80 ;  /* 0x0000008009092836 */ /* 0x000fe20000000000 */
[----:B------:R1:W5:Y:S02]  /*0930*/  @P2 LDG.E.64 R24, desc[UR6][R60.64] ;  /* 0x000000063c182981 */ /* 0x000364000c1e1b00 */
[----:B------:R-:W3:Y:S01]  /*0940*/  @P4 LDC.64 R68, c[0x0][0x3e8] ;  /* 0x0000fa00ff444b82 */ /* 0x000ee20000000a00 */
[----:B----4-:R-:W-:-:S05]  /*0950*/  @P3 IMAD.WIDE.U32 R62, R9, 0x8, R62 ;  /* 0x00000008093e3825 */ /* 0x010fca00078e003e */
[----:B------:R1:W5:Y:S02]  /*0960*/  @P3 LDG.E.64 R12, desc[UR6][R62.64] ;  /* 0x000000063e0c3981 */ /* 0x000364000c1e1b00 */
[----:B------:R-:W4:Y:S01]  /*0970*/  @P5 LDC.64 R70, c[0x0][0x3d0] ;  /* 0x0000f400ff465b82 */ /* 0x000f220000000a00 */
[----:B0-----:R-:W-:-:S04]  /*0980*/  @P3 IMAD.WIDE.U32 R64, R9, 0x8, R64 ;  /* 0x0000000809403825 */ /* 0x001fc800078e0040 */
[----:B------:R-:W-:Y:S01]  /*0990*/  @P3 VIADD R9, R9, 0x80 ;  /* 0x0000008009093836 */ /* 0x000fe20000000000 */
[----:B------:R1:W5:Y:S02]  /*09a0*/  @P3 LDG.E.64 R26, desc[UR6][R64.64] ;  /* 0x00000006401a3981 */ /* 0x000364000c1e1b00 */
[----:B------:R-:W0:Y:S08]  /*09b0*/  @P5 LDC.64 R72, c[0x0][0x3e8] ;  /* 0x0000fa00ff485b82 */ /* 0x000e300000000a00 */
[----:B------:R-:W1:Y:S08]  /*09c0*/  @P0 LDC.64 R54, c[0x0][0x3d0] ;  /* 0x0000f400ff360b82 */ /* 0x000e700000000a00 */
[----:B------:R-:W1:Y:S01]  /*09d0*/  @P0 LDC.64 R56, c[0x0][0x3e8] ;  /* 0x0000fa00ff380b82 */ /* 0x000e620000000a00 */
[----:B--2---:R-:W-:-:S04]  /*09e0*/  @P4 IMAD.WIDE.U32 R66, R9, 0x8, R66 ;  /* 0x0000000809424825 */ /* 0x004fc800078e0042 */
[C---:B---3--:R-:W-:Y:S01]  /*09f0*/  @P4 IMAD.WIDE.U32 R68, R9.reuse, 0x8, R68 ;  /* 0x0000000809444825 */ /* 0x048fe200078e0044 */
[----:B------:R-:W-:Y:S01]  /*0a00*/  @P4 IADD3 R9, PT, PT, R9, 0x80, RZ ;  /* 0x0000008009094810 */ /* 0x000fe20007ffe0ff */
[----:B------:R2:W5:Y:S04]  /*0a10*/  @P4 LDG.E.64 R10, desc[UR6][R66.64] ;  /* 0x00000006420a4981 */ /* 0x000568000c1e1b00 */
[C---:B----4-:R-:W-:Y:S01]  /*0a20*/  @P5 IMAD.WIDE.U32 R52, R9.reuse, 0x8, R70 ;  /* 0x0000000809345825 */ /* 0x050fe200078e0046 */
[----:B------:R2:W5:Y:S03]  /*0a30*/  @P4 LDG.E.64 R28, desc[UR6][R68.64] ;  /* 0x00000006441c4981 */ /* 0x000566000c1e1b00 */
[----:B0-----:R-:W-:Y:S01]  /*0a40*/  @P5 IMAD.WIDE.U32 R34, R9, 0x8, R72 ;  /* 0x0000000809225825 */ /* 0x001fe200078e0048 */
[----:B------:R2:W5:Y:S03]  /*0a50*/  @P5 LDG.E.64 R30, desc[UR6][R52.64] ;  /* 0x00000006341e5981 */ /* 0x000566000c1e1b00 */
[C---:B-1----:R-:W-:Y:S01]  /*0a60*/  @P0 IMAD.WIDE.U32 R54, R48.reuse, 0x8, R54 ;  /* 0x0000000830360825 */ /* 0x042fe200078e0036 */
[----:B------:R2:W5:Y:S03]  /*0a70*/  @P5 LDG.E.64 R32, desc[UR6][R34.64] ;  /* 0x0000000622205981 */ /* 0x000566000c1e1b00 */
[----:B------:R-:W-:Y:S01]  /*0a80*/  @P0 IMAD.WIDE.U32 R56, R48, 0x8, R56 ;  /* 0x0000000830380825 */ /* 0x000fe200078e0038 */
[----:B------:R2:W5:Y:S04]  /*0a90*/  @P0 LDG.E.64 R16, desc[UR6][R54.64] ;  /* 0x0000000636100981 */ /* 0x000568000c1e1b00 */
[----:B------:R2:W5:Y:S01]  /*0aa0*/  @P0 LDG.E.64 R18, desc[UR6][R56.64] ;  /* 0x0000000638120981 */ /* 0x000562000c1e1b00 */
[----:B------:R-:W-:-:S02]  /*0ab0*/  @P0 CS2R R42, SRZ ;  /* 0x00000000002a0805 */ /* 0x000fc4000001ff00 */
[----:B------:R-:W-:Y:S02]  /*0ac0*/  @P1 CS2R R40, SRZ ;  /* 0x0000000000281805 */ /* 0x000fe4000001ff00 */
[----:B------:R-:W-:Y:S02]  /*0ad0*/  @P2 CS2R R38, SRZ ;  /* 0x0000000000262805 */ /* 0x000fe4000001ff00 */
[----:B------:R-:W-:Y:S02]  /*0ae0*/  @P3 CS2R R36, SRZ ;  /* 0x0000000000243805 */ /* 0x000fe4000001ff00 */
[----:B------:R-:W-:Y:S02]  /*0af0*/  @P4 CS2R R2, SRZ ;  /* 0x0000000000024805 */ /* 0x000fe4000001ff00 */
[----:B--2---:R-:W-:-:S07]  /*0b00*/  @P5 CS2R R4, SRZ ;  /* 0x0000000000045805 */ /* 0x004fce000001ff00 */
.L_x_17454:
[----:B------:R-:W-:Y:S05]  /*0b10*/  BSYNC.RECONVERGENT B0 ;  /* 0x0000000000007941 */ /* 0x000fea0003800200 */
.L_x_17452:
[----:B------:R-:W0:Y:S02]  /*0b20*/  LDCU UR4, c[0x0][0x384] ;  /* 0x00007080ff0477ac */ /* 0x000e240008000800 */
[----:B0-----:R-:W-:-:S06]  /*0b30*/  UISETP.GE.AND UP0, UPT, UR10, UR4, UPT ;  /* 0x000000040a00728c */ /* 0x001fcc000bf06270 */
[----:B------:R-:W-:-:S13]  /*0b40*/  PLOP3.LUT P0, PT, PT, PT, UP0, 0x80, 0x8 ;  /* 0x000000000008781c */ /* 0x000fda0003f0f008 */
[----:B------:R-:W-:Y:S05]  /*0b50*/  @P0 EXIT ;  /* 0x000000000000094d */ /* 0x000fea0003800000 */
[----:B-----5:R-:W-:Y:S01]  /*0b60*/  IMAD.MOV.U32 R83, RZ, RZ, R14 ;  /* 0x000000ffff537224 */ /* 0x020fe200078e000e */
[----:B------:R-:W-:Y:S01]  /*0b70*/  SHF.R.U64 R84, R14, 0x10, R15 ;  /* 0x000000100e547819 */ /* 0x000fe2000000120f */
[----:B------:R-:W-:Y:S01]  /*0b80*/  IMAD.MOV.U32 R85, RZ, RZ, R12 ;  /* 0x000000ffff557224 */ /* 0x000fe200078e000c */
[--C-:B------:R-:W-:Y:S01]  /*0b90*/  SHF.R.U64 R86, R12, 0x10, R13.reuse ;  /* 0x000000100c567819 */ /* 0x100fe2000000120d */
[--C-:B------:R-:W-:Y:S01]  /*0ba0*/  IMAD.MOV.U32 R14, RZ, RZ, R13.reuse ;  /* 0x000000ffff0e7224 */ /* 0x100fe200078e000d */
[----:B------:R-:W-:Y:S01]  /*0bb0*/  SHF.R.U32.HI R12, RZ, 0x10, R13 ;  /* 0x00000010ff0c7819 */ /* 0x000fe2000001160d */
[----:B------:R-:W-:Y:S01]  /*0bc0*/  IMAD.HI.U32 R13, R44, -0x2daee0ad, RZ ;  /* 0xd2511f532c0d7827 */ /* 0x000fe200078e00ff */
[----:B------:R-:W-:Y:S01]  /*0bd0*/  MOV R87, R10 ;  /* 0x0000000a00577202 */ /* 0x000fe20000000f00 */
[----:B------:R-:W0:Y:S01]  /*0be0*/  LDCU.64 UR4, c[0x0][0x3e0] ;  /* 0x00007c00ff0477ac */ /* 0x000e220008000a00 */
[--C-:B------:R-:W-:Y:S01]  /*0bf0*/  SHF.R.U64 R90, R10, 0x10, R11.reuse ;  /* 0x000000100a5a7819 */ /* 0x100fe2000000120b */
[--C-:B------:R-:W-:Y:S01]  /*0c00*/  IMAD.MOV.U32 R9, RZ, RZ, R11.reuse ;  /* 0x000000ffff097224 */ /* 0x100fe200078e000b */
[----:B------:R-:W-:Y:S01]  /*0c10*/  SHF.R.U32.HI R10, RZ, 0x10, R11 ;  /* 0x00000010ff0a7819 */ /* 0x000fe2000001160b */
[----:B------:R-:W-:Y:S01]  /*0c20*/  IMAD.MOV.U32 R79, RZ, RZ, R16 ;  /* 0x000000ffff4f7224 */ /* 0x000fe200078e0010 */
[--C-:B------:R-:W-:Y:S01]  /*0c30*/  SHF.R.U64 R80, R16, 0x10, R17.reuse ;  /* 0x0000001010507819 */ /* 0x100fe20000001211 */
[----:B------:R-:W-:Y:S01]  /*0c40*/  IMAD.HI.U32 R11, R47, -0x326172a9, RZ ;  /* 0xcd9e8d572f0b7827 */ /* 0x000fe200078e00ff */
[----:B------:R-:W-:-:S03]  /*0c50*/  SHF.R.U32.HI R16, RZ, 0x10, R17 ;  /* 0x00000010ff107819 */ /* 0x000fc60000011611 */
[----:B------:R-:W-:Y:S01]  /*0c60*/  HFMA2 R57, -RZ, RZ, 0, 0 ;  /* 0x00000000ff397431 */ /* 0x000fe200000001ff */
[----:B------:R-:W-:Y:S01]  /*0c70*/  LOP3.LUT R13, R13, UR9, RZ, 0x3c, !PT ;  /* 0x000000090d0d7c12 */ /* 0x000fe2000f8e3cff */
[----:B------:R-:W-:Y:S01]  /*0c80*/  IMAD.MOV.U32 R74, RZ, RZ, R18 ;  /* 0x000000ffff4a7224 */ /* 0x000fe200078e0012 */
[----:B------:R-:W-:Y:S01]  /*0c90*/  SHF.R.U64 R34, R18, 0x10, R19 ;  /* 0x0000001012227819 */ /* 0x000fe20000001213 */
[----:B------:R-:W-:Y:S01]  /*0ca0*/  IMAD.MOV.U32 R77, RZ, RZ, R32 ;  /* 0x000000ffff4d7224 */ /* 0x000fe200078e0020 */
[----:B------:R-:W-:Y:S01]  /*0cb0*/  SHF.R.U64 R78, R32, 0x10, R33 ;  /* 0x00000010204e7819 */ /* 0x000fe20000001221 */
[----:B------:R-:W-:Y:S01]  /*0cc0*/  IMAD.MOV.U32 R18, RZ, RZ, R17 ;  /* 0x000000ffff127224 */ /* 0x000fe200078e0011 */
[----:B------:R-:W-:Y:S01]  /*0cd0*/  MOV R81, R20 ;  /* 0x0000001400517202 */ /* 0x000fe20000000f00 */
[----:B------:R-:W-:Y:S01]  /*0ce0*/  IMAD.MOV.U32 R71, RZ, RZ, R23 ;  /* 0x000000ffff477224 */ /* 0x000fe200078e0017 */
[----:B------:R-:W-:Y:S01]  /*0cf0*/  SHF.R.U64 R82, R20, 0x10, R21 ;  /* 0x0000001014527819 */ /* 0x000fe20000001215 */
[----:B0-----:R-:W-:Y:S01]  /*0d00*/  UISETP.NE.U32.AND UP0, UPT, UR4, URZ, UPT ;  /* 0x000000ff0400728c */ /* 0x001fe2000bf05070 */
[----:B------:R-:W-:Y:S01]  /*0d10*/  MOV R20, R15 ;  /* 0x0000000f00147202 */ /* 0x000fe20000000f00 */
[----:B------:R-:W0:Y:S01]  /*0d20*/  LDCU.U8 UR4, c[0x0][0x410] ;  /* 0x00008200ff0477ac */ /* 0x000e220008000000 */
[----:B------:R-:W-:Y:S01]  /*0d30*/  SHF.R.U32.HI R32, RZ, 0x10, R15 ;  /* 0x00000010ff207819 */ /* 0x000fe2000001160f */
[----:B------:R-:W-:Y:S01]  /*0d40*/  IMAD.HI.U32 R15, R13, -0x326172a9, RZ ;  /* 0xcd9e8d570d0f7827 */ /* 0x000fe200078e00ff */
[----:B------:R-:W-:Y:S01]  /*0d50*/  PRMT R80, R80, 0x5410, R16 ;  /* 0x0000541050507816 */ /* 0x000fe20000000010 */
[----:B------:R-:W-:Y:S01]  /*0d60*/  UISETP.NE.AND.EX UP0, UPT, UR5, URZ, UPT, UP0 ;  /* 0x000000ff0500728c */ /* 0x000fe2000bf05300 */
[----:B------:R-:W-:Y:S01]  /*0d70*/  LOP3.LUT R11, R0, UR8, R11, 0x96, !PT ;  /* 0x00000008000b7c12 */ /* 0x000fe2000f8e960b */
[----:B------:R-:W-:Y:S01]  /*0d80*/  IMAD R16, R47, -0x326172a9, RZ ;  /* 0xcd9e8d572f107824 */ /* 0x000fe200078e02ff */
[----:B------:R-:W-:Y:S01]  /*0d90*/  PRMT R79, R79, 0x5410, R18 ;  /* 0x000054104f4f7816 */ /* 0x000fe20000000012 */
[----:B------:R-:W-:Y:S01]  /*0da0*/  IMAD R18, R44, -0x2daee0ad, RZ ;  /* 0xd2511f532c127824 */ /* 0x000fe200078e02ff */
[----:B------:R-:W-:Y:S01]  /*0db0*/  PRMT R86, R86, 0x5410, R12 ;  /* 0x0000541056567816 */ /* 0x000fe2000000000c */
[----:B------:R-:W-:Y:S01]  /*0dc0*/  IMAD.HI.U32 R17, R11, -0x2daee0ad, RZ ;  /* 0xd2511f530b117827 */ /* 0x000fe200078e00ff */
[----:B------:R-:W-:Y:S01]  /*0dd0*/  LOP3.LUT R15, R16, UR16, R15, 0x96, !PT ;  /* 0x00000010100f7c12 */ /* 0x000fe2000f8e960f */
[----:B------:R-:W1:Y:S01]  /*0de0*/  LDCU UR34, c[0x0][0x388] ;  /* 0x00007100ff2277ac */ /* 0x000e620008000800 */
[----:B------:R-:W-:Y:S01]  /*0df0*/  PRMT R85, R85, 0x5410, R14 ;  /* 0x0000541055557816 */ /* 0x000fe2000000000e */
[----:B------:R-:W-:Y:S01]  /*0e00*/  IMAD R16, R13, -0x326172a9, RZ ;  /* 0xcd9e8d570d107824 */ /* 0x000fe200078e02ff */
[----:B------:R-:W-:Y:S01]  /*0e10*/  LOP3.LUT R17, R18, UR17, R17, 0x96, !PT ;  /* 0x0000001112117c12 */ /* 0x000fe2000f8e9611 */
[----:B------:R-:W-:Y:S01]  /*0e20*/  IMAD R18, R11, -0x2daee0ad, RZ ;  /* 0xd2511f530b127824 */ /* 0x000fe200078e02ff */
[----:B------:R-:W-:Y:S01]  /*0e30*/  PRMT R87, R87, 0x5410, R9 ;  /* 0x0000541057577816 */ /* 0x000fe20000000009 */
[----:B------:R-:W-:Y:S01]  /*0e40*/  IMAD.HI.U32 R13, R15, -0x2daee0ad, RZ ;  /* 0xd2511f530f0d7827 */ /* 0x000fe200078e00ff */
[----:B------:R-:W-:Y:S01]  /*0e50*/  PRMT R90, R90, 0x5410, R10 ;  /* 0x000054105a5a7816 */ /* 0x000fe2000000000a */
[----:B------:R-:W2:Y:S01]  /*0e60*/  LDCU UR11, c[0x0][0x400] ;  /* 0x00008000ff0b77ac */ /* 0x000ea20008000800 */
[----:B------:R-:W-:Y:S01]  /*0e70*/  SHF.R.U64 R91, R42, 0x10, R43 ;  /* 0x000000102a5b7819 */ /* 0x000fe2000000122b */
[----:B------:R-:W-:Y:S01]  /*0e80*/  IMAD.HI.U32 R11, R17, -0x326172a9, RZ ;  /* 0xcd9e8d57110b7827 */ /* 0x000fe200078e00ff */
[----:B------:R-:W-:Y:S01]  /*0e90*/  LOP3.LUT R13, R18, UR19, R13, 0x96, !PT ;  /* 0x00000013120d7c12 */ /* 0x000fe2000f8e960d */
[----:B------:R-:W3:Y:S01]  /*0ea0*/  LDCU.64 UR12, c[0x0][0x3a0] ;  /* 0x00007400ff0c77ac */ /* 0x000ee20008000a00 */
[----:B------:R-:W-:Y:S01]  /*0eb0*/  SHF.R.U64 R92, R40, 0x10, R41 ;  /* 0x00000010285c7819 */ /* 0x000fe20000001229 */
[----:B------:R-:W-:Y:S01]  /*0ec0*/  IMAD R18, R15, -0x2daee0ad, RZ ;  /* 0xd2511f530f127824 */ /* 0x000fe200078e02ff */
[----:B------:R-:W-:Y:S01]  /*0ed0*/  LOP3.LUT R11, R16, UR18, R11, 0x96, !PT ;  /* 0x00000012100b7c12 */ /* 0x000fe2000f8e960b */
[----:B------:R-:W-:Y:S01]  /*0ee0*/  IMAD R16, R17, -0x326172a9, RZ ;  /* 0xcd9e8d5711107824 */ /* 0x000fe200078e02ff */
[----:B------:R-:W-:Y:S01]  /*0ef0*/  SHF.R.U64 R102, R36, 0x10, R37 ;  /* 0x0000001024667819 */ /* 0x000fe20000001225 */
[----:B------:R-:W-:Y:S01]  /*0f00*/  IMAD.HI.U32 R15, R13, -0x326172a9, RZ ;  /* 0xcd9e8d570d0f7827 */ /* 0x000fe200078e00ff */
[--C-:B------:R-:W-:Y:S01]  /*0f10*/  SHF.R.U64 R50, R22, 0x10, R23.reuse ;  /* 0x0000001016327819 */ /* 0x100fe20000001217 */
[----:B------:R-:W4:Y:S01]  /*0f20*/  LDCU.64 UR14, c[0x0][0x380] ;  /* 0x00007000ff0e77ac */ /* 0x000f220008000a00 */
[----:B------:R-:W-:Y:S01]  /*0f30*/  SHF.R.U32.HI R51, RZ, 0x10, R23 ;  /* 0x00000010ff337819 */ /* 0x000fe20000011617 */
[----:B------:R-:W-:Y:S01]  /*0f40*/  IMAD.HI.U32 R17, R11, -0x2daee0ad, RZ ;  /* 0xd2511f530b117827 */ /* 0x000fe200078e00ff */
[----:B------:R-:W-:Y:S01]  /*0f50*/  LOP3.LUT R15, R16, UR20, R15, 0x96, !PT ;  /* 0x00000014100f7c12 */ /* 0x000fe2000f8e960f */
[----:B------:R-:W-:Y:S01]  /*0f60*/  UPLOP3.LUT UP2, UPT, UPT, UPT, UPT, 0x40, 0x4 ;  /* 0x000000000004789c */ /* 0x000fe20003f4e870 */
[----:B------:R-:W-:Y:S01]  /*0f70*/  SHF.R.U32.HI R35, RZ, 0x10, R19 ;  /* 0x00000010ff237819 */ /* 0x000fe20000011613 */
[----:B------:R-:W-:Y:S01]  /*0f80*/  IMAD R12, R13, -0x326172a9, RZ ;  /* 0xcd9e8d570d0c7824 */ /* 0x000fe200078e02ff */
[----:B------:R-:W-:Y:S01]  /*0f90*/  LOP3.LUT R17, R18, UR21, R17, 0x96, !PT ;  /* 0x0000001512117c12 */ /* 0x000fe2000f8e9611 */
[----:B------:R-:W-:Y:S01]  /*0fa0*/  IMAD R14, R11, -0x2daee0ad, RZ ;  /* 0xd2511f530b0e7824 */ /* 0x000fe200078e02ff */
[----:B------:R-:W-:Y:S01]  /*0fb0*/  MOV R72, R22 ;  /* 0x0000001600487202 */ /* 0x000fe20000000f00 */
[----:B------:R-:W-:Y:S01]  /*0fc0*/  IMAD.HI.U32 R13, R15, -0x2daee0ad, RZ ;  /* 0xd2511f530f0d7827 */ /* 0x000fe200078e00ff */
[----:B------:R-:W-:Y:S01]  /*0fd0*/  MOV R65, R28 ;  /* 0x0000001c00417202 */ /* 0x000fe20000000f00 */
[----:B0-----:R-:W-:Y:S01]  /*0fe0*/  UISETP.NE.AND UP3, UPT, UR4, URZ, UPT ;  /* 0x000000ff0400728c */ /* 0x001fe2000bf65270 */
[----:B------:R-:W-:Y:S01]  /*0ff0*/  SHF.R.U64 R76, R28, 0x10, R29 ;  /* 0x000000101c4c7819 */ /* 0x000fe2000000121d */
[----:B------:R-:W-:Y:S01]  /*1000*/  IMAD.HI.U32 R11, R17, -0x326172a9, RZ ;  /* 0xcd9e8d57110b7827 */ /* 0x000fe200078e00ff */
[----:B------:R-:W-:-:S02]  /*1010*/  LOP3.LUT R13, R14, UR23, R13, 0x96, !PT ;  /* 0x000000170e0d7c12 */ /* 0x000fc4000f8e960d */
[----:B------:R-:W-:Y:S01]  /*1020*/  SHF.R.U32.HI R14, RZ, 0x10, R43 ;  /* 0x00000010ff0e7819 */ /* 0x000fe2000001162b */
[----:B------:R-:W-:Y:S01]  /*1030*/  IMAD R10, R17, -0x326172a9, RZ ;  /* 0xcd9e8d57110a7824 */ /* 0x000fe200078e02ff */
[----:B------:R-:W-:Y:S01]  /*1040*/  LOP3.LUT R11, R12, UR22, R11, 0x96, !PT ;  /* 0x000000160c0b7c12 */ /* 0x000fe2000f8e960b */
[----:B------:R-:W-:Y:S01]  /*1050*/  IMAD.HI.U32 R9, R13, -0x326172a9, RZ ;  /* 0xcd9e8d570d097827 */ /* 0x000fe200078e00ff */
[----:B------:R-:W-:Y:S02]  /*1060*/  PRMT R91, R91, 0x5410, R14 ;  /* 0x000054105b5b7816 */ /* 0x000fe4000000000e */
[----:B------:R-:W-:Y:S01]  /*1070*/  LOP3.LUT R17, R7, 0x7f, RZ, 0xc0, !PT ;  /* 0x0000007f07117812 */ /* 0x000fe200078ec0ff */
[----:B------:R-:W-:Y:S01]  /*1080*/  IMAD R15, R15, -0x2daee0ad, RZ ;  /* 0xd2511f530f0f7824 */ /* 0x000fe200078e02ff */
[----:B------:R-:W-:Y:S01]  /*1090*/  LOP3.LUT R9, R10, UR24, R9, 0x96, !PT ;  /* 0x000000180a097c12 */ /* 0x000fe2000f8e9609 */
[----:B------:R-:W-:Y:S01]  /*10a0*/  IMAD.HI.U32 R12, R11, -0x2daee0ad, RZ ;  /* 0xd2511f530b0c7827 */ /* 0x000fe200078e00ff */
[----:B------:R-:W-:-:S02]  /*10b0*/  LOP3.LUT R7, R7, 0xffffff80, RZ, 0xc0, !PT ;  /* 0xffffff8007077812 */ /* 0x000fc400078ec0ff */
[----:B------:R-:W-:Y:S01]  /*10c0*/  PRMT R71, R50, 0x5410, R71 ;  /* 0x0000541032477816 */ /* 0x000fe20000000047 */
[----:B------:R-:W-:Y:S01]  /*10d0*/  IMAD R14, R11, -0x2daee0ad, RZ ;  /* 0xd2511f530b0e7824 */ /* 0x000fe200078e02ff */
[----:B------:R-:W-:Y:S01]  /*10e0*/  LOP3.LUT R12, R15, UR25, R12, 0x96, !PT ;  /* 0x000000190f0c7c12 */ /* 0x000fe2000f8e960c */
[C---:B------:R-:W-:Y:S01]  /*10f0*/  IMAD.HI.U32 R11, R9.reuse, -0x2daee0ad, RZ ;  /* 0xd2511f53090b7827 */ /* 0x040fe200078e00ff */
[----:B------:R-:W-:Y:S02]  /*1100*/  SHF.R.U32.HI R15, RZ, 0x10, R41 ;  /* 0x00000010ff0f7819 */ /* 0x000fe40000011629 */
[----:B------:R-:W-:Y:S01]  /*1110*/  MOV R69, R25 ;  /* 0x0000001900457202 */ /* 0x000fe20000000f00 */
[----:B------:R-:W-:Y:S01]  /*1120*/  IMAD.HI.U32 R10, R12, -0x326172a9, RZ ;  /* 0xcd9e8d570c0a7827 */ /* 0x000fe200078e00ff */
[----:B------:R-:W-:Y:S02]  /*1130*/  LOP3.LUT R11, R14, UR27, R11, 0x96, !PT ;  /* 0x0000001b0e0b7c12 */ /* 0x000fe4000f8e960b */
[----:B------:R-:W-:Y:S01]  /*1140*/  PRMT R92, R92, 0x5410, R15 ;  /* 0x000054105c5c7816 */ /* 0x000fe2000000000f */
[----:B------:R-:W-:Y:S01]  /*1150*/  IMAD R14, R9, -0x2daee0ad, RZ ;  /* 0xd2511f53090e7824 */ /* 0x000fe200078e02ff */
[----:B------:R-:W-:Y:S01]  /*1160*/  SHF.R.U32.HI R15, RZ, 0x10, R37 ;  /* 0x00000010ff0f7819 */ /* 0x000fe20000011625 */
[----:B------:R-:W-:Y:S01]  /*1170*/  IMAD R12, R12, -0x326172a9, RZ ;  /* 0xcd9e8d570c0c7824 */ /* 0x000fe200078e02ff */
[----:B------:R-:W-:Y:S01]  /*1180*/  SHF.R.U32.HI R28, RZ, 0x10, R29 ;  /* 0x00000010ff1c7819 */ /* 0x000fe2000001161d */
[----:B------:R-:W-:Y:S01]  /*1190*/  IMAD.HI.U32 R9, R11, -0x326172a9, RZ ;  /* 0xcd9e8d570b097827 */ /* 0x000fe200078e00ff */
[----:B------:R-:W-:-:S02]  /*11a0*/  PRMT R102, R102, 0x5410, R15 ;  /* 0x0000541066667816 */ /* 0x000fc4000000000f */
[----:B------:R-:W-:Y:S01]  /*11b0*/  MOV R59, R31 ;  /* 0x0000001f003b7202 */ /* 0x000fe20000000f00 */
[----:B------:R-:W-:Y:S01]  /*11c0*/  IMAD R13, R13, -0x326172a9, RZ ;  /* 0xcd9e8d570d0d7824 */ /* 0x000fe200078e02ff */
[----:B------:R-:W-:Y:S01]  /*11d0*/  LOP3.LUT R9, R12, UR28, R9, 0x96, !PT ;  /* 0x0000001c0c097c12 */ /* 0x000fe2000f8e9609 */
[----:B------:R-:W-:Y:S01]  /*11e0*/  IMAD R11, R11, -0x326172a9, RZ ;  /* 0xcd9e8d570b0b7824 */ /* 0x000fe200078e02ff */
[----:B------:R-:W-:Y:S01]  /*11f0*/  VIADDMNMX R12, R17, -R8, RZ, !PT ;  /* 0x80000008110c7246 */ /* 0x000fe200078001ff */
[----:B------:R-:W-:Y:S01]  /*1200*/  IMAD R17, R46, -0x20, R17 ;  /* 0xffffffe02e117824 */ /* 0x000fe200078e0211 */
[----:B------:R-:W-:Y:S01]  /*1210*/  LOP3.LUT R10, R13, UR26, R10, 0x96, !PT ;  /* 0x0000001a0d0a7c12 */ /* 0x000fe2000f8e960a */
[----:B------:R-:W-:Y:S01]  /*1220*/  IMAD.MOV.U32 R70, RZ, RZ, R24 ;  /* 0x000000ffff467224 */ /* 0x000fe200078e0018 */
[----:B------:R-:W-:Y:S01]  /*1230*/  VIMNMX R12, PT, PT, R12, 0x20, PT ;  /* 0x000000200c0c7848 */ /* 0x000fe20003fe0100 */
[----:B------:R-:W-:Y:S01]  /*1240*/  IMAD.MOV.U32 R73, RZ, RZ, R19 ;  /* 0x000000ffff497224 */ /* 0x000fe200078e0013 */
[----:B------:R-:W-:Y:S01]  /*1250*/  VIMNMX R17, PT, PT, RZ, R17, !PT ;  /* 0x00000011ff117248 */ /* 0x000fe20007fe0100 */
[----:B------:R-:W-:Y:S01]  /*1260*/  IMAD.HI.U32 R13, R10, -0x2daee0ad, RZ ;  /* 0xd2511f530a0d7827 */ /* 0x000fe200078e00ff */
[----:B------:R-:W-:-:S02]  /*1270*/  PRMT R70, R70, 0x5410, R51 ;  /* 0x0000541046467816 */ /* 0x000fc40000000033 */
[----:B------:R-:W-:Y:S01]  /*1280*/  SHF.R.U64 R24, R24, 0x10, R25 ;  /* 0x0000001018187819 */ /* 0x000fe20000001219 */
[----:B------:R-:W-:Y:S01]  /*1290*/  IMAD R12, R12, 0x4, R7 ;  /* 0x000000040c0c7824 */ /* 0x000fe200078e0207 */
[----:B------:R-:W-:Y:S01]  /*12a0*/  LOP3.LUT R13, R14, UR29, R13, 0x96, !PT ;  /* 0x0000001d0e0d7c12 */ /* 0x000fe2000f8e960d */
[----:B------:R-:W-:Y:S01]  /*12b0*/  IMAD R15, R10, -0x2daee0ad, RZ ;  /* 0xd2511f530a0f7824 */ /* 0x000fe200078e02ff */
[--C-:B------:R-:W-:Y:S01]  /*12c0*/  SHF.R.U64 R60, R30, 0x10, R31.reuse ;  /* 0x000000101e3c7819 */ /* 0x100fe2000000121f */
[----:B------:R-:W-:Y:S01]  /*12d0*/  IMAD.HI.U32 R10, R9, -0x2daee0ad, RZ ;  /* 0xd2511f53090a7827 */ /* 0x000fe200078e00ff */
[----:B------:R-:W-:Y:S02]  /*12e0*/  I2FP.F32.U32 R12, R12 ;  /* 0x0000000c000c7245 */ /* 0x000fe40000201000 */
[----:B------:R-:W-:Y:S01]  /*12f0*/  SHF.R.U32.HI R61, RZ, 0x10, R31 ;  /* 0x00000010ff3d7819 */ /* 0x000fe2000001161f */
[----:B------:R-:W-:Y:S01]  /*1300*/  IMAD.HI.U32 R8, R13, -0x326172a9, RZ ;  /* 0xcd9e8d570d087827 */ /* 0x000fe200078e00ff */
[----:B------:R0:W0:Y:S01]  /*1310*/  MUFU.RCP R56, R12 ;  /* 0x0000000c00387308 */ /* 0x0000220000001000 */
[----:B------:R-:W-:-:S02]  /*1320*/  LOP3.LUT R10, R15, UR31, R10, 0x96, !PT ;  /* 0x0000001f0f0a7c12 */ /* 0x000fc4000f8e960a */
[----:B------:R-:W-:Y:S01]  /*1330*/  IMAD.MOV.U32 R68, RZ, RZ, R26 ;  /* 0x000000ffff447224 */ /* 0x000fe200078e001a */
[----:B------:R-:W-:Y:S01]  /*1340*/  LOP3.LUT R8, R11, UR30, R8, 0x96, !PT ;  /* 0x0000001e0b087c12 */ /* 0x000fe2000f8e9608 */
[--C-:B------:R-:W-:Y:S01]  /*1350*/  IMAD.MOV.U32 R67, RZ, RZ, R27.reuse ;  /* 0x000000ffff437224 */ /* 0x100fe200078e001b */
[----:B------:R-:W-:Y:S01]  /*1360*/  SHF.R.U64 R26, R26, 0x10, R27 ;  /* 0x000000101a1a7819 */ /* 0x000fe2000000121b */
[----:B------:R-:W-:Y:S01]  /*1370*/  IMAD.MOV.U32 R22, RZ, RZ, R29 ;  /* 0x000000ffff167224 */ /* 0x000fe200078e001d */
[----:B------:R-:W-:Y:S01]  /*1380*/  VIMNMX R50, PT, PT, R17, 0x20, PT ;  /* 0x0000002011327848 */ /* 0x000fe20003fe0100 */
[----:B------:R-:W-:Y:S01]  /*1390*/  IMAD.MOV.U32 R19, RZ, RZ, R21 ;  /* 0x000000ffff137224 */ /* 0x000fe200078e0015 */
[--C-:B------:R-:W-:Y:S01]  /*13a0*/  SHF.R.U64 R63, R4, 0x10, R5.reuse ;  /* 0x00000010043f7819 */ /* 0x100fe20000001205 */
[----:B------:R-:W-:Y:S01]  /*13b0*/  IMAD.MOV.U32 R58, RZ, RZ, R30 ;  /* 0x000000ffff3a7224 */ /* 0x000fe200078e001e */
[----:B------:R-:W-:Y:S01]  /*13c0*/  SHF.R.U32.HI R62, RZ, 0x10, R5 ;  /* 0x00000010ff3e7819 */ /* 0x000fe20000011605 */
[----:B------:R-:W-:Y:S01]  /*13d0*/  IMAD R13, R13, -0x326172a9, RZ ;  /* 0xcd9e8d570d0d7824 */ /* 0x000fe200078e02ff */
[----:B------:R-:W-:Y:S01]  /*13e0*/  SHF.R.U32.HI R25, RZ, 0x10, R25 ;  /* 0x00000010ff197819 */ /* 0x000fe20000011619 */
[----:B------:R-:W-:Y:S01]  /*13f0*/  IMAD R14, R9, -0x2daee0ad, RZ ;  /* 0xd2511f53090e7824 */ /* 0x000fe200078e02ff */
[----:B------:R-:W-:Y:S01]  /*1400*/  SHF.R.U32.HI R27, RZ, 0x10, R27 ;  /* 0x00000010ff1b7819 */ /* 0x000fe2000001161b */
[----:B------:R-:W-:Y:S01]  /*1410*/  IMAD.HI.U32 R51, R8, -0x2daee0ad, RZ ;  /* 0xd2511f5308337827 */ /* 0x000fe200078e00ff */
[----:B------:R-:W-:-:S02]  /*1420*/  MOV R23, R33 ;  /* 0x0000002100177202 */ /* 0x000fc40000000f00 */
[----:B------:R-:W-:Y:S01]  /*1430*/  SHF.R.U32.HI R29, RZ, 0x10, R33 ;  /* 0x00000010ff1d7819 */ /* 0x000fe20000011621 */
[----:B------:R-:W-:Y:S01]  /*1440*/  IMAD.HI.U32 R52, R10, -0x326172a9, RZ ;  /* 0xcd9e8d570a347827 */ /* 0x000fe200078e00ff */
[----:B------:R-:W-:Y:S02]  /*1450*/  SHF.R.U32.HI R21, RZ, 0x10, R21 ;  /* 0x00000010ff157819 */ /* 0x000fe40000011615 */
[----:B------:R-:W-:Y:S01]  /*1460*/  SHF.R.U64 R93, R38, 0x10, R39 ;  /* 0x00000010265d7819 */ /* 0x000fe20000001227 */
[----:B------:R-:W-:Y:S01]  /*1470*/  IMAD R50, R50, 0x4, R7 ;  /* 0x0000000432327824 */ /* 0x000fe200078e0207 */
[----:B------:R-:W-:Y:S01]  /*1480*/  SHF.R.U32.HI R16, RZ, 0x10, R39 ;  /* 0x00000010ff107819 */ /* 0x000fe20000011627 */
[----:B------:R-:W-:Y:S01]  /*1490*/  HADD2.F32 R53, -RZ, R4.H0_H0 ;  /* 0x20000004ff357230 */ /* 0x000fe20000004100 */
[--C-:B------:R-:W-:Y:S01]  /*14a0*/  SHF.R.U64 R104, R2, 0x10, R3.reuse ;  /* 0x0000001002687819 */ /* 0x100fe20000001203 */
[----:B------:R-:W-:Y:S01]  /*14b0*/  HADD2.F32 R54, -RZ, R5.H0_H0 ;  /* 0x20000005ff367230 */ /* 0x000fe20000004100 */
[----:B------:R-:W-:Y:S01]  /*14c0*/  SHF.R.U32.HI R11, RZ, 0x10, R3 ;  /* 0x00000010ff0b7819 */ /* 0x000fe20000011603 */
        /* <DEDUP_REMOVED lines=24> */
[----:B------:R-:W-:Y:S02]  /*1650*/  LOP3.LUT R51, R14, UR33, R51, 0x96, !PT ;  /* 0x000000210e337c12 */ /* 0x000fe4000f8e9633 */
[----:B------:R-:W-:Y:S02]  /*1660*/  LOP3.LUT R52, R13, UR32, R52, 0x96, !PT ;  /* 0x000000200d347c12 */ /* 0x000fe4000f8e9634 */
[----:B01234-:R-:W-:-:S07]  /*1670*/  LOP3.LUT R55, R6, 0x3, RZ, 0xc0, !PT ;  /* 0x0000000306377812 */ /* 0x01ffce00078ec0ff */
.L_x_17730:
        /* <DEDUP_REMOVED lines=8> */
[----:B------:R-:W-:Y:S03]  /*1700*/  BSSY.RECONVERGENT B0, `(.L_x_17455) ;  /* 0x00002b0000007945 */ /* 0x000fe60003800200 */
[----:B------:R-:W-:-:S04]  /*1710*/  USHF.R.S32.HI UR5, URZ, 0x1f, UR4 ;  /* 0x0000001fff057899 */ /* 0x000fc80008011404 */
[----:B------:R-:W-:-:S03]  /*1720*/  ULEA.HI UR5, UR5, UR4, URZ, 0x2 ;  /* 0x0000000405057291 */ /* 0x000fc6000f8f10ff */
[----:B------:R-:W-:-:S03]  /*1730*/  UMOV UR4, 0x3f800000 ;  /* 0x3f80000000047882 */ /* 0x000fc60000000000 */
[----:B------:R-:W-:-:S04]  /*1740*/  MOV R75, UR5 ;  /* 0x00000005004b7c02 */ /* 0x000fc80008000f00 */
[----:B------:R-:W-:-:S05]  /*1750*/  LEA.HI.SX32 R75, R75, R48, 0x1e ;  /* 0x000000304b4b7211 */ /* 0x000fca00078ff2ff */
        /* <DEDUP_REMOVED lines=24> */
.L_x_20707:
[----:B------:R-:W-:Y:S05]  /*18e0*/  BRX R32 -0x18f0                                        (*"BRANCH_TARGETS .L_x_20708,.L_x_20709,.L_x_20710"*) ;  /* 0xffffffe420c47949 */ /* 0x000fea000383ffff */
.L_x_20710:
[----:B------:R-:W-:Y:S01]  /*18f0*/  VIADD R32, R55, 0x1 ;  /* 0x0000000137207836 */ /* 0x000fe20000000000 */
[----:B------:R-:W-:Y:S01]  /*1900*/  MOV R33, R52 ;  /* 0x0000003400217202 */ /* 0x000fe20000000f00 */
[----:B------:R-:W-:Y:S01]  /*1910*/  IMAD.MOV.U32 R34, RZ, RZ, R64 ;  /* 0x000000ffff227224 */ /* 0x000fe200078e0040 */
[----:B------:R-:W-:Y:S06]  /*1920*/  BRA `(.L_x_17459) ;  /* 0x0000000000f07947 */ /* 0x000fec0003800000 */
.L_x_20708:
[----:B------:R-:W-:Y:S01]  /*1930*/  IMAD.MOV.U32 R34, RZ, RZ, R64 ;  /* 0x000000ffff227224 */ /* 0x000fe200078e0040 */
[----:B------:R-:W-:Y:S01]  /*1940*/  MOV R33, R51 ;  /* 0x0000003300217202 */ /* 0x000fe20000000f00 */
[----:B------:R-:W-:Y:S01]  /*1950*/  IMAD.MOV.U32 R32, RZ, RZ, 0x3 ;  /* 0x00000003ff207424 */ /* 0x000fe200078e00ff */
[----:B------:R-:W-:Y:S06]  /*1960*/  BRA `(.L_x_17459) ;  /* 0x0000000000e07947 */ /* 0x000fec0003800000 */
.L_x_20709:
        /* <DEDUP_REMOVED lines=13> */
.L_x_17461:
[----:B------:R-:W-:Y:S05]  /*1a40*/  BSYNC.RECONVERGENT B2 ;  /* 0x0000000000027941 */ /* 0x000fea0003800200 */
.L_x_17460:
        /* <DEDUP_REMOVED lines=42> */
.L_x_17459:
[----:B------:R-:W-:Y:S05]  /*1cf0*/  BSYNC.RECONVERGENT B1 ;  /* 0x0000000000017941 */ /* 0x000fea0003800200 */
.L_x_17458:
[----:B------:R-:W0:Y:S01]  /*1d00*/  LDC R35, c[0x0][0x408] ;  /* 0x00010200ff237b82 */ /* 0x000e220000000800 */
[----:B------:R-:W-:Y:S01]  /*1d10*/  I2FP.F32.U32 R33, R33 ;  /* 0x0000002100217245 */ /* 0x000fe20000201000 */
[----:B------:R-:W-:Y:S02]  /*1d20*/  IMAD.MOV.U32 R88, RZ, RZ, 0x2f800000 ;  /* 0x2f800000ff587424 */ /* 0x000fe400078e00ff */
[----:B-----5:R-:W-:Y:S01]  /*1d30*/  FMUL.FTZ R8, R8, UR4 ;  /* 0x0000000408087c20 */ /* 0x020fe20008410000 */
[----:B------:R-:W-:Y:S01]  /*1d40*/  ISETP.NE.AND P2, PT, R32, 0x1, PT ;  /* 0x000000012000780c */ /* 0x000fe20003f45270 */
[----:B------:R-:W-:Y:S02]  /*1d50*/  HADD2.F32 R55, -RZ, R74.H0_H0 ;  /* 0x2000004aff377230 */ /* 0x000fe40000004100 */
[----:B------:R-:W-:Y:S01]  /*1d60*/  FFMA.FTZ R33, R33, R88, 1.1641532182693481445e-10 ;  /* 0x2f00000021217423 */ /* 0x000fe20000010058 */
[----:B------:R-:W-:Y:S01]  /*1d70*/  BSSY.RECONVERGENT B1, `(.L_x_17462) ;  /* 0x000004b000017945 */ /* 0x000fe20003800200 */
[----:B------:R-:W1:Y:S01]  /*1d80*/  LDC R64, c[0x0][0x404] ;  /* 0x00010100ff407b82 */ /* 0x000e620000000800 */
[----:B0-----:R-:W-:-:S02]  /*1d90*/  FMUL.FTZ R8, R8, R35 ;  /* 0x0000002308087220 */ /* 0x001fc40000410000 */
[----:B-1----:R-:W-:-:S04]  /*1da0*/  FSETP.GTU.FTZ.AND P1, PT, R33, R64, PT ;  /* 0x000000402100720b */ /* 0x002fc80003f3c000 */
        /* <DEDUP_REMOVED lines=14> */
.L_x_17464:
        /* <DEDUP_REMOVED lines=13> */
.L_x_17466:
[----:B------:R-:W-:Y:S05]  /*1f60*/  BSYNC.RECONVERGENT B2 ;  /* 0x0000000000027941 */ /* 0x000fea0003800200 */
.L_x_17465:
        /* <DEDUP_REMOVED lines=43> */
.L_x_17463:
[----:B------:R-:W-:Y:S05]  /*2220*/  BSYNC.RECONVERGENT B1 ;  /* 0x0000000000017941 */ /* 0x000fea0003800200 */
.L_x_17462:
[----:B------:R-:W-:Y:S01]  /*2230*/  I2FP.F32.U32 R33, R33 ;  /* 0x0000002100217245 */ /* 0x000fe20000201000 */
[----:B------:R-:W-:Y:S01]  /*2240*/  FMUL.FTZ R32, R9, UR4 ;  /* 0x0000000409207c20 */ /* 0x000fe20008410000 */
[----:B------:R-:W-:Y:S01]  /*2250*/  ISETP.NE.AND P3, PT, R55, 0x1, PT ;  /* 0x000000013700780c */ /* 0x000fe20003f65270 */
[----:B------:R-:W-:Y:S01]  /*2260*/  HADD2.F32 R9, -RZ, R73.H0_H0 ;  /* 0x20000049ff097230 */ /* 0x000fe20000004100 */
[----:B------:R-:W-:Y:S01]  /*2270*/  BSSY.RECONVERGENT B1, `(.L_x_17467) ;  /* 0x000004b000017945 */ /* 0x000fe20003800200 */
[----:B------:R-:W-:Y:S01]  /*2280*/  FFMA.FTZ R33, R33, R88, 1.1641532182693481445e-10 ;  /* 0x2f00000021217423 */ /* 0x000fe20000010058 */
[----:B------:R-:W-:-:S04]  /*2290*/  FMUL.FTZ R32, R32, R35 ;  /* 0x0000002320207220 */ /* 0x000fc80000410000 */
        /* <DEDUP_REMOVED lines=15> */
.L_x_17469:
        /* <DEDUP_REMOVED lines=13> */
.L_x_17471:
[----:B------:R-:W-:Y:S05]  /*2460*/  BSYNC.RECONVERGENT B2 ;  /* 0x0000000000027941 */ /* 0x000fea0003800200 */
.L_x_17470:
        /* <DEDUP_REMOVED lines=43> */
.L_x_17468:
[----:B------:R-:W-:Y:S05]  /*2720*/  BSYNC.RECONVERGENT B1 ;  /* 0x0000000000017941 */ /* 0x000fea0003800200 */
.L_x_17467:
[----:B------:R-:W-:Y:S01]  /*2730*/  I2FP.F32.U32 R33, R33 ;  /* 0x0000002100217245 */ /* 0x000fe20000201000 */
[----:B------:R-:W-:Y:S01]  /*2740*/  FMUL.FTZ R10, R10, UR4 ;  /* 0x000000040a0a7c20 */ /* 0x000fe20008410000 */
[----:B------:R-:W-:Y:S01]  /*2750*/  ISETP.NE.AND P4, PT, R32, 0x1, PT ;  /* 0x000000012000780c */ /* 0x000fe20003f85270 */
[----:B------:R-:W-:Y:S01]  /*2760*/  HADD2.F32 R55, -RZ, R73.H1_H1 ;  /* 0x30000049ff377230 */ /* 0x000fe20000004100 */
[----:B------:R-:W-:Y:S01]  /*2770*/  BSSY.RECONVERGENT B1, `(.L_x_17472) ;  /* 0x000004b000017945 */ /* 0x000fe20003800200 */
[----:B------:R-:W-:Y:S01]  /*2780*/  FFMA.FTZ R33, R33, R88, 1.1641532182693481445e-10 ;  /* 0x2f00000021217423 */ /* 0x000fe20000010058 */
[----:B------:R-:W-:-:S04]  /*2790*/  FMUL.FTZ R10, R10, R35 ;  /* 0x000000230a0a7220 */ /* 0x000fc80000410000 */
[----:B------:R-:W-:-:S04]  /*27a0*/  FSETP.GTU.FTZ.AND P3, PT, R33, R64, PT ;  /* 0x000000402100720b */ /* 0x000fc80003f7c000 */
[----:B------:R-:W-:Y:S02]  /*27b0*/  FSEL R33, R10, RZ, !P3 ;  /* 0x000000ff0a217208 */ /* 0x000fe40005800000 */
[----:B------:R-:W-:-:S03]  /*27c0*/  PLOP3.LUT P3, PT, P3, PT, PT, 0x8, 0x80 ;  /* 0x000000000080781c */ /* 0x000fc60001f6e170 */
[----:B------:R-:W-:Y:S01]  /*27d0*/  FFMA.FTZ R10, R33, R55, R6 ;  /* 0x00000037210a7223 */ /* 0x000fe20000010006 */
        /* <DEDUP_REMOVED lines=11> */
.L_x_17474:
        /* <DEDUP_REMOVED lines=13> */
.L_x_17476:
[----:B------:R-:W-:Y:S05]  /*2960*/  BSYNC.RECONVERGENT B2 ;  /* 0x0000000000027941 */ /* 0x000fea0003800200 */
.L_x_17475:
        /* <DEDUP_REMOVED lines=43> */
.L_x_17473:
[----:B------:R-:W-:Y:S05]  /*2c20*/  BSYNC.RECONVERGENT B1 ;  /* 0x0000000000017941 */ /* 0x000fea0003800200 */
.L_x_17472:
[----:B------:R-:W-:Y:S01]  /*2c30*/  I2FP.F32.U32 R33, R33 ;  /* 0x0000002100217245 */ /* 0x000fe20000201000 */
[----:B------:R-:W-:Y:S01]  /*2c40*/  FMUL.FTZ R32, R11, UR4 ;  /* 0x000000040b207c20 */ /* 0x000fe20008410000 */
[----:B------:R-:W-:-:S03]  /*2c50*/  HADD2.F32 R11, -RZ, R72.H1_H1 ;  /* 0x30000048ff0b7230 */ /* 0x000fc60000004100 */
[----:B------:R-:W-:Y:S01]  /*2c60*/  FFMA.FTZ R33, R33, R88, 1.1641532182693481445e-10 ;  /* 0x2f00000021217423 */ /* 0x000fe20000010058 */
[----:B------:R-:W-:-:S04]  /*2c70*/  FMUL.FTZ R32, R32, R35 ;  /* 0x0000002320207220 */ /* 0x000fc80000410000 */
[----:B------:R-:W-:-:S04]  /*2c80*/  FSETP.GTU.FTZ.AND P5, PT, R33, R64, PT ;  /* 0x000000402100720b */ /* 0x000fc80003fbc000 */
[----:B------:R-:W-:Y:S02]  /*2c90*/  FSEL R32, R32, RZ, !P5 ;  /* 0x000000ff20207208 */ /* 0x000fe40006800000 */
[----:B------:R-:W-:-:S03]  /*2ca0*/  PLOP3.LUT P4, PT, P5, PT, PT, 0x8, 0x80 ;  /* 0x000000000080781c */ /* 0x000fc60002f8e170 */
[----:B------:R-:W-:Y:S01]  /*2cb0*/  FFMA.FTZ R11, R32, R11, R7 ;  /* 0x0000000b200b7223 */ /* 0x000fe20000010007 */
[----:B------:R-:W-:Y:S09]  /*2cc0*/  BRA `(.L_x_17477) ;  /* 0x0000001400147947 */ /* 0x000ff20003800000 */
.L_x_17457:
        /* <DEDUP_REMOVED lines=16> */
.L_x_17480:
        /* <DEDUP_REMOVED lines=13> */
.L_x_17482:
[----:B------:R-:W-:Y:S05]  /*2ea0*/  BSYNC.RECONVERGENT B2 ;  /* 0x0000000000027941 */ /* 0x000fea0003800200 */
.L_x_17481:
        /* <DEDUP_REMOVED lines=42> */
.L_x_17479:
[----:B------:R-:W-:Y:S05]  /*3150*/  BSYNC.RECONVERGENT B1 ;  /* 0x0000000000017941 */ /* 0x000fea0003800200 */
.L_x_17478:
[----:B------:R-:W0:Y:S01]  /*3160*/  LDC R35, c[0x0][0x408] ;  /* 0x00010200ff237b82 */ /* 0x000e220000000800 */
[----:B------:R-:W-:Y:S01]  /*3170*/  I2FP.F32.U32 R33, R32 ;  /* 0x0000002000217245 */ /* 0x000fe20000201000 */
[----:B------:R-:W-:Y:S02]  /*3180*/  IMAD.MOV.U32 R88, RZ, RZ, 0x2f800000 ;  /* 0x2f800000ff587424 */ /* 0x000fe400078e00ff */
[----:B-----5:R-:W-:Y:S01]  /*3190*/  FMUL.FTZ R8, R8, UR4 ;  /* 0x0000000408087c20 */ /* 0x020fe20008410000 */
[----:B------:R-:W-:Y:S01]  /*31a0*/  ISETP.NE.AND P2, PT, R89, 0x1, PT ;  /* 0x000000015900780c */ /* 0x000fe20003f45270 */
[----:B------:R-:W-:Y:S01]  /*31b0*/  BSSY.RECONVERGENT B1, `(.L_x_17483) ;  /* 0x000004d000017945 */ /* 0x000fe20003800200 */
[----:B------:R-:W-:Y:S01]  /*31c0*/  FFMA.FTZ R33, R33, R88, 1.1641532182693481445e-10 ;  /* 0x2f00000021217423 */ /* 0x000fe20000010058 */
[----:B------:R-:W-:Y:S01]  /*31d0*/  IMAD.MOV.U32 R32, RZ, RZ, 0x2 ;  /* 0x00000002ff207424 */ /* 0x000fe200078e00ff */
[----:B------:R-:W1:Y:S01]  /*31e0*/  LDC R64, c[0x0][0x404] ;  /* 0x00010100ff407b82 */ /* 0x000e620000000800 */
[----:B0-----:R-:W-:-:S02]  /*31f0*/  FMUL.FTZ R8, R8, R35 ;  /* 0x0000002308087220 */ /* 0x001fc40000410000 */
[----:B-1----:R-:W-:Y:S01]  /*3200*/  FSETP.GTU.FTZ.AND P1, PT, R33, R64, PT ;  /* 0x000000402100720b */ /* 0x002fe20003f3c000 */
        /* <DEDUP_REMOVED lines=14> */
.L_x_17485:
        /* <DEDUP_REMOVED lines=13> */
.L_x_17487:
[----:B------:R-:W-:Y:S05]  /*33c0*/  BSYNC.RECONVERGENT B2 ;  /* 0x0000000000027941 */ /* 0x000fea0003800200 */
.L_x_17486:
        /* <DEDUP_REMOVED lines=43> */
.L_x_17484:
[----:B------:R-:W-:Y:S05]  /*3680*/  BSYNC.RECONVERGENT B1 ;  /* 0x0000000000017941 */ /* 0x000fea0003800200 */
.L_x_17483:
[----:B------:R-:W-:Y:S01]  /*3690*/  I2FP.F32.U32 R33, R33 ;  /* 0x0000002100217245 */ /* 0x000fe20000201000 */
[----:B------:R-:W-:Y:S01]  /*36a0*/  FMUL.FTZ R94, R9, UR4 ;  /* 0x00000004095e7c20 */ /* 0x000fe20008410000 */
[----:B------:R-:W-:Y:S01]  /*36b0*/  ISETP.NE.AND P3, PT, R32, 0x1, PT ;  /* 0x000000012000780c */ /* 0x000fe20003f65270 */
[----:B------:R-:W-:Y:S01]  /*36c0*/  BSSY.RECONVERGENT B1, `(.L_x_17488) ;  /* 0x000004c000017945 */ /* 0x000fe20003800200 */
[----:B------:R-:W-:Y:S02]  /*36d0*/  IMAD.MOV.U32 R89, RZ, RZ, 0x2 ;  /* 0x00000002ff597424 */ /* 0x000fe400078e00ff */
[----:B------:R-:W-:Y:S01]  /*36e0*/  FFMA.FTZ R33, R33, R88, 1.1641532182693481445e-10 ;  /* 0x2f00000021217423 */ /* 0x000fe20000010058 */
[----:B------:R-:W-:Y:S01]  /*36f0*/  FMUL.FTZ R9, R94, R35 ;  /* 0x000000235e097220 */ /* 0x000fe20000410000 */
[----:B------:R-:W-:-:S03]  /*3700*/  HADD2.F32 R94, -RZ, R73.H0_H0 ;  /* 0x20000049ff5e7230 */ /* 0x000fc60000004100 */
        /* <DEDUP_REMOVED lines=14> */
.L_x_17490:
        /* <DEDUP_REMOVED lines=13> */
.L_x_17492:
[----:B------:R-:W-:Y:S05]  /*38c0*/  BSYNC.RECONVERGENT B2 ;  /* 0x0000000000027941 */ /* 0x000fea0003800200 */
.L_x_17491:
        /* <DEDUP_REMOVED lines=43> */
.L_x_17489:
[----:B------:R-:W-:Y:S05]  /*3b80*/  BSYNC.RECONVERGENT B1 ;  /* 0x0000000000017941 */ /* 0x000fea0003800200 */
.L_x_17488:
[----:B------:R-:W-:Y:S01]  /*3b90*/  I2FP.F32.U32 R33, R33 ;  /* 0x0000002100217245 */ /* 0x000fe20000201000 */
[----:B------:R-:W-:Y:S01]  /*3ba0*/  FMUL.FTZ R10, R10, UR4 ;  /* 0x000000040a0a7c20 */ /* 0x000fe20008410000 */
[----:B------:R-:W-:Y:S01]  /*3bb0*/  ISETP.NE.AND P4, PT, R89, 0x1, PT ;  /* 0x000000015900780c */ /* 0x000fe20003f85270 */
[----:B------:R-:W-:Y:S01]  /*3bc0*/  BSSY.RECONVERGENT B1, `(.L_x_17493) ;  /* 0x000004c000017945 */ /* 0x000fe20003800200 */
[----:B------:R-:W-:Y:S02]  /*3bd0*/  HFMA2 R55, -RZ, RZ, 0, 1.1920928955078125e-07 ;  /* 0x00000002ff377431 */ /* 0x000fe400000001ff */
[----:B------:R-:W-:Y:S01]  /*3be0*/  FFMA.FTZ R33, R33, R88, 1.1641532182693481445e-10 ;  /* 0x2f00000021217423 */ /* 0x000fe20000010058 */
[----:B------:R-:W-:-:S04]  /*3bf0*/  FMUL.FTZ R10, R10, R35 ;  /* 0x000000230a0a7220 */ /* 0x000fc80000410000 */
        /* <DEDUP_REMOVED lines=15> */
.L_x_17495:
        /* <DEDUP_REMOVED lines=13> */
.L_x_17497:
[----:B------:R-:W-:Y:S05]  /*3dc0*/  BSYNC.RECONVERGENT B2 ;  /* 0x0000000000027941 */ /* 0x000fea0003800200 */
.L_x_17496:
        /* <DEDUP_REMOVED lines=43> */
.L_x_17494:
[----:B------:R-:W-:Y:S05]  /*4080*/  BSYNC.RECONVERGENT B1 ;  /* 0x0000000000017941 */ /* 0x000fea0003800200 */
.L_x_17493:
[----:B------:R-:W-:Y:S01]  /*4090*/  I2FP.F32.U32 R33, R33 ;  /* 0x0000002100217245 */ /* 0x000fe20000201000 */
[----:B------:R-:W-:-:S04]  /*40a0*/  FMUL.FTZ R32, R11, UR4 ;  /* 0x000000040b207c20 */ /* 0x000fc80008410000 */
[----:B------:R-:W-:Y:S01]  /*40b0*/  FFMA.FTZ R33, R33, R88, 1.1641532182693481445e-10 ;  /* 0x2f00000021217423 */ /* 0x000fe20000010058 */
[----:B------:R-:W-:Y:S01]  /*40c0*/  FMUL.FTZ R11, R32, R35 ;  /* 0x00000023200b7220 */ /* 0x000fe20000410000 */
[----:B------:R-:W-:-:S03]  /*40d0*/  HADD2.F32 R32, -RZ, R72.H1_H1 ;  /* 0x30000048ff207230 */ /* 0x000fc60000004100 */
[----:B------:R-:W-:-:S04]  /*40e0*/  FSETP.GTU.FTZ.AND P5, PT, R33, R64, PT ;  /* 0x000000402100720b */ /* 0x000fc80003fbc000 */
[----:B------:R-:W-:Y:S02]  /*40f0*/  FSEL R11, R11, RZ, !P5 ;  /* 0x000000ff0b0b7208 */ /* 0x000fe40006800000 */
[----:B------:R-:W-:-:S03]  /*4100*/  PLOP3.LUT P4, PT, P5, PT, PT, 0x8, 0x80 ;  /* 0x000000000080781c */ /* 0x000fc60002f8e170 */
[----:B------:R-:W-:-:S10]  /*4110*/  FMUL.FTZ R11, R11, R32 ;  /* 0x000000200b0b7220 */ /* 0x000fd40000410000 */
.L_x_17477:
        /* <DEDUP_REMOVED lines=14> */
.L_x_17456:
[----:B------:R-:W-:Y:S05]  /*4200*/  BSYNC.RECONVERGENT B0 ;  /* 0x0000000000007941 */ /* 0x000fea0003800200 */
.L_x_17455:
[----:B------:R-:W-:Y:S01]  /*4210*/  ISETP.GE.U32.AND P1, PT, R45, 0x100, PT ;  /* 0x000001002d00780c */ /* 0x000fe20003f26070 */
[----:B------:R-:W-:Y:S03]  /*4220*/  BSSY.RECONVERGENT B0, `(.L_x_17498) ;  /* 0x00002a5000007945 */ /* 0x000fe60003800200 */
[----:B------:R-:W-:-:S09]  /*4230*/  P2R R33, PR, RZ, 0x2 ;  /* 0x00000002ff217803 */ /* 0x000fd20000000000 */
[----:B------:R-:W-:Y:S05]  /*4240*/  @!P1 BRA `(.L_x_17499) ;  /* 0x0000002800889947 */ /* 0x000fea0003800000 */
[----:B------:R-:W-:Y:S01]  /*4250*/  ISETP.NE.U32.AND P1, PT, RZ, UR12, PT ;  /* 0x0000000cff007c0c */ /* 0x000fe2000bf25070 */
[----:B------:R-:W1:Y:S03]  /*4260*/  LDC.64 R12, c[0x0][0x390] ;  /* 0x0000e400ff0c7b82 */ /* 0x000e660000000a00 */
[----:B------:R-:W-:-:S13]  /*4270*/  ISETP.NE.AND.EX P1, PT, RZ, UR13, PT, P1 ;  /* 0x0000000dff007c0c */ /* 0x000fda000bf25310 */
[----:B0-----:R-:W0:Y:S01]  /*4280*/  @P1 LDC.64 R34, c[0x0][0x3a0] ;  /* 0x0000e800ff221b82 */ /* 0x001e220000000a00 */
[----:B-1----:R-:W-:-:S06]  /*4290*/  IMAD.WIDE.U32 R12, R32, 0x10, R12 ;  /* 0x00000010200c7825 */ /* 0x002fcc00078e000c */
[----:B------:R-:W5:Y:S01]  /*42a0*/  LDG.E.128 R12, desc[UR6][R12.64] ;  /* 0x000000060c0c7981 */ /* 0x000f62000c1e1d00 */
[----:B0-----:R-:W-:-:S05]  /*42b0*/  @P1 IMAD.WIDE.U32 R34, R32, 0x10, R34 ;  /* 0x0000001020221825 */ /* 0x001fca00078e0022 */
        /* <DEDUP_REMOVED lines=18> */
.L_x_17503:
        /* <DEDUP_REMOVED lines=13> */
.L_x_17505:
[----:B------:R-:W-:Y:S05]  /*44b0*/  BSYNC.RECONVERGENT B2 ;  /* 0x0000000000027941 */ /* 0x000fea0003800200 */
.L_x_17504:
        /* <DEDUP_REMOVED lines=42> */
.L_x_17502:
[----:B------:R-:W-:Y:S05]  /*4760*/  BSYNC.RECONVERGENT B1 ;  /* 0x0000000000017941 */ /* 0x000fea0003800200 */
.L_x_17501:
[----:B------:R-:W0:Y:S01]  /*4770*/  LDC R33, c[0x0][0x408] ;  /* 0x00010200ff217b82 */ /* 0x000e220000000800 */
[----:B------:R-:W-:Y:S01]  /*4780*/  I2FP.F32.U32 R34, R34 ;  /* 0x0000002200227245 */ /* 0x000fe20000201000 */
[----:B------:R-:W-:Y:S02]  /*4790*/  HFMA2 R89, -RZ, RZ, 0.1171875, 0 ;  /* 0x2f800000ff597431 */ /* 0x000fe400000001ff */
[----:B-----5:R-:W-:Y:S01]  /*47a0*/  FMUL.FTZ R12, R12, UR4 ;  /* 0x000000040c0c7c20 */ /* 0x020fe20008410000 */
[----:B------:R-:W-:Y:S01]  /*47b0*/  ISETP.NE.AND P2, PT, R35, 0x1, PT ;  /* 0x000000012300780c */ /* 0x000fe20003f45270 */
[----:B------:R-:W-:Y:S01]  /*47c0*/  BSSY.RECONVERGENT B1, `(.L_x_17506) ;  /* 0x000004d000017945 */ /* 0x000fe20003800200 */
[----:B------:R-:W-:Y:S02]  /*47d0*/  IMAD.MOV.U32 R94, RZ, RZ, 0x2 ;  /* 0x00000002ff5e7424 */ /* 0x000fe400078e00ff */
[----:B------:R-:W-:Y:S01]  /*47e0*/  FFMA.FTZ R55, R34, R89, 1.1641532182693481445e-10 ;  /* 0x2f00000022377423 */ /* 0x000fe20000010059 */
[----:B------:R-:W1:Y:S01]  /*47f0*/  LDC R64, c[0x0][0x404] ;  /* 0x00010100ff407b82 */ /* 0x000e620000000800 */
[----:B------:R-:W-:-:S02]  /*4800*/  HADD2.F32 R34, -RZ, R72.H0_H0 ;  /* 0x20000048ff227230 */ /* 0x000fc40000004100 */
[----:B0-----:R-:W-:Y:S01]  /*4810*/  FMUL.FTZ R12, R12, R33 ;  /* 0x000000210c0c7220 */ /* 0x001fe20000410000 */
[----:B-1----:R-:W-:-:S04]  /*4820*/  FSETP.GTU.FTZ.AND P1, PT, R55, R64, PT ;  /* 0x000000403700720b */ /* 0x002fc80003f3c000 */
        /* <DEDUP_REMOVED lines=13> */
.L_x_17508:
        /* <DEDUP_REMOVED lines=13> */
.L_x_17510:
[----:B------:R-:W-:Y:S05]  /*49d0*/  BSYNC.RECONVERGENT B2 ;  /* 0x0000000000027941 */ /* 0x000fea0003800200 */
.L_x_17509:
        /* <DEDUP_REMOVED lines=43> */
.L_x_17507:
[----:B------:R-:W-:Y:S05]  /*4c90*/  BSYNC.RECONVERGENT B1 ;  /* 0x0000000000017941 */ /* 0x000fea0003800200 */
.L_x_17506:
[----:B------:R-:W-:Y:S01]  /*4ca0*/  I2FP.F32.U32 R34, R55 ;  /* 0x0000003700227245 */ /* 0x000fe20000201000 */
[----:B------:R-:W-:Y:S01]  /*4cb0*/  FMUL.FTZ R96, R13, UR4 ;  /* 0x000000040d607c20 */ /* 0x000fe20008410000 */
[----:B------:R-:W-:Y:S01]  /*4cc0*/  ISETP.NE.AND P3, PT, R94, 0x1, PT ;  /* 0x000000015e00780c */ /* 0x000fe20003f65270 */
[----:B------:R-:W-:Y:S01]  /*4cd0*/  BSSY.RECONVERGENT B1, `(.L_x_17511) ;  /* 0x000004c000017945 */ /* 0x000fe20003800200 */
[----:B------:R-:W-:Y:S02]  /*4ce0*/  HFMA2 R95, -RZ, RZ, 0, 1.1920928955078125e-07 ;  /* 0x00000002ff5f7431 */ /* 0x000fe400000001ff */
[----:B------:R-:W-:Y:S01]  /*4cf0*/  FFMA.FTZ R13, R34, R89, 1.1641532182693481445e-10 ;  /* 0x2f000000220d7423 */ /* 0x000fe20000010059 */
[----:B------:R-:W-:Y:S01]  /*4d00*/  FMUL.FTZ R96, R96, R33 ;  /* 0x0000002160607220 */ /* 0x000fe20000410000 */
[----:B------:R-:W-:-:S03]  /*4d10*/  IMAD.MOV.U32 R35, RZ, RZ, R66 ;  /* 0x000000ffff237224 */ /* 0x000fc600078e0042 */
[----:B------:R-:W-:Y:S01]  /*4d20*/  FSETP.GTU.FTZ.AND P2, PT, R13, R64, PT ;  /* 0x000000400d00720b */ /* 0x000fe20003f5c000 */
[----:B------:R-:W-:-:S03]  /*4d30*/  HADD2.F32 R13, -RZ, R71.H0_H0 ;  /* 0x20000047ff0d7230 */ /* 0x000fc60000004100 */
        /* <DEDUP_REMOVED lines=12> */
.L_x_17513:
        /* <DEDUP_REMOVED lines=13> */
.L_x_17515:
[----:B------:R-:W-:Y:S05]  /*4ed0*/  BSYNC.RECONVERGENT B2 ;  /* 0x0000000000027941 */ /* 0x000fea0003800200 */
.L_x_17514:
        /* <DEDUP_REMOVED lines=43> */
.L_x_17512:
[----:B------:R-:W-:Y:S05]  /*5190*/  BSYNC.RECONVERGENT B1 ;  /* 0x0000000000017941 */ /* 0x000fea0003800200 */
.L_x_17511:
[----:B------:R-:W-:Y:S01]  /*51a0*/  I2FP.F32.U32 R34, R35 ;  /* 0x0000002300227245 */ /* 0x000fe20000201000 */
[----:B------:R-:W-:Y:S01]  /*51b0*/  FMUL.FTZ R14, R14, UR4 ;  /* 0x000000040e0e7c20 */ /* 0x000fe20008410000 */
[----:B------:R-:W-:Y:S01]  /*51c0*/  ISETP.NE.AND P4, PT, R95, 0x1, PT ;  /* 0x000000015f00780c */ /* 0x000fe20003f85270 */
[----:B------:R-:W-:Y:S01]  /*51d0*/  BSSY.RECONVERGENT B1, `(.L_x_17516) ;  /* 0x000004c000017945 */ /* 0x000fe20003800200 */
[----:B------:R-:W-:Y:S02]  /*51e0*/  IMAD.MOV.U32 R55, RZ, RZ, 0x2 ;  /* 0x00000002ff377424 */ /* 0x000fe400078e00ff */
[----:B------:R-:W-:Y:S01]  /*51f0*/  FFMA.FTZ R35, R34, R89, 1.1641532182693481445e-10 ;  /* 0x2f00000022237423 */ /* 0x000fe20000010059 */
[----:B------:R-:W-:Y:S01]  /*5200*/  FMUL.FTZ R14, R14, R33 ;  /* 0x000000210e0e7220 */ /* 0x000fe20000410000 */
[----:B------:R-:W-:-:S03]  /*5210*/  HADD2.F32 R34, -RZ, R71.H1_H1 ;  /* 0x30000047ff227230 */ /* 0x000fc60000004100 */
        /* <DEDUP_REMOVED lines=14> */
.L_x_17518:
        /* <DEDUP_REMOVED lines=13> */
.L_x_17520:
[----:B------:R-:W-:Y:S05]  /*53d0*/  BSYNC.RECONVERGENT B2 ;  /* 0x0000000000027941 */ /* 0x000fea0003800200 */
.L_x_17519:
        /* <DEDUP_REMOVED lines=43> */
.L_x_17517:
[----:B------:R-:W-:Y:S05]  /*5690*/  BSYNC.RECONVERGENT B1 ;  /* 0x0000000000017941 */ /* 0x000fea0003800200 */
.L_x_17516:
        /* <DEDUP_REMOVED lines=10> */
.L_x_17500:
        /* <DEDUP_REMOVED lines=16> */
.L_x_17524:
        /* <DEDUP_REMOVED lines=13> */
.L_x_17526:
[----:B------:R-:W-:Y:S05]  /*5910*/  BSYNC.RECONVERGENT B2 ;  /* 0x0000000000027941 */ /* 0x000fea0003800200 */
.L_x_17525:
        /* <DEDUP_REMOVED lines=42> */
.L_x_17523:
[----:B------:R-:W-:Y:S05]  /*5bc0*/  BSYNC.RECONVERGENT B1 ;  /* 0x0000000000017941 */ /* 0x000fea0003800200 */
.L_x_17522:
        /* <DEDUP_REMOVED lines=10> */
[----:B-1----:R-:W-:Y:S01]  /*5c70*/  FSETP.GTU.FTZ.AND P1, PT, R55, R64, PT ;  /* 0x000000403700720b */ /* 0x002fe20003f3c000 */
        /* <DEDUP_REMOVED lines=14> */
.L_x_17529:
        /* <DEDUP_REMOVED lines=13> */
.L_x_17531:
[----:B------:R-:W-:Y:S05]  /*5e30*/  BSYNC.RECONVERGENT B2 ;  /* 0x0000000000027941 */ /* 0x000fea0003800200 */
.L_x_17530:
        /* <DEDUP_REMOVED lines=43> */
.L_x_17528:
[----:B------:R-:W-:Y:S05]  /*60f0*/  BSYNC.RECONVERGENT B1 ;  /* 0x0000000000017941 */ /* 0x000fea0003800200 */
.L_x_17527:
[----:B------:R-:W-:Y:S01]  /*6100*/  I2FP.F32.U32 R34, R55 ;  /* 0x0000003700227245 */ /* 0x000fe20000201000 */
[----:B------:R-:W-:Y:S01]  /*6110*/  FMUL.FTZ R96, R13, UR4 ;  /* 0x000000040d607c20 */ /* 0x000fe20008410000 */
[----:B------:R-:W-:Y:S01]  /*6120*/  ISETP.NE.AND P3, PT, R94, 0x1, PT ;  /* 0x000000015e00780c */ /* 0x000fe20003f65270 */
[----:B------:R-:W-:Y:S01]  /*6130*/  BSSY.RECONVERGENT B1, `(.L_x_17532) ;  /* 0x000004c000017945 */ /* 0x000fe20003800200 */
[----:B------:R-:W-:Y:S02]  /*6140*/  IMAD.MOV.U32 R95, RZ, RZ, 0x2 ;  /* 0x00000002ff5f7424 */ /* 0x000fe400078e00ff */
[----:B------:R-:W-:Y:S01]  /*6150*/  FFMA.FTZ R13, R34, R89, 1.1641532182693481445e-10 ;  /* 0x2f000000220d7423 */ /* 0x000fe20000010059 */
[----:B------:R-:W-:Y:S01]  /*6160*/  FMUL.FTZ R96, R96, R33 ;  /* 0x0000002160607220 */ /* 0x000fe20000410000 */
[----:B------:R-:W-:Y:S01]  /*6170*/  HADD2.F32 R34, -RZ, R71.H0_H0 ;  /* 0x20000047ff227230 */ /* 0x000fe20000004100 */
[----:B------:R-:W-:Y:S02]  /*6180*/  MOV R35, R66 ;  /* 0x0000004200237202 */ /* 0x000fe40000000f00 */
        /* <DEDUP_REMOVED lines=13> */
.L_x_17534:
        /* <DEDUP_REMOVED lines=13> */
.L_x_17536:
[----:B------:R-:W-:Y:S05]  /*6330*/  BSYNC.RECONVERGENT B2 ;  /* 0x0000000000027941 */ /* 0x000fea0003800200 */
.L_x_17535:
        /* <DEDUP_REMOVED lines=43> */
.L_x_17533:
[----:B------:R-:W-:Y:S05]  /*65f0*/  BSYNC.RECONVERGENT B1 ;  /* 0x0000000000017941 */ /* 0x000fea0003800200 */
.L_x_17532:
[----:B------:R-:W-:Y:S01]  /*6600*/  I2FP.F32.U32 R34, R35 ;  /* 0x0000002300227245 */ /* 0x000fe20000201000 */
[----:B------:R-:W-:Y:S01]  /*6610*/  FMUL.FTZ R14, R14, UR4 ;  /* 0x000000040e0e7c20 */ /* 0x000fe20008410000 */
[----:B------:R-:W-:Y:S01]  /*6620*/  ISETP.NE.AND P4, PT, R95, 0x1, PT ;  /* 0x000000015f00780c */ /* 0x000fe20003f85270 */
[----:B------:R-:W-:Y:S01]  /*6630*/  BSSY.RECONVERGENT B1, `(.L_x_17537) ;  /* 0x000004c000017945 */ /* 0x000fe20003800200 */
[----:B------:R-:W-:Y:S02]  /*6640*/  IMAD.MOV.U32 R55, RZ, RZ, 0x2 ;  /* 0x00000002ff377424 */ /* 0x000fe400078e00ff */
        /* <DEDUP_REMOVED lines=17> */
.L_x_17539:
        /* <DEDUP_REMOVED lines=13> */
.L_x_17541:
[----:B------:R-:W-:Y:S05]  /*6830*/  BSYNC.RECONVERGENT B2 ;  /* 0x0000000000027941 */ /* 0x000fea0003800200 */
.L_x_17540:
        /* <DEDUP_REMOVED lines=43> */
.L_x_17538:
[----:B------:R-:W-:Y:S05]  /*6af0*/  BSYNC.RECONVERGENT B1 ;  /* 0x0000000000017941 */ /* 0x000fea0003800200 */
.L_x_17537:
        /* <DEDUP_REMOVED lines=9> */
.L_x_17521:
        /* <DEDUP_REMOVED lines=11> */
[----:B-1----:R-:W-:-:S04]  /*6c40*/  IMAD.WIDE.U32 R34, R32, 0x4, R34 ;  /* 0x0000000420227825 */ /* 0x002fc800078e0022 */
[----:B------:R-:W-:Y:S01]  /*6c50*/  VIADD R32, R32, 0x80 ;  /* 0x0000008020207836 */ /* 0x000fe20000000000 */
[----:B------:R2:W-:Y:S06]  /*6c60*/  STG.E desc[UR6][R34.64], R33 ;  /* 0x0000002122007986 */ /* 0x0005ec000c101906 */
.L_x_17499:
[----:B------:R-:W-:Y:S05]  /*6c70*/  BSYNC.RECONVERGENT B0 ;  /* 0x0000000000007941 */ /* 0x000fea0003800200 */
.L_x_17498:
[----:B------:R-:W-:Y:S01]  /*6c80*/  ISETP.GE.U32.AND P1, PT, R45, 0x180, PT ;  /* 0x000001802d00780c */ /* 0x000fe20003f26070 */
[----:B------:R-:W-:Y:S03]  /*6c90*/  BSSY.RECONVERGENT B0, `(.L_x_17542) ;  /* 0x00002a5000007945 */ /* 0x000fe60003800200 */
[----:B--2---:R-:W-:-:S09]  /*6ca0*/  P2R R33, PR, RZ, 0x2 ;  /* 0x00000002ff217803 */ /* 0x004fd20000000000 */
        /* <DEDUP_REMOVED lines=26> */
.L_x_17547:
        /* <DEDUP_REMOVED lines=13> */
.L_x_17549:
[----:B------:R-:W-:Y:S05]  /*6f20*/  BSYNC.RECONVERGENT B2 ;  /* 0x0000000000027941 */ /* 0x000fea0003800200 */
.L_x_17548:
        /* <DEDUP_REMOVED lines=42> */
.L_x_17546:
[----:B------:R-:W-:Y:S05]  /*71d0*/  BSYNC.RECONVERGENT B1 ;  /* 0x0000000000017941 */ /* 0x000fea0003800200 */
.L_x_17545:
        /* <DEDUP_REMOVED lines=25> */
.L_x_17552:
        /* <DEDUP_REMOVED lines=13> */
.L_x_17554:
[----:B------:R-:W-:Y:S05]  /*7440*/  BSYNC.RECONVERGENT B2 ;  /* 0x0000000000027941 */ /* 0x000fea0003800200 */
.L_x_17553:
        /* <DEDUP_REMOVED lines=43> */
.L_x_17551:
[----:B------:R-:W-:Y:S05]  /*7700*/  BSYNC.RECONVERGENT B1 ;  /* 0x0000000000017941 */ /* 0x000fea0003800200 */
.L_x_17550:
        /* <DEDUP_REMOVED lines=22> */
.L_x_17557:
        /* <DEDUP_REMOVED lines=13> */
.L_x_17559:
[----:B------:R-:W-:Y:S05]  /*7940*/  BSYNC.RECONVERGENT B2 ;  /* 0x0000000000027941 */ /* 0x000fea0003800200 */
.L_x_17558:
        /* <DEDUP_REMOVED lines=43> */
.L_x_17556:
[----:B------:R-:W-:Y:S05]  /*7c00*/  BSYNC.RECONVERGENT B1 ;  /* 0x0000000000017941 */ /* 0x000fea0003800200 */
.L_x_17555:
        /* <DEDUP_REMOVED lines=22> */
.L_x_17562:
        /* <DEDUP_REMOVED lines=13> */
.L_x_17564:
[----:B------:R-:W-:Y:S05]  /*7e40*/  BSYNC.RECONVERGENT B2 ;  /* 0x0000000000027941 */ /* 0x000fea0003800200 */
.L_x_17563:
        /* <DEDUP_REMOVED lines=43> */
.L_x_17561:
[----:B------:R-:W-:Y:S05]  /*8100*/  BSYNC.RECONVERGENT B1 ;  /* 0x0000000000017941 */ /* 0x000fea0003800200 */
.L_x_17560:
        /* <DEDUP_REMOVED lines=10> */
.L_x_17544:
[----:B------:R-:W-:Y:S01]  /*81b0*/  ISETP.NE.AND P1, PT, R55, 0x1, PT ;  /* 0x000000013700780c */ /* 0x000fe20003f25270 */
[----:B------:R-:W-:Y:S01]  /*81c0*/  BSSY.RECONVERGENT B1, `(.L_x_17566) ;  /* 0x0000047000017945 */ /* 0x000fe20003800200 */
[----:B0-----:R-:W-:Y:S02]  /*81d0*/  HFMA2 R35, -RZ, RZ, 0, 1.1920928955078125e-07 ;  /* 0x00000002ff237431 */ /* 0x001fe400000001ff */
        /* <DEDUP_REMOVED lines=13> */
.L_x_17568:
        /* <DEDUP_REMOVED lines=13> */
.L_x_17570:
[----:B------:R-:W-:Y:S05]  /*8380*/  BSYNC.RECONVERGENT B2 ;  /* 0x0000000000027941 */ /* 0x000fea0003800200 */
.L_x_17569:
        /* <DEDUP_REMOVED lines=42> */
.L_x_17567:
[----:B------:R-:W-:Y:S05]  /*8630*/  BSYNC.RECONVERGENT B1 ;  /* 0x0000000000017941 */ /* 0x000fea0003800200 */
.L_x_17566:
        /* <DEDUP_REMOVED lines=25> */
.L_x_17573:
        /* <DEDUP_REMOVED lines=13> */
.L_x_17575:
[----:B------:R-:W-:Y:S05]  /*88a0*/  BSYNC.RECONVERGENT B2 ;  /* 0x0000000000027941 */ /* 0x000fea0003800200 */
.L_x_17574:
        /* <DEDUP_REMOVED lines=43> */
.L_x_17572:
[----:B------:R-:W-:Y:S05]  /*8b60*/  BSYNC.RECONVERGENT B1 ;  /* 0x0000000000017941 */ /* 0x000fea0003800200 */
.L_x_17571:
        /* <DEDUP_REMOVED lines=22> */
.L_x_17578:
        /* <DEDUP_REMOVED lines=13> */
.L_x_17580:
[----:B------:R-:W-:Y:S05]  /*8da0*/  BSYNC.RECONVERGENT B2 ;  /* 0x0000000000027941 */ /* 0x000fea0003800200 */
.L_x_17579:
        /* <DEDUP_REMOVED lines=43> */
.L_x_17577:
[----:B------:R-:W-:Y:S05]  /*9060*/  BSYNC.RECONVERGENT B1 ;  /* 0x0000000000017941 */ /* 0x000fea0003800200 */
.L_x_17576:
        /* <DEDUP_REMOVED lines=22> */
.L_x_17583:
        /* <DEDUP_REMOVED lines=13> */
.L_x_17585:
[----:B------:R-:W-:Y:S05]  /*92a0*/  BSYNC.RECONVERGENT B2 ;  /* 0x0000000000027941 */ /* 0x000fea0003800200 */
.L_x_17584:
        /* <DEDUP_REMOVED lines=43> */
.L_x_17582:
[----:B------:R-:W-:Y:S05]  /*9560*/  BSYNC.RECONVERGENT B1 ;  /* 0x0000000000017941 */ /* 0x000fea0003800200 */
.L_x_17581:
        /* <DEDUP_REMOVED lines=9> */
.L_x_17565:
        /* <DEDUP_REMOVED lines=14> */
.L_x_17543:
[----:B------:R-:W-:Y:S05]  /*96e0*/  BSYNC.RECONVERGENT B0 ;  /* 0x0000000000007941 */ /* 0x000fea0003800200 */
.L_x_17542:
        /* <DEDUP_REMOVED lines=29> */
.L_x_17591:
        /* <DEDUP_REMOVED lines=13> */
.L_x_17593:
[----:B------:R-:W-:Y:S05]  /*9990*/  BSYNC.RECONVERGENT B2 ;  /* 0x0000000000027941 */ /* 0x000fea0003800200 */
.L_x_17592:
        /* <DEDUP_REMOVED lines=42> */
.L_x_17590:
[----:B------:R-:W-:Y:S05]  /*9c40*/  BSYNC.RECONVERGENT B1 ;  /* 0x0000000000017941 */ /* 0x000fea0003800200 */
.L_x_17589:
[----:B------:R-:W0:Y:S01]  /*9c50*/  LDC R33, c[0x0][0x408] ;  /* 0x00010200ff217b82 */ /* 0x000e220000000800 */
[----:B------:R-:W-:Y:S01]  /*9c60*/  I2FP.F32.U32 R34, R34 ;  /* 0x0000002200227245 */ /* 0x000fe20000201000 */
[----:B------:R-:W-:Y:S02]  /*9c70*/  IMAD.MOV.U32 R89, RZ, RZ, 0x2f800000 ;  /* 0x2f800000ff597424 */ /* 0x000fe400078e00ff */
[----:B-----5:R-:W-:Y:S01]  /*9c80*/  FMUL.FTZ R20, R20, UR4 ;  /* 0x0000000414147c20 */ /* 0x020fe20008410000 */
[----:B------:R-:W-:Y:S01]  /*9c90*/  ISETP.NE.AND P2, PT, R35, 0x1, PT ;  /* 0x000000012300780c */ /* 0x000fe20003f45270 */
[----:B------:R-:W-:Y:S01]  /*9ca0*/  BSSY.RECONVERGENT B1, `(.L_x_17594) ;  /* 0x000004d000017945 */ /* 0x000fe20003800200 */
[----:B------:R-:W-:Y:S01]  /*9cb0*/  FFMA.FTZ R55, R34, R89, 1.1641532182693481445e-10 ;  /* 0x2f00000022377423 */ /* 0x000fe20000010059 */
[----:B------:R-:W-:Y:S01]  /*9cc0*/  HADD2.F32 R34, -RZ, R68.H0_H0 ;  /* 0x20000044ff227230 */ /* 0x000fe20000004100 */
[----:B------:R-:W1:Y:S01]  /*9cd0*/  LDC R64, c[0x0][0x404] ;  /* 0x00010100ff407b82 */ /* 0x000e620000000800 */
[----:B------:R-:W-:-:S02]  /*9ce0*/  HFMA2 R94, -RZ, RZ, 0, 1.1920928955078125e-07 ;  /* 0x00000002ff5e7431 */ /* 0x000fc400000001ff */
        /* <DEDUP_REMOVED lines=15> */
.L_x_17596:
        /* <DEDUP_REMOVED lines=13> */
.L_x_17598:
[----:B------:R-:W-:Y:S05]  /*9eb0*/  BSYNC.RECONVERGENT B2 ;  /* 0x0000000000027941 */ /* 0x000fea0003800200 */
.L_x_17597:
        /* <DEDUP_REMOVED lines=43> */
.L_x_17595:
[----:B------:R-:W-:Y:S05]  /*a170*/  BSYNC.RECONVERGENT B1 ;  /* 0x0000000000017941 */ /* 0x000fea0003800200 */
.L_x_17594:
[----:B------:R-:W-:Y:S01]  /*a180*/  I2FP.F32.U32 R34, R55 ;  /* 0x0000003700227245 */ /* 0x000fe20000201000 */
[----:B------:R-:W-:Y:S01]  /*a190*/  FMUL.FTZ R96, R21, UR4 ;  /* 0x0000000415607c20 */ /* 0x000fe20008410000 */
[----:B------:R-:W-:Y:S01]  /*a1a0*/  ISETP.NE.AND P3, PT, R94, 0x1, PT ;  /* 0x000000015e00780c */ /* 0x000fe20003f65270 */
[----:B------:R-:W-:Y:S01]  /*a1b0*/  BSSY.RECONVERGENT B1, `(.L_x_17599) ;  /* 0x000004c000017945 */ /* 0x000fe20003800200 */
[----:B------:R-:W-:Y:S01]  /*a1c0*/  MOV R35, R66 ;  /* 0x0000004200237202 */ /* 0x000fe20000000f00 */
[----:B------:R-:W-:Y:S01]  /*a1d0*/  FFMA.FTZ R21, R34, R89, 1.1641532182693481445e-10 ;  /* 0x2f00000022157423 */ /* 0x000fe20000010059 */
[----:B------:R-:W-:Y:S01]  /*a1e0*/  FMUL.FTZ R96, R96, R33 ;  /* 0x0000002160607220 */ /* 0x000fe20000410000 */
[----:B------:R-:W-:-:S03]  /*a1f0*/  IMAD.MOV.U32 R34, RZ, RZ, 0x2 ;  /* 0x00000002ff227424 */ /* 0x000fc600078e00ff */
        /* <DEDUP_REMOVED lines=14> */
.L_x_17601:
        /* <DEDUP_REMOVED lines=13> */
.L_x_17603:
[----:B------:R-:W-:Y:S05]  /*a3b0*/  BSYNC.RECONVERGENT B2 ;  /* 0x0000000000027941 */ /* 0x000fea0003800200 */
.L_x_17602:
        /* <DEDUP_REMOVED lines=43> */
.L_x_17600:
[----:B------:R-:W-:Y:S05]  /*a670*/  BSYNC.RECONVERGENT B1 ;  /* 0x0000000000017941 */ /* 0x000fea0003800200 */
.L_x_17599:
[----:B------:R-:W-:Y:S01]  /*a680*/  I2FP.F32.U32 R94, R35 ;  /* 0x00000023005e7245 */ /* 0x000fe20000201000 */
[----:B------:R-:W-:Y:S01]  /*a690*/  FMUL.FTZ R22, R22, UR4 ;  /* 0x0000000416167c20 */ /* 0x000fe20008410000 */
[----:B------:R-:W-:Y:S01]  /*a6a0*/  ISETP.NE.AND P4, PT, R34, 0x1, PT ;  /* 0x000000012200780c */ /* 0x000fe20003f85270 */
[----:B------:R-:W-:Y:S01]  /*a6b0*/  BSSY.RECONVERGENT B1, `(.L_x_17604) ;  /* 0x000004c000017945 */ /* 0x000fe20003800200 */
[----:B------:R-:W-:Y:S02]  /*a6c0*/  HFMA2 R55, -RZ, RZ, 0, 1.1920928955078125e-07 ;  /* 0x00000002ff377431 */ /* 0x000fe400000001ff */
[----:B------:R-:W-:Y:S01]  /*a6d0*/  FFMA.FTZ R35, R94, R89, 1.1641532182693481445e-10 ;  /* 0x2f0000005e237423 */ /* 0x000fe20000010059 */
[----:B------:R-:W-:Y:S01]  /*a6e0*/  FMUL.FTZ R22, R22, R33 ;  /* 0x0000002116167220 */ /* 0x000fe20000410000 */
[----:B------:R-:W-:-:S03]  /*a6f0*/  HADD2.F32 R94, -RZ, R67.H1_H1 ;  /* 0x30000043ff5e7230 */ /* 0x000fc60000004100 */
        /* <DEDUP_REMOVED lines=14> */
.L_x_17606:
        /* <DEDUP_REMOVED lines=13> */
.L_x_17608:
[----:B------:R-:W-:Y:S05]  /*a8b0*/  BSYNC.RECONVERGENT B2 ;  /* 0x0000000000027941 */ /* 0x000fea0003800200 */
.L_x_17607:
        /* <DEDUP_REMOVED lines=43> */
.L_x_17605:
[----:B------:R-:W-:Y:S05]  /*ab70*/  BSYNC.RECONVERGENT B1 ;  /* 0x0000000000017941 */ /* 0x000fea0003800200 */
.L_x_17604:
        /* <DEDUP_REMOVED lines=10> */
.L_x_17588:
        /* <DEDUP_REMOVED lines=16> */
.L_x_17612:
        /* <DEDUP_REMOVED lines=13> */
.L_x_17614:
[----:B------:R-:W-:Y:S05]  /*adf0*/  BSYNC.RECONVERGENT B2 ;  /* 0x0000000000027941 */ /* 0x000fea0003800200 */
.L_x_17613:
        /* <DEDUP_REMOVED lines=42> */
.L_x_17611:
[----:B------:R-:W-:Y:S05]  /*b0a0*/  BSYNC.RECONVERGENT B1 ;  /* 0x0000000000017941 */ /* 0x000fea0003800200 */
.L_x_17610:
        /* <DEDUP_REMOVED lines=9> */
[----:B0-----:R-:W-:-:S03]  /*b140*/  FMUL.FTZ R20, R20, R33 ;  /* 0x0000002114147220 */ /* 0x001fc60000410000 */
        /* <DEDUP_REMOVED lines=15> */
.L_x_17617:
        /* <DEDUP_REMOVED lines=13> */
.L_x_17619:
[----:B------:R-:W-:Y:S05]  /*b310*/  BSYNC.RECONVERGENT B2 ;  /* 0x0000000000027941 */ /* 0x000fea0003800200 */
.L_x_17618:
        /* <DEDUP_REMOVED lines=43> */
.L_x_17616:
[----:B------:R-:W-:Y:S05]  /*b5d0*/  BSYNC.RECONVERGENT B1 ;  /* 0x0000000000017941 */ /* 0x000fea0003800200 */
.L_x_17615:
[----:B------:R-:W-:Y:S01]  /*b5e0*/  I2FP.F32.U32 R34, R55 ;  /* 0x0000003700227245 */ /* 0x000fe20000201000 */
[----:B------:R-:W-:Y:S01]  /*b5f0*/  FMUL.FTZ R96, R21, UR4 ;  /* 0x0000000415607c20 */ /* 0x000fe20008410000 */
[----:B------:R-:W-:Y:S01]  /*b600*/  ISETP.NE.AND P3, PT, R94, 0x1, PT ;  /* 0x000000015e00780c */ /* 0x000fe20003f65270 */
[----:B------:R-:W-:Y:S01]  /*b610*/  BSSY.RECONVERGENT B1, `(.L_x_17620) ;  /* 0x000004c000017945 */ /* 0x000fe20003800200 */
[----:B------:R-:W-:Y:S02]  /*b620*/  IMAD.MOV.U32 R35, RZ, RZ, R66 ;  /* 0x000000ffff237224 */ /* 0x000fe400078e0042 */
[----:B------:R-:W-:Y:S01]  /*b630*/  FFMA.FTZ R21, R34, R89, 1.1641532182693481445e-10 ;  /* 0x2f00000022157423 */ /* 0x000fe20000010059 */
[----:B------:R-:W-:Y:S01]  /*b640*/  FMUL.FTZ R96, R96, R33 ;  /* 0x0000002160607220 */ /* 0x000fe20000410000 */
[----:B------:R-:W-:-:S03]  /*b650*/  HADD2.F32 R34, -RZ, R67.H0_H0 ;  /* 0x20000043ff227230 */ /* 0x000fc60000004100 */
[----:B------:R-:W-:-:S04]  /*b660*/  FSETP.GTU.FTZ.AND P2, PT, R21, R64, PT ;  /* 0x000000401500720b */ /* 0x000fc80003f5c000 */
[----:B------:R-:W-:Y:S02]  /*b670*/  FSEL R21, R96, RZ, !P2 ;  /* 0x000000ff60157208 */ /* 0x000fe40005000000 */
        /* <DEDUP_REMOVED lines=12> */
.L_x_17622:
        /* <DEDUP_REMOVED lines=13> */
.L_x_17624:
[----:B------:R-:W-:Y:S05]  /*b810*/  BSYNC.RECONVERGENT B2 ;  /* 0x0000000000027941 */ /* 0x000fea0003800200 */
.L_x_17623:
        /* <DEDUP_REMOVED lines=43> */
.L_x_17621:
[----:B------:R-:W-:Y:S05]  /*bad0*/  BSYNC.RECONVERGENT B1 ;  /* 0x0000000000017941 */ /* 0x000fea0003800200 */
.L_x_17620:
[----:B------:R-:W-:Y:S01]  /*bae0*/  I2FP.F32.U32 R94, R35 ;  /* 0x00000023005e7245 */ /* 0x000fe20000201000 */
[----:B------:R-:W-:Y:S01]  /*baf0*/  FMUL.FTZ R22, R22, UR4 ;  /* 0x0000000416167c20 */ /* 0x000fe20008410000 */
[----:B------:R-:W-:Y:S01]  /*bb00*/  ISETP.NE.AND P4, PT, R34, 0x1, PT ;  /* 0x000000012200780c */ /* 0x000fe20003f85270 */
[----:B------:R-:W-:Y:S01]  /*bb10*/  HADD2.F32 R95, -RZ, R67.H1_H1 ;  /* 0x30000043ff5f7230 */ /* 0x000fe20000004100 */
[----:B------:R-:W-:Y:S01]  /*bb20*/  BSSY.RECONVERGENT B1, `(.L_x_17625) ;  /* 0x000004b000017945 */ /* 0x000fe20003800200 */
[----:B------:R-:W-:Y:S01]  /*bb30*/  FFMA.FTZ R35, R94, R89, 1.1641532182693481445e-10 ;  /* 0x2f0000005e237423 */ /* 0x000fe20000010059 */
[----:B------:R-:W-:Y:S01]  /*bb40*/  FMUL.FTZ R22, R22, R33 ;  /* 0x0000002116167220 */ /* 0x000fe20000410000 */
[----:B------:R-:W-:-:S03]  /*bb50*/  IMAD.MOV.U32 R55, RZ, RZ, 0x2 ;  /* 0x00000002ff377424 */ /* 0x000fc600078e00ff */
        /* <DEDUP_REMOVED lines=14> */
.L_x_17627:
        /* <DEDUP_REMOVED lines=13> */
.L_x_17629:
[----:B------:R-:W-:Y:S05]  /*bd10*/  BSYNC.RECONVERGENT B2 ;  /* 0x0000000000027941 */ /* 0x000fea0003800200 */
.L_x_17628:
        /* <DEDUP_REMOVED lines=43> */
.L_x_17626:
[----:B------:R-:W-:Y:S05]  /*bfd0*/  BSYNC.RECONVERGENT B1 ;  /* 0x0000000000017941 */ /* 0x000fea0003800200 */
.L_x_17625:
        /* <DEDUP_REMOVED lines=9> */
.L_x_17609:
        /* <DEDUP_REMOVED lines=14> */
.L_x_17587:
[----:B------:R-:W-:Y:S05]  /*c150*/  BSYNC.RECONVERGENT B0 ;  /* 0x0000000000007941 */ /* 0x000fea0003800200 */
.L_x_17586:
        /* <DEDUP_REMOVED lines=29> */
.L_x_17635:
        /* <DEDUP_REMOVED lines=13> */
.L_x_17637:
[----:B------:R-:W-:Y:S05]  /*c400*/  BSYNC.RECONVERGENT B2 ;  /* 0x0000000000027941 */ /* 0x000fea0003800200 */
.L_x_17636:
        /* <DEDUP_REMOVED lines=42> */
.L_x_17634:
[----:B------:R-:W-:Y:S05]  /*c6b0*/  BSYNC.RECONVERGENT B1 ;  /* 0x0000000000017941 */ /* 0x000fea0003800200 */
.L_x_17633:
        /* <DEDUP_REMOVED lines=25> */
.L_x_17640:
        /* <DEDUP_REMOVED lines=13> */
.L_x_17642:
[----:B------:R-:W-:Y:S05]  /*c920*/  BSYNC.RECONVERGENT B2 ;  /* 0x0000000000027941 */ /* 0x000fea0003800200 */
.L_x_17641:
        /* <DEDUP_REMOVED lines=43> */
.L_x_17639:
[----:B------:R-:W-:Y:S05]  /*cbe0*/  BSYNC.RECONVERGENT B1 ;  /* 0x0000000000017941 */ /* 0x000fea0003800200 */
.L_x_17638:
[----:B------:R-:W-:Y:S01]  /*cbf0*/  I2FP.F32.U32 R34, R55 ;  /* 0x0000003700227245 */ /* 0x000fe20000201000 */
[----:B------:R-:W-:Y:S01]  /*cc00*/  FMUL.FTZ R96, R25, UR4 ;  /* 0x0000000419607c20 */ /* 0x000fe20008410000 */
[----:B------:R-:W-:Y:S01]  /*cc10*/  ISETP.NE.AND P3, PT, R94, 0x1, PT ;  /* 0x000000015e00780c */ /* 0x000fe20003f65270 */
[----:B------:R-:W-:Y:S01]  /*cc20*/  BSSY.RECONVERGENT B1, `(.L_x_17643) ;  /* 0x000004c000017945 */ /* 0x000fe20003800200 */
[----:B------:R-:W-:Y:S02]  /*cc30*/  IMAD.MOV.U32 R35, RZ, RZ, R66 ;  /* 0x000000ffff237224 */ /* 0x000fe400078e0042 */
[----:B------:R-:W-:Y:S01]  /*cc40*/  FFMA.FTZ R25, R34, R89, 1.1641532182693481445e-10 ;  /* 0x2f00000022197423 */ /* 0x000fe20000010059 */
[----:B------:R-:W-:Y:S01]  /*cc50*/  FMUL.FTZ R96, R96, R33 ;  /* 0x0000002160607220 */ /* 0x000fe20000410000 */
[----:B------:R-:W-:-:S03]  /*cc60*/  HFMA2 R34, -RZ, RZ, 0, 1.1920928955078125e-07 ;  /* 0x00000002ff227431 */ /* 0x000fc600000001ff */
        /* <DEDUP_REMOVED lines=14> */
.L_x_17645:
        /* <DEDUP_REMOVED lines=13> */
.L_x_17647:
[----:B------:R-:W-:Y:S05]  /*ce20*/  BSYNC.RECONVERGENT B2 ;  /* 0x0000000000027941 */ /* 0x000fea0003800200 */
.L_x_17646:
        /* <DEDUP_REMOVED lines=43> */
.L_x_17644:
[----:B------:R-:W-:Y:S05]  /*d0e0*/  BSYNC.RECONVERGENT B1 ;  /* 0x0000000000017941 */ /* 0x000fea0003800200 */
.L_x_17643:
        /* <DEDUP_REMOVED lines=22> */
.L_x_17650:
        /* <DEDUP_REMOVED lines=13> */
.L_x_17652:
[----:B------:R-:W-:Y:S05]  /*d320*/  BSYNC.RECONVERGENT B2 ;  /* 0x0000000000027941 */ /* 0x000fea0003800200 */
.L_x_17651:
        /* <DEDUP_REMOVED lines=43> */
.L_x_17649:
[----:B------:R-:W-:Y:S05]  /*d5e0*/  BSYNC.RECONVERGENT B1 ;  /* 0x0000000000017941 */ /* 0x000fea0003800200 */
.L_x_17648:
        /* <DEDUP_REMOVED lines=10> */
.L_x_17632:
        /* <DEDUP_REMOVED lines=16> */
.L_x_17656:
        /* <DEDUP_REMOVED lines=13> */
.L_x_17658:
[----:B------:R-:W-:Y:S05]  /*d860*/  BSYNC.RECONVERGENT B2 ;  /* 0x0000000000027941 */ /* 0x000fea0003800200 */
.L_x_17657:
        /* <DEDUP_REMOVED lines=42> */
.L_x_17655:
[----:B------:R-:W-:Y:S05]  /*db10*/  BSYNC.RECONVERGENT B1 ;  /* 0x0000000000017941 */ /* 0x000fea0003800200 */
.L_x_17654:
        /* <DEDUP_REMOVED lines=25> */
.L_x_17661:
        /* <DEDUP_REMOVED lines=13> */
.L_x_17663:
[----:B------:R-:W-:Y:S05]  /*dd80*/  BSYNC.RECONVERGENT B2 ;  /* 0x0000000000027941 */ /* 0x000fea0003800200 */
.L_x_17662:
        /* <DEDUP_REMOVED lines=43> */
.L_x_17660:
[----:B------:R-:W-:Y:S05]  /*e040*/  BSYNC.RECONVERGENT B1 ;  /* 0x0000000000017941 */ /* 0x000fea0003800200 */
.L_x_17659:
[----:B------:R-:W-:Y:S01]  /*e050*/  I2FP.F32.U32 R34, R55 ;  /* 0x0000003700227245 */ /* 0x000fe20000201000 */
[----:B------:R-:W-:Y:S01]  /*e060*/  FMUL.FTZ R96, R25, UR4 ;  /* 0x0000000419607c20 */ /* 0x000fe20008410000 */
[----:B------:R-:W-:Y:S01]  /*e070*/  ISETP.NE.AND P3, PT, R94, 0x1, PT ;  /* 0x000000015e00780c */ /* 0x000fe20003f65270 */
[----:B------:R-:W-:Y:S01]  /*e080*/  HADD2.F32 R98, -RZ, R76.H0_H0 ;  /* 0x2000004cff627230 */ /* 0x000fe20000004100 */
[----:B------:R-:W-:Y:S01]  /*e090*/  BSSY.RECONVERGENT B1, `(.L_x_17664) ;  /* 0x000004b000017945 */ /* 0x000fe20003800200 */
[----:B------:R-:W-:Y:S01]  /*e0a0*/  FFMA.FTZ R25, R34, R89, 1.1641532182693481445e-10 ;  /* 0x2f00000022197423 */ /* 0x000fe20000010059 */
[----:B------:R-:W-:Y:S01]  /*e0b0*/  FMUL.FTZ R96, R96, R33 ;  /* 0x0000002160607220 */ /* 0x000fe20000410000 */
[----:B------:R-:W-:Y:S01]  /*e0c0*/  IMAD.MOV.U32 R34, RZ, RZ, 0x2 ;  /* 0x00000002ff227424 */ /* 0x000fe200078e00ff */
        /* <DEDUP_REMOVED lines=14> */
.L_x_17666:
        /* <DEDUP_REMOVED lines=13> */
.L_x_17668:
[----:B------:R-:W-:Y:S05]  /*e280*/  BSYNC.RECONVERGENT B2 ;  /* 0x0000000000027941 */ /* 0x000fea0003800200 */
.L_x_17667:
        /* <DEDUP_REMOVED lines=43> */
.L_x_17665:
[----:B------:R-:W-:Y:S05]  /*e540*/  BSYNC.RECONVERGENT B1 ;  /* 0x0000000000017941 */ /* 0x000fea0003800200 */
.L_x_17664:
[----:B------:R-:W-:Y:S01]  /*e550*/  I2FP.F32.U32 R94, R35 ;  /* 0x00000023005e7245 */ /* 0x000fe20000201000 */
[----:B------:R-:W-:Y:S01]  /*e560*/  FMUL.FTZ R96, R26, UR4 ;  /* 0x000000041a607c20 */ /* 0x000fe20008410000 */
[----:B------:R-:W-:Y:S01]  /*e570*/  ISETP.NE.AND P4, PT, R34, 0x1, PT ;  /* 0x000000012200780c */ /* 0x000fe20003f85270 */
[----:B------:R-:W-:Y:S01]  /*e580*/  HADD2.F32 R26, -RZ, R74.H1_H1 ;  /* 0x3000004aff1a7230 */ /* 0x000fe20000004100 */
[----:B------:R-:W-:Y:S01]  /*e590*/  BSSY.RECONVERGENT B1, `(.L_x_17669) ;  /* 0x000004b000017945 */ /* 0x000fe20003800200 */
[----:B------:R-:W-:Y:S01]  /*e5a0*/  FFMA.FTZ R35, R94, R89, 1.1641532182693481445e-10 ;  /* 0x2f0000005e237423 */ /* 0x000fe20000010059 */
[----:B------:R-:W-:Y:S01]  /*e5b0*/  FMUL.FTZ R95, R96, R33 ;  /* 0x00000021605f7220 */ /* 0x000fe20000410000 */
[----:B------:R-:W-:-:S03]  /*e5c0*/  HFMA2 R55, -RZ, RZ, 0, 1.1920928955078125e-07 ;  /* 0x00000002ff377431 */ /* 0x000fc600000001ff */
        /* <DEDUP_REMOVED lines=14> */
.L_x_17671:
        /* <DEDUP_REMOVED lines=13> */
.L_x_17673:
[----:B------:R-:W-:Y:S05]  /*e780*/  BSYNC.RECONVERGENT B2 ;  /* 0x0000000000027941 */ /* 0x000fea0003800200 */
.L_x_17672:
        /* <DEDUP_REMOVED lines=43> */
.L_x_17670:
[----:B------:R-:W-:Y:S05]  /*ea40*/  BSYNC.RECONVERGENT B1 ;  /* 0x0000000000017941 */ /* 0x000fea0003800200 */
.L_x_17669:
        /* <DEDUP_REMOVED lines=9> */
.L_x_17653:
        /* <DEDUP_REMOVED lines=14> */
.L_x_17631:
[----:B------:R-:W-:Y:S05]  /*ebc0*/  BSYNC.RECONVERGENT B0 ;  /* 0x0000000000007941 */ /* 0x000fea0003800200 */
.L_x_17630:
[----:B------:R-:W-:Y:S01]  /*ebd0*/  ISETP.GE.U32.AND P1, PT, R45, 0x300, PT ;  /* 0x000003002d00780c */ /* 0x000fe20003f26070 */
[----:B------:R-:W-:-:S12]  /*ebe0*/  BSSY.RECONVERGENT B0, `(.L_x_17674) ;  /* 0x00002a3000007945 */ /* 0x000fd80003800200 */
[----:B------:R-:W-:Y:S05]  /*ebf0*/  @!P1 BRA `(.L_x_17675) ;  /* 0x0000002800849947 */ /* 0x000fea0003800000 */
[----:B------:R-:W-:Y:S01]  /*ec00*/  ISETP.NE.U32.AND P2, PT, RZ, UR12, PT ;  /* 0x0000000cff007c0c */ /* 0x000fe2000bf45070 */
[----:B------:R-:W1:Y:S03]  /*ec10*/  LDC.64 R28, c[0x0][0x390] ;  /* 0x0000e400ff1c7b82 */ /* 0x000e660000000a00 */
[----:B------:R-:W-:-:S13]  /*ec20*/  ISETP.NE.AND.EX P2, PT, RZ, UR13, PT, P2 ;  /* 0x0000000dff007c0c */ /* 0x000fda000bf45320 */
[----:B0-2---:R-:W0:Y:S01]  /*ec30*/  @P2 LDC.64 R34, c[0x0][0x3a0] ;  /* 0x0000e800ff222b82 */ /* 0x005e220000000a00 */
        /* <DEDUP_REMOVED lines=21> */
.L_x_17679:
        /* <DEDUP_REMOVED lines=13> */
.L_x_17681:
[----:B------:R-:W-:Y:S05]  /*ee60*/  BSYNC.RECONVERGENT B2 ;  /* 0x0000000000027941 */ /* 0x000fea0003800200 */
.L_x_17680:
        /* <DEDUP_REMOVED lines=42> */
.L_x_17678:
[----:B------:R-:W-:Y:S05]  /*f110*/  BSYNC.RECONVERGENT B1 ;  /* 0x0000000000017941 */ /* 0x000fea0003800200 */
.L_x_17677:
[----:B------:R-:W0:Y:S01]  /*f120*/  LDC R33, c[0x0][0x408] ;  /* 0x00010200ff217b82 */ /* 0x000e220000000800 */
[----:B------:R-:W-:Y:S01]  /*f130*/  I2FP.F32.U32 R94, R35 ;  /* 0x00000023005e7245 */ /* 0x000fe20000201000 */
[----:B------:R-:W-:Y:S01]  /*f140*/  IMAD.MOV.U32 R89, RZ, RZ, 0x2f800000 ;  /* 0x2f800000ff597424 */ /* 0x000fe200078e00ff */
[----:B------:R-:W-:Y:S01]  /*f150*/  ISETP.NE.AND P3, PT, R34, 0x1, PT ;  /* 0x000000012200780c */ /* 0x000fe20003f65270 */
[----:B-----5:R-:W-:Y:S01]  /*f160*/  FMUL.FTZ R28, R28, UR4 ;  /* 0x000000041c1c7c20 */ /* 0x020fe20008410000 */
[----:B------:R-:W-:Y:S01]  /*f170*/  BSSY.RECONVERGENT B1, `(.L_x_17682) ;  /* 0x000004d000017945 */ /* 0x000fe20003800200 */
[----:B------:R-:W-:Y:S01]  /*f180*/  FFMA.FTZ R35, R94, R89, 1.1641532182693481445e-10 ;  /* 0x2f0000005e237423 */ /* 0x000fe20000010059 */
[----:B------:R-:W-:Y:S01]  /*f190*/  HADD2.F32 R94, -RZ, R77.H0_H0 ;  /* 0x2000004dff5e7230 */ /* 0x000fe20000004100 */
[----:B------:R-:W1:Y:S01]  /*f1a0*/  LDC R64, c[0x0][0x404] ;  /* 0x00010100ff407b82 */ /* 0x000e620000000800 */
[----:B------:R-:W-:Y:S01]  /*f1b0*/  MOV R55, 0x2 ;  /* 0x0000000200377802 */ /* 0x000fe20000000f00 */
[----:B0-----:R-:W-:Y:S01]  /*f1c0*/  FMUL.FTZ R28, R28, R33 ;  /* 0x000000211c1c7220 */ /* 0x001fe20000410000 */
[----:B-1----:R-:W-:Y:S01]  /*f1d0*/  FSETP.GTU.FTZ.AND P2, PT, R35, R64, PT ;  /* 0x000000402300720b */ /* 0x002fe20003f5c000 */
        /* <DEDUP_REMOVED lines=13> */
.L_x_17684:
        /* <DEDUP_REMOVED lines=13> */
.L_x_17686:
[----:B------:R-:W-:Y:S05]  /*f380*/  BSYNC.RECONVERGENT B2 ;  /* 0x0000000000027941 */ /* 0x000fea0003800200 */
.L_x_17685:
        /* <DEDUP_REMOVED lines=43> */
.L_x_17683:
[----:B------:R-:W-:Y:S05]  /*f640*/  BSYNC.RECONVERGENT B1 ;  /* 0x0000000000017941 */ /* 0x000fea0003800200 */
.L_x_17682:
[----:B------:R-:W-:Y:S01]  /*f650*/  I2FP.F32.U32 R34, R35 ;  /* 0x0000002300227245 */ /* 0x000fe20000201000 */
[----:B------:R-:W-:Y:S01]  /*f660*/  FMUL.FTZ R94, R29, UR4 ;  /* 0x000000041d5e7c20 */ /* 0x000fe20008410000 */
[----:B------:R-:W-:Y:S01]  /*f670*/  ISETP.NE.AND P4, PT, R55, 0x1, PT ;  /* 0x000000013700780c */ /* 0x000fe20003f85270 */
[----:B------:R-:W-:Y:S01]  /*f680*/  BSSY.RECONVERGENT B1, `(.L_x_17687) ;  /* 0x000004c000017945 */ /* 0x000fe20003800200 */
[----:B------:R-:W-:Y:S01]  /*f690*/  MOV R35, R66 ;  /* 0x0000004200237202 */ /* 0x000fe20000000f00 */
[----:B------:R-:W-:Y:S01]  /*f6a0*/  FFMA.FTZ R29, R34, R89, 1.1641532182693481445e-10 ;  /* 0x2f000000221d7423 */ /* 0x000fe20000010059 */
[----:B------:R-:W-:Y:S01]  /*f6b0*/  FMUL.FTZ R94, R94, R33 ;  /* 0x000000215e5e7220 */ /* 0x000fe20000410000 */
[----:B------:R-:W-:-:S03]  /*f6c0*/  HADD2.F32 R34, -RZ, R78.H0_H0 ;  /* 0x2000004eff227230 */ /* 0x000fc60000004100 */
[----:B------:R-:W-:-:S04]  /*f6d0*/  FSETP.GTU.FTZ.AND P3, PT, R29, R64, PT ;  /* 0x000000401d00720b */ /* 0x000fc80003f7c000 */
        /* <DEDUP_REMOVED lines=13> */
.L_x_17689:
        /* <DEDUP_REMOVED lines=13> */
.L_x_17691:
[----:B------:R-:W-:Y:S05]  /*f880*/  BSYNC.RECONVERGENT B2 ;  /* 0x0000000000027941 */ /* 0x000fea0003800200 */
.L_x_17690:
        /* <DEDUP_REMOVED lines=43> */
.L_x_17688:
[----:B------:R-:W-:Y:S05]  /*fb40*/  BSYNC.RECONVERGENT B1 ;  /* 0x0000000000017941 */ /* 0x000fea0003800200 */
.L_x_17687:
        /* <DEDUP_REMOVED lines=22> */
.L_x_17694:
        /* <DEDUP_REMOVED lines=13> */
.L_x_17696:
[----:B------:R-:W-:Y:S05]  /*fd80*/  BSYNC.RECONVERGENT B2 ;  /* 0x0000000000027941 */ /* 0x000fea0003800200 */
.L_x_17695:
        /* <DEDUP_REMOVED lines=43> */
.L_x_17693:
[----:B------:R-:W-:Y:S05]  /*10040*/  BSYNC.RECONVERGENT B1 ;  /* 0x0000000000017941 */ /* 0x000fea0003800200 */
.L_x_17692:
        /* <DEDUP_REMOVED lines=10> */
.L_x_17676:
        /* <DEDUP_REMOVED lines=16> */
.L_x_17700:
        /* <DEDUP_REMOVED lines=13> */
.L_x_17702:
[----:B------:R-:W-:Y:S05]  /*102c0*/  BSYNC.RECONVERGENT B2 ;  /* 0x0000000000027941 */ /* 0x000fea0003800200 */
.L_x_17701:
        /* <DEDUP_REMOVED lines=42> */
.L_x_17699:
[----:B------:R-:W-:Y:S05]  /*10570*/  BSYNC.RECONVERGENT B1 ;  /* 0x0000000000017941 */ /* 0x000fea0003800200 */
.L_x_17698:
[----:B------:R-:W0:Y:S01]  /*10580*/  LDC R64, c[0x0][0x408] ;  /* 0x00010200ff407b82 */ /* 0x000e220000000800 */
[----:B------:R-:W-:Y:S01]  /*10590*/  I2FP.F32.U32 R94, R33 ;  /* 0x00000021005e7245 */ /* 0x000fe20000201000 */
[----:B------:R-:W-:Y:S01]  /*105a0*/  HFMA2 R33, -RZ, RZ, 0.1171875, 0 ;  /* 0x2f800000ff217431 */ /* 0x000fe200000001ff */
[----:B------:R-:W-:Y:S01]  /*105b0*/  ISETP.NE.AND P3, PT, R34, 0x1, PT ;  /* 0x000000012200780c */ /* 0x000fe20003f65270 */
[----:B-----5:R-:W-:Y:S01]  /*105c0*/  FMUL.FTZ R35, R28, UR4 ;  /* 0x000000041c237c20 */ /* 0x020fe20008410000 */
[----:B------:R-:W-:Y:S01]  /*105d0*/  HADD2.F32 R95, -RZ, R77.H0_H0 ;  /* 0x2000004dff5f7230 */ /* 0x000fe20000004100 */
[----:B------:R-:W-:Y:S01]  /*105e0*/  BSSY.RECONVERGENT B1, `(.L_x_17703) ;  /* 0x000004c000017945 */ /* 0x000fe20003800200 */
[----:B------:R-:W-:Y:S01]  /*105f0*/  FFMA.FTZ R94, R94, R33, 1.1641532182693481445e-10 ;  /* 0x2f0000005e5e7423 */ /* 0x000fe20000010021 */
[----:B------:R-:W1:Y:S01]  /*10600*/  LDC R89, c[0x0][0x404] ;  /* 0x00010100ff597b82 */ /* 0x000e620000000800 */
[----:B------:R-:W-:Y:S02]  /*10610*/  IMAD.MOV.U32 R55, RZ, RZ, 0x2 ;  /* 0x00000002ff377424 */ /* 0x000fe400078e00ff */
[----:B0-----:R-:W-:Y:S01]  /*10620*/  FMUL.FTZ R28, R35, R64 ;  /* 0x00000040231c7220 */ /* 0x001fe20000410000 */
[----:B------:R-:W-:-:S02]  /*10630*/  MOV R35, R66 ;  /* 0x0000004200237202 */ /* 0x000fc40000000f00 */
[----:B-1----:R-:W-:-:S04]  /*10640*/  FSETP.GTU.FTZ.AND P2, PT, R94, R89, PT ;  /* 0x000000595e00720b */ /* 0x002fc80003f5c000 */
        /* <DEDUP_REMOVED lines=12> */
.L_x_17705:
        /* <DEDUP_REMOVED lines=13> */
.L_x_17707:
[----:B------:R-:W-:Y:S05]  /*107e0*/  BSYNC.RECONVERGENT B2 ;  /* 0x0000000000027941 */ /* 0x000fea0003800200 */
.L_x_17706:
        /* <DEDUP_REMOVED lines=43> */
.L_x_17704:
[----:B------:R-:W-:Y:S05]  /*10aa0*/  BSYNC.RECONVERGENT B1 ;  /* 0x0000000000017941 */ /* 0x000fea0003800200 */
.L_x_17703:
[----:B------:R-:W-:Y:S01]  /*10ab0*/  I2FP.F32.U32 R34, R35 ;  /* 0x0000002300227245 */ /* 0x000fe20000201000 */
[----:B------:R-:W-:Y:S01]  /*10ac0*/  FMUL.FTZ R35, R29, UR4 ;  /* 0x000000041d237c20 */ /* 0x000fe20008410000 */
[----:B------:R-:W-:Y:S01]  /*10ad0*/  ISETP.NE.AND P4, PT, R55, 0x1, PT ;  /* 0x000000013700780c */ /* 0x000fe20003f85270 */
[----:B------:R-:W-:Y:S01]  /*10ae0*/  HADD2.F32 R29, -RZ, R78.H0_H0 ;  /* 0x2000004eff1d7230 */ /* 0x000fe20000004100 */
[----:B------:R-:W-:Y:S01]  /*10af0*/  BSSY.RECONVERGENT B1, `(.L_x_17708) ;  /* 0x000004b000017945 */ /* 0x000fe20003800200 */
[----:B------:R-:W-:Y:S01]  /*10b00*/  FFMA.FTZ R34, R34, R33, 1.1641532182693481445e-10 ;  /* 0x2f00000022227423 */ /* 0x000fe20000010021 */
[----:B------:R-:W-:-:S04]  /*10b10*/  FMUL.FTZ R35, R35, R64 ;  /* 0x0000004023237220 */ /* 0x000fc80000410000 */
[----:B------:R-:W-:Y:S01]  /*10b20*/  FSETP.GTU.FTZ.AND P3, PT, R34, R89, PT ;  /* 0x000000592200720b */ /* 0x000fe20003f7c000 */
        /* <DEDUP_REMOVED lines=14> */
.L_x_17710:
        /* <DEDUP_REMOVED lines=13> */
.L_x_17712:
[----:B------:R-:W-:Y:S05]  /*10ce0*/  BSYNC.RECONVERGENT B2 ;  /* 0x0000000000027941 */ /* 0x000fea0003800200 */
.L_x_17711:
        /* <DEDUP_REMOVED lines=43> */
.L_x_17709:
[----:B------:R-:W-:Y:S05]  /*10fa0*/  BSYNC.RECONVERGENT B1 ;  /* 0x0000000000017941 */ /* 0x000fea0003800200 */
.L_x_17708:
        /* <DEDUP_REMOVED lines=8> */
[----:B------:R-:W-:-:S04]  /*11030*/  FSETP.GTU.FTZ.AND P4, PT, R94, R89, PT ;  /* 0x000000595e00720b */ /* 0x000fc80003f9c000 */
[----:B------:R-:W-:Y:S02]  /*11040*/  FSEL R95, R35, RZ, !P4 ;  /* 0x000000ff235f7208 */ /* 0x000fe40006000000 */
[----:B------:R-:W-:Y:S02]  /*11050*/  MOV R35, R66 ;  /* 0x0000004200237202 */ /* 0x000fe40000000f00 */
        /* <DEDUP_REMOVED lines=11> */
.L_x_17715:
        /* <DEDUP_REMOVED lines=13> */
.L_x_17717:
[----:B------:R-:W-:Y:S05]  /*111e0*/  BSYNC.RECONVERGENT B2 ;  /* 0x0000000000027941 */ /* 0x000fea0003800200 */
.L_x_17716:
        /* <DEDUP_REMOVED lines=43> */
.L_x_17714:
[----:B------:R-:W-:Y:S05]  /*114a0*/  BSYNC.RECONVERGENT B1 ;  /* 0x0000000000017941 */ /* 0x000fea0003800200 */
.L_x_17713:
[----:B------:R-:W-:Y:S01]  /*114b0*/  I2FP.F32.U32 R34, R35 ;  /* 0x0000002300227245 */ /* 0x000fe20000201000 */
[----:B------:R-:W-:-:S04]  /*114c0*/  FMUL.FTZ R31, R31, UR4 ;  /* 0x000000041f1f7c20 */ /* 0x000fc80008410000 */
[----:B------:R-:W-:Y:S01]  /*114d0*/  FFMA.FTZ R34, R34, R33, 1.1641532182693481445e-10 ;  /* 0x2f00000022227423 */ /* 0x000fe20000010021 */
[----:B------:R-:W-:-:S04]  /*114e0*/  FMUL.FTZ R31, R31, R64 ;  /* 0x000000401f1f7220 */ /* 0x000fc80000410000 */
[----:B------:R-:W-:Y:S01]  /*114f0*/  FSETP.GTU.FTZ.AND P5, PT, R34, R89, PT ;  /* 0x000000592200720b */ /* 0x000fe20003fbc000 */
[----:B------:R-:W-:-:S03]  /*11500*/  HADD2.F32 R34, -RZ, R78.H1_H1 ;  /* 0x3000004eff227230 */ /* 0x000fc60000004100 */
[----:B------:R-:W-:Y:S02]  /*11510*/  FSEL R31, R31, RZ, !P5 ;  /* 0x000000ff1f1f7208 */ /* 0x000fe40006800000 */
[----:B------:R-:W-:-:S03]  /*11520*/  PLOP3.LUT P5, PT, P5, PT, PT, 0x8, 0x80 ;  /* 0x000000000080781c */ /* 0x000fc60002fae170 */
[----:B------:R-:W-:-:S10]  /*11530*/  FMUL.FTZ R31, R34, R31 ;  /* 0x0000001f221f7220 */ /* 0x000fd40000410000 */
.L_x_17697:
        /* <DEDUP_REMOVED lines=11> */
[----:B-1----:R-:W-:-:S05]  /*115f0*/  IMAD.WIDE.U32 R34, R32, 0x4, R34 ;  /* 0x0000000420227825 */ /* 0x002fca00078e0022 */
[----:B------:R3:W-:Y:S02]  /*11600*/  STG.E desc[UR6][R34.64], R33 ;  /* 0x0000002122007986 */ /* 0x0007e4000c101906 */
.L_x_17675:
[----:B------:R-:W-:Y:S05]  /*11610*/  BSYNC.RECONVERGENT B0 ;  /* 0x0000000000007941 */ /* 0x000fea0003800200 */
.L_x_17674:
[----:B------:R-:W-:Y:S01]  /*11620*/  FADD.FTZ R32, RZ, R8 ;  /* 0x00000008ff207221 */ /* 0x000fe20000010000 */
[C---:B------:R-:W-:Y:S01]  /*11630*/  ISETP.GT.U32.AND P2, PT, R45.reuse, 0xff, PT ;  /* 0x000000ff2d00780c */ /* 0x040fe20003f44070 */
[----:B------:R-:W1:Y:S01]  /*11640*/  S2UR UR5, SR_CgaCtaId ;  /* 0x00000000000579c3 */ /* 0x000e620000008800 */
[----:B------:R-:W-:Y:S01]  /*11650*/  ISETP.GT.U32.AND P3, PT, R45, 0x17f, PT ;  /* 0x0000017f2d00780c */ /* 0x000fe20003f64070 */
[----:B--23--:R-:W-:Y:S01]  /*11660*/  FADD.FTZ R33, R9, R32 ;  /* 0x0000002009217221 */ /* 0x00cfe20000010000 */
[C---:B------:R-:W-:Y:S01]  /*11670*/  ISETP.GT.U32.AND P4, PT, R45.reuse, 0x1ff, PT ;  /* 0x000001ff2d00780c */ /* 0x040fe20003f84070 */
[----:B------:R-:W-:Y:S01]  /*11680*/  UMOV UR4, 0x400 ;  /* 0x0000040000047882 */ /* 0x000fe20000000000 */
[C---:B------:R-:W-:Y:S01]  /*11690*/  ISETP.GT.U32.AND P5, PT, R45.reuse, 0x27f, PT ;  /* 0x0000027f2d00780c */ /* 0x040fe20003fa4070 */
[----:B------:R-:W-:Y:S01]  /*116a0*/  FADD.FTZ R32, R10, R33 ;  /* 0x000000210a207221 */ /* 0x000fe20000010000 */
[----:B------:R-:W-:Y:S01]  /*116b0*/  ISETP.GT.U32.AND P6, PT, R45, 0x2ff, PT ;  /* 0x000002ff2d00780c */ /* 0x000fe20003fc4070 */
[----:B------:R-:W-:Y:S01]  /*116c0*/  HFMA2 R97, -RZ, RZ, 0, 0 ;  /* 0x00000000ff617431 */ /* 0x000fe200000001ff */
[----:B------:R-:W-:Y:S01]  /*116d0*/  BSSY.RECONVERGENT B0, `(.L_x_17718) ;  /* 0x00000b7000007945 */ /* 0x000fe20003800200 */
[----:B------:R-:W-:-:S05]  /*116e0*/  FADD.FTZ R32, R11, R32 ;  /* 0x000000200b207221 */ /* 0x000fca0000010000 */
[----:B------:R-:W-:-:S05]  /*116f0*/  FSEL R33, R32, RZ, P0 ;  /* 0x000000ff20217208 */ /* 0x000fca0000000000 */
[----:B------:R-:W-:-:S04]  /*11700*/  FADD.FTZ R32, R12, R33 ;  /* 0x000000210c207221 */ /* 0x000fc80000010000 */
[----:B0-----:R-:W-:Y:S01]  /*11710*/  FADD.FTZ R35, R13, R32 ;  /* 0x000000200d237221 */ /* 0x001fe20000010000 */
[----:B-1----:R-:W-:-:S03]  /*11720*/  ULEA UR4, UR5, UR4, 0x18 ;  /* 0x0000000405047291 */ /* 0x002fc6000f8ec0ff */
[----:B------:R-:W-:Y:S01]  /*11730*/  FADD.FTZ R32, R14, R35 ;  /* 0x000000230e207221 */ /* 0x000fe20000010000 */
[----:B------:R-:W-:-:S03]  /*11740*/  @UP2 UIADD3 UR4, UPT, UPT, UR4, 0x20, URZ ;  /* 0x0000002004042890 */ /* 0x000fc6000fffe0ff */
        /* <DEDUP_REMOVED lines=48> */
[----:B------:R-:W-:Y:S02]  /*11a50*/  ISETP.NE.AND P2, PT, R46, RZ, PT ;  /* 0x000000ff2e00720c */ /* 0x000fe40003f45270 */
[----:B------:R-:W-:-:S04]  /*11a60*/  FFMA.FTZ R34, R34, R34, R33 ;  /* 0x0000002222227223 */ /* 0x000fc80000010021 */
[----:B------:R-:W-:Y:S01]  /*11a70*/  FFMA.FTZ R34, R35, R35, R34 ;  /* 0x0000002323227223 */ /* 0x000fe20000010022 */
[----:B------:R-:W-:-:S03]  /*11a80*/  FADD.FTZ R35, R19, -R32 ;  /* 0x8000002013237221 */ /* 0x000fc60000010000 */
[----:B------:R-:W-:Y:S01]  /*11a90*/  FFMA.FTZ R34, R89, R89, R34 ;  /* 0x0000005959227223 */ /* 0x000fe20000010022 */
[----:B------:R-:W-:-:S03]  /*11aa0*/  FADD.FTZ R89, R22, -R32 ;  /* 0x8000002016597221 */ /* 0x000fc60000010000 */
[----:B------:R-:W-:Y:S01]  /*11ab0*/  @P3 FFMA.FTZ R33, R35, R35, R34 ;  /* 0x0000002323213223 */ /* 0x000fe20000010022 */
[--C-:B------:R-:W-:Y:S01]  /*11ac0*/  FADD.FTZ R34, R20, -R32.reuse ;  /* 0x8000002014227221 */ /* 0x100fe20000010000 */
[----:B------:R-:W-:-:S03]  /*11ad0*/  FADD.FTZ R35, R21, -R32 ;  /* 0x8000002015237221 */ /* 0x000fc60000010000 */
        /* <DEDUP_REMOVED lines=19> */
[----:B------:R-:W-:-:S04]  /*11c10*/  FFMA.FTZ R34, R89, R89, R34 ;  /* 0x0000005959227223 */ /* 0x000fc80000010022 */
[----:B------:R-:W-:-:S05]  /*11c20*/  @P6 FFMA.FTZ R33, R35, R35, R34 ;  /* 0x0000002323216223 */ /* 0x000fca0000010022 */
[----:B------:R-:W0:Y:S02]  /*11c30*/  SHFL.BFLY PT, R34, R33, 0x1, 0x1f ;  /* 0x0c201f0021227f89 */ /* 0x000e2400000e0000 */
[----:B0-----:R-:W-:Y:S01]  /*11c40*/  FADD.FTZ R34, R33, R34 ;  /* 0x0000002221227221 */ /* 0x001fe20000010000 */
[----:B------:R-:W-:-:S04]  /*11c50*/  @!P2 SHF.R.U32.HI R33, RZ, 0x2, R49 ;  /* 0x00000002ff21a819 */ /* 0x000fc80000011631 */
[----:B------:R-:W0:Y:S01]  /*11c60*/  SHFL.BFLY PT, R35, R34, 0x2, 0x1f ;  /* 0x0c401f0022237f89 */ /* 0x000e2200000e0000 */
[----:B------:R-:W-:Y:S01]  /*11c70*/  @!P2 LOP3.LUT R95, R33, 0x18, RZ, 0xc0, !PT ;  /* 0x00000018215fa812 */ /* 0x000fe200078ec0ff */
[----:B0-----:R-:W-:-:S05]  /*11c80*/  FADD.FTZ R35, R34, R35 ;  /* 0x0000002322237221 */ /* 0x001fca0000010000 */
[----:B------:R-:W0:Y:S02]  /*11c90*/  SHFL.BFLY PT, R88, R35, 0x4, 0x1f ;  /* 0x0c801f0023587f89 */ /* 0x000e2400000e0000 */
[----:B0-----:R-:W-:Y:S01]  /*11ca0*/  FADD.FTZ R88, R35, R88 ;  /* 0x0000005823587221 */ /* 0x001fe20000010000 */
[----:B------:R-:W-:-:S04]  /*11cb0*/  CS2R R34, SRZ ;  /* 0x0000000000227805 */ /* 0x000fc8000001ff00 */
[----:B------:R-:W0:Y:S02]  /*11cc0*/  SHFL.BFLY PT, R89, R88, 0x8, 0x1f ;  /* 0x0d001f0058597f89 */ /* 0x000e2400000e0000 */
[----:B0-----:R-:W-:-:S05]  /*11cd0*/  FADD.FTZ R89, R88, R89 ;  /* 0x0000005958597221 */ /* 0x001fca0000010000 */
[----:B------:R-:W0:Y:S02]  /*11ce0*/  SHFL.BFLY PT, R94, R89, 0x10, 0x1f ;  /* 0x0e001f00595e7f89 */ /* 0x000e2400000e0000 */
[----:B0-----:R-:W-:-:S05]  /*11cf0*/  FADD.FTZ R33, R89, R94 ;  /* 0x0000005e59217221 */ /* 0x001fca0000010000 */
[----:B------:R0:W-:Y:S01]  /*11d00*/  @!P2 STS.64 [R95+UR4], R32 ;  /* 0x000000205f00a988 */ /* 0x0001e20008000a04 */
[----:B------:R-:W-:Y:S01]  /*11d10*/  BAR.SYNC.DEFER_BLOCKING 0x0 ;  /* 0x0000000000007b1d */ /* 0x000fe20000010000 */
[----:B------:R-:W-:-:S13]  /*11d20*/  ISETP.GT.U32.AND P2, PT, R46, 0x3, PT ;  /* 0x000000032e00780c */ /* 0x000fda0003f44070 */
[----:B------:R-:W-:Y:S01]  /*11d30*/  @!P2 LEA R94, R46, UR4, 0x3 ;  /* 0x000000042e5eac11 */ /* 0x000fe2000f8e18ff */
[----:B------:R-:W-:-:S05]  /*11d40*/  @!P2 IMAD.MOV.U32 R97, RZ, RZ, R50 ;  /* 0x000000ffff61a224 */ /* 0x000fca00078e0032 */
[----:B------:R-:W1:Y:S01]  /*11d50*/  SHFL.DOWN PT, R88, R97, 0x2, 0x1f ;  /* 0x08401f0061587f89 */ /* 0x000e6200000e0000 */
[----:B0-----:R-:W-:-:S03]  /*11d60*/  I2FP.F32.S32 R95, R97 ;  /* 0x00000061005f7245 */ /* 0x001fc60000201400 */
[----:B------:R-:W0:Y:S01]  /*11d70*/  @!P2 LDS.64 R34, [R94] ;  /* 0x000000005e22a984 */ /* 0x000e220000000a00 */
[----:B------:R-:W-:Y:S02]  /*11d80*/  PLOP3.LUT P2, PT, PT, PT, UP3, 0x40, 0x4 ;  /* 0x000000000004781c */ /* 0x000fe40003f4e838 */
[----:B-1----:R-:W-:Y:S02]  /*11d90*/  IADD3 R96, PT, PT, R88, R97, RZ ;  /* 0x0000006158607210 */ /* 0x002fe40007ffe0ff */
[----:B------:R-:W-:Y:S02]  /*11da0*/  I2FP.F32.S32 R88, R88 ;  /* 0x0000005800587245 */ /* 0x000fe40000201400 */
[----:B------:R-:W-:Y:S01]  /*11db0*/  I2FP.F32.S32 R32, R96 ;  /* 0x0000006000207245 */ /* 0x000fe20000201400 */
[----:B------:R-:W-:Y:S03]  /*11dc0*/  SHFL.DOWN PT, R89, R96, 0x1, 0x1f ;  /* 0x08201f0060597f89 */ /* 0x000fe600000e0000 */
[----:B------:R-:W1:Y:S01]  /*11dd0*/  MUFU.RCP R33, R32 ;  /* 0x0000002000217308 */ /* 0x000e620000001000 */
[----:B0-----:R-:W0:Y:S04]  /*11de0*/  SHFL.DOWN PT, R99, R34, 0x2, 0x1f ;  /* 0x08401f0022637f89 */ /* 0x001e2800000e0000 */
[----:B------:R-:W2:Y:S01]  /*11df0*/  SHFL.DOWN PT, R98, R35, 0x2, 0x1f ;  /* 0x08401f0023627f89 */ /* 0x000ea200000e0000 */
[----:B0-----:R-:W-:-:S04]  /*11e00*/  FMUL.FTZ R94, R99, R88 ;  /* 0x00000058635e7220 */ /* 0x001fc80000410000 */
[----:B------:R-:W-:Y:S01]  /*11e10*/  FFMA.FTZ R94, R95, R34, R94 ;  /* 0x000000225f5e7223 */ /* 0x000fe2000001005e */
[----:B------:R-:W-:Y:S01]  /*11e20*/  FADD.FTZ R34, -R99, R34 ;  /* 0x0000002263227221 */ /* 0x000fe20000010100 */
[----:B------:R-:W-:Y:S02]  /*11e30*/  IMAD.IADD R99, R96, 0x1, R89 ;  /* 0x0000000160637824 */ /* 0x000fe400078e0259 */
[----:B--2---:R-:W-:Y:S01]  /*11e40*/  FADD.FTZ R98, R98, R35 ;  /* 0x0000002362627221 */ /* 0x004fe20000010000 */
[----:B-1----:R-:W-:Y:S01]  /*11e50*/  FMUL.FTZ R97, R33, R94 ;  /* 0x0000005e21617220 */ /* 0x002fe20000410000 */
[----:B------:R-:W-:Y:S01]  /*11e60*/  FMUL.FTZ R34, R34, R34 ;  /* 0x0000002222227220 */ /* 0x000fe20000410000 */
[----:B------:R-:W-:Y:S02]  /*11e70*/  I2FP.F32.S32 R89, R89 ;  /* 0x0000005900597245 */ /* 0x000fe40000201400 */
[----:B------:R-:W-:Y:S01]  /*11e80*/  I2FP.F32.S32 R99, R99 ;  /* 0x0000006300637245 */ /* 0x000fe20000201400 */
[----:B------:R-:W0:Y:S01]  /*11e90*/  SHFL.DOWN PT, R94, R97, 0x1, 0x1f ;  /* 0x08201f00615e7f89 */ /* 0x000e2200000e0000 */
[----:B------:R-:W-:-:S04]  /*11ea0*/  FMUL.FTZ R95, R34, R95 ;  /* 0x0000005f225f7220 */ /* 0x000fc80000410000 */
[----:B------:R-:W1:Y:S01]  /*11eb0*/  MUFU.RCP R99, R99 ;  /* 0x0000006300637308 */ /* 0x000e620000001000 */
[----:B------:R-:W-:-:S04]  /*11ec0*/  FMUL.FTZ R95, R95, R88 ;  /* 0x000000585f5f7220 */ /* 0x000fc80000410000 */
[----:B------:R-:W-:-:S05]  /*11ed0*/  FFMA.FTZ R98, R33, R95, R98 ;  /* 0x0000005f21627223 */ /* 0x000fca0000010062 */
[----:B------:R-:W2:Y:S01]  /*11ee0*/  SHFL.DOWN PT, R33, R98, 0x1, 0x1f ;  /* 0x08201f0062217f89 */ /* 0x000ea200000e0000 */
[----:B0-----:R-:W-:Y:S01]  /*11ef0*/  FMUL.FTZ R35, R94, R89 ;  /* 0x000000595e237220 */ /* 0x001fe20000410000 */
[----:B------:R-:W-:-:S03]  /*11f00*/  FADD.FTZ R94, R97, -R94 ;  /* 0x8000005e615e7221 */ /* 0x000fc60000010000 */
[----:B------:R-:W-:Y:S01]  /*11f10*/  FFMA.FTZ R34, R32, R97, R35 ;  /* 0x0000006120227223 */ /* 0x000fe20000010023 */
[----:B------:R-:W-:-:S03]  /*11f20*/  FMUL.FTZ R35, R94, R94 ;  /* 0x0000005e5e237220 */ /* 0x000fc60000410000 */
[----:B-1----:R-:W-:Y:S01]  /*11f30*/  FMUL.FTZ R34, R99, R34 ;  /* 0x0000002263227220 */ /* 0x002fe20000410000 */
[----:B------:R-:W-:Y:S02]  /*11f40*/  FMUL.FTZ R88, R32, R35 ;  /* 0x0000002320587220 */ /* 0x000fe40000410000 */
[----:B------:R-:W0:Y:S02]  /*11f50*/  LDC R35, c[0x0][0x448] ;  /* 0x00011200ff237b82 */ /* 0x000e240000000800 */
[----:B------:R-:W-:Y:S01]  /*11f60*/  FMUL.FTZ R88, R88, R89 ;  /* 0x0000005958587220 */ /* 0x000fe20000410000 */
[----:B------:R-:W1:Y:S01]  /*11f70*/  SHFL.IDX PT, R34, R34, RZ, 0x1f ;  /* 0x00001fff22227589 */ /* 0x000e6200000e0000 */
[----:B--2---:R-:W-:Y:S01]  /*11f80*/  FADD.FTZ R32, R98, R33 ;  /* 0x0000002162207221 */ /* 0x004fe20000010000 */
[----:B------:R-:W-:-:S03]  /*11f90*/  MOV R89, UR10 ;  /* 0x0000000a00597c02 */ /* 0x000fc60008000f00 */
[----:B------:R-:W-:-:S05]  /*11fa0*/  FFMA.FTZ R99, R99, R88, R32 ;  /* 0x0000005863637223 */ /* 0x000fca0000010020 */
[----:B------:R-:W0:Y:S01]  /*11fb0*/  SHFL.IDX PT, R96, R99, RZ, 0x1f ;  /* 0x00001fff63607589 */ /* 0x000e2200000e0000 */
[----:B-1----:R-:W-:-:S05]  /*11fc0*/  FMUL.FTZ R32, R34, R34 ;  /* 0x0000002222207220 */ /* 0x002fca0000410000 */
[----:B------:R-:W-:Y:S02]  /*11fd0*/  FSEL R88, R32, RZ, !P2 ;  /* 0x000000ff20587208 */ /* 0x000fe40005000000 */
[----:B------:R-:W-:Y:S01]  /*11fe0*/  ISETP.NE.AND P2, PT, R49, RZ, PT ;  /* 0x000000ff3100720c */ /* 0x000fe20003f45270 */
[----:B0-----:R-:W-:-:S04]  /*11ff0*/  FFMA.FTZ R35, R96, UR11, R35 ;  /* 0x0000000b60237c23 */ /* 0x001fc80008010023 */
        /* <DEDUP_REMOVED lines=9> */
[----:B------:R-:W-:-:S04]  /*12090*/  PLOP3.LUT P2, PT, PT, PT, UP3, 0x40, 0x4 ;  /* 0x000000000004781c */ /* 0x000fc80003f4e838 */
[----:B------:R-:W-:Y:S01]  /*120a0*/  FSEL R89, R34, RZ, P2 ;  /* 0x000000ff22597208 */ /* 0x000fe20001000000 */
[----:B------:R-:W-:Y:S08]  /*120b0*/  @!P0 BRA `(.L_x_17719) ;  /* 0x0000000000608947 */ /* 0x000ff00003800000 */
[----:B------:R-:W1:Y:S01]  /*120c0*/  LDC.64 R106, c[0x0][0x428] ;  /* 0x00010a00ff6a7b82 */ /* 0x000e620000000a00 */
[--C-:B------:R-:W-:Y:S01]  /*120d0*/  FADD.FTZ R101, R8, -R89.reuse ;  /* 0x8000005908657221 */ /* 0x100fe20000010000 */
[--C-:B------:R-:W-:Y:S01]  /*120e0*/  FADD.FTZ R105, R9, -R89.reuse ;  /* 0x8000005909697221 */ /* 0x100fe20000010000 */
[--C-:B------:R-:W-:Y:S01]  /*120f0*/  FADD.FTZ R103, R10, -R89.reuse ;  /* 0x800000590a677221 */ /* 0x100fe20000010000 */
[----:B0-----:R-:W-:Y:S01]  /*12100*/  FADD.FTZ R95, R11, -R89 ;  /* 0x800000590b5f7221 */ /* 0x001fe20000010000 */
[----:B------:R-:W-:Y:S02]  /*12110*/  HADD2.F32 R99, -RZ, R79.H0_H0 ;  /* 0x2000004fff637230 */ /* 0x000fe40000004100 */
[C---:B------:R-:W-:Y:S01]  /*12120*/  FMUL.FTZ R101, R88.reuse, R101 ;  /* 0x0000006558657220 */ /* 0x040fe20000410000 */
[----:B------:R-:W-:Y:S02]  /*12130*/  HADD2.F32 R32, -RZ, R42.H0_H0 ;  /* 0x2000002aff207230 */ /* 0x000fe40000004100 */
[----:B------:R-:W-:Y:S01]  /*12140*/  FMUL.FTZ R100, R88, R105 ;  /* 0x0000006958647220 */ /* 0x000fe20000410000 */
[----:B------:R-:W-:-:S02]  /*12150*/  HADD2.F32 R98, -RZ, R80.H0_H0 ;  /* 0x20000050ff627230 */ /* 0x000fc40000004100 */
[C---:B------:R-:W-:Y:S01]  /*12160*/  FMUL.FTZ R96, R88.reuse, R103 ;  /* 0x0000006758607220 */ /* 0x040fe20000410000 */
[----:B------:R-:W-:Y:S02]  /*12170*/  HADD2.F32 R33, -RZ, R91.H0_H0 ;  /* 0x2000005bff217230 */ /* 0x000fe40000004100 */
[----:B------:R-:W-:Y:S01]  /*12180*/  FMUL.FTZ R95, R88, R95 ;  /* 0x0000005f585f7220 */ /* 0x000fe20000410000 */
[----:B------:R-:W-:Y:S02]  /*12190*/  HADD2.F32 R34, -RZ, R79.H1_H1 ;  /* 0x3000004fff227230 */ /* 0x000fe40000004100 */
[----:B------:R-:W-:Y:S01]  /*121a0*/  FFMA.FTZ R32, R101, R99, R32 ;  /* 0x0000006365207223 */ /* 0x000fe20000010020 */
[----:B------:R-:W-:Y:S02]  /*121b0*/  HADD2.F32 R97, -RZ, R43.H0_H0 ;  /* 0x2000002bff617230 */ /* 0x000fe40000004100 */
[----:B------:R-:W-:Y:S01]  /*121c0*/  FFMA.FTZ R33, R100, R98, R33 ;  /* 0x0000006264217223 */ /* 0x000fe20000010021 */
[----:B------:R-:W-:-:S02]  /*121d0*/  HADD2.F32 R35, -RZ, R80.H1_H1 ;  /* 0x30000050ff237230 */ /* 0x000fc40000004100 */
[----:B------:R-:W-:Y:S02]  /*121e0*/  HADD2.F32 R94, -RZ, R91.H1_H1 ;  /* 0x3000005bff5e7230 */ /* 0x000fe40000004100 */
[----:B------:R-:W-:-:S03]  /*121f0*/  FFMA.FTZ R34, R96, R34, R97 ;  /* 0x0000002260227223 */ /* 0x000fc60000010061 */
[----:B------:R-:W-:Y:S01]  /*12200*/  FFMA.FTZ R35, R95, R35, R94 ;  /* 0x000000235f237223 */ /* 0x000fe2000001005e */
[C---:B-1----:R-:W-:Y:S01]  /*12210*/  IMAD.WIDE.U32 R106, R75.reuse, 0x10, R106 ;  /* 0x000000104b6a7825 */ /* 0x042fe200078e006a */
[----:B------:R-:W-:-:S04]  /*12220*/  IADD3 R75, PT, PT, R75, 0x80, RZ ;  /* 0x000000804b4b7810 */ /* 0x000fc80007ffe0ff */
[----:B------:R1:W-:Y:S03]  /*12230*/  STG.E.128 desc[UR6][R106.64], R32 ;  /* 0x000000206a007986 */ /* 0x0003e6000c101d06 */
.L_x_17719:
[----:B------:R-:W-:Y:S05]  /*12240*/  BSYNC.RECONVERGENT B0 ;  /* 0x0000000000007941 */ /* 0x000fea0003800200 */
.L_x_17718:
[----:B------:R-:W-:Y:S01]  /*12250*/  ISETP.GE.U32.AND P0, PT, R45, 0x100, PT ;  /* 0x000001002d00780c */ /* 0x000fe20003f06070 */
[----:B------:R-:W-:-:S12]  /*12260*/  BSSY.RECONVERGENT B0, `(.L_x_17720) ;  /* 0x000001a000007945 */ /* 0x000fd80003800200 */
[----:B------:R-:W-:Y:S05]  /*12270*/  @!P0 BRA `(.L_x_17721) ;  /* 0x0000000000608947 */ /* 0x000fea0003800000 */
[----:B-1----:R-:W1:Y:S01]  /*12280*/  LDC.64 R106, c[0x0][0x428] ;  /* 0x00010a00ff6a7b82 */ /* 0x002e620000000a00 */
        /* <DEDUP_REMOVED lines=20> */
[----:B-1----:R-:W-:-:S04]  /*123d0*/  IMAD.WIDE.U32 R106, R75, 0x10, R106 ;  /* 0x000000104b6a7825 */ /* 0x002fc800078e006a */
[----:B------:R-:W-:Y:S01]  /*123e0*/  VIADD R75, R75, 0x80 ;  /* 0x000000804b4b7836 */ /* 0x000fe20000000000 */
[----:B------:R2:W-:Y:S06]  /*123f0*/  STG.E.128 desc[UR6][R106.64], R32 ;  /* 0x000000206a007986 */ /* 0x0005ec000c101d06 */
.L_x_17721:
[----:B------:R-:W-:Y:S05]  /*12400*/  BSYNC.RECONVERGENT B0 ;  /* 0x0000000000007941 */ /* 0x000fea0003800200 */
.L_x_17720:
[----:B------:R-:W-:Y:S01]  /*12410*/  ISETP.GE.U32.AND P0, PT, R45, 0x180, PT ;  /* 0x000001802d00780c */ /* 0x000fe20003f06070 */
[----:B------:R-:W-:-:S12]  /*12420*/  BSSY.RECONVERGENT B0, `(.L_x_17722) ;  /* 0x000001a000007945 */ /* 0x000fd80003800200 */
[----:B------:R-:W-:Y:S05]  /*12430*/  @!P0 BRA `(.L_x_17723) ;  /* 0x0000000000608947 */ /* 0x000fea0003800000 */
[----:B-12---:R-:W1:Y:S01]  /*12440*/  LDC.64 R106, c[0x0][0x428] ;  /* 0x00010a00ff6a7b82 */ /* 0x006e620000000a00 */
        /* <DEDUP_REMOVED lines=23> */
.L_x_17723:
[----:B------:R-:W-:Y:S05]  /*125c0*/  BSYNC.RECONVERGENT B0 ;  /* 0x0000000000007941 */ /* 0x000fea0003800200 */
.L_x_17722:
[----:B------:R-:W-:Y:S01]  /*125d0*/  ISETP.GE.U32.AND P0, PT, R45, 0x200, PT ;  /* 0x000002002d00780c */ /* 0x000fe20003f06070 */
[----:B------:R-:W-:-:S12]  /*125e0*/  BSSY.RECONVERGENT B0, `(.L_x_17724) ;  /* 0x000001a000007945 */ /* 0x000fd80003800200 */
[----:B------:R-:W-:Y:S05]  /*125f0*/  @!P0 BRA `(.L_x_17725) ;  /* 0x0000000000608947 */ /* 0x000fea0003800000 */
[----:B-123--:R-:W1:Y:S01]  /*12600*/  LDC.64 R106, c[0x0][0x428] ;  /* 0x00010a00ff6a7b82 */ /* 0x00ee620000000a00 */
        /* <DEDUP_REMOVED lines=23> */
.L_x_17725:
[----:B------:R-:W-:Y:S05]  /*12780*/  BSYNC.RECONVERGENT B0 ;  /* 0x0000000000007941 */ /* 0x000fea0003800200 */
.L_x_17724:
[----:B------:R-:W-:Y:S01]  /*12790*/  ISETP.GE.U32.AND P0, PT, R45, 0x280, PT ;  /* 0x000002802d00780c */ /* 0x000fe20003f06070 */
[----:B------:R-:W-:-:S12]  /*127a0*/  BSSY.RECONVERGENT B0, `(.L_x_17726) ;  /* 0x000001a000007945 */ /* 0x000fd80003800200 */
[----:B------:R-:W-:Y:S05]  /*127b0*/  @!P0 BRA `(.L_x_17727) ;  /* 0x0000000000608947 */ /* 0x000fea0003800000 */
[----:B-1234-:R-:W1:Y:S01]  /*127c0*/  LDC.64 R106, c[0x0][0x428] ;  /* 0x00010a00ff6a7b82 */ /* 0x01ee620000000a00 */
        /* <DEDUP_REMOVED lines=23> */
.L_x_17727:
[----:B------:R-:W-:Y:S05]  /*12940*/  BSYNC.RECONVERGENT B0 ;  /* 0x0000000000007941 */ /* 0x000fea0003800200 */
.L_x_17726:
        /* <DEDUP_REMOVED lines=11> */
[----:B0-----:R-:W-:-:S04]  /*12a00*/  IMAD.WIDE.U32 R88, R75, 0x10, R32 ;  /* 0x000000104b587825 */ /* 0x001fc800078e0020 */
[----:B------:R-:W-:Y:S01]  /*12a10*/  FFMA.FTZ R33, R34, R60, R63 ;  /* 0x0000003c22217223 */ /* 0x000fe2000001003f */
[----:B------:R-:W-:Y:S01]  /*12a20*/  FFMA.FTZ R34, R35, R59, R54 ;  /* 0x0000003b23227223 */ /* 0x000fe20000010036 */
[----:B------:R-:W-:Y:S01]  /*12a30*/  FFMA.FTZ R32, R94, R58, R53 ;  /* 0x0000003a5e207223 */ /* 0x000fe20000010035 */
[----:B------:R-:W-:-:S05]  /*12a40*/  FFMA.FTZ R35, R95, R61, R62 ;  /* 0x0000003d5f237223 */ /* 0x000fca000001003e */
[----:B------:R0:W-:Y:S02]  /*12a50*/  STG.E.128 desc[UR6][R88.64], R32 ;  /* 0x0000002058007986 */ /* 0x0001e4000c101d06 */
.L_x_17729:
[----:B------:R-:W-:Y:S05]  /*12a60*/  BSYNC.RECONVERGENT B0 ;  /* 0x0000000000007941 */ /* 0x000fea0003800200 */
.L_x_17728:
[----:B------:R-:W-:Y:S02]  /*12a70*/  UIADD3 UR10, UPT, UPT, UR10, UR14, URZ ;  /* 0x0000000e0a0a7290 */ /* 0x000fe4000fffe0ff */
[----:B------:R-:W-:Y:S02]  /*12a80*/  UPLOP3.LUT UP2, UPT, UPT, UPT, UP2, 0x40, 0x4 ;  /* 0x000000000004789c */ /* 0x000fe40003f4e820 */
[----:B------:R-:W-:-:S09]  /*12a90*/  UISETP.GE.AND UP1, UPT, UR10, UR15, UPT ;  /* 0x0000000f0a00728c */ /* 0x000fd2000bf26270 */
[----:B------:R-:W-:Y:S05]  /*12aa0*/  BRA.U !UP1, `(.L_x_17730) ;  /* 0xfffffee909f47547 */ /* 0x000fea000b83ffff */
[----:B------:R-:W-:Y:S05]  /*12ab0*/  EXIT ;  /* 0x000000000000794d */ /* 0x000fea0003800000 */
.L_x_17731:
        /* <DEDUP_REMOVED lines=12> */
.L_x_20871:


//--------------------- .text._ZN10layer_norm13ln_fwd_kernelINS_13Kernel_traitsI6__halfffffjLj3072ELj1ELj1ELj4ELj16ENS_18Kernel_traits_baseILj3072ES2_ffffjLj128EEEEELb1ELb1ELb0ELb1EEEvNS_9FwdParamsE --------------------------
	.section	.text._ZN10layer_norm13ln_fwd_kernelINS_13Kernel_traitsI6__halfffffjLj3072ELj1ELj1ELj4ELj16ENS_18Kernel_traits_baseILj3072ES2_ffffjLj128EEEEELb1ELb1ELb0ELb1EEEvNS_9FwdParamsE,"ax",@progbits
	.align	128
        .global         _ZN10layer_norm13ln_fwd_kernelINS_13Kernel_traitsI6__halfffffjLj3072ELj1ELj1ELj4ELj16ENS_18Kernel_traits_baseILj3072ES2_ffffjLj128EEEEELb1ELb1ELb0ELb1EEEvNS_9FwdParamsE
        .type           _ZN10layer_norm13ln_fwd_kernelINS_13Kernel_traitsI6__halfffffjLj3072ELj1ELj1ELj4ELj16ENS_18Kernel_traits_baseILj3072ES2_ffffjLj128EEEEELb1ELb1ELb0ELb1EEEvNS_9FwdParamsE,@function
        .size           _ZN10layer_norm13ln_fwd_kernelINS_13Kernel_traitsI6__halfffffjLj3072ELj1ELj1ELj4ELj16ENS_18Kernel_traits_baseILj3072ES2_ffffjLj128EEEEELb1ELb1ELb0ELb1EEEvNS_9FwdParamsE,(.L_x_20872 - _ZN10layer_norm13ln_fwd_kernelINS_13Kernel_traitsI6__halfffffjLj3072ELj1ELj1ELj4ELj16ENS_18Kernel_traits_baseILj3072ES2_ffffjLj128EEEEELb1ELb1ELb0ELb1EEEvNS_9FwdParamsE)
        .other          _ZN10layer_norm13ln_fwd_kernelINS_13Kernel_traitsI6__halfffffjLj3072ELj1ELj1ELj4ELj16ENS_18Kernel_traits_baseILj3072ES2_ffffjLj128EEEEELb1ELb1ELb0ELb1EEEvNS_9FwdParamsE,@"STO_CUDA_ENTRY STV_DEFAULT"
_ZN10layer_norm13ln_fwd_kernelINS_13Kernel_traitsI6__halfffffjLj3072ELj1ELj1ELj4ELj16ENS_18Kernel_traits_baseILj3072ES2_ffffjLj128EEEEELb1ELb1ELb0ELb1EEEvNS_9FwdParamsE:
.text._ZN10layer_norm13ln_fwd_kernelINS_13Kernel_traitsI6__halfffffjLj3072ELj1ELj1ELj4ELj16ENS_18Kernel_traits_baseILj3072ES2_ffffjLj128EEEEELb1ELb1ELb0ELb1EEEvNS_9FwdParamsE:
        /* <DEDUP_REMOVED lines=11> */
[----:B------:R-:W3:Y:S03]  /*00b0*/  @P0 LDC R7, c[0x0][0x460] ;  /* 0x00011800ff070b82 */ /* 0x000ee60000000800 */
[----:B-1----:R-:W3:Y:S01]  /*00c0*/  @P0 LDG.E.64 R4, desc[UR10][R14.64] ;  /* 0x0000000a0e040981 */ /* 0x002ee2000c1e1b00 */
[----:B0-----:R-:W-:Y:S01]  /*00d0*/  UISETP.NE.U32.AND UP0, UPT, UR4, URZ, UPT ;  /* 0x000000ff0400728c */ /* 0x001fe2000bf05070 */
[----:B------:R-:W0:Y:S03]  /*00e0*/  S2R R81, SR_TID.X ;  /* 0x0000000000517919 */ /* 0x000e260000002100 */
[----:B------:R-:W1:Y:S01]  /*00f0*/  S2UR UR18, SR_CTAID.X ;  /* 0x00000000001279c3 */ /* 0x000e620000002500 */
[----:B------:R-:W-:-:S07]  /*0100*/  UISETP.NE.AND.EX UP0, UPT, UR5, URZ, UPT, UP0 ;  /* 0x000000ff0500728c */ /* 0x000fce000bf05300 */
[----:B------:R-:W1:Y:S01]  /*0110*/  LDC R88, c[0x0][0x360] ;  /* 0x0000d800ff587b82 */ /* 0x000e620000000800 */
[----:B0-----:R-:W-:Y:S01]  /*0120*/  LOP3.LUT R89, R81, 0x1f, RZ, 0xc0, !PT ;  /* 0x0000001f51597812 */ /* 0x001fe200078ec0ff */
[----:B-1----:R-:W-:Y:S01]  /*0130*/  IMAD R88, R88, UR18, R81 ;  /* 0x0000001258587c24 */ /* 0x002fe2000f8e0251 */
[----:B--2---:R-:W-:Y:S02]  /*0140*/  @P0 R2UR UR12, R2 ;  /* 0x00000000020c02ca */ /* 0x004fe400000e0000 */
[----:B------:R-:W-:Y:S02]  /*0150*/  @P0 R2UR UR13, R3 ;  /* 0x00000000030d02ca */ /* 0x000fe400000e0000 */
[----:B---3--:R-:W-:-:S04]  /*0160*/  @P0 IADD3 R14, P1, PT, R4, R7, RZ ;  /* 0x00000007040e0210 */ /* 0x008fc80007f3e0ff */
[----:B------:R-:W-:-:S04]  /*0170*/  @P0 IADD3.X R15, PT, PT, RZ, R5, RZ, P1, !PT ;  /* 0x00000005ff0f0210 */ /* 0x000fc80000ffe4ff */
[--C-:B------:R-:W-:Y:S01]  /*0180*/  SHF.R.U64 R87, R14, 0x2, R15.reuse ;  /* 0x000000020e577819 */ /* 0x100fe2000000120f */
[----:B------:R-:W-:Y:S01]  /*0190*/  UIADD3 UR21, UPT, UPT, UR12, -0x61c88647, URZ ;  /* 0x9e3779b90c157890 */ /* 0x000fe2000fffe0ff */
[----:B------:R-:W-:Y:S01]  /*01a0*/  SHF.R.U32.HI R86, RZ, 0x2, R15 ;  /* 0x00000002ff567819 */ /* 0x000fe2000001160f */
[----:B------:R-:W-:Y:S02]  /*01b0*/  UIADD3 UR22, UPT, UPT, UR13, -0x4498517b, URZ ;  /* 0xbb67ae850d167890 */ /* 0x000fe4000fffe0ff */
        /* <DEDUP_REMOVED lines=42> */
.L_x_17732:
[----:B------:R-:W0:Y:S08]  /*0460*/  LDC.64 R2, c[0x0][0x3d0] ;  /* 0x0000f400ff027b82 */ /* 0x000e300000000a00 */
[----:B------:R-:W1:Y:S01]  /*0470*/  LDC.64 R4, c[0x0][0x3e8] ;  /* 0x0000fa00ff047b82 */ /* 0x000e620000000a00 */
[----:B------:R-:W-:Y:S02]  /*0480*/  CS2R R10, SRZ ;  /* 0x00000000000a7805 */ /* 0x000fe4000001ff00 */
[----:B------:R-:W-:-:S02]  /*0490*/  CS2R R8, SRZ ;  /* 0x0000000000087805 */ /* 0x000fc4000001ff00 */
[----:B------:R-:W-:Y:S01]  /*04a0*/  CS2R R6, SRZ ;  /* 0x0000000000067805 */ /* 0x000fe2000001ff00 */
[----:B0-----:R-:W-:-:S05]  /*04b0*/  IMAD.WIDE.U32 R2, R81, 0x8, R2 ;  /* 0x0000000851027825 */ /* 0x001fca00078e0002 */
[----:B------:R-:W5:Y:S01]  /*04c0*/  LDG.E.64 R22, desc[UR10][R2.64] ;  /* 0x0000000a02167981 */ /* 0x000f62000c1e1b00 */
[----:B-1----:R-:W-:-:S03]  /*04d0*/  IMAD.WIDE.U32 R12, R81, 0x8, R4 ;  /* 0x00000008510c7825 */ /* 0x002fc600078e0004 */
[----:B------:R-:W5:Y:S01]  /*04e0*/  LDG.E.64 R26, desc[UR10][R2.64+0x400] ;  /* 0x0004000a021a7981 */ /* 0x000f62000c1e1b00 */
[----:B------:R-:W-:-:S03]  /*04f0*/  CS2R R4, SRZ ;  /* 0x0000000000047805 */ /* 0x000fc6000001ff00 */
[----:B------:R-:W5:Y:S04]  /*0500*/  LDG.E.64 R40, desc[UR10][R2.64+0x800] ;  /* 0x0008000a02287981 */ /* 0x000f68000c1e1b00 */
[----:B------:R-:W5:Y:S04]  /*0510*/  LDG.E.64 R20, desc[UR10][R2.64+0xc00] ;  /* 0x000c000a02147981 */ /* 0x000f68000c1e1b00 */
[----:B------:R-:W5:Y:S04]  /*0520*/  LDG.E.64 R18, desc[UR10][R2.64+0x1000] ;  /* 0x0010000a02127981 */ /* 0x000f68000c1e1b00 */
[----:B------:R0:W5:Y:S04]  /*0530*/  LDG.E.64 R16, desc[UR10][R2.64+0x1400] ;  /* 0x0014000a02107981 */ /* 0x000168000c1e1b00 */
[----:B------:R-:W5:Y:S04]  /*0540*/  LDG.E.64 R24, desc[UR10][R12.64] ;  /* 0x0000000a0c187981 */ /* 0x000f68000c1e1b00 */
[----:B------:R-:W5:Y:S01]  /*0550*/  LDG.E.64 R28, desc[UR10][R12.64+0x400] ;  /* 0x0004000a0c1c7981 */ /* 0x000f62000c1e1b00 */
[----:B0-----:R-:W-:-:S03]  /*0560*/  CS2R R2, SRZ ;  /* 0x0000000000027805 */ /* 0x001fc6000001ff00 */
[----:B------:R-:W5:Y:S04]  /*0570*/  LDG.E.64 R30, desc[UR10][R12.64+0x800] ;  /* 0x0008000a0c1e7981 */ /* 0x000f68000c1e1b00 */
[----:B------:R-:W5:Y:S04]  /*0580*/  LDG.E.64 R32, desc[UR10][R12.64+0xc00] ;  /* 0x000c000a0c207981 */ /* 0x000f68000c1e1b00 */
[----:B------:R-:W5:Y:S04]  /*0590*/  LDG.E.64 R46, desc[UR10][R12.64+0x1000] ;  /* 0x0010000a0c2e7981 */ /* 0x000f68000c1e1b00 */
[----:B------:R0:W5:Y:S02]  /*05a0*/  LDG.E.64 R48, desc[UR10][R12.64+0x1400] ;  /* 0x0014000a0c307981 */ /* 0x000164000c1e1b00 */
[----:B0-----:R-:W-:-:S07]  /*05b0*/  CS2R R12, SRZ ;  /* 0x00000000000c7805 */ /* 0x001fce000001ff00 */
.L_x_17733:
[----:B------:R-:W1:Y:S02]  /*05c0*/  LDCU UR4, c[0x0][0x384] ;  /* 0x00007080ff0477ac */ /* 0x000e640008000800 */
[----:B-1----:R-:W-:-:S06]  /*05d0*/  UISETP.GE.AND UP0, UPT, UR18, UR4, UPT ;  /* 0x000000041200728c */ /* 0x002fcc000bf06270 */
[----:B------:R-:W-:-:S13]  /*05e0*/  PLOP3.LUT P0, PT, PT, PT, UP0, 0x80, 0x8 ;  /* 0x000000000008781c */ /* 0x000fda0003f0f008 */
[----:B------:R-:W-:Y:S05]  /*05f0*/  @P0 EXIT ;  /* 0x000000000000094d */ /* 0x000fea0003800000 */
[----:B-----5:R-:W-:Y:S01]  /*0600*/  IMAD.MOV.U32 R92, RZ, RZ, R24 ;  /* 0x000000ffff5c7224 */ /* 0x020fe200078e0018 */
[----:B------:R-:W-:Y:S01]  /*0610*/  SHF.R.U64 R108, R24, 0x10, R25 ;  /* 0x00000010186c7819 */ /* 0x000fe20000001219 */
[--C-:B------:R-:W-:Y:S01]  /*0620*/  IMAD.MOV.U32 R51, RZ, RZ, R29.reuse ;  /* 0x000000ffff337224 */ /* 0x100fe200078e001d */
[--C-:B------:R-:W-:Y:S01]  /*0630*/  SHF.R.U64 R110, R28, 0x10, R29.reuse ;  /* 0x000000101c6e7819 */ /* 0x100fe2000000121d */
[C---:B------:R-:W-:Y:S01]  /*0640*/  IMAD.HI.U32 R24, R87.reuse, -0x2daee0ad, RZ ;  /* 0xd2511f5357187827 */ /* 0x040fe200078e00ff */
[----:B------:R-:W-:Y:S01]  /*0650*/  SHF.R.U32.HI R64, RZ, 0x10, R29 ;  /* 0x00000010ff407819 */ /* 0x000fe2000001161d */
[----:B------:R-:W1:Y:S01]  /*0660*/  LDCU.64 UR4, c[0x0][0x3e0] ;  /* 0x00007c00ff0477ac */ /* 0x000e620008000a00 */
[----:B------:R-:W-:Y:S01]  /*0670*/  MOV R38, R46 ;  /* 0x0000002e00267202 */ /* 0x000fe20000000f00 */
[----:B------:R-:W-:Y:S01]  /*0680*/  IMAD.HI.U32 R29, R88, -0x326172a9, RZ ;  /* 0xcd9e8d57581d7827 */ /* 0x000fe200078e00ff */
[----:B------:R-:W-:Y:S01]  /*0690*/  SHF.R.U64 R116, R46, 0x10, R47 ;  /* 0x000000102e747819 */ /* 0x000fe2000000122f */
[----:B------:R-:W-:Y:S01]  /*06a0*/  UPLOP3.LUT UP1, UPT, UPT, UPT, UPT, 0x40, 0x4 ;  /* 0x000000000004789c */ /* 0x000fe20003f2e870 */
[----:B------:R-:W-:Y:S01]  /*06b0*/  LOP3.LUT R46, R24, UR13, RZ, 0x3c, !PT ;  /* 0x0000000d182e7c12 */ /* 0x000fe2000f8e3cff */
[----:B------:R-:W-:Y:S01]  /*06c0*/  IMAD.MOV.U32 R50, RZ, RZ, R25 ;  /* 0x000000ffff327224 */ /* 0x000fe200078e0019 */
[----:B------:R-:W-:Y:S01]  /*06d0*/  LOP3.LUT R44, R86, UR12, R29, 0x96, !PT ;  /* 0x0000000c562c7c12 */ /* 0x000fe2000f8e961d */
[----:B------:R-:W-:Y:S01]  /*06e0*/  IMAD.MOV.U32 R42, RZ, RZ, R32 ;  /* 0x000000ffff2a7224 */ /* 0x000fe200078e0020 */
[----:B------:R-:W-:Y:S01]  /*06f0*/  SHF.R.U32.HI R63, RZ, 0x10, R25 ;  /* 0x00000010ff3f7819 */ /* 0x000fe20000011619 */
[----:B------:R-:W-:Y:S01]  /*0700*/  IMAD.MOV.U32 R80, RZ, RZ, R22 ;  /* 0x000000ffff507224 */ /* 0x000fe200078e0016 */
[----:B------:R-:W-:Y:S01]  /*0710*/  MOV R109, R28 ;  /* 0x0000001c006d7202 */ /* 0x000fe20000000f00 */
[----:B------:R-:W-:Y:S01]  /*0720*/  IMAD.MOV.U32 R25, RZ, RZ, R27 ;  /* 0x000000ffff197224 */ /* 0x000fe200078e001b */
[----:B------:R-:W-:Y:S01]  /*0730*/  MOV R45, R31 ;  /* 0x0000001f002d7202 */ /* 0x000fe20000000f00 */
[----:B------:R-:W-:Y:S01]  /*0740*/  IMAD.MOV.U32 R111, RZ, RZ, R30 ;  /* 0x000000ffff6f7224 */ /* 0x000fe200078e001e */
[----:B------:R-:W-:Y:S01]  /*0750*/  SHF.R.U64 R112, R30, 0x10, R31 ;  /* 0x000000101e707819 */ /* 0x000fe2000000121f */
[----:B0-----:R-:W-:Y:S01]  /*0760*/  IMAD.MOV.U32 R35, RZ, RZ, R47 ;  /* 0x000000ffff237224 */ /* 0x001fe200078e002f */
[----:B------:R-:W-:Y:S01]  /*0770*/  SHF.R.U32.HI R43, RZ, 0x10, R31 ;  /* 0x00000010ff2b7819 */ /* 0x000fe2000001161f */
[----:B------:R-:W-:Y:S01]  /*0780*/  IMAD.MOV.U32 R31, RZ, RZ, R23 ;  /* 0x000000ffff1f7224 */ /* 0x000fe200078e0017 */
[----:B------:R-:W-:Y:S01]  /*0790*/  SHF.R.U64 R114, R32, 0x10, R33 ;  /* 0x0000001020727819 */ /* 0x000fe20000001221 */
[----:B------:R-:W-:Y:S01]  /*07a0*/  IMAD.HI.U32 R30, R44, -0x2daee0ad, RZ ;  /* 0xd2511f532c1e7827 */ /* 0x000fe200078e00ff */
[--C-:B------:R-:W-:Y:S01]  /*07b0*/  SHF.R.U64 R15, R22, 0x10, R23.reuse ;  /* 0x00000010160f7819 */ /* 0x100fe20000001217 */
[----:B-1----:R-:W-:Y:S01]  /*07c0*/  UISETP.NE.U32.AND UP0, UPT, UR4, URZ, UPT ;  /* 0x000000ff0400728c */ /* 0x002fe2000bf05070 */
[----:B------:R-:W-:Y:S01]  /*07d0*/  SHF.R.U32.HI R32, RZ, 0x10, R23 ;  /* 0x00000010ff207819 */ /* 0x000fe20000011617 */
[----:B------:R-:W-:Y:S01]  /*07e0*/  IMAD.MOV.U32 R56, RZ, RZ, R19 ;  /* 0x000000ffff387224 */ /* 0x000fe200078e0013 */
[----:B------:R-:W-:Y:S01]  /*07f0*/  MOV R28, R26 ;  /* 0x0000001a001c7202 */ /* 0x000fe20000000f00 */
[----:B------:R-:W-:Y:S01]  /*0800*/  IMAD.MOV.U32 R52, RZ, RZ, R21 ;  /* 0x000000ffff347224 */ /* 0x000fe200078e0015 */
[--C-:B------:R-:W-:Y:S01]  /*0810*/  SHF.R.U64 R22, R26, 0x10, R27.reuse ;  /* 0x000000101a167819 */ /* 0x100fe2000000121b */
[----:B------:R-:W-:Y:S01]  /*0820*/  IMAD.MOV.U32 R26, RZ, RZ, R40 ;  /* 0x000000ffff1a7224 */ /* 0x000fe200078e0028 */
[----:B------:R-:W-:Y:S01]  /*0830*/  SHF.R.U32.HI R29, RZ, 0x10, R27 ;  /* 0x00000010ff1d7819 */ /* 0x000fe2000001161b */
[----:B------:R-:W-:Y:S01]  /*0840*/  IMAD.MOV.U32 R59, RZ, RZ, R16 ;  /* 0x000000ffff3b7224 */ /* 0x000fe200078e0010 */
[----:B------:R-:W-:Y:S01]  /*0850*/  MOV R23, R41 ;  /* 0x0000002900177202 */ /* 0x000fe20000000f00 */
[----:B------:R-:W0:Y:S01]  /*0860*/  LDCU.U8 UR4, c[0x0][0x410] ;  /* 0x00008200ff0477ac */ /* 0x000e220008000000 */
[--C-:B------:R-:W-:Y:S01]  /*0870*/  SHF.R.U64 R24, R40, 0x10, R41.reuse ;  /* 0x0000001028187819 */ /* 0x100fe20000001229 */
[----:B------:R-:W-:Y:S01]  /*0880*/  IMAD.HI.U32 R40, R46, -0x326172a9, RZ ;  /* 0xcd9e8d572e287827 */ /* 0x000fe200078e00ff */
[----:B------:R-:W-:Y:S01]  /*0890*/  SHF.R.U32.HI R27, RZ, 0x10, R41 ;  /* 0x00000010ff1b7819 */ /* 0x000fe20000011629 */
[----:B------:R-:W-:Y:S01]  /*08a0*/  UISETP.NE.AND.EX UP0, UPT, UR5, URZ, UPT, UP0 ;  /* 0x000000ff0500728c */ /* 0x000fe2000bf05300 */
[----:B------:R-:W-:Y:S01]  /*08b0*/  SHF.R.U32.HI R36, RZ, 0x10, R47 ;  /* 0x00000010ff247819 */ /* 0x000fe2000001162f */
[----:B------:R-:W-:Y:S01]  /*08c0*/  IMAD R41, R88, -0x326172a9, RZ ;  /* 0xcd9e8d5758297824 */ /* 0x000fe200078e02ff */
[----:B------:R-:W-:Y:S01]  /*08d0*/  MOV R55, R18 ;  /* 0x0000001200377202 */ /* 0x000fe20000000f00 */
[----:B------:R-:W-:Y:S01]  /*08e0*/  IMAD R47, R87, -0x2daee0ad, RZ ;  /* 0xd2511f53572f7824 */ /* 0x000fe200078e02ff */
[----:B------:R-:W-:Y:S01]  /*08f0*/  SHF.R.U64 R57, R18, 0x10, R19 ;  /* 0x0000001012397819 */ /* 0x000fe20000001213 */
[----:B------:R-:W-:Y:S01]  /*0900*/  IMAD.MOV.U32 R39, RZ, RZ, R33 ;  /* 0x000000ffff277224 */ /* 0x000fe200078e0021 */
[----:B------:R-:W-:Y:S01]  /*0910*/  LOP3.LUT R40, R41, UR21, R40, 0x96, !PT ;  /* 0x0000001529287c12 */ /* 0x000fe2000f8e9628 */
[----:B------:R-:W-:Y:S01]  /*0920*/  IMAD.MOV.U32 R34, RZ, RZ, R48 ;  /* 0x000000ffff227224 */ /* 0x000fe200078e0030 */
[----:B------:R-:W-:Y:S01]  /*0930*/  LOP3.LUT R47, R47, UR22, R30, 0x96, !PT ;  /* 0x000000162f2f7c12 */ /* 0x000fe2000f8e961e */
[----:B------:R-:W-:Y:S01]  /*0940*/  IMAD.MOV.U32 R30, RZ, RZ, R20 ;  /* 0x000000ffff1e7224 */ /* 0x000fe200078e0014 */
[----:B------:R-:W-:Y:S01]  /*0950*/  SHF.R.U32.HI R58, RZ, 0x10, R19 ;  /* 0x00000010ff3a7819 */ /* 0x000fe20000011613 */
[----:B------:R-:W-:Y:S01]  /*0960*/  IMAD R19, R44, -0x2daee0ad, RZ ;  /* 0xd2511f532c137824 */ /* 0x000fe200078e02ff */
[--C-:B------:R-:W-:Y:S01]  /*0970*/  SHF.R.U64 R53, R20, 0x10, R21.reuse ;  /* 0x0000001014357819 */ /* 0x100fe20000001215 */
[----:B------:R-:W-:Y:S01]  /*0980*/  IMAD.HI.U32 R18, R40, -0x2daee0ad, RZ ;  /* 0xd2511f5328127827 */ /* 0x000fe200078e00ff */
[----:B------:R-:W-:Y:S01]  /*0990*/  SHF.R.U32.HI R54, RZ, 0x10, R21 ;  /* 0x00000010ff367819 */ /* 0x000fe20000011615 */
[----:B------:R-:W1:Y:S01]  /*09a0*/  LDCU UR8, c[0x0][0x404] ;  /* 0x00008080ff0877ac */ /* 0x000e620008000800 */
[--C-:B------:R-:W-:Y:S01]  /*09b0*/  SHF.R.U64 R61, R16, 0x10, R17.reuse ;  /* 0x00000010103d7819 */ /* 0x100fe20000001211 */
[----:B------:R-:W-:Y:S01]  /*09c0*/  IMAD R21, R46, -0x326172a9, RZ ;  /* 0xcd9e8d572e157824 */ /* 0x000fe200078e02ff */
[----:B------:R-:W-:Y:S01]  /*09d0*/  LOP3.LUT R18, R19, UR24, R18, 0x96, !PT ;  /* 0x0000001813127c12 */ /* 0x000fe2000f8e9612 */
[C---:B------:R-:W-:Y:S01]  /*09e0*/  IMAD.HI.U32 R20, R47.reuse, -0x326172a9, RZ ;  /* 0xcd9e8d572f147827 */ /* 0x040fe200078e00ff */
[----:B------:R-:W-:Y:S01]  /*09f0*/  MOV R60, R17 ;  /* 0x00000011003c7202 */ /* 0x000fe20000000f00 */
[----:B------:R-:W2:Y:S01]  /*0a00*/  LDCU UR9, c[0x0][0x408] ;  /* 0x00008100ff0977ac */ /* 0x000ea20008000800 */
[----:B------:R-:W-:Y:S01]  /*0a10*/  SHF.R.U32.HI R62, RZ, 0x10, R17 ;  /* 0x00000010ff3e7819 */ /* 0x000fe20000011611 */
[----:B------:R-:W-:Y:S01]  /*0a20*/  IMAD R47, R47, -0x326172a9, RZ ;  /* 0xcd9e8d572f2f7824 */ /* 0x000fe200078e02ff */
[----:B------:R-:W-:Y:S01]  /*0a30*/  LOP3.LUT R20, R21, UR23, R20, 0x96, !PT ;  /* 0x0000001715147c12 */ /* 0x000fe2000f8e9614 */
[----:B------:R-:W-:Y:S01]  /*0a40*/  IMAD.HI.U32 R16, R18, -0x326172a9, RZ ;  /* 0xcd9e8d5712107827 */ /* 0x000fe200078e00ff */
[--C-:B------:R-:W-:Y:S01]  /*0a50*/  SHF.R.U64 R118, R48, 0x10, R49.reuse ;  /* 0x0000001030767819 */ /* 0x100fe20000001231 */
[----:B------:R-:W3:Y:S01]  /*0a60*/  LDCU UR19, c[0x0][0x388] ;  /* 0x00007100ff1377ac */ /* 0x000ee20008000800 */
[----:B------:R-:W-:Y:S01]  /*0a70*/  SHF.R.U32.HI R0, RZ, 0x10, R49 ;  /* 0x00000010ff007819 */ /* 0x000fe20000011631 */
        /* <DEDUP_REMOVED lines=9> */
[----:B------:R-:W-:Y:S01]  /*0b10*/  SHF.R.U32.HI R37, RZ, 0x10, R33 ;  /* 0x00000010ff257819 */ /* 0x000fe20000011621 */
[----:B------:R-:W-:Y:S01]  /*0b20*/  IMAD.HI.U32 R20, R16, -0x2daee0ad, RZ ;  /* 0xd2511f5310147827 */ /* 0x000fe200078e00ff */
[--C-:B------:R-:W-:Y:S01]  /*0b30*/  SHF.R.U64 R63, R12, 0x10, R13.reuse ;  /* 0x000000100c3f7819 */ /* 0x100fe2000000120d */
[----:B------:R-:W1:Y:S01]  /*0b40*/  LDCU.64 UR14, c[0x0][0x3a0] ;  /* 0x00007400ff0e77ac */ /* 0x000e620008000a00 */
[----:B------:R-:W-:Y:S01]  /*0b50*/  SHF.R.U32.HI R64, RZ, 0x10, R13 ;  /* 0x00000010ff407819 */ /* 0x000fe2000001160d */
[----:B------:R-:W-:Y:S01]  /*0b60*/  IMAD.HI.U32 R18, R17, -0x326172a9, RZ ;  /* 0xcd9e8d5711127827 */ /* 0x000fe200078e00ff */
[----:B------:R-:W-:Y:S01]  /*0b70*/  LOP3.LUT R20, R21, UR28, R20, 0x96, !PT ;  /* 0x0000001c15147c12 */ /* 0x000fe2000f8e9614 */
[----:B------:R-:W1:Y:S01]  /*0b80*/  LDCU.64 UR16, c[0x0][0x380] ;  /* 0x00007000ff1077ac */ /* 0x000e620008000a00 */
[--C-:B------:R-:W-:Y:S01]  /*0b90*/  SHF.R.U64 R65, R2, 0x10, R3.reuse ;  /* 0x0000001002417819 */ /* 0x100fe20000001203 */
[----:B------:R-:W-:Y:S01]  /*0ba0*/  IMAD R40, R16, -0x2daee0ad, RZ ;  /* 0xd2511f5310287824 */ /* 0x000fe200078e02ff */
[----:B------:R-:W-:Y:S01]  /*0bb0*/  LOP3.LUT R18, R19, UR27, R18, 0x96, !PT ;  /* 0x0000001b13127c12 */ /* 0x000fe2000f8e9612 */
[----:B------:R-:W-:Y:S01]  /*0bc0*/  IMAD R17, R17, -0x326172a9, RZ ;  /* 0xcd9e8d5711117824 */ /* 0x000fe200078e02ff */
[----:B------:R-:W-:Y:S01]  /*0bd0*/  SHF.R.U32.HI R66, RZ, 0x10, R3 ;  /* 0x00000010ff427819 */ /* 0x000fe20000011603 */
[----:B------:R-:W-:Y:S01]  /*0be0*/  IMAD.HI.U32 R16, R20, -0x326172a9, RZ ;  /* 0xcd9e8d5714107827 */ /* 0x000fe200078e00ff */
[--C-:B------:R-:W-:Y:S01]  /*0bf0*/  SHF.R.U64 R67, R4, 0x10, R5.reuse ;  /* 0x0000001004437819 */ /* 0x100fe20000001205 */
[----:B0-----:R-:W-:Y:S01]  /*0c00*/  UISETP.NE.AND UP2, UPT, UR4, URZ, UPT ;  /* 0x000000ff0400728c */ /* 0x001fe2000bf45270 */
[----:B------:R-:W-:Y:S01]  /*0c10*/  SHF.R.U32.HI R68, RZ, 0x10, R5 ;  /* 0x00000010ff447819 */ /* 0x000fe20000011605 */
[----:B------:R-:W-:Y:S01]  /*0c20*/  IMAD.HI.U32 R19, R18, -0x2daee0ad, RZ ;  /* 0xd2511f5312137827 */ /* 0x000fe200078e00ff */
[----:B------:R-:W-:-:S02]  /*0c30*/  LOP3.LUT R16, R17, UR29, R16, 0x96, !PT ;  /* 0x0000001d11107c12 */ /* 0x000fc4000f8e9610 */
[----:B------:R-:W-:Y:S01]  /*0c40*/  SHF.R.U64 R69, R6, 0x10, R7 ;  /* 0x0000001006457819 */ /* 0x000fe20000001207 */
[----:B------:R-:W-:Y:S01]  /*0c50*/  IMAD R21, R18, -0x2daee0ad, RZ ;  /* 0xd2511f5312157824 */ /* 0x000fe200078e02ff */
[----:B------:R-:W-:Y:S01]  /*0c60*/  LOP3.LUT R19, R40, UR30, R19, 0x96, !PT ;  /* 0x0000001e28137c12 */ /* 0x000fe2000f8e9613 */
[----:B------:R-:W-:Y:S01]  /*0c70*/  IMAD.HI.U32 R18, R16, -0x2daee0ad, RZ ;  /* 0xd2511f5310127827 */ /* 0x000fe200078e00ff */
[----:B------:R-:W-:Y:S02]  /*0c80*/  SHF.R.U32.HI R70, RZ, 0x10, R7 ;  /* 0x00000010ff467819 */ /* 0x000fe40000011607 */
[--C-:B------:R-:W-:Y:S01]  /*0c90*/  SHF.R.U64 R71, R8, 0x10, R9.reuse ;  /* 0x0000001008477819 */ /* 0x100fe20000001209 */
[----:B------:R-:W-:Y:S01]  /*0ca0*/  IMAD R20, R20, -0x326172a9, RZ ;  /* 0xcd9e8d5714147824 */ /* 0x000fe200078e02ff */
[----:B------:R-:W-:Y:S01]  /*0cb0*/  LOP3.LUT R18, R21, UR32, R18, 0x96, !PT ;  /* 0x0000002015127c12 */ /* 0x000fe2000f8e9612 */
[----:B------:R-:W-:Y:S01]  /*0cc0*/  IMAD.HI.U32 R17, R19, -0x326172a9, RZ ;  /* 0xcd9e8d5713117827 */ /* 0x000fe200078e00ff */
[----:B------:R-:W-:-:S02]  /*0cd0*/  SHF.R.U32.HI R72, RZ, 0x10, R9 ;  /* 0x00000010ff487819 */ /* 0x000fc40000011609 */
[----:B------:R-:W-:Y:S01]  /*0ce0*/  SHF.R.U64 R73, R10, 0x10, R11 ;  /* 0x000000100a497819 */ /* 0x000fe2000000120b */
[----:B------:R-:W-:Y:S01]  /*0cf0*/  IMAD R21, R16, -0x2daee0ad, RZ ;  /* 0xd2511f5310157824 */ /* 0x000fe200078e02ff */
[----:B------:R-:W-:Y:S01]  /*0d00*/  LOP3.LUT R17, R20, UR31, R17, 0x96, !PT ;  /* 0x0000001f14117c12 */ /* 0x000fe2000f8e9611 */
[----:B------:R-:W-:Y:S01]  /*0d10*/  IMAD R19, R19, -0x326172a9, RZ ;  /* 0xcd9e8d5713137824 */ /* 0x000fe200078e02ff */
[----:B------:R-:W-:Y:S01]  /*0d20*/  SHF.R.U32.HI R74, RZ, 0x10, R11 ;  /* 0x00000010ff4a7819 */ /* 0x000fe2000001160b */
[----:B------:R-:W-:Y:S01]  /*0d30*/  IMAD.HI.U32 R16, R18, -0x326172a9, RZ ;  /* 0xcd9e8d5712107827 */ /* 0x000fe200078e00ff */
[----:B------:R-:W-:Y:S02]  /*0d40*/  MOV R33, R49 ;  /* 0x0000003100217202 */ /* 0x000fe40000000f00 */
[----:B------:R-:W-:Y:S01]  /*0d50*/  PRMT R118, R118, 0x5410, R0 ;  /* 0x0000541076767816 */ /* 0x000fe20000000000 */
[----:B------:R-:W-:Y:S01]  /*0d60*/  IMAD.HI.U32 R20, R17, -0x2daee0ad, RZ ;  /* 0xd2511f5311147827 */ /* 0x000fe200078e00ff */
[----:B------:R-:W-:-:S02]  /*0d70*/  LOP3.LUT R16, R19, UR33, R16, 0x96, !PT ;  /* 0x0000002113107c12 */ /* 0x000fc4000f8e9610 */
[----:B------:R-:W-:Y:S01]  /*0d80*/  LOP3.LUT R91, R14, 0x3, RZ, 0xc0, !PT ;  /* 0x000000030e5b7812 */ /* 0x000fe200078ec0ff */
        /* <DEDUP_REMOVED lines=20> */
[----:B------:R-:W-:Y:S01]  /*0ed0*/  HADD2.F32 R0, -RZ, R13.H0_H0 ;  /* 0x2000000dff007230 */ /* 0x000fe20000004100 */
[----:B------:R-:W-:Y:S01]  /*0ee0*/  LOP3.LUT R85, R16, UR38, R85, 0x96, !PT ;  /* 0x0000002610557c12 */ /* 0x000fe2000f8e9655 */
[----:B------:R-:W-:Y:S01]  /*0ef0*/  HADD2.F32 R75, -RZ, R12.H0_H0 ;  /* 0x2000000cff4b7230 */ /* 0x000fe20000004100 */
[----:B------:R-:W-:Y:S01]  /*0f00*/  PRMT R117, R34, 0x5410, R33 ;  /* 0x0000541022757816 */ /* 0x000fe20000000021 */
        /* <DEDUP_REMOVED lines=13> */
[----:B------:R-:W-:Y:S02]  /*0fe0*/  IMAD.MOV.U32 R82, RZ, RZ, RZ ;  /* 0x000000ffff527224 */ /* 0x000fe400078e00ff */
        /* <DEDUP_REMOVED lines=33> */
[----:B------:R-:W-:Y:S02]  /*1200*/  IMAD R90, R90, -0x2daee0ad, RZ ;  /* 0xd2511f535a5a7824 */ /* 0x000fe400078e02ff */
[----:B-1234-:R-:W-:-:S07]  /*1210*/  IMAD R83, R83, -0x326172a9, RZ ;  /* 0xcd9e8d5753537824 */ /* 0x01efce00078e02ff */
.L_x_17889:
[----:B0-----:R-:W0:Y:S01]  /*1220*/  @UP0 LDCU.64 UR4, c[0x0][0x3e0] ;  /* 0x00007c00ff0407ac */ /* 0x001e220008000a00 */
[----:B------:R-:W-:Y:S01]  /*1230*/  PLOP3.LUT P0, PT, PT, PT, UP0, 0x80, 0x8 ;  /* 0x000000000008781c */ /* 0x000fe20003f0f008 */
[----:B------:R-:W1:Y:S01]  /*1240*/  LDC.64 R48, c[0x0][0x390] ;  /* 0x0000e400ff307b82 */ /* 0x000e620000000a00 */
[----:B------:R-:W-:Y:S01]  /*1250*/  LOP3.LUT R24, R81, 0x60, RZ, 0xc0, !PT ;  /* 0x0000006051187812 */ /* 0x000fe200078ec0ff */
[----:B------:R-:W-:-:S04]  /*1260*/  UIMAD UR6, UR18, UR19, URZ ;  /* 0x00000013120672a4 */ /* 0x000fc8000f8e02ff */
[----:B------:R-:W-:-:S04]  /*1270*/  USHF.R.S32.HI UR7, URZ, 0x1f, UR6 ;  /* 0x0000001fff077899 */ /* 0x000fc80008011406 */
[----:B------:R-:W-:Y:S02]  /*1280*/  ULEA.HI UR7, UR7, UR6, URZ, 0x2 ;  /* 0x0000000607077291 */ /* 0x000fe4000f8f10ff */
[----:B0-----:R-:W-:-:S06]  /*1290*/  @UP0 UIMAD.WIDE UR4, UR18, 0x4, UR4 ;  /* 0x00000004120408a5 */ /* 0x001fcc000f8e0204 */
[----:B------:R-:W-:Y:S01]  /*12a0*/  IMAD.U32 R28, RZ, RZ, UR4 ;  /* 0x00000004ff1c7e24 */ /* 0x000fe2000f8e00ff */
[----:B------:R-:W-:-:S05]  /*12b0*/  MOV R29, UR5 ;  /* 0x00000005001d7c02 */ /* 0x000fca0008000f00 */
[----:B------:R-:W2:Y:S01]  /*12c0*/  @P0 LDG.E R28, desc[UR10][R28.64] ;  /* 0x0000000a1c1c0981 */ /* 0x000ea2000c1e1900 */
[----:B------:R-:W-:Y:S01]  /*12d0*/  IMAD.U32 R93, RZ, RZ, UR7 ;  /* 0x00000007ff5d7e24 */ /* 0x000fe2000f8e00ff */
[----:B------:R-:W-:Y:S02]  /*12e0*/  ISETP.NE.U32.AND P0, PT, RZ, UR14, PT ;  /* 0x0000000eff007c0c */ /* 0x000fe4000bf05070 */
[----:B------:R-:W-:Y:S02]  /*12f0*/  LOP3.LUT R24, R24, 0x1f, R81, 0xf8, !PT ;  /* 0x0000001f18187812 */ /* 0x000fe400078ef851 */
[----:B------:R-:W-:Y:S02]  /*1300*/  PLOP3.LUT P1, PT, PT, PT, UP0, 0x80, 0x8 ;  /* 0x000000000008781c */ /* 0x000fe40003f2f008 */
[----:B------:R-:W-:Y:S02]  /*1310*/  ISETP.NE.AND.EX P0, PT, RZ, UR15, PT, P0 ;  /* 0x0000000fff007c0c */ /* 0x000fe4000bf05300 */
[----:B------:R-:W-:-:S05]  /*1320*/  LEA.HI.SX32 R93, R93, R24, 0x1e ;  /* 0x000000185d5d7211 */ /* 0x000fca00078ff2ff */
[----:B-1----:R-:W-:Y:S01]  /*1330*/  IMAD.WIDE.U32 R24, R93, 0x10, R48 ;  /* 0x000000105d187825 */ /* 0x002fe200078e0030 */
[----:B------:R-:W-:-:S05]  /*1340*/  UMOV UR6, 0x3f800000 ;  /* 0x3f80000000067882 */ /* 0x000fca0000000000 */
[----:B------:R-:W5:Y:S01]  /*1350*/  LDG.E.128 R24, desc[UR10][R24.64] ;  /* 0x0000000a18187981 */ /* 0x000f62000c1e1d00 */
[----:B------:R-:W-:Y:S01]  /*1360*/  IMAD.MOV.U32 R76, RZ, RZ, 0x2f800000 ;  /* 0x2f800000ff4c7424 */ /* 0x000fe200078e00ff */
[----:B--2---:R-:W-:Y:S01]  /*1370*/  @P1 R2UR UR6, R28 ;  /* 0x000000001c0612ca */ /* 0x004fe200000e0000 */
[----:B------:R-:W-:-:S14]  /*1380*/  @!P0 BRA `(.L_x_17734) ;  /* 0x0000001000f08947 */ /* 0x000fdc0003800000 */
[----:B------:R-:W0:Y:S01]  /*1390*/  LDC.64 R28, c[0x0][0x3a0] ;  /* 0x0000e800ff1c7b82 */ /* 0x000e220000000a00 */
[----:B------:R-:W-:Y:S01]  /*13a0*/  ISETP.NE.AND P1, PT, R91, 0x1, PT ;  /* 0x000000015b00780c */ /* 0x000fe20003f25270 */
[----:B------:R-:W-:Y:S02]  /*13b0*/  HFMA2 R30, -RZ, RZ, 0, 1.1920928955078125e-07 ;  /* 0x00000002ff1e7431 */ /* 0x000fe400000001ff */
[----:B------:R-:W-:Y:S02]  /*13c0*/  IMAD.MOV.U32 R31, RZ, RZ, R83 ;  /* 0x000000ffff1f7224 */ /* 0x000fe400078e0053 */
[----:B------:R-:W-:Y:S02]  /*13d0*/  IMAD.MOV.U32 R34, RZ, RZ, R90 ;  /* 0x000000ffff227224 */ /* 0x000fe400078e005a */
[----:B0-----:R-:W-:-:S05]  /*13e0*/  IMAD.WIDE.U32 R28, R93, 0x10, R28 ;  /* 0x000000105d1c7825 */ /* 0x001fca00078e001c */
[----:B------:R0:W5:Y:S01]  /*13f0*/  LDG.E.128 R44, desc[UR10][R28.64] ;  /* 0x0000000a1c2c7981 */ /* 0x000162000c1e1d00 */
[----:B------:R-:W-:Y:S05]  /*1400*/  @!P1 BRA `(.L_x_17735) ;  /* 0x0000000400109947 */ /* 0x000fea0003800000 */
[----:B0-----:R-:W-:-:S04]  /*1410*/  MOV R28, 0x2 ;  /* 0x00000002001c7802 */ /* 0x001fc80000000f00 */
[----:B------:R-:W-:-:S05]  /*1420*/  VIADDMNMX.U32 R28, R91, 0xfffffffe, R28, PT ;  /* 0xfffffffe5b1c7846 */ /* 0x000fca000380001c */
[----:B------:R-:W-:-:S04]  /*1430*/  IMAD.SHL.U32 R30, R28, 0x4, RZ ;  /* 0x000000041c1e7824 */ /* 0x000fc800078e00ff */
[----:B------:R-:W0:Y:S02]  /*1440*/  LDC R28, c[0x2][R30] ;  /* 0x008000001e1c7b82 */ /* 0x000e240000000800 */
[----:B0-----:R-:W-:-:S04]  /*1450*/  SHF.R.S32.HI R29, RZ, 0x1f, R28 ;  /* 0x0000001fff1d7819 */ /* 0x001fc8000001141c */
.L_x_20711:
[----:B------:R-:W-:Y:S05]  /*1460*/  BRX R28 -0x1470                                        (*"BRANCH_TARGETS .L_x_20712,.L_x_20713,.L_x_20714"*) ;  /* 0xffffffe81ce47949 */ /* 0x000fea000383ffff */
.L_x_20714:
[----:B------:R-:W-:Y:S01]  /*1470*/  VIADD R30, R91, 0x1 ;  /* 0x000000015b1e7836 */ /* 0x000fe20000000000 */
[----:B------:R-:W-:Y:S01]  /*1480*/  MOV R34, R90 ;  /* 0x0000005a00227202 */ /* 0x000fe20000000f00 */
[----:B------:R-:W-:Y:S01]  /*1490*/  IMAD.MOV.U32 R31, RZ, RZ, R84 ;  /* 0x000000ffff1f7224 */ /* 0x000fe200078e0054 */
[----:B------:R-:W-:Y:S06]  /*14a0*/  BRA `(.L_x_17735) ;  /* 0x0000000000e87947 */ /* 0x000fec0003800000 */
.L_x_20712:
[----:B------:R-:W-:Y:S02]  /*14b0*/  HFMA2 R30, -RZ, RZ, 0, 1.78813934326171875e-07 ;  /* 0x00000003ff1e7431 */ /* 0x000fe400000001ff */
[----:B------:R-:W-:Y:S02]  /*14c0*/  IMAD.MOV.U32 R34, RZ, RZ, R90 ;  /* 0x000000ffff227224 */ /* 0x000fe400078e005a */
[----:B------:R-:W-:Y:S01]  /*14d0*/  IMAD.MOV.U32 R31, RZ, RZ, R85 ;  /* 0x000000ffff1f7224 */ /* 0x000fe200078e0055 */
[----:B------:R-:W-:Y:S06]  /*14e0*/  BRA `(.L_x_17735) ;  /* 0x0000000000d87947 */ /* 0x000fec0003800000 */
.L_x_20713:
        /* <DEDUP_REMOVED lines=12> */
.L_x_17736:
        /* <DEDUP_REMOVED lines=42> */
.L_x_17735:
[----:B0-----:R-:W-:Y:S01]  /*1850*/  I2FP.F32.U32 R29, R31 ;  /* 0x0000001f001d7245 */ /* 0x001fe20000201000 */
[----:B-----5:R-:W-:Y:S01]  /*1860*/  FMUL.FTZ R24, R24, UR6 ;  /* 0x0000000618187c20 */ /* 0x020fe20008410000 */
[----:B------:R-:W-:Y:S01]  /*1870*/  ISETP.NE.AND P2, PT, R30, 0x1, PT ;  /* 0x000000011e00780c */ /* 0x000fe20003f45270 */
[----:B------:R-:W-:Y:S01]  /*1880*/  UMOV UR5, UR9 ;  /* 0x0000000900057c82 */ /* 0x000fe20008000000 */
[----:B------:R-:W-:Y:S01]  /*1890*/  UMOV UR4, UR8 ;  /* 0x0000000800047c82 */ /* 0x000fe20008000000 */
[----:B------:R-:W-:Y:S01]  /*18a0*/  FFMA.FTZ R29, R29, R76, 1.1641532182693481445e-10 ;  /* 0x2f0000001d1d7423 */ /* 0x000fe2000001004c */
[----:B------:R-:W-:Y:S01]  /*18b0*/  FMUL.FTZ R24, R24, UR5 ;  /* 0x0000000518187c20 */ /* 0x000fe20008410000 */
[----:B------:R-:W-:Y:S01]  /*18c0*/  HADD2.F32 R40, -RZ, R92.H0_H0 ;  /* 0x2000005cff287230 */ /* 0x000fe20000004100 */
[----:B------:R-:W-:Y:S02]  /*18d0*/  MOV R28, 0x2 ;  /* 0x00000002001c7802 */ /* 0x000fe40000000f00 */
        /* <DEDUP_REMOVED lines=14> */
.L_x_17738:
        /* <DEDUP_REMOVED lines=12> */
.L_x_17739:
        /* <DEDUP_REMOVED lines=43> */
.L_x_17737:
[----:B------:R-:W-:Y:S01]  /*1d30*/  I2FP.F32.U32 R29, R24 ;  /* 0x00000018001d7245 */ /* 0x000fe20000201000 */
[----:B------:R-:W-:Y:S01]  /*1d40*/  FMUL.FTZ R25, R25, UR6 ;  /* 0x0000000619197c20 */ /* 0x000fe20008410000 */
[----:B------:R-:W-:Y:S01]  /*1d50*/  ISETP.NE.AND P3, PT, R28, 0x1, PT ;  /* 0x000000011c00780c */ /* 0x000fe20003f65270 */
[----:B------:R-:W-:Y:S02]  /*1d60*/  HADD2.F32 R41, -RZ, R108.H0_H0 ;  /* 0x2000006cff297230 */ /* 0x000fe40000004100 */
[----:B------:R-:W-:Y:S01]  /*1d70*/  FFMA.FTZ R29, R29, R76, 1.1641532182693481445e-10 ;  /* 0x2f0000001d1d7423 */ /* 0x000fe2000001004c */
[----:B------:R-:W-:-:S04]  /*1d80*/  FMUL.FTZ R25, R25, UR5 ;  /* 0x0000000519197c20 */ /* 0x000fc80008410000 */
        /* <DEDUP_REMOVED lines=15> */
.L_x_17741:
        /* <DEDUP_REMOVED lines=12> */
.L_x_17742:
        /* <DEDUP_REMOVED lines=43> */
.L_x_17740:
[----:B------:R-:W-:Y:S01]  /*21f0*/  I2FP.F32.U32 R25, R25 ;  /* 0x0000001900197245 */ /* 0x000fe20000201000 */
[----:B------:R-:W-:Y:S01]  /*2200*/  FMUL.FTZ R26, R26, UR6 ;  /* 0x000000061a1a7c20 */ /* 0x000fe20008410000 */
[----:B------:R-:W-:Y:S01]  /*2210*/  ISETP.NE.AND P4, PT, R24, 0x1, PT ;  /* 0x000000011800780c */ /* 0x000fe20003f85270 */
[----:B------:R-:W-:Y:S02]  /*2220*/  HADD2.F32 R42, -RZ, R92.H1_H1 ;  /* 0x3000005cff2a7230 */ /* 0x000fe40000004100 */
[----:B------:R-:W-:Y:S01]  /*2230*/  FFMA.FTZ R25, R25, R76, 1.1641532182693481445e-10 ;  /* 0x2f00000019197423 */ /* 0x000fe2000001004c */
[----:B------:R-:W-:Y:S01]  /*2240*/  FMUL.FTZ R26, R26, UR5 ;  /* 0x000000051a1a7c20 */ /* 0x000fe20008410000 */
[----:B------:R-:W-:-:S03]  /*2250*/  IMAD.MOV.U32 R33, RZ, RZ, 0x2 ;  /* 0x00000002ff217424 */ /* 0x000fc600078e00ff */
        /* <DEDUP_REMOVED lines=14> */
.L_x_17744:
        /* <DEDUP_REMOVED lines=12> */
.L_x_17745:
        /* <DEDUP_REMOVED lines=43> */
.L_x_17743:
[----:B------:R-:W-:Y:S01]  /*26b0*/  I2FP.F32.U32 R25, R25 ;  /* 0x0000001900197245 */ /* 0x000fe20000201000 */
[----:B------:R-:W-:Y:S01]  /*26c0*/  FMUL.FTZ R27, R27, UR6 ;  /* 0x000000061b1b7c20 */ /* 0x000fe20008410000 */
[----:B------:R-:W-:-:S03]  /*26d0*/  HADD2.F32 R43, -RZ, R108.H1_H1 ;  /* 0x3000006cff2b7230 */ /* 0x000fc60000004100 */
[----:B------:R-:W-:Y:S01]  /*26e0*/  FFMA.FTZ R25, R25, R76, 1.1641532182693481445e-10 ;  /* 0x2f00000019197423 */ /* 0x000fe2000001004c */
[----:B------:R-:W-:-:S04]  /*26f0*/  FMUL.FTZ R27, R27, UR5 ;  /* 0x000000051b1b7c20 */ /* 0x000fc80008410000 */
[----:B------:R-:W-:-:S04]  /*2700*/  FSETP.GTU.FTZ.AND P5, PT, R25, UR4, PT ;  /* 0x0000000419007c0b */ /* 0x000fc8000bfbc000 */
[----:B------:R-:W-:Y:S02]  /*2710*/  FSEL R24, R27, RZ, !P5 ;  /* 0x000000ff1b187208 */ /* 0x000fe40006800000 */
[----:B------:R-:W-:-:S03]  /*2720*/  PLOP3.LUT P4, PT, P5, PT, PT, 0x8, 0x80 ;  /* 0x000000000080781c */ /* 0x000fc60002f8e170 */
[----:B------:R-:W-:Y:S01]  /*2730*/  FFMA.FTZ R43, R24, R43, R47 ;  /* 0x0000002b182b7223 */ /* 0x000fe2000001002f */
[----:B------:R-:W-:Y:S09]  /*2740*/  BRA `(.L_x_17746) ;  /* 0x0000001000d07947 */ /* 0x000ff20003800000 */
.L_x_17734:
        /* <DEDUP_REMOVED lines=15> */
.L_x_17748:
        /* <DEDUP_REMOVED lines=12> */
.L_x_17749:
        /* <DEDUP_REMOVED lines=42> */
.L_x_17747:
        /* <DEDUP_REMOVED lines=23> */
.L_x_17751:
        /* <DEDUP_REMOVED lines=12> */
.L_x_17752:
        /* <DEDUP_REMOVED lines=43> */
.L_x_17750:
[----:B------:R-:W-:Y:S01]  /*3080*/  I2FP.F32.U32 R29, R24 ;  /* 0x00000018001d7245 */ /* 0x000fe20000201000 */
[----:B------:R-:W-:Y:S01]  /*3090*/  FMUL.FTZ R25, R25, UR6 ;  /* 0x0000000619197c20 */ /* 0x000fe20008410000 */
[----:B------:R-:W-:Y:S01]  /*30a0*/  ISETP.NE.AND P3, PT, R28, 0x1, PT ;  /* 0x000000011c00780c */ /* 0x000fe20003f65270 */
[----:B------:R-:W-:Y:S02]  /*30b0*/  HADD2.F32 R24, -RZ, R108.H0_H0 ;  /* 0x2000006cff187230 */ /* 0x000fe40000004100 */
[----:B------:R-:W-:Y:S01]  /*30c0*/  FFMA.FTZ R29, R29, R76, 1.1641532182693481445e-10 ;  /* 0x2f0000001d1d7423 */ /* 0x000fe2000001004c */
[----:B------:R-:W-:-:S04]  /*30d0*/  FMUL.FTZ R25, R25, UR5 ;  /* 0x0000000519197c20 */ /* 0x000fc80008410000 */
[----:B------:R-:W-:-:S04]  /*30e0*/  FSETP.GTU.FTZ.AND P2, PT, R29, UR4, PT ;  /* 0x000000041d007c0b */ /* 0x000fc8000bf5c000 */
        /* <DEDUP_REMOVED lines=14> */
.L_x_17754:
        /* <DEDUP_REMOVED lines=12> */
.L_x_17755:
        /* <DEDUP_REMOVED lines=43> */
.L_x_17753:
[----:B------:R-:W-:Y:S01]  /*3540*/  I2FP.F32.U32 R25, R25 ;  /* 0x0000001900197245 */ /* 0x000fe20000201000 */
[----:B------:R-:W-:Y:S01]  /*3550*/  FMUL.FTZ R26, R26, UR6 ;  /* 0x000000061a1a7c20 */ /* 0x000fe20008410000 */
[----:B------:R-:W-:Y:S01]  /*3560*/  ISETP.NE.AND P4, PT, R24, 0x1, PT ;  /* 0x000000011800780c */ /* 0x000fe20003f85270 */
[----:B------:R-:W-:Y:S02]  /*3570*/  IMAD.MOV.U32 R33, RZ, RZ, 0x2 ;  /* 0x00000002ff217424 */ /* 0x000fe400078e00ff */
[----:B------:R-:W-:Y:S01]  /*3580*/  FFMA.FTZ R25, R25, R76, 1.1641532182693481445e-10 ;  /* 0x2f00000019197423 */ /* 0x000fe2000001004c */
[----:B------:R-:W-:-:S04]  /*3590*/  FMUL.FTZ R26, R26, UR5 ;  /* 0x000000051a1a7c20 */ /* 0x000fc80008410000 */
[----:B------:R-:W-:Y:S01]  /*35a0*/  FSETP.GTU.FTZ.AND P3, PT, R25, UR4, PT ;  /* 0x0000000419007c0b */ /* 0x000fe2000bf7c000 */
[----:B------:R-:W-:-:S03]  /*35b0*/  HADD2.F32 R25, -RZ, R92.H1_H1 ;  /* 0x3000005cff197230 */ /* 0x000fc60000004100 */
        /* <DEDUP_REMOVED lines=13> */
.L_x_17757:
        /* <DEDUP_REMOVED lines=12> */
.L_x_17758:
        /* <DEDUP_REMOVED lines=43> */
.L_x_17756:
        /* <DEDUP_REMOVED lines=8> */
[----:B------:R-:W-:-:S10]  /*3a80*/  FMUL.FTZ R43, R43, R24 ;  /* 0x000000182b2b7220 */ /* 0x000fd40000410000 */
.L_x_17746:
[----:B------:R-:W0:Y:S01]  /*3a90*/  LDC.64 R102, c[0x0][0x3a8] ;  /* 0x0000ea00ff667b82 */ /* 0x000e220000000a00 */
[----:B------:R-:W-:Y:S01]  /*3aa0*/  SEL R26, RZ, 0x1000000, !P4 ;  /* 0x01000000ff1a7807 */ /* 0x000fe20006000000 */
[----:B------:R-:W-:Y:S01]  /*3ab0*/  VIADD R95, R93, 0x80 ;  /* 0x000000805d5f7836 */ /* 0x000fe20000000000 */
[----:B------:R-:W-:Y:S02]  /*3ac0*/  SEL R27, RZ, 0x10000, !P3 ;  /* 0x00010000ff1b7807 */ /* 0x000fe40005800000 */
[----:B------:R-:W-:-:S03]  /*3ad0*/  SEL R28, RZ, 0x100, !P2 ;  /* 0x00000100ff1c7807 */ /* 0x000fc60005000000 */
[----:B------:R-:W1:Y:S01]  /*3ae0*/  LDC.64 R78, c[0x0][0x3b0] ;  /* 0x0000ec00ff4e7b82 */ /* 0x000e620000000a00 */
[----:B------:R-:W-:Y:S02]  /*3af0*/  IADD3 R26, PT, PT, R28, R26, R27 ;  /* 0x0000001a1c1a7210 */ /* 0x000fe40007ffe01b */
[----:B------:R-:W-:-:S05]  /*3b00*/  SEL R27, RZ, 0x1, !P1 ;  /* 0x00000001ff1b7807 */ /* 0x000fca0004800000 */
[----:B------:R-:W2:Y:S01]  /*3b10*/  @P0 LDC.64 R24, c[0x0][0x3a0] ;  /* 0x0000e800ff180b82 */ /* 0x000ea20000000a00 */
[----:B------:R-:W-:Y:S02]  /*3b20*/  IMAD.IADD R35, R26, 0x1, R27 ;  /* 0x000000011a237824 */ /* 0x000fe400078e021b */
[----:B------:R-:W-:-:S04]  /*3b30*/  IMAD.WIDE.U32 R26, R95, 0x10, R48 ;  /* 0x000000105f1a7825 */ /* 0x000fc800078e0030 */
[----:B0-----:R-:W-:-:S05]  /*3b40*/  IMAD.WIDE.U32 R30, R93, 0x10, R102 ;  /* 0x000000105d1e7825 */ /* 0x001fca00078e0066 */
[----:B------:R0:W-:Y:S01]  /*3b50*/  STG.E.128 desc[UR10][R30.64], R40 ;  /* 0x000000281e007986 */ /* 0x0001e2000c101d0a */
[----:B-1----:R-:W-:-:S05]  /*3b60*/  IMAD.WIDE.U32 R28, R93, 0x4, R78 ;  /* 0x000000045d1c7825 */ /* 0x002fca00078e004e */
[----:B------:R0:W-:Y:S01]  /*3b70*/  STG.E desc[UR10][R28.64], R35 ;  /* 0x000000231c007986 */ /* 0x0001e2000c10190a */
[----:B--2---:R-:W-:-:S05]  /*3b80*/  @P0 IMAD.WIDE.U32 R24, R95, 0x10, R24 ;  /* 0x000000105f180825 */ /* 0x004fca00078e0018 */
[----:B------:R0:W5:Y:S04]  /*3b90*/  @P0 LDG.E.128 R44, desc[UR10][R24.64] ;  /* 0x0000000a182c0981 */ /* 0x000168000c1e1d00 */
[----:B------:R-:W5:Y:S01]  /*3ba0*/  LDG.E.128 R24, desc[UR10][R26.64] ;  /* 0x0000000a1a187981 */ /* 0x000f62000c1e1d00 */
[----:B0-----:R-:W-:Y:S05]  /*3bb0*/  @!P0 BRA `(.L_x_17759) ;  /* 0x0000001000cc8947 */ /* 0x001fea0003800000 */
        /* <DEDUP_REMOVED lines=15> */
.L_x_17761:
        /* <DEDUP_REMOVED lines=12> */
.L_x_17762:
        /* <DEDUP_REMOVED lines=42> */
.L_x_17760:
[----:B------:R-:W-:Y:S01]  /*4010*/  I2FP.F32.U32 R29, R28 ;  /* 0x0000001c001d7245 */ /* 0x000fe20000201000 */
[----:B-----5:R-:W-:Y:S01]  /*4020*/  FMUL.FTZ R24, R24, UR6 ;  /* 0x0000000618187c20 */ /* 0x020fe20008410000 */
[----:B------:R-:W-:Y:S01]  /*4030*/  ISETP.NE.AND P2, PT, R30, 0x1, PT ;  /* 0x000000011e00780c */ /* 0x000fe20003f45270 */
[----:B------:R-:W-:Y:S02]  /*4040*/  HADD2.F32 R36, -RZ, R109.H0_H0 ;  /* 0x2000006dff247230 */ /* 0x000fe40000004100 */
[----:B------:R-:W-:Y:S01]  /*4050*/  FFMA.FTZ R29, R29, R76, 1.1641532182693481445e-10 ;  /* 0x2f0000001d1d7423 */ /* 0x000fe2000001004c */
[----:B------:R-:W-:Y:S01]  /*4060*/  FMUL.FTZ R24, R24, UR5 ;  /* 0x0000000518187c20 */ /* 0x000fe20008410000 */
[----:B------:R-:W-:-:S03]  /*4070*/  IMAD.MOV.U32 R28, RZ, RZ, 0x2 ;  /* 0x00000002ff1c7424 */ /* 0x000fc600078e00ff */
        /* <DEDUP_REMOVED lines=14> */
.L_x_17764:
        /* <DEDUP_REMOVED lines=12> */
.L_x_17765:
        /* <DEDUP_REMOVED lines=43> */
.L_x_17763:
        /* <DEDUP_REMOVED lines=21> */
.L_x_17767:
        /* <DEDUP_REMOVED lines=12> */
.L_x_17768:
        /* <DEDUP_REMOVED lines=43> */
.L_x_17766:
[----:B------:R-:W-:Y:S01]  /*4990*/  I2FP.F32.U32 R25, R25 ;  /* 0x0000001900197245 */ /* 0x000fe20000201000 */
[----:B------:R-:W-:Y:S01]  /*49a0*/  FMUL.FTZ R26, R26, UR6 ;  /* 0x000000061a1a7c20 */ /* 0x000fe20008410000 */
[----:B------:R-:W-:Y:S01]  /*49b0*/  ISETP.NE.AND P4, PT, R24, 0x1, PT ;  /* 0x000000011800780c */ /* 0x000fe20003f85270 */
[----:B------:R-:W-:Y:S01]  /*49c0*/  HADD2.F32 R38, -RZ, R109.H1_H1 ;  /* 0x3000006dff267230 */ /* 0x000fe20000004100 */
[----:B------:R-:W-:Y:S01]  /*49d0*/  MOV R33, 0x2 ;  /* 0x0000000200217802 */ /* 0x000fe20000000f00 */
[----:B------:R-:W-:Y:S01]  /*49e0*/  FFMA.FTZ R25, R25, R76, 1.1641532182693481445e-10 ;  /* 0x2f00000019197423 */ /* 0x000fe2000001004c */
[----:B------:R-:W-:-:S04]  /*49f0*/  FMUL.FTZ R26, R26, UR5 ;  /* 0x000000051a1a7c20 */ /* 0x000fc80008410000 */
        /* <DEDUP_REMOVED lines=14> */
.L_x_17770:
        /* <DEDUP_REMOVED lines=12> */
.L_x_17771:
        /* <DEDUP_REMOVED lines=43> */
.L_x_17769:
        /* <DEDUP_REMOVED lines=10> */
.L_x_17759:
        /* <DEDUP_REMOVED lines=15> */
.L_x_17774:
        /* <DEDUP_REMOVED lines=12> */
.L_x_17775:
        /* <DEDUP_REMOVED lines=42> */
.L_x_17773:
[----:B------:R-:W-:Y:S01]  /*5340*/  I2FP.F32.U32 R29, R28 ;  /* 0x0000001c001d7245 */ /* 0x000fe20000201000 */
[----:B-----5:R-:W-:Y:S01]  /*5350*/  FMUL.FTZ R24, R24, UR6 ;  /* 0x0000000618187c20 */ /* 0x020fe20008410000 */
[----:B------:R-:W-:Y:S01]  /*5360*/  ISETP.NE.AND P2, PT, R30, 0x1, PT ;  /* 0x000000011e00780c */ /* 0x000fe20003f45270 */
[----:B------:R-:W-:Y:S02]  /*5370*/  HFMA2 R28, -RZ, RZ, 0, 1.1920928955078125e-07 ;  /* 0x00000002ff1c7431 */ /* 0x000fe400000001ff */
[----:B------:R-:W-:Y:S01]  /*5380*/  FFMA.FTZ R29, R29, R76, 1.1641532182693481445e-10 ;  /* 0x2f0000001d1d7423 */ /* 0x000fe2000001004c */
[----:B------:R-:W-:-:S04]  /*5390*/  FMUL.FTZ R24, R24, UR5 ;  /* 0x0000000518187c20 */ /* 0x000fc80008410000 */
        /* <DEDUP_REMOVED lines=15> */
.L_x_17777:
        /* <DEDUP_REMOVED lines=12> */
.L_x_17778:
        /* <DEDUP_REMOVED lines=43> */
.L_x_17776:
        /* <DEDUP_REMOVED lines=21> */
.L_x_17780:
        /* <DEDUP_REMOVED lines=12> */
.L_x_17781:
        /* <DEDUP_REMOVED lines=43> */
.L_x_17779:
[----:B------:R-:W-:Y:S01]  /*5cc0*/  I2FP.F32.U32 R25, R25 ;  /* 0x0000001900197245 */ /* 0x000fe20000201000 */
[----:B------:R-:W-:Y:S01]  /*5cd0*/  FMUL.FTZ R26, R26, UR6 ;  /* 0x000000061a1a7c20 */ /* 0x000fe20008410000 */
[----:B------:R-:W-:Y:S01]  /*5ce0*/  ISETP.NE.AND P4, PT, R24, 0x1, PT ;  /* 0x000000011800780c */ /* 0x000fe20003f85270 */
[----:B------:R-:W-:Y:S02]  /*5cf0*/  HFMA2 R33, -RZ, RZ, 0, 1.1920928955078125e-07 ;  /* 0x00000002ff217431 */ /* 0x000fe400000001ff */
[----:B------:R-:W-:Y:S01]  /*5d00*/  FFMA.FTZ R25, R25, R76, 1.1641532182693481445e-10 ;  /* 0x2f00000019197423 */ /* 0x000fe2000001004c */
[----:B------:R-:W-:-:S04]  /*5d10*/  FMUL.FTZ R26, R26, UR5 ;  /* 0x000000051a1a7c20 */ /* 0x000fc80008410000 */
[----:B------:R-:W-:Y:S01]  /*5d20*/  FSETP.GTU.FTZ.AND P3, PT, R25, UR4, PT ;  /* 0x0000000419007c0b */ /* 0x000fe2000bf7c000 */
        /* <DEDUP_REMOVED lines=14> */
.L_x_17783:
        /* <DEDUP_REMOVED lines=12> */
.L_x_17784:
        /* <DEDUP_REMOVED lines=43> */
.L_x_17782:
        /* <DEDUP_REMOVED lines=9> */
.L_x_17772:
[----:B------:R-:W0:Y:S01]  /*6210*/  @P0 LDC.64 R24, c[0x0][0x3a0] ;  /* 0x0000e800ff180b82 */ /* 0x000e220000000a00 */
[----:B------:R-:W-:Y:S01]  /*6220*/  SEL R26, RZ, 0x1000000, !P4 ;  /* 0x01000000ff1a7807 */ /* 0x000fe20006000000 */
[----:B------:R-:W-:Y:S01]  /*6230*/  VIADD R94, R93, 0x100 ;  /* 0x000001005d5e7836 */ /* 0x000fe20000000000 */
[----:B------:R-:W-:Y:S01]  /*6240*/  SEL R27, RZ, 0x10000, !P3 ;  /* 0x00010000ff1b7807 */ /* 0x000fe20005800000 */
[C---:B------:R-:W-:Y:S01]  /*6250*/  IMAD.WIDE.U32 R30, R95.reuse, 0x10, R102 ;  /* 0x000000105f1e7825 */ /* 0x040fe200078e0066 */
[----:B------:R-:W-:Y:S02]  /*6260*/  SEL R28, RZ, 0x100, !P2 ;  /* 0x00000100ff1c7807 */ /* 0x000fe40005000000 */
[----:B------:R-:W-:Y:S02]  /*6270*/  SEL R29, RZ, 0x1, !P1 ;  /* 0x00000001ff1d7807 */ /* 0x000fe40004800000 */
[----:B------:R-:W-:Y:S01]  /*6280*/  IADD3 R26, PT, PT, R28, R26, R27 ;  /* 0x0000001a1c1a7210 */ /* 0x000fe20007ffe01b */
[----:B------:R1:W-:Y:S03]  /*6290*/  STG.E.128 desc[UR10][R30.64], R36 ;  /* 0x000000241e007986 */ /* 0x0003e6000c101d0a */
[----:B------:R-:W-:Y:S01]  /*62a0*/  IADD3 R35, PT, PT, R26, R29, RZ ;  /* 0x0000001d1a237210 */ /* 0x000fe20007ffe0ff */
[----:B------:R-:W-:-:S04]  /*62b0*/  IMAD.WIDE.U32 R28, R95, 0x4, R78 ;  /* 0x000000045f1c7825 */ /* 0x000fc800078e004e */
[C---:B------:R-:W-:Y:S01]  /*62c0*/  IMAD.WIDE.U32 R26, R94.reuse, 0x10, R48 ;  /* 0x000000105e1a7825 */ /* 0x040fe200078e0030 */
[----:B------:R1:W-:Y:S03]  /*62d0*/  STG.E desc[UR10][R28.64], R35 ;  /* 0x000000231c007986 */ /* 0x0003e6000c10190a */
[----:B0-----:R-:W-:-:S05]  /*62e0*/  @P0 IMAD.WIDE.U32 R24, R94, 0x10, R24 ;  /* 0x000000105e180825 */ /* 0x001fca00078e0018 */
[----:B------:R1:W5:Y:S04]  /*62f0*/  @P0 LDG.E.128 R44, desc[UR10][R24.64] ;  /* 0x0000000a182c0981 */ /* 0x000368000c1e1d00 */
[----:B------:R-:W5:Y:S01]  /*6300*/  LDG.E.128 R24, desc[UR10][R26.64] ;  /* 0x0000000a1a187981 */ /* 0x000f62000c1e1d00 */
[----:B-1----:R-:W-:Y:S05]  /*6310*/  @!P0 BRA `(.L_x_17785) ;  /* 0x0000001000cc8947 */ /* 0x002fea0003800000 */
        /* <DEDUP_REMOVED lines=15> */
.L_x_17787:
        /* <DEDUP_REMOVED lines=12> */
.L_x_17788:
        /* <DEDUP_REMOVED lines=42> */
.L_x_17786:
[----:B------:R-:W-:Y:S01]  /*6770*/  I2FP.F32.U32 R29, R28 ;  /* 0x0000001c001d7245 */ /* 0x000fe20000201000 */
[----:B-----5:R-:W-:Y:S01]  /*6780*/  FMUL.FTZ R24, R24, UR6 ;  /* 0x0000000618187c20 */ /* 0x020fe20008410000 */
[----:B------:R-:W-:Y:S01]  /*6790*/  ISETP.NE.AND P2, PT, R31, 0x1, PT ;  /* 0x000000011f00780c */ /* 0x000fe20003f45270 */
[----:B------:R-:W-:Y:S02]  /*67a0*/  HADD2.F32 R32, -RZ, R111.H0_H0 ;  /* 0x2000006fff207230 */ /* 0x000fe40000004100 */
[----:B------:R-:W-:Y:S02]  /*67b0*/  HFMA2 R28, -RZ, RZ, 0, 1.1920928955078125e-07 ;  /* 0x00000002ff1c7431 */ /* 0x000fe400000001ff */
[----:B------:R-:W-:Y:S01]  /*67c0*/  FFMA.FTZ R29, R29, R76, 1.1641532182693481445e-10 ;  /* 0x2f0000001d1d7423 */ /* 0x000fe2000001004c */
[----:B------:R-:W-:-:S04]  /*67d0*/  FMUL.FTZ R24, R24, UR5 ;  /* 0x0000000518187c20 */ /* 0x000fc80008410000 */
        /* <DEDUP_REMOVED lines=14> */
.L_x_17790:
        /* <DEDUP_REMOVED lines=12> */
.L_x_17791:
        /* <DEDUP_REMOVED lines=43> */
.L_x_17789:
        /* <DEDUP_REMOVED lines=21> */
.L_x_17793:
        /* <DEDUP_REMOVED lines=12> */
.L_x_17794:
        /* <DEDUP_REMOVED lines=43> */
.L_x_17792:
[----:B------:R-:W-:Y:S01]  /*70f0*/  I2FP.F32.U32 R25, R25 ;  /* 0x0000001900197245 */ /* 0x000fe20000201000 */
[----:B------:R-:W-:Y:S01]  /*7100*/  FMUL.FTZ R26, R26, UR6 ;  /* 0x000000061a1a7c20 */ /* 0x000fe20008410000 */
[----:B------:R-:W-:Y:S01]  /*7110*/  ISETP.NE.AND P4, PT, R24, 0x1, PT ;  /* 0x000000011800780c */ /* 0x000fe20003f85270 */
[----:B------:R-:W-:Y:S02]  /*7120*/  HADD2.F32 R34, -RZ, R111.H1_H1 ;  /* 0x3000006fff227230 */ /* 0x000fe40000004100 */
[----:B------:R-:W-:Y:S02]  /*7130*/  HFMA2 R31, -RZ, RZ, 0, 1.1920928955078125e-07 ;  /* 0x00000002ff1f7431 */ /* 0x000fe400000001ff */
        /* <DEDUP_REMOVED lines=16> */
.L_x_17796:
        /* <DEDUP_REMOVED lines=12> */
.L_x_17797:
        /* <DEDUP_REMOVED lines=43> */
.L_x_17795:
        /* <DEDUP_REMOVED lines=10> */
.L_x_17785:
        /* <DEDUP_REMOVED lines=15> */
.L_x_17800:
        /* <DEDUP_REMOVED lines=12> */
.L_x_17801:
        /* <DEDUP_REMOVED lines=42> */
.L_x_17799:
        /* <DEDUP_REMOVED lines=21> */
.L_x_17803:
        /* <DEDUP_REMOVED lines=12> */
.L_x_17804:
        /* <DEDUP_REMOVED lines=43> */
.L_x_17802:
        /* <DEDUP_REMOVED lines=21> */
.L_x_17806:
        /* <DEDUP_REMOVED lines=12> */
.L_x_17807:
        /* <DEDUP_REMOVED lines=43> */
.L_x_17805:
        /* <DEDUP_REMOVED lines=21> */
.L_x_17809:
        /* <DEDUP_REMOVED lines=12> */
.L_x_17810:
        /* <DEDUP_REMOVED lines=43> */
.L_x_17808:
        /* <DEDUP_REMOVED lines=9> */
.L_x_17798:
[----:B------:R-:W0:Y:S01]  /*8970*/  @P0 LDC.64 R24, c[0x0][0x3a0] ;  /* 0x0000e800ff180b82 */ /* 0x000e220000000a00 */
[----:B------:R-:W-:Y:S01]  /*8980*/  SEL R26, RZ, 0x1000000, !P4 ;  /* 0x01000000ff1a7807 */ /* 0x000fe20006000000 */
[----:B------:R-:W-:Y:S01]  /*8990*/  VIADD R96, R93, 0x180 ;  /* 0x000001805d607836 */ /* 0x000fe20000000000 */
[----:B------:R-:W-:Y:S01]  /*89a0*/  SEL R27, RZ, 0x10000, !P3 ;  /* 0x00010000ff1b7807 */ /* 0x000fe20005800000 */
[----:B------:R-:W-:Y:S01]  /*89b0*/  IMAD.WIDE.U32 R50, R94, 0x10, R102 ;  /* 0x000000105e327825 */ /* 0x000fe200078e0066 */
        /* <DEDUP_REMOVED lines=27> */
.L_x_17813:
        /* <DEDUP_REMOVED lines=12> */
.L_x_17814:
        /* <DEDUP_REMOVED lines=42> */
.L_x_17812:
        /* <DEDUP_REMOVED lines=21> */
.L_x_17816:
        /* <DEDUP_REMOVED lines=12> */
.L_x_17817:
        /* <DEDUP_REMOVED lines=43> */
.L_x_17815:
[----:B------:R-:W-:Y:S01]  /*9390*/  I2FP.F32.U32 R29, R24 ;  /* 0x00000018001d7245 */ /* 0x000fe20000201000 */
[----:B------:R-:W-:Y:S01]  /*93a0*/  FMUL.FTZ R25, R25, UR6 ;  /* 0x0000000619197c20 */ /* 0x000fe20008410000 */
[----:B------:R-:W-:-:S03]  /*93b0*/  ISETP.NE.AND P3, PT, R30, 0x1, PT ;  /* 0x000000011e00780c */ /* 0x000fc60003f65270 */
[----:B------:R-:W-:Y:S01]  /*93c0*/  FFMA.FTZ R29, R29, R76, 1.1641532182693481445e-10 ;  /* 0x2f0000001d1d7423 */ /* 0x000fe2000001004c */
[----:B------:R-:W-:-:S04]  /*93d0*/  FMUL.FTZ R25, R25, UR5 ;  /* 0x0000000519197c20 */ /* 0x000fc80008410000 */
[----:B------:R-:W-:Y:S01]  /*93e0*/  FSETP.GTU.FTZ.AND P2, PT, R29, UR4, PT ;  /* 0x000000041d007c0b */ /* 0x000fe2000bf5c000 */
[----:B------:R-:W-:-:S03]  /*93f0*/  HADD2.F32 R29, -RZ, R114.H0_H0 ;  /* 0x20000072ff1d7230 */ /* 0x000fc60000004100 */
        /* <DEDUP_REMOVED lines=14> */
.L_x_17819:
        /* <DEDUP_REMOVED lines=12> */
.L_x_17820:
        /* <DEDUP_REMOVED lines=43> */
.L_x_17818:
        /* <DEDUP_REMOVED lines=21> */
.L_x_17822:
        /* <DEDUP_REMOVED lines=12> */
.L_x_17823:
        /* <DEDUP_REMOVED lines=43> */
.L_x_17821:
        /* <DEDUP_REMOVED lines=10> */
.L_x_17811:
        /* <DEDUP_REMOVED lines=15> */
.L_x_17826:
        /* <DEDUP_REMOVED lines=12> */
.L_x_17827:
        /* <DEDUP_REMOVED lines=42> */
.L_x_17825:
        /* <DEDUP_REMOVED lines=21> */
.L_x_17829:
        /* <DEDUP_REMOVED lines=12> */
.L_x_17830:
        /* <DEDUP_REMOVED lines=43> */
.L_x_17828:
        /* <DEDUP_REMOVED lines=21> */
.L_x_17832:
        /* <DEDUP_REMOVED lines=12> */
.L_x_17833:
        /* <DEDUP_REMOVED lines=43> */
.L_x_17831:
        /* <DEDUP_REMOVED lines=21> */
.L_x_17835:
        /* <DEDUP_REMOVED lines=12> */
.L_x_17836:
        /* <DEDUP_REMOVED lines=43> */
.L_x_17834:
        /* <DEDUP_REMOVED lines=9> */
.L_x_17824:
        /* <DEDUP_REMOVED lines=8> */
[----:B------:R-:W-:Y:S01]  /*b150*/  IMAD.WIDE.U32 R26, R97, 0x10, R48 ;  /* 0x00000010611a7825 */ /* 0x000fe200078e0030 */
[----:B------:R1:W-:Y:S02]  /*b160*/  STG.E.128 desc[UR10][R98.64], R28 ;  /* 0x0000001c62007986 */ /* 0x0003e4000c101d0a */
[----:B------:R-:W-:Y:S01]  /*b170*/  IADD3 R77, PT, PT, R77, R90, RZ ;  /* 0x0000005a4d4d7210 */ /* 0x000fe20007ffe0ff */
[----:B------:R-:W-:-:S05]  /*b180*/  IMAD.WIDE.U32 R90, R96, 0x4, R78 ;  /* 0x00000004605a7825 */ /* 0x000fca00078e004e */
[----:B------:R1:W-:Y:S01]  /*b190*/  STG.E desc[UR10][R90.64], R77 ;  /* 0x0000004d5a007986 */ /* 0x0003e2000c10190a */
        /* <DEDUP_REMOVED lines=19> */
.L_x_17839:
        /* <DEDUP_REMOVED lines=12> */
.L_x_17840:
        /* <DEDUP_REMOVED lines=43> */
.L_x_17838:
[----:B------:R-:W-:Y:S01]  /*b640*/  I2FP.F32.U32 R51, R90 ;  /* 0x0000005a00337245 */ /* 0x000fe20000201000 */
[----:B-----5:R-:W-:Y:S01]  /*b650*/  FMUL.FTZ R24, R24, UR6 ;  /* 0x0000000618187c20 */ /* 0x020fe20008410000 */
[----:B------:R-:W-:Y:S01]  /*b660*/  ISETP.NE.AND P2, PT, R91, 0x1, PT ;  /* 0x000000015b00780c */ /* 0x000fe20003f45270 */
[----:B------:R-:W-:Y:S02]  /*b670*/  HADD2.F32 R50, -RZ, R115.H0_H0 ;  /* 0x20000073ff327230 */ /* 0x000fe40000004100 */
[----:B------:R-:W-:Y:S01]  /*b680*/  FFMA.FTZ R51, R51, R76, 1.1641532182693481445e-10 ;  /* 0x2f00000033337423 */ /* 0x000fe2000001004c */
[----:B------:R-:W-:-:S04]  /*b690*/  FMUL.FTZ R24, R24, UR5 ;  /* 0x0000000518187c20 */ /* 0x000fc80008410000 */
        /* <DEDUP_REMOVED lines=15> */
.L_x_17842:
        /* <DEDUP_REMOVED lines=12> */
.L_x_17843:
        /* <DEDUP_REMOVED lines=43> */
.L_x_17841:
        /* <DEDUP_REMOVED lines=21> */
.L_x_17845:
        /* <DEDUP_REMOVED lines=12> */
.L_x_17846:
        /* <DEDUP_REMOVED lines=43> */
.L_x_17844:
        /* <DEDUP_REMOVED lines=21> */
.L_x_17848:
        /* <DEDUP_REMOVED lines=12> */
.L_x_17849:
        /* <DEDUP_REMOVED lines=43> */
.L_x_17847:
[----:B------:R-:W-:Y:S01]  /*c480*/  I2FP.F32.U32 R51, R51 ;  /* 0x0000003300337245 */ /* 0x000fe20000201000 */
[----:B------:R-:W-:-:S04]  /*c490*/  FMUL.FTZ R27, R27, UR6 ;  /* 0x000000061b1b7c20 */ /* 0x000fc80008410000 */
[----:B------:R-:W-:Y:S01]  /*c4a0*/  FFMA.FTZ R51, R51, R76, 1.1641532182693481445e-10 ;  /* 0x2f00000033337423 */ /* 0x000fe2000001004c */
[----:B------:R-:W-:-:S04]  /*c4b0*/  FMUL.FTZ R27, R27, UR5 ;  /* 0x000000051b1b7c20 */ /* 0x000fc80008410000 */
[----:B------:R-:W-:Y:S01]  /*c4c0*/  FSETP.GTU.FTZ.AND P5, PT, R51, UR4, PT ;  /* 0x0000000433007c0b */ /* 0x000fe2000bfbc000 */
[----:B------:R-:W-:-:S03]  /*c4d0*/  HADD2.F32 R51, -RZ, R116.H1_H1 ;  /* 0x30000074ff337230 */ /* 0x000fc60000004100 */
[----:B------:R-:W-:Y:S02]  /*c4e0*/  FSEL R50, R27, RZ, !P5 ;  /* 0x000000ff1b327208 */ /* 0x000fe40006800000 */
[----:B------:R-:W-:-:S03]  /*c4f0*/  PLOP3.LUT P4, PT, P5, PT, PT, 0x8, 0x80 ;  /* 0x000000000080781c */ /* 0x000fc60002f8e170 */
[----:B------:R-:W-:Y:S01]  /*c500*/  FFMA.FTZ R27, R50, R51, R47 ;  /* 0x00000033321b7223 */ /* 0x000fe2000001002f */
[----:B------:R-:W-:Y:S09]  /*c510*/  BRA `(.L_x_17850) ;  /* 0x0000001000cc7947 */ /* 0x000ff20003800000 */
.L_x_17837:
        /* <DEDUP_REMOVED lines=15> */
.L_x_17852:
        /* <DEDUP_REMOVED lines=12> */
.L_x_17853:
        /* <DEDUP_REMOVED lines=43> */
.L_x_17851:
[----:B------:R-:W-:Y:S01]  /*c980*/  I2FP.F32.U32 R51, R90 ;  /* 0x0000005a00337245 */ /* 0x000fe20000201000 */
[----:B-----5:R-:W-:Y:S01]  /*c990*/  FMUL.FTZ R24, R24, UR6 ;  /* 0x0000000618187c20 */ /* 0x020fe20008410000 */
[----:B------:R-:W-:Y:S02]  /*c9a0*/  ISETP.NE.AND P2, PT, R91, 0x1, PT ;  /* 0x000000015b00780c */ /* 0x000fe40003f45270 */
[----:B------:R-:W-:Y:S01]  /*c9b0*/  MOV R50, 0x2 ;  /* 0x0000000200327802 */ /* 0x000fe20000000f00 */
[----:B------:R-:W-:Y:S01]  /*c9c0*/  FFMA.FTZ R51, R51, R76, 1.1641532182693481445e-10 ;  /* 0x2f00000033337423 */ /* 0x000fe2000001004c */
[----:B------:R-:W-:-:S04]  /*c9d0*/  FMUL.FTZ R24, R24, UR5 ;  /* 0x0000000518187c20 */ /* 0x000fc80008410000 */
        /* <DEDUP_REMOVED lines=15> */
.L_x_17855:
        /* <DEDUP_REMOVED lines=12> */
.L_x_17856:
        /* <DEDUP_REMOVED lines=43> */
.L_x_17854:
[----:B------:R-:W-:Y:S01]  /*ce40*/  I2FP.F32.U32 R51, R51 ;  /* 0x0000003300337245 */ /* 0x000fe20000201000 */
[----:B------:R-:W-:Y:S01]  /*ce50*/  FMUL.FTZ R25, R25, UR6 ;  /* 0x0000000619197c20 */ /* 0x000fe20008410000 */
[----:B------:R-:W-:Y:S01]  /*ce60*/  ISETP.NE.AND P3, PT, R50, 0x1, PT ;  /* 0x000000013200780c */ /* 0x000fe20003f65270 */
[----:B------:R-:W-:Y:S02]  /*ce70*/  HADD2.F32 R90, -RZ, R116.H0_H0 ;  /* 0x20000074ff5a7230 */ /* 0x000fe40000004100 */
[----:B------:R-:W-:Y:S01]  /*ce80*/  FFMA.FTZ R51, R51, R76, 1.1641532182693481445e-10 ;  /* 0x2f00000033337423 */ /* 0x000fe2000001004c */
[----:B------:R-:W-:-:S04]  /*ce90*/  FMUL.FTZ R25, R25, UR5 ;  /* 0x0000000519197c20 */ /* 0x000fc80008410000 */
[----:B------:R-:W-:Y:S02]  /*cea0*/  FSETP.GTU.FTZ.AND P2, PT, R51, UR4, PT ;  /* 0x0000000433007c0b */ /* 0x000fe4000bf5c000 */
[----:B------:R-:W-:Y:S02]  /*ceb0*/  MOV R51, R83 ;  /* 0x0000005300337202 */ /* 0x000fe40000000f00 */
        /* <DEDUP_REMOVED lines=13> */
.L_x_17858:
        /* <DEDUP_REMOVED lines=12> */
.L_x_17859:
        /* <DEDUP_REMOVED lines=43> */
.L_x_17857:
        /* <DEDUP_REMOVED lines=21> */
.L_x_17861:
        /* <DEDUP_REMOVED lines=12> */
.L_x_17862:
        /* <DEDUP_REMOVED lines=43> */
.L_x_17860:
        /* <DEDUP_REMOVED lines=9> */
.L_x_17850:
[----:B------:R-:W0:Y:S01]  /*d850*/  @P0 LDC.64 R50, c[0x0][0x3a0] ;  /* 0x0000e800ff320b82 */ /* 0x000e220000000a00 */
[----:B------:R-:W-:Y:S01]  /*d860*/  SEL R98, RZ, 0x1000000, !P4 ;  /* 0x01000000ff627807 */ /* 0x000fe20006000000 */
[----:B------:R-:W-:Y:S01]  /*d870*/  IMAD.WIDE.U32 R100, R97, 0x10, R102 ;  /* 0x0000001061647825 */ /* 0x000fe200078e0066 */
[----:B------:R-:W-:Y:S02]  /*d880*/  SEL R99, RZ, 0x10000, !P3 ;  /* 0x00010000ff637807 */ /* 0x000fe40005800000 */
[----:B------:R-:W-:Y:S02]  /*d890*/  SEL R90, RZ, 0x100, !P2 ;  /* 0x00000100ff5a7807 */ /* 0x000fe40005000000 */
[----:B------:R1:W-:Y:S02]  /*d8a0*/  STG.E.128 desc[UR10][R100.64], R24 ;  /* 0x0000001864007986 */ /* 0x0003e4000c101d0a */
[----:B------:R-:W-:Y:S01]  /*d8b0*/  IADD3 R90, PT, PT, R90, R98, R99 ;  /* 0x000000625a5a7210 */ /* 0x000fe20007ffe063 */
[----:B------:R-:W-:Y:S01]  /*d8c0*/  VIADD R98, R93, 0x280 ;  /* 0x000002805d627836 */ /* 0x000fe20000000000 */
[----:B------:R-:W-:-:S03]  /*d8d0*/  SEL R99, RZ, 0x1, !P1 ;  /* 0x00000001ff637807 */ /* 0x000fc60004800000 */
[----:B------:R-:W-:Y:S01]  /*d8e0*/  IMAD.WIDE.U32 R48, R98, 0x10, R48 ;  /* 0x0000001062307825 */ /* 0x000fe200078e0030 */
[----:B------:R-:W-:-:S03]  /*d8f0*/  IADD3 R90, PT, PT, R90, R99, RZ ;  /* 0x000000635a5a7210 */ /* 0x000fc60007ffe0ff */
[----:B0-----:R-:W-:-:S04]  /*d900*/  @P0 IMAD.WIDE.U32 R50, R98, 0x10, R50 ;  /* 0x0000001062320825 */ /* 0x001fc800078e0032 */
[----:B-1----:R-:W-:-:S05]  /*d910*/  IMAD.WIDE.U32 R100, R97, 0x4, R78 ;  /* 0x0000000461647825 */ /* 0x002fca00078e004e */
[----:B------:R0:W-:Y:S04]  /*d920*/  STG.E desc[UR10][R100.64], R90 ;  /* 0x0000005a64007986 */ /* 0x0001e8000c10190a */
[----:B------:R0:W5:Y:S04]  /*d930*/  @P0 LDG.E.128 R44, desc[UR10][R50.64] ;  /* 0x0000000a322c0981 */ /* 0x000168000c1e1d00 */
[----:B------:R-:W5:Y:S01]  /*d940*/  LDG.E.128 R48, desc[UR10][R48.64] ;  /* 0x0000000a30307981 */ /* 0x000f62000c1e1d00 */
[----:B0-----:R-:W-:Y:S05]  /*d950*/  @!P0 BRA `(.L_x_17863) ;  /* 0x0000001000cc8947 */ /* 0x001fea0003800000 */
        /* <DEDUP_REMOVED lines=15> */
.L_x_17865:
        /* <DEDUP_REMOVED lines=12> */
.L_x_17866:
        /* <DEDUP_REMOVED lines=42> */
.L_x_17864:
        /* <DEDUP_REMOVED lines=21> */
.L_x_17868:
        /* <DEDUP_REMOVED lines=12> */
.L_x_17869:
        /* <DEDUP_REMOVED lines=43> */
.L_x_17867:
[----:B------:R-:W-:Y:S01]  /*e270*/  I2FP.F32.U32 R91, R91 ;  /* 0x0000005b005b7245 */ /* 0x000fe20000201000 */
[----:B------:R-:W-:Y:S01]  /*e280*/  FMUL.FTZ R49, R49, UR6 ;  /* 0x0000000631317c20 */ /* 0x000fe20008410000 */
[----:B------:R-:W-:Y:S01]  /*e290*/  ISETP.NE.AND P2, PT, R77, 0x1, PT ;  /* 0x000000014d00780c */ /* 0x000fe20003f45270 */
[----:B------:R-:W-:Y:S02]  /*e2a0*/  IMAD.MOV.U32 R99, RZ, RZ, 0x2 ;  /* 0x00000002ff637424 */ /* 0x000fe400078e00ff */
[----:B------:R-:W-:Y:S01]  /*e2b0*/  FFMA.FTZ R91, R91, R76, 1.1641532182693481445e-10 ;  /* 0x2f0000005b5b7423 */ /* 0x000fe2000001004c */
[----:B------:R-:W-:-:S04]  /*e2c0*/  FMUL.FTZ R49, R49, UR5 ;  /* 0x0000000531317c20 */ /* 0x000fc80008410000 */
        /* <DEDUP_REMOVED lines=15> */
.L_x_17871:
        /* <DEDUP_REMOVED lines=12> */
.L_x_17872:
        /* <DEDUP_REMOVED lines=43> */
.L_x_17870:
[----:B------:R-:W-:Y:S01]  /*e730*/  I2FP.F32.U32 R77, R91 ;  /* 0x0000005b004d7245 */ /* 0x000fe20000201000 */
[----:B------:R-:W-:Y:S01]  /*e740*/  FMUL.FTZ R50, R50, UR6 ;  /* 0x0000000632327c20 */ /* 0x000fe20008410000 */
[----:B------:R-:W-:Y:S01]  /*e750*/  ISETP.NE.AND P3, PT, R99, 0x1, PT ;  /* 0x000000016300780c */ /* 0x000fe20003f65270 */
[----:B------:R-:W-:Y:S02]  /*e760*/  HADD2.F32 R91, -RZ, R117.H1_H1 ;  /* 0x30000075ff5b7230 */ /* 0x000fe40000004100 */
        /* <DEDUP_REMOVED lines=17> */
.L_x_17874:
        /* <DEDUP_REMOVED lines=12> */
.L_x_17875:
        /* <DEDUP_REMOVED lines=43> */
.L_x_17873:
        /* <DEDUP_REMOVED lines=10> */
.L_x_17863:
        /* <DEDUP_REMOVED lines=15> */
.L_x_17878:
        /* <DEDUP_REMOVED lines=12> */
.L_x_17879:
        /* <DEDUP_REMOVED lines=42> */
.L_x_17877:
[----:B------:R-:W-:Y:S01]  /*f0e0*/  I2FP.F32.U32 R77, R100 ;  /* 0x00000064004d7245 */ /* 0x000fe20000201000 */
[----:B-----5:R-:W-:Y:S01]  /*f0f0*/  FMUL.FTZ R48, R48, UR6 ;  /* 0x0000000630307c20 */ /* 0x020fe20008410000 */
[----:B------:R-:W-:Y:S01]  /*f100*/  ISETP.NE.AND P1, PT, R99, 0x1, PT ;  /* 0x000000016300780c */ /* 0x000fe20003f25270 */
[----:B------:R-:W-:Y:S02]  /*f110*/  IMAD.MOV.U32 R91, RZ, RZ, R83 ;  /* 0x000000ffff5b7224 */ /* 0x000fe400078e0053 */
[----:B------:R-:W-:Y:S01]  /*f120*/  FFMA.FTZ R77, R77, R76, 1.1641532182693481445e-10 ;  /* 0x2f0000004d4d7423 */ /* 0x000fe2000001004c */
[----:B------:R-:W-:-:S04]  /*f130*/  FMUL.FTZ R48, R48, UR5 ;  /* 0x0000000530307c20 */ /* 0x000fc80008410000 */
[----:B------:R-:W-:Y:S01]  /*f140*/  FSETP.GTU.FTZ.AND P0, PT, R77, UR4, PT ;  /* 0x000000044d007c0b */ /* 0x000fe2000bf1c000 */
[----:B------:R-:W-:-:S03]  /*f150*/  HADD2.F32 R77, -RZ, R117.H0_H0 ;  /* 0x20000075ff4d7230 */ /* 0x000fc60000004100 */
        /* <DEDUP_REMOVED lines=13> */
.L_x_17881:
        /* <DEDUP_REMOVED lines=12> */
.L_x_17882:
        /* <DEDUP_REMOVED lines=43> */
.L_x_17880:
[----:B------:R-:W-:Y:S01]  /*f5a0*/  I2FP.F32.U32 R91, R91 ;  /* 0x0000005b005b7245 */ /* 0x000fe20000201000 */
[----:B------:R-:W-:Y:S01]  /*f5b0*/  FMUL.FTZ R49, R49, UR6 ;  /* 0x0000000631317c20 */ /* 0x000fe20008410000 */
[----:B------:R-:W-:Y:S01]  /*f5c0*/  ISETP.NE.AND P2, PT, R77, 0x1, PT ;  /* 0x000000014d00780c */ /* 0x000fe20003f45270 */
[----:B------:R-:W-:Y:S02]  /*f5d0*/  HADD2.F32 R100, -RZ, R118.H0_H0 ;  /* 0x20000076ff647230 */ /* 0x000fe40000004100 */
[----:B------:R-:W-:Y:S01]  /*f5e0*/  FFMA.FTZ R91, R91, R76, 1.1641532182693481445e-10 ;  /* 0x2f0000005b5b7423 */ /* 0x000fe2000001004c */
[----:B------:R-:W-:Y:S01]  /*f5f0*/  FMUL.FTZ R49, R49, UR5 ;  /* 0x0000000531317c20 */ /* 0x000fe20008410000 */
[----:B------:R-:W-:-:S03]  /*f600*/  IMAD.MOV.U32 R99, RZ, RZ, 0x2 ;  /* 0x00000002ff637424 */ /* 0x000fc600078e00ff */
        /* <DEDUP_REMOVED lines=14> */
.L_x_17884:
        /* <DEDUP_REMOVED lines=12> */
.L_x_17885:
        /* <DEDUP_REMOVED lines=43> */
.L_x_17883:
        /* <DEDUP_REMOVED lines=21> */
.L_x_17887:
        /* <DEDUP_REMOVED lines=12> */
.L_x_17888:
        /* <DEDUP_REMOVED lines=43> */
.L_x_17886:
[----:B------:R-:W-:Y:S01]  /*ff20*/  I2FP.F32.U32 R77, R77 ;  /* 0x0000004d004d7245 */ /* 0x000fe20000201000 */
[----:B------:R-:W-:-:S04]  /*ff30*/  FMUL.FTZ R51, R51, UR6 ;  /* 0x0000000633337c20 */ /* 0x000fc80008410000 */
[----:B------:R-:W-:Y:S01]  /*ff40*/  FFMA.FTZ R77, R77, R76, 1.1641532182693481445e-10 ;  /* 0x2f0000004d4d7423 */ /* 0x000fe2000001004c */
[----:B------:R-:W-:Y:S01]  /*ff50*/  FMUL.FTZ R51, R51, UR5 ;  /* 0x0000000533337c20 */ /* 0x000fe20008410000 */
[----:B------:R-:W-:-:S03]  /*ff60*/  HADD2.F32 R76, -RZ, R118.H1_H1 ;  /* 0x30000076ff4c7230 */ /* 0x000fc60000004100 */
[----:B------:R-:W-:-:S04]  /*ff70*/  FSETP.GTU.FTZ.AND P4, PT, R77, UR4, PT ;  /* 0x000000044d007c0b */ /* 0x000fc8000bf9c000 */
[----:B------:R-:W-:Y:S02]  /*ff80*/  FSEL R51, R51, RZ, !P4 ;  /* 0x000000ff33337208 */ /* 0x000fe40006000000 */
[----:B------:R-:W-:-:S03]  /*ff90*/  PLOP3.LUT P3, PT, P4, PT, PT, 0x8, 0x80 ;  /* 0x000000000080781c */ /* 0x000fc6000276e170 */
[----:B------:R-:W-:-:S10]  /*ffa0*/  FMUL.FTZ R51, R76, R51 ;  /* 0x000000334c337220 */ /* 0x000fd40000410000 */
.L_x_17876:
[----:B------:R-:W-:Y:S01]  /*ffb0*/  FADD.FTZ R76, RZ, R40 ;  /* 0x00000028ff4c7221 */ /* 0x000fe20000010000 */
[----:B------:R-:W0:Y:S01]  /*ffc0*/  S2UR UR5, SR_CgaCtaId ;  /* 0x00000000000579c3 */ /* 0x000e220000008800 */
[----:B------:R-:W-:Y:S01]  /*ffd0*/  ISETP.NE.AND P4, PT, R89, RZ, PT ;  /* 0x000000ff5900720c */ /* 0x000fe20003f85270 */
[----:B------:R-:W-:Y:S01]  /*ffe0*/  UMOV UR4, 0x400 ;  /* 0x0000040000047882 */ /* 0x000fe20000000000 */
[----:B------:R-:W-:Y:S01]  /*fff0*/  FADD.FTZ R77, R76, R41 ;  /* 0x000000294c4d7221 */ /* 0x000fe20000010000 */
[----:B------:R-:W-:-:S04]  /*10000*/  IMAD.WIDE.U32 R102, R98, 0x10, R102 ;  /* 0x0000001062667825 */ /* 0x000fc800078e0066 */
[----:B------:R-:W-:Y:S01]  /*10010*/  FADD.FTZ R76, R77, R42 ;  /* 0x0000002a4d4c7221 */ /* 0x000fe20000010000 */
[----:B------:R1:W-:Y:S03]  /*10020*/  STG.E.128 desc[UR10][R102.64], R48 ;  /* 0x0000003066007986 */ /* 0x0003e6000c101d0a */
[----:B------:R-:W-:-:S04]  /*10030*/  FADD.FTZ R77, R76, R43 ;  /* 0x0000002b4c4d7221 */ /* 0x000fc80000010000 */
[----:B------:R-:W-:-:S04]  /*10040*/  FADD.FTZ R76, R77, R36 ;  /* 0x000000244d4c7221 */ /* 0x000fc80000010000 */
[----:B------:R-:W-:-:S04]  /*10050*/  FADD.FTZ R77, R76, R37 ;  /* 0x000000254c4d7221 */ /* 0x000fc80000010000 */
[----:B------:R-:W-:Y:S01]  /*10060*/  FADD.FTZ R76, R77, R38 ;  /* 0x000000264d4c7221 */ /* 0x000fe20000010000 */
[----:B0-----:R-:W-:-:S03]  /*10070*/  ULEA UR4, UR5, UR4, 0x18 ;  /* 0x0000000405047291 */ /* 0x001fc6000f8ec0ff */
[----:B------:R-:W-:Y:S01]  /*10080*/  FADD.FTZ R77, R76, R39 ;  /* 0x000000274c4d7221 */ /* 0x000fe20000010000 */
[----:B------:R-:W-:Y:S01]  /*10090*/  @UP1 UIADD3 UR4, UPT, UPT, UR4, 0x20, URZ ;  /* 0x0000002004041890 */ /* 0x000fe2000fffe0ff */
[----:B-1----:R-:W-:Y:S01]  /*100a0*/  IMAD.WIDE.U32 R102, R98, 0x4, R78 ;  /* 0x0000000462667825 */ /* 0x002fe200078e004e */
[----:B------:R-:W-:-:S03]  /*100b0*/  CS2R R78, SRZ ;  /* 0x00000000004e7805 */ /* 0x000fc6000001ff00 */
        /* <DEDUP_REMOVED lines=30> */
[----:B------:R-:W-:Y:S01]  /*102a0*/  FFMA.FTZ R100, R77, R77, RZ ;  /* 0x0000004d4d647223 */ /* 0x000fe200000100ff */
        /* <DEDUP_REMOVED lines=48> */
[----:B------:R-:W0:Y:S02]  /*105b0*/  SHFL.BFLY PT, R104, R99, 0x2, 0x1f ;  /* 0x0c401f0063687f89 */ /* 0x000e2400000e0000 */
[----:B0-----:R-:W-:Y:S01]  /*105c0*/  FADD.FTZ R104, R99, R104 ;  /* 0x0000006863687221 */ /* 0x001fe20000010000 */
[----:B------:R-:W-:-:S04]  /*105d0*/  SEL R99, RZ, 0x1000000, !P3 ;  /* 0x01000000ff637807 */ /* 0x000fc80005800000 */
[----:B------:R-:W0:Y:S02]  /*105e0*/  SHFL.BFLY PT, R77, R104, 0x4, 0x1f ;  /* 0x0c801f00684d7f89 */ /* 0x000e2400000e0000 */
[----:B0-----:R-:W-:Y:S01]  /*105f0*/  FADD.FTZ R105, R104, R77 ;  /* 0x0000004d68697221 */ /* 0x001fe20000010000 */
[----:B------:R-:W-:Y:S02]  /*10600*/  SEL R104, RZ, 0x100, !P1 ;  /* 0x00000100ff687807 */ /* 0x000fe40004800000 */
[----:B------:R-:W-:Y:S02]  /*10610*/  ISETP.GT.U32.AND P1, PT, R89, 0x3, PT ;  /* 0x000000035900780c */ /* 0x000fe40003f24070 */
[----:B------:R-:W0:Y:S01]  /*10620*/  SHFL.BFLY PT, R106, R105, 0x8, 0x1f ;  /* 0x0d001f00696a7f89 */ /* 0x000e2200000e0000 */
[----:B------:R-:W-:Y:S02]  /*10630*/  IADD3 R99, PT, PT, R104, R99, R100 ;  /* 0x0000006368637210 */ /* 0x000fe40007ffe064 */
[----:B------:R-:W-:-:S02]  /*10640*/  SEL R100, RZ, 0x1, !P0 ;  /* 0x00000001ff647807 */ /* 0x000fc40004000000 */
[----:B------:R-:W-:-:S03]  /*10650*/  ISETP.NE.AND P0, PT, R81, RZ, PT ;  /* 0x000000ff5100720c */ /* 0x000fc60003f05270 */
[----:B------:R-:W-:Y:S01]  /*10660*/  IMAD.IADD R99, R99, 0x1, R100 ;  /* 0x0000000163637824 */ /* 0x000fe200078e0264 */
[----:B------:R-:W-:-:S04]  /*10670*/  @!P4 SHF.R.U32.HI R100, RZ, 0x2, R81 ;  /* 0x00000002ff64c819 */ /* 0x000fc80000011651 */
[----:B------:R-:W-:Y:S01]  /*10680*/  @!P4 LOP3.LUT R100, R100, 0x18, RZ, 0xc0, !PT ;  /* 0x000000186464c812 */ /* 0x000fe200078ec0ff */
[----:B------:R1:W-:Y:S01]  /*10690*/  STG.E desc[UR10][R102.64], R99 ;  /* 0x0000006366007986 */ /* 0x0003e2000c10190a */
[----:B0-----:R-:W-:Y:S01]  /*106a0*/  FADD.FTZ R77, R105, R106 ;  /* 0x0000006a694d7221 */ /* 0x001fe20000010000 */
[----:B-1----:R-:W-:Y:S01]  /*106b0*/  MOV R103, RZ ;  /* 0x000000ff00677202 */ /* 0x002fe20000000f00 */
[----:B------:R-:W-:-:S03]  /*106c0*/  @!P1 IMAD.MOV.U32 R103, RZ, RZ, 0x300 ;  /* 0x00000300ff679424 */ /* 0x000fc600078e00ff */
[----:B------:R-:W0:Y:S02]  /*106d0*/  SHFL.BFLY PT, R101, R77, 0x10, 0x1f ;  /* 0x0e001f004d657f89 */ /* 0x000e2400000e0000 */
[----:B0-----:R-:W-:Y:S01]  /*106e0*/  FADD.FTZ R77, R77, R101 ;  /* 0x000000654d4d7221 */ /* 0x001fe20000010000 */
[----:B------:R-:W-:-:S04]  /*106f0*/  @!P1 LEA R101, R89, UR4, 0x3 ;  /* 0x0000000459659c11 */ /* 0x000fc8000f8e18ff */
[----:B------:R-:W-:Y:S01]  /*10700*/  @!P4 STS.64 [R100+UR4], R76 ;  /* 0x0000004c6400c988 */ /* 0x000fe20008000a04 */
[----:B------:R-:W-:Y:S06]  /*10710*/  BAR.SYNC.DEFER_BLOCKING 0x0 ;  /* 0x0000000000007b1d */ /* 0x000fec0000010000 */
[----:B------:R-:W0:Y:S04]  /*10720*/  SHFL.DOWN PT, R76, R103, 0x2, 0x1f ;  /* 0x08401f00674c7f89 */ /* 0x000e2800000e0000 */
[----:B------:R1:W-:Y:S01]  /*10730*/  @!P1 LDS.64 R78, [R101] ;  /* 0x00000000654e9984 */ /* 0x0003e20000000a00 */
[----:B------:R-:W-:-:S02]  /*10740*/  PLOP3.LUT P1, PT, PT, PT, UP2, 0x40, 0x4 ;  /* 0x000000000004781c */ /* 0x000fc40003f2e828 */
[-C--:B0-----:R-:W-:Y:S02]  /*10750*/  IADD3 R100, PT, PT, R76, R103.reuse, RZ ;  /* 0x000000674c647210 */ /* 0x081fe40007ffe0ff */
[----:B------:R-:W-:Y:S02]  /*10760*/  I2FP.F32.S32 R76, R76 ;  /* 0x0000004c004c7245 */ /* 0x000fe40000201400 */
[----:B------:R-:W-:Y:S01]  /*10770*/  I2FP.F32.S32 R99, R100 ;  /* 0x0000006400637245 */ /* 0x000fe20000201400 */
[----:B------:R-:W0:Y:S01]  /*10780*/  SHFL.DOWN PT, R77, R100, 0x1, 0x1f ;  /* 0x08201f00644d7f89 */ /* 0x000e2200000e0000 */
[----:B------:R-:W-:Y:S02]  /*10790*/  I2FP.F32.U32 R103, R103 ;  /* 0x0000006700677245 */ /* 0x000fe40000201000 */
[----:B-1----:R-:W1:Y:S01]  /*107a0*/  MUFU.RCP R101, R99 ;  /* 0x0000006300657308 */ /* 0x002e620000001000 */
[----:B0-----:R-:W-:Y:S01]  /*107b0*/  IMAD.IADD R100, R100, 0x1, R77 ;  /* 0x0000000164647824 */ /* 0x001fe200078e024d */
[----:B------:R-:W-:Y:S01]  /*107c0*/  I2FP.F32.S32 R77, R77 ;  /* 0x0000004d004d7245 */ /* 0x000fe20000201400 */
[----:B------:R-:W0:Y:S04]  /*107d0*/  SHFL.DOWN PT, R105, R78, 0x2, 0x1f ;  /* 0x08401f004e697f89 */ /* 0x000e2800000e0000 */
[----:B------:R-:W2:Y:S01]  /*107e0*/  SHFL.DOWN PT, R102, R79, 0x2, 0x1f ;  /* 0x08401f004f667f89 */ /* 0x000ea200000e0000 */
[C---:B0-----:R-:W-:Y:S01]  /*107f0*/  FMUL.FTZ R104, R105.reuse, R76 ;  /* 0x0000004c69687220 */ /* 0x041fe20000410000 */
[----:B------:R-:W-:-:S03]  /*10800*/  FADD.FTZ R105, -R105, R78 ;  /* 0x0000004e69697221 */ /* 0x000fc60000010100 */
[----:B------:R-:W-:Y:S01]  /*10810*/  FFMA.FTZ R104, R103, R78, R104 ;  /* 0x0000004e67687223 */ /* 0x000fe20000010068 */
[----:B------:R-:W-:Y:S01]  /*10820*/  FMUL.FTZ R105, R105, R105 ;  /* 0x0000006969697220 */ /* 0x000fe20000410000 */
[----:B------:R-:W-:Y:S01]  /*10830*/  I2FP.F32.S32 R78, R100 ;  /* 0x00000064004e7245 */ /* 0x000fe20000201400 */
[----:B--2---:R-:W-:Y:S01]  /*10840*/  FADD.FTZ R102, R102, R79 ;  /* 0x0000004f66667221 */ /* 0x004fe20000010000 */
[----:B-1----:R-:W-:Y:S01]  /*10850*/  FMUL.FTZ R104, R101, R104 ;  /* 0x0000006865687220 */ /* 0x002fe20000410000 */
[----:B------:R-:W-:-:S03]  /*10860*/  FMUL.FTZ R105, R105, R103 ;  /* 0x0000006769697220 */ /* 0x000fc60000410000 */
[----:B------:R-:W0:Y:S01]  /*10870*/  MUFU.RCP R78, R78 ;  /* 0x0000004e004e7308 */ /* 0x000e220000001000 */
[----:B------:R-:W-:Y:S02]  /*10880*/  FMUL.FTZ R105, R105, R76 ;  /* 0x0000004c69697220 */ /* 0x000fe40000410000 */
[----:B------:R-:W1:Y:S02]  /*10890*/  SHFL.DOWN PT, R76, R104, 0x1, 0x1f ;  /* 0x08201f00684c7f89 */ /* 0x000e6400000e0000 */
[----:B------:R-:W-:-:S05]  /*108a0*/  FFMA.FTZ R102, R101, R105, R102 ;  /* 0x0000006965667223 */ /* 0x000fca0000010066 */
[----:B------:R-:W2:Y:S01]  /*108b0*/  SHFL.DOWN PT, R79, R102, 0x1, 0x1f ;  /* 0x08201f00664f7f89 */ /* 0x000ea200000e0000 */
[----:B-1----:R-:W-:Y:S01]  /*108c0*/  FADD.FTZ R100, R104, -R76 ;  /* 0x8000004c68647221 */ /* 0x002fe20000010000 */
[----:B------:R-:W-:-:S03]  /*108d0*/  FMUL.FTZ R76, R76, R77 ;  /* 0x0000004d4c4c7220 */ /* 0x000fc60000410000 */
[----:B------:R-:W-:Y:S01]  /*108e0*/  FMUL.FTZ R100, R100, R100 ;  /* 0x0000006464647220 */ /* 0x000fe20000410000 */
[C---:B------:R-:W-:Y:S01]  /*108f0*/  FFMA.FTZ R101, R99.reuse, R104, R76 ;  /* 0x0000006863657223 */ /* 0x040fe2000001004c */
[----:B--2---:R-:W-:Y:S02]  /*10900*/  FADD.FTZ R79, R102, R79 ;  /* 0x0000004f664f7221 */ /* 0x004fe40000010000 */
[----:B------:R-:W-:Y:S01]  /*10910*/  FMUL.FTZ R100, R99, R100 ;  /* 0x0000006463647220 */ /* 0x000fe20000410000 */
[----:B0-----:R-:W-:-:S03]  /*10920*/  FMUL.FTZ R99, R78, R101 ;  /* 0x000000654e637220 */ /* 0x001fc60000410000 */
[----:B------:R-:W-:Y:S02]  /*10930*/  FMUL.FTZ R100, R100, R77 ;  /* 0x0000004d64647220 */ /* 0x000fe40000410000 */
[----:B------:R-:W0:Y:S01]  /*10940*/  @!P0 LDC.64 R76, c[0x0][0x3c0] ;  /* 0x0000f000ff4c8b82 */ /* 0x000e220000000a00 */
[----:B------:R-:W1:Y:S01]  /*10950*/  SHFL.IDX PT, R99, R99, RZ, 0x1f ;  /* 0x00001fff63637589 */ /* 0x000e6200000e0000 */
[----:B------:R-:W-:-:S06]  /*10960*/  FFMA.FTZ R102, R78, R100, R79 ;  /* 0x000000644e667223 */ /* 0x000fcc000001004f */
[----:B------:R-:W2:Y:S01]  /*10970*/  LDC R100, c[0x0][0x448] ;  /* 0x00011200ff647b82 */ /* 0x000ea20000000800 */
[----:B------:R-:W2:Y:S01]  /*10980*/  SHFL.IDX PT, R102, R102, RZ, 0x1f ;  /* 0x00001fff66667589 */ /* 0x000ea200000e0000 */
[C---:B-1----:R-:W-:Y:S01]  /*10990*/  FSEL R103, R99.reuse, RZ, P1 ;  /* 0x000000ff63677208 */ /* 0x042fe20000800000 */
[----:B------:R-:W-:Y:S01]  /*109a0*/  FMUL.FTZ R101, R99, R99 ;  /* 0x0000006363657220 */ /* 0x000fe20000410000 */
[----:B------:R-:W-:-:S03]  /*109b0*/  PLOP3.LUT P1, PT, PT, PT, UP2, 0x40, 0x4 ;  /* 0x000000000004781c */ /* 0x000fc60003f2e828 */
[C---:B------:R-:W-:Y:S01]  /*109c0*/  FADD.FTZ R78, -R103.reuse, R40 ;  /* 0x00000028674e7221 */ /* 0x040fe20000010100 */
[----:B------:R-:W-:Y:S01]  /*109d0*/  FADD.FTZ R79, -R103, R41 ;  /* 0x00000029674f7221 */ /* 0x000fe20000010100 */
[----:B------:R-:W-:Y:S01]  /*109e0*/  FSEL R101, R101, RZ, !P1 ;  /* 0x000000ff65657208 */ /* 0x000fe20004800000 */
[----:B------:R-:W1:Y:S01]  /*109f0*/  @!P0 LDC.64 R40, c[0x0][0x3c8] ;  /* 0x0000f200ff288b82 */ /* 0x000e620000000a00 */
[----:B--2---:R-:W-:Y:S01]  /*10a00*/  FFMA.FTZ R100, R102, UR20, R100 ;  /* 0x0000001466647c23 */ /* 0x004fe20008010064 */
[C---:B------:R-:W-:Y:S01]  /*10a10*/  FADD.FTZ R102, -R103.reuse, R29 ;  /* 0x0000001d67667221 */ /* 0x040fe20000010100 */
[C---:B------:R-:W-:Y:S01]  /*10a20*/  FADD.FTZ R42, -R103.reuse, R42 ;  /* 0x0000002a672a7221 */ /* 0x040fe20000010100 */
[C---:B------:R-:W-:Y:S01]  /*10a30*/  FADD.FTZ R43, -R103.reuse, R43 ;  /* 0x0000002b672b7221 */ /* 0x040fe20000010100 */
[----:B------:R-:W-:Y:S01]  /*10a40*/  FADD.FTZ R101, R100, R101 ;  /* 0x0000006564657221 */ /* 0x000fe20000010000 */
[C---:B------:R-:W-:Y:S01]  /*10a50*/  FADD.FTZ R100, -R103.reuse, R28 ;  /* 0x0000001c67647221 */ /* 0x040fe20000010100 */
[----:B------:R-:W-:Y:S01]  /*10a60*/  MOV R28, UR18 ;  /* 0x00000012001c7c02 */ /* 0x000fe20008000f00 */
[C---:B------:R-:W-:Y:S01]  /*10a70*/  FADD.FTZ R30, -R103.reuse, R30 ;  /* 0x0000001e671e7221 */ /* 0x040fe20000010100 */
[C---:B------:R-:W-:Y:S01]  /*10a80*/  FADD.FTZ R31, -R103.reuse, R31 ;  /* 0x0000001f671f7221 */ /* 0x040fe20000010100 */
[----:B------:R-:W-:Y:S01]  /*10a90*/  FADD.FTZ R24, -R103, R24 ;  /* 0x0000001867187221 */ /* 0x000fe20000010100 */
[----:B------:R-:W2:Y:S01]  /*10aa0*/  MUFU.RSQ R101, R101 ;  /* 0x0000006500657308 */ /* 0x000ea20000001400 */
[----:B0-----:R-:W-:-:S04]  /*10ab0*/  @!P0 IMAD.WIDE R76, R28, 0x4, R76 ;  /* 0x000000041c4c8825 */ /* 0x001fc800078e024c */
        /* <DEDUP_REMOVED lines=11> */
[----:B-1----:R-:W-:-:S04]  /*10b70*/  @!P0 IMAD.WIDE R40, R28, 0x4, R40 ;  /* 0x000000041c288825 */ /* 0x002fc800078e0228 */
[C---:B------:R-:W-:Y:S01]  /*10b80*/  FADD.FTZ R48, -R103.reuse, R48 ;  /* 0x0000003067307221 */ /* 0x040fe20000010100 */
[----:B------:R-:W0:Y:S01]  /*10b90*/  LDC.64 R28, c[0x0][0x428] ;  /* 0x00010a00ff1c7b82 */ /* 0x000e220000000a00 */
[C---:B------:R-:W-:Y:S01]  /*10ba0*/  FADD.FTZ R49, -R103.reuse, R49 ;  /* 0x0000003167317221 */ /* 0x040fe20000010100 */
[----:B------:R-:W-:Y:S01]  /*10bb0*/  FADD.FTZ R50, -R103, R50 ;  /* 0x0000003267327221 */ /* 0x000fe20000010100 */
[C---:B--2---:R-:W-:Y:S01]  /*10bc0*/  FMUL.FTZ R78, R101.reuse, R78 ;  /* 0x0000004e654e7220 */ /* 0x044fe20000410000 */
[C---:B------:R-:W-:Y:S01]  /*10bd0*/  FMUL.FTZ R79, R101.reuse, R79 ;  /* 0x0000004f654f7220 */ /* 0x040fe20000410000 */
[C---:B------:R-:W-:Y:S01]  /*10be0*/  FMUL.FTZ R42, R101.reuse, R42 ;  /* 0x0000002a652a7220 */ /* 0x040fe20000410000 */
[----:B------:R-:W-:Y:S01]  /*10bf0*/  FMUL.FTZ R43, R101, R43 ;  /* 0x0000002b652b7220 */ /* 0x000fe20000410000 */
[----:B------:R-:W-:Y:S01]  /*10c00*/  FADD.FTZ R51, -R103, R51 ;  /* 0x0000003367337221 */ /* 0x000fe20000010100 */
[----:B------:R1:W-:Y:S01]  /*10c10*/  @!P0 STG.E desc[UR10][R76.64], R99 ;  /* 0x000000634c008986 */ /* 0x0003e2000c10190a */
        /* <DEDUP_REMOVED lines=11> */
[C---:B-1----:R-:W-:Y:S01]  /*10cd0*/  FMUL.FTZ R76, R101.reuse, R30 ;  /* 0x0000001e654c7220 */ /* 0x042fe20000410000 */
[C---:B------:R-:W-:Y:S01]  /*10ce0*/  FMUL.FTZ R77, R101.reuse, R31 ;  /* 0x0000001f654d7220 */ /* 0x040fe20000410000 */
[----:B------:R-:W-:Y:S01]  /*10cf0*/  FMUL.FTZ R99, R101, R24 ;  /* 0x0000001865637220 */ /* 0x000fe20000410000 */
[----:B------:R-:W-:Y:S01]  /*10d00*/  FFMA.FTZ R24, R78, R80, R75 ;  /* 0x000000504e187223 */ /* 0x000fe2000001004b */
[----:B0-----:R-:W-:-:S04]  /*10d10*/  IMAD.WIDE.U32 R30, R93, 0x10, R28 ;  /* 0x000000105d1e7825 */ /* 0x001fc800078e001c */
[C---:B------:R-:W-:Y:S01]  /*10d20*/  FMUL.FTZ R33, R101.reuse, R33 ;  /* 0x0000002165217220 */ /* 0x040fe20000410000 */
[C---:B------:R-:W-:Y:S01]  /*10d30*/  FMUL.FTZ R34, R101.reuse, R34 ;  /* 0x0000002265227220 */ /* 0x040fe20000410000 */
[C---:B------:R-:W-:Y:S01]  /*10d40*/  FMUL.FTZ R35, R101.reuse, R35 ;  /* 0x0000002365237220 */ /* 0x040fe20000410000 */
[C---:B------:R-:W-:Y:S01]  /*10d50*/  FMUL.FTZ R100, R101.reuse, R100 ;  /* 0x0000006465647220 */ /* 0x040fe20000410000 */
[C---:B------:R-:W-:Y:S01]  /*10d60*/  FMUL.FTZ R102, R101.reuse, R102 ;  /* 0x0000006665667220 */ /* 0x040fe20000410000 */
[C---:B------:R-:W-:Y:S01]  /*10d70*/  FMUL.FTZ R106, R101.reuse, R48 ;  /* 0x00000030656a7220 */ /* 0x040fe20000410000 */
[----:B------:R-:W-:Y:S01]  /*10d80*/  FMUL.FTZ R107, R101, R49 ;  /* 0x00000031656b7220 */ /* 0x000fe20000410000 */
[----:B------:R0:W-:Y:S01]  /*10d90*/  @!P0 STG.E desc[UR10][R40.64], R101 ;  /* 0x0000006528008986 */ /* 0x0001e2000c10190a */
[----:B------:R-:W-:-:S04]  /*10da0*/  IMAD.WIDE.U32 R48, R95, 0x10, R28 ;  /* 0x000000105f307825 */ /* 0x000fc800078e001c */
[C---:B------:R-:W-:Y:S01]  /*10db0*/  FMUL.FTZ R50, R101.reuse, R50 ;  /* 0x0000003265327220 */ /* 0x040fe20000410000 */
[----:B------:R-:W-:Y:S01]  /*10dc0*/  FMUL.FTZ R51, R101, R51 ;  /* 0x0000003365337220 */ /* 0x000fe20000410000 */
[----:B------:R1:W-:Y:S01]  /*10dd0*/  STG.E.128 desc[UR10][R30.64], R24 ;  /* 0x000000181e007986 */ /* 0x0003e2000c101d0a */
[----:B------:R-:W-:-:S04]  /*10de0*/  IMAD.WIDE.U32 R78, R96, 0x10, R28 ;  /* 0x00000010604e7825 */ /* 0x000fc800078e001c */
[----:B------:R-:W-:Y:S01]  /*10df0*/  FFMA.FTZ R42, R50, R60, R11 ;  /* 0x0000003c322a7223 */ /* 0x000fe2000001000b */
[----:B------:R-:W-:Y:S01]  /*10e00*/  FFMA.FTZ R43, R51, R62, R74 ;  /* 0x0000003e332b7223 */ /* 0x000fe2000001004a */
[----:B------:R-:W-:Y:S01]  /*10e10*/  UIADD3 UR18, UPT, UPT, UR18, UR16, URZ ;  /* 0x0000001012127290 */ /* 0x000fe2000fffe0ff */
[----:B------:R-:W-:-:S04]  /*10e20*/  IMAD.WIDE.U32 R94, R94, 0x10, R28 ;  /* 0x000000105e5e7825 */ /* 0x000fc800078e001c */
[----:B0-----:R-:W-:Y:S01]  /*10e30*/  FFMA.FTZ R40, R106, R59, R10 ;  /* 0x0000003b6a287223 */ /* 0x001fe2000001000a */
[----:B------:R-:W-:-:S04]  /*10e40*/  IMAD.WIDE.U32 R96, R97, 0x10, R28 ;  /* 0x0000001061607825 */ /* 0x000fc800078e001c */
[----:B------:R-:W-:Y:S01]  /*10e50*/  FFMA.FTZ R41, R107, R61, R73 ;  /* 0x0000003d6b297223 */ /* 0x000fe20000010049 */
[----:B------:R-:W-:Y:S01]  /*10e60*/  UISETP.GE.AND UP3, UPT, UR18, UR17, UPT ;  /* 0x000000111200728c */ /* 0x000fe2000bf66270 */
[----:B------:R-:W-:-:S04]  /*10e70*/  IMAD.WIDE.U32 R120, R98, 0x10, R28 ;  /* 0x0000001062787825 */ /* 0x000fc800078e001c */
[----:B------:R-:W-:Y:S01]  /*10e80*/  FFMA.FTZ R28, R32, R19, R4 ;  /* 0x00000013201c7223 */ /* 0x000fe20000010004 */
        /* <DEDUP_REMOVED lines=15> */
[----:B------:R0:W-:Y:S04]  /*10f80*/  STG.E.128 desc[UR10][R48.64], R24 ;  /* 0x0000001830007986 */ /* 0x0001e8000c101d0a */
[----:B------:R0:W-:Y:S04]  /*10f90*/  STG.E.128 desc[UR10][R94.64], R28 ;  /* 0x0000001c5e007986 */ /* 0x0001e8000c101d0a */
[----:B------:R0:W-:Y:S04]  /*10fa0*/  STG.E.128 desc[UR10][R78.64], R32 ;  /* 0x000000204e007986 */ /* 0x0001e8000c101d0a */
[----:B------:R0:W-:Y:S04]  /*10fb0*/  STG.E.128 desc[UR10][R96.64], R36 ;  /* 0x0000002460007986 */ /* 0x0001e8000c101d0a */
[----:B------:R0:W-:Y:S01]  /*10fc0*/  STG.E.128 desc[UR10][R120.64], R40 ;  /* 0x0000002878007986 */ /* 0x0001e2000c101d0a */
[----:B------:R-:W-:Y:S05]  /*10fd0*/  BRA.U !UP3, `(.L_x_17889) ;  /* 0xffffff010b907547 */ /* 0x000fea000b83ffff */
[----:B------:R-:W-:Y:S05]  /*10fe0*/  EXIT ;  /* 0x000000000000794d */ /* 0x000fea0003800000 */
.L_x_17890:
        /* <DEDUP_REMOVED lines=9> */
.L_x_20872:


//--------------------- .text._ZN10layer_norm13ln_fwd_kernelINS_13Kernel_traitsI6__halfffffjLj3072ELj1ELj1ELj4ELj16ENS_18Kernel_traits_baseILj3072ES2_ffffjLj128EEEEELb1ELb1ELb1ELb0EEEvNS_9FwdParamsE --------------------------
	.section	.text._ZN10layer_norm13ln_fwd_kernelINS_13Kernel_traitsI6__halfffffjLj3072ELj1ELj1ELj4ELj16ENS_18Kernel_traits_baseILj3072ES2_ffffjLj128EEEEELb1ELb1ELb1ELb0EEEvNS_9FwdParamsE,"ax",@progbits
	.align	128
        .global         _ZN10layer_norm13ln_fwd_kernelINS_13Kernel_traitsI6__halfffffjLj3072ELj1ELj1ELj4ELj16ENS_18Kernel_traits_baseILj3072ES2_ffffjLj128EEEEELb1ELb1ELb1ELb0EEEvNS_9FwdParamsE
        .type           _ZN10layer_norm13ln_fwd_kernelINS_13Kernel_traitsI6__halfffffjLj3072ELj1ELj1ELj4ELj16ENS_18Kernel_traits_baseILj3072ES2_ffffjLj128EEEEELb1ELb1ELb1ELb0EEEvNS_9FwdParamsE,@function
        .size           _ZN10layer_norm13ln_fwd_kernelINS_13Kernel_traitsI6__halfffffjLj3072ELj1ELj1ELj4ELj16ENS_18Kernel_traits_baseILj3072ES2_ffffjLj128EEEEELb1ELb1ELb1ELb0EEEvNS_9FwdParamsE,(.L_x_20873 - _ZN10layer_norm13ln_fwd_kernelINS_13Kernel_traitsI6__halfffffjLj3072ELj1ELj1ELj4ELj16ENS_18Kernel_traits_baseILj3072ES2_ffffjLj128EEEEELb1ELb1ELb1ELb0EEEvNS_9FwdParamsE)
        .other          _ZN10layer_norm13ln_fwd_kernelINS_13Kernel_traitsI6__halfffffjLj3072ELj1ELj1ELj4ELj16ENS_18Kernel_traits_baseILj3072ES2_ffffjLj128EEEEELb1ELb1ELb1ELb0EEEvNS_9FwdParamsE,@"STO_CUDA_ENTRY STV_DEFAULT"
_ZN10layer_norm13ln_fwd_kernelINS_13Kernel_traitsI6__halfffffjLj3072ELj1ELj1ELj4ELj16ENS_18Kernel_traits_baseILj3072ES2_ffffjLj128EEEEELb1ELb1ELb1ELb0EEEvNS_9FwdParamsE:
.text._ZN10layer_norm13ln_fwd_kernelINS_13Kernel_traitsI6__halfffffjLj3072ELj1ELj1ELj4ELj16ENS_18Kernel_traits_baseILj3072ES2_ffffjLj128EEEEELb1ELb1ELb1ELb0EEEvNS_9FwdParamsE:
        /* <DEDUP_REMOVED lines=24> */
[----:B------:R-:W0:Y:S03]  /*0180*/  LDC R50, c[0x0][0x360] ;  /* 0x0000d800ff327b82 */ /* 0x000e260000000800 */
[----:B---3--:R-:W-:Y:S01]  /*0190*/  SHF.R.S32.HI R5, RZ, 0x2, R0 ;  /* 0x00000002ff057819 */ /* 0x008fe20000011400 */
[----:B0-----:R-:W-:Y:S01]  /*01a0*/  IMAD R50, R50, UR7, R11 ;  /* 0x0000000732327c24 */ /* 0x001fe2000f8e020b */
[----:B------:R-:W-:Y:S02]  /*01b0*/  LOP3.LUT R11, R11, 0x1f, RZ, 0xc0, !PT ;  /* 0x0000001f0b0b7812 */ /* 0x000fe400078ec0ff */
[----:B--2---:R-:W-:-:S02]  /*01c0*/  @P0 R2UR UR14, R2 ;  /* 0x00000000020e02ca */ /* 0x004fc400000e0000 */
[----:B------:R-:W-:Y:S02]  /*01d0*/  @P0 R2UR UR15, R3 ;  /* 0x00000000030f02ca */ /* 0x000fe400000e0000 */
        /* <DEDUP_REMOVED lines=60> */
[----:B----4-:R-:W-:-:S04]  /*05a0*/  @P2 IMAD.WIDE.U32 R58, R28, 0x8, R58 ;  /* 0x000000081c3a2825 */ /* 0x010fc800078e003a */
[----:B------:R-:W-:Y:S01]  /*05b0*/  @P2 VIADD R28, R28, 0x80 ;  /* 0x000000801c1c2836 */ /* 0x000fe20000000000 */
        /* <DEDUP_REMOVED lines=8> */
[----:B------:R1:W5:Y:S03]  /*0640*/  @P3 LD.E.64 R40, desc[UR12][R62.64] ;  /* 0x0000000c3e283980 */ /* 0x000366000c101b00 */
[----:B------:R-:W-:Y:S01]  /*0650*/  @P3 VIADD R28, R28, 0x80 ;  /* 0x000000801c1c3836 */ /* 0x000fe20000000000 */
[----:B------:R1:W5:Y:S03]  /*0660*/  @P3 LDG.E.64 R24, desc[UR12][R64.64] ;  /* 0x0000000c40183981 */ /* 0x000366000c1e1b00 */
[----:B----4-:R-:W-:-:S04]  /*0670*/  @P4 IMAD.WIDE.U32 R66, R28, 0x8, R66 ;  /* 0x000000081c424825 */ /* 0x010fc800078e0042 */
        /* <DEDUP_REMOVED lines=15> */
[----:B--2---:R-:W-:-:S05]  /*0770*/  IMAD.WIDE.U32 R28, R28, 0x8, R34 ;  /* 0x000000081c1c7825 */ /* 0x004fca00078e0022 */
[----:B------:R0:W5:Y:S01]  /*0780*/  LD.E.64 R54, desc[UR12][R28.64] ;  /* 0x0000000c1c367980 */ /* 0x000162000c101b00 */
[----:B------:R-:W-:Y:S05]  /*0790*/  BRA `(.L_x_17893) ;  /* 0x0000000000d47947 */ /* 0x000fea0003800000 */
.L_x_17892:
        /* <DEDUP_REMOVED lines=16> */
[----:B------:R-:W1:Y:S01]  /*08a0*/  @P2 LDC.64 R60, c[0x0][0x3e8] ;  /* 0x0000fa00ff3c2b82 */ /* 0x000e620000000a00 */
        /* <DEDUP_REMOVED lines=10> */
[----:B-1----:R-:W-:-:S04]  /*0950*/  @P2 IMAD.WIDE.U32 R60, R28, 0x8, R60 ;  /* 0x000000081c3c2825 */ /* 0x002fc800078e003c */
[----:B------:R-:W-:Y:S01]  /*0960*/  @P2 VIADD R28, R28, 0x80 ;  /* 0x000000801c1c2836 */ /* 0x000fe20000000000 */
[----:B------:R0:W5:Y:S02]  /*0970*/  @P2 LDG.E.64 R22, desc[UR12][R60.64] ;  /* 0x0000000c3c162981 */ /* 0x000164000c1e1b00 */
[----:B------:R-:W1:Y:S01]  /*0980*/  @P4 LDC.64 R68, c[0x0][0x3e8] ;  /* 0x0000fa00ff444b82 */ /* 0x000e620000000a00 */
        /* <DEDUP_REMOVED lines=9> */
[----:B-1----:R-:W-:-:S04]  /*0a20*/  @P4 IMAD.WIDE.U32 R68, R28, 0x8, R68 ;  /* 0x000000081c444825 */ /* 0x002fc800078e0044 */
[----:B------:R-:W-:Y:S01]  /*0a30*/  @P4 VIADD R28, R28, 0x80 ;  /* 0x000000801c1c4836 */ /* 0x000fe20000000000 */
[----:B------:R0:W5:Y:S03]  /*0a40*/  @P4 LDG.E.64 R26, desc[UR12][R68.64] ;  /* 0x0000000c441a4981 */ /* 0x000166000c1e1b00 */
        /* <DEDUP_REMOVED lines=9> */
[----:B0-----:R-:W-:-:S07]  /*0ae0*/  @P5 CS2R R54, SRZ ;  /* 0x0000000000365805 */ /* 0x001fce000001ff00 */
.L_x_17893:
[----:B------:R-:W-:Y:S05]  /*0af0*/  BSYNC.RECONVERGENT B0 ;  /* 0x0000000000007941 */ /* 0x000fea0003800200 */
.L_x_17891:
[----:B------:R-:W1:Y:S02]  /*0b00*/  LDCU UR4, c[0x0][0x384] ;  /* 0x00007080ff0477ac */ /* 0x000e640008000800 */
[----:B-1----:R-:W-:-:S06]  /*0b10*/  UISETP.GE.AND UP0, UPT, UR7, UR4, UPT ;  /* 0x000000040700728c */ /* 0x002fcc000bf06270 */
        /* <DEDUP_REMOVED lines=8> */
[----:B------:R-:W-:Y:S01]  /*0ba0*/  IMAD.MOV.U32 R78, RZ, RZ, R24 ;  /* 0x000000ffff4e7224 */ /* 0x000fe200078e0018 */
[----:B------:R-:W-:Y:S01]  /*0bb0*/  LOP3.LUT R7, R5, 0x7f, RZ, 0xc0, !PT ;  /* 0x0000007f05077812 */ /* 0x000fe200078ec0ff */
[----:B------:R-:W-:Y:S01]  /*0bc0*/  IMAD.MOV.U32 R84, RZ, RZ, R16 ;  /* 0x000000ffff547224 */ /* 0x000fe200078e0010 */
[----:B0-----:R-:W-:Y:S01]  /*0bd0*/  MOV R28, R17 ;  /* 0x00000011001c7202 */ /* 0x001fe20000000f00 */
[----:B------:R-:W-:Y:S01]  /*0be0*/  IMAD.MOV.U32 R82, RZ, RZ, R20 ;  /* 0x000000ffff527224 */ /* 0x000fe200078e0014 */
[----:B------:R-:W-:Y:S01]  /*0bf0*/  SHF.R.U64 R83, R16, 0x10, R17 ;  /* 0x0000001010537819 */ /* 0x000fe20000001211 */
[----:B------:R-:W-:Y:S01]  /*0c00*/  IMAD R11, R11, -0x20, R7 ;  /* 0xffffffe00b0b7824 */ /* 0x000fe200078e0207 */
[----:B------:R-:W-:Y:S01]  /*0c10*/  SHF.R.U32.HI R29, RZ, 0x10, R17 ;  /* 0x00000010ff1d7819 */ /* 0x000fe20000011611 */
[--C-:B------:R-:W-:Y:S01]  /*0c20*/  IMAD.MOV.U32 R17, RZ, RZ, R21.reuse ;  /* 0x000000ffff117224 */ /* 0x100fe200078e0015 */
[--C-:B------:R-:W-:Y:S01]  /*0c30*/  SHF.R.U64 R81, R20, 0x10, R21.reuse ;  /* 0x0000001014517819 */ /* 0x100fe20000001215 */
[----:B------:R-:W-:Y:S01]  /*0c40*/  IMAD.MOV.U32 R72, RZ, RZ, R14 ;  /* 0x000000ffff487224 */ /* 0x000fe200078e000e */
[----:B------:R-:W-:Y:S01]  /*0c50*/  SHF.R.U32.HI R34, RZ, 0x10, R21 ;  /* 0x00000010ff227819 */ /* 0x000fe20000011615 */
[----:B------:R-:W-:Y:S01]  /*0c60*/  IMAD.MOV.U32 R70, RZ, RZ, R18 ;  /* 0x000000ffff467224 */ /* 0x000fe200078e0012 */
[----:B------:R-:W-:Y:S01]  /*0c70*/  SHF.R.U64 R77, R24, 0x10, R25 ;  /* 0x00000010184d7819 */ /* 0x000fe20000001219 */
[----:B------:R-:W-:Y:S01]  /*0c80*/  IMAD.MOV.U32 R69, RZ, RZ, R19 ;  /* 0x000000ffff457224 */ /* 0x000fe200078e0013 */
[----:B------:R-:W-:Y:S01]  /*0c90*/  MOV R80, R22 ;  /* 0x0000001600507202 */ /* 0x000fe20000000f00 */
[--C-:B------:R-:W-:Y:S01]  /*0ca0*/  IMAD.MOV.U32 R20, RZ, RZ, R23.reuse ;  /* 0x000000ffff147224 */ /* 0x100fe200078e0017 */
[----:B------:R-:W-:Y:S01]  /*0cb0*/  SHF.R.U64 R79, R22, 0x10, R23 ;  /* 0x00000010164f7819 */ /* 0x000fe20000001217 */
[----:B------:R-:W-:Y:S01]  /*0cc0*/  IMAD.MOV.U32 R22, RZ, RZ, R27 ;  /* 0x000000ffff167224 */ /* 0x000fe200078e001b */
[----:B------:R-:W-:Y:S01]  /*0cd0*/  MOV R21, R25 ;  /* 0x0000001900157202 */ /* 0x000fe20000000f00 */
[----:B------:R-:W-:Y:S01]  /*0ce0*/  IMAD.MOV.U32 R76, RZ, RZ, R26 ;  /* 0x000000ffff4c7224 */ /* 0x000fe200078e001a */
[----:B------:R-:W-:Y:S01]  /*0cf0*/  SHF.R.U32.HI R24, RZ, 0x10, R25 ;  /* 0x00000010ff187819 */ /* 0x000fe20000011619 */
[----:B------:R-:W-:Y:S01]  /*0d00*/  IMAD.MOV.U32 R60, RZ, RZ, R31 ;  /* 0x000000ffff3c7224 */ /* 0x000fe200078e001f */
[--C-:B------:R-:W-:Y:S01]  /*0d10*/  SHF.R.U64 R75, R26, 0x10, R27.reuse ;  /* 0x000000101a4b7819 */ /* 0x100fe2000000121b */
[----:B------:R-:W-:Y:S01]  /*0d20*/  IMAD.MOV.U32 R58, RZ, RZ, RZ ;  /* 0x000000ffff3a7224 */ /* 0x000fe200078e00ff */
[----:B------:R-:W-:Y:S01]  /*0d30*/  SHF.R.U32.HI R25, RZ, 0x10, R27 ;  /* 0x00000010ff197819 */ /* 0x000fe2000001161b */
[----:B------:R-:W0:Y:S01]  /*0d40*/  LDCU UR22, c[0x0][0x404] ;  /* 0x00008080ff1677ac */ /* 0x000e220008000800 */
[----:B------:R-:W-:Y:S01]  /*0d50*/  MOV R16, R15 ;  /* 0x0000000f00107202 */ /* 0x000fe20000000f00 */
[----:B------:R-:W-:Y:S01]  /*0d60*/  HADD2.F32 R60, -RZ, R60.H0_H0 ;  /* 0x2000003cff3c7230 */ /* 0x000fe20000004100 */
[----:B------:R-:W-:Y:S01]  /*0d70*/  SHF.R.U64 R71, R14, 0x10, R15 ;  /* 0x000000100e477819 */ /* 0x000fe2000000120f */
[----:B------:R-:W-:Y:S01]  /*0d80*/  IMAD.MOV.U32 R14, RZ, RZ, R13 ;  /* 0x000000ffff0e7224 */ /* 0x000fe200078e000d */
[----:B------:R-:W-:Y:S01]  /*0d90*/  SHF.R.U32.HI R27, RZ, 0x10, R15 ;  /* 0x00000010ff1b7819 */ /* 0x000fe2000001160f */
[----:B------:R-:W-:Y:S01]  /*0da0*/  IMAD.HI.U32 R15, R48, -0x2daee0ad, RZ ;  /* 0xd2511f53300f7827 */ /* 0x000fe200078e00ff */
[----:B------:R-:W-:Y:S01]  /*0db0*/  VIADDMNMX R10, R7, -R10, RZ, !PT ;  /* 0x8000000a070a7246 */ /* 0x000fe200078001ff */
[----:B------:R-:W1:Y:S01]  /*0dc0*/  LDCU UR43, c[0x0][0x388] ;  /* 0x00007100ff2b77ac */ /* 0x000e620008000800 */
[--C-:B------:R-:W-:Y:S01]  /*0dd0*/  SHF.R.U64 R67, R18, 0x10, R19.reuse ;  /* 0x0000001012437819 */ /* 0x100fe20000001213 */
[----:B------:R-:W-:Y:S01]  /*0de0*/  IMAD.HI.U32 R7, R50, -0x326172a9, RZ ;  /* 0xcd9e8d5732077827 */ /* 0x000fe200078e00ff */
[----:B------:R-:W-:Y:S01]  /*0df0*/  LOP3.LUT R15, R15, UR15, RZ, 0x3c, !PT ;  /* 0x0000000f0f0f7c12 */ /* 0x000fe2000f8e3cff */
[----:B------:R-:W2:Y:S01]  /*0e00*/  LDCU.U8 UR23, c[0x0][0x410] ;  /* 0x00008200ff1777ac */ /* 0x000ea20008000000 */
[----:B------:R-:W-:Y:S01]  /*0e10*/  SHF.R.U32.HI R65, RZ, 0x10, R19 ;  /* 0x00000010ff417819 */ /* 0x000fe20000011613 */
[----:B------:R-:W-:Y:S01]  /*0e20*/  IMAD R19, R48, -0x2daee0ad, RZ ;  /* 0xd2511f5330137824 */ /* 0x000fe200078e02ff */
[----:B------:R-:W-:Y:S01]  /*0e30*/  LOP3.LUT R7, R0, UR14, R7, 0x96, !PT ;  /* 0x0000000e00077c12 */ /* 0x000fe2000f8e9607 */
[----:B------:R-:W3:Y:S01]  /*0e40*/  LDCU UR24, c[0x0][0x400] ;  /* 0x00008000ff1877ac */ /* 0x000ee20008000800 */
[----:B------:R-:W-:Y:S01]  /*0e50*/  PRMT R82, R17, 0x5410, R82 ;  /* 0x0000541011527816 */ /* 0x000fe20000000052 */
        /* <DEDUP_REMOVED lines=9> */
[--C-:B------:R-:W-:Y:S01]  /*0ef0*/  SHF.R.U64 R86, R12, 0x10, R13.reuse ;  /* 0x000000100c567819 */ /* 0x100fe2000000120d */
[----:B------:R-:W-:Y:S01]  /*0f00*/  IMAD R20, R15, -0x326172a9, RZ ;  /* 0xcd9e8d570f147824 */ /* 0x000fe200078e02ff */
[----:B------:R-:W-:Y:S01]  /*0f10*/  LOP3.LUT R16, R17, UR25, R16, 0x96, !PT ;  /* 0x0000001911107c12 */ /* 0x000fe2000f8e9610 */
[----:B------:R-:W-:Y:S01]  /*0f20*/  IMAD R22, R7, -0x2daee0ad, RZ ;  /* 0xd2511f5307167824 */ /* 0x000fe200078e02ff */
[----:B------:R-:W-:Y:S01]  /*0f30*/  MOV R85, R12 ;  /* 0x0000000c00557202 */ /* 0x000fe20000000f00 */
[----:B------:R-:W-:Y:S01]  /*0f40*/  IMAD.HI.U32 R7, R18, -0x326172a9, RZ ;  /* 0xcd9e8d5712077827 */ /* 0x000fe200078e00ff */
[----:B------:R-:W-:Y:S01]  /*0f50*/  SHF.R.U32.HI R13, RZ, 0x10, R13 ;  /* 0x00000010ff0d7819 */ /* 0x000fe2000001160d */
[----:B------:R-:W0:Y:S01]  /*0f60*/  LDCU.128 UR8, c[0x0][0x3f0] ;  /* 0x00007e00ff0877ac */ /* 0x000e220008000c00 */
[----:B------:R-:W-:Y:S01]  /*0f70*/  PRMT R85, R85, 0x5410, R14 ;  /* 0x0000541055557816 */ /* 0x000fe2000000000e */
[----:B------:R-:W-:Y:S01]  /*0f80*/  IMAD.HI.U32 R15, R16, -0x2daee0ad, RZ ;  /* 0xd2511f53100f7827 */ /* 0x000fe200078e00ff */
[----:B------:R-:W-:Y:S01]  /*0f90*/  LOP3.LUT R7, R20, UR27, R7, 0x96, !PT ;  /* 0x0000001b14077c12 */ /* 0x000fe2000f8e9607 */
[----:B------:R-:W0:Y:S01]  /*0fa0*/  LDCU.64 UR20, c[0x0][0x380] ;  /* 0x00007000ff1477ac */ /* 0x000e220008000a00 */
[----:B------:R-:W-:Y:S01]  /*0fb0*/  PRMT R86, R86, 0x5410, R13 ;  /* 0x0000541056567816 */ /* 0x000fe2000000000d */
[----:B------:R-:W-:Y:S01]  /*0fc0*/  IMAD R18, R18, -0x326172a9, RZ ;  /* 0xcd9e8d5712127824 */ /* 0x000fe200078e02ff */
[----:B------:R-:W-:Y:S01]  /*0fd0*/  LOP3.LUT R15, R22, UR28, R15, 0x96, !PT ;  /* 0x0000001c160f7c12 */ /* 0x000fe2000f8e960f */
[----:B------:R-:W-:Y:S01]  /*0fe0*/  IMAD R17, R16, -0x2daee0ad, RZ ;  /* 0xd2511f5310117824 */ /* 0x000fe200078e02ff */
[----:B------:R-:W-:Y:S01]  /*0ff0*/  MOV R12, R9 ;  /* 0x00000009000c7202 */ /* 0x000fe20000000f00 */
[----:B------:R-:W-:Y:S01]  /*1000*/  IMAD.HI.U32 R14, R7, -0x2daee0ad, RZ ;  /* 0xd2511f53070e7827 */ /* 0x000fe200078e00ff */
[----:B------:R-:W-:Y:S01]  /*1010*/  SHF.R.U32.HI R9, RZ, 0x10, R9 ;  /* 0x00000010ff097819 */ /* 0x000fe20000011609 */
[----:B------:R-:W-:Y:S01]  /*1020*/  UPLOP3.LUT UP1, UPT, UPT, UPT, UPT, 0x40, 0x4 ;  /* 0x000000000004789c */ /* 0x000fe20003f2e870 */
        /* <DEDUP_REMOVED lines=10> */
[----:B------:R-:W-:Y:S01]  /*10d0*/  SHF.R.U64 R108, R44, 0x10, R45 ;  /* 0x000000102c6c7819 */ /* 0x000fe2000000122d */
[----:B------:R-:W-:Y:S01]  /*10e0*/  IMAD.HI.U32 R9, R13, -0x2daee0ad, RZ ;  /* 0xd2511f530d097827 */ /* 0x000fe200078e00ff */
[----:B------:R-:W-:-:S02]  /*10f0*/  LOP3.LUT R7, R12, UR31, R7, 0x96, !PT ;  /* 0x0000001f0c077c12 */ /* 0x000fc4000f8e9607 */
[----:B------:R-:W-:Y:S01]  /*1100*/  LOP3.LUT R5, R5, 0xffffff80, RZ, 0xc0, !PT ;  /* 0xffffff8005057812 */ /* 0x000fe200078ec0ff */
[----:B------:R-:W-:Y:S01]  /*1110*/  IMAD R15, R14, -0x326172a9, RZ ;  /* 0xcd9e8d570e0f7824 */ /* 0x000fe200078e02ff */
[----:B------:R-:W-:Y:S01]  /*1120*/  LOP3.LUT R9, R16, UR32, R9, 0x96, !PT ;  /* 0x0000002010097c12 */ /* 0x000fe2000f8e9609 */
[----:B------:R-:W-:Y:S01]  /*1130*/  IMAD R13, R13, -0x2daee0ad, RZ ;  /* 0xd2511f530d0d7824 */ /* 0x000fe200078e02ff */
[----:B------:R-:W-:Y:S01]  /*1140*/  VIMNMX R10, PT, PT, R10, 0x20, PT ;  /* 0x000000200a0a7848 */ /* 0x000fe20003fe0100 */
[----:B------:R-:W-:Y:S01]  /*1150*/  IMAD.HI.U32 R12, R7, -0x2daee0ad, RZ ;  /* 0xd2511f53070c7827 */ /* 0x000fe200078e00ff */
[----:B------:R-:W-:Y:S02]  /*1160*/  SHF.R.U64 R109, R42, 0x10, R43 ;  /* 0x000000102a6d7819 */ /* 0x000fe4000000122b */
[----:B------:R-:W-:Y:S01]  /*1170*/  VIMNMX R11, PT, PT, RZ, R11, !PT ;  /* 0x0000000bff0b7248 */ /* 0x000fe20007fe0100 */
[----:B------:R-:W-:Y:S01]  /*1180*/  IMAD.HI.U32 R8, R9, -0x326172a9, RZ ;  /* 0xcd9e8d5709087827 */ /* 0x000fe200078e00ff */
[----:B------:R-:W-:-:S02]  /*1190*/  LOP3.LUT R12, R13, UR34, R12, 0x96, !PT ;  /* 0x000000220d0c7c12 */ /* 0x000fc4000f8e960c */
[----:B------:R-:W-:Y:S01]  /*11a0*/  SHF.R.U32.HI R13, RZ, 0x10, R45 ;  /* 0x00000010ff0d7819 */ /* 0x000fe2000001162d */
[----:B------:R-:W-:Y:S01]  /*11b0*/  IMAD R14, R7, -0x2daee0ad, RZ ;  /* 0xd2511f53070e7824 */ /* 0x000fe200078e02ff */
[----:B------:R-:W-:Y:S01]  /*11c0*/  LOP3.LUT R8, R15, UR33, R8, 0x96, !PT ;  /* 0x000000210f087c12 */ /* 0x000fe2000f8e9608 */
[----:B------:R-:W-:Y:S01]  /*11d0*/  IMAD R9, R9, -0x326172a9, RZ ;  /* 0xcd9e8d5709097824 */ /* 0x000fe200078e02ff */
[----:B------:R-:W-:Y:S01]  /*11e0*/  PRMT R108, R108, 0x5410, R13 ;  /* 0x000054106c6c7816 */ /* 0x000fe2000000000d */
[----:B------:R-:W-:Y:S01]  /*11f0*/  IMAD.HI.U32 R6, R12, -0x326172a9, RZ ;  /* 0xcd9e8d570c067827 */ /* 0x000fe200078e00ff */
[----:B------:R-:W-:Y:S02]  /*1200*/  SHF.R.U32.HI R35, RZ, 0x10, R23 ;  /* 0x00000010ff237819 */ /* 0x000fe40000011617 */
[----:B------:R-:W-:Y:S01]  /*1210*/  MOV R59, R30 ;  /* 0x0000001e003b7202 */ /* 0x000fe20000000f00 */
[----:B------:R-:W-:Y:S01]  /*1220*/  IMAD.HI.U32 R7, R8, -0x2daee0ad, RZ ;  /* 0xd2511f5308077827 */ /* 0x000fe200078e00ff */
[----:B------:R-:W-:-:S02]  /*1230*/  LOP3.LUT R6, R9, UR35, R6, 0x96, !PT ;  /* 0x0000002309067c12 */ /* 0x000fc4000f8e9606 */
[----:B------:R-:W-:Y:S01]  /*1240*/  SHF.R.U64 R61, R30, 0x10, R31 ;  /* 0x000000101e3d7819 */ /* 0x000fe2000000121f */
[----:B------:R-:W-:Y:S01]  /*1250*/  IMAD R9, R12, -0x326172a9, RZ ;  /* 0xcd9e8d570c097824 */ /* 0x000fe200078e02ff */
[----:B------:R-:W-:Y:S01]  /*1260*/  LOP3.LUT R7, R14, UR36, R7, 0x96, !PT ;  /* 0x000000240e077c12 */ /* 0x000fe2000f8e9607 */
[----:B------:R-:W-:Y:S01]  /*1270*/  IMAD R13, R8, -0x2daee0ad, RZ ;  /* 0xd2511f53080d7824 */ /* 0x000fe200078e02ff */
[----:B------:R-:W-:Y:S01]  /*1280*/  SHF.R.U32.HI R14, RZ, 0x10, R43 ;  /* 0x00000010ff0e7819 */ /* 0x000fe2000001162b */
[----:B------:R-:W-:Y:S01]  /*1290*/  IMAD.HI.U32 R12, R6, -0x2daee0ad, RZ ;  /* 0xd2511f53060c7827 */ /* 0x000fe200078e00ff */
[----:B------:R-:W-:Y:S02]  /*12a0*/  SHF.R.U32.HI R62, RZ, 0x10, R31 ;  /* 0x00000010ff3e7819 */ /* 0x000fe4000001161f */
[----:B------:R-:W-:Y:S01]  /*12b0*/  PRMT R109, R109, 0x5410, R14 ;  /* 0x000054106d6d7816 */ /* 0x000fe2000000000e */
[----:B------:R-:W-:Y:S01]  /*12c0*/  IMAD.HI.U32 R8, R7, -0x326172a9, RZ ;  /* 0xcd9e8d5707087827 */ /* 0x000fe200078e00ff */
[----:B------:R-:W-:-:S02]  /*12d0*/  LOP3.LUT R12, R13, UR38, R12, 0x96, !PT ;  /* 0x000000260d0c7c12 */ /* 0x000fc4000f8e960c */
[----:B------:R-:W-:Y:S01]  /*12e0*/  SHF.R.U64 R64, R54, 0x10, R55 ;  /* 0x0000001036407819 */ /* 0x000fe20000001237 */
[----:B------:R-:W-:Y:S01]  /*12f0*/  IMAD R10, R10, 0x4, R5 ;  /* 0x000000040a0a7824 */ /* 0x000fe200078e0205 */
[----:B------:R-:W-:Y:S01]  /*1300*/  LOP3.LUT R8, R9, UR37, R8, 0x96, !PT ;  /* 0x0000002509087c12 */ /* 0x000fe2000f8e9608 */
[----:B------:R-:W-:Y:S01]  /*1310*/  IMAD R14, R7, -0x326172a9, RZ ;  /* 0xcd9e8d57070e7824 */ /* 0x000fe200078e02ff */
[----:B------:R-:W-:Y:S01]  /*1320*/  SHF.R.U32.HI R63, RZ, 0x10, R55 ;  /* 0x00000010ff3f7819 */ /* 0x000fe20000011637 */
[----:B------:R-:W-:Y:S01]  /*1330*/  IMAD R9, R6, -0x2daee0ad, RZ ;  /* 0xd2511f5306097824 */ /* 0x000fe200078e02ff */
[----:B------:R-:W-:Y:S01]  /*1340*/  I2FP.F32.U32 R10, R10 ;  /* 0x0000000a000a7245 */ /* 0x000fe20000201000 */
[----:B------:R-:W-:Y:S01]  /*1350*/  IMAD.HI.U32 R7, R12, -0x326172a9, RZ ;  /* 0xcd9e8d570c077827 */ /* 0x000fe200078e00ff */
[----:B------:R-:W-:Y:S02]  /*1360*/  MOV R74, R32 ;  /* 0x00000020004a7202 */ /* 0x000fe40000000f00 */
[----:B------:R0:W0:Y:S01]  /*1370*/  MUFU.RCP R56, R10 ;  /* 0x0000000a00387308 */ /* 0x0000220000001000 */
[----:B------:R-:W-:Y:S01]  /*1380*/  IMAD.HI.U32 R6, R8, -0x2daee0ad, RZ ;  /* 0xd2511f5308067827 */ /* 0x000fe200078e00ff */
[----:B------:R-:W-:-:S02]  /*1390*/  LOP3.LUT R7, R14, UR39, R7, 0x96, !PT ;  /* 0x000000270e077c12 */ /* 0x000fc4000f8e9607 */
[--C-:B------:R-:W-:Y:S01]  /*13a0*/  SHF.R.U64 R73, R32, 0x10, R33.reuse ;  /* 0x0000001020497819 */ /* 0x100fe20000001221 */
[--C-:B------:R-:W-:Y:S01]  /*13b0*/  IMAD.MOV.U32 R23, RZ, RZ, R33.reuse ;  /* 0x000000ffff177224 */ /* 0x100fe200078e0021 */
[----:B------:R-:W-:Y:S01]  /*13c0*/  LOP3.LUT R6, R9, UR40, R6, 0x96, !PT ;  /* 0x0000002809067c12 */ /* 0x000fe2000f8e9606 */
[----:B------:R-:W-:Y:S01]  /*13d0*/  IMAD R12, R12, -0x326172a9, RZ ;  /* 0xcd9e8d570c0c7824 */ /* 0x000fe200078e02ff */
[----:B------:R-:W-:Y:S01]  /*13e0*/  SHF.R.U32.HI R26, RZ, 0x10, R33 ;  /* 0x00000010ff1a7819 */ /* 0x000fe20000011621 */
[----:B------:R-:W-:Y:S01]  /*13f0*/  IMAD R9, R8, -0x2daee0ad, RZ ;  /* 0xd2511f5308097824 */ /* 0x000fe200078e02ff */
[--C-:B------:R-:W-:Y:S01]  /*1400*/  SHF.R.U64 R107, R46, 0x10, R47.reuse ;  /* 0x000000102e6b7819 */ /* 0x100fe2000000122f */
[----:B------:R-:W-:Y:S01]  /*1410*/  IMAD.HI.U32 R52, R7, -0x2daee0ad, RZ ;  /* 0xd2511f5307347827 */ /* 0x000fe200078e00ff */
[----:B------:R-:W-:Y:S02]  /*1420*/  SHF.R.U32.HI R16, RZ, 0x10, R47 ;  /* 0x00000010ff107819 */ /* 0x000fe4000001162f */
[--C-:B------:R-:W-:Y:S01]  /*1430*/  SHF.R.U64 R110, R40, 0x10, R41.reuse ;  /* 0x00000010286e7819 */ /* 0x100fe20000001229 */
[----:B------:R-:W-:Y:S01]  /*1440*/  IMAD.HI.U32 R53, R6, -0x326172a9, RZ ;  /* 0xcd9e8d5706357827 */ /* 0x000fe200078e00ff */
[----:B------:R-:W-:-:S02]  /*1450*/  SHF.R.U32.HI R15, RZ, 0x10, R41 ;  /* 0x00000010ff0f7819 */ /* 0x000fc40000011629 */
[--C-:B------:R-:W-:Y:S01]  /*1460*/  SHF.R.U64 R111, R2, 0x10, R3.reuse ;  /* 0x00000010026f7819 */ /* 0x100fe20000001203 */
[----:B------:R-:W-:Y:S01]  /*1470*/  HADD2.F32 R54, -RZ, R54.H0_H0 ;  /* 0x20000036ff367230 */ /* 0x000fe20000004100 */
[----:B------:R-:W-:Y:S01]  /*1480*/  SHF.R.U32.HI R13, RZ, 0x10, R3 ;  /* 0x00000010ff0d7819 */ /* 0x000fe20000011603 */
[----:B------:R-:W-:Y:S01]  /*1490*/  HADD2.F32 R55, -RZ, R55.H0_H0 ;  /* 0x20000037ff377230 */ /* 0x000fe20000004100 */
[----:B------:R-:W-:Y:S01]  /*14a0*/  VIMNMX R14, PT, PT, R11, 0x20, PT ;  /* 0x000000200b0e7848 */ /* 0x000fe20003fe0100 */
        /* <DEDUP_REMOVED lines=24> */
[----:B------:R-:W-:Y:S02]  /*1630*/  LEA R51, R14, R5, 0x2 ;  /* 0x000000050e337211 */ /* 0x000fe400078e10ff */
[----:B------:R-:W-:-:S02]  /*1640*/  LOP3.LUT R52, R9, UR42, R52, 0x96, !PT ;  /* 0x0000002a09347c12 */ /* 0x000fc4000f8e9634 */
[----:B------:R-:W-:Y:S02]  /*1650*/  LOP3.LUT R53, R12, UR41, R53, 0x96, !PT ;  /* 0x000000290c357c12 */ /* 0x000fe4000f8e9635 */
[----:B01234-:R-:W-:-:S07]  /*1660*/  LOP3.LUT R57, R4, 0x3, RZ, 0xc0, !PT ;  /* 0x0000000304397812 */ /* 0x01ffce00078ec0ff */
.L_x_18212:
[----:B------:R-:W-:-:S06]  /*1670*/  UIMAD.WIDE UR4, UR7, 0x4, UR8 ;  /* 0x00000004070478a5 */ /* 0x000fcc000f8e0208 */
[----:B01234-:R-:W-:Y:S01]  /*1680*/  MOV R39, UR5 ;  /* 0x0000000500277c02 */ /* 0x01ffe20008000f00 */
[----:B------:R-:W-:-:S05]  /*1690*/  IMAD.U32 R38, RZ, RZ, UR4 ;  /* 0x00000004ff267e24 */ /* 0x000fca000f8e00ff */
        /* <DEDUP_REMOVED lines=9> */
[----:B------:R-:W-:-:S04]  /*1730*/  USHF.R.S32.HI UR5, URZ, 0x1f, UR4 ;  /* 0x0000001fff057899 */ /* 0x000fc80008011404 */
[----:B------:R-:W-:Y:S01]  /*1740*/  ULEA.HI UR5, UR5, UR4, URZ, 0x2 ;  /* 0x0000000405057291 */ /* 0x000fe2000f8f10ff */
[----:B--2---:R-:W-:-:S13]  /*1750*/  ISETP.GE.AND P3, PT, R39, 0x1, PT ;  /* 0x000000012700780c */ /* 0x004fda0003f66270 */
[----:B------:R-:W-:Y:S02]  /*1760*/  @P3 IADD3 R87, PT, PT, R39, -0x1, RZ ;  /* 0xffffffff27573810 */ /* 0x000fe40007ffe0ff */
[----:B---3--:R-:W-:Y:S01]  /*1770*/  R2UR UR6, R36 ;  /* 0x00000000240672ca */ /* 0x008fe200000e0000 */
[----:B------:R-:W-:Y:S02]  /*1780*/  IMAD.U32 R36, RZ, RZ, UR5 ;  /* 0x00000005ff247e24 */ /* 0x000fe4000f8e00ff */
[----:B------:R-:W-:-:S05]  /*1790*/  @P3 IMAD R87, R87, UR43, RZ ;  /* 0x0000002b57573c24 */ /* 0x000fca000f8e02ff */
[----:B------:R-:W-:-:S04]  /*17a0*/  @P3 SHF.R.S32.HI R88, RZ, 0x1f, R87 ;  /* 0x0000001fff583819 */ /* 0x000fc80000011457 */
[----:B------:R-:W-:Y:S01]  /*17b0*/  @P3 LEA.HI R88, R88, R87, RZ, 0x2 ;  /* 0x0000005758583211 */ /* 0x000fe200078f10ff */
[----:B------:R-:W-:-:S03]  /*17c0*/  IMAD.MOV.U32 R87, RZ, RZ, RZ ;  /* 0x000000ffff577224 */ /* 0x000fc600078e00ff */
[-C--:B0-----:R-:W-:Y:S02]  /*17d0*/  @P3 LEA.HI.SX32 R87, R88, R89.reuse, 0x1e ;  /* 0x0000005958573211 */ /* 0x081fe400078ff2ff */
[----:B------:R-:W-:Y:S01]  /*17e0*/  LEA.HI.SX32 R88, R36, R89, 0x1e ;  /* 0x0000005924587211 */ /* 0x000fe200078ff2ff */
[----:B-----5:R-:W-:Y:S06]  /*17f0*/  @!P0 BRA `(.L_x_17895) ;  /* 0x0000002c00308947 */ /* 0x020fec0003800000 */
[----:B------:R-:W-:-:S04]  /*1800*/  UISETP.NE.U32.AND UP0, UPT, UR18, URZ, UPT ;  /* 0x000000ff1200728c */ /* 0x000fc8000bf05070 */
[----:B------:R-:W-:Y:S01]  /*1810*/  UISETP.NE.AND.EX UP0, UPT, UR19, URZ, UPT, UP0 ;  /* 0x000000ff1300728c */ /* 0x000fe2000bf05300 */
[----:B------:R-:W-:Y:S10]  /*1820*/  @!P3 BRA `(.L_x_17896) ;  /* 0x00000000000cb947 */ /* 0x000ff40003800000 */
[----:B------:R-:W0:Y:S02]  /*1830*/  LDC.64 R4, c[0x0][0x390] ;  /* 0x0000e400ff047b82 */ /* 0x000e240000000a00 */
[----:B0-----:R-:W-:-:S06]  /*1840*/  IMAD.WIDE.U32 R4, R87, 0x10, R4 ;  /* 0x0000001057047825 */ /* 0x001fcc00078e0004 */
[----:B------:R-:W5:Y:S02]  /*1850*/  LDG.E.128 R4, desc[UR12][R4.64] ;  /* 0x0000000c04047981 */ /* 0x000f64000c1e1d00 */
.L_x_17896:
[----:B------:R-:W-:Y:S05]  /*1860*/  BRA.U !UP0, `(.L_x_17897) ;  /* 0x0000001508707547 */ /* 0x000fea000b800000 */
[----:B------:R-:W0:Y:S02]  /*1870*/  LDC.64 R8, c[0x0][0x3a0] ;  /* 0x0000e800ff087b82 */ /* 0x000e240000000a00 */
[----:B0-----:R-:W-:-:S06]  /*1880*/  IMAD.WIDE.U32 R8, R88, 0x10, R8 ;  /* 0x0000001058087825 */ /* 0x001fcc00078e0008 */
[----:B------:R-:W2:Y:S01]  /*1890*/  LDG.E.128 R8, desc[UR12][R8.64] ;  /* 0x0000000c08087981 */ /* 0x000ea2000c1e1d00 */
[----:B------:R-:W-:-:S13]  /*18a0*/  ISETP.GT.AND P1, PT, R39, RZ, PT ;  /* 0x000000ff2700720c */ /* 0x000fda0003f24270 */
[----:B------:R-:W-:Y:S01]  /*18b0*/  @!P1 MOV R14, R57 ;  /* 0x00000039000e9202 */ /* 0x000fe20000000f00 */
[----:B------:R-:W-:Y:S02]  /*18c0*/  @!P1 IMAD.MOV.U32 R36, RZ, RZ, R66 ;  /* 0x000000ffff249224 */ /* 0x000fe400078e0042 */
[----:B--2---:R-:W-:Y:S01]  /*18d0*/  @!P1 IMAD.MOV.U32 R12, RZ, RZ, R8 ;  /* 0x000000ffff0c9224 */ /* 0x004fe200078e0008 */
        /* <DEDUP_REMOVED lines=17> */
.L_x_17901:
        /* <DEDUP_REMOVED lines=13> */
.L_x_17903:
[----:B------:R-:W-:Y:S05]  /*1ac0*/  BSYNC.RECONVERGENT B2 ;  /* 0x0000000000027941 */ /* 0x000fea0003800200 */
.L_x_17902:
        /* <DEDUP_REMOVED lines=42> */
.L_x_17900:
[----:B------:R-:W-:Y:S05]  /*1d70*/  BSYNC.RECONVERGENT B1 ;  /* 0x0000000000017941 */ /* 0x000fea0003800200 */
.L_x_17899:
[----:B------:R-:W-:Y:S01]  /*1d80*/  I2FP.F32.U32 R12, R12 ;  /* 0x0000000c000c7245 */ /* 0x000fe20000201000 */
[----:B------:R-:W-:Y:S02]  /*1d90*/  IMAD.MOV.U32 R15, RZ, RZ, 0x2f800000 ;  /* 0x2f800000ff0f7424 */ /* 0x000fe400078e00ff */
[----:B-----5:R-:W-:Y:S02]  /*1da0*/  FMUL.FTZ R13, R4, UR17 ;  /* 0x00000011040d7c20 */ /* 0x020fe40008410000 */
[----:B------:R-:W-:Y:S02]  /*1db0*/  FFMA.FTZ R12, R12, R15, 1.1641532182693481445e-10 ;  /* 0x2f0000000c0c7423 */ /* 0x000fe4000001000f */
[----:B------:R-:W-:-:S03]  /*1dc0*/  FMUL.FTZ R13, R13, UR16 ;  /* 0x000000100d0d7c20 */ /* 0x000fc60008410000 */
[----:B------:R-:W-:Y:S01]  /*1dd0*/  FSETP.GTU.FTZ.AND P2, PT, R12, UR22, PT ;  /* 0x000000160c007c0b */ /* 0x000fe2000bf5c000 */
[----:B------:R-:W-:-:S03]  /*1de0*/  HADD2.F32 R12, -RZ, R84.H1_H1 ;  /* 0x30000054ff0c7230 */ /* 0x000fc60000004100 */
[----:B------:R-:W-:Y:S02]  /*1df0*/  FSEL R15, R13, RZ, !P2 ;  /* 0x000000ff0d0f7208 */ /* 0x000fe40005000000 */
[----:B------:R-:W-:-:S03]  /*1e00*/  SEL R13, RZ, 0x1, P2 ;  /* 0x00000001ff0d7807 */ /* 0x000fc60001000000 */
[----:B------:R-:W-:Y:S01]  /*1e10*/  FFMA.FTZ R12, R15, R12, R8 ;  /* 0x0000000c0f0c7223 */ /* 0x000fe20000010008 */
[----:B------:R-:W-:-:S07]  /*1e20*/  PRMT R65, R13, 0x7610, R65 ;  /* 0x000076100d417816 */ /* 0x000fce0000000041 */
.L_x_17898:
        /* <DEDUP_REMOVED lines=16> */
.L_x_17907:
        /* <DEDUP_REMOVED lines=13> */
.L_x_17909:
[----:B------:R-:W-:Y:S05]  /*2000*/  BSYNC.RECONVERGENT B2 ;  /* 0x0000000000027941 */ /* 0x000fea0003800200 */
.L_x_17908:
        /* <DEDUP_REMOVED lines=43> */
.L_x_17906:
[----:B------:R-:W-:Y:S05]  /*22c0*/  BSYNC.RECONVERGENT B1 ;  /* 0x0000000000017941 */ /* 0x000fea0003800200 */
.L_x_17905:
[----:B------:R-:W-:Y:S01]  /*22d0*/  I2FP.F32.U32 R13, R13 ;  /* 0x0000000d000d7245 */ /* 0x000fe20000201000 */
[----:B------:R-:W-:Y:S02]  /*22e0*/  HFMA2 R38, -RZ, RZ, 0.1171875, 0 ;  /* 0x2f800000ff267431 */ /* 0x000fe400000001ff */
[----:B-----5:R-:W-:-:S03]  /*22f0*/  FMUL.FTZ R14, R5, UR17 ;  /* 0x00000011050e7c20 */ /* 0x020fc60008410000 */
[----:B------:R-:W-:Y:S01]  /*2300*/  FFMA.FTZ R13, R13, R38, 1.1641532182693481445e-10 ;  /* 0x2f0000000d0d7423 */ /* 0x000fe20000010026 */
[----:B------:R-:W-:-:S04]  /*2310*/  FMUL.FTZ R14, R14, UR16 ;  /* 0x000000100e0e7c20 */ /* 0x000fc80008410000 */
[----:B------:R-:W-:Y:S01]  /*2320*/  FSETP.GTU.FTZ.AND P2, PT, R13, UR22, PT ;  /* 0x000000160d007c0b */ /* 0x000fe2000bf5c000 */
[----:B------:R-:W-:-:S03]  /*2330*/  HADD2.F32 R13, -RZ, R83.H1_H1 ;  /* 0x30000053ff0d7230 */ /* 0x000fc60000004100 */
[----:B------:R-:W-:Y:S02]  /*2340*/  FSEL R38, R14, RZ, !P2 ;  /* 0x000000ff0e267208 */ /* 0x000fe40005000000 */
[----:B------:R-:W-:-:S03]  /*2350*/  SEL R14, RZ, 0x1, P2 ;  /* 0x00000001ff0e7807 */ /* 0x000fc60001000000 */
[----:B------:R-:W-:Y:S01]  /*2360*/  FFMA.FTZ R13, R38, R13, R9 ;  /* 0x0000000d260d7223 */ /* 0x000fe20000010009 */
[----:B------:R-:W-:-:S07]  /*2370*/  PRMT R67, R14, 0x7610, R67 ;  /* 0x000076100e437816 */ /* 0x000fce0000000043 */
.L_x_17904:
        /* <DEDUP_REMOVED lines=16> */
.L_x_17913:
        /* <DEDUP_REMOVED lines=13> */
.L_x_17915:
[----:B------:R-:W-:Y:S05]  /*2550*/  BSYNC.RECONVERGENT B2 ;  /* 0x0000000000027941 */ /* 0x000fea0003800200 */
.L_x_17914:
        /* <DEDUP_REMOVED lines=43> */
.L_x_17912:
[----:B------:R-:W-:Y:S05]  /*2810*/  BSYNC.RECONVERGENT B1 ;  /* 0x0000000000017941 */ /* 0x000fea0003800200 */
.L_x_17911:
[----:B------:R-:W-:Y:S01]  /*2820*/  I2FP.F32.U32 R14, R38 ;  /* 0x00000026000e7245 */ /* 0x000fe20000201000 */
[----:B------:R-:W-:Y:S02]  /*2830*/  IMAD.MOV.U32 R57, RZ, RZ, 0x2f800000 ;  /* 0x2f800000ff397424 */ /* 0x000fe400078e00ff */
[----:B-----5:R-:W-:Y:S02]  /*2840*/  FMUL.FTZ R15, R6, UR17 ;  /* 0x00000011060f7c20 */ /* 0x020fe40008410000 */
[----:B------:R-:W-:Y:S02]  /*2850*/  FFMA.FTZ R14, R14, R57, 1.1641532182693481445e-10 ;  /* 0x2f0000000e0e7423 */ /* 0x000fe40000010039 */
[----:B------:R-:W-:-:S03]  /*2860*/  FMUL.FTZ R15, R15, UR16 ;  /* 0x000000100f0f7c20 */ /* 0x000fc60008410000 */
[----:B------:R-:W-:Y:S01]  /*2870*/  FSETP.GTU.FTZ.AND P2, PT, R14, UR22, PT ;  /* 0x000000160e007c0b */ /* 0x000fe2000bf5c000 */
[----:B------:R-:W-:-:S03]  /*2880*/  HADD2.F32 R14, -RZ, R84.H0_H0 ;  /* 0x20000054ff0e7230 */ /* 0x000fc60000004100 */
[----:B------:R-:W-:Y:S02]  /*2890*/  FSEL R57, R15, RZ, !P2 ;  /* 0x000000ff0f397208 */ /* 0x000fe40005000000 */
[----:B------:R-:W-:-:S03]  /*28a0*/  SEL R15, RZ, 0x1, P2 ;  /* 0x00000001ff0f7807 */ /* 0x000fc60001000000 */
[----:B------:R-:W-:Y:S01]  /*28b0*/  FFMA.FTZ R14, R57, R14, R10 ;  /* 0x0000000e390e7223 */ /* 0x000fe2000001000a */
[----:B------:R-:W-:-:S07]  /*28c0*/  PRMT R69, R15, 0x7610, R69 ;  /* 0x000076100f457816 */ /* 0x000fce0000000045 */
.L_x_17910:
        /* <DEDUP_REMOVED lines=16> */
.L_x_17919:
        /* <DEDUP_REMOVED lines=13> */
.L_x_17921:
[----:B------:R-:W-:Y:S05]  /*2aa0*/  BSYNC.RECONVERGENT B2 ;  /* 0x0000000000027941 */ /* 0x000fea0003800200 */
.L_x_17920:
        /* <DEDUP_REMOVED lines=43> */
.L_x_17918:
[----:B------:R-:W-:Y:S05]  /*2d60*/  BSYNC.RECONVERGENT B1 ;  /* 0x0000000000017941 */ /* 0x000fea0003800200 */
.L_x_17917:
[----:B------:R-:W-:Y:S01]  /*2d70*/  I2FP.F32.U32 R37, R15 ;  /* 0x0000000f00257245 */ /* 0x000fe20000201000 */
[----:B------:R-:W-:Y:S02]  /*2d80*/  IMAD.MOV.U32 R38, RZ, RZ, 0x2f800000 ;  /* 0x2f800000ff267424 */ /* 0x000fe400078e00ff */
[----:B-----5:R-:W-:Y:S02]  /*2d90*/  FMUL.FTZ R15, R7, UR17 ;  /* 0x00000011070f7c20 */ /* 0x020fe40008410000 */
[----:B------:R-:W-:Y:S02]  /*2da0*/  FFMA.FTZ R37, R37, R38, 1.1641532182693481445e-10 ;  /* 0x2f00000025257423 */ /* 0x000fe40000010026 */
[----:B------:R-:W-:Y:S01]  /*2db0*/  FMUL.FTZ R15, R15, UR16 ;  /* 0x000000100f0f7c20 */ /* 0x000fe20008410000 */
[----:B------:R-:W-:Y:S02]  /*2dc0*/  HADD2.F32 R38, -RZ, R83.H0_H0 ;  /* 0x20000053ff267230 */ /* 0x000fe40000004100 */
[----:B------:R-:W-:-:S04]  /*2dd0*/  FSETP.GTU.FTZ.AND P1, PT, R37, UR22, PT ;  /* 0x0000001625007c0b */ /* 0x000fc8000bf3c000 */
[----:B------:R-:W-:Y:S02]  /*2de0*/  FSEL R66, R15, RZ, !P1 ;  /* 0x000000ff0f427208 */ /* 0x000fe40004800000 */
[----:B------:R-:W-:-:S03]  /*2df0*/  SEL R37, RZ, 0x1, P1 ;  /* 0x00000001ff257807 */ /* 0x000fc60000800000 */
[----:B------:R-:W-:Y:S01]  /*2e00*/  FFMA.FTZ R15, R66, R38, R11 ;  /* 0x00000026420f7223 */ /* 0x000fe2000001000b */
[----:B------:R-:W-:Y:S01]  /*2e10*/  PRMT R70, R37, 0x7610, R70 ;  /* 0x0000761025467816 */ /* 0x000fe20000000046 */
[----:B------:R-:W-:Y:S06]  /*2e20*/  BRA `(.L_x_17916) ;  /* 0x00000014005c7947 */ /* 0x000fec0003800000 */
.L_x_17897:
[----:B------:R-:W-:Y:S01]  /*2e30*/  IMAD.MOV.U32 R14, RZ, RZ, R57 ;  /* 0x000000ffff0e7224 */ /* 0x000fe200078e0039 */
[----:B------:R-:W-:Y:S01]  /*2e40*/  MOV R36, R66 ;  /* 0x0000004200247202 */ /* 0x000fe20000000f00 */
[----:B------:R-:W-:Y:S01]  /*2e50*/  IMAD.MOV.U32 R12, RZ, RZ, RZ ;  /* 0x000000ffff0c7224 */ /* 0x000fe200078e00ff */
        /* <DEDUP_REMOVED lines=17> */
.L_x_17925:
        /* <DEDUP_REMOVED lines=13> */
.L_x_17927:
[----:B------:R-:W-:Y:S05]  /*3040*/  BSYNC.RECONVERGENT B2 ;  /* 0x0000000000027941 */ /* 0x000fea0003800200 */
.L_x_17926:
        /* <DEDUP_REMOVED lines=42> */
.L_x_17924:
[----:B------:R-:W-:Y:S05]  /*32f0*/  BSYNC.RECONVERGENT B1 ;  /* 0x0000000000017941 */ /* 0x000fea0003800200 */
.L_x_17923:
[----:B------:R-:W-:Y:S01]  /*3300*/  I2FP.F32.U32 R12, R12 ;  /* 0x0000000c000c7245 */ /* 0x000fe20000201000 */
[----:B------:R-:W-:Y:S02]  /*3310*/  HFMA2 R13, -RZ, RZ, 0.1171875, 0 ;  /* 0x2f800000ff0d7431 */ /* 0x000fe400000001ff */
[----:B-----5:R-:W-:Y:S01]  /*3320*/  FMUL.FTZ R15, R4, UR17 ;  /* 0x00000011040f7c20 */ /* 0x020fe20008410000 */
[----:B------:R-:W-:Y:S02]  /*3330*/  HADD2.F32 R37, -RZ, R84.H1_H1 ;  /* 0x30000054ff257230 */ /* 0x000fe40000004100 */
[----:B------:R-:W-:Y:S01]  /*3340*/  FFMA.FTZ R12, R12, R13, 1.1641532182693481445e-10 ;  /* 0x2f0000000c0c7423 */ /* 0x000fe2000001000d */
[----:B------:R-:W-:-:S04]  /*3350*/  FMUL.FTZ R15, R15, UR16 ;  /* 0x000000100f0f7c20 */ /* 0x000fc80008410000 */
[----:B------:R-:W-:-:S04]  /*3360*/  FSETP.GTU.FTZ.AND P1, PT, R12, UR22, PT ;  /* 0x000000160c007c0b */ /* 0x000fc8000bf3c000 */
[----:B------:R-:W-:Y:S02]  /*3370*/  FSEL R12, R15, RZ, !P1 ;  /* 0x000000ff0f0c7208 */ /* 0x000fe40004800000 */
[----:B------:R-:W-:-:S03]  /*3380*/  SEL R13, RZ, 0x1, P1 ;  /* 0x00000001ff0d7807 */ /* 0x000fc60000800000 */
[----:B------:R-:W-:Y:S01]  /*3390*/  FMUL.FTZ R12, R12, R37 ;  /* 0x000000250c0c7220 */ /* 0x000fe20000410000 */
[----:B------:R-:W-:-:S07]  /*33a0*/  PRMT R65, R13, 0x7610, R65 ;  /* 0x000076100d417816 */ /* 0x000fce0000000041 */
.L_x_17922:
[----:B------:R-:W-:Y:S02]  /*33b0*/  IMAD.MOV.U32 R15, RZ, RZ, R14 ;  /* 0x000000ffff0f7224 */ /* 0x000fe400078e000e */
[----:B------:R-:W-:Y:S01]  /*33c0*/  IMAD.MOV.U32 R13, RZ, RZ, RZ ;  /* 0x000000ffff0d7224 */ /* 0x000fe200078e00ff */
        /* <DEDUP_REMOVED lines=14> */
.L_x_17931:
        /* <DEDUP_REMOVED lines=13> */
.L_x_17933:
[----:B------:R-:W-:Y:S05]  /*3580*/  BSYNC.RECONVERGENT B2 ;  /* 0x0000000000027941 */ /* 0x000fea0003800200 */
.L_x_17932:
        /* <DEDUP_REMOVED lines=43> */
.L_x_17930:
[----:B------:R-:W-:Y:S05]  /*3840*/  BSYNC.RECONVERGENT B1 ;  /* 0x0000000000017941 */ /* 0x000fea0003800200 */
.L_x_17929:
[----:B------:R-:W-:Y:S01]  /*3850*/  I2FP.F32.U32 R13, R13 ;  /* 0x0000000d000d7245 */ /* 0x000fe20000201000 */
[----:B------:R-:W-:Y:S02]  /*3860*/  IMAD.MOV.U32 R14, RZ, RZ, 0x2f800000 ;  /* 0x2f800000ff0e7424 */ /* 0x000fe400078e00ff */
        /* <DEDUP_REMOVED lines=9> */
.L_x_17928:
[----:B------:R-:W-:Y:S01]  /*3900*/  MOV R37, R15 ;  /* 0x0000000f00257202 */ /* 0x000fe20000000f00 */
[----:B------:R-:W-:Y:S01]  /*3910*/  IMAD.MOV.U32 R14, RZ, RZ, RZ ;  /* 0x000000ffff0e7224 */ /* 0x000fe200078e00ff */
        /* <DEDUP_REMOVED lines=14> */
.L_x_17937:
        /* <DEDUP_REMOVED lines=13> */
.L_x_17939:
[----:B------:R-:W-:Y:S05]  /*3ad0*/  BSYNC.RECONVERGENT B2 ;  /* 0x0000000000027941 */ /* 0x000fea0003800200 */
.L_x_17938:
        /* <DEDUP_REMOVED lines=43> */
.L_x_17936:
[----:B------:R-:W-:Y:S05]  /*3d90*/  BSYNC.RECONVERGENT B1 ;  /* 0x0000000000017941 */ /* 0x000fea0003800200 */
.L_x_17935:
[----:B------:R-:W-:Y:S01]  /*3da0*/  I2FP.F32.U32 R14, R38 ;  /* 0x00000026000e7245 */ /* 0x000fe20000201000 */
[----:B------:R-:W-:Y:S02]  /*3db0*/  IMAD.MOV.U32 R15, RZ, RZ, 0x2f800000 ;  /* 0x2f800000ff0f7424 */ /* 0x000fe400078e00ff */
[----:B-----5:R-:W-:Y:S01]  /*3dc0*/  FMUL.FTZ R38, R6, UR17 ;  /* 0x0000001106267c20 */ /* 0x020fe20008410000 */
[----:B------:R-:W-:Y:S02]  /*3dd0*/  HADD2.F32 R57, -RZ, R84.H0_H0 ;  /* 0x20000054ff397230 */ /* 0x000fe40000004100 */
[----:B------:R-:W-:Y:S01]  /*3de0*/  FFMA.FTZ R14, R14, R15, 1.1641532182693481445e-10 ;  /* 0x2f0000000e0e7423 */ /* 0x000fe2000001000f */
[----:B------:R-:W-:-:S04]  /*3df0*/  FMUL.FTZ R38, R38, UR16 ;  /* 0x0000001026267c20 */ /* 0x000fc80008410000 */
[----:B------:R-:W-:-:S04]  /*3e00*/  FSETP.GTU.FTZ.AND P1, PT, R14, UR22, PT ;  /* 0x000000160e007c0b */ /* 0x000fc8000bf3c000 */
[----:B------:R-:W-:Y:S02]  /*3e10*/  FSEL R14, R38, RZ, !P1 ;  /* 0x000000ff260e7208 */ /* 0x000fe40004800000 */
[----:B------:R-:W-:-:S03]  /*3e20*/  SEL R15, RZ, 0x1, P1 ;  /* 0x00000001ff0f7807 */ /* 0x000fc60000800000 */
[----:B------:R-:W-:Y:S01]  /*3e30*/  FMUL.FTZ R14, R14, R57 ;  /* 0x000000390e0e7220 */ /* 0x000fe20000410000 */
[----:B------:R-:W-:-:S07]  /*3e40*/  PRMT R69, R15, 0x7610, R69 ;  /* 0x000076100f457816 */ /* 0x000fce0000000045 */
.L_x_17934:
[----:B------:R-:W-:Y:S01]  /*3e50*/  IMAD.MOV.U32 R57, RZ, RZ, R37 ;  /* 0x000000ffff397224 */ /* 0x000fe200078e0025 */
[----:B------:R-:W-:Y:S01]  /*3e60*/  MOV R15, RZ ;  /* 0x000000ff000f7202 */ /* 0x000fe20000000f00 */
        /* <DEDUP_REMOVED lines=14> */
.L_x_17942:
        /* <DEDUP_REMOVED lines=13> */
.L_x_17944:
[----:B------:R-:W-:Y:S05]  /*4020*/  BSYNC.RECONVERGENT B2 ;  /* 0x0000000000027941 */ /* 0x000fea0003800200 */
.L_x_17943:
        /* <DEDUP_REMOVED lines=43> */
.L_x_17941:
[----:B------:R-:W-:Y:S05]  /*42e0*/  BSYNC.RECONVERGENT B1 ;  /* 0x0000000000017941 */ /* 0x000fea0003800200 */
.L_x_17940:
[----:B------:R-:W-:Y:S01]  /*42f0*/  I2FP.F32.U32 R37, R15 ;  /* 0x0000000f00257245 */ /* 0x000fe20000201000 */
[----:B------:R-:W-:Y:S02]  /*4300*/  HFMA2 R38, -RZ, RZ, 0.1171875, 0 ;  /* 0x2f800000ff267431 */ /* 0x000fe400000001ff */
[----:B-----5:R-:W-:-:S03]  /*4310*/  FMUL.FTZ R15, R7, UR17 ;  /* 0x00000011070f7c20 */ /* 0x020fc60008410000 */
[----:B------:R-:W-:Y:S01]  /*4320*/  FFMA.FTZ R37, R37, R38, 1.1641532182693481445e-10 ;  /* 0x2f00000025257423 */ /* 0x000fe20000010026 */
[----:B------:R-:W-:Y:S01]  /*4330*/  FMUL.FTZ R38, R15, UR16 ;  /* 0x000000100f267c20 */ /* 0x000fe20008410000 */
[----:B------:R-:W-:-:S03]  /*4340*/  HADD2.F32 R15, -RZ, R83.H0_H0 ;  /* 0x20000053ff0f7230 */ /* 0x000fc60000004100 */
[----:B------:R-:W-:-:S04]  /*4350*/  FSETP.GTU.FTZ.AND P1, PT, R37, UR22, PT ;  /* 0x0000001625007c0b */ /* 0x000fc8000bf3c000 */
[----:B------:R-:W-:Y:S02]  /*4360*/  FSEL R38, R38, RZ, !P1 ;  /* 0x000000ff26267208 */ /* 0x000fe40004800000 */
[----:B------:R-:W-:-:S03]  /*4370*/  SEL R37, RZ, 0x1, P1 ;  /* 0x00000001ff257807 */ /* 0x000fc60000800000 */
[----:B------:R-:W-:Y:S01]  /*4380*/  FMUL.FTZ R15, R38, R15 ;  /* 0x0000000f260f7220 */ /* 0x000fe20000410000 */
[----:B------:R-:W-:-:S07]  /*4390*/  PRMT R70, R37, 0x7610, R70 ;  /* 0x0000761025467816 */ /* 0x000fce0000000046 */
.L_x_17916:
[----:B------:R-:W0:Y:S01]  /*43a0*/  LDC.64 R94, c[0x0][0x3a8] ;  /* 0x0000ea00ff5e7b82 */ /* 0x000e220000000a00 */
[----:B------:R-:W-:Y:S02]  /*43b0*/  IMAD.MOV.U32 R66, RZ, RZ, R36 ;  /* 0x000000ffff427224 */ /* 0x000fe400078e0024 */
[----:B0-----:R-:W-:-:S05]  /*43c0*/  IMAD.WIDE.U32 R94, R88, 0x10, R94 ;  /* 0x00000010585e7825 */ /* 0x001fca00078e005e */
[----:B------:R0:W-:Y:S01]  /*43d0*/  STG.E.128 desc[UR12][R94.64], R12 ;  /* 0x0000000c5e007986 */ /* 0x0001e2000c101d0c */
[----:B------:R-:W-:Y:S05]  /*43e0*/  @!P3 BRA `(.L_x_17945) ;  /* 0x00000000002cb947 */ /* 0x000fea0003800000 */
[----:B------:R-:W1:Y:S01]  /*43f0*/  LDC.64 R96, c[0x0][0x3b0] ;  /* 0x0000ec00ff607b82 */ /* 0x000e620000000a00 */
[----:B------:R-:W-:Y:S01]  /*4400*/  IMAD.U32 R38, R69, 0x10000, RZ ;  /* 0x0001000045267824 */ /* 0x000fe200078e00ff */
[----:B0-----:R-:W-:Y:S02]  /*4410*/  LOP3.LUT R95, R70, 0xffff, RZ, 0xc0, !PT ;  /* 0x0000ffff465f7812 */ /* 0x001fe400078ec0ff */
[----:B------:R-:W-:Y:S02]  /*4420*/  LOP3.LUT R37, R67, 0xff, RZ, 0xc0, !PT ;  /* 0x000000ff43257812 */ /* 0x000fe400078ec0ff */
[----:B------:R-:W-:Y:S02]  /*4430*/  LOP3.LUT R38, R38, 0xff0000, RZ, 0xc0, !PT ;  /* 0x00ff000026267812 */ /* 0x000fe400078ec0ff */
[----:B------:R-:W-:Y:S02]  /*4440*/  LOP3.LUT R36, R65, 0xff, RZ, 0xc0, !PT ;  /* 0x000000ff41247812 */ /* 0x000fe400078ec0ff */
[----:B------:R-:W-:-:S05]  /*4450*/  LEA R38, R95, R38, 0x18 ;  /* 0x000000265f267211 */ /* 0x000fca00078ec0ff */
[----:B------:R-:W-:-:S04]  /*4460*/  IMAD R37, R37, 0x100, R38 ;  /* 0x0000010025257824 */ /* 0x000fc800078e0226 */
[----:B------:R-:W-:Y:S02]  /*4470*/  IMAD.IADD R36, R37, 0x1, R36 ;  /* 0x0000000125247824 */ /* 0x000fe400078e0224 */
[----:B-1----:R-:W-:-:S05]  /*4480*/  IMAD.WIDE.U32 R96, R87, 0x4, R96 ;  /* 0x0000000457607825 */ /* 0x002fca00078e0060 */
[----:B------:R1:W-:Y:S02]  /*4490*/  STG.E desc[UR12][R96.64], R36 ;  /* 0x0000002460007986 */ /* 0x0003e4000c10190c */
.L_x_17945:
[----:B------:R-:W-:Y:S01]  /*44a0*/  IADD3 R88, PT, PT, R88, 0x80, RZ ;  /* 0x0000008058587810 */ /* 0x000fe20007ffe0ff */
[----:B------:R-:W-:-:S07]  /*44b0*/  VIADD R87, R87, 0x80 ;  /* 0x0000008057577836 */ /* 0x000fce0000000000 */
.L_x_17895:
[----:B------:R-:W-:Y:S05]  /*44c0*/  BSYNC.RECONVERGENT B0 ;  /* 0x0000000000007941 */ /* 0x000fea0003800200 */
.L_x_17894:
[----:B------:R-:W-:Y:S01]  /*44d0*/  ISETP.GE.U32.AND P1, PT, R49, 0x100, PT ;  /* 0x000001003100780c */ /* 0x000fe20003f26070 */
[----:B------:R-:W-:Y:S03]  /*44e0*/  BSSY.RECONVERGENT B0, `(.L_x_17946) ;  /* 0x00002ce000007945 */ /* 0x000fe60003800200 */
[----:B0-----:R-:W-:-:S09]  /*44f0*/  P2R R95, PR, RZ, 0x2 ;  /* 0x00000002ff5f7803 */ /* 0x001fd20000000000 */
[----:B------:R-:W-:Y:S05]  /*4500*/  @!P1 BRA `(.L_x_17947) ;  /* 0x0000002c002c9947 */ /* 0x000fea0003800000 */
[----:B------:R-:W-:Y:S01]  /*4510*/  ISETP.NE.U32.AND P1, PT, RZ, UR18, PT ;  /* 0x00000012ff007c0c */ /* 0x000fe2000bf25070 */
[----:B------:R-:W0:Y:S03]  /*4520*/  @P3 LDC.64 R18, c[0x0][0x390] ;  /* 0x0000e400ff123b82 */ /* 0x000e260000000a00 */
[----:B------:R-:W-:-:S13]  /*4530*/  ISETP.NE.AND.EX P1, PT, RZ, UR19, PT, P1 ;  /* 0x00000013ff007c0c */ /* 0x000fda000bf25310 */
[----:B------:R-:W2:Y:S01]  /*4540*/  @P1 LDC.64 R16, c[0x0][0x3a0] ;  /* 0x0000e800ff101b82 */ /* 0x000ea20000000a00 */
[----:B0-----:R-:W-:-:S05]  /*4550*/  @P3 IMAD.WIDE.U32 R18, R87, 0x10, R18 ;  /* 0x0000001057123825 */ /* 0x001fca00078e0012 */
[----:B-----5:R0:W5:Y:S01]  /*4560*/  @P3 LDG.E.128 R4, desc[UR12][R18.64] ;  /* 0x0000000c12043981 */ /* 0x020162000c1e1d00 */
[----:B--2---:R-:W-:-:S05]  /*4570*/  @P1 IMAD.WIDE.U32 R16, R88, 0x10, R16 ;  /* 0x0000001058101825 */ /* 0x004fca00078e0010 */
[----:B------:R0:W5:Y:S01]  /*4580*/  @P1 LDG.E.128 R8, desc[UR12][R16.64] ;  /* 0x0000000c10081981 */ /* 0x000162000c1e1d00 */
[----:B------:R-:W-:Y:S05]  /*4590*/  @!P1 BRA `(.L_x_17948) ;  /* 0x0000001400649947 */ /* 0x000fea0003800000 */
[----:B------:R-:W-:Y:S01]  /*45a0*/  ISETP.GT.AND P1, PT, R39, RZ, PT ;  /* 0x000000ff2700720c */ /* 0x000fe20003f24270 */
[----:B0-----:R-:W-:Y:S01]  /*45b0*/  IMAD.MOV.U32 R18, RZ, RZ, R57 ;  /* 0x000000ffff127224 */ /* 0x001fe200078e0039 */
        /* <DEDUP_REMOVED lines=19> */
.L_x_17952:
        /* <DEDUP_REMOVED lines=13> */
.L_x_17954:
[----:B------:R-:W-:Y:S05]  /*47c0*/  BSYNC.RECONVERGENT B2 ;  /* 0x0000000000027941 */ /* 0x000fea0003800200 */
.L_x_17953:
        /* <DEDUP_REMOVED lines=42> */
.L_x_17951:
[----:B------:R-:W-:Y:S05]  /*4a70*/  BSYNC.RECONVERGENT B1 ;  /* 0x0000000000017941 */ /* 0x000fea0003800200 */
.L_x_17950:
[----:B------:R-:W-:Y:S01]  /*4a80*/  I2FP.F32.U32 R16, R16 ;  /* 0x0000001000107245 */ /* 0x000fe20000201000 */
[----:B------:R-:W-:Y:S02]  /*4a90*/  HFMA2 R17, -RZ, RZ, 0.1171875, 0 ;  /* 0x2f800000ff117431 */ /* 0x000fe400000001ff */
[----:B------:R-:W-:-:S03]  /*4aa0*/  FMUL.FTZ R19, R4, UR17 ;  /* 0x0000001104137c20 */ /* 0x000fc60008410000 */
        /* <DEDUP_REMOVED lines=8> */
.L_x_17949:
        /* <DEDUP_REMOVED lines=16> */
.L_x_17958:
        /* <DEDUP_REMOVED lines=13> */
.L_x_17960:
[----:B------:R-:W-:Y:S05]  /*4d00*/  BSYNC.RECONVERGENT B2 ;  /* 0x0000000000027941 */ /* 0x000fea0003800200 */
.L_x_17959:
        /* <DEDUP_REMOVED lines=43> */
.L_x_17957:
[----:B------:R-:W-:Y:S05]  /*4fc0*/  BSYNC.RECONVERGENT B1 ;  /* 0x0000000000017941 */ /* 0x000fea0003800200 */
.L_x_17956:
[----:B------:R-:W-:Y:S01]  /*4fd0*/  I2FP.F32.U32 R17, R17 ;  /* 0x0000001100117245 */ /* 0x000fe20000201000 */
[----:B------:R-:W-:Y:S02]  /*4fe0*/  IMAD.MOV.U32 R18, RZ, RZ, 0x2f800000 ;  /* 0x2f800000ff127424 */ /* 0x000fe400078e00ff */
[----:B------:R-:W-:Y:S02]  /*4ff0*/  FMUL.FTZ R37, R5, UR17 ;  /* 0x0000001105257c20 */ /* 0x000fe40008410000 */
        /* <DEDUP_REMOVED lines=8> */
.L_x_17955:
        /* <DEDUP_REMOVED lines=16> */
.L_x_17964:
        /* <DEDUP_REMOVED lines=13> */
.L_x_17966:
[----:B------:R-:W-:Y:S05]  /*5250*/  BSYNC.RECONVERGENT B2 ;  /* 0x0000000000027941 */ /* 0x000fea0003800200 */
.L_x_17965:
        /* <DEDUP_REMOVED lines=42> */
[----:B------:R-:W-:-:S07]  /*5500*/  IMAD.MOV.U32 R36, RZ, RZ, R96 ;  /* 0x000000ffff247224 */ /* 0x000fce00078e0060 */
.L_x_17963:
[----:B------:R-:W-:Y:S05]  /*5510*/  BSYNC.RECONVERGENT B1 ;  /* 0x0000000000017941 */ /* 0x000fea0003800200 */
.L_x_17962:
[----:B------:R-:W-:Y:S01]  /*5520*/  I2FP.F32.U32 R19, R18 ;  /* 0x0000001200137245 */ /* 0x000fe20000201000 */
[----:B------:R-:W-:Y:S02]  /*5530*/  IMAD.MOV.U32 R38, RZ, RZ, 0x2f800000 ;  /* 0x2f800000ff267424 */ /* 0x000fe400078e00ff */
[----:B------:R-:W-:Y:S01]  /*5540*/  FMUL.FTZ R18, R6, UR17 ;  /* 0x0000001106127c20 */ /* 0x000fe20008410000 */
[----:B------:R-:W-:Y:S02]  /*5550*/  HADD2.F32 R57, -RZ, R82.H0_H0 ;  /* 0x20000052ff397230 */ /* 0x000fe40000004100 */
[----:B------:R-:W-:Y:S01]  /*5560*/  FFMA.FTZ R19, R19, R38, 1.1641532182693481445e-10 ;  /* 0x2f00000013137423 */ /* 0x000fe20000010026 */
[----:B------:R-:W-:-:S04]  /*5570*/  FMUL.FTZ R18, R18, UR16 ;  /* 0x0000001012127c20 */ /* 0x000fc80008410000 */
[----:B------:R-:W-:-:S04]  /*5580*/  FSETP.GTU.FTZ.AND P2, PT, R19, UR22, PT ;  /* 0x0000001613007c0b */ /* 0x000fc8000bf5c000 */
[----:B------:R-:W-:Y:S02]  /*5590*/  FSEL R97, R18, RZ, !P2 ;  /* 0x000000ff12617208 */ /* 0x000fe40005000000 */
[----:B------:R-:W-:-:S03]  /*55a0*/  SEL R19, RZ, 0x1, P2 ;  /* 0x00000001ff137807 */ /* 0x000fc60001000000 */
[----:B------:R-:W-:Y:S01]  /*55b0*/  FFMA.FTZ R18, R97, R57, R10 ;  /* 0x0000003961127223 */ /* 0x000fe2000001000a */
[----:B------:R-:W-:-:S07]  /*55c0*/  PRMT R69, R19, 0x7610, R69 ;  /* 0x0000761013457816 */ /* 0x000fce0000000045 */
.L_x_17961:
        /* <DEDUP_REMOVED lines=16> */
.L_x_17970:
        /* <DEDUP_REMOVED lines=13> */
.L_x_17972:
[----:B------:R-:W-:Y:S05]  /*57a0*/  BSYNC.RECONVERGENT B2 ;  /* 0x0000000000027941 */ /* 0x000fea0003800200 */
.L_x_17971:
        /* <DEDUP_REMOVED lines=43> */
.L_x_17969:
[----:B------:R-:W-:Y:S05]  /*5a60*/  BSYNC.RECONVERGENT B1 ;  /* 0x0000000000017941 */ /* 0x000fea0003800200 */
.L_x_17968:
[----:B------:R-:W-:Y:S01]  /*5a70*/  I2FP.F32.U32 R38, R19 ;  /* 0x0000001300267245 */ /* 0x000fe20000201000 */
[----:B------:R-:W-:Y:S02]  /*5a80*/  HFMA2 R19, -RZ, RZ, 0.1171875, 0 ;  /* 0x2f800000ff137431 */ /* 0x000fe400000001ff */
[----:B------:R-:W-:-:S03]  /*5a90*/  FMUL.FTZ R66, R7, UR17 ;  /* 0x0000001107427c20 */ /* 0x000fc60008410000 */
[----:B------:R-:W-:Y:S01]  /*5aa0*/  FFMA.FTZ R19, R38, R19, 1.1641532182693481445e-10 ;  /* 0x2f00000026137423 */ /* 0x000fe20000010013 */
[----:B------:R-:W-:Y:S01]  /*5ab0*/  FMUL.FTZ R66, R66, UR16 ;  /* 0x0000001042427c20 */ /* 0x000fe20008410000 */
[----:B------:R-:W-:-:S03]  /*5ac0*/  HADD2.F32 R38, -RZ, R81.H0_H0 ;  /* 0x20000051ff267230 */ /* 0x000fc60000004100 */
[----:B------:R-:W-:-:S04]  /*5ad0*/  FSETP.GTU.FTZ.AND P1, PT, R19, UR22, PT ;  /* 0x0000001613007c0b */ /* 0x000fc8000bf3c000 */
[----:B------:R-:W-:Y:S02]  /*5ae0*/  FSEL R66, R66, RZ, !P1 ;  /* 0x000000ff42427208 */ /* 0x000fe40004800000 */
[----:B------:R-:W-:-:S03]  /*5af0*/  SEL R37, RZ, 0x1, P1 ;  /* 0x00000001ff257807 */ /* 0x000fc60000800000 */
[----:B------:R-:W-:Y:S01]  /*5b00*/  FFMA.FTZ R19, R66, R38, R11 ;  /* 0x0000002642137223 */ /* 0x000fe2000001000b */
[----:B------:R-:W-:Y:S01]  /*5b10*/  PRMT R70, R37, 0x7610, R70 ;  /* 0x0000761025467816 */ /* 0x000fe20000000046 */
[----:B------:R-:W-:Y:S06]  /*5b20*/  BRA `(.L_x_17967) ;  /* 0x00000014005c7947 */ /* 0x000fec0003800000 */
.L_x_17948:
[----:B0-----:R-:W-:Y:S01]  /*5b30*/  IMAD.MOV.U32 R18, RZ, RZ, R57 ;  /* 0x000000ffff127224 */ /* 0x001fe200078e0039 */
[----:B------:R-:W-:Y:S01]  /*5b40*/  MOV R16, RZ ;  /* 0x000000ff00107202 */ /* 0x000fe20000000f00 */
[----:B-1----:R-:W-:Y:S01]  /*5b50*/  IMAD.MOV.U32 R36, RZ, RZ, R66 ;  /* 0x000000ffff247224 */ /* 0x002fe200078e0042 */
        /* <DEDUP_REMOVED lines=17> */
.L_x_17976:
        /* <DEDUP_REMOVED lines=13> */
.L_x_17978:
[----:B------:R-:W-:Y:S05]  /*5d40*/  BSYNC.RECONVERGENT B2 ;  /* 0x0000000000027941 */ /* 0x000fea0003800200 */
.L_x_17977:
        /* <DEDUP_REMOVED lines=42> */
.L_x_17975:
[----:B------:R-:W-:Y:S05]  /*5ff0*/  BSYNC.RECONVERGENT B1 ;  /* 0x0000000000017941 */ /* 0x000fea0003800200 */
.L_x_17974:
        /* <DEDUP_REMOVED lines=11> */
.L_x_17973:
        /* <DEDUP_REMOVED lines=16> */
.L_x_17982:
        /* <DEDUP_REMOVED lines=13> */
.L_x_17984:
[----:B------:R-:W-:Y:S05]  /*6280*/  BSYNC.RECONVERGENT B2 ;  /* 0x0000000000027941 */ /* 0x000fea0003800200 */
.L_x_17983:
        /* <DEDUP_REMOVED lines=43> */
.L_x_17981:
[----:B------:R-:W-:Y:S05]  /*6540*/  BSYNC.RECONVERGENT B1 ;  /* 0x0000000000017941 */ /* 0x000fea0003800200 */
.L_x_17980:
        /* <DEDUP_REMOVED lines=11> */
.L_x_17979:
        /* <DEDUP_REMOVED lines=16> */
.L_x_17988:
        /* <DEDUP_REMOVED lines=13> */
.L_x_17990:
[----:B------:R-:W-:Y:S05]  /*67d0*/  BSYNC.RECONVERGENT B2 ;  /* 0x0000000000027941 */ /* 0x000fea0003800200 */
.L_x_17989:
        /* <DEDUP_REMOVED lines=43> */
.L_x_17987:
[----:B------:R-:W-:Y:S05]  /*6a90*/  BSYNC.RECONVERGENT B1 ;  /* 0x0000000000017941 */ /* 0x000fea0003800200 */
.L_x_17986:
        /* <DEDUP_REMOVED lines=11> */
.L_x_17985:
        /* <DEDUP_REMOVED lines=16> */
.L_x_17993:
        /* <DEDUP_REMOVED lines=13> */
.L_x_17995:
[----:B------:R-:W-:Y:S05]  /*6d20*/  BSYNC.RECONVERGENT B2 ;  /* 0x0000000000027941 */ /* 0x000fea0003800200 */
.L_x_17994:
        /* <DEDUP_REMOVED lines=43> */
.L_x_17992:
[----:B------:R-:W-:Y:S05]  /*6fe0*/  BSYNC.RECONVERGENT B1 ;  /* 0x0000000000017941 */ /* 0x000fea0003800200 */
.L_x_17991:
        /* <DEDUP_REMOVED lines=9> */
[----:B------:R-:W-:Y:S01]  /*7080*/  FMUL.FTZ R19, R19, R38 ;  /* 0x0000002613137220 */ /* 0x000fe20000410000 */
[----:B------:R-:W-:-:S07]  /*7090*/  PRMT R70, R37, 0x7610, R70 ;  /* 0x0000761025467816 */ /* 0x000fce0000000046 */
.L_x_17967:
[----:B------:R-:W0:Y:S01]  /*70a0*/  LDC.64 R96, c[0x0][0x3a8] ;  /* 0x0000ea00ff607b82 */ /* 0x000e220000000a00 */
[----:B------:R-:W-:Y:S01]  /*70b0*/  MOV R66, R36 ;  /* 0x0000002400427202 */ /* 0x000fe20000000f00 */
        /* <DEDUP_REMOVED lines=8> */
[----:B------:R-:W-:-:S03]  /*7140*/  LOP3.LUT R36, R65, 0xff, RZ, 0xc0, !PT ;  /* 0x000000ff41247812 */ /* 0x000fc600078ec0ff */
[----:B------:R-:W-:-:S05]  /*7150*/  IMAD R38, R97, 0x1000000, R38 ;  /* 0x0100000061267824 */ /* 0x000fca00078e0226 */
[----:B------:R-:W-:-:S05]  /*7160*/  LEA R37, R37, R38, 0x8 ;  /* 0x0000002625257211 */ /* 0x000fca00078e40ff */
[----:B------:R-:W-:Y:S02]  /*7170*/  IMAD.IADD R36, R37, 0x1, R36 ;  /* 0x0000000125247824 */ /* 0x000fe400078e0224 */
[----:B-1----:R-:W-:-:S05]  /*7180*/  IMAD.WIDE.U32 R98, R87, 0x4, R98 ;  /* 0x0000000457627825 */ /* 0x002fca00078e0062 */
[----:B------:R1:W-:Y:S02]  /*7190*/  STG.E desc[UR12][R98.64], R36 ;  /* 0x0000002462007986 */ /* 0x0003e4000c10190c */
.L_x_17996:
[----:B------:R-:W-:Y:S01]  /*71a0*/  VIADD R88, R88, 0x80 ;  /* 0x0000008058587836 */ /* 0x000fe20000000000 */
[----:B------:R-:W-:-:S07]  /*71b0*/  IADD3 R87, PT, PT, R87, 0x80, RZ ;  /* 0x0000008057577810 */ /* 0x000fce0007ffe0ff */
.L_x_17947:
[----:B------:R-:W-:Y:S05]  /*71c0*/  BSYNC.RECONVERGENT B0 ;  /* 0x0000000000007941 */ /* 0x000fea0003800200 */
.L_x_17946:
[----:B------:R-:W-:Y:S01]  /*71d0*/  ISETP.GE.U32.AND P1, PT, R49, 0x180, PT ;  /* 0x000001803100780c */ /* 0x000fe20003f26070 */
[----:B------:R-:W-:Y:S03]  /*71e0*/  BSSY.RECONVERGENT B0, `(.L_x_17997) ;  /* 0x00002ce000007945 */ /* 0x000fe60003800200 */
[----:B------:R-:W-:-:S09]  /*71f0*/  P2R R94, PR, RZ, 0x2 ;  /* 0x00000002ff5e7803 */ /* 0x000fd20000000000 */
[----:B------:R-:W-:Y:S05]  /*7200*/  @!P1 BRA `(.L_x_17998) ;  /* 0x0000002c002c9947 */ /* 0x000fea0003800000 */
[----:B------:R-:W-:Y:S01]  /*7210*/  ISETP.NE.U32.AND P1, PT, RZ, UR18, PT ;  /* 0x00000012ff007c0c */ /* 0x000fe2000bf25070 */
[----:B------:R-:W2:Y:S03]  /*7220*/  @P3 LDC.64 R22, c[0x0][0x390] ;  /* 0x0000e400ff163b82 */ /* 0x000ea60000000a00 */
[----:B------:R-:W-:-:S13]  /*7230*/  ISETP.NE.AND.EX P1, PT, RZ, UR19, PT, P1 ;  /* 0x00000013ff007c0c */ /* 0x000fda000bf25310 */
[----:B------:R-:W3:Y:S01]  /*7240*/  @P1 LDC.64 R20, c[0x0][0x3a0] ;  /* 0x0000e800ff141b82 */ /* 0x000ee20000000a00 */
[----:B--2---:R-:W-:-:S05]  /*7250*/  @P3 IMAD.WIDE.U32 R22, R87, 0x10, R22 ;  /* 0x0000001057163825 */ /* 0x004fca00078e0016 */
[----:B-----5:R2:W5:Y:S01]  /*7260*/  @P3 LDG.E.128 R4, desc[UR12][R22.64] ;  /* 0x0000000c16043981 */ /* 0x020562000c1e1d00 */
[----:B---3--:R-:W-:-:S05]  /*7270*/  @P1 IMAD.WIDE.U32 R20, R88, 0x10, R20 ;  /* 0x0000001058141825 */ /* 0x008fca00078e0014 */
[----:B------:R2:W5:Y:S01]  /*7280*/  @P1 LDG.E.128 R8, desc[UR12][R20.64] ;  /* 0x0000000c14081981 */ /* 0x000562000c1e1d00 */
[----:B------:R-:W-:Y:S05]  /*7290*/  @!P1 BRA `(.L_x_17999) ;  /* 0x0000001400649947 */ /* 0x000fea0003800000 */
[----:B------:R-:W-:Y:S01]  /*72a0*/  ISETP.GT.AND P1, PT, R39, RZ, PT ;  /* 0x000000ff2700720c */ /* 0x000fe20003f24270 */
        /* <DEDUP_REMOVED lines=20> */
.L_x_18003:
        /* <DEDUP_REMOVED lines=13> */
.L_x_18005:
[----:B------:R-:W-:Y:S05]  /*74c0*/  BSYNC.RECONVERGENT B2 ;  /* 0x0000000000027941 */ /* 0x000fea0003800200 */
.L_x_18004:
        /* <DEDUP_REMOVED lines=42> */
.L_x_18002:
[----:B------:R-:W-:Y:S05]  /*7770*/  BSYNC.RECONVERGENT B1 ;  /* 0x0000000000017941 */ /* 0x000fea0003800200 */
.L_x_18001:
        /* <DEDUP_REMOVED lines=11> */
.L_x_18000:
        /* <DEDUP_REMOVED lines=16> */
.L_x_18009:
        /* <DEDUP_REMOVED lines=13> */
.L_x_18011:
[----:B------:R-:W-:Y:S05]  /*7a00*/  BSYNC.RECONVERGENT B2 ;  /* 0x0000000000027941 */ /* 0x000fea0003800200 */
.L_x_18010:
        /* <DEDUP_REMOVED lines=43> */
.L_x_18008:
[----:B------:R-:W-:Y:S05]  /*7cc0*/  BSYNC.RECONVERGENT B1 ;  /* 0x0000000000017941 */ /* 0x000fea0003800200 */
.L_x_18007:
[----:B------:R-:W-:Y:S01]  /*7cd0*/  I2FP.F32.U32 R22, R21 ;  /* 0x0000001500167245 */ /* 0x000fe20000201000 */
[----:B------:R-:W-:Y:S02]  /*7ce0*/  IMAD.MOV.U32 R37, RZ, RZ, 0x2f800000 ;  /* 0x2f800000ff257424 */ /* 0x000fe400078e00ff */
[----:B------:R-:W-:Y:S01]  /*7cf0*/  FMUL.FTZ R21, R5, UR17 ;  /* 0x0000001105157c20 */ /* 0x000fe20008410000 */
[----:B------:R-:W-:Y:S02]  /*7d00*/  HADD2.F32 R38, -RZ, R79.H1_H1 ;  /* 0x3000004fff267230 */ /* 0x000fe40000004100 */
[----:B------:R-:W-:Y:S01]  /*7d10*/  FFMA.FTZ R22, R22, R37, 1.1641532182693481445e-10 ;  /* 0x2f00000016167423 */ /* 0x000fe20000010025 */
[----:B------:R-:W-:-:S04]  /*7d20*/  FMUL.FTZ R21, R21, UR16 ;  /* 0x0000001015157c20 */ /* 0x000fc80008410000 */
[----:B------:R-:W-:-:S04]  /*7d30*/  FSETP.GTU.FTZ.AND P2, PT, R22, UR22, PT ;  /* 0x0000001616007c0b */ /* 0x000fc8000bf5c000 */
[----:B------:R-:W-:Y:S02]  /*7d40*/  FSEL R66, R21, RZ, !P2 ;  /* 0x000000ff15427208 */ /* 0x000fe40005000000 */
[----:B------:R-:W-:-:S03]  /*7d50*/  SEL R22, RZ, 0x1, P2 ;  /* 0x00000001ff167807 */ /* 0x000fc60001000000 */
[----:B------:R-:W-:Y:S01]  /*7d60*/  FFMA.FTZ R21, R66, R38, R9 ;  /* 0x0000002642157223 */ /* 0x000fe20000010009 */
[----:B------:R-:W-:-:S07]  /*7d70*/  PRMT R67, R22, 0x7610, R67 ;  /* 0x0000761016437816 */ /* 0x000fce0000000043 */
.L_x_18006:
        /* <DEDUP_REMOVED lines=16> */
.L_x_18015:
        /* <DEDUP_REMOVED lines=13> */
.L_x_18017:
[----:B------:R-:W-:Y:S05]  /*7f50*/  BSYNC.RECONVERGENT B2 ;  /* 0x0000000000027941 */ /* 0x000fea0003800200 */
.L_x_18016:
        /* <DEDUP_REMOVED lines=43> */
.L_x_18014:
[----:B------:R-:W-:Y:S05]  /*8210*/  BSYNC.RECONVERGENT B1 ;  /* 0x0000000000017941 */ /* 0x000fea0003800200 */
.L_x_18013:
[----:B------:R-:W-:Y:S01]  /*8220*/  I2FP.F32.U32 R23, R22 ;  /* 0x0000001600177245 */ /* 0x000fe20000201000 */
[----:B------:R-:W-:Y:S02]  /*8230*/  HFMA2 R22, -RZ, RZ, 0.1171875, 0 ;  /* 0x2f800000ff167431 */ /* 0x000fe400000001ff */
[----:B0-----:R-:W-:Y:S01]  /*8240*/  FMUL.FTZ R97, R6, UR17 ;  /* 0x0000001106617c20 */ /* 0x001fe20008410000 */
        /* <DEDUP_REMOVED lines=8> */
.L_x_18012:
        /* <DEDUP_REMOVED lines=16> */
.L_x_18021:
        /* <DEDUP_REMOVED lines=13> */
.L_x_18023:
[----:B------:R-:W-:Y:S05]  /*84a0*/  BSYNC.RECONVERGENT B2 ;  /* 0x0000000000027941 */ /* 0x000fea0003800200 */
.L_x_18022:
        /* <DEDUP_REMOVED lines=43> */
.L_x_18020:
[----:B------:R-:W-:Y:S05]  /*8760*/  BSYNC.RECONVERGENT B1 ;  /* 0x0000000000017941 */ /* 0x000fea0003800200 */
.L_x_18019:
[----:B------:R-:W-:Y:S01]  /*8770*/  I2FP.F32.U32 R38, R23 ;  /* 0x0000001700267245 */ /* 0x000fe20000201000 */
[----:B------:R-:W-:Y:S02]  /*8780*/  IMAD.MOV.U32 R23, RZ, RZ, 0x2f800000 ;  /* 0x2f800000ff177424 */ /* 0x000fe400078e00ff */
[----:B------:R-:W-:Y:S02]  /*8790*/  FMUL.FTZ R66, R7, UR17 ;  /* 0x0000001107427c20 */ /* 0x000fe40008410000 */
        /* <DEDUP_REMOVED lines=9> */
.L_x_17999:
[----:B--2---:R-:W-:Y:S01]  /*8830*/  MOV R22, R57 ;  /* 0x0000003900167202 */ /* 0x004fe20000000f00 */
[----:B-1----:R-:W-:Y:S02]  /*8840*/  IMAD.MOV.U32 R36, RZ, RZ, R66 ;  /* 0x000000ffff247224 */ /* 0x002fe400078e0042 */
[----:B------:R-:W-:Y:S01]  /*8850*/  IMAD.MOV.U32 R20, RZ, RZ, RZ ;  /* 0x000000ffff147224 */ /* 0x000fe200078e00ff */
        /* <DEDUP_REMOVED lines=17> */
.L_x_18027:
        /* <DEDUP_REMOVED lines=13> */
.L_x_18029:
[----:B------:R-:W-:Y:S05]  /*8a40*/  BSYNC.RECONVERGENT B2 ;  /* 0x0000000000027941 */ /* 0x000fea0003800200 */
.L_x_18028:
        /* <DEDUP_REMOVED lines=42> */
.L_x_18026:
[----:B------:R-:W-:Y:S05]  /*8cf0*/  BSYNC.RECONVERGENT B1 ;  /* 0x0000000000017941 */ /* 0x000fea0003800200 */
.L_x_18025:
        /* <DEDUP_REMOVED lines=11> */
.L_x_18024:
[----:B------:R-:W-:Y:S01]  /*8db0*/  IMAD.MOV.U32 R23, RZ, RZ, R22 ;  /* 0x000000ffff177224 */ /* 0x000fe200078e0016 */
[----:B------:R-:W-:Y:S01]  /*8dc0*/  MOV R21, RZ ;  /* 0x000000ff00157202 */ /* 0x000fe20000000f00 */
        /* <DEDUP_REMOVED lines=14> */
.L_x_18033:
        /* <DEDUP_REMOVED lines=13> */
.L_x_18035:
[----:B------:R-:W-:Y:S05]  /*8f80*/  BSYNC.RECONVERGENT B2 ;  /* 0x0000000000027941 */ /* 0x000fea0003800200 */
.L_x_18034:
        /* <DEDUP_REMOVED lines=43> */
.L_x_18032:
[----:B------:R-:W-:Y:S05]  /*9240*/  BSYNC.RECONVERGENT B1 ;  /* 0x0000000000017941 */ /* 0x000fea0003800200 */
.L_x_18031:
[----:B------:R-:W-:Y:S01]  /*9250*/  I2FP.F32.U32 R22, R21 ;  /* 0x0000001500167245 */ /* 0x000fe20000201000 */
[----:B------:R-:W-:Y:S02]  /*9260*/  HFMA2 R37, -RZ, RZ, 0.1171875, 0 ;  /* 0x2f800000ff257431 */ /* 0x000fe400000001ff */
[----:B-----5:R-:W-:-:S03]  /*9270*/  FMUL.FTZ R21, R5, UR17 ;  /* 0x0000001105157c20 */ /* 0x020fc60008410000 */
[----:B------:R-:W-:Y:S01]  /*9280*/  FFMA.FTZ R22, R22, R37, 1.1641532182693481445e-10 ;  /* 0x2f00000016167423 */ /* 0x000fe20000010025 */
[----:B------:R-:W-:Y:S01]  /*9290*/  FMUL.FTZ R38, R21, UR16 ;  /* 0x0000001015267c20 */ /* 0x000fe20008410000 */
[----:B------:R-:W-:-:S03]  /*92a0*/  HADD2.F32 R21, -RZ, R79.H1_H1 ;  /* 0x3000004fff157230 */ /* 0x000fc60000004100 */
[----:B------:R-:W-:-:S04]  /*92b0*/  FSETP.GTU.FTZ.AND P1, PT, R22, UR22, PT ;  /* 0x0000001616007c0b */ /* 0x000fc8000bf3c000 */
[----:B------:R-:W-:Y:S02]  /*92c0*/  FSEL R38, R38, RZ, !P1 ;  /* 0x000000ff26267208 */ /* 0x000fe40004800000 */
[----:B------:R-:W-:-:S03]  /*92d0*/  SEL R22, RZ, 0x1, P1 ;  /* 0x00000001ff167807 */ /* 0x000fc60000800000 */
[----:B------:R-:W-:Y:S01]  /*92e0*/  FMUL.FTZ R21, R21, R38 ;  /* 0x0000002615157220 */ /* 0x000fe20000410000 */
[----:B------:R-:W-:-:S07]  /*92f0*/  PRMT R67, R22, 0x7610, R67 ;  /* 0x0000761016437816 */ /* 0x000fce0000000043 */
.L_x_18030:
        /* <DEDUP_REMOVED lines=16> */
.L_x_18039:
        /* <DEDUP_REMOVED lines=13> */
.L_x_18041:
[----:B------:R-:W-:Y:S05]  /*94d0*/  BSYNC.RECONVERGENT B2 ;  /* 0x0000000000027941 */ /* 0x000fea0003800200 */
.L_x_18040:
        /* <DEDUP_REMOVED lines=43> */
.L_x_18038:
[----:B------:R-:W-:Y:S05]  /*9790*/  BSYNC.RECONVERGENT B1 ;  /* 0x0000000000017941 */ /* 0x000fea0003800200 */
.L_x_18037:
[----:B------:R-:W-:Y:S01]  /*97a0*/  I2FP.F32.U32 R23, R22 ;  /* 0x0000001600177245 */ /* 0x000fe20000201000 */
[----:B------:R-:W-:Y:S02]  /*97b0*/  HFMA2 R22, -RZ, RZ, 0.1171875, 0 ;  /* 0x2f800000ff167431 */ /* 0x000fe400000001ff */
[----:B-----5:R-:W-:-:S03]  /*97c0*/  FMUL.FTZ R57, R6, UR17 ;  /* 0x0000001106397c20 */ /* 0x020fc60008410000 */
[----:B------:R-:W-:Y:S01]  /*97d0*/  FFMA.FTZ R22, R23, R22, 1.1641532182693481445e-10 ;  /* 0x2f00000017167423 */ /* 0x000fe20000010016 */
[----:B------:R-:W-:-:S04]  /*97e0*/  FMUL.FTZ R57, R57, UR16 ;  /* 0x0000001039397c20 */ /* 0x000fc80008410000 */
[----:B------:R-:W-:Y:S01]  /*97f0*/  FSETP.GTU.FTZ.AND P1, PT, R22, UR22, PT ;  /* 0x0000001616007c0b */ /* 0x000fe2000bf3c000 */
[----:B------:R-:W-:-:S03]  /*9800*/  HADD2.F32 R22, -RZ, R80.H0_H0 ;  /* 0x20000050ff167230 */ /* 0x000fc60000004100 */
[----:B------:R-:W-:Y:S02]  /*9810*/  FSEL R57, R57, RZ, !P1 ;  /* 0x000000ff39397208 */ /* 0x000fe40004800000 */
[----:B------:R-:W-:-:S03]  /*9820*/  SEL R23, RZ, 0x1, P1 ;  /* 0x00000001ff177807 */ /* 0x000fc60000800000 */
[----:B------:R-:W-:Y:S01]  /*9830*/  FMUL.FTZ R22, R22, R57 ;  /* 0x0000003916167220 */ /* 0x000fe20000410000 */
[----:B------:R-:W-:-:S07]  /*9840*/  PRMT R69, R23, 0x7610, R69 ;  /* 0x0000761017457816 */ /* 0x000fce0000000045 */
.L_x_18036:
        /* <DEDUP_REMOVED lines=16> */
.L_x_18044:
        /* <DEDUP_REMOVED lines=13> */
.L_x_18046:
[----:B------:R-:W-:Y:S05]  /*9a20*/  BSYNC.RECONVERGENT B2 ;  /* 0x0000000000027941 */ /* 0x000fea0003800200 */
.L_x_18045:
        /* <DEDUP_REMOVED lines=43> */
.L_x_18043:
[----:B------:R-:W-:Y:S05]  /*9ce0*/  BSYNC.RECONVERGENT B1 ;  /* 0x0000000000017941 */ /* 0x000fea0003800200 */
.L_x_18042:
        /* <DEDUP_REMOVED lines=11> */
.L_x_18018:
[----:B0-----:R-:W0:Y:S01]  /*9da0*/  LDC.64 R96, c[0x0][0x3a8] ;  /* 0x0000ea00ff607b82 */ /* 0x001e220000000a00 */
[----:B------:R-:W-:Y:S02]  /*9db0*/  IMAD.MOV.U32 R66, RZ, RZ, R36 ;  /* 0x000000ffff427224 */ /* 0x000fe400078e0024 */
[----:B0-----:R-:W-:-:S05]  /*9dc0*/  IMAD.WIDE.U32 R96, R88, 0x10, R96 ;  /* 0x0000001058607825 */ /* 0x001fca00078e0060 */
[----:B------:R0:W-:Y:S01]  /*9dd0*/  STG.E.128 desc[UR12][R96.64], R20 ;  /* 0x0000001460007986 */ /* 0x0001e2000c101d0c */
[----:B------:R-:W-:Y:S05]  /*9de0*/  @!P3 BRA `(.L_x_18047) ;  /* 0x00000000002cb947 */ /* 0x000fea0003800000 */
[----:B------:R-:W1:Y:S01]  /*9df0*/  LDC.64 R98, c[0x0][0x3b0] ;  /* 0x0000ec00ff627b82 */ /* 0x000e620000000a00 */
[----:B------:R-:W-:Y:S02]  /*9e00*/  SHF.L.U32 R38, R69, 0x10, RZ ;  /* 0x0000001045267819 */ /* 0x000fe400000006ff */
[----:B0-----:R-:W-:Y:S02]  /*9e10*/  LOP3.LUT R97, R70, 0xffff, RZ, 0xc0, !PT ;  /* 0x0000ffff46617812 */ /* 0x001fe400078ec0ff */
[----:B------:R-:W-:Y:S02]  /*9e20*/  LOP3.LUT R38, R38, 0xff0000, RZ, 0xc0, !PT ;  /* 0x00ff000026267812 */ /* 0x000fe400078ec0ff */
[----:B------:R-:W-:Y:S02]  /*9e30*/  LOP3.LUT R37, R67, 0xff, RZ, 0xc0, !PT ;  /* 0x000000ff43257812 */ /* 0x000fe400078ec0ff */
[----:B------:R-:W-:Y:S01]  /*9e40*/  LOP3.LUT R36, R65, 0xff, RZ, 0xc0, !PT ;  /* 0x000000ff41247812 */ /* 0x000fe200078ec0ff */
[----:B------:R-:W-:-:S05]  /*9e50*/  IMAD R38, R97, 0x1000000, R38 ;  /* 0x0100000061267824 */ /* 0x000fca00078e0226 */
[----:B------:R-:W-:-:S05]  /*9e60*/  LEA R37, R37, R38, 0x8 ;  /* 0x0000002625257211 */ /* 0x000fca00078e40ff */
[----:B------:R-:W-:Y:S02]  /*9e70*/  IMAD.IADD R36, R37, 0x1, R36 ;  /* 0x0000000125247824 */ /* 0x000fe400078e0224 */
[----:B-1----:R-:W-:-:S05]  /*9e80*/  IMAD.WIDE.U32 R98, R87, 0x4, R98 ;  /* 0x0000000457627825 */ /* 0x002fca00078e0062 */
[----:B------:R1:W-:Y:S02]  /*9e90*/  STG.E desc[UR12][R98.64], R36 ;  /* 0x0000002462007986 */ /* 0x0003e4000c10190c */
.L_x_18047:
[----:B------:R-:W-:Y:S01]  /*9ea0*/  IADD3 R88, PT, PT, R88, 0x80, RZ ;  /* 0x0000008058587810 */ /* 0x000fe20007ffe0ff */
[----:B------:R-:W-:-:S07]  /*9eb0*/  VIADD R87, R87, 0x80 ;  /* 0x0000008057577836 */ /* 0x000fce0000000000 */
.L_x_17998:
[----:B------:R-:W-:Y:S05]  /*9ec0*/  BSYNC.RECONVERGENT B0 ;  /* 0x0000000000007941 */ /* 0x000fea0003800200 */
.L_x_17997:
        /* <DEDUP_REMOVED lines=34> */
.L_x_18054:
        /* <DEDUP_REMOVED lines=13> */
.L_x_18056:
[----:B------:R-:W-:Y:S05]  /*a1c0*/  BSYNC.RECONVERGENT B2 ;  /* 0x0000000000027941 */ /* 0x000fea0003800200 */
.L_x_18055:
        /* <DEDUP_REMOVED lines=42> */
.L_x_18053:
[----:B------:R-:W-:Y:S05]  /*a470*/  BSYNC.RECONVERGENT B1 ;  /* 0x0000000000017941 */ /* 0x000fea0003800200 */
.L_x_18052:
[----:B------:R-:W-:Y:S01]  /*a480*/  I2FP.F32.U32 R25, R24 ;  /* 0x0000001800197245 */ /* 0x000fe20000201000 */
[----:B------:R-:W-:Y:S02]  /*a490*/  HFMA2 R38, -RZ, RZ, 0.1171875, 0 ;  /* 0x2f800000ff267431 */ /* 0x000fe400000001ff */
        /* <DEDUP_REMOVED lines=9> */
.L_x_18051:
        /* <DEDUP_REMOVED lines=16> */
.L_x_18060:
        /* <DEDUP_REMOVED lines=13> */
.L_x_18062:
[----:B------:R-:W-:Y:S05]  /*a700*/  BSYNC.RECONVERGENT B2 ;  /* 0x0000000000027941 */ /* 0x000fea0003800200 */
.L_x_18061:
        /* <DEDUP_REMOVED lines=43> */
.L_x_18059:
[----:B------:R-:W-:Y:S05]  /*a9c0*/  BSYNC.RECONVERGENT B1 ;  /* 0x0000000000017941 */ /* 0x000fea0003800200 */
.L_x_18058:
        /* <DEDUP_REMOVED lines=11> */
.L_x_18057:
        /* <DEDUP_REMOVED lines=16> */
.L_x_18066:
        /* <DEDUP_REMOVED lines=13> */
.L_x_18068:
[----:B------:R-:W-:Y:S05]  /*ac50*/  BSYNC.RECONVERGENT B2 ;  /* 0x0000000000027941 */ /* 0x000fea0003800200 */
.L_x_18067:
        /* <DEDUP_REMOVED lines=43> */
.L_x_18065:
[----:B------:R-:W-:Y:S05]  /*af10*/  BSYNC.RECONVERGENT B1 ;  /* 0x0000000000017941 */ /* 0x000fea0003800200 */
.L_x_18064:
        /* <DEDUP_REMOVED lines=11> */
.L_x_18063:
        /* <DEDUP_REMOVED lines=16> */
.L_x_18072:
        /* <DEDUP_REMOVED lines=13> */
.L_x_18074:
[----:B------:R-:W-:Y:S05]  /*b1a0*/  BSYNC.RECONVERGENT B2 ;  /* 0x0000000000027941 */ /* 0x000fea0003800200 */
.L_x_18073:
        /* <DEDUP_REMOVED lines=43> */
.L_x_18071:
[----:B------:R-:W-:Y:S05]  /*b460*/  BSYNC.RECONVERGENT B1 ;  /* 0x0000000000017941 */ /* 0x000fea0003800200 */
.L_x_18070:
        /* <DEDUP_REMOVED lines=12> */
.L_x_18050:
[----:B--2---:R-:W-:Y:S01]  /*b530*/  IMAD.MOV.U32 R26, RZ, RZ, R57 ;  /* 0x000000ffff1a7224 */ /* 0x004fe200078e0039 */
[----:B-1----:R-:W-:Y:S01]  /*b540*/  MOV R36, R66 ;  /* 0x0000004200247202 */ /* 0x002fe20000000f00 */
[----:B------:R-:W-:Y:S01]  /*b550*/  IMAD.MOV.U32 R24, RZ, RZ, RZ ;  /* 0x000000ffff187224 */ /* 0x000fe200078e00ff */
        /* <DEDUP_REMOVED lines=17> */
.L_x_18078:
        /* <DEDUP_REMOVED lines=13> */
.L_x_18080:
[----:B------:R-:W-:Y:S05]  /*b740*/  BSYNC.RECONVERGENT B2 ;  /* 0x0000000000027941 */ /* 0x000fea0003800200 */
.L_x_18079:
        /* <DEDUP_REMOVED lines=42> */
.L_x_18077:
[----:B------:R-:W-:Y:S05]  /*b9f0*/  BSYNC.RECONVERGENT B1 ;  /* 0x0000000000017941 */ /* 0x000fea0003800200 */
.L_x_18076:
[----:B------:R-:W-:Y:S01]  /*ba00*/  I2FP.F32.U32 R25, R24 ;  /* 0x0000001800197245 */ /* 0x000fe20000201000 */
[----:B------:R-:W-:Y:S02]  /*ba10*/  IMAD.MOV.U32 R38, RZ, RZ, 0x2f800000 ;  /* 0x2f800000ff267424 */ /* 0x000fe400078e00ff */
[----:B-----5:R-:W-:Y:S02]  /*ba20*/  FMUL.FTZ R24, R4, UR17 ;  /* 0x0000001104187c20 */ /* 0x020fe40008410000 */
[----:B------:R-:W-:Y:S02]  /*ba30*/  FFMA.FTZ R25, R25, R38, 1.1641532182693481445e-10 ;  /* 0x2f00000019197423 */ /* 0x000fe40000010026 */
[----:B------:R-:W-:Y:S01]  /*ba40*/  FMUL.FTZ R27, R24, UR16 ;  /* 0x00000010181b7c20 */ /* 0x000fe20008410000 */
[----:B------:R-:W-:Y:S02]  /*ba50*/  HADD2.F32 R24, -RZ, R78.H1_H1 ;  /* 0x3000004eff187230 */ /* 0x000fe40000004100 */
[----:B------:R-:W-:-:S04]  /*ba60*/  FSETP.GTU.FTZ.AND P1, PT, R25, UR22, PT ;  /* 0x0000001619007c0b */ /* 0x000fc8000bf3c000 */
[----:B------:R-:W-:Y:S02]  /*ba70*/  FSEL R27, R27, RZ, !P1 ;  /* 0x000000ff1b1b7208 */ /* 0x000fe40004800000 */
[----:B------:R-:W-:-:S03]  /*ba80*/  SEL R25, RZ, 0x1, P1 ;  /* 0x00000001ff197807 */ /* 0x000fc60000800000 */
[----:B------:R-:W-:Y:S01]  /*ba90*/  FMUL.FTZ R24, R24, R27 ;  /* 0x0000001b18187220 */ /* 0x000fe20000410000 */
[----:B------:R-:W-:-:S07]  /*baa0*/  PRMT R65, R25, 0x7610, R65 ;  /* 0x0000761019417816 */ /* 0x000fce0000000041 */
.L_x_18075:
[----:B------:R-:W-:Y:S01]  /*bab0*/  MOV R27, R26 ;  /* 0x0000001a001b7202 */ /* 0x000fe20000000f00 */
[----:B------:R-:W-:Y:S01]  /*bac0*/  IMAD.MOV.U32 R25, RZ, RZ, RZ ;  /* 0x000000ffff197224 */ /* 0x000fe200078e00ff */
        /* <DEDUP_REMOVED lines=14> */
.L_x_18084:
        /* <DEDUP_REMOVED lines=13> */
.L_x_18086:
[----:B------:R-:W-:Y:S05]  /*bc80*/  BSYNC.RECONVERGENT B2 ;  /* 0x0000000000027941 */ /* 0x000fea0003800200 */
.L_x_18085:
        /* <DEDUP_REMOVED lines=43> */
.L_x_18083:
[----:B------:R-:W-:Y:S05]  /*bf40*/  BSYNC.RECONVERGENT B1 ;  /* 0x0000000000017941 */ /* 0x000fea0003800200 */
.L_x_18082:
        /* <DEDUP_REMOVED lines=9> */
[----:B------:R-:W-:Y:S01]  /*bfe0*/  FMUL.FTZ R25, R25, R38 ;  /* 0x0000002619197220 */ /* 0x000fe20000410000 */
[----:B------:R-:W-:-:S07]  /*bff0*/  PRMT R67, R26, 0x7610, R67 ;  /* 0x000076101a437816 */ /* 0x000fce0000000043 */
.L_x_18081:
        /* <DEDUP_REMOVED lines=16> */
.L_x_18090:
        /* <DEDUP_REMOVED lines=13> */
.L_x_18092:
[----:B------:R-:W-:Y:S05]  /*c1d0*/  BSYNC.RECONVERGENT B2 ;  /* 0x0000000000027941 */ /* 0x000fea0003800200 */
.L_x_18091:
        /* <DEDUP_REMOVED lines=43> */
.L_x_18089:
[----:B------:R-:W-:Y:S05]  /*c490*/  BSYNC.RECONVERGENT B1 ;  /* 0x0000000000017941 */ /* 0x000fea0003800200 */
.L_x_18088:
        /* <DEDUP_REMOVED lines=11> */
.L_x_18087:
        /* <DEDUP_REMOVED lines=16> */
.L_x_18095:
        /* <DEDUP_REMOVED lines=13> */
.L_x_18097:
[----:B------:R-:W-:Y:S05]  /*c720*/  BSYNC.RECONVERGENT B2 ;  /* 0x0000000000027941 */ /* 0x000fea0003800200 */
.L_x_18096:
        /* <DEDUP_REMOVED lines=43> */
.L_x_18094:
[----:B------:R-:W-:Y:S05]  /*c9e0*/  BSYNC.RECONVERGENT B1 ;  /* 0x0000000000017941 */ /* 0x000fea0003800200 */
.L_x_18093:
        /* <DEDUP_REMOVED lines=11> */
.L_x_18069:
[----:B0-----:R-:W0:Y:S01]  /*caa0*/  LDC.64 R96, c[0x0][0x3a8] ;  /* 0x0000ea00ff607b82 */ /* 0x001e220000000a00 */
        /* <DEDUP_REMOVED lines=11> */
[----:B------:R-:W-:-:S05]  /*cb60*/  IMAD R37, R37, 0x100, R38 ;  /* 0x0000010025257824 */ /* 0x000fca00078e0226 */
[----:B------:R-:W-:Y:S01]  /*cb70*/  IADD3 R36, PT, PT, R37, R36, RZ ;  /* 0x0000002425247210 */ /* 0x000fe20007ffe0ff */
[----:B-1----:R-:W-:-:S05]  /*cb80*/  IMAD.WIDE.U32 R98, R87, 0x4, R98 ;  /* 0x0000000457627825 */ /* 0x002fca00078e0062 */
[----:B------:R1:W-:Y:S02]  /*cb90*/  STG.E desc[UR12][R98.64], R36 ;  /* 0x0000002462007986 */ /* 0x0003e4000c10190c */
.L_x_18098:
[----:B------:R-:W-:Y:S01]  /*cba0*/  VIADD R88, R88, 0x80 ;  /* 0x0000008058587836 */ /* 0x000fe20000000000 */
[----:B------:R-:W-:-:S07]  /*cbb0*/  IADD3 R87, PT, PT, R87, 0x80, RZ ;  /* 0x0000008057577810 */ /* 0x000fce0007ffe0ff */
.L_x_18049:
[----:B------:R-:W-:Y:S05]  /*cbc0*/  BSYNC.RECONVERGENT B0 ;  /* 0x0000000000007941 */ /* 0x000fea0003800200 */
.L_x_18048:
[----:B------:R-:W-:Y:S01]  /*cbd0*/  ISETP.GE.U32.AND P1, PT, R49, 0x280, PT ;  /* 0x000002803100780c */ /* 0x000fe20003f26070 */
[----:B------:R-:W-:-:S12]  /*cbe0*/  BSSY.RECONVERGENT B0, `(.L_x_18099) ;  /* 0x00002cd000007945 */ /* 0x000fd80003800200 */
        /* <DEDUP_REMOVED lines=31> */
.L_x_18105:
        /* <DEDUP_REMOVED lines=13> */
.L_x_18107:
[----:B------:R-:W-:Y:S05]  /*ceb0*/  BSYNC.RECONVERGENT B2 ;  /* 0x0000000000027941 */ /* 0x000fea0003800200 */
.L_x_18106:
        /* <DEDUP_REMOVED lines=42> */
.L_x_18104:
[----:B------:R-:W-:Y:S05]  /*d160*/  BSYNC.RECONVERGENT B1 ;  /* 0x0000000000017941 */ /* 0x000fea0003800200 */
.L_x_18103:
[----:B------:R-:W-:Y:S01]  /*d170*/  I2FP.F32.U32 R29, R28 ;  /* 0x0000001c001d7245 */ /* 0x000fe20000201000 */
[----:B------:R-:W-:Y:S02]  /*d180*/  IMAD.MOV.U32 R38, RZ, RZ, 0x2f800000 ;  /* 0x2f800000ff267424 */ /* 0x000fe400078e00ff */
[----:B------:R-:W-:Y:S02]  /*d190*/  FMUL.FTZ R28, R4, UR17 ;  /* 0x00000011041c7c20 */ /* 0x000fe40008410000 */
[----:B------:R-:W-:Y:S02]  /*d1a0*/  FFMA.FTZ R29, R29, R38, 1.1641532182693481445e-10 ;  /* 0x2f0000001d1d7423 */ /* 0x000fe40000010026 */
[----:B------:R-:W-:-:S03]  /*d1b0*/  FMUL.FTZ R28, R28, UR16 ;  /* 0x000000101c1c7c20 */ /* 0x000fc60008410000 */
[----:B------:R-:W-:-:S04]  /*d1c0*/  FSETP.GTU.FTZ.AND P4, PT, R29, UR22, PT ;  /* 0x000000161d007c0b */ /* 0x000fc8000bf9c000 */
[----:B------:R-:W-:Y:S01]  /*d1d0*/  FSEL R31, R28, RZ, !P4 ;  /* 0x000000ff1c1f7208 */ /* 0x000fe20006000000 */
[----:B------:R-:W-:Y:S01]  /*d1e0*/  HADD2.F32 R28, -RZ, R76.H1_H1 ;  /* 0x3000004cff1c7230 */ /* 0x000fe20000004100 */
[----:B------:R-:W-:-:S04]  /*d1f0*/  SEL R29, RZ, 0x1, P4 ;  /* 0x00000001ff1d7807 */ /* 0x000fc80002000000 */
[----:B------:R-:W-:Y:S01]  /*d200*/  FFMA.FTZ R28, R31, R28, R8 ;  /* 0x0000001c1f1c7223 */ /* 0x000fe20000010008 */
[----:B------:R-:W-:-:S07]  /*d210*/  PRMT R65, R29, 0x7610, R65 ;  /* 0x000076101d417816 */ /* 0x000fce0000000041 */
.L_x_18102:
        /* <DEDUP_REMOVED lines=16> */
.L_x_18111:
        /* <DEDUP_REMOVED lines=13> */
.L_x_18113:
[----:B------:R-:W-:Y:S05]  /*d3f0*/  BSYNC.RECONVERGENT B2 ;  /* 0x0000000000027941 */ /* 0x000fea0003800200 */
.L_x_18112:
        /* <DEDUP_REMOVED lines=43> */
.L_x_18110:
[----:B------:R-:W-:Y:S05]  /*d6b0*/  BSYNC.RECONVERGENT B1 ;  /* 0x0000000000017941 */ /* 0x000fea0003800200 */
.L_x_18109:
[----:B------:R-:W-:Y:S01]  /*d6c0*/  I2FP.F32.U32 R38, R29 ;  /* 0x0000001d00267245 */ /* 0x000fe20000201000 */
[----:B------:R-:W-:Y:S02]  /*d6d0*/  IMAD.MOV.U32 R29, RZ, RZ, 0x2f800000 ;  /* 0x2f800000ff1d7424 */ /* 0x000fe400078e00ff */
[----:B------:R-:W-:Y:S02]  /*d6e0*/  FMUL.FTZ R30, R5, UR17 ;  /* 0x00000011051e7c20 */ /* 0x000fe40008410000 */
[----:B------:R-:W-:Y:S02]  /*d6f0*/  FFMA.FTZ R29, R38, R29, 1.1641532182693481445e-10 ;  /* 0x2f000000261d7423 */ /* 0x000fe4000001001d */
[----:B------:R-:W-:Y:S01]  /*d700*/  FMUL.FTZ R30, R30, UR16 ;  /* 0x000000101e1e7c20 */ /* 0x000fe20008410000 */
[----:B------:R-:W-:Y:S02]  /*d710*/  HADD2.F32 R38, -RZ, R75.H1_H1 ;  /* 0x3000004bff267230 */ /* 0x000fe40000004100 */
[----:B------:R-:W-:-:S04]  /*d720*/  FSETP.GTU.FTZ.AND P4, PT, R29, UR22, PT ;  /* 0x000000161d007c0b */ /* 0x000fc8000bf9c000 */
[----:B------:R-:W-:Y:S02]  /*d730*/  FSEL R66, R30, RZ, !P4 ;  /* 0x000000ff1e427208 */ /* 0x000fe40006000000 */
[----:B------:R-:W-:-:S03]  /*d740*/  SEL R30, RZ, 0x1, P4 ;  /* 0x00000001ff1e7807 */ /* 0x000fc60002000000 */
[----:B------:R-:W-:Y:S01]  /*d750*/  FFMA.FTZ R29, R66, R38, R9 ;  /* 0x00000026421d7223 */ /* 0x000fe20000010009 */
[----:B------:R-:W-:-:S07]  /*d760*/  PRMT R67, R30, 0x7610, R67 ;  /* 0x000076101e437816 */ /* 0x000fce0000000043 */
.L_x_18108:
        /* <DEDUP_REMOVED lines=16> */
.L_x_18117:
        /* <DEDUP_REMOVED lines=13> */
.L_x_18119:
[----:B------:R-:W-:Y:S05]  /*d940*/  BSYNC.RECONVERGENT B2 ;  /* 0x0000000000027941 */ /* 0x000fea0003800200 */
.L_x_18118:
        /* <DEDUP_REMOVED lines=43> */
.L_x_18116:
[----:B------:R-:W-:Y:S05]  /*dc00*/  BSYNC.RECONVERGENT B1 ;  /* 0x0000000000017941 */ /* 0x000fea0003800200 */
.L_x_18115:
[----:B------:R-:W-:Y:S01]  /*dc10*/  I2FP.F32.U32 R38, R30 ;  /* 0x0000001e00267245 */ /* 0x000fe20000201000 */
[----:B------:R-:W-:Y:S02]  /*dc20*/  IMAD.MOV.U32 R31, RZ, RZ, 0x2f800000 ;  /* 0x2f800000ff1f7424 */ /* 0x000fe400078e00ff */
[----:B------:R-:W-:Y:S01]  /*dc30*/  FMUL.FTZ R30, R6, UR17 ;  /* 0x00000011061e7c20 */ /* 0x000fe20008410000 */
[----:B------:R-:W-:Y:S02]  /*dc40*/  HADD2.F32 R57, -RZ, R76.H0_H0 ;  /* 0x2000004cff397230 */ /* 0x000fe40000004100 */
[----:B------:R-:W-:Y:S01]  /*dc50*/  FFMA.FTZ R31, R38, R31, 1.1641532182693481445e-10 ;  /* 0x2f000000261f7423 */ /* 0x000fe2000001001f */
[----:B------:R-:W-:-:S04]  /*dc60*/  FMUL.FTZ R30, R30, UR16 ;  /* 0x000000101e1e7c20 */ /* 0x000fc80008410000 */
[----:B------:R-:W-:-:S04]  /*dc70*/  FSETP.GTU.FTZ.AND P4, PT, R31, UR22, PT ;  /* 0x000000161f007c0b */ /* 0x000fc8000bf9c000 */
[----:B0-----:R-:W-:Y:S02]  /*dc80*/  FSEL R97, R30, RZ, !P4 ;  /* 0x000000ff1e617208 */ /* 0x001fe40006000000 */
[----:B------:R-:W-:-:S03]  /*dc90*/  SEL R31, RZ, 0x1, P4 ;  /* 0x00000001ff1f7807 */ /* 0x000fc60002000000 */
[----:B------:R-:W-:Y:S01]  /*dca0*/  FFMA.FTZ R30, R97, R57, R10 ;  /* 0x00000039611e7223 */ /* 0x000fe2000001000a */
[----:B------:R-:W-:-:S07]  /*dcb0*/  PRMT R69, R31, 0x7610, R69 ;  /* 0x000076101f457816 */ /* 0x000fce0000000045 */
.L_x_18114:
        /* <DEDUP_REMOVED lines=16> */
.L_x_18123:
        /* <DEDUP_REMOVED lines=13> */
.L_x_18125:
[----:B------:R-:W-:Y:S05]  /*de90*/  BSYNC.RECONVERGENT B2 ;  /* 0x0000000000027941 */ /* 0x000fea0003800200 */
.L_x_18124:
        /* <DEDUP_REMOVED lines=43> */
.L_x_18122:
[----:B------:R-:W-:Y:S05]  /*e150*/  BSYNC.RECONVERGENT B1 ;  /* 0x0000000000017941 */ /* 0x000fea0003800200 */
.L_x_18121:
        /* <DEDUP_REMOVED lines=12> */
.L_x_18101:
[----:B--2---:R-:W-:Y:S01]  /*e220*/  HFMA2 R28, -RZ, RZ, 0, 0 ;  /* 0x00000000ff1c7431 */ /* 0x004fe200000001ff */
[----:B------:R-:W-:Y:S01]  /*e230*/  MOV R30, R57 ;  /* 0x00000039001e7202 */ /* 0x000fe20000000f00 */
        /* <DEDUP_REMOVED lines=18> */
.L_x_18129:
        /* <DEDUP_REMOVED lines=13> */
.L_x_18131:
[----:B------:R-:W-:Y:S05]  /*e430*/  BSYNC.RECONVERGENT B2 ;  /* 0x0000000000027941 */ /* 0x000fea0003800200 */
.L_x_18130:
        /* <DEDUP_REMOVED lines=42> */
.L_x_18128:
[----:B------:R-:W-:Y:S05]  /*e6e0*/  BSYNC.RECONVERGENT B1 ;  /* 0x0000000000017941 */ /* 0x000fea0003800200 */
.L_x_18127:
        /* <DEDUP_REMOVED lines=11> */
.L_x_18126:
        /* <DEDUP_REMOVED lines=16> */
.L_x_18135:
        /* <DEDUP_REMOVED lines=13> */
.L_x_18137:
[----:B------:R-:W-:Y:S05]  /*e970*/  BSYNC.RECONVERGENT B2 ;  /* 0x0000000000027941 */ /* 0x000fea0003800200 */
.L_x_18136:
        /* <DEDUP_REMOVED lines=43> */
.L_x_18134:
[----:B------:R-:W-:Y:S05]  /*ec30*/  BSYNC.RECONVERGENT B1 ;  /* 0x0000000000017941 */ /* 0x000fea0003800200 */
.L_x_18133:
        /* <DEDUP_REMOVED lines=9> */
[----:B------:R-:W-:Y:S01]  /*ecd0*/  FMUL.FTZ R29, R29, R38 ;  /* 0x000000261d1d7220 */ /* 0x000fe20000410000 */
[----:B------:R-:W-:-:S07]  /*ece0*/  PRMT R67, R30, 0x7610, R67 ;  /* 0x000076101e437816 */ /* 0x000fce0000000043 */
.L_x_18132:
        /* <DEDUP_REMOVED lines=16> */
.L_x_18141:
        /* <DEDUP_REMOVED lines=13> */
.L_x_18143:
[----:B------:R-:W-:Y:S05]  /*eec0*/  BSYNC.RECONVERGENT B2 ;  /* 0x0000000000027941 */ /* 0x000fea0003800200 */
.L_x_18142:
        /* <DEDUP_REMOVED lines=43> */
.L_x_18140:
[----:B------:R-:W-:Y:S05]  /*f180*/  BSYNC.RECONVERGENT B1 ;  /* 0x0000000000017941 */ /* 0x000fea0003800200 */
.L_x_18139:
        /* <DEDUP_REMOVED lines=11> */
.L_x_18138:
        /* <DEDUP_REMOVED lines=16> */
.L_x_18146:
        /* <DEDUP_REMOVED lines=13> */
.L_x_18148:
[----:B------:R-:W-:Y:S05]  /*f410*/  BSYNC.RECONVERGENT B2 ;  /* 0x0000000000027941 */ /* 0x000fea0003800200 */
.L_x_18147:
        /* <DEDUP_REMOVED lines=43> */
.L_x_18145:
[----:B------:R-:W-:Y:S05]  /*f6d0*/  BSYNC.RECONVERGENT B1 ;  /* 0x0000000000017941 */ /* 0x000fea0003800200 */
.L_x_18144:
        /* <DEDUP_REMOVED lines=11> */
.L_x_18120:
        /* <DEDUP_REMOVED lines=16> */
.L_x_18149:
[----:B------:R-:W-:Y:S01]  /*f890*/  IADD3 R88, PT, PT, R88, 0x80, RZ ;  /* 0x0000008058587810 */ /* 0x000fe20007ffe0ff */
[----:B------:R-:W-:-:S07]  /*f8a0*/  VIADD R87, R87, 0x80 ;  /* 0x0000008057577836 */ /* 0x000fce0000000000 */
.L_x_18100:
[----:B------:R-:W-:Y:S05]  /*f8b0*/  BSYNC.RECONVERGENT B0 ;  /* 0x0000000000007941 */ /* 0x000fea0003800200 */
.L_x_18099:
        /* <DEDUP_REMOVED lines=33> */
.L_x_18156:
        /* <DEDUP_REMOVED lines=13> */
.L_x_18158:
[----:B------:R-:W-:Y:S05]  /*fba0*/  BSYNC.RECONVERGENT B2 ;  /* 0x0000000000027941 */ /* 0x000fea0003800200 */
.L_x_18157:
        /* <DEDUP_REMOVED lines=42> */
.L_x_18155:
[----:B------:R-:W-:Y:S05]  /*fe50*/  BSYNC.RECONVERGENT B1 ;  /* 0x0000000000017941 */ /* 0x000fea0003800200 */
.L_x_18154:
        /* <DEDUP_REMOVED lines=11> */
.L_x_18153:
        /* <DEDUP_REMOVED lines=16> */
.L_x_18162:
        /* <DEDUP_REMOVED lines=13> */
.L_x_18164:
[----:B------:R-:W-:Y:S05]  /*100e0*/  BSYNC.RECONVERGENT B2 ;  /* 0x0000000000027941 */ /* 0x000fea0003800200 */
.L_x_18163:
        /* <DEDUP_REMOVED lines=43> */
.L_x_18161:
[----:B------:R-:W-:Y:S05]  /*103a0*/  BSYNC.RECONVERGENT B1 ;  /* 0x0000000000017941 */ /* 0x000fea0003800200 */
.L_x_18160:
[----:B------:R-:W-:Y:S01]  /*103b0*/  I2FP.F32.U32 R34, R33 ;  /* 0x0000002100227245 */ /* 0x000fe20000201000 */
[----:B------:R-:W-:Y:S02]  /*103c0*/  HFMA2 R37, -RZ, RZ, 0.1171875, 0 ;  /* 0x2f800000ff257431 */ /* 0x000fe400000001ff */
[----:B------:R-:W-:-:S03]  /*103d0*/  FMUL.FTZ R33, R5, UR17 ;  /* 0x0000001105217c20 */ /* 0x000fc60008410000 */
[----:B------:R-:W-:Y:S01]  /*103e0*/  FFMA.FTZ R34, R34, R37, 1.1641532182693481445e-10 ;  /* 0x2f00000022227423 */ /* 0x000fe20000010025 */
[----:B------:R-:W-:-:S04]  /*103f0*/  FMUL.FTZ R33, R33, UR16 ;  /* 0x0000001021217c20 */ /* 0x000fc80008410000 */
[----:B------:R-:W-:-:S04]  /*10400*/  FSETP.GTU.FTZ.AND P5, PT, R34, UR22, PT ;  /* 0x0000001622007c0b */ /* 0x000fc8000bfbc000 */
[----:B------:R-:W-:Y:S01]  /*10410*/  FSEL R38, R33, RZ, !P5 ;  /* 0x000000ff21267208 */ /* 0x000fe20006800000 */
[----:B------:R-:W-:Y:S01]  /*10420*/  HADD2.F32 R33, -RZ, R73.H1_H1 ;  /* 0x30000049ff217230 */ /* 0x000fe20000004100 */
[----:B------:R-:W-:-:S04]  /*10430*/  SEL R34, RZ, 0x1, P5 ;  /* 0x00000001ff227807 */ /* 0x000fc80002800000 */
[----:B------:R-:W-:Y:S01]  /*10440*/  FFMA.FTZ R33, R38, R33, R9 ;  /* 0x0000002126217223 */ /* 0x000fe20000010009 */
[----:B------:R-:W-:-:S07]  /*10450*/  PRMT R67, R34, 0x7610, R67 ;  /* 0x0000761022437816 */ /* 0x000fce0000000043 */
.L_x_18159:
        /* <DEDUP_REMOVED lines=16> */
.L_x_18168:
        /* <DEDUP_REMOVED lines=13> */
.L_x_18170:
[----:B------:R-:W-:Y:S05]  /*10630*/  BSYNC.RECONVERGENT B2 ;  /* 0x0000000000027941 */ /* 0x000fea0003800200 */
.L_x_18169:
        /* <DEDUP_REMOVED lines=43> */
.L_x_18167:
[----:B------:R-:W-:Y:S05]  /*108f0*/  BSYNC.RECONVERGENT B1 ;  /* 0x0000000000017941 */ /* 0x000fea0003800200 */
.L_x_18166:
        /* <DEDUP_REMOVED lines=10> */
[----:B------:R-:W-:-:S07]  /*109a0*/  PRMT R69, R35, 0x7610, R69 ;  /* 0x0000761023457816 */ /* 0x000fce0000000045 */
.L_x_18165:
        /* <DEDUP_REMOVED lines=20> */
.L_x_18174:
        /* <DEDUP_REMOVED lines=13> */
.L_x_18176:
[----:B------:R-:W-:Y:S05]  /*10bc0*/  BSYNC.RECONVERGENT B2 ;  /* 0x0000000000027941 */ /* 0x000fea0003800200 */
.L_x_18175:
[----:B------:R-:W-:Y:S01]  /*10bd0*/  IMAD.WIDE.U32 R98, R50, -0x326172a9, RZ ;  /* 0xcd9e8d5732627825 */ /* 0x000fe200078e00ff */
[----:B0-----:R-:W-:Y:S02]  /*10be0*/  LOP3.LUT R96, R58, UR15, R53, 0x96, !PT ;  /* 0x0000000f3a607c12 */ /* 0x001fe4000f8e9635 */
        /* <DEDUP_REMOVED lines=41> */
.L_x_18173:
[----:B------:R-:W-:Y:S05]  /*10e80*/  BSYNC.RECONVERGENT B1 ;  /* 0x0000000000017941 */ /* 0x000fea0003800200 */
.L_x_18172:
[----:B------:R-:W-:Y:S01]  /*10e90*/  I2FP.F32.U32 R37, R35 ;  /* 0x0000002300257245 */ /* 0x000fe20000201000 */
[----:B------:R-:W-:Y:S02]  /*10ea0*/  HFMA2 R36, -RZ, RZ, 0.1171875, 0 ;  /* 0x2f800000ff247431 */ /* 0x000fe400000001ff */
        /* <DEDUP_REMOVED lines=8> */
[----:B------:R-:W-:Y:S01]  /*10f30*/  PRMT R70, R36, 0x7610, R70 ;  /* 0x0000761024467816 */ /* 0x000fe20000000046 */
[----:B------:R-:W-:Y:S06]  /*10f40*/  BRA `(.L_x_18171) ;  /* 0x00000014006c7947 */ /* 0x000fec0003800000 */
.L_x_18152:
[----:B--2---:R-:W-:Y:S01]  /*10f50*/  IMAD.MOV.U32 R34, RZ, RZ, R57 ;  /* 0x000000ffff227224 */ /* 0x004fe200078e0039 */
[----:B------:R-:W-:Y:S01]  /*10f60*/  MOV R38, R66 ;  /* 0x0000004200267202 */ /* 0x000fe20000000f00 */
        /* <DEDUP_REMOVED lines=18> */
.L_x_18180:
        /* <DEDUP_REMOVED lines=13> */
.L_x_18182:
[----:B------:R-:W-:Y:S05]  /*11160*/  BSYNC.RECONVERGENT B2 ;  /* 0x0000000000027941 */ /* 0x000fea0003800200 */
.L_x_18181:
        /* <DEDUP_REMOVED lines=42> */
.L_x_18179:
[----:B------:R-:W-:Y:S05]  /*11410*/  BSYNC.RECONVERGENT B1 ;  /* 0x0000000000017941 */ /* 0x000fea0003800200 */
.L_x_18178:
[----:B------:R-:W-:Y:S01]  /*11420*/  I2FP.F32.U32 R32, R32 ;  /* 0x0000002000207245 */ /* 0x000fe20000201000 */
[----:B------:R-:W-:Y:S02]  /*11430*/  IMAD.MOV.U32 R33, RZ, RZ, 0x2f800000 ;  /* 0x2f800000ff217424 */ /* 0x000fe400078e00ff */
[----:B-----5:R-:W-:Y:S02]  /*11440*/  FMUL.FTZ R35, R4, UR17 ;  /* 0x0000001104237c20 */ /* 0x020fe40008410000 */
[----:B------:R-:W-:Y:S02]  /*11450*/  FFMA.FTZ R32, R32, R33, 1.1641532182693481445e-10 ;  /* 0x2f00000020207423 */ /* 0x000fe40000010021 */
[----:B------:R-:W-:-:S03]  /*11460*/  FMUL.FTZ R35, R35, UR16 ;  /* 0x0000001023237c20 */ /* 0x000fc60008410000 */
[----:B------:R-:W-:-:S04]  /*11470*/  FSETP.GTU.FTZ.AND P4, PT, R32, UR22, PT ;  /* 0x0000001620007c0b */ /* 0x000fc8000bf9c000 */
[----:B------:R-:W-:Y:S01]  /*11480*/  FSEL R32, R35, RZ, !P4 ;  /* 0x000000ff23207208 */ /* 0x000fe20006000000 */
[----:B------:R-:W-:Y:S01]  /*11490*/  HADD2.F32 R35, -RZ, R74.H1_H1 ;  /* 0x3000004aff237230 */ /* 0x000fe20000004100 */
[----:B------:R-:W-:-:S04]  /*114a0*/  SEL R33, RZ, 0x1, P4 ;  /* 0x00000001ff217807 */ /* 0x000fc80002000000 */
[----:B------:R-:W-:Y:S01]  /*114b0*/  FMUL.FTZ R32, R35, R32 ;  /* 0x0000002023207220 */ /* 0x000fe20000410000 */
[----:B------:R-:W-:-:S07]  /*114c0*/  PRMT R65, R33, 0x7610, R65 ;  /* 0x0000761021417816 */ /* 0x000fce0000000041 */
.L_x_18177:
        /* <DEDUP_REMOVED lines=16> */
.L_x_18186:
        /* <DEDUP_REMOVED lines=13> */
.L_x_18188:
[----:B------:R-:W-:Y:S05]  /*116a0*/  BSYNC.RECONVERGENT B2 ;  /* 0x0000000000027941 */ /* 0x000fea0003800200 */
.L_x_18187:
[----:B01----:R-:W-:Y:S01]  /*116b0*/  IMAD.WIDE.U32 R96, R50, -0x326172a9, RZ ;  /* 0xcd9e8d5732607825 */ /* 0x003fe200078e00ff */
        /* <DEDUP_REMOVED lines=42> */
.L_x_18185:
[----:B------:R-:W-:Y:S05]  /*11960*/  BSYNC.RECONVERGENT B1 ;  /* 0x0000000000017941 */ /* 0x000fea0003800200 */
.L_x_18184:
[----:B------:R-:W-:Y:S01]  /*11970*/  I2FP.F32.U32 R34, R33 ;  /* 0x0000002100227245 */ /* 0x000fe20000201000 */
[----:B------:R-:W-:Y:S02]  /*11980*/  IMAD.MOV.U32 R37, RZ, RZ, 0x2f800000 ;  /* 0x2f800000ff257424 */ /* 0x000fe400078e00ff */
[----:B-----5:R-:W-:Y:S01]  /*11990*/  FMUL.FTZ R33, R5, UR17 ;  /* 0x0000001105217c20 */ /* 0x020fe20008410000 */
[----:B-1----:R-:W-:Y:S02]  /*119a0*/  HADD2.F32 R36, -RZ, R73.H1_H1 ;  /* 0x30000049ff247230 */ /* 0x002fe40000004100 */
[----:B------:R-:W-:Y:S01]  /*119b0*/  FFMA.FTZ R34, R34, R37, 1.1641532182693481445e-10 ;  /* 0x2f00000022227423 */ /* 0x000fe20000010025 */
[----:B------:R-:W-:-:S04]  /*119c0*/  FMUL.FTZ R33, R33, UR16 ;  /* 0x0000001021217c20 */ /* 0x000fc80008410000 */
[----:B------:R-:W-:-:S04]  /*119d0*/  FSETP.GTU.FTZ.AND P4, PT, R34, UR22, PT ;  /* 0x0000001622007c0b */ /* 0x000fc8000bf9c000 */
[----:B------:R-:W-:Y:S02]  /*119e0*/  FSEL R33, R33, RZ, !P4 ;  /* 0x000000ff21217208 */ /* 0x000fe40006000000 */
[----:B------:R-:W-:-:S03]  /*119f0*/  SEL R34, RZ, 0x1, P4 ;  /* 0x00000001ff227807 */ /* 0x000fc60002000000 */
[----:B------:R-:W-:Y:S01]  /*11a00*/  FMUL.FTZ R33, R36, R33 ;  /* 0x0000002124217220 */ /* 0x000fe20000410000 */
[----:B------:R-:W-:-:S07]  /*11a10*/  PRMT R67, R34, 0x7610, R67 ;  /* 0x0000761022437816 */ /* 0x000fce0000000043 */
.L_x_18183:
[----:B-1----:R-:W-:Y:S01]  /*11a20*/  MOV R36, R35 ;  /* 0x0000002300247202 */ /* 0x002fe20000000f00 */
        /* <DEDUP_REMOVED lines=15> */
.L_x_18192:
        /* <DEDUP_REMOVED lines=13> */
.L_x_18194:
[----:B------:R-:W-:Y:S05]  /*11bf0*/  BSYNC.RECONVERGENT B2 ;  /* 0x0000000000027941 */ /* 0x000fea0003800200 */
.L_x_18193:
        /* <DEDUP_REMOVED lines=43> */
.L_x_18191:
[----:B------:R-:W-:Y:S05]  /*11eb0*/  BSYNC.RECONVERGENT B1 ;  /* 0x0000000000017941 */ /* 0x000fea0003800200 */
.L_x_18190:
        /* <DEDUP_REMOVED lines=11> */
.L_x_18189:
[----:B------:R-:W-:Y:S01]  /*11f70*/  HFMA2 R35, -RZ, RZ, 0, 0 ;  /* 0x00000000ff237431 */ /* 0x000fe200000001ff */
[----:B------:R-:W-:Y:S01]  /*11f80*/  MOV R57, R36 ;  /* 0x0000002400397202 */ /* 0x000fe20000000f00 */
[----:B------:R-:W-:Y:S01]  /*11f90*/  IMAD.MOV.U32 R66, RZ, RZ, R38 ;  /* 0x000000ffff427224 */ /* 0x000fe200078e0026 */
        /* <DEDUP_REMOVED lines=17> */
.L_x_18197:
        /* <DEDUP_REMOVED lines=13> */
.L_x_18199:
[----:B------:R-:W-:Y:S05]  /*12180*/  BSYNC.RECONVERGENT B2 ;  /* 0x0000000000027941 */ /* 0x000fea0003800200 */
.L_x_18198:
        /* <DEDUP_REMOVED lines=43> */
.L_x_18196:
[----:B------:R-:W-:Y:S05]  /*12440*/  BSYNC.RECONVERGENT B1 ;  /* 0x0000000000017941 */ /* 0x000fea0003800200 */
.L_x_18195:
[----:B------:R-:W-:Y:S01]  /*12450*/  I2FP.F32.U32 R37, R35 ;  /* 0x0000002300257245 */ /* 0x000fe20000201000 */
[----:B------:R-:W-:Y:S02]  /*12460*/  IMAD.MOV.U32 R36, RZ, RZ, 0x2f800000 ;  /* 0x2f800000ff247424 */ /* 0x000fe400078e00ff */
[----:B-----5:R-:W-:Y:S02]  /*12470*/  FMUL.FTZ R35, R7, UR17 ;  /* 0x0000001107237c20 */ /* 0x020fe40008410000 */
[----:B------:R-:W-:Y:S02]  /*12480*/  FFMA.FTZ R36, R37, R36, 1.1641532182693481445e-10 ;  /* 0x2f00000025247423 */ /* 0x000fe40000010024 */
[----:B------:R-:W-:-:S03]  /*12490*/  FMUL.FTZ R35, R35, UR16 ;  /* 0x0000001023237c20 */ /* 0x000fc60008410000 */
[----:B------:R-:W-:-:S04]  /*124a0*/  FSETP.GTU.FTZ.AND P4, PT, R36, UR22, PT ;  /* 0x0000001624007c0b */ /* 0x000fc8000bf9c000 */
[----:B------:R-:W-:Y:S01]  /*124b0*/  FSEL R38, R35, RZ, !P4 ;  /* 0x000000ff23267208 */ /* 0x000fe20006000000 */
[----:B------:R-:W-:Y:S01]  /*124c0*/  HADD2.F32 R35, -RZ, R73.H0_H0 ;  /* 0x20000049ff237230 */ /* 0x000fe20000004100 */
[----:B------:R-:W-:-:S04]  /*124d0*/  SEL R36, RZ, 0x1, P4 ;  /* 0x00000001ff247807 */ /* 0x000fc80002000000 */
[----:B------:R-:W-:Y:S01]  /*124e0*/  FMUL.FTZ R35, R35, R38 ;  /* 0x0000002623237220 */ /* 0x000fe20000410000 */
[----:B------:R-:W-:-:S07]  /*124f0*/  PRMT R70, R36, 0x7610, R70 ;  /* 0x0000761024467816 */ /* 0x000fce0000000046 */
.L_x_18171:
[----:B------:R-:W1:Y:S02]  /*12500*/  LDC.64 R36, c[0x0][0x3a8] ;  /* 0x0000ea00ff247b82 */ /* 0x000e640000000a00 */
[----:B-1----:R-:W-:-:S05]  /*12510*/  IMAD.WIDE.U32 R36, R88, 0x10, R36 ;  /* 0x0000001058247825 */ /* 0x002fca00078e0024 */
[----:B------:R2:W-:Y:S01]  /*12520*/  STG.E.128 desc[UR12][R36.64], R32 ;  /* 0x0000002024007986 */ /* 0x0005e2000c101d0c */
[----:B------:R-:W-:Y:S05]  /*12530*/  @!P3 BRA `(.L_x_18151) ;  /* 0x00000000002cb947 */ /* 0x000fea0003800000 */
[----:B0-----:R-:W0:Y:S01]  /*12540*/  LDC.64 R96, c[0x0][0x3b0] ;  /* 0x0000ec00ff607b82 */ /* 0x001e220000000a00 */
[----:B------:R-:W-:Y:S02]  /*12550*/  SHF.L.U32 R38, R69, 0x10, RZ ;  /* 0x0000001045267819 */ /* 0x000fe400000006ff */
[----:B------:R-:W-:Y:S02]  /*12560*/  LOP3.LUT R39, R70, 0xffff, RZ, 0xc0, !PT ;  /* 0x0000ffff46277812 */ /* 0x000fe400078ec0ff */
[----:B------:R-:W-:Y:S02]  /*12570*/  LOP3.LUT R38, R38, 0xff0000, RZ, 0xc0, !PT ;  /* 0x00ff000026267812 */ /* 0x000fe400078ec0ff */
[----:B--2---:R-:W-:Y:S02]  /*12580*/  LOP3.LUT R37, R67, 0xff, RZ, 0xc0, !PT ;  /* 0x000000ff43257812 */ /* 0x004fe400078ec0ff */
[----:B------:R-:W-:Y:S01]  /*12590*/  LOP3.LUT R36, R65, 0xff, RZ, 0xc0, !PT ;  /* 0x000000ff41247812 */ /* 0x000fe200078ec0ff */
[----:B------:R-:W-:-:S05]  /*125a0*/  IMAD R38, R39, 0x1000000, R38 ;  /* 0x0100000027267824 */ /* 0x000fca00078e0226 */
[----:B------:R-:W-:-:S05]  /*125b0*/  LEA R37, R37, R38, 0x8 ;  /* 0x0000002625257211 */ /* 0x000fca00078e40ff */
[----:B------:R-:W-:Y:S02]  /*125c0*/  IMAD.IADD R36, R37, 0x1, R36 ;  /* 0x0000000125247824 */ /* 0x000fe400078e0224 */
[----:B0-----:R-:W-:-:S05]  /*125d0*/  IMAD.WIDE.U32 R96, R87, 0x4, R96 ;  /* 0x0000000457607825 */ /* 0x001fca00078e0060 */
[----:B------:R3:W-:Y:S02]  /*125e0*/  STG.E desc[UR12][R96.64], R36 ;  /* 0x0000002460007986 */ /* 0x0007e4000c10190c */
.L_x_18151:
[----:B------:R-:W-:Y:S05]  /*125f0*/  BSYNC.RECONVERGENT B0 ;  /* 0x0000000000007941 */ /* 0x000fea0003800200 */
.L_x_18150:
[----:B-123--:R-:W-:Y:S01]  /*12600*/  FADD.FTZ R36, RZ, R12 ;  /* 0x0000000cff247221 */ /* 0x00efe20000010000 */
[C---:B------:R-:W-:Y:S01]  /*12610*/  ISETP.GT.U32.AND P6, PT, R49.reuse, 0xff, PT ;  /* 0x000000ff3100780c */ /* 0x040fe20003fc4070 */
[----:B------:R-:W1:Y:S01]  /*12620*/  S2UR UR5, SR_CgaCtaId ;  /* 0x00000000000579c3 */ /* 0x000e620000008800 */
[----:B------:R-:W-:Y:S01]  /*12630*/  ISETP.GT.U32.AND P5, PT, R49, 0x17f, PT ;  /* 0x0000017f3100780c */ /* 0x000fe20003fa4070 */
[----:B------:R-:W-:Y:S01]  /*12640*/  FADD.FTZ R37, R13, R36 ;  /* 0x000000240d257221 */ /* 0x000fe20000010000 */
[C---:B------:R-:W-:Y:S01]  /*12650*/  ISETP.GT.U32.AND P4, PT, R49.reuse, 0x1ff, PT ;  /* 0x000001ff3100780c */ /* 0x040fe20003f84070 */
[----:B------:R-:W-:Y:S01]  /*12660*/  UMOV UR4, 0x400 ;  /* 0x0000040000047882 */ /* 0x000fe20000000000 */
[C---:B------:R-:W-:Y:S01]  /*12670*/  ISETP.GT.U32.AND P3, PT, R49.reuse, 0x27f, PT ;  /* 0x0000027f3100780c */ /* 0x040fe20003f64070 */
[----:B------:R-:W-:Y:S01]  /*12680*/  FADD.FTZ R36, R14, R37 ;  /* 0x000000250e247221 */ /* 0x000fe20000010000 */
[----:B------:R-:W-:Y:S01]  /*12690*/  P2R R38, PR, RZ, 0x2 ;  /* 0x00000002ff267803 */ /* 0x000fe20000000000 */
[----:B------:R-:W-:Y:S01]  /*126a0*/  IMAD.MOV.U32 R101, RZ, RZ, RZ ;  /* 0x000000ffff657224 */ /* 0x000fe200078e00ff */
[----:B------:R-:W-:Y:S01]  /*126b0*/  ISETP.GT.U32.AND P1, PT, R49, 0x2ff, PT ;  /* 0x000002ff3100780c */ /* 0x000fe20003f24070 */
[----:B------:R-:W-:Y:S01]  /*126c0*/  FADD.FTZ R37, R15, R36 ;  /* 0x000000240f257221 */ /* 0x000fe20000010000 */
[----:B------:R-:W-:-:S04]  /*126d0*/  UISETP.GE.AND UP0, UPT, UR6, 0x1, UPT ;  /* 0x000000010600788c */ /* 0x000fc8000bf06270 */
[----:B------:R-:W-:-:S05]  /*126e0*/  FSEL R37, R37, RZ, P0 ;  /* 0x000000ff25257208 */ /* 0x000fca0000000000 */
[----:B------:R-:W-:-:S04]  /*126f0*/  FADD.FTZ R36, R16, R37 ;  /* 0x0000002510247221 */ /* 0x000fc80000010000 */
[----:B------:R-:W-:Y:S01]  /*12700*/  FADD.FTZ R39, R17, R36 ;  /* 0x0000002411277221 */ /* 0x000fe20000010000 */
        /* <DEDUP_REMOVED lines=20> */
[----:B------:R-:W-:-:S04]  /*12850*/  ISETP.NE.AND P1, PT, R38, RZ, PT ;  /* 0x000000ff2600720c */ /* 0x000fc80003f25270 */
[----:B------:R-:W1:Y:S02]  /*12860*/  SHFL.BFLY PT, R38, R37, 0x1, 0x1f ;  /* 0x0c201f0025267f89 */ /* 0x000e6400000e0000 */
[----:B-1----:R-:W-:-:S05]  /*12870*/  FADD.FTZ R38, R37, R38 ;  /* 0x0000002625267221 */ /* 0x002fca0000010000 */
[----:B0-----:R-:W0:Y:S02]  /*12880*/  SHFL.BFLY PT, R97, R38, 0x2, 0x1f ;  /* 0x0c401f0026617f89 */ /* 0x001e2400000e0000 */
        /* <DEDUP_REMOVED lines=46> */
[----:B------:R-:W-:Y:S01]  /*12b70*/  ISETP.NE.AND P4, PT, R89, RZ, PT ;  /* 0x000000ff5900720c */ /* 0x000fe20003f85270 */
        /* <DEDUP_REMOVED lines=9> */
[----:B------:R-:W-:-:S04]  /*12c10*/  FFMA.FTZ R39, R39, R39, R88 ;  /* 0x0000002727277223 */ /* 0x000fc80000010058 */
[----:B------:R-:W-:-:S04]  /*12c20*/  FFMA.FTZ R38, R38, R38, R39 ;  /* 0x0000002626267223 */ /* 0x000fc80000010027 */
[----:B------:R-:W-:-:S05]  /*12c30*/  @P6 FFMA.FTZ R87, R37, R37, R38 ;  /* 0x0000002525576223 */ /* 0x000fca0000010026 */
[----:B------:R-:W0:Y:S02]  /*12c40*/  SHFL.BFLY PT, R38, R87, 0x1, 0x1f ;  /* 0x0c201f0057267f89 */ /* 0x000e2400000e0000 */
[----:B0-----:R-:W-:Y:S01]  /*12c50*/  FADD.FTZ R97, R87, R38 ;  /* 0x0000002657617221 */ /* 0x001fe20000010000 */
[----:B------:R-:W-:-:S04]  /*12c60*/  LOP3.LUT P3, R38, R89, 0x1f, RZ, 0xc0, !PT ;  /* 0x0000001f59267812 */ /* 0x000fc8000786c0ff */
[----:B------:R-:W0:Y:S09]  /*12c70*/  SHFL.BFLY PT, R96, R97, 0x2, 0x1f ;  /* 0x0c401f0061607f89 */ /* 0x000e3200000e0000 */
[----:B------:R-:W-:-:S04]  /*12c80*/  @!P3 SHF.R.U32.HI R87, RZ, 0x2, R89 ;  /* 0x00000002ff57b819 */ /* 0x000fc80000011659 */
[----:B------:R-:W-:Y:S01]  /*12c90*/  @!P3 LOP3.LUT R87, R87, 0x18, RZ, 0xc0, !PT ;  /* 0x000000185757b812 */ /* 0x000fe200078ec0ff */
[----:B0-----:R-:W-:-:S05]  /*12ca0*/  FADD.FTZ R96, R97, R96 ;  /* 0x0000006061607221 */ /* 0x001fca0000010000 */
[----:B------:R-:W0:Y:S02]  /*12cb0*/  SHFL.BFLY PT, R39, R96, 0x4, 0x1f ;  /* 0x0c801f0060277f89 */ /* 0x000e2400000e0000 */
[----:B0-----:R-:W-:-:S05]  /*12cc0*/  FADD.FTZ R39, R96, R39 ;  /* 0x0000002760277221 */ /* 0x001fca0000010000 */
[----:B------:R-:W0:Y:S02]  /*12cd0*/  SHFL.BFLY PT, R88, R39, 0x8, 0x1f ;  /* 0x0d001f0027587f89 */ /* 0x000e2400000e0000 */
[----:B0-----:R-:W-:-:S05]  /*12ce0*/  FADD.FTZ R88, R39, R88 ;  /* 0x0000005827587221 */ /* 0x001fca0000010000 */
[----:B------:R-:W0:Y:S02]  /*12cf0*/  SHFL.BFLY PT, R37, R88, 0x10, 0x1f ;  /* 0x0e001f0058257f89 */ /* 0x000e2400000e0000 */
[----:B0-----:R-:W-:-:S05]  /*12d00*/  FADD.FTZ R37, R88, R37 ;  /* 0x0000002558257221 */ /* 0x001fca0000010000 */
[----:B------:R0:W-:Y:S01]  /*12d10*/  @!P3 STS.64 [R87+UR4], R36 ;  /* 0x000000245700b988 */ /* 0x0001e20008000a04 */
[----:B------:R-:W-:Y:S01]  /*12d20*/  BAR.SYNC.DEFER_BLOCKING 0x0 ;  /* 0x0000000000007b1d */ /* 0x000fe20000010000 */
[----:B------:R-:W-:Y:S02]  /*12d30*/  ISETP.GT.U32.AND P3, PT, R38, 0x3, PT ;  /* 0x000000032600780c */ /* 0x000fe40003f64070 */
[----:B------:R-:W-:-:S11]  /*12d40*/  CS2R R38, SRZ ;  /* 0x0000000000267805 */ /* 0x000fd6000001ff00 */
[----:B------:R-:W-:Y:S02]  /*12d50*/  @!P3 SHF.L.U32 R100, R89, 0x3, RZ ;  /* 0x000000035964b819 */ /* 0x000fe400000006ff */
[----:B------:R-:W-:Y:S02]  /*12d60*/  @!P3 MOV R101, R51 ;  /* 0x000000330065b202 */ /* 0x000fe40000000f00 */
[----:B------:R-:W-:Y:S02]  /*12d70*/  @!P3 LOP3.LUT R100, R100, 0xf8, RZ, 0xc0, !PT ;  /* 0x000000f86464b812 */ /* 0x000fe400078ec0ff */
[----:B0-----:R-:W-:Y:S01]  /*12d80*/  I2FP.F32.S32 R37, R101 ;  /* 0x0000006500257245 */ /* 0x001fe20000201400 */
[----:B------:R-:W0:Y:S04]  /*12d90*/  SHFL.DOWN PT, R96, R101, 0x2, 0x1f ;  /* 0x08401f0065607f89 */ /* 0x000e2800000e0000 */
[----:B------:R-:W1:Y:S01]  /*12da0*/  @!P3 LDS.64 R38, [R100+UR4] ;  /* 0x000000046426b984 */ /* 0x000e620008000a00 */
[----:B------:R-:W-:Y:S01]  /*12db0*/  ISETP.NE.AND P3, PT, RZ, UR23, PT ;  /* 0x00000017ff007c0c */ /* 0x000fe2000bf65270 */
[----:B0-----:R-:W-:Y:S01]  /*12dc0*/  IMAD.IADD R97, R96, 0x1, R101 ;  /* 0x0000000160617824 */ /* 0x001fe200078e0265 */
[----:B------:R-:W-:-:S04]  /*12dd0*/  I2FP.F32.S32 R96, R96 ;  /* 0x0000006000607245 */ /* 0x000fc80000201400 */
        /* <DEDUP_REMOVED lines=11> */
[----:B------:R-:W-:Y:S01]  /*12e90*/  FMUL.FTZ R99, R38, R37 ;  /* 0x0000002526637220 */ /* 0x000fe20000410000 */
[-C--:B------:R-:W-:Y:S02]  /*12ea0*/  IADD3 R38, PT, PT, R97, R36.reuse, RZ ;  /* 0x0000002461267210 */ /* 0x080fe40007ffe0ff */
[----:B------:R-:W-:Y:S01]  /*12eb0*/  I2FP.F32.S32 R36, R36 ;  /* 0x0000002400247245 */ /* 0x000fe20000201400 */
[----:B------:R-:W0:Y:S01]  /*12ec0*/  SHFL.DOWN PT, R37, R100, 0x1, 0x1f ;  /* 0x08201f0064257f89 */ /* 0x000e2200000e0000 */
[----:B------:R-:W-:Y:S01]  /*12ed0*/  FMUL.FTZ R99, R99, R96 ;  /* 0x0000006063637220 */ /* 0x000fe20000410000 */
[----:B------:R-:W-:-:S03]  /*12ee0*/  I2FP.F32.S32 R38, R38 ;  /* 0x0000002600267245 */ /* 0x000fc60000201400 */
[----:B------:R-:W-:-:S03]  /*12ef0*/  FFMA.FTZ R39, R88, R99, R39 ;  /* 0x0000006358277223 */ /* 0x000fc60000010027 */
[----:B------:R-:W1:Y:S02]  /*12f00*/  MUFU.RCP R38, R38 ;  /* 0x0000002600267308 */ /* 0x000e640000001000 */
[----:B------:R-:W2:Y:S01]  /*12f10*/  SHFL.DOWN PT, R88, R39, 0x1, 0x1f ;  /* 0x08201f0027587f89 */ /* 0x000ea200000e0000 */
[----:B0-----:R-:W-:Y:S01]  /*12f20*/  FADD.FTZ R96, R100, -R37 ;  /* 0x8000002564607221 */ /* 0x001fe20000010000 */
[----:B------:R-:W-:-:S03]  /*12f30*/  FMUL.FTZ R98, R37, R36 ;  /* 0x0000002425627220 */ /* 0x000fc60000410000 */
[----:B------:R-:W-:Y:S01]  /*12f40*/  FMUL.FTZ R96, R96, R96 ;  /* 0x0000006060607220 */ /* 0x000fe20000410000 */
[C---:B------:R-:W-:Y:S02]  /*12f50*/  FFMA.FTZ R37, R87.reuse, R100, R98 ;  /* 0x0000006457257223 */ /* 0x040fe40000010062 */
[----:B------:R-:W0:Y:S01]  /*12f60*/  @!P4 LDC.64 R98, c[0x0][0x3c0] ;  /* 0x0000f000ff62cb82 */ /* 0x000e220000000a00 */
[----:B------:R-:W-:Y:S01]  /*12f70*/  FMUL.FTZ R87, R87, R96 ;  /* 0x0000006057577220 */ /* 0x000fe20000410000 */
[----:B-1----:R-:W-:Y:S01]  /*12f80*/  FMUL.FTZ R37, R38, R37 ;  /* 0x0000002526257220 */ /* 0x002fe20000410000 */
[----:B--2---:R-:W-:Y:S02]  /*12f90*/  FADD.FTZ R97, R39, R88 ;  /* 0x0000005827617221 */ /* 0x004fe40000010000 */
[----:B------:R-:W-:-:S03]  /*12fa0*/  FMUL.FTZ R87, R87, R36 ;  /* 0x0000002457577220 */ /* 0x000fc60000410000 */
[----:B------:R-:W1:Y:S01]  /*12fb0*/  SHFL.IDX PT, R37, R37, RZ, 0x1f ;  /* 0x00001fff25257589 */ /* 0x000e6200000e0000 */
[----:B------:R-:W-:Y:S01]  /*12fc0*/  FFMA.FTZ R36, R38, R87, R97 ;  /* 0x0000005726247223 */ /* 0x000fe20000010061 */
[----:B------:R-:W2:Y:S05]  /*12fd0*/  LDC R39, c[0x0][0x448] ;  /* 0x00011200ff277b82 */ /* 0x000eaa0000000800 */
[----:B------:R-:W2:Y:S03]  /*12fe0*/  SHFL.IDX PT, R36, R36, RZ, 0x1f ;  /* 0x00001fff24247589 */ /* 0x000ea600000e0000 */
[----:B------:R-:W3:Y:S01]  /*12ff0*/  @!P4 LDC.64 R96, c[0x0][0x3c8] ;  /* 0x0000f200ff60cb82 */ /* 0x000ee20000000a00 */
[----:B-1----:R-:W-:-:S05]  /*13000*/  FMUL.FTZ R38, R37, R37 ;  /* 0x0000002525267220 */ /* 0x002fca0000410000 */
[----:B------:R-:W-:Y:S01]  /*13010*/  FSEL R38, R38, RZ, P3 ;  /* 0x000000ff26267208 */ /* 0x000fe20001800000 */
[----:B--2---:R-:W-:Y:S01]  /*13020*/  FFMA.FTZ R39, R36, UR24, R39 ;  /* 0x0000001824277c23 */ /* 0x004fe20008010027 */
[----:B------:R-:W-:-:S03]  /*13030*/  MOV R36, UR7 ;  /* 0x0000000700247c02 */ /* 0x000fc60008000f00 */
[----:B------:R-:W-:Y:S01]  /*13040*/  FADD.FTZ R39, R39, R38 ;  /* 0x0000002627277221 */ /* 0x000fe20000010000 */
[----:B------:R-:W-:Y:S02]  /*13050*/  IMAD.U32 R38, RZ, RZ, UR7 ;  /* 0x00000007ff267e24 */ /* 0x000fe4000f8e00ff */
[----:B---3--:R-:W-:Y:S01]  /*13060*/  @!P4 IMAD.WIDE R96, R36, 0x4, R96 ;  /* 0x000000042460c825 */ /* 0x008fe200078e0260 */
[----:B------:R-:W1:Y:S03]  /*13070*/  MUFU.RSQ R87, R39 ;  /* 0x0000002700577308 */ /* 0x000e660000001400 */
        /* <DEDUP_REMOVED lines=13> */
[----:B------:R-:W1:Y:S01]  /*13150*/  LDC.64 R112, c[0x0][0x428] ;  /* 0x00010a00ff707b82 */ /* 0x000e620000000a00 */
[--C-:B------:R-:W-:Y:S01]  /*13160*/  FADD.FTZ R106, R12, -R88.reuse ;  /* 0x800000580c6a7221 */ /* 0x100fe20000010000 */
[--C-:B------:R-:W-:Y:S01]  /*13170*/  FADD.FTZ R102, R13, -R88.reuse ;  /* 0x800000580d667221 */ /* 0x100fe20000010000 */
[--C-:B0-----:R-:W-:Y:S01]  /*13180*/  FADD.FTZ R98, R14, -R88.reuse ;  /* 0x800000580e627221 */ /* 0x101fe20000010000 */
[----:B------:R-:W-:Y:S01]  /*13190*/  FADD.FTZ R104, R15, -R88 ;  /* 0x800000580f687221 */ /* 0x000fe20000010000 */
[----:B------:R-:W-:Y:S02]  /*131a0*/  HADD2.F32 R101, -RZ, R72.H1_H1 ;  /* 0x30000048ff657230 */ /* 0x000fe40000004100 */
[C---:B------:R-:W-:Y:S01]  /*131b0*/  FMUL.FTZ R103, R87.reuse, R106 ;  /* 0x0000006a57677220 */ /* 0x040fe20000410000 */
[----:B------:R-:W-:Y:S02]  /*131c0*/  HADD2.F32 R36, -RZ, R46.H0_H0 ;  /* 0x2000002eff247230 */ /* 0x000fe40000004100 */
[----:B------:R-:W-:Y:S01]  /*131d0*/  FMUL.FTZ R102, R87, R102 ;  /* 0x0000006657667220 */ /* 0x000fe20000410000 */
[----:B------:R-:W-:-:S02]  /*131e0*/  HADD2.F32 R100, -RZ, R71.H1_H1 ;  /* 0x30000047ff647230 */ /* 0x000fc40000004100 */
[C---:B------:R-:W-:Y:S01]  /*131f0*/  FMUL.FTZ R98, R87.reuse, R98 ;  /* 0x0000006257627220 */ /* 0x040fe20000410000 */
[----:B------:R-:W-:Y:S02]  /*13200*/  HADD2.F32 R37, -RZ, R107.H0_H0 ;  /* 0x2000006bff257230 */ /* 0x000fe40000004100 */
[----:B------:R-:W-:Y:S01]  /*13210*/  FMUL.FTZ R97, R87, R104 ;  /* 0x0000006857617220 */ /* 0x000fe20000410000 */
[----:B------:R-:W-:Y:S02]  /*13220*/  HADD2.F32 R38, -RZ, R72.H0_H0 ;  /* 0x20000048ff267230 */ /* 0x000fe40000004100 */
[----:B------:R-:W-:Y:S01]  /*13230*/  FFMA.FTZ R36, R103, R101, R36 ;  /* 0x0000006567247223 */ /* 0x000fe20000010024 */
[----:B------:R-:W-:Y:S02]  /*13240*/  HADD2.F32 R99, -RZ, R47.H0_H0 ;  /* 0x2000002fff637230 */ /* 0x000fe40000004100 */
[----:B------:R-:W-:Y:S01]  /*13250*/  FFMA.FTZ R37, R102, R100, R37 ;  /* 0x0000006466257223 */ /* 0x000fe20000010025 */
[----:B------:R-:W-:-:S02]  /*13260*/  HADD2.F32 R39, -RZ, R71.H0_H0 ;  /* 0x20000047ff277230 */ /* 0x000fc40000004100 */
[----:B------:R-:W-:Y:S02]  /*13270*/  HADD2.F32 R96, -RZ, R107.H1_H1 ;  /* 0x3000006bff607230 */ /* 0x000fe40000004100 */
[----:B------:R-:W-:-:S03]  /*13280*/  FFMA.FTZ R38, R98, R38, R99 ;  /* 0x0000002662267223 */ /* 0x000fc60000010063 */
[----:B------:R-:W-:Y:S01]  /*13290*/  FFMA.FTZ R39, R97, R39, R96 ;  /* 0x0000002761277223 */ /* 0x000fe20000010060 */
[C---:B-1----:R-:W-:Y:S01]  /*132a0*/  IMAD.WIDE.U32 R112, R89.reuse, 0x10, R112 ;  /* 0x0000001059707825 */ /* 0x042fe200078e0070 */
[----:B------:R-:W-:-:S04]  /*132b0*/  IADD3 R89, PT, PT, R89, 0x80, RZ ;  /* 0x0000008059597810 */ /* 0x000fc80007ffe0ff */
[----:B------:R1:W-:Y:S03]  /*132c0*/  STG.E.128 desc[UR12][R112.64], R36 ;  /* 0x0000002470007986 */ /* 0x0003e6000c101d0c */
.L_x_18202:
[----:B------:R-:W-:Y:S05]  /*132d0*/  BSYNC.RECONVERGENT B0 ;  /* 0x0000000000007941 */ /* 0x000fea0003800200 */
.L_x_18201:
[----:B------:R-:W-:Y:S01]  /*132e0*/  ISETP.NE.AND P0, PT, R95, RZ, PT ;  /* 0x000000ff5f00720c */ /* 0x000fe20003f05270 */
[----:B------:R-:W-:-:S12]  /*132f0*/  BSSY.RECONVERGENT B0, `(.L_x_18203) ;  /* 0x000001a000007945 */ /* 0x000fd80003800200 */
[----:B------:R-:W-:Y:S05]  /*13300*/  @!P0 BRA `(.L_x_18204) ;  /* 0x0000000000608947 */ /* 0x000fea0003800000 */
[----:B-1----:R-:W1:Y:S01]  /*13310*/  LDC.64 R112, c[0x0][0x428] ;  /* 0x00010a00ff707b82 */ /* 0x002e620000000a00 */
        /* <DEDUP_REMOVED lines=23> */
.L_x_18204:
[----:B------:R-:W-:Y:S05]  /*13490*/  BSYNC.RECONVERGENT B0 ;  /* 0x0000000000007941 */ /* 0x000fea0003800200 */
.L_x_18203:
[----:B------:R-:W-:Y:S01]  /*134a0*/  ISETP.NE.AND P0, PT, R94, RZ, PT ;  /* 0x000000ff5e00720c */ /* 0x000fe20003f05270 */
[----:B------:R-:W-:-:S12]  /*134b0*/  BSSY.RECONVERGENT B0, `(.L_x_18205) ;  /* 0x000001a000007945 */ /* 0x000fd80003800200 */
[----:B------:R-:W-:Y:S05]  /*134c0*/  @!P0 BRA `(.L_x_18206) ;  /* 0x0000000000608947 */ /* 0x000fea0003800000 */
[----:B-12---:R-:W1:Y:S01]  /*134d0*/  LDC.64 R112, c[0x0][0x428] ;  /* 0x00010a00ff707b82 */ /* 0x006e620000000a00 */
[--C-:B------:R-:W-:Y:S01]  /*134e0*/  FADD.FTZ R104, R20, -R88.reuse ;  /* 0x8000005814687221 */ /* 0x100fe20000010000 */
[--C-:B------:R-:W-:Y:S01]  /*134f0*/  FADD.FTZ R100, R21, -R88.reuse ;  /* 0x8000005815647221 */ /* 0x100fe20000010000 */
[--C-:B0-----:R-:W-:Y:S01]  /*13500*/  FADD.FTZ R96, R22, -R88.reuse ;  /* 0x8000005816607221 */ /* 0x101fe20000010000 */
[----:B------:R-:W-:Y:S01]  /*13510*/  FADD.FTZ R102, R23, -R88 ;  /* 0x8000005817667221 */ /* 0x000fe20000010000 */
        /* <DEDUP_REMOVED lines=19> */
.L_x_18206:
[----:B------:R-:W-:Y:S05]  /*13650*/  BSYNC.RECONVERGENT B0 ;  /* 0x0000000000007941 */ /* 0x000fea0003800200 */
.L_x_18205:
[----:B------:R-:W-:Y:S01]  /*13660*/  ISETP.NE.AND P0, PT, R92, RZ, PT ;  /* 0x000000ff5c00720c */ /* 0x000fe20003f05270 */
[----:B------:R-:W-:-:S12]  /*13670*/  BSSY.RECONVERGENT B0, `(.L_x_18207) ;  /* 0x000001a000007945 */ /* 0x000fd80003800200 */
[----:B------:R-:W-:Y:S05]  /*13680*/  @!P0 BRA `(.L_x_18208) ;  /* 0x0000000000608947 */ /* 0x000fea0003800000 */
[----:B-123--:R-:W1:Y:S01]  /*13690*/  LDC.64 R112, c[0x0][0x428] ;  /* 0x00010a00ff707b82 */ /* 0x00ee620000000a00 */
[--C-:B------:R-:W-:Y:S01]  /*136a0*/  FADD.FTZ R102, R24, -R88.reuse ;  /* 0x8000005818667221 */ /* 0x100fe20000010000 */
[--C-:B0-----:R-:W-:Y:S01]  /*136b0*/  FADD.FTZ R98, R25, -R88.reuse ;  /* 0x8000005819627221 */ /* 0x101fe20000010000 */
[--C-:B------:R-:W-:Y:S01]  /*136c0*/  FADD.FTZ R94, R26, -R88.reuse ;  /* 0x800000581a5e7221 */ /* 0x100fe20000010000 */
        /* <DEDUP_REMOVED lines=20> */
.L_x_18208:
[----:B------:R-:W-:Y:S05]  /*13810*/  BSYNC.RECONVERGENT B0 ;  /* 0x0000000000007941 */ /* 0x000fea0003800200 */
.L_x_18207:
[----:B------:R-:W-:Y:S04]  /*13820*/  BSSY.RECONVERGENT B0, `(.L_x_18209) ;  /* 0x000001a000007945 */ /* 0x000fe80003800200 */
[----:B------:R-:W-:Y:S05]  /*13830*/  @!P1 BRA `(.L_x_18210) ;  /* 0x0000000000609947 */ /* 0x000fea0003800000 */
[----:B-1234-:R-:W1:Y:S01]  /*13840*/  LDC.64 R112, c[0x0][0x428] ;  /* 0x00010a00ff707b82 */ /* 0x01ee620000000a00 */
        /* <DEDUP_REMOVED lines=23> */
.L_x_18210:
[----:B------:R-:W-:Y:S05]  /*139c0*/  BSYNC.RECONVERGENT B0 ;  /* 0x0000000000007941 */ /* 0x000fea0003800200 */
.L_x_18209:
[----:B------:R-:W-:Y:S04]  /*139d0*/  BSSY.RECONVERGENT B0, `(.L_x_18200) ;  /* 0x0000011000007945 */ /* 0x000fe80003800200 */
[----:B------:R-:W-:Y:S05]  /*139e0*/  @!P2 BRA `(.L_x_18211) ;  /* 0x00000000003ca947 */ /* 0x000fea0003800000 */
[----:B------:R-:W0:Y:S01]  /*139f0*/  LDC.64 R94, c[0x0][0x428] ;  /* 0x00010a00ff5e7b82 */ /* 0x000e220000000a00 */
[--C-:B------:R-:W-:Y:S01]  /*13a00*/  FADD.FTZ R92, R32, -R88.reuse ;  /* 0x80000058205c7221 */ /* 0x100fe20000010000 */
[--C-:B01234-:R-:W-:Y:S01]  /*13a10*/  FADD.FTZ R36, R33, -R88.reuse ;  /* 0x8000005821247221 */ /* 0x11ffe20000010000 */
        /* <DEDUP_REMOVED lines=10> */
[----:B------:R-:W-:-:S05]  /*13ac0*/  IMAD.WIDE.U32 R94, R89, 0x10, R94 ;  /* 0x00000010595e7825 */ /* 0x000fca00078e005e */
[----:B------:R0:W-:Y:S02]  /*13ad0*/  STG.E.128 desc[UR12][R94.64], R36 ;  /* 0x000000245e007986 */ /* 0x0001e4000c101d0c */
.L_x_18211:
[----:B------:R-:W-:Y:S05]  /*13ae0*/  BSYNC.RECONVERGENT B0 ;  /* 0x0000000000007941 */ /* 0x000fea0003800200 */
.L_x_18200:
[----:B------:R-:W-:Y:S02]  /*13af0*/  UIADD3 UR7, UPT, UPT, UR7, UR20, URZ ;  /* 0x0000001407077290 */ /* 0x000fe4000fffe0ff */
[----:B------:R-:W-:Y:S02]  /*13b00*/  UPLOP3.LUT UP1, UPT, UPT, UPT, UP1, 0x40, 0x4 ;  /* 0x000000000004789c */ /* 0x000fe40003f2e810 */
[----:B------:R-:W-:-:S09]  /*13b10*/  UISETP.GE.AND UP0, UPT, UR7, UR21, UPT ;  /* 0x000000150700728c */ /* 0x000fd2000bf06270 */
[----:B------:R-:W-:Y:S05]  /*13b20*/  BRA.U !UP0, `(.L_x_18212) ;  /* 0xfffffed908d07547 */ /* 0x000fea000b83ffff */
[----:B------:R-:W-:Y:S05]  /*13b30*/  EXIT ;  /* 0x000000000000794d */ /* 0x000fea0003800000 */
.L_x_18213:
        /* <DEDUP_REMOVED lines=12> */
.L_x_20873:


//--------------------- .text._ZN10layer_norm13ln_fwd_kernelINS_13Kernel_traitsI6__halfffffjLj3072ELj1ELj1ELj4ELj16ENS_18Kernel_traits_baseILj3072ES2_ffffjLj128EEEEELb1ELb1ELb1ELb1EEEvNS_9FwdParamsE --------------------------
	.section	.text._ZN10layer_norm13ln_fwd_kernelINS_13Kernel_traitsI6__halfffffjLj3072ELj1ELj1ELj4ELj16ENS_18Kernel_traits_baseILj3072ES2_ffffjLj128EEEEELb1ELb1ELb1ELb1EEEvNS_9FwdParamsE,"ax",@progbits
	.align	128
        .global         _ZN10layer_norm13ln_fwd_kernelINS_13Kernel_traitsI6__halfffffjLj3072ELj1ELj1ELj4ELj16ENS_18Kernel_traits_baseILj3072ES2_ffffjLj128EEEEELb1ELb1ELb1ELb1EEEvNS_9FwdParamsE
        .type           _ZN10layer_norm13ln_fwd_kernelINS_13Kernel_traitsI6__halfffffjLj3072ELj1ELj1ELj4ELj16ENS_18Kernel_traits_baseILj3072ES2_ffffjLj128EEEEELb1ELb1ELb1ELb1EEEvNS_9FwdParamsE,@function
        .size           _ZN10layer_norm13ln_fwd_kernelINS_13Kernel_traitsI6__halfffffjLj3072ELj1ELj1ELj4ELj16ENS_18Kernel_traits_baseILj3072ES2_ffffjLj128EEEEELb1ELb1ELb1ELb1EEEvNS_9FwdParamsE,(.L_x_20874 - _ZN10layer_norm13ln_fwd_kernelINS_13Kernel_traitsI6__halfffffjLj3072ELj1ELj1ELj4ELj16ENS_18Kernel_traits_baseILj3072ES2_ffffjLj128EEEEELb1ELb1ELb1ELb1EEEvNS_9FwdParamsE)
        .other          _ZN10layer_norm13ln_fwd_kernelINS_13Kernel_traitsI6__halfffffjLj3072ELj1ELj1ELj4ELj16ENS_18Kernel_traits_baseILj3072ES2_ffffjLj128EEEEELb1ELb1ELb1ELb1EEEvNS_9FwdParamsE,@"STO_CUDA_ENTRY STV_DEFAULT"
_ZN10layer_norm13ln_fwd_kernelINS_13Kernel_traitsI6__halfffffjLj3072ELj1ELj1ELj4ELj16ENS_18Kernel_traits_baseILj3072ES2_ffffjLj128EEEEELb1ELb1ELb1ELb1EEEvNS_9FwdParamsE:
.text._ZN10layer_norm13ln_fwd_kernelINS_13Kernel_traitsI6__halfffffjLj3072ELj1ELj1ELj4ELj16ENS_18Kernel_traits_baseILj3072ES2_ffffjLj128EEEEELb1ELb1ELb1ELb1EEEvNS_9FwdParamsE:
        /* <DEDUP_REMOVED lines=70> */
.L_x_18214:
[----:B------:R-:W0:Y:S08]  /*0460*/  LDC.64 R2, c[0x0][0x3d0] ;  /* 0x0000f400ff027b82 */ /* 0x000e300000000a00 */
[----:B------:R-:W1:Y:S01]  /*0470*/  LDC.64 R4, c[0x0][0x3e8] ;  /* 0x0000fa00ff047b82 */ /* 0x000e620000000a00 */
[----:B0-----:R-:W-:-:S05]  /*0480*/  IMAD.WIDE.U32 R28, R55, 0x8, R2 ;  /* 0x00000008371c7825 */ /* 0x001fca00078e0002 */
[----:B------:R0:W5:Y:S01]  /*0490*/  LDG.E.64 R12, desc[UR12][R28.64] ;  /* 0x0000000c1c0c7981 */ /* 0x000162000c1e1b00 */
[----:B-1----:R-:W-:-:S03]  /*04a0*/  IMAD.WIDE.U32 R30, R55, 0x8, R4 ;  /* 0x00000008371e7825 */ /* 0x002fc600078e0004 */
        /* <DEDUP_REMOVED lines=16> */
[----:B0-----:R-:W-:-:S07]  /*05b0*/  CS2R R44, SRZ ;  /* 0x00000000002c7805 */ /* 0x001fce000001ff00 */
.L_x_18215:
[----:B------:R-:W1:Y:S02]  /*05c0*/  LDCU UR4, c[0x0][0x384] ;  /* 0x00007080ff0477ac */ /* 0x000e640008000800 */
[----:B-1----:R-:W-:-:S06]  /*05d0*/  UISETP.GE.AND UP0, UPT, UR7, UR4, UPT ;  /* 0x000000040700728c */ /* 0x002fcc000bf06270 */
[----:B------:R-:W-:-:S13]  /*05e0*/  PLOP3.LUT P0, PT, PT, PT, UP0, 0x80, 0x8 ;  /* 0x000000000008781c */ /* 0x000fda0003f0f008 */
[----:B------:R-:W-:Y:S05]  /*05f0*/  @P0 EXIT ;  /* 0x000000000000094d */ /* 0x000fea0003800000 */
[----:B-----5:R-:W-:Y:S01]  /*0600*/  MOV R84, R6 ;  /* 0x0000000600547202 */ /* 0x020fe20000000f00 */
[----:B------:R-:W-:Y:S01]  /*0610*/  IMAD.MOV.U32 R92, RZ, RZ, R4 ;  /* 0x000000ffff5c7224 */ /* 0x000fe200078e0004 */
[----:B------:R-:W-:Y:S01]  /*0620*/  SHF.R.U64 R90, R6, 0x10, R7 ;  /* 0x00000010065a7819 */ /* 0x000fe20000001207 */
[----:B------:R-:W-:Y:S01]  /*0630*/  IMAD.MOV.U32 R82, RZ, RZ, R8 ;  /* 0x000000ffff527224 */ /* 0x000fe200078e0008 */
[----:B------:R-:W-:Y:S01]  /*0640*/  SHF.R.U64 R94, R4, 0x10, R5 ;  /* 0x00000010045e7819 */ /* 0x000fe20000001205 */
[----:B------:R-:W-:Y:S01]  /*0650*/  IMAD.MOV.U32 R66, RZ, RZ, R12 ;  /* 0x000000ffff427224 */ /* 0x000fe200078e000c */
[----:B------:R-:W-:Y:S01]  /*0660*/  SHF.R.U64 R83, R8, 0x10, R9 ;  /* 0x0000001008537819 */ /* 0x000fe20000001209 */
[----:B------:R-:W-:Y:S01]  /*0670*/  IMAD.HI.U32 R8, R52, -0x2daee0ad, RZ ;  /* 0xd2511f5334087827 */ /* 0x000fe200078e00ff */
[----:B------:R-:W-:Y:S01]  /*0680*/  MOV R6, R5 ;  /* 0x0000000500067202 */ /* 0x000fe20000000f00 */
[----:B------:R-:W1:Y:S01]  /*0690*/  LDCU.U8 UR4, c[0x0][0x410] ;  /* 0x00008200ff0477ac */ /* 0x000e620008000000 */
[----:B------:R-:W-:Y:S01]  /*06a0*/  SHF.R.U32.HI R4, RZ, 0x10, R5 ;  /* 0x00000010ff047819 */ /* 0x000fe20000011605 */
[----:B------:R-:W-:Y:S01]  /*06b0*/  IMAD.HI.U32 R5, R54, -0x326172a9, RZ ;  /* 0xcd9e8d5736057827 */ /* 0x000fe200078e00ff */
[----:B------:R-:W-:Y:S01]  /*06c0*/  SHF.R.U64 R64, R12, 0x10, R13 ;  /* 0x000000100c407819 */ /* 0x000fe2000000120d */
[----:B------:R-:W2:Y:S01]  /*06d0*/  LDCU UR23, c[0x0][0x404] ;  /* 0x00008080ff1777ac */ /* 0x000ea20008000800 */
[----:B------:R-:W-:Y:S01]  /*06e0*/  SHF.R.U64 R81, R10, 0x10, R11 ;  /* 0x000000100a517819 */ /* 0x000fe2000000120b */
[----:B------:R-:W-:Y:S01]  /*06f0*/  IMAD.MOV.U32 R78, RZ, RZ, R14 ;  /* 0x000000ffff4e7224 */ /* 0x000fe200078e000e */
        /* <DEDUP_REMOVED lines=8> */
[----:B------:R-:W-:Y:S01]  /*0780*/  SHF.R.U64 R79, R16, 0x10, R17 ;  /* 0x00000010104f7819 */ /* 0x000fe20000001211 */
[----:B------:R-:W-:Y:S01]  /*0790*/  IMAD.MOV.U32 R74, RZ, RZ, R20 ;  /* 0x000000ffff4a7224 */ /* 0x000fe200078e0014 */
[----:B0-----:R-:W-:Y:S01]  /*07a0*/  SHF.R.U64 R28, R14, 0x10, R15 ;  /* 0x000000100e1c7819 */ /* 0x001fe2000000120f */
[----:B------:R-:W-:Y:S01]  /*07b0*/  IMAD.MOV.U32 R14, RZ, RZ, R9 ;  /* 0x000000ffff0e7224 */ /* 0x000fe200078e0009 */
[----:B------:R-:W-:Y:S01]  /*07c0*/  SHF.R.U32.HI R63, RZ, 0x10, R13 ;  /* 0x00000010ff3f7819 */ /* 0x000fe2000001160d */
[----:B------:R-:W-:Y:S01]  /*07d0*/  IMAD.MOV.U32 R72, RZ, RZ, R22 ;  /* 0x000000ffff487224 */ /* 0x000fe200078e0016 */
[----:B------:R-:W-:Y:S01]  /*07e0*/  SHF.R.U32.HI R16, RZ, 0x10, R17 ;  /* 0x00000010ff107819 */ /* 0x000fe20000011611 */
[----:B------:R-:W-:Y:S01]  /*07f0*/  IMAD.MOV.U32 R68, RZ, RZ, R26 ;  /* 0x000000ffff447224 */ /* 0x000fe200078e001a */
[----:B------:R-:W-:Y:S01]  /*0800*/  MOV R13, R11 ;  /* 0x0000000b000d7202 */ /* 0x000fe20000000f00 */
[----:B------:R-:W-:Y:S01]  /*0810*/  IMAD.HI.U32 R11, R5, -0x2daee0ad, RZ ;  /* 0xd2511f53050b7827 */ /* 0x000fe200078e00ff */
[----:B------:R-:W-:Y:S01]  /*0820*/  SHF.R.U32.HI R17, RZ, 0x10, R9 ;  /* 0x00000010ff117819 */ /* 0x000fe20000011609 */
[----:B------:R-:W0:Y:S01]  /*0830*/  LDCU UR22, c[0x0][0x388] ;  /* 0x00007100ff1677ac */ /* 0x000e220008000800 */
[----:B------:R-:W-:Y:S01]  /*0840*/  PRMT R78, R78, 0x5410, R12 ;  /* 0x000054104e4e7816 */ /* 0x000fe2000000000c */
[----:B------:R-:W-:Y:S01]  /*0850*/  IMAD R12, R52, -0x2daee0ad, RZ ;  /* 0xd2511f53340c7824 */ /* 0x000fe200078e02ff */
[----:B------:R-:W-:Y:S01]  /*0860*/  PRMT R81, R81, 0x5410, R10 ;  /* 0x0000541051517816 */ /* 0x000fe2000000000a */
[----:B------:R-:W-:Y:S01]  /*0870*/  IMAD R10, R54, -0x326172a9, RZ ;  /* 0xcd9e8d57360a7824 */ /* 0x000fe200078e02ff */
[----:B------:R-:W-:Y:S01]  /*0880*/  PRMT R80, R80, 0x5410, R13 ;  /* 0x0000541050507816 */ /* 0x000fe2000000000d */
[----:B------:R-:W-:Y:S01]  /*0890*/  IMAD.HI.U32 R9, R8, -0x326172a9, RZ ;  /* 0xcd9e8d5708097827 */ /* 0x000fe200078e00ff */
[----:B------:R-:W-:Y:S01]  /*08a0*/  LOP3.LUT R11, R12, UR26, R11, 0x96, !PT ;  /* 0x0000001a0c0b7c12 */ /* 0x000fe2000f8e960b */
[----:B------:R-:W3:Y:S01]  /*08b0*/  LDCU UR24, c[0x0][0x400] ;  /* 0x00008000ff1877ac */ /* 0x000ee20008000800 */
[----:B------:R-:W-:Y:S01]  /*08c0*/  SHF.R.U32.HI R29, RZ, 0x10, R15 ;  /* 0x00000010ff1d7819 */ /* 0x000fe2000001160f */
[----:B------:R-:W-:Y:S01]  /*08d0*/  IMAD R13, R5, -0x2daee0ad, RZ ;  /* 0xd2511f53050d7824 */ /* 0x000fe200078e02ff */
[----:B------:R-:W-:Y:S01]  /*08e0*/  LOP3.LUT R9, R10, UR25, R9, 0x96, !PT ;  /* 0x000000190a097c12 */ /* 0x000fe2000f8e9609 */
[----:B------:R-:W-:Y:S01]  /*08f0*/  IMAD R8, R8, -0x326172a9, RZ ;  /* 0xcd9e8d5708087824 */ /* 0x000fe200078e02ff */
[----:B------:R-:W-:Y:S01]  /*0900*/  PRMT R92, R92, 0x5410, R6 ;  /* 0x000054105c5c7816 */ /* 0x000fe20000000006 */
[----:B------:R-:W-:Y:S01]  /*0910*/  IMAD.HI.U32 R5, R11, -0x326172a9, RZ ;  /* 0xcd9e8d570b057827 */ /* 0x000fe200078e00ff */
[----:B------:R-:W-:Y:S01]  /*0920*/  SHF.R.U64 R96, R44, 0x10, R45 ;  /* 0x000000102c607819 */ /* 0x000fe2000000122d */
[----:B------:R-:W4:Y:S01]  /*0930*/  LDCU.64 UR16, c[0x0][0x408] ;  /* 0x00008100ff1077ac */ /* 0x000f220008000a00 */
[----:B------:R-:W-:Y:S01]  /*0940*/  PRMT R94, R94, 0x5410, R4 ;  /* 0x000054105e5e7816 */ /* 0x000fe20000000004 */
[C---:B------:R-:W-:Y:S01]  /*0950*/  IMAD.HI.U32 R10, R9.reuse, -0x2daee0ad, RZ ;  /* 0xd2511f53090a7827 */ /* 0x040fe200078e00ff */
[----:B------:R-:W-:Y:S01]  /*0960*/  LOP3.LUT R5, R8, UR27, R5, 0x96, !PT ;  /* 0x0000001b08057c12 */ /* 0x000fe2000f8e9605 */
[----:B------:R-:W0:Y:S01]  /*0970*/  LDCU.128 UR8, c[0x0][0x3f0] ;  /* 0x00007e00ff0877ac */ /* 0x000e220008000c00 */
[----:B------:R-:W-:Y:S01]  /*0980*/  SHF.R.U64 R103, R42, 0x10, R43 ;  /* 0x000000102a677819 */ /* 0x000fe2000000122b */
[--C-:B------:R-:W-:Y:S01]  /*0990*/  IMAD.MOV.U32 R15, RZ, RZ, R7.reuse ;  /* 0x000000ffff0f7224 */ /* 0x100fe200078e0007 */
[----:B------:R-:W-:Y:S01]  /*09a0*/  SHF.R.U32.HI R7, RZ, 0x10, R7 ;  /* 0x00000010ff077819 */ /* 0x000fe20000011607 */
[----:B------:R-:W-:Y:S01]  /*09b0*/  IMAD R12, R9, -0x2daee0ad, RZ ;  /* 0xd2511f53090c7824 */ /* 0x000fe200078e02ff */
[----:B------:R-:W-:Y:S01]  /*09c0*/  LOP3.LUT R10, R13, UR28, R10, 0x96, !PT ;  /* 0x0000001c0d0a7c12 */ /* 0x000fe2000f8e960a */
[----:B------:R-:W-:Y:S01]  /*09d0*/  IMAD R8, R11, -0x326172a9, RZ ;  /* 0xcd9e8d570b087824 */ /* 0x000fe200078e02ff */
[----:B------:R-:W-:Y:S01]  /*09e0*/  PRMT R90, R90, 0x5410, R7 ;  /* 0x000054105a5a7816 */ /* 0x000fe20000000007 */
[C---:B------:R-:W-:Y:S01]  /*09f0*/  IMAD.HI.U32 R9, R5.reuse, -0x2daee0ad, RZ ;  /* 0xd2511f5305097827 */ /* 0x040fe200078e00ff */
[----:B------:R-:W-:Y:S01]  /*0a00*/  SHF.R.U64 R105, R40, 0x10, R41 ;  /* 0x0000001028697819 */ /* 0x000fe20000001229 */
[----:B------:R-:W0:Y:S01]  /*0a10*/  LDCU.64 UR18, c[0x0][0x3a0] ;  /* 0x00007400ff1277ac */ /* 0x000e220008000a00 */
[----:B------:R-:W-:Y:S01]  /*0a20*/  SHF.R.U64 R106, R38, 0x10, R39 ;  /* 0x00000010266a7819 */ /* 0x000fe20000001227 */
[----:B------:R-:W-:Y:S01]  /*0a30*/  IMAD.HI.U32 R7, R10, -0x326172a9, RZ ;  /* 0xcd9e8d570a077827 */ /* 0x000fe200078e00ff */
[----:B------:R-:W-:Y:S01]  /*0a40*/  LOP3.LUT R9, R12, UR30, R9, 0x96, !PT ;  /* 0x0000001e0c097c12 */ /* 0x000fe2000f8e9609 */
[----:B------:R-:W0:Y:S01]  /*0a50*/  LDCU.64 UR20, c[0x0][0x380] ;  /* 0x00007000ff1477ac */ /* 0x000e220008000a00 */
[----:B------:R-:W-:Y:S01]  /*0a60*/  SHF.R.U64 R107, R36, 0x10, R37 ;  /* 0x00000010246b7819 */ /* 0x000fe20000001225 */
[----:B------:R-:W-:Y:S01]  /*0a70*/  IMAD R11, R5, -0x2daee0ad, RZ ;  /* 0xd2511f53050b7824 */ /* 0x000fe200078e02ff */
[----:B------:R-:W-:Y:S01]  /*0a80*/  LOP3.LUT R7, R8, UR29, R7, 0x96, !PT ;  /* 0x0000001d08077c12 */ /* 0x000fe2000f8e9607 */
[----:B------:R-:W-:Y:S01]  /*0a90*/  IMAD R10, R10, -0x326172a9, RZ ;  /* 0xcd9e8d570a0a7824 */ /* 0x000fe200078e02ff */
[----:B------:R-:W-:Y:S01]  /*0aa0*/  SHF.R.U32.HI R8, RZ, 0x10, R45 ;  /* 0x00000010ff087819 */ /* 0x000fe2000001162d */
[----:B------:R-:W-:Y:S01]  /*0ab0*/  IMAD.HI.U32 R5, R9, -0x326172a9, RZ ;  /* 0xcd9e8d5709057827 */ /* 0x000fe200078e00ff */
[----:B------:R-:W-:Y:S01]  /*0ac0*/  MOV R76, R18 ;  /* 0x00000012004c7202 */ /* 0x000fe20000000f00 */
[----:B------:R-:W-:Y:S01]  /*0ad0*/  UPLOP3.LUT UP0, UPT, UPT, UPT, UPT, 0x40, 0x4 ;  /* 0x000000000004789c */ /* 0x000fe20003f0e870 */
[----:B------:R-:W-:Y:S01]  /*0ae0*/  PRMT R96, R96, 0x5410, R8 ;  /* 0x0000541060607816 */ /* 0x000fe20000000008 */
        /* <DEDUP_REMOVED lines=12> */
[----:B------:R-:W-:Y:S01]  /*0bb0*/  PRMT R105, R105, 0x5410, R10 ;  /* 0x0000541069697816 */ /* 0x000fe2000000000a */
[----:B------:R-:W-:Y:S01]  /*0bc0*/  IMAD R6, R6, -0x326172a9, RZ ;  /* 0xcd9e8d5706067824 */ /* 0x000fe200078e02ff */
[----:B------:R-:W-:Y:S01]  /*0bd0*/  LOP3.LUT R4, R9, UR33, R4, 0x96, !PT ;  /* 0x0000002109047c12 */ /* 0x000fe2000f8e9604 */
[----:B------:R-:W-:Y:S01]  /*0be0*/  IMAD R9, R5, -0x2daee0ad, RZ ;  /* 0xd2511f5305097824 */ /* 0x000fe200078e02ff */
[----:B------:R-:W-:Y:S01]  /*0bf0*/  SHF.R.U32.HI R10, RZ, 0x10, R39 ;  /* 0x00000010ff0a7819 */ /* 0x000fe20000011627 */
[----:B------:R-:W-:Y:S01]  /*0c00*/  IMAD.HI.U32 R5, R7, -0x326172a9, RZ ;  /* 0xcd9e8d5707057827 */ /* 0x000fe200078e00ff */
[----:B------:R-:W-:Y:S02]  /*0c10*/  SHF.R.U64 R18, R18, 0x10, R19 ;  /* 0x0000001012127819 */ /* 0x000fe40000001213 */
[----:B------:R-:W-:Y:S01]  /*0c20*/  PRMT R106, R106, 0x5410, R10 ;  /* 0x000054106a6a7816 */ /* 0x000fe2000000000a */
[----:B------:R-:W-:Y:S01]  /*0c30*/  IMAD.HI.U32 R8, R4, -0x2daee0ad, RZ ;  /* 0xd2511f5304087827 */ /* 0x000fe200078e00ff */
[----:B------:R-:W-:-:S02]  /*0c40*/  LOP3.LUT R5, R6, UR35, R5, 0x96, !PT ;  /* 0x0000002306057c12 */ /* 0x000fc4000f8e9605 */
[----:B------:R-:W-:Y:S01]  /*0c50*/  MOV R73, R21 ;  /* 0x0000001500497202 */ /* 0x000fe20000000f00 */
[----:B------:R-:W-:Y:S01]  /*0c60*/  IMAD R7, R7, -0x326172a9, RZ ;  /* 0xcd9e8d5707077824 */ /* 0x000fe200078e02ff */
[----:B------:R-:W-:Y:S01]  /*0c70*/  LOP3.LUT R8, R9, UR36, R8, 0x96, !PT ;  /* 0x0000002409087c12 */ /* 0x000fe2000f8e9608 */
[----:B------:R-:W-:Y:S01]  /*0c80*/  IMAD R9, R4, -0x2daee0ad, RZ ;  /* 0xd2511f5304097824 */ /* 0x000fe200078e02ff */
[----:B------:R-:W-:Y:S01]  /*0c90*/  SHF.R.U64 R20, R20, 0x10, R21 ;  /* 0x0000001014147819 */ /* 0x000fe20000001215 */
[----:B------:R-:W-:Y:S01]  /*0ca0*/  IMAD.HI.U32 R4, R5, -0x2daee0ad, RZ ;  /* 0xd2511f5305047827 */ /* 0x000fe200078e00ff */
[----:B------:R-:W-:Y:S02]  /*0cb0*/  SHF.R.U64 R22, R22, 0x10, R23 ;  /* 0x0000001016167819 */ /* 0x000fe40000001217 */
[----:B------:R-:W-:Y:S01]  /*0cc0*/  SHF.R.U64 R24, R24, 0x10, R25 ;  /* 0x0000001018187819 */ /* 0x000fe20000001219 */
        /* <DEDUP_REMOVED lines=8> */
[----:B------:R-:W-:Y:S02]  /*0d50*/  MOV R67, R27 ;  /* 0x0000001b00437202 */ /* 0x000fe40000000f00 */
[----:B------:R-:W-:Y:S01]  /*0d60*/  SHF.R.U64 R26, R26, 0x10, R27 ;  /* 0x000000101a1a7819 */ /* 0x000fe2000000121b */
[----:B------:R-:W-:Y:S01]  /*0d70*/  IMAD.HI.U32 R5, R6, -0x2daee0ad, RZ ;  /* 0xd2511f5306057827 */ /* 0x000fe200078e00ff */
[----:B------:R-:W-:-:S02]  /*0d80*/  LOP3.LUT R7, R8, UR39, R7, 0x96, !PT ;  /* 0x0000002708077c12 */ /* 0x000fc4000f8e9607 */
[----:B------:R-:W-:Y:S01]  /*0d90*/  SHF.R.U32.HI R21, RZ, 0x10, R21 ;  /* 0x00000010ff157819 */ /* 0x000fe20000011615 */
[----:B------:R-:W-:Y:S01]  /*0da0*/  IMAD.MOV.U32 R75, RZ, RZ, R19 ;  /* 0x000000ffff4b7224 */ /* 0x000fe200078e0013 */
[----:B------:R-:W-:Y:S01]  /*0db0*/  LOP3.LUT R5, R10, UR40, R5, 0x96, !PT ;  /* 0x000000280a057c12 */ /* 0x000fe2000f8e9605 */
[----:B------:R-:W-:Y:S01]  /*0dc0*/  IMAD.MOV.U32 R71, RZ, RZ, R23 ;  /* 0x000000ffff477224 */ /* 0x000fe200078e0017 */
[----:B------:R-:W-:Y:S01]  /*0dd0*/  SHF.R.U32.HI R19, RZ, 0x10, R19 ;  /* 0x00000010ff137819 */ /* 0x000fe20000011613 */
[----:B------:R-:W-:Y:S01]  /*0de0*/  IMAD.MOV.U32 R69, RZ, RZ, R25 ;  /* 0x000000ffff457224 */ /* 0x000fe200078e0019 */
[----:B------:R-:W-:Y:S01]  /*0df0*/  SHF.R.U32.HI R23, RZ, 0x10, R23 ;  /* 0x00000010ff177819 */ /* 0x000fe20000011617 */
[----:B------:R-:W-:Y:S01]  /*0e00*/  IMAD R9, R6, -0x2daee0ad, RZ ;  /* 0xd2511f5306097824 */ /* 0x000fe200078e02ff */
[----:B------:R-:W-:Y:S01]  /*0e10*/  SHF.R.U32.HI R25, RZ, 0x10, R25 ;  /* 0x00000010ff197819 */ /* 0x000fe20000011619 */
[----:B------:R-:W-:Y:S01]  /*0e20*/  IMAD.HI.U32 R56, R7, -0x2daee0ad, RZ ;  /* 0xd2511f5307387827 */ /* 0x000fe200078e00ff */
[----:B------:R-:W-:-:S02]  /*0e30*/  SHF.R.U32.HI R27, RZ, 0x10, R27 ;  /* 0x00000010ff1b7819 */ /* 0x000fc4000001161b */
[--C-:B------:R-:W-:Y:S01]  /*0e40*/  SHF.R.U64 R108, R2, 0x10, R3.reuse ;  /* 0x00000010026c7819 */ /* 0x100fe20000001203 */
[----:B------:R-:W-:Y:S01]  /*0e50*/  IMAD R4, R4, -0x326172a9, RZ ;  /* 0xcd9e8d5704047824 */ /* 0x000fe200078e02ff */
[----:B------:R-:W-:Y:S01]  /*0e60*/  SHF.R.U32.HI R8, RZ, 0x10, R3 ;  /* 0x00000010ff087819 */ /* 0x000fe20000011603 */
[----:B------:R-:W-:Y:S01]  /*0e70*/  IMAD.HI.U32 R57, R5, -0x326172a9, RZ ;  /* 0xcd9e8d5705397827 */ /* 0x000fe200078e00ff */
[----:B------:R-:W-:Y:S02]  /*0e80*/  PRMT R77, R28, 0x5410, R77 ;  /* 0x000054101c4d7816 */ /* 0x000fe4000000004d */
        /* <DEDUP_REMOVED lines=23> */
[----:B------:R-:W-:Y:S02]  /*1000*/  LOP3.LUT R56, R9, UR42, R56, 0x96, !PT ;  /* 0x0000002a09387c12 */ /* 0x000fe4000f8e9638 */
[----:B-1----:R-:W-:-:S02]  /*1010*/  ISETP.NE.AND P2, PT, RZ, UR4, PT ;  /* 0x00000004ff007c0c */ /* 0x002fc4000bf45270 */
[----:B------:R-:W-:Y:S02]  /*1020*/  LOP3.LUT R57, R4, UR41, R57, 0x96, !PT ;  /* 0x0000002904397c12 */ /* 0x000fe4000f8e9639 */
[----:B0-234-:R-:W-:-:S09]  /*1030*/  LOP3.LUT R58, R58, 0x3, RZ, 0xc0, !PT ;  /* 0x000000033a3a7812 */ /* 0x01dfd200078ec0ff */
.L_x_18415:
[----:B------:R-:W-:-:S06]  /*1040*/  UIMAD.WIDE UR4, UR7, 0x4, UR8 ;  /* 0x00000004070478a5 */ /* 0x000fcc000f8e0208 */
[----:B0-----:R-:W-:Y:S01]  /*1050*/  IMAD.U32 R32, RZ, RZ, UR4 ;  /* 0x00000004ff207e24 */ /* 0x001fe2000f8e00ff */
[----:B------:R-:W-:-:S05]  /*1060*/  MOV R33, UR5 ;  /* 0x0000000500217c02 */ /* 0x000fca0008000f00 */
[----:B------:R-:W2:Y:S01]  /*1070*/  LDG.E R32, desc[UR12][R32.64] ;  /* 0x0000000c20207981 */ /* 0x000ea2000c1e1900 */
[----:B------:R-:W-:-:S06]  /*1080*/  UIMAD.WIDE UR4, UR7, 0x4, UR10 ;  /* 0x00000004070478a5 */ /* 0x000fcc000f8e020a */
[----:B------:R-:W-:Y:S02]  /*1090*/  MOV R15, UR5 ;  /* 0x00000005000f7c02 */ /* 0x000fe40008000f00 */
        /* <DEDUP_REMOVED lines=15> */
[----:B0-----:R-:W-:-:S05]  /*1190*/  @P1 IMAD.WIDE.U32 R12, R35, 0x10, R12 ;  /* 0x00000010230c1825 */ /* 0x001fca00078e000c */
[----:B-----5:R0:W5:Y:S01]  /*11a0*/  @P1 LDG.E.128 R4, desc[UR12][R12.64] ;  /* 0x0000000c0c041981 */ /* 0x020162000c1e1d00 */
[----:B--2---:R-:W-:Y:S01]  /*11b0*/  R2UR UR6, R14 ;  /* 0x000000000e0672ca */ /* 0x004fe200000e0000 */
[----:B------:R-:W-:-:S05]  /*11c0*/  IMAD.U32 R14, RZ, RZ, UR5 ;  /* 0x00000005ff0e7e24 */ /* 0x000fca000f8e00ff */
[----:B-1----:R-:W-:Y:S01]  /*11d0*/  LEA.HI.SX32 R49, R14, R55, 0x1e ;  /* 0x000000370e317211 */ /* 0x002fe200078ff2ff */
[----:B0-----:R-:W-:Y:S08]  /*11e0*/  @!P0 BRA `(.L_x_18216) ;  /* 0x0000001400308947 */ /* 0x001ff00003800000 */
        /* <DEDUP_REMOVED lines=23> */
.L_x_18219:
        /* <DEDUP_REMOVED lines=12> */
.L_x_18220:
        /* <DEDUP_REMOVED lines=42> */
.L_x_18218:
        /* <DEDUP_REMOVED lines=11> */
.L_x_18217:
        /* <DEDUP_REMOVED lines=15> */
.L_x_18223:
        /* <DEDUP_REMOVED lines=12> */
.L_x_18224:
        /* <DEDUP_REMOVED lines=43> */
.L_x_18222:
        /* <DEDUP_REMOVED lines=9> */
[----:B------:R-:W-:Y:S01]  /*1c60*/  FFMA.FTZ R13, R16, R13, R9 ;  /* 0x0000000d100d7223 */ /* 0x000fe20000010009 */
[----:B------:R-:W-:-:S07]  /*1c70*/  PRMT R63, R14, 0x7610, R63 ;  /* 0x000076100e3f7816 */ /* 0x000fce000000003f */
.L_x_18221:
        /* <DEDUP_REMOVED lines=15> */
.L_x_18227:
        /* <DEDUP_REMOVED lines=12> */
.L_x_18228:
        /* <DEDUP_REMOVED lines=43> */
.L_x_18226:
        /* <DEDUP_REMOVED lines=11> */
.L_x_18225:
        /* <DEDUP_REMOVED lines=15> */
.L_x_18231:
        /* <DEDUP_REMOVED lines=12> */
.L_x_18232:
        /* <DEDUP_REMOVED lines=43> */
.L_x_18230:
        /* <DEDUP_REMOVED lines=10> */
[----:B------:R-:W-:Y:S01]  /*2690*/  PRMT R65, R16, 0x7610, R65 ;  /* 0x0000761010417816 */ /* 0x000fe20000000041 */
[----:B------:R-:W-:Y:S06]  /*26a0*/  BRA `(.L_x_18229) ;  /* 0x00000014001c7947 */ /* 0x000fec0003800000 */
.L_x_18216:
        /* <DEDUP_REMOVED lines=19> */
.L_x_18235:
        /* <DEDUP_REMOVED lines=12> */
.L_x_18236:
        /* <DEDUP_REMOVED lines=42> */
.L_x_18234:
[----:B------:R-:W-:Y:S01]  /*2b40*/  I2FP.F32.U32 R12, R12 ;  /* 0x0000000c000c7245 */ /* 0x000fe20000201000 */
[----:B------:R-:W-:Y:S02]  /*2b50*/  HFMA2 R13, -RZ, RZ, 0.1171875, 0 ;  /* 0x2f800000ff0d7431 */ /* 0x000fe400000001ff */
        /* <DEDUP_REMOVED lines=9> */
.L_x_18233:
        /* <DEDUP_REMOVED lines=15> */
.L_x_18239:
        /* <DEDUP_REMOVED lines=12> */
.L_x_18240:
        /* <DEDUP_REMOVED lines=43> */
.L_x_18238:
        /* <DEDUP_REMOVED lines=11> */
.L_x_18237:
        /* <DEDUP_REMOVED lines=15> */
.L_x_18243:
        /* <DEDUP_REMOVED lines=12> */
.L_x_18244:
        /* <DEDUP_REMOVED lines=41> */
[----:B------:R-:W-:Y:S01]  /*3540*/  LOP3.LUT R56, R56, UR42, R15, 0x96, !PT ;  /* 0x0000002a38387c12 */ /* 0x000fe2000f8e960f */
[----:B------:R-:W-:-:S07]  /*3550*/  IMAD.MOV.U32 R22, RZ, RZ, R14 ;  /* 0x000000ffff167224 */ /* 0x000fce00078e000e */
.L_x_18242:
        /* <DEDUP_REMOVED lines=11> */
.L_x_18241:
        /* <DEDUP_REMOVED lines=15> */
.L_x_18246:
        /* <DEDUP_REMOVED lines=12> */
.L_x_18247:
        /* <DEDUP_REMOVED lines=43> */
.L_x_18245:
        /* <DEDUP_REMOVED lines=11> */
.L_x_18229:
[----:B------:R-:W0:Y:S01]  /*3b20*/  LDC.64 R46, c[0x0][0x3a8] ;  /* 0x0000ea00ff2e7b82 */ /* 0x000e220000000a00 */
[----:B------:R-:W-:Y:S02]  /*3b30*/  VIADD R29, R35, 0x80 ;  /* 0x00000080231d7836 */ /* 0x000fe40000000000 */
        /* <DEDUP_REMOVED lines=19> */
.L_x_18248:
[----:B-----5:R2:W5:Y:S04]  /*3c70*/  @P1 LDG.E.128 R4, desc[UR12][R18.64] ;  /* 0x0000000c12041981 */ /* 0x020568000c1e1d00 */
[----:B------:R2:W5:Y:S01]  /*3c80*/  @P0 LDG.E.128 R8, desc[UR12][R16.64] ;  /* 0x0000000c10080981 */ /* 0x000562000c1e1d00 */
[----:B------:R-:W-:Y:S05]  /*3c90*/  @!P0 BRA `(.L_x_18249) ;  /* 0x0000001400248947 */ /* 0x000fea0003800000 */
[----:B------:R-:W-:Y:S01]  /*3ca0*/  ISETP.GT.AND P3, PT, R32, RZ, PT ;  /* 0x000000ff2000720c */ /* 0x000fe20003f64270 */
[----:B--2---:R-:W-:Y:S01]  /*3cb0*/  IMAD.MOV.U32 R18, RZ, RZ, R23 ;  /* 0x000000ffff127224 */ /* 0x004fe200078e0017 */
[----:B-----5:R-:W-:Y:S01]  /*3cc0*/  MOV R16, R8 ;  /* 0x0000000800107202 */ /* 0x020fe20000000f00 */
[----:B------:R-:W-:-:S10]  /*3cd0*/  IMAD.MOV.U32 R26, RZ, RZ, R22 ;  /* 0x000000ffff1a7224 */ /* 0x000fd400078e0016 */
        /* <DEDUP_REMOVED lines=16> */
.L_x_18252:
        /* <DEDUP_REMOVED lines=12> */
.L_x_18253:
        /* <DEDUP_REMOVED lines=42> */
.L_x_18251:
[----:B------:R-:W-:Y:S01]  /*4140*/  I2FP.F32.U32 R16, R16 ;  /* 0x0000001000107245 */ /* 0x000fe20000201000 */
[----:B------:R-:W-:Y:S02]  /*4150*/  IMAD.MOV.U32 R17, RZ, RZ, 0x2f800000 ;  /* 0x2f800000ff117424 */ /* 0x000fe400078e00ff */
[----:B------:R-:W-:Y:S02]  /*4160*/  FMUL.FTZ R19, R4, UR17 ;  /* 0x0000001104137c20 */ /* 0x000fe40008410000 */
        /* <DEDUP_REMOVED lines=8> */
.L_x_18250:
        /* <DEDUP_REMOVED lines=15> */
.L_x_18256:
[----:B------:R-:W-:-:S04]  /*42e0*/  VIADD R52, R52, 0x1 ;  /* 0x0000000134347836 */ /* 0x000fc80000000000 */
[C---:B-1----:R-:W-:Y:S01]  /*42f0*/  IMAD.WIDE.U32 R24, R52.reuse, -0x2daee0ad, RZ ;  /* 0xd2511f5334187825 */ /* 0x042fe200078e00ff */
        /* <DEDUP_REMOVED lines=10> */
.L_x_18257:
        /* <DEDUP_REMOVED lines=43> */
.L_x_18255:
[----:B------:R-:W-:Y:S01]  /*4650*/  I2FP.F32.U32 R17, R17 ;  /* 0x0000001100117245 */ /* 0x000fe20000201000 */
[----:B------:R-:W-:Y:S02]  /*4660*/  IMAD.MOV.U32 R18, RZ, RZ, 0x2f800000 ;  /* 0x2f800000ff127424 */ /* 0x000fe400078e00ff */
[----:B01----:R-:W-:Y:S02]  /*4670*/  FMUL.FTZ R20, R5, UR17 ;  /* 0x0000001105147c20 */ /* 0x003fe40008410000 */
        /* <DEDUP_REMOVED lines=8> */
.L_x_18254:
[----:B01----:R-:W-:Y:S01]  /*4700*/  IMAD.MOV.U32 R20, RZ, RZ, R19 ;  /* 0x000000ffff147224 */ /* 0x003fe200078e0013 */
        /* <DEDUP_REMOVED lines=14> */
.L_x_18260:
        /* <DEDUP_REMOVED lines=12> */
.L_x_18261:
        /* <DEDUP_REMOVED lines=41> */
[----:B------:R-:W-:Y:S02]  /*4b40*/  IMAD.MOV.U32 R26, RZ, RZ, R18 ;  /* 0x000000ffff1a7224 */ /* 0x000fe400078e0012 */
[----:B------:R-:W-:-:S07]  /*4b50*/  IMAD.MOV.U32 R20, RZ, RZ, RZ ;  /* 0x000000ffff147224 */ /* 0x000fce00078e00ff */
.L_x_18259:
        /* <DEDUP_REMOVED lines=11> */
.L_x_18258:
        /* <DEDUP_REMOVED lines=15> */
.L_x_18264:
        /* <DEDUP_REMOVED lines=12> */
.L_x_18265:
        /* <DEDUP_REMOVED lines=43> */
.L_x_18263:
        /* <DEDUP_REMOVED lines=12> */
.L_x_18249:
[----:B--2---:R-:W-:Y:S01]  /*5130*/  MOV R18, R23 ;  /* 0x0000001700127202 */ /* 0x004fe20000000f00 */
        /* <DEDUP_REMOVED lines=18> */
.L_x_18268:
        /* <DEDUP_REMOVED lines=12> */
.L_x_18269:
        /* <DEDUP_REMOVED lines=42> */
.L_x_18267:
[----:B------:R-:W-:Y:S01]  /*55c0*/  I2FP.F32.U32 R16, R16 ;  /* 0x0000001000107245 */ /* 0x000fe20000201000 */
[----:B------:R-:W-:Y:S02]  /*55d0*/  IMAD.MOV.U32 R17, RZ, RZ, 0x2f800000 ;  /* 0x2f800000ff117424 */ /* 0x000fe400078e00ff */
[----:B-----5:R-:W-:Y:S01]  /*55e0*/  FMUL.FTZ R19, R4, UR17 ;  /* 0x0000001104137c20 */ /* 0x020fe20008410000 */
[----:B01----:R-:W-:Y:S02]  /*55f0*/  HADD2.F32 R21, -RZ, R76.H0_H0 ;  /* 0x2000004cff157230 */ /* 0x003fe40000004100 */
[----:B------:R-:W-:Y:S01]  /*5600*/  FFMA.FTZ R16, R16, R17, 1.1641532182693481445e-10 ;  /* 0x2f00000010107423 */ /* 0x000fe20000010011 */
[----:B------:R-:W-:-:S04]  /*5610*/  FMUL.FTZ R19, R19, UR16 ;  /* 0x0000001013137c20 */ /* 0x000fc80008410000 */
[----:B------:R-:W-:-:S04]  /*5620*/  FSETP.GTU.FTZ.AND P3, PT, R16, UR23, PT ;  /* 0x0000001710007c0b */ /* 0x000fc8000bf7c000 */
[----:B------:R-:W-:Y:S02]  /*5630*/  FSEL R16, R19, RZ, !P3 ;  /* 0x000000ff13107208 */ /* 0x000fe40005800000 */
[----:B------:R-:W-:-:S03]  /*5640*/  SEL R17, RZ, 0x1, P3 ;  /* 0x00000001ff117807 */ /* 0x000fc60001800000 */
[----:B------:R-:W-:Y:S01]  /*5650*/  FMUL.FTZ R16, R21, R16 ;  /* 0x0000001015107220 */ /* 0x000fe20000410000 */
[----:B------:R-:W-:-:S07]  /*5660*/  PRMT R61, R17, 0x7610, R61 ;  /* 0x00007610113d7816 */ /* 0x000fce000000003d */
.L_x_18266:
        /* <DEDUP_REMOVED lines=15> */
.L_x_18272:
        /* <DEDUP_REMOVED lines=12> */
.L_x_18273:
        /* <DEDUP_REMOVED lines=43> */
.L_x_18271:
[----:B------:R-:W-:Y:S01]  /*5ad0*/  I2FP.F32.U32 R17, R17 ;  /* 0x0000001100117245 */ /* 0x000fe20000201000 */
[----:B------:R-:W-:Y:S02]  /*5ae0*/  HFMA2 R18, -RZ, RZ, 0.1171875, 0 ;  /* 0x2f800000ff127431 */ /* 0x000fe400000001ff */
[----:B01---5:R-:W-:Y:S01]  /*5af0*/  FMUL.FTZ R20, R5, UR17 ;  /* 0x0000001105147c20 */ /* 0x023fe20008410000 */
        /* <DEDUP_REMOVED lines=8> */
.L_x_18270:
[----:B01----:R-:W-:Y:S02]  /*5b80*/  IMAD.MOV.U32 R20, RZ, RZ, R19 ;  /* 0x000000ffff147224 */ /* 0x003fe400078e0013 */
        /* <DEDUP_REMOVED lines=14> */
.L_x_18276:
        /* <DEDUP_REMOVED lines=12> */
.L_x_18277:
        /* <DEDUP_REMOVED lines=43> */
.L_x_18275:
        /* <DEDUP_REMOVED lines=11> */
.L_x_18274:
        /* <DEDUP_REMOVED lines=15> */
.L_x_18279:
        /* <DEDUP_REMOVED lines=12> */
.L_x_18280:
        /* <DEDUP_REMOVED lines=43> */
.L_x_18278:
        /* <DEDUP_REMOVED lines=11> */
.L_x_18262:
[----:B------:R-:W0:Y:S01]  /*65a0*/  @P1 LDC.64 R22, c[0x0][0x390] ;  /* 0x0000e400ff161b82 */ /* 0x000e220000000a00 */
[----:B------:R-:W-:Y:S01]  /*65b0*/  IMAD.WIDE.U32 R24, R51, 0x10, R46 ;  /* 0x0000001033187825 */ /* 0x000fe200078e002e */
[----:B------:R-:W-:-:S03]  /*65c0*/  IADD3 R31, PT, PT, R49, 0x100, RZ ;  /* 0x00000100311f7810 */ /* 0x000fc60007ffe0ff */
[----:B------:R-:W-:Y:S01]  /*65d0*/  VIADD R33, R35, 0x100 ;  /* 0x0000010023217836 */ /* 0x000fe20000000000 */
[----:B------:R1:W-:Y:S02]  /*65e0*/  STG.E.128 desc[UR12][R24.64], R16 ;  /* 0x0000001018007986 */ /* 0x0003e4000c101d0c */
[----:B------:R-:W2:Y:S01]  /*65f0*/  @P0 LDC.64 R20, c[0x0][0x3a0] ;  /* 0x0000e800ff140b82 */ /* 0x000ea20000000a00 */
[----:B0-----:R-:W-:-:S04]  /*6600*/  @P1 IMAD.WIDE.U32 R22, R33, 0x10, R22 ;  /* 0x0000001021161825 */ /* 0x001fc800078e0016 */
[----:B--2---:R-:W-:Y:S01]  /*6610*/  @P0 IMAD.WIDE.U32 R20, R31, 0x10, R20 ;  /* 0x000000101f140825 */ /* 0x004fe200078e0014 */
[----:B-1----:R-:W-:Y:S06]  /*6620*/  @!P1 BRA `(.L_x_18281) ;  /* 0x00000000002c9947 */ /* 0x002fec0003800000 */
[----:B------:R-:W0:Y:S01]  /*6630*/  LDC.64 R24, c[0x0][0x3b0] ;  /* 0x0000ec00ff187b82 */ /* 0x000e220000000a00 */
[----:B------:R-:W-:Y:S01]  /*6640*/  IMAD.U32 R30, R64, 0x10000, RZ ;  /* 0x00010000401e7824 */ /* 0x000fe200078e00ff */
[----:B------:R-:W-:Y:S02]  /*6650*/  LOP3.LUT R28, R65, 0xffff, RZ, 0xc0, !PT ;  /* 0x0000ffff411c7812 */ /* 0x000fe400078ec0ff */
[----:B------:R-:W-:Y:S02]  /*6660*/  LOP3.LUT R85, R63, 0xff, RZ, 0xc0, !PT ;  /* 0x000000ff3f557812 */ /* 0x000fe400078ec0ff */
[----:B------:R-:W-:-:S05]  /*6670*/  LOP3.LUT R51, R30, 0xff0000, RZ, 0xc0, !PT ;  /* 0x00ff00001e337812 */ /* 0x000fca00078ec0ff */
[----:B------:R-:W-:Y:S01]  /*6680*/  IMAD R28, R28, 0x1000000, R51 ;  /* 0x010000001c1c7824 */ /* 0x000fe200078e0233 */
[----:B------:R-:W-:-:S04]  /*6690*/  LOP3.LUT R51, R61, 0xff, RZ, 0xc0, !PT ;  /* 0x000000ff3d337812 */ /* 0x000fc800078ec0ff */
[----:B------:R-:W-:-:S05]  /*66a0*/  LEA R28, R85, R28, 0x8 ;  /* 0x0000001c551c7211 */ /* 0x000fca00078e40ff */
[----:B------:R-:W-:Y:S02]  /*66b0*/  IMAD.IADD R51, R28, 0x1, R51 ;  /* 0x000000011c337824 */ /* 0x000fe400078e0233 */
[----:B0-----:R-:W-:-:S05]  /*66c0*/  IMAD.WIDE.U32 R24, R29, 0x4, R24 ;  /* 0x000000041d187825 */ /* 0x001fca00078e0018 */
[----:B------:R0:W-:Y:S02]  /*66d0*/  STG.E desc[UR12][R24.64], R51 ;  /* 0x0000003318007986 */ /* 0x0001e4000c10190c */
.L_x_18281:
[----:B-----5:R1:W5:Y:S04]  /*66e0*/  @P1 LDG.E.128 R4, desc[UR12][R22.64] ;  /* 0x0000000c16041981 */ /* 0x020368000c1e1d00 */
[----:B------:R1:W5:Y:S01]  /*66f0*/  @P0 LDG.E.128 R8, desc[UR12][R20.64] ;  /* 0x0000000c14080981 */ /* 0x000362000c1e1d00 */
[----:B------:R-:W-:Y:S05]  /*6700*/  @!P0 BRA `(.L_x_18282) ;  /* 0x0000001400288947 */ /* 0x000fea0003800000 */
[----:B------:R-:W-:Y:S01]  /*6710*/  ISETP.GT.AND P3, PT, R32, RZ, PT ;  /* 0x000000ff2000720c */ /* 0x000fe20003f64270 */
[----:B-1----:R-:W-:Y:S01]  /*6720*/  IMAD.MOV.U32 R22, RZ, RZ, R27 ;  /* 0x000000ffff167224 */ /* 0x002fe200078e001b */
[----:B------:R-:W-:Y:S01]  /*6730*/  MOV R34, R26 ;  /* 0x0000001a00227202 */ /* 0x000fe20000000f00 */
[----:B-----5:R-:W-:-:S10]  /*6740*/  IMAD.MOV.U32 R20, RZ, RZ, R8 ;  /* 0x000000ffff147224 */ /* 0x020fd400078e0008 */
        /* <DEDUP_REMOVED lines=16> */
.L_x_18285:
        /* <DEDUP_REMOVED lines=12> */
.L_x_18286:
        /* <DEDUP_REMOVED lines=43> */
.L_x_18284:
        /* <DEDUP_REMOVED lines=11> */
.L_x_18283:
        /* <DEDUP_REMOVED lines=15> */
.L_x_18289:
        /* <DEDUP_REMOVED lines=12> */
.L_x_18290:
        /* <DEDUP_REMOVED lines=43> */
.L_x_18288:
[----:B------:R-:W-:Y:S01]  /*70d0*/  I2FP.F32.U32 R21, R21 ;  /* 0x0000001500157245 */ /* 0x000fe20000201000 */
[----:B------:R-:W-:Y:S02]  /*70e0*/  HFMA2 R22, -RZ, RZ, 0.1171875, 0 ;  /* 0x2f800000ff167431 */ /* 0x000fe400000001ff */
[----:B0-----:R-:W-:-:S03]  /*70f0*/  FMUL.FTZ R24, R5, UR17 ;  /* 0x0000001105187c20 */ /* 0x001fc60008410000 */
        /* <DEDUP_REMOVED lines=8> */
.L_x_18287:
        /* <DEDUP_REMOVED lines=15> */
.L_x_18293:
        /* <DEDUP_REMOVED lines=12> */
.L_x_18294:
        /* <DEDUP_REMOVED lines=43> */
.L_x_18292:
        /* <DEDUP_REMOVED lines=11> */
.L_x_18291:
        /* <DEDUP_REMOVED lines=15> */
.L_x_18297:
        /* <DEDUP_REMOVED lines=12> */
.L_x_18298:
        /* <DEDUP_REMOVED lines=43> */
.L_x_18296:
        /* <DEDUP_REMOVED lines=10> */
[----:B------:R-:W-:Y:S01]  /*7b90*/  PRMT R65, R24, 0x7610, R65 ;  /* 0x0000761018417816 */ /* 0x000fe20000000041 */
[----:B------:R-:W-:Y:S06]  /*7ba0*/  BRA `(.L_x_18295) ;  /* 0x0000001400207947 */ /* 0x000fec0003800000 */
.L_x_18282:
[----:B-1----:R-:W-:Y:S01]  /*7bb0*/  IMAD.MOV.U32 R22, RZ, RZ, R27 ;  /* 0x000000ffff167224 */ /* 0x002fe200078e001b */
        /* <DEDUP_REMOVED lines=18> */
.L_x_18301:
        /* <DEDUP_REMOVED lines=12> */
.L_x_18302:
        /* <DEDUP_REMOVED lines=43> */
.L_x_18300:
[----:B------:R-:W-:Y:S01]  /*8050*/  I2FP.F32.U32 R20, R20 ;  /* 0x0000001400147245 */ /* 0x000fe20000201000 */
[----:B-----5:R-:W-:Y:S01]  /*8060*/  FMUL.FTZ R23, R4, UR17 ;  /* 0x0000001104177c20 */ /* 0x020fe20008410000 */
[----:B------:R-:W-:Y:S01]  /*8070*/  MOV R21, 0x2f800000 ;  /* 0x2f80000000157802 */ /* 0x000fe20000000f00 */
[----:B0-----:R-:W-:Y:S02]  /*8080*/  HADD2.F32 R25, -RZ, R74.H0_H0 ;  /* 0x2000004aff197230 */ /* 0x001fe40000004100 */
[----:B------:R-:W-:Y:S02]  /*8090*/  FMUL.FTZ R23, R23, UR16 ;  /* 0x0000001017177c20 */ /* 0x000fe40008410000 */
[----:B------:R-:W-:-:S05]  /*80a0*/  FFMA.FTZ R20, R20, R21, 1.1641532182693481445e-10 ;  /* 0x2f00000014147423 */ /* 0x000fca0000010015 */
[----:B------:R-:W-:-:S04]  /*80b0*/  FSETP.GTU.FTZ.AND P3, PT, R20, UR23, PT ;  /* 0x0000001714007c0b */ /* 0x000fc8000bf7c000 */
[----:B------:R-:W-:Y:S02]  /*80c0*/  FSEL R20, R23, RZ, !P3 ;  /* 0x000000ff17147208 */ /* 0x000fe40005800000 */
[----:B------:R-:W-:-:S03]  /*80d0*/  SEL R21, RZ, 0x1, P3 ;  /* 0x00000001ff157807 */ /* 0x000fc60001800000 */
[----:B------:R-:W-:Y:S01]  /*80e0*/  FMUL.FTZ R20, R25, R20 ;  /* 0x0000001419147220 */ /* 0x000fe20000410000 */
[----:B------:R-:W-:-:S07]  /*80f0*/  PRMT R61, R21, 0x7610, R61 ;  /* 0x00007610153d7816 */ /* 0x000fce000000003d */
.L_x_18299:
        /* <DEDUP_REMOVED lines=15> */
.L_x_18305:
        /* <DEDUP_REMOVED lines=12> */
.L_x_18306:
        /* <DEDUP_REMOVED lines=43> */
.L_x_18304:
[----:B------:R-:W-:Y:S01]  /*8560*/  I2FP.F32.U32 R21, R21 ;  /* 0x0000001500157245 */ /* 0x000fe20000201000 */
[----:B------:R-:W-:Y:S02]  /*8570*/  HFMA2 R22, -RZ, RZ, 0.1171875, 0 ;  /* 0x2f800000ff167431 */ /* 0x000fe400000001ff */
[----:B0----5:R-:W-:Y:S01]  /*8580*/  FMUL.FTZ R24, R5, UR17 ;  /* 0x0000001105187c20 */ /* 0x021fe20008410000 */
        /* <DEDUP_REMOVED lines=8> */
.L_x_18303:
        /* <DEDUP_REMOVED lines=15> */
.L_x_18309:
        /* <DEDUP_REMOVED lines=12> */
.L_x_18310:
        /* <DEDUP_REMOVED lines=43> */
.L_x_18308:
        /* <DEDUP_REMOVED lines=11> */
.L_x_18307:
        /* <DEDUP_REMOVED lines=15> */
.L_x_18312:
        /* <DEDUP_REMOVED lines=12> */
.L_x_18313:
        /* <DEDUP_REMOVED lines=43> */
.L_x_18311:
        /* <DEDUP_REMOVED lines=11> */
.L_x_18295:
        /* <DEDUP_REMOVED lines=11> */
[----:B------:R-:W-:-:S04]  /*90e0*/  LOP3.LUT R50, R65, 0xffff, RZ, 0xc0, !PT ;  /* 0x0000ffff41327812 */ /* 0x000fc800078ec0ff */
[----:B------:R-:W-:Y:S02]  /*90f0*/  LOP3.LUT R85, R48, 0xff0000, RZ, 0xc0, !PT ;  /* 0x00ff000030557812 */ /* 0x000fe400078ec0ff */
[----:B------:R-:W-:Y:S02]  /*9100*/  LOP3.LUT R48, R63, 0xff, RZ, 0xc0, !PT ;  /* 0x000000ff3f307812 */ /* 0x000fe400078ec0ff */
[----:B------:R-:W-:Y:S02]  /*9110*/  LEA R85, R50, R85, 0x18 ;  /* 0x0000005532557211 */ /* 0x000fe400078ec0ff */
[----:B------:R-:W-:-:S03]  /*9120*/  LOP3.LUT R50, R61, 0xff, RZ, 0xc0, !PT ;  /* 0x000000ff3d327812 */ /* 0x000fc600078ec0ff */
[----:B------:R-:W-:-:S05]  /*9130*/  IMAD R85, R48, 0x100, R85 ;  /* 0x0000010030557824 */ /* 0x000fca00078e0255 */
[----:B------:R-:W-:Y:S01]  /*9140*/  IADD3 R85, PT, PT, R85, R50, RZ ;  /* 0x0000003255557210 */ /* 0x000fe20007ffe0ff */
[----:B0-----:R-:W-:-:S05]  /*9150*/  IMAD.WIDE.U32 R30, R33, 0x4, R30 ;  /* 0x00000004211e7825 */ /* 0x001fca00078e001e */
[----:B------:R0:W-:Y:S02]  /*9160*/  STG.E desc[UR12][R30.64], R85 ;  /* 0x000000551e007986 */ /* 0x0001e4000c10190c */
.L_x_18314:
        /* <DEDUP_REMOVED lines=23> */
.L_x_18318:
        /* <DEDUP_REMOVED lines=12> */
.L_x_18319:
        /* <DEDUP_REMOVED lines=43> */
.L_x_18317:
[----:B------:R-:W-:Y:S01]  /*9650*/  I2FP.F32.U32 R24, R24 ;  /* 0x0000001800187245 */ /* 0x000fe20000201000 */
[----:B------:R-:W-:Y:S01]  /*9660*/  FMUL.FTZ R27, R4, UR17 ;  /* 0x00000011041b7c20 */ /* 0x000fe20008410000 */
[----:B------:R-:W-:-:S03]  /*9670*/  MOV R25, 0x2f800000 ;  /* 0x2f80000000197802 */ /* 0x000fc60000000f00 */
[----:B------:R-:W-:Y:S02]  /*9680*/  FMUL.FTZ R27, R27, UR16 ;  /* 0x000000101b1b7c20 */ /* 0x000fe40008410000 */
[----:B------:R-:W-:-:S05]  /*9690*/  FFMA.FTZ R24, R24, R25, 1.1641532182693481445e-10 ;  /* 0x2f00000018187423 */ /* 0x000fca0000010019 */
[----:B------:R-:W-:Y:S01]  /*96a0*/  FSETP.GTU.FTZ.AND P4, PT, R24, UR23, PT ;  /* 0x0000001718007c0b */ /* 0x000fe2000bf9c000 */
[----:B------:R-:W-:-:S03]  /*96b0*/  HADD2.F32 R24, -RZ, R72.H0_H0 ;  /* 0x20000048ff187230 */ /* 0x000fc60000004100 */
[----:B------:R-:W-:Y:S02]  /*96c0*/  FSEL R27, R27, RZ, !P4 ;  /* 0x000000ff1b1b7208 */ /* 0x000fe40006000000 */
[----:B------:R-:W-:-:S03]  /*96d0*/  SEL R25, RZ, 0x1, P4 ;  /* 0x00000001ff197807 */ /* 0x000fc60002000000 */
[----:B------:R-:W-:Y:S01]  /*96e0*/  FFMA.FTZ R24, R27, R24, R8 ;  /* 0x000000181b187223 */ /* 0x000fe20000010008 */
[----:B------:R-:W-:-:S07]  /*96f0*/  PRMT R61, R25, 0x7610, R61 ;  /* 0x00007610193d7816 */ /* 0x000fce000000003d */
.L_x_18316:
        /* <DEDUP_REMOVED lines=15> */
.L_x_18322:
        /* <DEDUP_REMOVED lines=12> */
.L_x_18323:
        /* <DEDUP_REMOVED lines=43> */
.L_x_18321:
[----:B------:R-:W-:Y:S01]  /*9b60*/  I2FP.F32.U32 R25, R25 ;  /* 0x0000001900197245 */ /* 0x000fe20000201000 */
[----:B------:R-:W-:Y:S02]  /*9b70*/  HFMA2 R26, -RZ, RZ, 0.1171875, 0 ;  /* 0x2f800000ff1a7431 */ /* 0x000fe400000001ff */
[----:B------:R-:W-:-:S03]  /*9b80*/  FMUL.FTZ R28, R5, UR17 ;  /* 0x00000011051c7c20 */ /* 0x000fc60008410000 */
        /* <DEDUP_REMOVED lines=8> */
.L_x_18320:
[----:B------:R-:W-:Y:S01]  /*9c10*/  IMAD.MOV.U32 R28, RZ, RZ, R27 ;  /* 0x000000ffff1c7224 */ /* 0x000fe200078e001b */
[----:B------:R-:W-:Y:S01]  /*9c20*/  MOV R26, R10 ;  /* 0x0000000a001a7202 */ /* 0x000fe20000000f00 */
[----:B------:R-:W-:Y:S06]  /*9c30*/  @!P3 BRA `(.L_x_18324) ;  /* 0x000000040038b947 */ /* 0x000fec0003800000 */
[----:B------:R-:W-:Y:S01]  /*9c40*/  ISETP.NE.AND P4, PT, R27, 0x1, PT ;  /* 0x000000011b00780c */ /* 0x000fe20003f85270 */
[----:B------:R-:W-:Y:S01]  /*9c50*/  IMAD.MOV.U32 R28, RZ, RZ, 0x2 ;  /* 0x00000002ff1c7424 */ /* 0x000fe200078e00ff */
[----:B0-----:R-:W-:-:S11]  /*9c60*/  MOV R30, R62 ;  /* 0x0000003e001e7202 */ /* 0x001fd60000000f00 */
        /* <DEDUP_REMOVED lines=9> */
.L_x_18326:
        /* <DEDUP_REMOVED lines=12> */
.L_x_18327:
        /* <DEDUP_REMOVED lines=43> */
.L_x_18325:
        /* <DEDUP_REMOVED lines=11> */
.L_x_18324:
        /* <DEDUP_REMOVED lines=15> */
.L_x_18330:
        /* <DEDUP_REMOVED lines=12> */
.L_x_18331:
        /* <DEDUP_REMOVED lines=43> */
.L_x_18329:
[----:B------:R-:W-:Y:S01]  /*a580*/  I2FP.F32.U32 R27, R27 ;  /* 0x0000001b001b7245 */ /* 0x000fe20000201000 */
[----:B------:R-:W-:Y:S02]  /*a590*/  HFMA2 R28, -RZ, RZ, 0.1171875, 0 ;  /* 0x2f800000ff1c7431 */ /* 0x000fe400000001ff */
[----:B0-----:R-:W-:-:S03]  /*a5a0*/  FMUL.FTZ R30, R7, UR17 ;  /* 0x00000011071e7c20 */ /* 0x001fc60008410000 */
        /* <DEDUP_REMOVED lines=9> */
.L_x_18315:
        /* <DEDUP_REMOVED lines=19> */
.L_x_18334:
        /* <DEDUP_REMOVED lines=12> */
.L_x_18335:
        /* <DEDUP_REMOVED lines=43> */
.L_x_18333:
        /* <DEDUP_REMOVED lines=11> */
.L_x_18332:
        /* <DEDUP_REMOVED lines=15> */
.L_x_18338:
        /* <DEDUP_REMOVED lines=12> */
.L_x_18339:
        /* <DEDUP_REMOVED lines=43> */
.L_x_18337:
[----:B------:R-:W-:Y:S01]  /*aff0*/  I2FP.F32.U32 R25, R25 ;  /* 0x0000001900197245 */ /* 0x000fe20000201000 */
[----:B------:R-:W-:Y:S02]  /*b000*/  HFMA2 R26, -RZ, RZ, 0.1171875, 0 ;  /* 0x2f800000ff1a7431 */ /* 0x000fe400000001ff */
[----:B-----5:R-:W-:Y:S01]  /*b010*/  FMUL.FTZ R28, R5, UR17 ;  /* 0x00000011051c7c20 */ /* 0x020fe20008410000 */
[----:B0-----:R-:W-:Y:S02]  /*b020*/  HADD2.F32 R30, -RZ, R71.H0_H0 ;  /* 0x20000047ff1e7230 */ /* 0x001fe40000004100 */
[----:B------:R-:W-:Y:S01]  /*b030*/  FFMA.FTZ R25, R25, R26, 1.1641532182693481445e-10 ;  /* 0x2f00000019197423 */ /* 0x000fe2000001001a */
[----:B------:R-:W-:-:S04]  /*b040*/  FMUL.FTZ R28, R28, UR16 ;  /* 0x000000101c1c7c20 */ /* 0x000fc80008410000 */
[----:B------:R-:W-:-:S04]  /*b050*/  FSETP.GTU.FTZ.AND P3, PT, R25, UR23, PT ;  /* 0x0000001719007c0b */ /* 0x000fc8000bf7c000 */
[----:B------:R-:W-:Y:S02]  /*b060*/  FSEL R25, R28, RZ, !P3 ;  /* 0x000000ff1c197208 */ /* 0x000fe40005800000 */
[----:B------:R-:W-:-:S03]  /*b070*/  SEL R26, RZ, 0x1, P3 ;  /* 0x00000001ff1a7807 */ /* 0x000fc60001800000 */
[----:B------:R-:W-:Y:S01]  /*b080*/  FMUL.FTZ R25, R30, R25 ;  /* 0x000000191e197220 */ /* 0x000fe20000410000 */
[----:B------:R-:W-:-:S07]  /*b090*/  PRMT R63, R26, 0x7610, R63 ;  /* 0x000076101a3f7816 */ /* 0x000fce000000003f */
.L_x_18336:
[----:B------:R-:W-:Y:S01]  /*b0a0*/  IMAD.MOV.U32 R28, RZ, RZ, R27 ;  /* 0x000000ffff1c7224 */ /* 0x000fe200078e001b */
[----:B------:R-:W-:Y:S01]  /*b0b0*/  MOV R26, RZ ;  /* 0x000000ff001a7202 */ /* 0x000fe20000000f00 */
        /* <DEDUP_REMOVED lines=13> */
.L_x_18342:
        /* <DEDUP_REMOVED lines=12> */
.L_x_18343:
        /* <DEDUP_REMOVED lines=43> */
.L_x_18341:
        /* <DEDUP_REMOVED lines=11> */
.L_x_18340:
        /* <DEDUP_REMOVED lines=15> */
.L_x_18345:
        /* <DEDUP_REMOVED lines=12> */
.L_x_18346:
        /* <DEDUP_REMOVED lines=43> */
.L_x_18344:
[----:B------:R-:W-:Y:S01]  /*ba10*/  I2FP.F32.U32 R27, R27 ;  /* 0x0000001b001b7245 */ /* 0x000fe20000201000 */
[----:B------:R-:W-:Y:S02]  /*ba20*/  HFMA2 R28, -RZ, RZ, 0.1171875, 0 ;  /* 0x2f800000ff1c7431 */ /* 0x000fe400000001ff */
[----:B0----5:R-:W-:Y:S01]  /*ba30*/  FMUL.FTZ R30, R7, UR17 ;  /* 0x00000011071e7c20 */ /* 0x021fe20008410000 */
        /* <DEDUP_REMOVED lines=8> */
.L_x_18328:
[----:B------:R-:W1:Y:S01]  /*bac0*/  @P1 LDC.64 R86, c[0x0][0x390] ;  /* 0x0000e400ff561b82 */ /* 0x000e620000000a00 */
[----:B------:R-:W-:Y:S01]  /*bad0*/  IMAD.WIDE.U32 R28, R29, 0x10, R46 ;  /* 0x000000101d1c7825 */ /* 0x000fe200078e002e */
[----:B0-----:R-:W-:-:S03]  /*bae0*/  @P0 IADD3 R85, PT, PT, R49, 0x200, RZ ;  /* 0x0000020031550810 */ /* 0x001fc60007ffe0ff */
[----:B------:R-:W-:Y:S01]  /*baf0*/  @P1 VIADD R89, R35, 0x200 ;  /* 0x0000020023591836 */ /* 0x000fe20000000000 */
[----:B------:R0:W-:Y:S02]  /*bb00*/  STG.E.128 desc[UR12][R28.64], R24 ;  /* 0x000000181c007986 */ /* 0x0001e4000c101d0c */
[----:B------:R-:W2:Y:S01]  /*bb10*/  @P0 LDC.64 R30, c[0x0][0x3a0] ;  /* 0x0000e800ff1e0b82 */ /* 0x000ea20000000a00 */
[----:B-1----:R-:W-:-:S04]  /*bb20*/  @P1 IMAD.WIDE.U32 R86, R89, 0x10, R86 ;  /* 0x0000001059561825 */ /* 0x002fc800078e0056 */
[----:B--2---:R-:W-:Y:S01]  /*bb30*/  @P0 IMAD.WIDE.U32 R30, R85, 0x10, R30 ;  /* 0x00000010551e0825 */ /* 0x004fe200078e001e */
[----:B0-----:R-:W-:Y:S06]  /*bb40*/  @!P1 BRA `(.L_x_18347) ;  /* 0x00000000002c9947 */ /* 0x001fec0003800000 */
[----:B------:R-:W0:Y:S01]  /*bb50*/  LDC.64 R28, c[0x0][0x3b0] ;  /* 0x0000ec00ff1c7b82 */ /* 0x000e220000000a00 */
[----:B------:R-:W-:Y:S01]  /*bb60*/  IMAD.U32 R85, R64, 0x10000, RZ ;  /* 0x0001000040557824 */ /* 0x000fe200078e00ff */
[----:B------:R-:W-:Y:S02]  /*bb70*/  LOP3.LUT R50, R65, 0xffff, RZ, 0xc0, !PT ;  /* 0x0000ffff41327812 */ /* 0x000fe400078ec0ff */
[----:B------:R-:W-:Y:S02]  /*bb80*/  LOP3.LUT R34, R63, 0xff, RZ, 0xc0, !PT ;  /* 0x000000ff3f227812 */ /* 0x000fe400078ec0ff */
[----:B------:R-:W-:-:S04]  /*bb90*/  LOP3.LUT R85, R85, 0xff0000, RZ, 0xc0, !PT ;  /* 0x00ff000055557812 */ /* 0x000fc800078ec0ff */
[----:B------:R-:W-:Y:S02]  /*bba0*/  LEA R85, R50, R85, 0x18 ;  /* 0x0000005532557211 */ /* 0x000fe400078ec0ff */
[----:B------:R-:W-:-:S03]  /*bbb0*/  LOP3.LUT R50, R61, 0xff, RZ, 0xc0, !PT ;  /* 0x000000ff3d327812 */ /* 0x000fc600078ec0ff */
[----:B------:R-:W-:-:S05]  /*bbc0*/  IMAD R85, R34, 0x100, R85 ;  /* 0x0000010022557824 */ /* 0x000fca00078e0255 */
[----:B------:R-:W-:Y:S01]  /*bbd0*/  IADD3 R85, PT, PT, R85, R50, RZ ;  /* 0x0000003255557210 */ /* 0x000fe20007ffe0ff */
[----:B0-----:R-:W-:-:S05]  /*bbe0*/  IMAD.WIDE.U32 R28, R51, 0x4, R28 ;  /* 0x00000004331c7825 */ /* 0x001fca00078e001c */
[----:B------:R0:W-:Y:S02]  /*bbf0*/  STG.E desc[UR12][R28.64], R85 ;  /* 0x000000551c007986 */ /* 0x0001e4000c10190c */
.L_x_18347:
[----:B-----5:R1:W5:Y:S04]  /*bc00*/  @P1 LDG.E.128 R4, desc[UR12][R86.64] ;  /* 0x0000000c56041981 */ /* 0x020368000c1e1d00 */
[----:B------:R1:W5:Y:S01]  /*bc10*/  @P0 LDG.E.128 R8, desc[UR12][R30.64] ;  /* 0x0000000c1e080981 */ /* 0x000362000c1e1d00 */
[----:B------:R-:W-:Y:S05]  /*bc20*/  @!P0 BRA `(.L_x_18348) ;  /* 0x0000001400288947 */ /* 0x000fea0003800000 */
[----:B------:R-:W-:Y:S01]  /*bc30*/  ISETP.GT.AND P3, PT, R32, RZ, PT ;  /* 0x000000ff2000720c */ /* 0x000fe20003f64270 */
[----:B-1----:R-:W-:Y:S01]  /*bc40*/  IMAD.MOV.U32 R30, RZ, RZ, R33 ;  /* 0x000000ffff1e7224 */ /* 0x002fe200078e0021 */
[----:B------:R-:W-:Y:S01]  /*bc50*/  MOV R34, R48 ;  /* 0x0000003000227202 */ /* 0x000fe20000000f00 */
[----:B0----5:R-:W-:-:S10]  /*bc60*/  IMAD.MOV.U32 R28, RZ, RZ, R8 ;  /* 0x000000ffff1c7224 */ /* 0x021fd400078e0008 */
        /* <DEDUP_REMOVED lines=16> */
.L_x_18351:
        /* <DEDUP_REMOVED lines=12> */
.L_x_18352:
        /* <DEDUP_REMOVED lines=43> */
.L_x_18350:
        /* <DEDUP_REMOVED lines=11> */
.L_x_18349:
        /* <DEDUP_REMOVED lines=15> */
.L_x_18355:
        /* <DEDUP_REMOVED lines=12> */
.L_x_18356:
        /* <DEDUP_REMOVED lines=43> */
.L_x_18354:
        /* <DEDUP_REMOVED lines=11> */
.L_x_18353:
        /* <DEDUP_REMOVED lines=15> */
.L_x_18359:
        /* <DEDUP_REMOVED lines=12> */
.L_x_18360:
        /* <DEDUP_REMOVED lines=43> */
.L_x_18358:
        /* <DEDUP_REMOVED lines=11> */
.L_x_18357:
        /* <DEDUP_REMOVED lines=15> */
.L_x_18363:
        /* <DEDUP_REMOVED lines=12> */
.L_x_18364:
        /* <DEDUP_REMOVED lines=43> */
.L_x_18362:
        /* <DEDUP_REMOVED lines=12> */
.L_x_18348:
[----:B-1----:R-:W-:Y:S01]  /*d0d0*/  IMAD.MOV.U32 R30, RZ, RZ, R33 ;  /* 0x000000ffff1e7224 */ /* 0x002fe200078e0021 */
[----:B------:R-:W-:Y:S01]  /*d0e0*/  MOV R34, R48 ;  /* 0x0000003000227202 */ /* 0x000fe20000000f00 */
[----:B0-----:R-:W-:Y:S01]  /*d0f0*/  IMAD.MOV.U32 R28, RZ, RZ, RZ ;  /* 0x000000ffff1c7224 */ /* 0x001fe200078e00ff */
        /* <DEDUP_REMOVED lines=16> */
.L_x_18367:
        /* <DEDUP_REMOVED lines=12> */
.L_x_18368:
        /* <DEDUP_REMOVED lines=43> */
.L_x_18366:
[----:B------:R-:W-:Y:S01]  /*d570*/  I2FP.F32.U32 R28, R28 ;  /* 0x0000001c001c7245 */ /* 0x000fe20000201000 */
[----:B-----5:R-:W-:Y:S01]  /*d580*/  FMUL.FTZ R31, R4, UR17 ;  /* 0x00000011041f7c20 */ /* 0x020fe20008410000 */
[----:B------:R-:W-:Y:S01]  /*d590*/  MOV R29, 0x2f800000 ;  /* 0x2f800000001d7802 */ /* 0x000fe20000000f00 */
[----:B------:R-:W-:Y:S02]  /*d5a0*/  HADD2.F32 R33, -RZ, R70.H0_H0 ;  /* 0x20000046ff217230 */ /* 0x000fe40000004100 */
[----:B------:R-:W-:Y:S02]  /*d5b0*/  FMUL.FTZ R31, R31, UR16 ;  /* 0x000000101f1f7c20 */ /* 0x000fe40008410000 */
[----:B------:R-:W-:-:S05]  /*d5c0*/  FFMA.FTZ R28, R28, R29, 1.1641532182693481445e-10 ;  /* 0x2f0000001c1c7423 */ /* 0x000fca000001001d */
[----:B------:R-:W-:-:S04]  /*d5d0*/  FSETP.GTU.FTZ.AND P3, PT, R28, UR23, PT ;  /* 0x000000171c007c0b */ /* 0x000fc8000bf7c000 */
[----:B------:R-:W-:Y:S02]  /*d5e0*/  FSEL R28, R31, RZ, !P3 ;  /* 0x000000ff1f1c7208 */ /* 0x000fe40005800000 */
[----:B------:R-:W-:-:S03]  /*d5f0*/  SEL R29, RZ, 0x1, P3 ;  /* 0x00000001ff1d7807 */ /* 0x000fc60001800000 */
[----:B------:R-:W-:Y:S01]  /*d600*/  FMUL.FTZ R28, R33, R28 ;  /* 0x0000001c211c7220 */ /* 0x000fe20000410000 */
[----:B------:R-:W-:-:S07]  /*d610*/  PRMT R61, R29, 0x7610, R61 ;  /* 0x000076101d3d7816 */ /* 0x000fce000000003d */
.L_x_18365:
        /* <DEDUP_REMOVED lines=15> */
.L_x_18371:
        /* <DEDUP_REMOVED lines=12> */
.L_x_18372:
        /* <DEDUP_REMOVED lines=43> */
.L_x_18370:
        /* <DEDUP_REMOVED lines=11> */
.L_x_18369:
        /* <DEDUP_REMOVED lines=15> */
.L_x_18375:
        /* <DEDUP_REMOVED lines=12> */
.L_x_18376:
        /* <DEDUP_REMOVED lines=43> */
.L_x_18374:
        /* <DEDUP_REMOVED lines=11> */
.L_x_18373:
        /* <DEDUP_REMOVED lines=15> */
.L_x_18378:
        /* <DEDUP_REMOVED lines=12> */
.L_x_18379:
        /* <DEDUP_REMOVED lines=43> */
.L_x_18377:
        /* <DEDUP_REMOVED lines=11> */
.L_x_18361:
[----:B------:R-:W0:Y:S01]  /*e550*/  @P1 LDC.64 R98, c[0x0][0x390] ;  /* 0x0000e400ff621b82 */ /* 0x000e220000000a00 */
[----:B------:R-:W-:Y:S01]  /*e560*/  VIADD R51, R49, 0x200 ;  /* 0x0000020031337836 */ /* 0x000fe20000000000 */
        /* <DEDUP_REMOVED lines=8> */
[----:B------:R-:W0:Y:S01]  /*e5f0*/  LDC.64 R86, c[0x0][0x3b0] ;  /* 0x0000ec00ff567b82 */ /* 0x000e220000000a00 */
[----:B------:R-:W-:Y:S02]  /*e600*/  SHF.L.U32 R51, R64, 0x10, RZ ;  /* 0x0000001040337819 */ /* 0x000fe400000006ff */
[----:B------:R-:W-:Y:S02]  /*e610*/  LOP3.LUT R50, R65, 0xffff, RZ, 0xc0, !PT ;  /* 0x0000ffff41327812 */ /* 0x000fe400078ec0ff */
[----:B------:R-:W-:Y:S02]  /*e620*/  LOP3.LUT R51, R51, 0xff0000, RZ, 0xc0, !PT ;  /* 0x00ff000033337812 */ /* 0x000fe400078ec0ff */
[----:B------:R-:W-:Y:S02]  /*e630*/  LOP3.LUT R58, R63, 0xff, RZ, 0xc0, !PT ;  /* 0x000000ff3f3a7812 */ /* 0x000fe400078ec0ff */
[----:B------:R-:W-:Y:S01]  /*e640*/  IADD3 R35, PT, PT, R35, 0x200, RZ ;  /* 0x0000020023237810 */ /* 0x000fe20007ffe0ff */
[----:B------:R-:W-:Y:S01]  /*e650*/  IMAD R51, R50, 0x1000000, R51 ;  /* 0x0100000032337824 */ /* 0x000fe200078e0233 */
[----:B------:R-:W-:-:S03]  /*e660*/  LOP3.LUT R50, R61, 0xff, RZ, 0xc0, !PT ;  /* 0x000000ff3d327812 */ /* 0x000fc600078ec0ff */
[----:B------:R-:W-:-:S05]  /*e670*/  IMAD R51, R58, 0x100, R51 ;  /* 0x000001003a337824 */ /* 0x000fca00078e0233 */
[----:B------:R-:W-:Y:S01]  /*e680*/  IADD3 R50, PT, PT, R51, R50, RZ ;  /* 0x0000003233327210 */ /* 0x000fe20007ffe0ff */
[----:B0-----:R-:W-:-:S05]  /*e690*/  IMAD.WIDE.U32 R86, R35, 0x4, R86 ;  /* 0x0000000423567825 */ /* 0x001fca00078e0056 */
[----:B------:R0:W-:Y:S02]  /*e6a0*/  STG.E desc[UR12][R86.64], R50 ;  /* 0x0000003256007986 */ /* 0x0001e4000c10190c */
.L_x_18380:
[----:B-----5:R1:W5:Y:S04]  /*e6b0*/  @P1 LDG.E.128 R4, desc[UR12][R98.64] ;  /* 0x0000000c62041981 */ /* 0x020368000c1e1d00 */
[----:B------:R1:W5:Y:S01]  /*e6c0*/  @P0 LDG.E.128 R8, desc[UR12][R88.64] ;  /* 0x0000000c58080981 */ /* 0x000362000c1e1d00 */
[----:B------:R-:W-:Y:S05]  /*e6d0*/  @!P0 BRA `(.L_x_18381) ;  /* 0x0000001400288947 */ /* 0x000fea0003800000 */
[----:B------:R-:W-:Y:S01]  /*e6e0*/  ISETP.GT.AND P0, PT, R32, RZ, PT ;  /* 0x000000ff2000720c */ /* 0x000fe20003f04270 */
[----:B------:R-:W-:Y:S01]  /*e6f0*/  IMAD.MOV.U32 R35, RZ, RZ, R33 ;  /* 0x000000ffff237224 */ /* 0x000fe200078e0021 */
        /* <DEDUP_REMOVED lines=18> */
.L_x_18384:
        /* <DEDUP_REMOVED lines=12> */
.L_x_18385:
        /* <DEDUP_REMOVED lines=43> */
.L_x_18383:
        /* <DEDUP_REMOVED lines=11> */
.L_x_18382:
        /* <DEDUP_REMOVED lines=15> */
.L_x_18388:
        /* <DEDUP_REMOVED lines=12> */
.L_x_18389:
        /* <DEDUP_REMOVED lines=43> */
.L_x_18387:
        /* <DEDUP_REMOVED lines=11> */
.L_x_18386:
        /* <DEDUP_REMOVED lines=15> */
.L_x_18392:
        /* <DEDUP_REMOVED lines=12> */
.L_x_18393:
        /* <DEDUP_REMOVED lines=43> */
.L_x_18391:
        /* <DEDUP_REMOVED lines=11> */
.L_x_18390:
        /* <DEDUP_REMOVED lines=15> */
.L_x_18396:
        /* <DEDUP_REMOVED lines=12> */
.L_x_18397:
        /* <DEDUP_REMOVED lines=43> */
.L_x_18395:
        /* <DEDUP_REMOVED lines=12> */
.L_x_18381:
        /* <DEDUP_REMOVED lines=19> */
.L_x_18400:
        /* <DEDUP_REMOVED lines=12> */
.L_x_18401:
        /* <DEDUP_REMOVED lines=43> */
.L_x_18399:
        /* <DEDUP_REMOVED lines=11> */
.L_x_18398:
[----:B------:R-:W-:Y:S02]  /*100d0*/  HFMA2 R33, -RZ, RZ, 0, 0 ;  /* 0x00000000ff217431 */ /* 0x000fe400000001ff */
[----:B0-----:R-:W-:Y:S01]  /*100e0*/  IMAD.MOV.U32 R50, RZ, RZ, R35 ;  /* 0x000000ffff327224 */ /* 0x001fe200078e0023 */
        /* <DEDUP_REMOVED lines=13> */
.L_x_18404:
        /* <DEDUP_REMOVED lines=12> */
.L_x_18405:
        /* <DEDUP_REMOVED lines=43> */
.L_x_18403:
        /* <DEDUP_REMOVED lines=11> */
.L_x_18402:
        /* <DEDUP_REMOVED lines=15> */
.L_x_18408:
        /* <DEDUP_REMOVED lines=12> */
.L_x_18409:
        /* <DEDUP_REMOVED lines=43> */
.L_x_18407:
        /* <DEDUP_REMOVED lines=11> */
.L_x_18406:
        /* <DEDUP_REMOVED lines=15> */
.L_x_18411:
        /* <DEDUP_REMOVED lines=12> */
.L_x_18412:
        /* <DEDUP_REMOVED lines=43> */
.L_x_18410:
        /* <DEDUP_REMOVED lines=11> */
.L_x_18394:
        /* <DEDUP_REMOVED lines=38> */
.L_x_18413:
[----:B------:R-:W2:Y:S01]  /*11260*/  SHFL.BFLY PT, R46, R47, 0x1, 0x1f ;  /* 0x0c201f002f2e7f89 */ /* 0x000ea200000e0000 */
[----:B------:R-:W3:Y:S01]  /*11270*/  S2UR UR5, SR_CgaCtaId ;  /* 0x00000000000579c3 */ /* 0x000ee20000008800 */
[C---:B------:R-:W-:Y:S01]  /*11280*/  ISETP.NE.AND P0, PT, R53.reuse, RZ, PT ;  /* 0x000000ff3500720c */ /* 0x040fe20003f05270 */
[----:B------:R-:W-:Y:S01]  /*11290*/  UMOV UR4, 0x400 ;  /* 0x0000040000047882 */ /* 0x000fe20000000000 */
[----:B------:R-:W-:Y:S01]  /*112a0*/  ISETP.GT.U32.AND P1, PT, R53, 0x3, PT ;  /* 0x000000033500780c */ /* 0x000fe20003f24070 */
[----:B------:R-:W-:Y:S01]  /*112b0*/  IMAD.MOV.U32 R91, RZ, RZ, RZ ;  /* 0x000000ffff5b7224 */ /* 0x000fe200078e00ff */
[----:B------:R-:W-:-:S11]  /*112c0*/  UISETP.GE.AND UP1, UPT, UR6, 0x1, UPT ;  /* 0x000000010600788c */ /* 0x000fd6000bf26270 */
[----:B------:R-:W-:Y:S01]  /*112d0*/  @!P1 MOV R91, 0x300 ;  /* 0x00000300005b9802 */ /* 0x000fe20000000f00 */
[----:B--2---:R-:W-:Y:S01]  /*112e0*/  FADD.FTZ R48, R47, R46 ;  /* 0x0000002e2f307221 */ /* 0x004fe20000010000 */
[----:B---3--:R-:W-:-:S04]  /*112f0*/  ULEA UR4, UR5, UR4, 0x18 ;  /* 0x0000000405047291 */ /* 0x008fc8000f8ec0ff */
[----:B0-----:R-:W0:Y:S01]  /*11300*/  SHFL.BFLY PT, R49, R48, 0x2, 0x1f ;  /* 0x0c401f0030317f89 */ /* 0x001e2200000e0000 */
[----:B------:R-:W-:-:S06]  /*11310*/  @UP0 UIADD3 UR4, UPT, UPT, UR4, 0x20, URZ ;  /* 0x0000002004040890 */ /* 0x000fcc000fffe0ff */
[----:B------:R-:W-:Y:S01]  /*11320*/  @!P1 LEA R93, R53, UR4, 0x3 ;  /* 0x00000004355d9c11 */ /* 0x000fe2000f8e18ff */
        /* <DEDUP_REMOVED lines=64> */
[----:B0-----:R-:W-:Y:S02]  /*11730*/  FADD.FTZ R51, R50, R51 ;  /* 0x0000003332337221 */ /* 0x001fe40000010000 */
[----:B------:R-:W1:Y:S04]  /*11740*/  SHFL.DOWN PT, R50, R91, 0x2, 0x1f ;  /* 0x08401f005b327f89 */ /* 0x000e6800000e0000 */
[----:B------:R-:W0:Y:S01]  /*11750*/  SHFL.BFLY PT, R86, R51, 0x10, 0x1f ;  /* 0x0e001f0033567f89 */ /* 0x000e2200000e0000 */
[----:B-1----:R-:W-:Y:S01]  /*11760*/  IMAD.IADD R89, R50, 0x1, R91 ;  /* 0x0000000132597824 */ /* 0x002fe200078e025b */
[----:B------:R-:W-:Y:S01]  /*11770*/  I2FP.F32.S32 R50, R50 ;  /* 0x0000003200327245 */ /* 0x000fe20000201400 */
[----:B0-----:R-:W-:Y:S01]  /*11780*/  FADD.FTZ R47, R51, R86 ;  /* 0x00000056332f7221 */ /* 0x001fe20000010000 */
[----:B------:R-:W-:-:S02]  /*11790*/  @!P0 LOP3.LUT R86, R48, 0x18, RZ, 0xc0, !PT ;  /* 0x0000001830568812 */ /* 0x000fc400078ec0ff */
[----:B------:R-:W-:Y:S02]  /*117a0*/  CS2R R48, SRZ ;  /* 0x0000000000307805 */ /* 0x000fe4000001ff00 */
[----:B------:R-:W-:Y:S01]  /*117b0*/  I2FP.F32.S32 R87, R89 ;  /* 0x0000005900577245 */ /* 0x000fe20000201400 */
[----:B------:R0:W-:Y:S03]  /*117c0*/  @!P0 STS.64 [R86+UR4], R46 ;  /* 0x0000002e56008988 */ /* 0x0001e60008000a04 */
[----:B------:R-:W1:Y:S01]  /*117d0*/  MUFU.RCP R85, R87 ;  /* 0x0000005700557308 */ /* 0x000e620000001000 */
[----:B------:R-:W-:Y:S01]  /*117e0*/  BAR.SYNC.DEFER_BLOCKING 0x0 ;  /* 0x0000000000007b1d */ /* 0x000fe20000010000 */
[----:B------:R-:W-:-:S05]  /*117f0*/  ISETP.NE.AND P0, PT, R55, RZ, PT ;  /* 0x000000ff3700720c */ /* 0x000fca0003f05270 */
[----:B------:R-:W-:Y:S01]  /*11800*/  SHFL.DOWN PT, R46, R89, 0x1, 0x1f ;  /* 0x08201f00592e7f89 */ /* 0x000fe200000e0000 */
[----:B0-----:R-:W-:-:S03]  /*11810*/  I2FP.F32.U32 R47, R91 ;  /* 0x0000005b002f7245 */ /* 0x001fc60000201000 */
[----:B------:R-:W0:Y:S04]  /*11820*/  @!P1 LDS.64 R48, [R93] ;  /* 0x000000005d309984 */ /* 0x000e280000000a00 */
[----:B0-----:R-:W0:Y:S04]  /*11830*/  SHFL.DOWN PT, R51, R48, 0x2, 0x1f ;  /* 0x08401f0030337f89 */ /* 0x001e2800000e0000 */
[----:B------:R-:W2:Y:S01]  /*11840*/  SHFL.DOWN PT, R88, R49, 0x2, 0x1f ;  /* 0x08401f0031587f89 */ /* 0x000ea200000e0000 */
[C---:B0-----:R-:W-:Y:S01]  /*11850*/  FMUL.FTZ R86, R51.reuse, R50 ;  /* 0x0000003233567220 */ /* 0x041fe20000410000 */
[----:B------:R-:W-:-:S03]  /*11860*/  FADD.FTZ R51, -R51, R48 ;  /* 0x0000003033337221 */ /* 0x000fc60000010100 */
[----:B------:R-:W-:Y:S01]  /*11870*/  FFMA.FTZ R86, R47, R48, R86 ;  /* 0x000000302f567223 */ /* 0x000fe20000010056 */
[----:B------:R-:W-:Y:S01]  /*11880*/  FMUL.FTZ R48, R51, R51 ;  /* 0x0000003333307220 */ /* 0x000fe20000410000 */
[----:B--2---:R-:W-:Y:S02]  /*11890*/  FADD.FTZ R88, R88, R49 ;  /* 0x0000003158587221 */ /* 0x004fe40000010000 */
[----:B-1----:R-:W-:Y:S01]  /*118a0*/  FMUL.FTZ R86, R85, R86 ;  /* 0x0000005655567220 */ /* 0x002fe20000410000 */
[----:B------:R-:W-:Y:S01]  /*118b0*/  FMUL.FTZ R51, R48, R47 ;  /* 0x0000002f30337220 */ /* 0x000fe20000410000 */
[-C--:B------:R-:W-:Y:S02]  /*118c0*/  IADD3 R48, PT, PT, R89, R46.reuse, RZ ;  /* 0x0000002e59307210 */ /* 0x080fe40007ffe0ff */
[----:B------:R-:W-:Y:S01]  /*118d0*/  I2FP.F32.S32 R46, R46 ;  /* 0x0000002e002e7245 */ /* 0x000fe20000201400 */
[----:B------:R-:W0:Y:S01]  /*118e0*/  SHFL.DOWN PT, R47, R86, 0x1, 0x1f ;  /* 0x08201f00562f7f89 */ /* 0x000e2200000e0000 */
[----:B------:R-:W-:Y:S01]  /*118f0*/  FMUL.FTZ R51, R51, R50 ;  /* 0x0000003233337220 */ /* 0x000fe20000410000 */
[----:B------:R-:W-:-:S03]  /*11900*/  I2FP.F32.S32 R48, R48 ;  /* 0x0000003000307245 */ /* 0x000fc60000201400 */
[----:B------:R-:W-:Y:S02]  /*11910*/  FFMA.FTZ R88, R85, R51, R88 ;  /* 0x0000003355587223 */ /* 0x000fe40000010058 */
[----:B------:R-:W1:Y:S01]  /*11920*/  LDC R51, c[0x0][0x448] ;  /* 0x00011200ff337b82 */ /* 0x000e620000000800 */
[----:B------:R-:W2:Y:S02]  /*11930*/  MUFU.RCP R48, R48 ;  /* 0x0000003000307308 */ /* 0x000ea40000001000 */
        /* <DEDUP_REMOVED lines=8> */
[----:B------:R-:W-:-:S03]  /*119c0*/  FMUL.FTZ R87, R87, R46 ;  /* 0x0000002e57577220 */ /* 0x000fc60000410000 */
[----:B------:R-:W0:Y:S01]  /*119d0*/  SHFL.IDX PT, R47, R47, RZ, 0x1f ;  /* 0x00001fff2f2f7589 */ /* 0x000e2200000e0000 */
[----:B------:R-:W-:Y:S02]  /*119e0*/  FFMA.FTZ R85, R48, R87, R49 ;  /* 0x0000005730557223 */ /* 0x000fe40000010031 */
[----:B------:R-:W2:Y:S03]  /*119f0*/  @!P0 LDC.64 R86, c[0x0][0x3c0] ;  /* 0x0000f000ff568b82 */ /* 0x000ea60000000a00 */
[----:B------:R-:W1:Y:S05]  /*11a00*/  SHFL.IDX PT, R46, R85, RZ, 0x1f ;  /* 0x00001fff552e7589 */ /* 0x000e6a00000e0000 */
[----:B------:R-:W3:Y:S01]  /*11a10*/  @!P0 LDC.64 R48, c[0x0][0x3c8] ;  /* 0x0000f200ff308b82 */ /* 0x000ee20000000a00 */
[----:B0-----:R-:W-:-:S05]  /*11a20*/  FMUL.FTZ R50, R47, R47 ;  /* 0x0000002f2f327220 */ /* 0x001fca0000410000 */
[----:B------:R-:W-:Y:S01]  /*11a30*/  FSEL R50, R50, RZ, P2 ;  /* 0x000000ff32327208 */ /* 0x000fe20001000000 */
[----:B-1----:R-:W-:-:S04]  /*11a40*/  FFMA.FTZ R51, R46, UR24, R51 ;  /* 0x000000182e337c23 */ /* 0x002fc80008010033 */
[----:B------:R-:W-:Y:S01]  /*11a50*/  FADD.FTZ R46, R51, R50 ;  /* 0x00000032332e7221 */ /* 0x000fe20000010000 */
[----:B------:R-:W-:Y:S01]  /*11a60*/  IMAD.U32 R50, RZ, RZ, UR7 ;  /* 0x00000007ff327e24 */ /* 0x000fe2000f8e00ff */
[----:B------:R-:W-:-:S03]  /*11a70*/  MOV R51, UR7 ;  /* 0x0000000700337c02 */ /* 0x000fc60008000f00 */
[----:B--2---:R-:W-:Y:S01]  /*11a80*/  @!P0 IMAD.WIDE R86, R50, 0x4, R86 ;  /* 0x0000000432568825 */ /* 0x004fe200078e0256 */
[----:B------:R-:W0:Y:S03]  /*11a90*/  MUFU.RSQ R46, R46 ;  /* 0x0000002e002e7308 */ /* 0x000e260000001400 */
[----:B---3--:R-:W-:Y:S01]  /*11aa0*/  @!P0 IMAD.WIDE R48, R51, 0x4, R48 ;  /* 0x0000000433308825 */ /* 0x008fe200078e0230 */
[----:B------:R1:W-:Y:S04]  /*11ab0*/  @!P0 STG.E desc[UR12][R86.64], R47 ;  /* 0x0000002f56008986 */ /* 0x0003e8000c10190c */
[----:B0-----:R1:W-:Y:S01]  /*11ac0*/  @!P0 STG.E desc[UR12][R48.64], R46 ;  /* 0x0000002e30008986 */ /* 0x0013e2000c10190c */
[----:B------:R-:W-:Y:S05]  /*11ad0*/  BRA.U !UP1, `(.L_x_18414) ;  /* 0x0000000909447547 */ /* 0x000fea000b800000 */
[----:B-1----:R-:W-:Y:S01]  /*11ae0*/  FSEL R48, R47, RZ, !P2 ;  /* 0x000000ff2f307208 */ /* 0x002fe20005000000 */
[----:B------:R-:W-:Y:S01]  /*11af0*/  HADD2.F32 R109, -RZ, R66.H0_H0 ;  /* 0x20000042ff6d7230 */ /* 0x000fe20000004100 */
[----:B------:R-:W-:Y:S01]  /*11b00*/  UIADD3 UR4, UPT, UPT, UR6, -0x1, URZ ;  /* 0xffffffff06047890 */ /* 0x000fe2000fffe0ff */
[----:B------:R-:W-:Y:S02]  /*11b10*/  HADD2.F32 R113, -RZ, R64.H1_H1 ;  /* 0x30000040ff717230 */ /* 0x000fe40000004100 */
[C---:B------:R-:W-:Y:S01]  /*11b20*/  FADD.FTZ R51, -R48.reuse, R12 ;  /* 0x0000000c30337221 */ /* 0x040fe20000010100 */
[----:B------:R-:W-:Y:S01]  /*11b30*/  HADD2.F32 R12, -RZ, R44.H0_H0 ;  /* 0x2000002cff0c7230 */ /* 0x000fe20000004100 */
[----:B------:R-:W-:Y:S01]  /*11b40*/  UIMAD UR4, UR4, UR22, URZ ;  /* 0x00000016040472a4 */ /* 0x000fe2000f8e02ff */
[----:B------:R-:W-:Y:S01]  /*11b50*/  FADD.FTZ R15, -R48, R15 ;  /* 0x0000000f300f7221 */ /* 0x000fe20000010100 */
[----:B------:R-:W-:Y:S01]  /*11b60*/  FMUL.FTZ R51, R46, R51 ;  /* 0x000000332e337220 */ /* 0x000fe20000410000 */
[C---:B------:R-:W-:Y:S01]  /*11b70*/  FADD.FTZ R47, -R48.reuse, R16 ;  /* 0x00000010302f7221 */ /* 0x040fe20000010100 */
[----:B------:R-:W-:Y:S01]  /*11b80*/  USHF.R.S32.HI UR5, URZ, 0x1f, UR4 ;  /* 0x0000001fff057899 */ /* 0x000fe20008011404 */
[----:B------:R-:W-:Y:S01]  /*11b90*/  FADD.FTZ R85, -R48, R20 ;  /* 0x0000001430557221 */ /* 0x000fe20000010100 */
[----:B------:R-:W-:Y:S01]  /*11ba0*/  FFMA.FTZ R12, R51, R109, R12 ;  /* 0x0000006d330c7223 */ /* 0x000fe2000001000c */
[----:B------:R-:W-:Y:S01]  /*11bb0*/  HADD2.F32 R16, -RZ, R63.H1_H1 ;  /* 0x3000003fff107230 */ /* 0x000fe20000004100 */
[----:B------:R-:W0:Y:S01]  /*11bc0*/  LDC.64 R50, c[0x0][0x428] ;  /* 0x00010a00ff327b82 */ /* 0x000e220000000a00 */
[----:B------:R-:W-:Y:S01]  /*11bd0*/  ULEA.HI UR5, UR5, UR4, URZ, 0x2 ;  /* 0x0000000405057291 */ /* 0x000fe2000f8f10ff */
[----:B------:R-:W-:-:S02]  /*11be0*/  HADD2.F32 R109, -RZ, R96.H1_H1 ;  /* 0x30000060ff6d7230 */ /* 0x000fc40000004100 */
[----:B------:R-:W-:Y:S01]  /*11bf0*/  FADD.FTZ R89, -R48, R24 ;  /* 0x0000001830597221 */ /* 0x000fe20000010100 */
[----:B------:R-:W-:Y:S01]  /*11c00*/  FMUL.FTZ R20, R46, R15 ;  /* 0x0000000f2e147220 */ /* 0x000fe20000410000 */
[C---:B------:R-:W-:Y:S01]  /*11c10*/  FADD.FTZ R13, -R48.reuse, R13 ;  /* 0x0000000d300d7221 */ /* 0x040fe20000010100 */
[----:B------:R-:W-:Y:S01]  /*11c20*/  FADD.FTZ R101, -R48, R14 ;  /* 0x0000000e30657221 */ /* 0x000fe20000010100 */
[----:B------:R-:W-:Y:S02]  /*11c30*/  IMAD.U32 R24, RZ, RZ, UR5 ;  /* 0x00000005ff187e24 */ /* 0x000fe4000f8e00ff */
[----:B------:R-:W-:Y:S01]  /*11c40*/  FFMA.FTZ R15, R20, R16, R109 ;  /* 0x00000010140f7223 */ /* 0x000fe2000001006d */
[----:B------:R-:W-:Y:S01]  /*11c50*/  FADD.FTZ R49, -R48, R18 ;  /* 0x0000001230317221 */ /* 0x000fe20000010100 */
[----:B------:R-:W-:Y:S01]  /*11c60*/  FMUL.FTZ R16, R46, R47 ;  /* 0x0000002f2e107220 */ /* 0x000fe20000410000 */
[----:B------:R-:W-:Y:S01]  /*11c70*/  FADD.FTZ R87, -R48, R22 ;  /* 0x0000001630577221 */ /* 0x000fe20000010100 */
[----:B------:R-:W-:Y:S01]  /*11c80*/  HADD2.F32 R18, -RZ, R96.H0_H0 ;  /* 0x20000060ff127230 */ /* 0x000fe20000004100 */
[----:B------:R-:W-:Y:S01]  /*11c90*/  LEA.HI.SX32 R47, R24, R55, 0x1e ;  /* 0x00000037182f7211 */ /* 0x000fe200078ff2ff */
[----:B------:R-:W-:-:S02]  /*11ca0*/  HADD2.F32 R14, -RZ, R65.H1_H1 ;  /* 0x30000041ff0e7230 */ /* 0x000fc40000004100 */
[----:B------:R-:W-:Y:S01]  /*11cb0*/  FADD.FTZ R25, -R48, R25 ;  /* 0x0000001930197221 */ /* 0x000fe20000010100 */
[----:B------:R-:W-:Y:S02]  /*11cc0*/  HADD2.F32 R111, -RZ, R45.H0_H0 ;  /* 0x2000002dff6f7230 */ /* 0x000fe40000004100 */
[C---:B------:R-:W-:Y:S01]  /*11cd0*/  FMUL.FTZ R13, R46.reuse, R13 ;  /* 0x0000000d2e0d7220 */ /* 0x040fe20000410000 */
        /* <DEDUP_REMOVED lines=10> */
[----:B0-----:R-:W-:-:S04]  /*11d80*/  IMAD.WIDE.U32 R100, R47, 0x10, R50 ;  /* 0x000000102f647825 */ /* 0x001fc800078e0032 */
        /* <DEDUP_REMOVED lines=18> */
[C---:B------:R-:W-:Y:S01]  /*11eb0*/  IADD3 R33, PT, PT, R47.reuse, 0x80, RZ ;  /* 0x000000802f217810 */ /* 0x040fe20007ffe0ff */
[C---:B------:R-:W-:Y:S01]  /*11ec0*/  VIADD R35, R47.reuse, 0x100 ;  /* 0x000001002f237836 */ /* 0x040fe20000000000 */
[C---:B------:R-:W-:Y:S01]  /*11ed0*/  IADD3 R91, PT, PT, R47.reuse, 0x180, RZ ;  /* 0x000001802f5b7810 */ /* 0x040fe20007ffe0ff */
[C---:B------:R-:W-:Y:S01]  /*11ee0*/  VIADD R49, R47.reuse, 0x200 ;  /* 0x000002002f317836 */ /* 0x040fe20000000000 */
[----:B------:R-:W-:Y:S01]  /*11ef0*/  IADD3 R89, PT, PT, R47, 0x280, RZ ;  /* 0x000002802f597810 */ /* 0x000fe20007ffe0ff */
[----:B------:R-:W-:Y:S01]  /*11f00*/  FMUL.FTZ R26, R46, R95 ;  /* 0x0000005f2e1a7220 */ /* 0x000fe20000410000 */
[----:B------:R0:W-:Y:S01]  /*11f10*/  STG.E.128 desc[UR12][R100.64], R12 ;  /* 0x0000000c64007986 */ /* 0x0001e2000c101d0c */
[----:B------:R-:W-:-:S02]  /*11f20*/  HADD2.F32 R95, -RZ, R42.H0_H0 ;  /* 0x2000002aff5f7230 */ /* 0x000fc40000004100 */
[C---:B------:R-:W-:Y:S01]  /*11f30*/  FMUL.FTZ R17, R46.reuse, R17 ;  /* 0x000000112e117220 */ /* 0x040fe20000410000 */
[C---:B------:R-:W-:Y:S01]  /*11f40*/  FMUL.FTZ R19, R46.reuse, R19 ;  /* 0x000000132e137220 */ /* 0x040fe20000410000 */
[C---:B------:R-:W-:Y:S01]  /*11f50*/  FMUL.FTZ R21, R46.reuse, R21 ;  /* 0x000000152e157220 */ /* 0x040fe20000410000 */
[C---:B------:R-:W-:Y:S01]  /*11f60*/  FMUL.FTZ R23, R46.reuse, R23 ;  /* 0x000000172e177220 */ /* 0x040fe20000410000 */
[C---:B------:R-:W-:Y:S01]  /*11f70*/  FMUL.FTZ R24, R46.reuse, R93 ;  /* 0x0000005d2e187220 */ /* 0x040fe20000410000 */
[C---:B------:R-:W-:Y:S01]  /*11f80*/  FMUL.FTZ R28, R46.reuse, R97 ;  /* 0x000000612e1c7220 */ /* 0x040fe20000410000 */
[----:B------:R-:W-:Y:S01]  /*11f90*/  FMUL.FTZ R30, R46, R99 ;  /* 0x000000632e1e7220 */ /* 0x000fe20000410000 */
[----:B------:R-:W-:Y:S02]  /*11fa0*/  HADD2.F32 R102, -RZ, R103.H0_H0 ;  /* 0x20000067ff667230 */ /* 0x000fe40000004100 */
[----:B------:R-:W-:-:S04]  /*11fb0*/  IMAD.WIDE.U32 R32, R33, 0x10, R50 ;  /* 0x0000001021207825 */ /* 0x000fc800078e0032 */
[----:B------:R-:W-:-:S04]  /*11fc0*/  IMAD.WIDE.U32 R34, R35, 0x10, R50 ;  /* 0x0000001023227825 */ /* 0x000fc800078e0032 */
[----:B0-----:R-:W-:Y:S02]  /*11fd0*/  HADD2.F32 R13, -RZ, R61.H1_H1 ;  /* 0x3000003dff0d7230 */ /* 0x001fe40000004100 */
[----:B------:R-:W-:Y:S02]  /*11fe0*/  HADD2.F32 R14, -RZ, R79.H0_H0 ;  /* 0x2000004fff0e7230 */ /* 0x000fe40000004100 */
[----:B------:R-:W-:-:S04]  /*11ff0*/  IMAD.WIDE.U32 R46, R91, 0x10, R50 ;  /* 0x000000105b2e7825 */ /* 0x000fc800078e0032 */
[----:B------:R-:W-:Y:S01]  /*12000*/  FFMA.FTZ R12, R16, R13, R95 ;  /* 0x0000000d100c7223 */ /* 0x000fe2000001005f */
[----:B------:R-:W-:Y:S01]  /*12010*/  FFMA.FTZ R13, R17, R14, R102 ;  /* 0x0000000e110d7223 */ /* 0x000fe20000010066 */
[----:B------:R-:W-:-:S04]  /*12020*/  IMAD.WIDE.U32 R48, R49, 0x10, R50 ;  /* 0x0000001031307825 */ /* 0x000fc800078e0032 */
[----:B------:R-:W-:Y:S02]  /*12030*/  HADD2.F32 R15, -RZ, R78.H1_H1 ;  /* 0x3000004eff0f7230 */ /* 0x000fe40000004100 */
[----:B------:R-:W-:Y:S02]  /*12040*/  HADD2.F32 R93, -RZ, R43.H0_H0 ;  /* 0x2000002bff5d7230 */ /* 0x000fe40000004100 */
[----:B------:R-:W-:-:S04]  /*12050*/  IMAD.WIDE.U32 R50, R89, 0x10, R50 ;  /* 0x0000001059327825 */ /* 0x000fc800078e0032 */
[----:B------:R-:W-:Y:S01]  /*12060*/  FFMA.FTZ R14, R18, R15, R93 ;  /* 0x0000000f120e7223 */ /* 0x000fe2000001005d */
[----:B------:R-:W-:Y:S02]  /*12070*/  HADD2.F32 R98, -RZ, R79.H1_H1 ;  /* 0x3000004fff627230 */ /* 0x000fe40000004100 */
[----:B------:R-:W-:Y:S02]  /*12080*/  HADD2.F32 R100, -RZ, R103.H1_H1 ;  /* 0x30000067ff647230 */ /* 0x000fe40000004100 */
[----:B------:R-:W-:Y:S02]  /*12090*/  HADD2.F32 R89, -RZ, R80.H0_H0 ;  /* 0x20000050ff597230 */ /* 0x000fe40000004100 */
[----:B------:R-:W-:Y:S02]  /*120a0*/  HADD2.F32 R91, -RZ, R40.H0_H0 ;  /* 0x20000028ff5b7230 */ /* 0x000fe40000004100 */
[----:B------:R-:W-:Y:S01]  /*120b0*/  FFMA.FTZ R15, R19, R98, R100 ;  /* 0x00000062130f7223 */ /* 0x000fe20000010064 */
[----:B------:R-:W-:-:S02]  /*120c0*/  HADD2.F32 R18, -RZ, R81.H0_H0 ;  /* 0x20000051ff127230 */ /* 0x000fc40000004100 */
[----:B------:R-:W-:Y:S02]  /*120d0*/  HADD2.F32 R104, -RZ, R105.H0_H0 ;  /* 0x20000069ff687230 */ /* 0x000fe40000004100 */
[----:B------:R-:W-:Y:S01]  /*120e0*/  FFMA.FTZ R16, R20, R89, R91 ;  /* 0x0000005914107223 */ /* 0x000fe2000001005b */
[----:B------:R-:W-:Y:S01]  /*120f0*/  HADD2.F32 R19, -RZ, R80.H1_H1 ;  /* 0x30000050ff137230 */ /* 0x000fe20000004100 */
[----:B------:R0:W-:Y:S01]  /*12100*/  STG.E.128 desc[UR12][R32.64], R12 ;  /* 0x0000000c20007986 */ /* 0x0001e2000c101d0c */
[----:B------:R-:W-:Y:S02]  /*12110*/  HADD2.F32 R93, -RZ, R41.H0_H0 ;  /* 0x20000029ff5d7230 */ /* 0x000fe40000004100 */
[----:B------:R-:W-:Y:S01]  /*12120*/  FFMA.FTZ R17, R21, R18, R104 ;  /* 0x0000001215117223 */ /* 0x000fe20000010068 */
[----:B------:R-:W-:Y:S02]  /*12130*/  HADD2.F32 R100, -RZ, R81.H1_H1 ;  /* 0x30000051ff647230 */ /* 0x000fe40000004100 */
[----:B------:R-:W-:-:S02]  /*12140*/  HADD2.F32 R102, -RZ, R105.H1_H1 ;  /* 0x30000069ff667230 */ /* 0x000fc40000004100 */
[----:B------:R-:W-:Y:S01]  /*12150*/  FFMA.FTZ R18, R22, R19, R93 ;  /* 0x0000001316127223 */ /* 0x000fe2000001005d */
[----:B------:R-:W-:Y:S02]  /*12160*/  HADD2.F32 R20, -RZ, R82.H0_H0 ;  /* 0x20000052ff147230 */ /* 0x000fe40000004100 */
[----:B------:R-:W-:Y:S02]  /*12170*/  HADD2.F32 R98, -RZ, R38.H0_H0 ;  /* 0x20000026ff627230 */ /* 0x000fe40000004100 */
[----:B------:R-:W-:Y:S01]  /*12180*/  FFMA.FTZ R19, R23, R100, R102 ;  /* 0x0000006417137223 */ /* 0x000fe20000010066 */
[----:B------:R-:W-:Y:S02]  /*12190*/  HADD2.F32 R89, -RZ, R83.H0_H0 ;  /* 0x20000053ff597230 */ /* 0x000fe40000004100 */
[----:B------:R-:W-:Y:S02]  /*121a0*/  HADD2.F32 R91, -RZ, R106.H0_H0 ;  /* 0x2000006aff5b7230 */ /* 0x000fe40000004100 */
[----:B------:R-:W-:Y:S01]  /*121b0*/  FFMA.FTZ R20, R85, R20, R98 ;  /* 0x0000001455147223 */ /* 0x000fe20000010062 */
[----:B------:R-:W-:Y:S01]  /*121c0*/  HADD2.F32 R22, -RZ, R82.H1_H1 ;  /* 0x30000052ff167230 */ /* 0x000fe20000004100 */
[----:B------:R0:W-:Y:S01]  /*121d0*/  STG.E.128 desc[UR12][R34.64], R16 ;  /* 0x0000001022007986 */ /* 0x0001e2000c101d0c */
        /* <DEDUP_REMOVED lines=30> */
[----:B------:R-:W-:-:S03]  /*123c0*/  FFMA.FTZ R30, R30, R85, R87 ;  /* 0x000000551e1e7223 */ /* 0x000fc60000010057 */
[----:B------:R-:W-:-:S05]  /*123d0*/  FFMA.FTZ R31, R31, R86, R88 ;  /* 0x000000561f1f7223 */ /* 0x000fca0000010058 */
[----:B------:R0:W-:Y:S02]  /*123e0*/  STG.E.128 desc[UR12][R50.64], R28 ;  /* 0x0000001c32007986 */ /* 0x0001e4000c101d0c */
.L_x_18414:
[----:B------:R-:W-:Y:S02]  /*123f0*/  UIADD3 UR7, UPT, UPT, UR7, UR20, URZ ;  /* 0x0000001407077290 */ /* 0x000fe4000fffe0ff */
[----:B------:R-:W-:Y:S02]  /*12400*/  UPLOP3.LUT UP0, UPT, UPT, UPT, UP0, 0x40, 0x4 ;  /* 0x000000000004789c */ /* 0x000fe40003f0e800 */
[----:B------:R-:W-:-:S09]  /*12410*/  UISETP.GE.AND UP1, UPT, UR7, UR21, UPT ;  /* 0x000000150700728c */ /* 0x000fd2000bf26270 */
[----:B------:R-:W-:Y:S05]  /*12420*/  BRA.U !UP1, `(.L_x_18415) ;  /* 0xfffffeed09047547 */ /* 0x000fea000b83ffff */
[----:B------:R-:W-:Y:S05]  /*12430*/  EXIT ;  /* 0x000000000000794d */ /* 0x000fea0003800000 */
.L_x_18416:
        /* <DEDUP_REMOVED lines=12> */
.L_x_20874:


//--------------------- .text._ZN10layer_norm13ln_fwd_kernelINS_13Kernel_traitsIfffffjLj3072ELj1ELj1ELj4ELj16ENS_18Kernel_traits_baseILj3072EfffffjLj128EEEEELb0ELb0ELb0ELb0EEEvNS_9FwdParamsE --------------------------
	.section	.text._ZN10layer_norm13ln_fwd_kernelINS_13Kernel_traitsIfffffjLj3072ELj1ELj1ELj4ELj16ENS_18Kernel_traits_baseILj3072EfffffjLj128EEEEELb0ELb0ELb0ELb0EEEvNS_9FwdParamsE,"ax",@progbits
	.align	128
        .global         _ZN10layer_norm13ln_fwd_kernelINS_13Kernel_traitsIfffffjLj3072ELj1ELj1ELj4ELj16ENS_18Kernel_traits_baseILj3072EfffffjLj128EEEEELb0ELb0ELb0ELb0EEEvNS_9FwdParamsE
        .type           _ZN10layer_norm13ln_fwd_kernelINS_13Kernel_traitsIfffffjLj3072ELj1ELj1ELj4ELj16ENS_18Kernel_traits_baseILj3072EfffffjLj128EEEEELb0ELb0ELb0ELb0EEEvNS_9FwdParamsE,@function
        .size           _ZN10layer_norm13ln_fwd_kernelINS_13Kernel_traitsIfffffjLj3072ELj1ELj1ELj4ELj16ENS_18Kernel_traits_baseILj3072EfffffjLj128EEEEELb0ELb0ELb0ELb0EEEvNS_9FwdParamsE,(.L_x_20875 - _ZN10layer_norm13ln_fwd_kernelINS_13Kernel_traitsIfffffjLj3072ELj1ELj1ELj4ELj16ENS_18Kernel_traits_baseILj3072EfffffjLj128EEEEELb0ELb0ELb0ELb0EEEvNS_9FwdParamsE)
        .other          _ZN10layer_norm13ln_fwd_kernelINS_13Kernel_traitsIfffffjLj3072ELj1ELj1ELj4ELj16ENS_18Kernel_traits_baseILj3072EfffffjLj128EEEEELb0ELb0ELb0ELb0EEEvNS_9FwdParamsE,@"STO_CUDA_ENTRY STV_DEFAULT"
_ZN10layer_norm13ln_fwd_kernelINS_13Kernel_traitsIfffffjLj3072ELj1ELj1ELj4ELj16ENS_18Kernel_traits_baseILj3072EfffffjLj128EEEEELb0ELb0ELb0ELb0EEEvNS_9FwdParamsE:
.text._ZN10layer_norm13ln_fwd_kernelINS_13Kernel_traitsIfffffjLj3072ELj1ELj1ELj4ELj16ENS_18Kernel_traits_baseILj3072EfffffjLj128EEEEELb0ELb0ELb0ELb0EEEvNS_9FwdParamsE:
        /* <DEDUP_REMOVED lines=34> */
[----:B------:R0:W5:Y:S02]  /*0220*/  @P1 LDG.E.128 R84, desc[UR8][R10.64] ;  /* 0x000000080a541981 */ /* 0x000164000c1e1d00 */
[----:B------:R-:W2:Y:S01]  /*0230*/  @P3 LDC.64 R18, c[0x0][0x3d0] ;  /* 0x0000f400ff123b82 */ /* 0x000ea20000000a00 */
[C---:B---3--:R-:W-:Y:S01]  /*0240*/  @P1 IMAD.WIDE.U32 R12, R5.reuse, 0x10, R12 ;  /* 0x00000010050c1825 */ /* 0x048fe200078e000c */
[----:B------:R-:W-:-:S04]  /*0250*/  @P1 IADD3 R5, PT, PT, R5, 0x80, RZ ;  /* 0x0000008005051810 */ /* 0x000fc80007ffe0ff */
[----:B------:R0:W5:Y:S02]  /*0260*/  @P1 LDG.E.128 R52, desc[UR8][R12.64] ;  /* 0x000000080c341981 */ /* 0x000164000c1e1d00 */
[----:B------:R-:W3:Y:S01]  /*0270*/  @P3 LDC.64 R20, c[0x0][0x438] ;  /* 0x00010e00ff143b82 */ /* 0x000ee20000000a00 */
[----:B----4-:R-:W-:-:S05]  /*0280*/  @P2 IMAD.WIDE.U32 R14, R5, 0x10, R14 ;  /* 0x00000010050e2825 */ /* 0x010fca00078e000e */
        /* <DEDUP_REMOVED lines=23> */
[----:B------:R-:W5:Y:S01]  /*0400*/  LDG.E.128 R40, desc[UR8][R40.64] ;  /* 0x0000000828287981 */ /* 0x000f62000c1e1d00 */
[----:B------:R-:W-:Y:S05]  /*0410*/  BRA `(.L_x_18419) ;  /* 0x0000000000a47947 */ /* 0x000fea0003800000 */
.L_x_18418:
        /* <DEDUP_REMOVED lines=12> */
[----:B------:R0:W5:Y:S02]  /*04e0*/  @P0 LDG.E.128 R88, desc[UR8][R8.64] ;  /* 0x0000000808580981 */ /* 0x000164000c1e1d00 */
[----:B------:R-:W4:Y:S01]  /*04f0*/  @P4 LDC.64 R16, c[0x0][0x3d0] ;  /* 0x0000f400ff104b82 */ /* 0x000f220000000a00 */
[C---:B-1----:R-:W-:Y:S01]  /*0500*/  @P1 IMAD.WIDE.U32 R10, R5.reuse, 0x10, R10 ;  /* 0x00000010050a1825 */ /* 0x042fe200078e000a */
[----:B------:R-:W-:-:S04]  /*0510*/  @P1 IADD3 R5, PT, PT, R5, 0x80, RZ ;  /* 0x0000008005051810 */ /* 0x000fc80007ffe0ff */
[----:B------:R0:W5:Y:S02]  /*0520*/  @P1 LDG.E.128 R84, desc[UR8][R10.64] ;  /* 0x000000080a541981 */ /* 0x000164000c1e1d00 */
[----:B------:R-:W1:Y:S01]  /*0530*/  @P5 LDC.64 R6, c[0x0][0x3d0] ;  /* 0x0000f400ff065b82 */ /* 0x000e620000000a00 */
[C---:B--2---:R-:W-:Y:S01]  /*0540*/  @P2 IMAD.WIDE.U32 R12, R5.reuse, 0x10, R12 ;  /* 0x00000010050c2825 */ /* 0x044fe200078e000c */
[----:B------:R-:W-:-:S04]  /*0550*/  @P2 IADD3 R5, PT, PT, R5, 0x80, RZ ;  /* 0x0000008005052810 */ /* 0x000fc80007ffe0ff */
[----:B------:R0:W5:Y:S01]  /*0560*/  @P2 LDG.E.128 R80, desc[UR8][R12.64] ;  /* 0x000000080c502981 */ /* 0x000162000c1e1d00 */
[C---:B---3--:R-:W-:Y:S01]  /*0570*/  @P3 IMAD.WIDE.U32 R14, R5.reuse, 0x10, R14 ;  /* 0x00000010050e3825 */ /* 0x048fe200078e000e */
[----:B------:R-:W-:-:S04]  /*0580*/  @P3 IADD3 R5, PT, PT, R5, 0x80, RZ ;  /* 0x0000008005053810 */ /* 0x000fc80007ffe0ff */
[----:B------:R0:W5:Y:S01]  /*0590*/  @P3 LDG.E.128 R76, desc[UR8][R14.64] ;  /* 0x000000080e4c3981 */ /* 0x000162000c1e1d00 */
[C---:B----4-:R-:W-:Y:S01]  /*05a0*/  @P4 IMAD.WIDE.U32 R16, R5.reuse, 0x10, R16 ;  /* 0x0000001005104825 */ /* 0x050fe200078e0010 */
[----:B------:R-:W-:-:S04]  /*05b0*/  @P4 IADD3 R5, PT, PT, R5, 0x80, RZ ;  /* 0x0000008005054810 */ /* 0x000fc80007ffe0ff */
[----:B------:R0:W5:Y:S01]  /*05c0*/  @P4 LDG.E.128 R72, desc[UR8][R16.64] ;  /* 0x0000000810484981 */ /* 0x000162000c1e1d00 */
[----:B-1----:R-:W-:-:S05]  /*05d0*/  @P5 IMAD.WIDE.U32 R6, R5, 0x10, R6 ;  /* 0x0000001005065825 */ /* 0x002fca00078e0006 */
[----:B------:R0:W5:Y:S01]  /*05e0*/  @P5 LDG.E.128 R44, desc[UR8][R6.64] ;  /* 0x00000008062c5981 */ /* 0x000162000c1e1d00 */
        /* <DEDUP_REMOVED lines=10> */
[----:B------:R-:W-:Y:S02]  /*0690*/  @P5 CS2R R42, SRZ ;  /* 0x00000000002a5805 */ /* 0x000fe4000001ff00 */
[----:B0-----:R-:W-:-:S07]  /*06a0*/  @P5 CS2R R40, SRZ ;  /* 0x0000000000285805 */ /* 0x001fce000001ff00 */
.L_x_18419:
[----:B------:R-:W-:Y:S05]  /*06b0*/  BSYNC.RECONVERGENT B0 ;  /* 0x0000000000007941 */ /* 0x000fea0003800200 */
.L_x_18417:
        /* <DEDUP_REMOVED lines=8> */
[----:B------:R-:W-:Y:S02]  /*0740*/  LOP3.LUT R3, R3, 0xffffff80, RZ, 0xc0, !PT ;  /* 0xffffff8003037812 */ /* 0x000fe400078ec0ff */
[----:B------:R-:W-:Y:S01]  /*0750*/  VIADDMNMX R2, R5, -R2, RZ, !PT ;  /* 0x8000000205027246 */ /* 0x000fe200078001ff */
[----:B------:R-:W-:Y:S01]  /*0760*/  IMAD R4, R4, -0x20, R5 ;  /* 0xffffffe004047824 */ /* 0x000fe200078e0205 */
[----:B------:R-:W2:Y:S02]  /*0770*/  LDCU.U8 UR7, c[0x0][0x410] ;  /* 0x00008200ff0777ac */ /* 0x000ea40008000000 */
        /* <DEDUP_REMOVED lines=10> */
[----:B------:R-:W-:Y:S01]  /*0820*/  UISETP.NE.AND.EX UP0, UPT, UR5, URZ, UPT, UP0 ;  /* 0x000000ff0500728c */ /* 0x000fe2000bf05300 */
[----:B------:R-:W0:Y:S05]  /*0830*/  LDCU.64 UR10, c[0x0][0x3a0] ;  /* 0x00007400ff0a77ac */ /* 0x000e2a0008000a00 */
[----:B------:R-:W-:Y:S01]  /*0840*/  PLOP3.LUT P0, PT, PT, PT, UP0, 0x80, 0x8 ;  /* 0x000000000008781c */ /* 0x000fe20003f0f008 */
[----:B------:R-:W0:Y:S01]  /*0850*/  LDCU.64 UR14, c[0x0][0x380] ;  /* 0x00007000ff0e77ac */ /* 0x000e220008000a00 */
[----:B-1234-:R-:W-:-:S11]  /*0860*/  UPLOP3.LUT UP1, UPT, UPT, UPT, UPT, 0x40, 0x4 ;  /* 0x000000000004789c */ /* 0x01efd60003f2e870 */
.L_x_18454:
[----:B01234-:R-:W1:Y:S01]  /*0870*/  @P0 LDC.64 R20, c[0x0][0x3e0] ;  /* 0x0000f800ff140b82 */ /* 0x01fe620000000a00 */
[----:B------:R-:W-:Y:S01]  /*0880*/  MOV R23, UR6 ;  /* 0x0000000600177c02 */ /* 0x000fe20008000f00 */
[----:B------:R-:W-:-:S04]  /*0890*/  HFMA2 R39, -RZ, RZ, 1.875, 0 ;  /* 0x3f800000ff277431 */ /* 0x000fc800000001ff */
[----:B-1----:R-:W-:-:S05]  /*08a0*/  @P0 IMAD.WIDE R20, R23, 0x4, R20 ;  /* 0x0000000417140825 */ /* 0x002fca00078e0214 */
[----:B-----5:R1:W5:Y:S01]  /*08b0*/  @P0 LDG.E R39, desc[UR8][R20.64] ;  /* 0x0000000814270981 */ /* 0x020362000c1e1900 */
[----:B------:R-:W-:Y:S01]  /*08c0*/  UIMAD UR4, UR6, UR13, URZ ;  /* 0x0000000d060472a4 */ /* 0x000fe2000f8e02ff */
[----:B------:R-:W-:Y:S01]  /*08d0*/  ISETP.GE.U32.AND P1, PT, R0, 0x80, PT ;  /* 0x000000800000780c */ /* 0x000fe20003f26070 */
[----:B0-----:R-:W-:Y:S01]  /*08e0*/  ULOP3.LUT UP0, URZ, UR10, UR16, URZ, 0xfc, !UPT ;  /* 0x000000100aff7292 */ /* 0x001fe2000f80fcff */
[----:B------:R-:W0:Y:S01]  /*08f0*/  S2R R92, SR_TID.X ;  /* 0x00000000005c7919 */ /* 0x000e220000002100 */
[----:B------:R-:W-:Y:S01]  /*0900*/  USHF.R.S32.HI UR5, URZ, 0x1f, UR4 ;  /* 0x0000001fff057899 */ /* 0x000fe20008011404 */
[----:B------:R-:W-:Y:S01]  /*0910*/  BSSY.RECONVERGENT B0, `(.L_x_18420) ;  /* 0x000002e000007945 */ /* 0x000fe20003800200 */
[----:B------:R-:W-:Y:S02]  /*0920*/  ULOP3.LUT UP0, URZ, UR11, UR17, URZ, 0xfc, UP0 ;  /* 0x000000110bff7292 */ /* 0x000fe4000800fcff */
[----:B------:R-:W-:-:S06]  /*0930*/  ULEA.HI UR5, UR5, UR4, URZ, 0x2 ;  /* 0x0000000405057291 */ /* 0x000fcc000f8f10ff */
[----:B------:R-:W-:-:S04]  /*0940*/  MOV R23, UR5 ;  /* 0x0000000500177c02 */ /* 0x000fc80008000f00 */
[----:B0-----:R-:W-:-:S04]  /*0950*/  LEA.HI.SX32 R16, R23, R92, 0x1e ;  /* 0x0000005c17107211 */ /* 0x001fc800078ff2ff */
[----:B------:R-:W-:Y:S01]  /*0960*/  MOV R68, R16 ;  /* 0x0000001000447202 */ /* 0x000fe20000000f00 */
[----:B-1----:R-:W-:Y:S06]  /*0970*/  @!P1 BRA `(.L_x_18421) ;  /* 0x00000000009c9947 */ /* 0x002fec0003800000 */
        /* <DEDUP_REMOVED lines=8> */
[----:B------:R-:W-:-:S13]  /*0a00*/  PLOP3.LUT P3, PT, PT, PT, UP0, 0x80, 0x8 ;  /* 0x000000000008781c */ /* 0x000fda0003f6f008 */
[----:B------:R-:W0:Y:S01]  /*0a10*/  @P3 LDC.64 R68, c[0x0][0x3a8] ;  /* 0x0000ea00ff443b82 */ /* 0x000e220000000a00 */
        /* <DEDUP_REMOVED lines=8> */
[----:B0-----:R-:W-:Y:S06]  /*0aa0*/  @P2 BRA `(.L_x_18422) ;  /* 0x00000000003c2947 */ /* 0x001fec0003800000 */
[----:B------:R-:W-:-:S04]  /*0ab0*/  UISETP.NE.U32.AND UP2, UPT, UR16, URZ, UPT ;  /* 0x000000ff1000728c */ /* 0x000fc8000bf45070 */
[----:B------:R-:W-:-:S06]  /*0ac0*/  UISETP.NE.AND.EX UP2, UPT, UR17, URZ, UPT, UP2 ;  /* 0x000000ff1100728c */ /* 0x000fcc000bf45320 */
[----:B------:R-:W-:-:S13]  /*0ad0*/  PLOP3.LUT P0, PT, PT, PT, UP2, 0x80, 0x8 ;  /* 0x000000000008781c */ /* 0x000fda0003f0f028 */
[-C--:B------:R-:W-:Y:S01]  /*0ae0*/  @P0 FMUL.FTZ R24, R20, R39.reuse ;  /* 0x0000002714180220 */ /* 0x080fe20000410000 */
[-C--:B------:R-:W-:Y:S01]  /*0af0*/  @P0 FMUL.FTZ R25, R21, R39.reuse ;  /* 0x0000002715190220 */ /* 0x080fe20000410000 */
[-C--:B------:R-:W-:Y:S01]  /*0b00*/  @P0 FMUL.FTZ R26, R22, R39.reuse ;  /* 0x00000027161a0220 */ /* 0x080fe20000410000 */
[-C--:B------:R-:W-:Y:S02]  /*0b10*/  @P0 FMUL.FTZ R27, R23, R39.reuse ;  /* 0x00000027171b0220 */ /* 0x080fe40000410000 */
[----:B------:R-:W-:Y:S01]  /*0b20*/  @P0 MOV R2, R24 ;  /* 0x0000001800020202 */ /* 0x000fe20000000f00 */
[----:B------:R-:W-:Y:S01]  /*0b30*/  @!P0 FMUL.FTZ R2, R20, R39 ;  /* 0x0000002714028220 */ /* 0x000fe20000410000 */
[----:B------:R-:W-:Y:S01]  /*0b40*/  @P0 MOV R4, R25 ;  /* 0x0000001900040202 */ /* 0x000fe20000000f00 */
[-C--:B------:R-:W-:Y:S01]  /*0b50*/  @!P0 FMUL.FTZ R4, R21, R39.reuse ;  /* 0x0000002715048220 */ /* 0x080fe20000410000 */
[----:B------:R-:W-:Y:S01]  /*0b60*/  @P0 MOV R9, R26 ;  /* 0x0000001a00090202 */ /* 0x000fe20000000f00 */
[----:B------:R-:W-:Y:S01]  /*0b70*/  @!P0 FMUL.FTZ R9, R22, R39 ;  /* 0x0000002716098220 */ /* 0x000fe20000410000 */
[----:B------:R-:W-:Y:S01]  /*0b80*/  @P0 MOV R15, R27 ;  /* 0x0000001b000f0202 */ /* 0x000fe20000000f00 */
[----:B------:R-:W-:-:S07]  /*0b90*/  @!P0 FMUL.FTZ R15, R23, R39 ;  /* 0x00000027170f8220 */ /* 0x000fce0000410000 */
.L_x_18422:
[----:B------:R-:W-:Y:S02]  /*0ba0*/  PLOP3.LUT P2, PT, PT, PT, UP0, 0x80, 0x8 ;  /* 0x000000000008781c */ /* 0x000fe40003f4f008 */
[----:B------:R-:W-:-:S11]  /*0bb0*/  PLOP3.LUT P3, PT, PT, PT, UP0, 0x80, 0x8 ;  /* 0x000000000008781c */ /* 0x000fd60003f6f008 */
[C---:B------:R-:W-:Y:S01]  /*0bc0*/  @P2 IMAD.WIDE.U32 R20, R16.reuse, 0x10, R68 ;  /* 0x0000001010142825 */ /* 0x040fe200078e0044 */
[----:B------:R-:W-:-:S04]  /*0bd0*/  IADD3 R68, PT, PT, R16, 0x80, RZ ;  /* 0x0000008010447810 */ /* 0x000fc80007ffe0ff */
[----:B------:R0:W-:Y:S03]  /*0be0*/  @P3 STG.E.128 desc[UR8][R20.64], R24 ;  /* 0x0000001814003986 */ /* 0x0001e6000c101d08 */
.L_x_18421:
[----:B------:R-:W-:Y:S05]  /*0bf0*/  BSYNC.RECONVERGENT B0 ;  /* 0x0000000000007941 */ /* 0x000fea0003800200 */
.L_x_18420:
        /* <DEDUP_REMOVED lines=32> */
.L_x_18425:
[----:B------:R-:W0:Y:S01]  /*0e00*/  @P3 LDC.64 R20, c[0x0][0x3a8] ;  /* 0x0000ea00ff143b82 */ /* 0x000e220000000a00 */
[----:B------:R-:W-:Y:S02]  /*0e10*/  PLOP3.LUT P2, PT, PT, PT, UP0, 0x80, 0x8 ;  /* 0x000000000008781c */ /* 0x000fe40003f4f008 */
[----:B------:R-:W-:-:S11]  /*0e20*/  PLOP3.LUT P3, PT, PT, PT, UP0, 0x80, 0x8 ;  /* 0x000000000008781c */ /* 0x000fd60003f6f008 */
[C---:B0-----:R-:W-:Y:S01]  /*0e30*/  @P2 IMAD.WIDE.U32 R20, R68.reuse, 0x10, R20 ;  /* 0x0000001044142825 */ /* 0x041fe200078e0014 */
[----:B------:R-:W-:-:S04]  /*0e40*/  IADD3 R68, PT, PT, R68, 0x80, RZ ;  /* 0x0000008044447810 */ /* 0x000fc80007ffe0ff */
[----:B------:R1:W-:Y:S03]  /*0e50*/  @P3 STG.E.128 desc[UR8][R20.64], R24 ;  /* 0x0000001814003986 */ /* 0x0003e6000c101d08 */
.L_x_18424:
[----:B------:R-:W-:Y:S05]  /*0e60*/  BSYNC.RECONVERGENT B0 ;  /* 0x0000000000007941 */ /* 0x000fea0003800200 */
.L_x_18423:
        /* <DEDUP_REMOVED lines=31> */
.L_x_18428:
[----:B------:R-:W0:Y:S01]  /*1060*/  @P4 LDC.64 R20, c[0x0][0x3a8] ;  /* 0x0000ea00ff144b82 */ /* 0x000e220000000a00 */
[----:B------:R-:W-:Y:S02]  /*1070*/  PLOP3.LUT P3, PT, PT, PT, UP0, 0x80, 0x8 ;  /* 0x000000000008781c */ /* 0x000fe40003f6f008 */
[----:B------:R-:W-:-:S11]  /*1080*/  PLOP3.LUT P4, PT, PT, PT, UP0, 0x80, 0x8 ;  /* 0x000000000008781c */ /* 0x000fd60003f8f008 */
[C---:B0-----:R-:W-:Y:S01]  /*1090*/  @P3 IMAD.WIDE.U32 R20, R68.reuse, 0x10, R20 ;  /* 0x0000001044143825 */ /* 0x041fe200078e0014 */
[----:B------:R-:W-:-:S04]  /*10a0*/  IADD3 R68, PT, PT, R68, 0x80, RZ ;  /* 0x0000008044447810 */ /* 0x000fc80007ffe0ff */
[----:B------:R2:W-:Y:S03]  /*10b0*/  @P4 STG.E.128 desc[UR8][R20.64], R24 ;  /* 0x0000001814004986 */ /* 0x0005e6000c101d08 */
.L_x_18427:
[----:B------:R-:W-:Y:S05]  /*10c0*/  BSYNC.RECONVERGENT B0 ;  /* 0x0000000000007941 */ /* 0x000fea0003800200 */
.L_x_18426:
        /* <DEDUP_REMOVED lines=31> */
.L_x_18431:
[----:B------:R-:W0:Y:S01]  /*12c0*/  @P5 LDC.64 R20, c[0x0][0x3a8] ;  /* 0x0000ea00ff145b82 */ /* 0x000e220000000a00 */
[----:B------:R-:W-:Y:S02]  /*12d0*/  PLOP3.LUT P4, PT, PT, PT, UP0, 0x80, 0x8 ;  /* 0x000000000008781c */ /* 0x000fe40003f8f008 */
[----:B------:R-:W-:-:S11]  /*12e0*/  PLOP3.LUT P5, PT, PT, PT, UP0, 0x80, 0x8 ;  /* 0x000000000008781c */ /* 0x000fd60003faf008 */
[C---:B0-----:R-:W-:Y:S01]  /*12f0*/  @P4 IMAD.WIDE.U32 R20, R68.reuse, 0x10, R20 ;  /* 0x0000001044144825 */ /* 0x041fe200078e0014 */
[----:B------:R-:W-:-:S04]  /*1300*/  IADD3 R68, PT, PT, R68, 0x80, RZ ;  /* 0x0000008044447810 */ /* 0x000fc80007ffe0ff */
[----:B------:R3:W-:Y:S03]  /*1310*/  @P5 STG.E.128 desc[UR8][R20.64], R24 ;  /* 0x0000001814005986 */ /* 0x0007e6000c101d08 */
.L_x_18430:
[----:B------:R-:W-:Y:S05]  /*1320*/  BSYNC.RECONVERGENT B0 ;  /* 0x0000000000007941 */ /* 0x000fea0003800200 */
.L_x_18429:
        /* <DEDUP_REMOVED lines=30> */
.L_x_18434:
[----:B------:R-:W-:-:S13]  /*1510*/  PLOP3.LUT P5, PT, PT, PT, UP0, 0x80, 0x8 ;  /* 0x000000000008781c */ /* 0x000fda0003faf008 */
[----:B------:R-:W0:Y:S01]  /*1520*/  @P5 LDC.64 R20, c[0x0][0x3a8] ;  /* 0x0000ea00ff145b82 */ /* 0x000e220000000a00 */
[----:B------:R-:W-:-:S13]  /*1530*/  PLOP3.LUT P5, PT, PT, PT, UP0, 0x80, 0x8 ;  /* 0x000000000008781c */ /* 0x000fda0003faf008 */
[C---:B0-----:R-:W-:Y:S01]  /*1540*/  @P5 IMAD.WIDE.U32 R20, R68.reuse, 0x10, R20 ;  /* 0x0000001044145825 */ /* 0x041fe200078e0014 */
[----:B------:R-:W-:Y:S02]  /*1550*/  PLOP3.LUT P5, PT, PT, PT, UP0, 0x80, 0x8 ;  /* 0x000000000008781c */ /* 0x000fe40003faf008 */
[----:B------:R-:W-:-:S11]  /*1560*/  IADD3 R68, PT, PT, R68, 0x80, RZ ;  /* 0x0000008044447810 */ /* 0x000fd60007ffe0ff */
[----:B------:R4:W-:Y:S02]  /*1570*/  @P5 STG.E.128 desc[UR8][R20.64], R24 ;  /* 0x0000001814005986 */ /* 0x0009e4000c101d08 */
.L_x_18433:
[----:B------:R-:W-:Y:S05]  /*1580*/  BSYNC.RECONVERGENT B0 ;  /* 0x0000000000007941 */ /* 0x000fea0003800200 */
.L_x_18432:
[----:B------:R-:W-:Y:S01]  /*1590*/  ISETP.GE.U32.AND P5, PT, R0, 0x300, PT ;  /* 0x000003000000780c */ /* 0x000fe20003fa6070 */
[----:B------:R-:W-:-:S12]  /*15a0*/  BSSY.RECONVERGENT B0, `(.L_x_18435) ;  /* 0x000002f000007945 */ /* 0x000fd80003800200 */
[----:B------:R-:W-:Y:S05]  /*15b0*/  @!P5 BRA `(.L_x_18436) ;  /* 0x0000000000b4d947 */ /* 0x000fea0003800000 */
[----:B------:R-:W-:-:S13]  /*15c0*/  PLOP3.LUT P6, PT, PT, PT, UP0, 0x80, 0x8 ;  /* 0x000000000008781c */ /* 0x000fda0003fcf008 */
[----:B01234-:R-:W0:Y:S01]  /*15d0*/  @P6 LDC.64 R20, c[0x0][0x3a8] ;  /* 0x0000ea00ff146b82 */ /* 0x01fe220000000a00 */
[----:B------:R-:W-:-:S13]  /*15e0*/  PLOP3.LUT P6, PT, PT, PT, UP0, 0x80, 0x8 ;  /* 0x000000000008781c */ /* 0x000fda0003fcf008 */
[----:B0-----:R-:W-:Y:S01]  /*15f0*/  @P6 IMAD.WIDE.U32 R32, R68, 0x10, R20 ;  /* 0x0000001044206825 */ /* 0x001fe200078e0014 */
[----:B------:R-:W-:Y:S01]  /*1600*/  ISETP.NE.U32.AND P6, PT, RZ, UR10, PT ;  /* 0x0000000aff007c0c */ /* 0x000fe2000bfc5070 */
[----:B------:R-:W0:Y:S03]  /*1610*/  LDC.64 R20, c[0x0][0x390] ;  /* 0x0000e400ff147b82 */ /* 0x000e260000000a00 */
        /* <DEDUP_REMOVED lines=37> */
.L_x_18437:
[----:B------:R-:W-:-:S13]  /*1870*/  PLOP3.LUT P6, PT, PT, PT, UP0, 0x80, 0x8 ;  /* 0x000000000008781c */ /* 0x000fda0003fcf008 */
[----:B------:R0:W-:Y:S02]  /*1880*/  @P6 STG.E.128 desc[UR8][R32.64], R24 ;  /* 0x0000001820006986 */ /* 0x0001e4000c101d08 */
.L_x_18436:
[----:B------:R-:W-:Y:S05]  /*1890*/  BSYNC.RECONVERGENT B0 ;  /* 0x0000000000007941 */ /* 0x000fea0003800200 */
.L_x_18435:
[----:B01234-:R-:W-:Y:S01]  /*18a0*/  FADD.FTZ R21, RZ, R2 ;  /* 0x00000002ff157221 */ /* 0x01ffe20000010000 */
[----:B------:R-:W-:Y:S01]  /*18b0*/  ISETP.GT.U32.AND P6, PT, R0, 0xff, PT ;  /* 0x000000ff0000780c */ /* 0x000fe20003fc4070 */
[----:B------:R-:W-:Y:S01]  /*18c0*/  BSSY.RECONVERGENT B0, `(.L_x_18438) ;  /* 0x0000072000007945 */ /* 0x000fe20003800200 */
[----:B------:R-:W-:Y:S01]  /*18d0*/  P2R R22, PR, RZ, 0x1 ;  /* 0x00000001ff167803 */ /* 0x000fe20000000000 */
        /* <DEDUP_REMOVED lines=48> */
[----:B------:R-:W-:-:S05]  /*1be0*/  FFMA.FTZ R21, R22, R22, R21 ;  /* 0x0000001616157223 */ /* 0x000fca0000010015 */
        /* <DEDUP_REMOVED lines=44> */
[----:B------:R-:W-:-:S04]  /*1eb0*/  LOP3.LUT P6, R23, R92, 0x1f, RZ, 0xc0, !PT ;  /* 0x0000001f5c177812 */ /* 0x000fc800078cc0ff */
        /* <DEDUP_REMOVED lines=18> */
.L_x_18439:
[----:B------:R-:W-:Y:S05]  /*1fe0*/  BSYNC.RECONVERGENT B0 ;  /* 0x0000000000007941 */ /* 0x000fea0003800200 */
.L_x_18438:
        /* <DEDUP_REMOVED lines=14> */
.L_x_18441:
[----:B------:R-:W-:Y:S05]  /*20d0*/  BSYNC.RECONVERGENT B0 ;  /* 0x0000000000007941 */ /* 0x000fea0003800200 */
.L_x_18440:
[----:B------:R-:W1:Y:S01]  /*20e0*/  SHFL.DOWN PT, R22, R33, 0x2, 0x1f ;  /* 0x08401f0021167f89 */ /* 0x000e6200000e0000 */
[-C--:B-----5:R-:W-:Y:S01]  /*20f0*/  I2FP.F32.S32 R39, R33.reuse ;  /* 0x0000002100277245 */ /* 0x0a0fe20000201400 */
[----:B------:R-:W-:Y:S01]  /*2100*/  BSSY.RECONVERGENT B0, `(.L_x_18442) ;  /* 0x0000045000007945 */ /* 0x000fe20003800200 */
[----:B------:R-:W-:Y:S01]  /*2110*/  ISETP.NE.AND P6, PT, RZ, UR7, PT ;  /* 0x00000007ff007c0c */ /* 0x000fe2000bfc5270 */
[----:B0-----:R-:W0:Y:S01]  /*2120*/  SHFL.DOWN PT, R23, R20, 0x2, 0x1f ;  /* 0x08401f0014177f89 */ /* 0x001e2200000e0000 */
[----:B-1----:R-:W-:Y:S02]  /*2130*/  I2FP.F32.S32 R32, R22 ;  /* 0x0000001600207245 */ /* 0x002fe40000201400 */
[----:B------:R-:W-:Y:S01]  /*2140*/  IADD3 R22, PT, PT, R22, R33, RZ ;  /* 0x0000002116167210 */ /* 0x000fe20007ffe0ff */
[C---:B0-----:R-:W-:Y:S02]  /*2150*/  FADD.FTZ R34, -R23.reuse, R20 ;  /* 0x0000001417227221 */ /* 0x041fe40000010100 */
[----:B------:R-:W-:Y:S01]  /*2160*/  FMUL.FTZ R68, R23, R32 ;  /* 0x0000002017447220 */ /* 0x000fe20000410000 */
[----:B------:R-:W-:Y:S01]  /*2170*/  I2FP.F32.S32 R23, R22 ;  /* 0x0000001600177245 */ /* 0x000fe20000201400 */
[----:B------:R-:W-:Y:S01]  /*2180*/  SHFL.DOWN PT, R33, R22, 0x1, 0x1f ;  /* 0x08201f0016217f89 */ /* 0x000fe200000e0000 */
[----:B------:R-:W-:Y:S01]  /*2190*/  FMUL.FTZ R34, R34, R34 ;  /* 0x0000002222227220 */ /* 0x000fe20000410000 */
[----:B------:R-:W-:-:S02]  /*21a0*/  FFMA.FTZ R35, R39, R20, R68 ;  /* 0x0000001427237223 */ /* 0x000fc40000010044 */
[----:B------:R-:W0:Y:S01]  /*21b0*/  SHFL.DOWN PT, R68, R21, 0x2, 0x1f ;  /* 0x08401f0015447f89 */ /* 0x000e2200000e0000 */
[----:B------:R-:W-:Y:S02]  /*21c0*/  FMUL.FTZ R39, R34, R39 ;  /* 0x0000002722277220 */ /* 0x000fe40000410000 */
[----:B------:R-:W1:Y:S02]  /*21d0*/  MUFU.RCP R34, R23 ;  /* 0x0000001700227308 */ /* 0x000e640000001000 */
[----:B------:R-:W-:Y:S01]  /*21e0*/  FMUL.FTZ R32, R39, R32 ;  /* 0x0000002027207220 */ /* 0x000fe20000410000 */
[----:B-1----:R-:W-:Y:S01]  /*21f0*/  FMUL.FTZ R20, R34, R35 ;  /* 0x0000002322147220 */ /* 0x002fe20000410000 */
[----:B0-----:R-:W-:-:S04]  /*2200*/  FADD.FTZ R39, R68, R21 ;  /* 0x0000001544277221 */ /* 0x001fc80000010000 */
[----:B------:R-:W0:Y:S01]  /*2210*/  SHFL.DOWN PT, R35, R20, 0x1, 0x1f ;  /* 0x08201f0014237f89 */ /* 0x000e2200000e0000 */
[----:B------:R-:W-:Y:S01]  /*2220*/  FFMA.FTZ R39, R34, R32, R39 ;  /* 0x0000002022277223 */ /* 0x000fe20000010027 */
[----:B------:R-:W-:-:S04]  /*2230*/  IADD3 R34, PT, PT, R22, R33, RZ ;  /* 0x0000002116227210 */ /* 0x000fc80007ffe0ff */
[----:B------:R-:W-:Y:S01]  /*2240*/  I2FP.F32.S32 R68, R34 ;  /* 0x0000002200447245 */ /* 0x000fe20000201400 */
[----:B------:R-:W1:Y:S01]  /*2250*/  SHFL.DOWN PT, R32, R39, 0x1, 0x1f ;  /* 0x08201f0027207f89 */ /* 0x000e6200000e0000 */
[----:B------:R-:W-:Y:S02]  /*2260*/  I2FP.F32.S32 R34, R33 ;  /* 0x0000002100227245 */ /* 0x000fe40000201400 */
[----:B------:R-:W2:Y:S01]  /*2270*/  MUFU.RCP R21, R68 ;  /* 0x0000004400157308 */ /* 0x000ea20000001000 */
[----:B0-----:R-:W-:Y:S02]  /*2280*/  FADD.FTZ R93, R20, -R35 ;  /* 0x80000023145d7221 */ /* 0x001fe40000010000 */
[----:B------:R-:W-:Y:S02]  /*2290*/  FMUL.FTZ R35, R35, R34 ;  /* 0x0000002223237220 */ /* 0x000fe40000410000 */
[----:B------:R-:W-:Y:S02]  /*22a0*/  FMUL.FTZ R22, R93, R93 ;  /* 0x0000005d5d167220 */ /* 0x000fe40000410000 */
[----:B------:R-:W-:-:S02]  /*22b0*/  FFMA.FTZ R20, R23, R20, R35 ;  /* 0x0000001417147223 */ /* 0x000fc40000010023 */
[----:B------:R-:W-:Y:S02]  /*22c0*/  FMUL.FTZ R33, R23, R22 ;  /* 0x0000001617217220 */ /* 0x000fe40000410000 */
[----:B--2---:R-:W-:Y:S01]  /*22d0*/  FMUL.FTZ R35, R21, R20 ;  /* 0x0000001415237220 */ /* 0x004fe20000410000 */
[----:B-1----:R-:W-:Y:S01]  /*22e0*/  FADD.FTZ R32, R39, R32 ;  /* 0x0000002027207221 */ /* 0x002fe20000010000 */
[----:B------:R-:W-:Y:S01]  /*22f0*/  MOV R39, UR6 ;  /* 0x0000000600277c02 */ /* 0x000fe20008000f00 */
[----:B------:R-:W-:-:S03]  /*2300*/  FMUL.FTZ R33, R33, R34 ;  /* 0x0000002221217220 */ /* 0x000fc60000410000 */
[----:B------:R-:W0:Y:S01]  /*2310*/  SHFL.IDX PT, R35, R35, RZ, 0x1f ;  /* 0x00001fff23237589 */ /* 0x000e2200000e0000 */
[----:B------:R-:W-:Y:S02]  /*2320*/  FFMA.FTZ R32, R21, R33, R32 ;  /* 0x0000002115207223 */ /* 0x000fe40000010020 */
[----:B------:R-:W1:Y:S04]  /*2330*/  LDC R33, c[0x0][0x448] ;  /* 0x00011200ff217b82 */ /* 0x000e680000000800 */
[----:B------:R-:W1:Y:S01]  /*2340*/  SHFL.IDX PT, R32, R32, RZ, 0x1f ;  /* 0x00001fff20207589 */ /* 0x000e6200000e0000 */
[----:B0-----:R-:W-:-:S05]  /*2350*/  FMUL.FTZ R20, R35, R35 ;  /* 0x0000002323147220 */ /* 0x001fca0000410000 */
[----:B------:R-:W-:Y:S02]  /*2360*/  FSEL R34, R20, RZ, P6 ;  /* 0x000000ff14227208 */ /* 0x000fe40003000000 */
[----:B------:R-:W-:Y:S01]  /*2370*/  ISETP.NE.AND P6, PT, R92, RZ, PT ;  /* 0x000000ff5c00720c */ /* 0x000fe20003fc5270 */
[----:B-1----:R-:W-:-:S04]  /*2380*/  FFMA.FTZ R33, R32, UR12, R33 ;  /* 0x0000000c20217c23 */ /* 0x002fc80008010021 */
[----:B------:R-:W-:Y:S01]  /*2390*/  FADD.FTZ R34, R33, R34 ;  /* 0x0000002221227221 */ /* 0x000fe20000010000 */
[----:B------:R-:W-:-:S03]  /*23a0*/  MOV R33, UR6 ;  /* 0x0000000600217c02 */ /* 0x000fc60008000f00 */
[----:B------:R-:W0:Y:S04]  /*23b0*/  MUFU.RSQ R32, R34 ;  /* 0x0000002200207308 */ /* 0x000e280000001400 */
[----:B------:R-:W1:Y:S08]  /*23c0*/  @!P6 LDC.64 R20, c[0x0][0x3c0] ;  /* 0x0000f000ff14eb82 */ /* 0x000e700000000a00 */
[----:B------:R-:W2:Y:S01]  /*23d0*/  @!P6 LDC.64 R22, c[0x0][0x3c8] ;  /* 0x0000f200ff16eb82 */ /* 0x000ea20000000a00 */
[----:B-1----:R-:W-:-:S05]  /*23e0*/  @!P6 IMAD.WIDE R20, R33, 0x4, R20 ;  /* 0x000000042114e825 */ /* 0x002fca00078e0214 */
[----:B------:R1:W-:Y:S01]  /*23f0*/  @!P6 STG.E desc[UR8][R20.64], R35 ;  /* 0x000000231400e986 */ /* 0x0003e2000c101908 */
[----:B--2---:R-:W-:-:S05]  /*2400*/  @!P6 IMAD.WIDE R22, R39, 0x4, R22 ;  /* 0x000000042716e825 */ /* 0x004fca00078e0216 */
[----:B0-----:R1:W-:Y:S01]  /*2410*/  @!P6 STG.E desc[UR8][R22.64], R32 ;  /* 0x000000201600e986 */ /* 0x0013e2000c101908 */
[----:B------:R-:W-:-:S04]  /*2420*/  ISETP.NE.AND P6, PT, RZ, UR7, PT ;  /* 0x00000007ff007c0c */ /* 0x000fc8000bfc5270 */
[----:B------:R-:W-:Y:S01]  /*2430*/  FSEL R33, R35, RZ, !P6 ;  /* 0x000000ff23217208 */ /* 0x000fe20007000000 */
[----:B------:R-:W-:Y:S08]  /*2440*/  @!P1 BRA `(.L_x_18443) ;  /* 0x0000000000409947 */ /* 0x000ff00003800000 */
[----:B-1----:R-:W0:Y:S01]  /*2450*/  LDC.64 R34, c[0x0][0x428] ;  /* 0x00010a00ff227b82 */ /* 0x002e220000000a00 */
        /* <DEDUP_REMOVED lines=12> */
[C---:B0-----:R-:W-:Y:S01]  /*2520*/  IMAD.WIDE.U32 R34, R16.reuse, 0x10, R34 ;  /* 0x0000001010227825 */ /* 0x041fe200078e0022 */
[----:B------:R-:W-:-:S04]  /*2530*/  IADD3 R16, PT, PT, R16, 0x80, RZ ;  /* 0x0000008010107810 */ /* 0x000fc80007ffe0ff */
[----:B------:R0:W-:Y:S03]  /*2540*/  STG.E.128 desc[UR8][R34.64], R20 ;  /* 0x0000001422007986 */ /* 0x0001e6000c101d08 */
.L_x_18443:
[----:B------:R-:W-:Y:S05]  /*2550*/  BSYNC.RECONVERGENT B0 ;  /* 0x0000000000007941 */ /* 0x000fea0003800200 */
.L_x_18442:
[----:B------:R-:W-:Y:S01]  /*2560*/  ISETP.NE.AND P1, PT, R69, RZ, PT ;  /* 0x000000ff4500720c */ /* 0x000fe20003f25270 */
[----:B------:R-:W-:-:S12]  /*2570*/  BSSY.RECONVERGENT B0, `(.L_x_18444) ;  /* 0x0000012000007945 */ /* 0x000fd80003800200 */
[----:B------:R-:W-:Y:S05]  /*2580*/  @!P1 BRA `(.L_x_18445) ;  /* 0x0000000000409947 */ /* 0x000fea0003800000 */
[----:B01----:R-:W0:Y:S01]  /*2590*/  LDC.64 R34, c[0x0][0x428] ;  /* 0x00010a00ff227b82 */ /* 0x003e220000000a00 */
        /* <DEDUP_REMOVED lines=15> */
.L_x_18445:
[----:B------:R-:W-:Y:S05]  /*2690*/  BSYNC.RECONVERGENT B0 ;  /* 0x0000000000007941 */ /* 0x000fea0003800200 */
.L_x_18444:
[----:B------:R-:W-:Y:S04]  /*26a0*/  BSSY.RECONVERGENT B0, `(.L_x_18446) ;  /* 0x0000012000007945 */ /* 0x000fe80003800200 */
[----:B------:R-:W-:Y:S05]  /*26b0*/  @!P2 BRA `(.L_x_18447) ;  /* 0x000000000040a947 */ /* 0x000fea0003800000 */
[----:B012---:R-:W0:Y:S01]  /*26c0*/  LDC.64 R34, c[0x0][0x428] ;  /* 0x00010a00ff227b82 */ /* 0x007e220000000a00 */
        /* <DEDUP_REMOVED lines=15> */
.L_x_18447:
[----:B------:R-:W-:Y:S05]  /*27c0*/  BSYNC.RECONVERGENT B0 ;  /* 0x0000000000007941 */ /* 0x000fea0003800200 */
.L_x_18446:
[----:B------:R-:W-:Y:S04]  /*27d0*/  BSSY.RECONVERGENT B0, `(.L_x_18448) ;  /* 0x0000012000007945 */ /* 0x000fe80003800200 */
[----:B------:R-:W-:Y:S05]  /*27e0*/  @!P3 BRA `(.L_x_18449) ;  /* 0x000000000040b947 */ /* 0x000fea0003800000 */
[----:B0123--:R-:W0:Y:S01]  /*27f0*/  LDC.64 R34, c[0x0][0x428] ;  /* 0x00010a00ff227b82 */ /* 0x00fe220000000a00 */
        /* <DEDUP_REMOVED lines=15> */
.L_x_18449:
[----:B------:R-:W-:Y:S05]  /*28f0*/  BSYNC.RECONVERGENT B0 ;  /* 0x0000000000007941 */ /* 0x000fea0003800200 */
.L_x_18448:
        /* <DEDUP_REMOVED lines=18> */
.L_x_18451:
[----:B------:R-:W-:Y:S05]  /*2a20*/  BSYNC.RECONVERGENT B0 ;  /* 0x0000000000007941 */ /* 0x000fea0003800200 */
.L_x_18450:
        /* <DEDUP_REMOVED lines=17> */
.L_x_18453:
[----:B------:R-:W-:Y:S05]  /*2b40*/  BSYNC.RECONVERGENT B0 ;  /* 0x0000000000007941 */ /* 0x000fea0003800200 */
.L_x_18452:
[----:B------:R-:W-:Y:S02]  /*2b50*/  UIADD3 UR6, UPT, UPT, UR6, UR14, URZ ;  /* 0x0000000e06067290 */ /* 0x000fe4000fffe0ff */
[----:B------:R-:W-:Y:S02]  /*2b60*/  UPLOP3.LUT UP1, UPT, UPT, UPT, UP1, 0x40, 0x4 ;  /* 0x000000000004789c */ /* 0x000fe40003f2e810 */
[----:B------:R-:W-:-:S09]  /*2b70*/  UISETP.GE.AND UP0, UPT, UR6, UR15, UPT ;  /* 0x0000000f0600728c */ /* 0x000fd2000bf06270 */
[----:B------:R-:W-:Y:S05]  /*2b80*/  BRA.U !UP0, `(.L_x_18454) ;  /* 0xffffffdd08387547 */ /* 0x000fea000b83ffff */
[----:B------:R-:W-:Y:S05]  /*2b90*/  EXIT ;  /* 0x000000000000794d */ /* 0x000fea0003800000 */
.L_x_18455:
        /* <DEDUP_REMOVED lines=14> */
.L_x_20875:


//--------------------- .text._ZN10layer_norm13ln_fwd_kernelINS_13Kernel_traitsIfffffjLj3072ELj1ELj1ELj4ELj16ENS_18Kernel_traits_baseILj3072EfffffjLj128EEEEELb0ELb0ELb0ELb1EEEvNS_9FwdParamsE --------------------------
	.section	.text._ZN10layer_norm13ln_fwd_kernelINS_13Kernel_traitsIfffffjLj3072ELj1ELj1ELj4ELj16ENS_18Kernel_traits_baseILj3072EfffffjLj128EEEEELb0ELb0ELb0ELb1EEEvNS_9FwdParamsE,"ax",@progbits
	.align	128
        .global         _ZN10layer_norm13ln_fwd_kernelINS_13Kernel_traitsIfffffjLj3072ELj1ELj1ELj4ELj16ENS_18Kernel_traits_baseILj3072EfffffjLj128EEEEELb0ELb0ELb0ELb1EEEvNS_9FwdParamsE
        .type           _ZN10layer_norm13ln_fwd_kernelINS_13Kernel_traitsIfffffjLj3072ELj1ELj1ELj4ELj16ENS_18Kernel_traits_baseILj3072EfffffjLj128EEEEELb0ELb0ELb0ELb1EEEvNS_9FwdParamsE,@function
        .size           _ZN10layer_norm13ln_fwd_kernelINS_13Kernel_traitsIfffffjLj3072ELj1ELj1ELj4ELj16ENS_18Kernel_traits_baseILj3072EfffffjLj128EEEEELb0ELb0ELb0ELb1EEEvNS_9FwdParamsE,(.L_x_20876 - _ZN10layer_norm13ln_fwd_kernelINS_13Kernel_traitsIfffffjLj3072ELj1ELj1ELj4ELj16ENS_18Kernel_traits_baseILj3072EfffffjLj128EEEEELb0ELb0ELb0ELb1EEEvNS_9FwdParamsE)
        .other          _ZN10layer_norm13ln_fwd_kernelINS_13Kernel_traitsIfffffjLj3072ELj1ELj1ELj4ELj16ENS_18Kernel_traits_baseILj3072EfffffjLj128EEEEELb0ELb0ELb0ELb1EEEvNS_9FwdParamsE,@"STO_CUDA_ENTRY STV_DEFAULT"
_ZN10layer_norm13ln_fwd_kernelINS_13Kernel_traitsIfffffjLj3072ELj1ELj1ELj4ELj16ENS_18Kernel_traits_baseILj3072EfffffjLj128EEEEELb0ELb0ELb0ELb1EEEvNS_9FwdParamsE:
.text._ZN10layer_norm13ln_fwd_kernelINS_13Kernel_traitsIfffffjLj3072ELj1ELj1ELj4ELj16ENS_18Kernel_traits_baseILj3072EfffffjLj128EEEEELb0ELb0ELb0ELb1EEEvNS_9FwdParamsE:
        /* <DEDUP_REMOVED lines=49> */
.L_x_18456:
        /* <DEDUP_REMOVED lines=12> */
.L_x_18467:
[----:B0-----:R-:W-:Y:S01]  /*03d0*/  ISETP.NE.U32.AND P1, PT, RZ, UR14, PT ;  /* 0x0000000eff007c0c */ /* 0x001fe2000bf25070 */
[----:B------:R-:W0:Y:S01]  /*03e0*/  @UP1 LDCU.64 UR4, c[0x0][0x3e0] ;  /* 0x00007c00ff0417ac */ /* 0x000e220008000a00 */
[----:B------:R-:W2:Y:S01]  /*03f0*/  LDC.64 R94, c[0x0][0x390] ;  /* 0x0000e400ff5e7b82 */ /* 0x000ea20000000a00 */
[----:B------:R-:W-:Y:S02]  /*0400*/  PLOP3.LUT P2, PT, PT, PT, UP1, 0x80, 0x8 ;  /* 0x000000000008781c */ /* 0x000fe40003f4f018 */
[----:B------:R-:W-:Y:S01]  /*0410*/  ISETP.NE.AND.EX P1, PT, RZ, UR15, PT, P1 ;  /* 0x0000000fff007c0c */ /* 0x000fe2000bf25310 */
[----:B------:R-:W-:-:S04]  /*0420*/  UIMAD UR7, UR6, UR9, URZ ;  /* 0x00000009060772a4 */ /* 0x000fc8000f8e02ff */
[----:B------:R-:W-:Y:S01]  /*0430*/  USHF.R.S32.HI UR8, URZ, 0x1f, UR7 ;  /* 0x0000001fff087899 */ /* 0x000fe20008011407 */
[----:B------:R-:W3:Y:S05]  /*0440*/  @P0 LDC.64 R80, c[0x0][0x3a8] ;  /* 0x0000ea00ff500b82 */ /* 0x000eea0000000a00 */
[----:B-1----:R-:W-:-:S03]  /*0450*/  MOV R3, UR8 ;  /* 0x0000000800037c02 */ /* 0x002fc60008000f00 */
[----:B------:R-:W1:Y:S01]  /*0460*/  @P1 LDC.64 R64, c[0x0][0x3a0] ;  /* 0x0000e800ff401b82 */ /* 0x000e620000000a00 */
[----:B0-----:R-:W-:Y:S01]  /*0470*/  @UP1 UIMAD.WIDE UR4, UR6, 0x4, UR4 ;  /* 0x00000004060418a5 */ /* 0x001fe2000f8e0204 */
[----:B------:R-:W-:-:S05]  /*0480*/  LEA.HI R3, R3, UR7, RZ, 0x2 ;  /* 0x0000000703037c11 */ /* 0x000fca000f8f10ff */
[----:B------:R-:W-:Y:S01]  /*0490*/  MOV R68, UR4 ;  /* 0x0000000400447c02 */ /* 0x000fe20008000f00 */
[----:B------:R-:W0:Y:S01]  /*04a0*/  @P1 LDC.64 R70, c[0x0][0x3a0] ;  /* 0x0000e800ff461b82 */ /* 0x000e220000000a00 */
[----:B------:R-:W-:Y:S02]  /*04b0*/  MOV R69, UR5 ;  /* 0x0000000500457c02 */ /* 0x000fe40008000f00 */
[----:B------:R-:W-:-:S03]  /*04c0*/  LEA.HI.SX32 R4, R3, R6, 0x1e ;  /* 0x0000000603047211 */ /* 0x000fc600078ff2ff */
[----:B------:R-:W4:Y:S02]  /*04d0*/  @P2 LDG.E R68, desc[UR10][R68.64] ;  /* 0x0000000a44442981 */ /* 0x000f24000c1e1900 */
[----:B--2---:R-:W-:-:S06]  /*04e0*/  IMAD.WIDE.U32 R60, R4, 0x10, R94 ;  /* 0x00000010043c7825 */ /* 0x004fcc00078e005e */
[----:B------:R-:W2:Y:S01]  /*04f0*/  LDG.E.128 R60, desc[UR10][R60.64] ;  /* 0x0000000a3c3c7981 */ /* 0x000ea2000c1e1d00 */
[----:B-1----:R-:W-:-:S06]  /*0500*/  @P1 IMAD.WIDE.U32 R64, R4, 0x10, R64 ;  /* 0x0000001004401825 */ /* 0x002fcc00078e0040 */
[----:B------:R-:W2:Y:S01]  /*0510*/  @P1 LDG.E.128 R64, desc[UR10][R64.64] ;  /* 0x0000000a40401981 */ /* 0x000ea2000c1e1d00 */
[----:B------:R-:W-:Y:S01]  /*0520*/  UMOV UR4, 0x3f800000 ;  /* 0x3f80000000047882 */ /* 0x000fe20000000000 */
[C---:B------:R-:W-:Y:S01]  /*0530*/  IADD3 R2, PT, PT, R4.reuse, 0x80, RZ ;  /* 0x0000008004027810 */ /* 0x040fe20007ffe0ff */
[----:B---3--:R-:W-:-:S04]  /*0540*/  @P0 IMAD.WIDE.U32 R80, R4, 0x10, R80 ;  /* 0x0000001004500825 */ /* 0x008fc800078e0050 */
[----:B------:R-:W-:Y:S01]  /*0550*/  IMAD.WIDE.U32 R82, R2, 0x10, R94 ;  /* 0x0000001002527825 */ /* 0x000fe200078e005e */
[----:B----4-:R-:W-:-:S13]  /*0560*/  @P2 R2UR UR4, R68 ;  /* 0x00000000440422ca */ /* 0x010fda00000e0000 */
[----:B--2---:R-:W-:Y:S01]  /*0570*/  @P1 FFMA.FTZ R69, R60, UR4, R64 ;  /* 0x000000043c451c23 */ /* 0x004fe20008010040 */
        /* <DEDUP_REMOVED lines=22> */
.L_x_18457:
[----:B------:R0:W-:Y:S01]  /*06e0*/  @P0 STG.E.128 desc[UR10][R80.64], R8 ;  /* 0x0000000850000986 */ /* 0x0001e2000c101d0a */
[----:B------:R-:W1:Y:S03]  /*06f0*/  @P0 LDC.64 R92, c[0x0][0x3a8] ;  /* 0x0000ea00ff5c0b82 */ /* 0x000e660000000a00 */
[----:B------:R-:W2:Y:S04]  /*0700*/  LDG.E.128 R60, desc[UR10][R82.64] ;  /* 0x0000000a523c7981 */ /* 0x000ea8000c1e1d00 */
[----:B------:R-:W2:Y:S01]  /*0710*/  @P1 LDG.E.128 R64, desc[UR10][R64.64] ;  /* 0x0000000a40401981 */ /* 0x000ea2000c1e1d00 */
[----:B------:R-:W3:Y:S01]  /*0720*/  @P1 LDC.64 R78, c[0x0][0x3a0] ;  /* 0x0000e800ff4e1b82 */ /* 0x000ee20000000a00 */
[----:B------:R-:W-:-:S05]  /*0730*/  IADD3 R0, PT, PT, R4, 0x100, RZ ;  /* 0x0000010004007810 */ /* 0x000fca0007ffe0ff */
[----:B------:R-:W-:-:S04]  /*0740*/  IMAD.WIDE.U32 R90, R0, 0x10, R94 ;  /* 0x00000010005a7825 */ /* 0x000fc800078e005e */
[----:B-1----:R-:W-:-:S04]  /*0750*/  @P0 IMAD.WIDE.U32 R92, R2, 0x10, R92 ;  /* 0x00000010025c0825 */ /* 0x002fc800078e005c */
[----:B--2---:R-:W-:Y:S01]  /*0760*/  @P1 FFMA.FTZ R71, R60, UR4, R64 ;  /* 0x000000043c471c23 */ /* 0x004fe20008010040 */
[----:B------:R-:W-:Y:S01]  /*0770*/  @P1 FFMA.FTZ R73, R61, UR4, R65 ;  /* 0x000000043d491c23 */ /* 0x000fe20008010041 */
[----:B------:R-:W-:Y:S01]  /*0780*/  @P1 FFMA.FTZ R75, R62, UR4, R66 ;  /* 0x000000043e4b1c23 */ /* 0x000fe20008010042 */
[----:B------:R-:W-:Y:S01]  /*0790*/  @P1 FFMA.FTZ R77, R63, UR4, R67 ;  /* 0x000000043f4d1c23 */ /* 0x000fe20008010043 */
[----:B---3--:R-:W-:Y:S01]  /*07a0*/  @P1 IMAD.WIDE.U32 R66, R0, 0x10, R78 ;  /* 0x0000001000421825 */ /* 0x008fe200078e004e */
        /* <DEDUP_REMOVED lines=15> */
.L_x_18458:
        /* <DEDUP_REMOVED lines=28> */
.L_x_18459:
[----:B------:R0:W-:Y:S01]  /*0a60*/  @P0 STG.E.128 desc[UR10][R102.64], R8 ;  /* 0x0000000866000986 */ /* 0x0001e2000c101d0a */
[----:B------:R-:W1:Y:S03]  /*0a70*/  @P0 LDC.64 R98, c[0x0][0x3a8] ;  /* 0x0000ea00ff620b82 */ /* 0x000e660000000a00 */
[----:B------:R-:W2:Y:S04]  /*0a80*/  LDG.E.128 R60, desc[UR10][R100.64] ;  /* 0x0000000a643c7981 */ /* 0x000ea8000c1e1d00 */
[----:B------:R-:W2:Y:S01]  /*0a90*/  @P1 LDG.E.128 R64, desc[UR10][R64.64] ;  /* 0x0000000a40401981 */ /* 0x000ea2000c1e1d00 */
[----:B------:R-:W3:Y:S01]  /*0aa0*/  @P1 LDC.64 R96, c[0x0][0x3a0] ;  /* 0x0000e800ff601b82 */ /* 0x000ee20000000a00 */
[----:B------:R-:W-:Y:S01]  /*0ab0*/  IADD3 R70, PT, PT, R4, 0x200, RZ ;  /* 0x0000020004467810 */ /* 0x000fe20007ffe0ff */
        /* <DEDUP_REMOVED lines=19> */
.L_x_18460:
[----:B------:R-:W-:Y:S02]  /*0bf0*/  @P0 IMAD.WIDE.U32 R100, R68, 0x10, R98 ;  /* 0x0000001044640825 */ /* 0x000fe400078e0062 */
[----:B------:R-:W0:Y:S02]  /*0c00*/  @P0 LDC.64 R98, c[0x0][0x3a8] ;  /* 0x0000ea00ff620b82 */ /* 0x000e240000000a00 */
[C---:B------:R-:W-:Y:S01]  /*0c10*/  IMAD.WIDE.U32 R60, R70.reuse, 0x10, R94 ;  /* 0x00000010463c7825 */ /* 0x040fe200078e005e */
[----:B------:R1:W-:Y:S03]  /*0c20*/  @P0 STG.E.128 desc[UR10][R100.64], R8 ;  /* 0x0000000864000986 */ /* 0x0003e6000c101d0a */
[----:B------:R-:W-:Y:S02]  /*0c30*/  @P1 IMAD.WIDE.U32 R64, R70, 0x10, R96 ;  /* 0x0000001046401825 */ /* 0x000fe400078e0060 */
[----:B------:R-:W2:Y:S01]  /*0c40*/  LDG.E.128 R60, desc[UR10][R60.64] ;  /* 0x0000000a3c3c7981 */ /* 0x000ea2000c1e1d00 */
[----:B------:R-:W3:Y:S03]  /*0c50*/  @P1 LDC.64 R96, c[0x0][0x3a0] ;  /* 0x0000e800ff601b82 */ /* 0x000ee60000000a00 */
[----:B------:R-:W2:Y:S02]  /*0c60*/  @P1 LDG.E.128 R64, desc[UR10][R64.64] ;  /* 0x0000000a40401981 */ /* 0x000ea4000c1e1d00 */
[----:B--2---:R-:W-:Y:S01]  /*0c70*/  @P1 FFMA.FTZ R72, R60, UR4, R64 ;  /* 0x000000043c481c23 */ /* 0x004fe20008010040 */
[----:B------:R-:W-:Y:S01]  /*0c80*/  @P1 FFMA.FTZ R74, R61, UR4, R65 ;  /* 0x000000043d4a1c23 */ /* 0x000fe20008010041 */
[----:B------:R-:W-:Y:S01]  /*0c90*/  @P1 FFMA.FTZ R76, R62, UR4, R66 ;  /* 0x000000043e4c1c23 */ /* 0x000fe20008010042 */
[----:B------:R-:W-:-:S02]  /*0ca0*/  @P1 FFMA.FTZ R78, R63, UR4, R67 ;  /* 0x000000043f4e1c23 */ /* 0x000fc40008010043 */
[----:B-1----:R-:W-:Y:S02]  /*0cb0*/  @P1 MOV R8, R72 ;  /* 0x0000004800081202 */ /* 0x002fe40000000f00 */
[----:B------:R-:W-:Y:S02]  /*0cc0*/  @P1 MOV R9, R74 ;  /* 0x0000004a00091202 */ /* 0x000fe40000000f00 */
[----:B------:R-:W-:Y:S02]  /*0cd0*/  @P1 MOV R10, R76 ;  /* 0x0000004c000a1202 */ /* 0x000fe40000000f00 */
[----:B------:R-:W-:Y:S01]  /*0ce0*/  @P1 MOV R11, R78 ;  /* 0x0000004e000b1202 */ /* 0x000fe20000000f00 */
[----:B0--3--:R-:W-:Y:S06]  /*0cf0*/  @P1 BRA `(.L_x_18461) ;  /* 0x0000000000281947 */ /* 0x009fec0003800000 */
        /* <DEDUP_REMOVED lines=10> */
.L_x_18461:
        /* <DEDUP_REMOVED lines=26> */
.L_x_18462:
        /* <DEDUP_REMOVED lines=106> */
.L_x_18464:
[----:B------:R-:W-:Y:S05]  /*15e0*/  BSYNC.RECONVERGENT B0 ;  /* 0x0000000000007941 */ /* 0x000fea0003800200 */
.L_x_18463:
        /* <DEDUP_REMOVED lines=14> */
.L_x_18466:
[----:B------:R-:W-:Y:S05]  /*16d0*/  BSYNC.RECONVERGENT B0 ;  /* 0x0000000000007941 */ /* 0x000fea0003800200 */
.L_x_18465:
        /* <DEDUP_REMOVED lines=14> */
[----:B------:R-:W0:Y:S01]  /*17c0*/  SHFL.DOWN PT, R60, R61, 0x2, 0x1f ;  /* 0x08401f003d3c7f89 */ /* 0x000e2200000e0000 */
[----:B------:R-:W1:Y:S01]  /*17d0*/  LDC R86, c[0x0][0x448] ;  /* 0x00011200ff567b82 */ /* 0x000e620000000800 */
        /* <DEDUP_REMOVED lines=13> */
[----:B------:R-:W-:-:S04]  /*18b0*/  FMUL.FTZ R97, R84, R97 ;  /* 0x0000006154617220 */ /* 0x000fc80000410000 */
[----:B------:R-:W-:Y:S01]  /*18c0*/  FFMA.FTZ R99, R60, R95, R97 ;  /* 0x0000005f3c637223 */ /* 0x000fe20000010061 */
[----:B------:R-:W-:Y:S01]  /*18d0*/  I2FP.F32.S32 R60, R63 ;  /* 0x0000003f003c7245 */ /* 0x000fe20000201400 */
[----:B------:R-:W0:Y:S01]  /*18e0*/  SHFL.DOWN PT, R97, R82, 0x1, 0x1f ;  /* 0x08201f0052617f89 */ /* 0x000e2200000e0000 */
[----:B------:R-:W2:Y:S04]  /*18f0*/  @!P1 LDC.64 R62, c[0x0][0x3c0] ;  /* 0x0000f000ff3e9b82 */ /* 0x000ea80000000a00 */
[----:B------:R-:W3:Y:S02]  /*1900*/  MUFU.RCP R60, R60 ;  /* 0x0000003c003c7308 */ /* 0x000ee40000001000 */
[----:B---3--:R-:W-:Y:S01]  /*1910*/  FMUL.FTZ R99, R60, R99 ;  /* 0x000000633c637220 */ /* 0x008fe20000410000 */
[----:B0-----:R-:W-:-:S04]  /*1920*/  FADD.FTZ R97, R82, R97 ;  /* 0x0000006152617221 */ /* 0x001fc80000010000 */
[----:B------:R-:W-:Y:S02]  /*1930*/  FFMA.FTZ R84, R60, R61, R97 ;  /* 0x0000003d3c547223 */ /* 0x000fe40000010061 */
[----:B------:R-:W0:Y:S04]  /*1940*/  SHFL.IDX PT, R97, R99, RZ, 0x1f ;  /* 0x00001fff63617589 */ /* 0x000e2800000e0000 */
[----:B------:R3:W1:Y:S01]  /*1950*/  SHFL.IDX PT, R95, R84, RZ, 0x1f ;  /* 0x00001fff545f7589 */ /* 0x00066200000e0000 */
[C---:B0-----:R-:W-:Y:S01]  /*1960*/  FMUL.FTZ R61, R97.reuse, R97 ;  /* 0x00000061613d7220 */ /* 0x041fe20000410000 */
[----:B---3--:R-:W-:Y:S01]  /*1970*/  FSEL R84, R97, RZ, !P2 ;  /* 0x000000ff61547208 */ /* 0x008fe20005000000 */
[----:B-1----:R-:W-:-:S03]  /*1980*/  FFMA.FTZ R60, R95, UR12, R86 ;  /* 0x0000000c5f3c7c23 */ /* 0x002fc60008010056 */
[----:B------:R-:W-:Y:S01]  /*1990*/  FSEL R61, R61, RZ, P2 ;  /* 0x000000ff3d3d7208 */ /* 0x000fe20001000000 */
[C---:B------:R-:W-:Y:S01]  /*19a0*/  FADD.FTZ R7, -R84.reuse, R7 ;  /* 0x0000000754077221 */ /* 0x040fe20000010100 */
[----:B------:R-:W-:Y:S01]  /*19b0*/  MOV R95, UR6 ;  /* 0x00000006005f7c02 */ /* 0x000fe20008000f00 */
[C---:B------:R-:W-:Y:S01]  /*19c0*/  FADD.FTZ R5, -R84.reuse, R5 ;  /* 0x0000000554057221 */ /* 0x040fe20000010100 */
[----:B------:R-:W-:Y:S01]  /*19d0*/  FADD.FTZ R69, -R84, R69 ;  /* 0x0000004554457221 */ /* 0x000fe20000010100 */
[----:B------:R-:W-:Y:S01]  /*19e0*/  FADD.FTZ R82, R60, R61 ;  /* 0x0000003d3c527221 */ /* 0x000fe20000010000 */
[----:B------:R-:W-:Y:S01]  /*19f0*/  MOV R61, UR6 ;  /* 0x00000006003d7c02 */ /* 0x000fe20008000f00 */
[C---:B------:R-:W-:Y:S01]  /*1a00*/  FADD.FTZ R3, -R84.reuse, R3 ;  /* 0x0000000354037221 */ /* 0x040fe20000010100 */
[C---:B------:R-:W-:Y:S01]  /*1a10*/  FADD.FTZ R73, -R84.reuse, R73 ;  /* 0x0000004954497221 */ /* 0x040fe20000010100 */
[C---:B------:R-:W-:Y:S01]  /*1a20*/  FADD.FTZ R71, -R84.reuse, R71 ;  /* 0x0000004754477221 */ /* 0x040fe20000010100 */
[C---:B------:R-:W-:Y:S01]  /*1a30*/  FADD.FTZ R75, -R84.reuse, R75 ;  /* 0x0000004b544b7221 */ /* 0x040fe20000010100 */
[----:B--2---:R-:W-:Y:S01]  /*1a40*/  @!P1 IMAD.WIDE R62, R61, 0x4, R62 ;  /* 0x000000043d3e9825 */ /* 0x004fe200078e023e */
[----:B------:R-:W0:Y:S01]  /*1a50*/  MUFU.RSQ R82, R82 ;  /* 0x0000005200527308 */ /* 0x000e220000001400 */
[----:B------:R-:W1:Y:S02]  /*1a60*/  @!P1 LDC.64 R60, c[0x0][0x3c8] ;  /* 0x0000f200ff3c9b82 */ /* 0x000e640000000a00 */
[C---:B------:R-:W-:Y:S01]  /*1a70*/  FADD.FTZ R77, -R84.reuse, R77 ;  /* 0x0000004d544d7221 */ /* 0x040fe20000010100 */
[C---:B------:R-:W-:Y:S01]  /*1a80*/  FADD.FTZ R81, -R84.reuse, R81 ;  /* 0x0000005154517221 */ /* 0x040fe20000010100 */
[----:B------:R2:W-:Y:S01]  /*1a90*/  @!P1 STG.E desc[UR10][R62.64], R97 ;  /* 0x000000613e009986 */ /* 0x0005e2000c10190a */
        /* <DEDUP_REMOVED lines=9> */
[----:B--2---:R-:W-:Y:S01]  /*1b30*/  FADD.FTZ R97, -R84, R78 ;  /* 0x0000004e54617221 */ /* 0x004fe20000010100 */
[C---:B0-----:R-:W-:Y:S01]  /*1b40*/  FMUL.FTZ R62, R82.reuse, R7 ;  /* 0x00000007523e7220 */ /* 0x041fe20000410000 */
[C---:B------:R-:W-:Y:S01]  /*1b50*/  FMUL.FTZ R5, R82.reuse, R5 ;  /* 0x0000000552057220 */ /* 0x040fe20000410000 */
[C---:B------:R-:W-:Y:S01]  /*1b60*/  FMUL.FTZ R69, R82.reuse, R69 ;  /* 0x0000004552457220 */ /* 0x040fe20000410000 */
[----:B------:R-:W-:Y:S01]  /*1b70*/  FMUL.FTZ R86, R82, R3 ;  /* 0x0000000352567220 */ /* 0x000fe20000410000 */
[----:B------:R-:W-:Y:S01]  /*1b80*/  FADD.FTZ R3, -R84, R64 ;  /* 0x0000004054037221 */ /* 0x000fe20000010100 */
[C---:B------:R-:W-:Y:S01]  /*1b90*/  FMUL.FTZ R71, R82.reuse, R71 ;  /* 0x0000004752477220 */ /* 0x040fe20000410000 */
[----:B------:R-:W-:Y:S01]  /*1ba0*/  FMUL.FTZ R75, R82, R75 ;  /* 0x0000004b524b7220 */ /* 0x000fe20000410000 */
[----:B-1----:R-:W-:-:S04]  /*1bb0*/  @!P1 IMAD.WIDE R60, R95, 0x4, R60 ;  /* 0x000000045f3c9825 */ /* 0x002fc800078e023c */
[----:B-----5:R-:W-:Y:S01]  /*1bc0*/  FFMA.FTZ R63, R86, R59, R35 ;  /* 0x0000003b563f7223 */ /* 0x020fe20000010023 */
[----:B------:R-:W0:Y:S01]  /*1bd0*/  LDC.64 R94, c[0x0][0x428] ;  /* 0x00010a00ff5e7b82 */ /* 0x000e220000000a00 */
[----:B------:R-:W-:Y:S01]  /*1be0*/  FMUL.FTZ R64, R82, R77 ;  /* 0x0000004d52407220 */ /* 0x000fe20000410000 */
[----:B------:R-:W-:Y:S01]  /*1bf0*/  FADD.FTZ R7, -R84, R72 ;  /* 0x0000004854077221 */ /* 0x000fe20000010100 */
[----:B------:R1:W-:Y:S01]  /*1c00*/  @!P1 STG.E desc[UR10][R60.64], R82 ;  /* 0x000000523c009986 */ /* 0x0003e2000c10190a */
[C---:B------:R-:W-:Y:S01]  /*1c10*/  FMUL.FTZ R79, R82.reuse, R79 ;  /* 0x0000004f524f7220 */ /* 0x040fe20000410000 */
[C---:B------:R-:W-:Y:S01]  /*1c20*/  FMUL.FTZ R83, R82.reuse, R83 ;  /* 0x0000005352537220 */ /* 0x040fe20000410000 */
[C---:B------:R-:W-:Y:S01]  /*1c30*/  FMUL.FTZ R72, R82.reuse, R85 ;  /* 0x0000005552487220 */ /* 0x040fe20000410000 */
[C---:B------:R-:W-:Y:S01]  /*1c40*/  FMUL.FTZ R87, R82.reuse, R87 ;  /* 0x0000005752577220 */ /* 0x040fe20000410000 */
[C---:B------:R-:W-:Y:S01]  /*1c50*/  FMUL.FTZ R91, R82.reuse, R91 ;  /* 0x0000005b525b7220 */ /* 0x040fe20000410000 */
[C---:B------:R-:W-:Y:S01]  /*1c60*/  FMUL.FTZ R7, R82.reuse, R7 ;  /* 0x0000000752077220 */ /* 0x040fe20000410000 */
[----:B------:R-:W-:Y:S01]  /*1c70*/  FMUL.FTZ R3, R82, R3 ;  /* 0x0000000352037220 */ /* 0x000fe20000410000 */
[----:B-1----:R-:W-:Y:S01]  /*1c80*/  FFMA.FTZ R61, R62, R57, R33 ;  /* 0x000000393e3d7223 */ /* 0x002fe20000010021 */
[----:B------:R-:W-:Y:S01]  /*1c90*/  FFMA.FTZ R62, R5, R58, R34 ;  /* 0x0000003a053e7223 */ /* 0x000fe20000010022 */
[----:B------:R-:W-:Y:S01]  /*1ca0*/  FFMA.FTZ R60, R69, R56, R32 ;  /* 0x00000038453c7223 */ /* 0x000fe20000010020 */
[----:B------:R-:W-:Y:S01]  /*1cb0*/  FADD.FTZ R69, -R84, R66 ;  /* 0x0000004254457221 */ /* 0x000fe20000010100 */
[----:B------:R-:W-:Y:S01]  /*1cc0*/  FMUL.FTZ R66, R82, R81 ;  /* 0x0000005152427220 */ /* 0x000fe20000410000 */
[----:B0-----:R-:W-:-:S04]  /*1cd0*/  IMAD.WIDE.U32 R4, R4, 0x10, R94 ;  /* 0x0000001004047825 */ /* 0x001fc800078e005e */
[----:B------:R-:W-:Y:S01]  /*1ce0*/  IMAD.WIDE.U32 R98, R2, 0x10, R94 ;  /* 0x0000001002627825 */ /* 0x000fe200078e005e */
[----:B------:R0:W-:Y:S03]  /*1cf0*/  STG.E.128 desc[UR10][R4.64], R60 ;  /* 0x0000003c04007986 */ /* 0x0001e6000c101d0a */
[----:B------:R-:W-:Y:S01]  /*1d00*/  FMUL.FTZ R2, R82, R65 ;  /* 0x0000004152027220 */ /* 0x000fe20000410000 */
[----:B------:R-:W-:Y:S01]  /*1d10*/  FFMA.FTZ R65, R66, R49, R25 ;  /* 0x0000003142417223 */ /* 0x000fe20000010019 */
[----:B------:R-:W-:Y:S01]  /*1d20*/  FFMA.FTZ R66, R83, R50, R26 ;  /* 0x0000003253427223 */ /* 0x000fe2000001001a */
[----:B------:R-:W-:Y:S01]  /*1d30*/  IMAD.WIDE.U32 R80, R80, 0x10, R94 ;  /* 0x0000001050507825 */ /* 0x000fe200078e005e */
[----:B0-----:R-:W0:Y:S03]  /*1d40*/  LDC.64 R4, c[0x0][0x380] ;  /* 0x0000e000ff047b82 */ /* 0x001e260000000a00 */
[C---:B------:R-:W-:Y:S01]  /*1d50*/  FADD.FTZ R61, -R84.reuse, R74 ;  /* 0x0000004a543d7221 */ /* 0x040fe20000010100 */
[----:B------:R-:W-:Y:S01]  /*1d60*/  FADD.FTZ R63, -R84, R76 ;  /* 0x0000004c543f7221 */ /* 0x000fe20000010100 */
[C---:B------:R-:W-:Y:S01]  /*1d70*/  FMUL.FTZ R62, R82.reuse, R73 ;  /* 0x00000049523e7220 */ /* 0x040fe20000410000 */
[----:B------:R-:W-:Y:S01]  /*1d80*/  FFMA.FTZ R60, R71, R52, R28 ;  /* 0x00000034473c7223 */ /* 0x000fe2000001001c */
        /* <DEDUP_REMOVED lines=18> */
[----:B------:R-:W-:Y:S01]  /*1eb0*/  IMAD.WIDE.U32 R96, R70, 0x10, R94 ;  /* 0x0000001046607825 */ /* 0x000fe200078e005e */
[----:B0-----:R-:W-:-:S03]  /*1ec0*/  R2UR UR4, R4 ;  /* 0x00000000040472ca */ /* 0x001fc600000e0000 */
[----:B------:R-:W-:Y:S01]  /*1ed0*/  FFMA.FTZ R70, R91, R46, R22 ;  /* 0x0000002e5b467223 */ /* 0x000fe20000010016 */
[----:B------:R-:W-:Y:S01]  /*1ee0*/  FFMA.FTZ R74, R75, R38, R14 ;  /* 0x000000264b4a7223 */ /* 0x000fe2000001000e */
[----:B------:R-:W-:Y:S01]  /*1ef0*/  FFMA.FTZ R72, R3, R36, R12 ;  /* 0x0000002403487223 */ /* 0x000fe2000001000c */
[----:B------:R-:W-:Y:S01]  /*1f00*/  FFMA.FTZ R75, R82, R39, R15 ;  /* 0x00000027524b7223 */ /* 0x000fe2000001000f */
[----:B------:R0:W-:Y:S04]  /*1f10*/  STG.E.128 desc[UR10][R88.64], R64 ;  /* 0x0000004058007986 */ /* 0x0001e8000c101d0a */
[----:B------:R0:W-:Y:S01]  /*1f20*/  STG.E.128 desc[UR10][R92.64], R68 ;  /* 0x000000445c007986 */ /* 0x0001e2000c101d0a */
[----:B-1----:R-:W-:Y:S01]  /*1f30*/  FFMA.FTZ R60, R7, R40, R16 ;  /* 0x00000028073c7223 */ /* 0x002fe20000010010 */
[----:B------:R-:W-:Y:S01]  /*1f40*/  FFMA.FTZ R61, R78, R41, R17 ;  /* 0x000000294e3d7223 */ /* 0x000fe20000010011 */
[----:B------:R-:W-:Y:S01]  /*1f50*/  FFMA.FTZ R62, R73, R42, R18 ;  /* 0x0000002a493e7223 */ /* 0x000fe20000010012 */
[----:B------:R-:W-:Y:S01]  /*1f60*/  FFMA.FTZ R63, R84, R43, R19 ;  /* 0x0000002b543f7223 */ /* 0x000fe20000010013 */
[----:B------:R-:W-:Y:S01]  /*1f70*/  FFMA.FTZ R73, R2, R37, R13 ;  /* 0x0000002502497223 */ /* 0x000fe2000001000d */
[----:B------:R-:W-:-:S03]  /*1f80*/  UIADD3 UR6, UPT, UPT, UR6, UR4, URZ ;  /* 0x0000000406067290 */ /* 0x000fc6000fffe0ff */
[----:B------:R0:W-:Y:S03]  /*1f90*/  STG.E.128 desc[UR10][R96.64], R60 ;  /* 0x0000003c60007986 */ /* 0x0001e6000c101d0a */
[----:B------:R-:W-:Y:S01]  /*1fa0*/  ISETP.LE.AND P1, PT, R5, UR6, PT ;  /* 0x0000000605007c0c */ /* 0x000fe2000bf23270 */
[----:B------:R0:W-:-:S12]  /*1fb0*/  STG.E.128 desc[UR10][R80.64], R72 ;  /* 0x0000004850007986 */ /* 0x0001d8000c101d0a */
[----:B------:R-:W-:Y:S05]  /*1fc0*/  @!P1 BRA `(.L_x_18467) ;  /* 0xffffffe400009947 */ /* 0x000fea000383ffff */
[----:B------:R-:W-:Y:S05]  /*1fd0*/  EXIT ;  /* 0x000000000000794d */ /* 0x000fea0003800000 */
.L_x_18468:
        /* <DEDUP_REMOVED lines=10> */
.L_x_20876:


//--------------------- .text._ZN10layer_norm13ln_fwd_kernelINS_13Kernel_traitsIfffffjLj3072ELj1ELj1ELj4ELj16ENS_18Kernel_traits_baseILj3072EfffffjLj128EEEEELb0ELb0ELb1ELb0EEEvNS_9FwdParamsE --------------------------
	.section	.text._ZN10layer_norm13ln_fwd_kernelINS_13Kernel_traitsIfffffjLj3072ELj1ELj1ELj4ELj16ENS_18Kernel_traits_baseILj3072EfffffjLj128EEEEELb0ELb0ELb1ELb0EEEvNS_9FwdParamsE,"ax",@progbits
	.align	128
        .global         _ZN10layer_norm13ln_fwd_kernelINS_13Kernel_traitsIfffffjLj3072ELj1ELj1ELj4ELj16ENS_18Kernel_traits_baseILj3072EfffffjLj128EEEEELb0ELb0ELb1ELb0EEEvNS_9FwdParamsE
        .type           _ZN10layer_norm13ln_fwd_kernelINS_13Kernel_traitsIfffffjLj3072ELj1ELj1ELj4ELj16ENS_18Kernel_traits_baseILj3072EfffffjLj128EEEEELb0ELb0ELb1ELb0EEEvNS_9FwdParamsE,@function
        .size           _ZN10layer_norm13ln_fwd_kernelINS_13Kernel_traitsIfffffjLj3072ELj1ELj1ELj4ELj16ENS_18Kernel_traits_baseILj3072EfffffjLj128EEEEELb0ELb0ELb1ELb0EEEvNS_9FwdParamsE,(.L_x_20877 - _ZN10layer_norm13ln_fwd_kernelINS_13Kernel_traitsIfffffjLj3072ELj1ELj1ELj4ELj16ENS_18Kernel_traits_baseILj3072EfffffjLj128EEEEELb0ELb0ELb1ELb0EEEvNS_9FwdParamsE)
        .other          _ZN10layer_norm13ln_fwd_kernelINS_13Kernel_traitsIfffffjLj3072ELj1ELj1ELj4ELj16ENS_18Kernel_traits_baseILj3072EfffffjLj128EEEEELb0ELb0ELb1ELb0EEEvNS_9FwdParamsE,@"STO_CUDA_ENTRY STV_DEFAULT"
_ZN10layer_norm13ln_fwd_kernelINS_13Kernel_traitsIfffffjLj3072ELj1ELj1ELj4ELj16ENS_18Kernel_traits_baseILj3072EfffffjLj128EEEEELb0ELb0ELb1ELb0EEEvNS_9FwdParamsE:
.text._ZN10layer_norm13ln_fwd_kernelINS_13Kernel_traitsIfffffjLj3072ELj1ELj1ELj4ELj16ENS_18Kernel_traits_baseILj3072EfffffjLj128EEEEELb0ELb0ELb1ELb0EEEvNS_9FwdParamsE:
        /* <DEDUP_REMOVED lines=66> */
.L_x_18470:
        /* <DEDUP_REMOVED lines=11> */
[----:B------:R-:W-:-:S06]  /*04d0*/  @P0 LOP3.LUT R52, R52, 0x80, RZ, 0xfc, !PT ;  /* 0x0000008034340812 */ /* 0x000fcc00078efcff */
[----:B------:R-:W0:Y:S01]  /*04e0*/  @P4 LDC.64 R26, c[0x0][0x3d0] ;  /* 0x0000f400ff1a4b82 */ /* 0x000e220000000a00 */
[C---:B-1----:R-:W-:Y:S01]  /*04f0*/  @P1 IMAD.WIDE.U32 R16, R52.reuse, 0x10, R16 ;  /* 0x0000001034101825 */ /* 0x042fe200078e0010 */
[----:B------:R-:W-:Y:S01]  /*0500*/  @P1 IADD3 R52, PT, PT, R52, 0x80, RZ ;  /* 0x0000008034341810 */ /* 0x000fe20007ffe0ff */
[----:B------:R-:W5:Y:S01]  /*0510*/  @P0 LDG.E.128 R4, desc[UR14][R10.64] ;  /* 0x0000000e0a040981 */ /* 0x000f62000c1e1d00 */
[----:B------:R-:W-:Y:S02]  /*0520*/  CS2R R42, SRZ ;  /* 0x00000000002a7805 */ /* 0x000fe4000001ff00 */
[----:B------:R-:W-:Y:S02]  /*0530*/  CS2R R40, SRZ ;  /* 0x0000000000287805 */ /* 0x000fe4000001ff00 */
[----:B------:R-:W-:Y:S01]  /*0540*/  CS2R R34, SRZ ;  /* 0x0000000000227805 */ /* 0x000fe2000001ff00 */
[----:B------:R1:W5:Y:S01]  /*0550*/  @P1 LDG.E.128 R12, desc[UR14][R16.64] ;  /* 0x0000000e100c1981 */ /* 0x000362000c1e1d00 */
[C---:B--2---:R-:W-:Y:S01]  /*0560*/  @P2 IMAD.WIDE.U32 R18, R52.reuse, 0x10, R18 ;  /* 0x0000001034122825 */ /* 0x044fe200078e0012 */
[----:B------:R-:W-:Y:S01]  /*0570*/  @P2 IADD3 R52, PT, PT, R52, 0x80, RZ ;  /* 0x0000008034342810 */ /* 0x000fe20007ffe0ff */
[----:B------:R-:W2:Y:S01]  /*0580*/  @P5 LDC.64 R8, c[0x0][0x3d0] ;  /* 0x0000f400ff085b82 */ /* 0x000ea20000000a00 */
[----:B------:R-:W-:-:S02]  /*0590*/  CS2R R32, SRZ ;  /* 0x0000000000207805 */ /* 0x000fc4000001ff00 */
[----:B------:R-:W-:Y:S01]  /*05a0*/  @P5 CS2R R50, SRZ ;  /* 0x0000000000325805 */ /* 0x000fe2000001ff00 */
[----:B------:R-:W5:Y:S01]  /*05b0*/  @P2 LDG.E.128 R20, desc[UR14][R18.64] ;  /* 0x0000000e12142981 */ /* 0x000f62000c1e1d00 */
[C---:B---3--:R-:W-:Y:S01]  /*05c0*/  @P3 IMAD.WIDE.U32 R24, R52.reuse, 0x10, R24 ;  /* 0x0000001034183825 */ /* 0x048fe200078e0018 */
[----:B------:R-:W-:Y:S02]  /*05d0*/  @P3 IADD3 R52, PT, PT, R52, 0x80, RZ ;  /* 0x0000008034343810 */ /* 0x000fe40007ffe0ff */
[----:B-1----:R-:W-:Y:S02]  /*05e0*/  CS2R R16, SRZ ;  /* 0x0000000000107805 */ /* 0x002fe4000001ff00 */
[----:B------:R-:W-:Y:S02]  /*05f0*/  CS2R R10, SRZ ;  /* 0x00000000000a7805 */ /* 0x000fe4000001ff00 */
[----:B------:R-:W-:Y:S01]  /*0600*/  @P5 CS2R R48, SRZ ;  /* 0x0000000000305805 */ /* 0x000fe2000001ff00 */
[----:B------:R1:W5:Y:S01]  /*0610*/  @P3 LDG.E.128 R28, desc[UR14][R24.64] ;  /* 0x0000000e181c3981 */ /* 0x000362000c1e1d00 */
[C---:B0-----:R-:W-:Y:S01]  /*0620*/  @P4 IMAD.WIDE.U32 R54, R52.reuse, 0x10, R26 ;  /* 0x0000001034364825 */ /* 0x041fe200078e001a */
[----:B------:R-:W-:-:S04]  /*0630*/  @P4 IADD3 R52, PT, PT, R52, 0x80, RZ ;  /* 0x0000008034344810 */ /* 0x000fc80007ffe0ff */
[----:B------:R-:W5:Y:S01]  /*0640*/  @P4 LDG.E.128 R36, desc[UR14][R54.64] ;  /* 0x0000000e36244981 */ /* 0x000f62000c1e1d00 */
[----:B--2---:R-:W-:Y:S01]  /*0650*/  @P5 IMAD.WIDE.U32 R8, R52, 0x10, R8 ;  /* 0x0000001034085825 */ /* 0x004fe200078e0008 */
[----:B------:R-:W-:Y:S02]  /*0660*/  CS2R R26, SRZ ;  /* 0x00000000001a7805 */ /* 0x000fe4000001ff00 */
[----:B-1----:R-:W-:Y:S02]  /*0670*/  CS2R R24, SRZ ;  /* 0x0000000000187805 */ /* 0x002fe4000001ff00 */
[----:B------:R-:W-:Y:S01]  /*0680*/  CS2R R18, SRZ ;  /* 0x0000000000127805 */ /* 0x000fe2000001ff00 */
[----:B------:R0:W5:Y:S02]  /*0690*/  @P5 LDG.E.128 R44, desc[UR14][R8.64] ;  /* 0x0000000e082c5981 */ /* 0x000164000c1e1d00 */
[----:B0-----:R-:W-:-:S07]  /*06a0*/  CS2R R8, SRZ ;  /* 0x0000000000087805 */ /* 0x001fce000001ff00 */
.L_x_18471:
[----:B------:R-:W-:Y:S05]  /*06b0*/  BSYNC.RECONVERGENT B0 ;  /* 0x0000000000007941 */ /* 0x000fea0003800200 */
.L_x_18469:
        /* <DEDUP_REMOVED lines=24> */
.L_x_18500:
[----:B0-----:R-:W-:-:S06]  /*0840*/  UIMAD.WIDE UR4, UR6, 0x4, UR8 ;  /* 0x00000004060478a5 */ /* 0x001fcc000f8e0208 */
[----:B-1234-:R-:W-:Y:S02]  /*0850*/  MOV R81, UR5 ;  /* 0x0000000500517c02 */ /* 0x01efe40008000f00 */
[----:B------:R-:W-:-:S05]  /*0860*/  MOV R80, UR4 ;  /* 0x0000000400507c02 */ /* 0x000fca0008000f00 */
[----:B------:R0:W2:Y:S01]  /*0870*/  LDG.E R81, desc[UR14][R80.64] ;  /* 0x0000000e50517981 */ /* 0x0000a2000c1e1900 */
[----:B------:R-:W-:Y:S01]  /*0880*/  UIMAD.WIDE UR12, UR6, 0x4, UR10 ;  /* 0x00000004060c78a5 */ /* 0x000fe2000f8e020a */
[C---:B------:R-:W-:Y:S01]  /*0890*/  ISETP.GE.U32.AND P6, PT, R3.reuse, 0x100, PT ;  /* 0x000001000300780c */ /* 0x040fe20003fc6070 */
[----:B------:R-:W-:Y:S01]  /*08a0*/  UIMAD UR4, UR6, UR22, URZ ;  /* 0x00000016060472a4 */ /* 0x000fe2000f8e02ff */
[C---:B------:R-:W-:Y:S02]  /*08b0*/  ISETP.GE.U32.AND P0, PT, R3.reuse, 0x80, PT ;  /* 0x000000800300780c */ /* 0x040fe40003f06070 */
[----:B------:R-:W-:Y:S01]  /*08c0*/  ISETP.GE.U32.AND P1, PT, R3, 0x180, PT ;  /* 0x000001800300780c */ /* 0x000fe20003f26070 */
[----:B------:R-:W-:Y:S01]  /*08d0*/  USHF.R.S32.HI UR5, URZ, 0x1f, UR4 ;  /* 0x0000001fff057899 */ /* 0x000fe20008011404 */
[----:B------:R-:W-:Y:S02]  /*08e0*/  MOV R86, UR12 ;  /* 0x0000000c00567c02 */ /* 0x000fe40008000f00 */
[----:B0-----:R-:W-:Y:S01]  /*08f0*/  P2R R80, PR, RZ, 0x40 ;  /* 0x00000040ff507803 */ /* 0x001fe20000000000 */
[----:B------:R-:W-:Y:S01]  /*0900*/  ULEA.HI UR5, UR5, UR4, URZ, 0x2 ;  /* 0x0000000405057291 */ /* 0x000fe2000f8f10ff */
[----:B------:R-:W-:-:S05]  /*0910*/  MOV R87, UR13 ;  /* 0x0000000d00577c02 */ /* 0x000fca0008000f00 */
[----:B-----5:R0:W5:Y:S01]  /*0920*/  LDG.E R80, desc[UR14][R86.64] ;  /* 0x0000000e56507981 */ /* 0x020162000c1e1900 */
[----:B------:R-:W-:Y:S01]  /*0930*/  BSSY.RECONVERGENT B0, `(.L_x_18472) ;  /* 0x0000026000007945 */ /* 0x000fe20003800200 */
[----:B--2---:R-:W-:-:S13]  /*0940*/  ISETP.GE.AND P5, PT, R81, 0x1, PT ;  /* 0x000000015100780c */ /* 0x004fda0003fa6270 */
[----:B------:R-:W-:-:S05]  /*0950*/  @P5 IADD3 R82, PT, PT, R81, -0x1, RZ ;  /* 0xffffffff51525810 */ /* 0x000fca0007ffe0ff */
[----:B------:R-:W-:-:S05]  /*0960*/  @P5 IMAD R82, R82, UR22, RZ ;  /* 0x0000001652525c24 */ /* 0x000fca000f8e02ff */
[----:B------:R-:W-:-:S04]  /*0970*/  @P5 SHF.R.S32.HI R83, RZ, 0x1f, R82 ;  /* 0x0000001fff535819 */ /* 0x000fc80000011452 */
[----:B------:R-:W-:Y:S01]  /*0980*/  @P5 LEA.HI R83, R83, R82, RZ, 0x2 ;  /* 0x0000005253535211 */ /* 0x000fe200078f10ff */
[----:B------:R-:W-:-:S03]  /*0990*/  HFMA2 R82, -RZ, RZ, 0, 0 ;  /* 0x00000000ff527431 */ /* 0x000fc600000001ff */
[----:B------:R-:W-:Y:S02]  /*09a0*/  @P5 LEA.HI.SX32 R82, R83, R84, 0x1e ;  /* 0x0000005453525211 */ /* 0x000fe400078ff2ff */
[----:B------:R-:W-:-:S04]  /*09b0*/  MOV R83, UR5 ;  /* 0x0000000500537c02 */ /* 0x000fc80008000f00 */
[----:B------:R-:W-:Y:S01]  /*09c0*/  LEA.HI.SX32 R84, R83, R84, 0x1e ;  /* 0x0000005453547211 */ /* 0x000fe200078ff2ff */
[----:B0-----:R-:W-:Y:S06]  /*09d0*/  @!P0 BRA `(.L_x_18473) ;  /* 0x00000000006c8947 */ /* 0x001fec0003800000 */
[----:B----4-:R-:W-:Y:S01]  /*09e0*/  ISETP.NE.U32.AND P2, PT, RZ, UR16, PT ;  /* 0x00000010ff007c0c */ /* 0x010fe2000bf45070 */
[----:B------:R-:W0:Y:S03]  /*09f0*/  @P5 LDC.64 R88, c[0x0][0x390] ;  /* 0x0000e400ff585b82 */ /* 0x000e260000000a00 */
[----:B------:R-:W-:-:S05]  /*0a00*/  ISETP.NE.AND.EX P2, PT, RZ, UR17, PT, P2 ;  /* 0x00000011ff007c0c */ /* 0x000fca000bf45320 */
[----:B------:R-:W1:Y:S08]  /*0a10*/  LDC.64 R86, c[0x0][0x3a8] ;  /* 0x0000ea00ff567b82 */ /* 0x000e700000000a00 */
[----:B------:R-:W2:Y:S01]  /*0a20*/  @P2 LDC.64 R90, c[0x0][0x3a0] ;  /* 0x0000e800ff5a2b82 */ /* 0x000ea20000000a00 */
[----:B0-----:R-:W-:-:S05]  /*0a30*/  @P5 IMAD.WIDE.U32 R88, R82, 0x10, R88 ;  /* 0x0000001052585825 */ /* 0x001fca00078e0058 */
[----:B------:R-:W4:Y:S01]  /*0a40*/  @P5 LDG.E.128 R52, desc[UR14][R88.64] ;  /* 0x0000000e58345981 */ /* 0x000f22000c1e1d00 */
[----:B--2---:R-:W-:-:S05]  /*0a50*/  @P2 IMAD.WIDE.U32 R90, R84, 0x10, R90 ;  /* 0x00000010545a2825 */ /* 0x004fca00078e005a */
[----:B------:R-:W2:Y:S01]  /*0a60*/  @P2 LDG.E.128 R56, desc[UR14][R90.64] ;  /* 0x0000000e5a382981 */ /* 0x000ea2000c1e1d00 */
[C---:B------:R-:W-:Y:S02]  /*0a70*/  ISETP.GT.AND P4, PT, R81.reuse, RZ, P2 ;  /* 0x000000ff5100720c */ /* 0x040fe40001784270 */
[----:B------:R-:W-:Y:S01]  /*0a80*/  ISETP.GT.AND P3, PT, R81, RZ, PT ;  /* 0x000000ff5100720c */ /* 0x000fe20003f64270 */
[----:B-1----:R-:W-:Y:S01]  /*0a90*/  IMAD.WIDE.U32 R86, R84, 0x10, R86 ;  /* 0x0000001054567825 */ /* 0x002fe200078e0056 */
[----:B------:R-:W-:Y:S02]  /*0aa0*/  IADD3 R82, PT, PT, R82, 0x80, RZ ;  /* 0x0000008052527810 */ /* 0x000fe40007ffe0ff */
[----:B------:R-:W-:Y:S01]  /*0ab0*/  IADD3 R84, PT, PT, R84, 0x80, RZ ;  /* 0x0000008054547810 */ /* 0x000fe20007ffe0ff */
[----:B----4-:R-:W-:Y:S01]  /*0ac0*/  @!P2 FMUL.FTZ R83, R52, UR7 ;  /* 0x000000073453ac20 */ /* 0x010fe20008410000 */
[----:B------:R-:W-:-:S05]  /*0ad0*/  @!P2 FMUL.FTZ R85, R53, UR7 ;  /* 0x000000073555ac20 */ /* 0x000fca0008410000 */
[----:B--2---:R-:W-:Y:S01]  /*0ae0*/  @P4 FFMA.FTZ R56, R52, UR7, R56 ;  /* 0x0000000734384c23 */ /* 0x004fe20008010038 */
[----:B------:R-:W-:Y:S01]  /*0af0*/  @P4 FFMA.FTZ R57, R53, UR7, R57 ;  /* 0x0000000735394c23 */ /* 0x000fe20008010039 */
[----:B------:R-:W-:Y:S01]  /*0b00*/  @!P2 FSEL R56, R83, RZ, P3 ;  /* 0x000000ff5338a208 */ /* 0x000fe20001800000 */
[C---:B------:R-:W-:Y:S01]  /*0b10*/  @!P2 FMUL.FTZ R83, R54.reuse, UR7 ;  /* 0x000000073653ac20 */ /* 0x040fe20008410000 */
[----:B------:R-:W-:Y:S01]  /*0b20*/  @!P2 FSEL R57, R85, RZ, P3 ;  /* 0x000000ff5539a208 */ /* 0x000fe20001800000 */
[C---:B------:R-:W-:Y:S01]  /*0b30*/  @!P2 FMUL.FTZ R85, R55.reuse, UR7 ;  /* 0x000000073755ac20 */ /* 0x040fe20008410000 */
[----:B------:R-:W-:Y:S01]  /*0b40*/  @P4 FFMA.FTZ R58, R54, UR7, R58 ;  /* 0x00000007363a4c23 */ /* 0x000fe2000801003a */
[----:B------:R-:W-:Y:S01]  /*0b50*/  @P4 FFMA.FTZ R59, R55, UR7, R59 ;  /* 0x00000007373b4c23 */ /* 0x000fe2000801003b */
[----:B------:R-:W-:Y:S02]  /*0b60*/  @!P2 FSEL R58, R83, RZ, P3 ;  /* 0x000000ff533aa208 */ /* 0x000fe40001800000 */
[----:B------:R-:W-:-:S05]  /*0b70*/  @!P2 FSEL R59, R85, RZ, P3 ;  /* 0x000000ff553ba208 */ /* 0x000fca0001800000 */
[----:B------:R0:W-:Y:S02]  /*0b80*/  STG.E.128 desc[UR14][R86.64], R56 ;  /* 0x0000003856007986 */ /* 0x0001e4000c101d0e */
.L_x_18473:
[----:B---34-:R-:W-:Y:S05]  /*0b90*/  BSYNC.RECONVERGENT B0 ;  /* 0x0000000000007941 */ /* 0x018fea0003800200 */
.L_x_18472:
[----:B------:R-:W-:Y:S04]  /*0ba0*/  BSSY.RECONVERGENT B0, `(.L_x_18474) ;  /* 0x000001d000007945 */ /* 0x000fe80003800200 */
[----:B------:R-:W-:Y:S05]  /*0bb0*/  @!P6 BRA `(.L_x_18475) ;  /* 0x00000000006ce947 */ /* 0x000fea0003800000 */
[----:B------:R-:W-:Y:S01]  /*0bc0*/  ISETP.NE.U32.AND P2, PT, RZ, UR16, PT ;  /* 0x00000010ff007c0c */ /* 0x000fe2000bf45070 */
[----:B------:R-:W1:Y:S03]  /*0bd0*/  @P5 LDC.64 R60, c[0x0][0x390] ;  /* 0x0000e400ff3c5b82 */ /* 0x000e660000000a00 */
[----:B------:R-:W-:-:S05]  /*0be0*/  ISETP.NE.AND.EX P2, PT, RZ, UR17, PT, P2 ;  /* 0x00000011ff007c0c */ /* 0x000fca000bf45320 */
[----:B0-----:R-:W0:Y:S08]  /*0bf0*/  LDC.64 R86, c[0x0][0x3a8] ;  /* 0x0000ea00ff567b82 */ /* 0x001e300000000a00 */
[----:B------:R-:W2:Y:S01]  /*0c00*/  @P2 LDC.64 R62, c[0x0][0x3a0] ;  /* 0x0000e800ff3e2b82 */ /* 0x000ea20000000a00 */
[----:B-1----:R-:W-:-:S05]  /*0c10*/  @P5 IMAD.WIDE.U32 R88, R82, 0x10, R60 ;  /* 0x0000001052585825 */ /* 0x002fca00078e003c */
[----:B------:R-:W3:Y:S01]  /*0c20*/  @P5 LDG.E.128 R52, desc[UR14][R88.64] ;  /* 0x0000000e58345981 */ /* 0x000ee2000c1e1d00 */
[----:B--2---:R-:W-:-:S05]  /*0c30*/  @P2 IMAD.WIDE.U32 R90, R84, 0x10, R62 ;  /* 0x00000010545a2825 */ /* 0x004fca00078e003e */
[----:B------:R-:W2:Y:S01]  /*0c40*/  @P2 LDG.E.128 R60, desc[UR14][R90.64] ;  /* 0x0000000e5a3c2981 */ /* 0x000ea2000c1e1d00 */
[C---:B------:R-:W-:Y:S02]  /*0c50*/  ISETP.GT.AND P4, PT, R81.reuse, RZ, P2 ;  /* 0x000000ff5100720c */ /* 0x040fe40001784270 */
[----:B------:R-:W-:Y:S01]  /*0c60*/  ISETP.GT.AND P3, PT, R81, RZ, PT ;  /* 0x000000ff5100720c */ /* 0x000fe20003f64270 */
[----:B0-----:R-:W-:Y:S01]  /*0c70*/  IMAD.WIDE.U32 R86, R84, 0x10, R86 ;  /* 0x0000001054567825 */ /* 0x001fe200078e0056 */
[----:B------:R-:W-:Y:S02]  /*0c80*/  IADD3 R82, PT, PT, R82, 0x80, RZ ;  /* 0x0000008052527810 */ /* 0x000fe40007ffe0ff */
[----:B------:R-:W-:Y:S01]  /*0c90*/  IADD3 R84, PT, PT, R84, 0x80, RZ ;  /* 0x0000008054547810 */ /* 0x000fe20007ffe0ff */
[----:B---3--:R-:W-:Y:S01]  /*0ca0*/  @!P2 FMUL.FTZ R83, R52, UR7 ;  /* 0x000000073453ac20 */ /* 0x008fe20008410000 */
        /* <DEDUP_REMOVED lines=12> */
.L_x_18475:
[----:B------:R-:W-:Y:S05]  /*0d70*/  BSYNC.RECONVERGENT B0 ;  /* 0x0000000000007941 */ /* 0x000fea0003800200 */
.L_x_18474:
[----:B------:R-:W-:Y:S04]  /*0d80*/  BSSY.RECONVERGENT B0, `(.L_x_18476) ;  /* 0x000001d000007945 */ /* 0x000fe80003800200 */
[----:B------:R-:W-:Y:S05]  /*0d90*/  @!P1 BRA `(.L_x_18477) ;  /* 0x00000000006c9947 */ /* 0x000fea0003800000 */
[----:B------:R-:W-:Y:S01]  /*0da0*/  ISETP.NE.U32.AND P2, PT, RZ, UR16, PT ;  /* 0x00000010ff007c0c */ /* 0x000fe2000bf45070 */
[----:B------:R-:W2:Y:S03]  /*0db0*/  @P5 LDC.64 R64, c[0x0][0x390] ;  /* 0x0000e400ff405b82 */ /* 0x000ea60000000a00 */
[----:B------:R-:W-:-:S05]  /*0dc0*/  ISETP.NE.AND.EX P2, PT, RZ, UR17, PT, P2 ;  /* 0x00000011ff007c0c */ /* 0x000fca000bf45320 */
[----:B01----:R-:W0:Y:S08]  /*0dd0*/  LDC.64 R86, c[0x0][0x3a8] ;  /* 0x0000ea00ff567b82 */ /* 0x003e300000000a00 */
[----:B------:R-:W1:Y:S01]  /*0de0*/  @P2 LDC.64 R66, c[0x0][0x3a0] ;  /* 0x0000e800ff422b82 */ /* 0x000e620000000a00 */
[----:B--2---:R-:W-:-:S05]  /*0df0*/  @P5 IMAD.WIDE.U32 R88, R82, 0x10, R64 ;  /* 0x0000001052585825 */ /* 0x004fca00078e0040 */
[----:B------:R-:W2:Y:S01]  /*0e00*/  @P5 LDG.E.128 R52, desc[UR14][R88.64] ;  /* 0x0000000e58345981 */ /* 0x000ea2000c1e1d00 */
[----:B-1----:R-:W-:-:S05]  /*0e10*/  @P2 IMAD.WIDE.U32 R90, R84, 0x10, R66 ;  /* 0x00000010545a2825 */ /* 0x002fca00078e0042 */
[----:B------:R-:W3:Y:S01]  /*0e20*/  @P2 LDG.E.128 R64, desc[UR14][R90.64] ;  /* 0x0000000e5a402981 */ /* 0x000ee2000c1e1d00 */
[C---:B------:R-:W-:Y:S02]  /*0e30*/  ISETP.GT.AND P4, PT, R81.reuse, RZ, P2 ;  /* 0x000000ff5100720c */ /* 0x040fe40001784270 */
[----:B------:R-:W-:Y:S01]  /*0e40*/  ISETP.GT.AND P3, PT, R81, RZ, PT ;  /* 0x000000ff5100720c */ /* 0x000fe20003f64270 */
[----:B0-----:R-:W-:Y:S01]  /*0e50*/  IMAD.WIDE.U32 R86, R84, 0x10, R86 ;  /* 0x0000001054567825 */ /* 0x001fe200078e0056 */
[----:B------:R-:W-:Y:S02]  /*0e60*/  IADD3 R82, PT, PT, R82, 0x80, RZ ;  /* 0x0000008052527810 */ /* 0x000fe40007ffe0ff */
[----:B------:R-:W-:Y:S01]  /*0e70*/  IADD3 R84, PT, PT, R84, 0x80, RZ ;  /* 0x0000008054547810 */ /* 0x000fe20007ffe0ff */
[----:B--2---:R-:W-:Y:S01]  /*0e80*/  @!P2 FMUL.FTZ R83, R52, UR7 ;  /* 0x000000073453ac20 */ /* 0x004fe20008410000 */
[----:B------:R-:W-:-:S05]  /*0e90*/  @!P2 FMUL.FTZ R85, R53, UR7 ;  /* 0x000000073555ac20 */ /* 0x000fca0008410000 */
[----:B---3--:R-:W-:Y:S01]  /*0ea0*/  @P4 FFMA.FTZ R64, R52, UR7, R64 ;  /* 0x0000000734404c23 */ /* 0x008fe20008010040 */
        /* <DEDUP_REMOVED lines=10> */
.L_x_18477:
[----:B------:R-:W-:Y:S05]  /*0f50*/  BSYNC.RECONVERGENT B0 ;  /* 0x0000000000007941 */ /* 0x000fea0003800200 */
.L_x_18476:
[----:B------:R-:W-:Y:S01]  /*0f60*/  ISETP.GE.U32.AND P2, PT, R3, 0x200, PT ;  /* 0x000002000300780c */ /* 0x000fe20003f46070 */
[----:B------:R-:W-:-:S12]  /*0f70*/  BSSY.RECONVERGENT B0, `(.L_x_18478) ;  /* 0x000001d000007945 */ /* 0x000fd80003800200 */
[----:B------:R-:W-:Y:S05]  /*0f80*/  @!P2 BRA `(.L_x_18479) ;  /* 0x00000000006ca947 */ /* 0x000fea0003800000 */
[----:B------:R-:W-:Y:S01]  /*0f90*/  ISETP.NE.U32.AND P3, PT, RZ, UR16, PT ;  /* 0x00000010ff007c0c */ /* 0x000fe2000bf65070 */
[----:B------:R-:W3:Y:S03]  /*0fa0*/  @P5 LDC.64 R68, c[0x0][0x390] ;  /* 0x0000e400ff445b82 */ /* 0x000ee60000000a00 */
[----:B------:R-:W-:-:S05]  /*0fb0*/  ISETP.NE.AND.EX P3, PT, RZ, UR17, PT, P3 ;  /* 0x00000011ff007c0c */ /* 0x000fca000bf65330 */
[----:B012---:R-:W0:Y:S08]  /*0fc0*/  LDC.64 R86, c[0x0][0x3a8] ;  /* 0x0000ea00ff567b82 */ /* 0x007e300000000a00 */
[----:B------:R-:W1:Y:S01]  /*0fd0*/  @P3 LDC.64 R70, c[0x0][0x3a0] ;  /* 0x0000e800ff463b82 */ /* 0x000e620000000a00 */
[----:B---3--:R-:W-:-:S05]  /*0fe0*/  @P5 IMAD.WIDE.U32 R88, R82, 0x10, R68 ;  /* 0x0000001052585825 */ /* 0x008fca00078e0044 */
[----:B------:R-:W2:Y:S01]  /*0ff0*/  @P5 LDG.E.128 R52, desc[UR14][R88.64] ;  /* 0x0000000e58345981 */ /* 0x000ea2000c1e1d00 */
[----:B-1----:R-:W-:-:S05]  /*1000*/  @P3 IMAD.WIDE.U32 R90, R84, 0x10, R70 ;  /* 0x00000010545a3825 */ /* 0x002fca00078e0046 */
[----:B------:R-:W3:Y:S01]  /*1010*/  @P3 LDG.E.128 R68, desc[UR14][R90.64] ;  /* 0x0000000e5a443981 */ /* 0x000ee2000c1e1d00 */
[----:B------:R-:W-:Y:S01]  /*1020*/  ISETP.GT.AND P4, PT, R81, RZ, P3 ;  /* 0x000000ff5100720c */ /* 0x000fe20001f84270 */
[----:B0-----:R-:W-:Y:S01]  /*1030*/  IMAD.WIDE.U32 R86, R84, 0x10, R86 ;  /* 0x0000001054567825 */ /* 0x001fe200078e0056 */
[----:B------:R-:W-:Y:S02]  /*1040*/  IADD3 R82, PT, PT, R82, 0x80, RZ ;  /* 0x0000008052527810 */ /* 0x000fe40007ffe0ff */
[----:B------:R-:W-:Y:S01]  /*1050*/  IADD3 R84, PT, PT, R84, 0x80, RZ ;  /* 0x0000008054547810 */ /* 0x000fe20007ffe0ff */
[----:B--2---:R-:W-:Y:S01]  /*1060*/  @!P3 FMUL.FTZ R83, R52, UR7 ;  /* 0x000000073453bc20 */ /* 0x004fe20008410000 */
[----:B------:R-:W-:-:S07]  /*1070*/  @!P3 FMUL.FTZ R85, R53, UR7 ;  /* 0x000000073555bc20 */ /* 0x000fce0008410000 */
[----:B---3--:R-:W-:Y:S01]  /*1080*/  @P4 FFMA.FTZ R68, R52, UR7, R68 ;  /* 0x0000000734444c23 */ /* 0x008fe20008010044 */
        /* <DEDUP_REMOVED lines=8> */
[----:B------:R-:W-:Y:S02]  /*1110*/  @!P3 FSEL R70, R83, RZ, P4 ;  /* 0x000000ff5346b208 */ /* 0x000fe40002000000 */
[----:B------:R-:W-:-:S05]  /*1120*/  @!P3 FSEL R71, R85, RZ, P4 ;  /* 0x000000ff5547b208 */ /* 0x000fca0002000000 */
[----:B------:R3:W-:Y:S02]  /*1130*/  STG.E.128 desc[UR14][R86.64], R68 ;  /* 0x0000004456007986 */ /* 0x0007e4000c101d0e */
.L_x_18479:
[----:B------:R-:W-:Y:S05]  /*1140*/  BSYNC.RECONVERGENT B0 ;  /* 0x0000000000007941 */ /* 0x000fea0003800200 */
.L_x_18478:
[----:B------:R-:W-:Y:S01]  /*1150*/  ISETP.GE.U32.AND P3, PT, R3, 0x280, PT ;  /* 0x000002800300780c */ /* 0x000fe20003f66070 */
[----:B------:R-:W-:-:S12]  /*1160*/  BSSY.RECONVERGENT B0, `(.L_x_18480) ;  /* 0x000001d000007945 */ /* 0x000fd80003800200 */
[----:B------:R-:W-:Y:S05]  /*1170*/  @!P3 BRA `(.L_x_18481) ;  /* 0x00000000006cb947 */ /* 0x000fea0003800000 */
[----:B------:R-:W-:Y:S01]  /*1180*/  ISETP.NE.U32.AND P4, PT, RZ, UR16, PT ;  /* 0x00000010ff007c0c */ /* 0x000fe2000bf85070 */
[----:B------:R-:W0:Y:S03]  /*1190*/  @P5 LDC.64 R72, c[0x0][0x390] ;  /* 0x0000e400ff485b82 */ /* 0x000e260000000a00 */
[----:B------:R-:W-:-:S13]  /*11a0*/  ISETP.NE.AND.EX P4, PT, RZ, UR17, PT, P4 ;  /* 0x00000011ff007c0c */ /* 0x000fda000bf85340 */
[----:B------:R-:W4:Y:S01]  /*11b0*/  @P4 LDC.64 R74, c[0x0][0x3a0] ;  /* 0x0000e800ff4a4b82 */ /* 0x000f220000000a00 */
[----:B0123--:R-:W-:-:S05]  /*11c0*/  @P5 IMAD.WIDE.U32 R86, R82, 0x10, R72 ;  /* 0x0000001052565825 */ /* 0x00ffca00078e0048 */
[----:B------:R0:W2:Y:S01]  /*11d0*/  @P5 LDG.E.128 R52, desc[UR14][R86.64] ;  /* 0x0000000e56345981 */ /* 0x0000a2000c1e1d00 */
[----:B------:R-:W-:Y:S01]  /*11e0*/  ISETP.GT.AND P6, PT, R81, RZ, P4 ;  /* 0x000000ff5100720c */ /* 0x000fe200027c4270 */
[----:B0-----:R-:W0:Y:S01]  /*11f0*/  LDC.64 R86, c[0x0][0x3a8] ;  /* 0x0000ea00ff567b82 */ /* 0x001e220000000a00 */
[----:B----4-:R-:W-:-:S05]  /*1200*/  @P4 IMAD.WIDE.U32 R88, R84, 0x10, R74 ;  /* 0x0000001054584825 */ /* 0x010fca00078e004a */
[----:B------:R-:W3:Y:S01]  /*1210*/  @P4 LDG.E.128 R72, desc[UR14][R88.64] ;  /* 0x0000000e58484981 */ /* 0x000ee2000c1e1d00 */
[----:B0-----:R-:W-:Y:S01]  /*1220*/  IMAD.WIDE.U32 R86, R84, 0x10, R86 ;  /* 0x0000001054567825 */ /* 0x001fe200078e0056 */
[----:B------:R-:W-:Y:S02]  /*1230*/  IADD3 R82, PT, PT, R82, 0x80, RZ ;  /* 0x0000008052527810 */ /* 0x000fe40007ffe0ff */
[----:B------:R-:W-:Y:S01]  /*1240*/  IADD3 R84, PT, PT, R84, 0x80, RZ ;  /* 0x0000008054547810 */ /* 0x000fe20007ffe0ff */
[C---:B--2---:R-:W-:Y:S01]  /*1250*/  @!P4 FMUL.FTZ R83, R52.reuse, UR7 ;  /* 0x000000073453cc20 */ /* 0x044fe20008410000 */
[C---:B------:R-:W-:Y:S01]  /*1260*/  @!P4 FMUL.FTZ R85, R53.reuse, UR7 ;  /* 0x000000073555cc20 */ /* 0x040fe20008410000 */
        /* <DEDUP_REMOVED lines=12> */
.L_x_18481:
[----:B------:R-:W-:Y:S05]  /*1330*/  BSYNC.RECONVERGENT B0 ;  /* 0x0000000000007941 */ /* 0x000fea0003800200 */
.L_x_18480:
[----:B------:R-:W-:Y:S01]  /*1340*/  ISETP.GE.U32.AND P4, PT, R3, 0x300, PT ;  /* 0x000003000300780c */ /* 0x000fe20003f86070 */
[----:B------:R-:W-:-:S12]  /*1350*/  BSSY.RECONVERGENT B0, `(.L_x_18482) ;  /* 0x000001b000007945 */ /* 0x000fd80003800200 */
[----:B------:R-:W-:Y:S05]  /*1360*/  @!P4 BRA `(.L_x_18483) ;  /* 0x000000000064c947 */ /* 0x000fea0003800000 */
[----:B------:R-:W0:Y:S02]  /*1370*/  @P5 LDC.64 R76, c[0x0][0x390] ;  /* 0x0000e400ff4c5b82 */ /* 0x000e240000000a00 */
[----:B0-----:R-:W-:-:S05]  /*1380*/  @P5 IMAD.WIDE.U32 R82, R82, 0x10, R76 ;  /* 0x0000001052525825 */ /* 0x001fca00078e004c */
[----:B------:R-:W2:Y:S01]  /*1390*/  @P5 LDG.E.128 R52, desc[UR14][R82.64] ;  /* 0x0000000e52345981 */ /* 0x000ea2000c1e1d00 */
[----:B------:R-:W-:-:S04]  /*13a0*/  ISETP.NE.U32.AND P5, PT, RZ, UR16, PT ;  /* 0x00000010ff007c0c */ /* 0x000fc8000bfa5070 */
[----:B------:R-:W-:-:S13]  /*13b0*/  ISETP.NE.AND.EX P5, PT, RZ, UR17, PT, P5 ;  /* 0x00000011ff007c0c */ /* 0x000fda000bfa5350 */
[----:B-1234-:R-:W0:Y:S02]  /*13c0*/  @P5 LDC.64 R86, c[0x0][0x3a0] ;  /* 0x0000e800ff565b82 */ /* 0x01ee240000000a00 */
[----:B0-----:R-:W-:-:S05]  /*13d0*/  @P5 IMAD.WIDE.U32 R86, R84, 0x10, R86 ;  /* 0x0000001054565825 */ /* 0x001fca00078e0056 */
[----:B------:R-:W2:Y:S01]  /*13e0*/  @P5 LDG.E.128 R76, desc[UR14][R86.64] ;  /* 0x0000000e564c5981 */ /* 0x000ea2000c1e1d00 */
[----:B------:R-:W-:Y:S01]  /*13f0*/  ISETP.GT.AND P6, PT, R81, RZ, P5 ;  /* 0x000000ff5100720c */ /* 0x000fe20002fc4270 */
[----:B------:R-:W-:Y:S01]  /*1400*/  @!P5 FMUL.FTZ R82, R52, UR7 ;  /* 0x000000073452dc20 */ /* 0x000fe20008410000 */
[----:B------:R-:W-:-:S11]  /*1410*/  @!P5 FMUL.FTZ R83, R55, UR7 ;  /* 0x000000073753dc20 */ /* 0x000fd60008410000 */
[----:B--2---:R-:W-:Y:S01]  /*1420*/  @P6 FFMA.FTZ R76, R52, UR7, R76 ;  /* 0x00000007344c6c23 */ /* 0x004fe2000801004c */
        /* <DEDUP_REMOVED lines=9> */
[----:B------:R-:W-:Y:S02]  /*14c0*/  @!P5 FSEL R78, R82, RZ, P6 ;  /* 0x000000ff524ed208 */ /* 0x000fe40003000000 */
[----:B------:R-:W0:Y:S02]  /*14d0*/  LDC.64 R82, c[0x0][0x3a8] ;  /* 0x0000ea00ff527b82 */ /* 0x000e240000000a00 */
[----:B0-----:R-:W-:-:S05]  /*14e0*/  IMAD.WIDE.U32 R84, R84, 0x10, R82 ;  /* 0x0000001054547825 */ /* 0x001fca00078e0052 */
[----:B------:R0:W-:Y:S02]  /*14f0*/  STG.E.128 desc[UR14][R84.64], R76 ;  /* 0x0000004c54007986 */ /* 0x0001e4000c101d0e */
.L_x_18483:
[----:B------:R-:W-:Y:S05]  /*1500*/  BSYNC.RECONVERGENT B0 ;  /* 0x0000000000007941 */ /* 0x000fea0003800200 */
.L_x_18482:
[----:B------:R-:W-:Y:S01]  /*1510*/  FADD.FTZ R82, RZ, R56 ;  /* 0x00000038ff527221 */ /* 0x000fe20000010000 */
[C---:B------:R-:W-:Y:S01]  /*1520*/  ISETP.GT.U32.AND P5, PT, R3.reuse, 0xff, PT ;  /* 0x000000ff0300780c */ /* 0x040fe20003fa4070 */
[----:B------:R-:W-:Y:S01]  /*1530*/  BSSY.RECONVERGENT B0, `(.L_x_18484) ;  /* 0x0000073000007945 */ /* 0x000fe20003800200 */
[----:B------:R-:W-:Y:S01]  /*1540*/  ISETP.GT.U32.AND P6, PT, R3, 0x17f, PT ;  /* 0x0000017f0300780c */ /* 0x000fe20003fc4070 */
[----:B------:R-:W-:Y:S01]  /*1550*/  FADD.FTZ R81, R57, R82 ;  /* 0x0000005239517221 */ /* 0x000fe20000010000 */
[----:B0-----:R-:W-:Y:S02]  /*1560*/  P2R R84, PR, RZ, 0x2 ;  /* 0x00000002ff547803 */ /* 0x001fe40000000000 */
        /* <DEDUP_REMOVED lines=33> */
[----:B------:R-:W1:Y:S02]  /*1780*/  SHFL.BFLY PT, R82, R85, 0x8, 0x1f ;  /* 0x0d001f0055527f89 */ /* 0x000e6400000e0000 */
[----:B-1234-:R-:W-:-:S05]  /*1790*/  FADD.FTZ R86, R85, R82 ;  /* 0x0000005255567221 */ /* 0x01efca0000010000 */
        /* <DEDUP_REMOVED lines=8> */
[----:B------:R-:W-:-:S04]  /*1820*/  FFMA.FTZ R81, R88, R88, R81 ;  /* 0x0000005858517223 */ /* 0x000fc80000010051 */
        /* <DEDUP_REMOVED lines=67> */
.L_x_18485:
[----:B------:R-:W-:Y:S05]  /*1c60*/  BSYNC.RECONVERGENT B0 ;  /* 0x0000000000007941 */ /* 0x000fea0003800200 */
.L_x_18484:
        /* <DEDUP_REMOVED lines=13> */
.L_x_18487:
[----:B------:R-:W-:Y:S05]  /*1d40*/  BSYNC.RECONVERGENT B0 ;  /* 0x0000000000007941 */ /* 0x000fea0003800200 */
.L_x_18486:
[----:B------:R-:W2:Y:S01]  /*1d50*/  SHFL.DOWN PT, R88, R87, 0x2, 0x1f ;  /* 0x08401f0057587f89 */ /* 0x000ea200000e0000 */
[----:B------:R-:W-:Y:S02]  /*1d60*/  I2FP.F32.S32 R89, R87 ;  /* 0x0000005700597245 */ /* 0x000fe40000201400 */
[----:B------:R-:W-:Y:S01]  /*1d70*/  ISETP.NE.AND P6, PT, R84, RZ, PT ;  /* 0x000000ff5400720c */ /* 0x000fe20003fc5270 */
[----:B-1----:R-:W1:Y:S01]  /*1d80*/  SHFL.DOWN PT, R85, R82, 0x2, 0x1f ;  /* 0x08401f0052557f89 */ /* 0x002e6200000e0000 */
[----:B------:R-:W-:Y:S02]  /*1d90*/  ISETP.NE.AND P5, PT, RZ, UR18, PT ;  /* 0x00000012ff007c0c */ /* 0x000fe4000bfa5270 */
[----:B-----5:R-:W-:-:S13]  /*1da0*/  R2UR UR4, R80 ;  /* 0x00000000500472ca */ /* 0x020fda00000e0000 */
[----:B------:R-:W-:Y:S01]  /*1db0*/  UISETP.GE.AND UP1, UPT, UR4, 0x1, UPT ;  /* 0x000000010400788c */ /* 0x000fe2000bf26270 */
[----:B--2---:R-:W-:Y:S02]  /*1dc0*/  I2FP.F32.S32 R86, R88 ;  /* 0x0000005800567245 */ /* 0x004fe40000201400 */
[----:B0-----:R-:W-:Y:S01]  /*1dd0*/  IADD3 R81, PT, PT, R88, R87, RZ ;  /* 0x0000005758517210 */ /* 0x001fe20007ffe0ff */
[C---:B-1----:R-:W-:Y:S02]  /*1de0*/  FADD.FTZ R88, -R85.reuse, R82 ;  /* 0x0000005255587221 */ /* 0x042fe40000010100 */
        /* <DEDUP_REMOVED lines=19> */
[----:B------:R-:W-:Y:S01]  /*1f20*/  FMUL.FTZ R92, R89, R91 ;  /* 0x0000005b595c7220 */ /* 0x000fe20000410000 */
[----:B------:R-:W-:Y:S02]  /*1f30*/  MOV R89, UR6 ;  /* 0x0000000600597c02 */ /* 0x000fe40008000f00 */
[----:B------:R-:W-:Y:S01]  /*1f40*/  FMUL.FTZ R82, R82, R82 ;  /* 0x0000005252527220 */ /* 0x000fe20000410000 */
[----:B------:R-:W-:-:S03]  /*1f50*/  FFMA.FTZ R92, R85, R86, R92 ;  /* 0x00000056555c7223 */ /* 0x000fc6000001005c */
[----:B------:R-:W-:Y:S02]  /*1f60*/  FMUL.FTZ R82, R85, R82 ;  /* 0x0000005255527220 */ /* 0x000fe40000410000 */
[----:B------:R-:W0:Y:S02]  /*1f70*/  LDC R85, c[0x0][0x448] ;  /* 0x00011200ff557b82 */ /* 0x000e240000000800 */
[----:B------:R-:W-:Y:S01]  /*1f80*/  FMUL.FTZ R82, R82, R91 ;  /* 0x0000005b52527220 */ /* 0x000fe20000410000 */
[----:B--2---:R-:W-:Y:S01]  /*1f90*/  FMUL.FTZ R81, R83, R92 ;  /* 0x0000005c53517220 */ /* 0x004fe20000410000 */
[----:B------:R-:W-:Y:S01]  /*1fa0*/  MOV R91, UR6 ;  /* 0x00000006005b7c02 */ /* 0x000fe20008000f00 */
[----:B-1----:R-:W-:-:S03]  /*1fb0*/  FADD.FTZ R88, R87, R88 ;  /* 0x0000005857587221 */ /* 0x002fc60000010000 */
        /* <DEDUP_REMOVED lines=24> */
[----:B------:R-:W0:Y:S01]  /*2140*/  LDC.64 R88, c[0x0][0x428] ;  /* 0x00010a00ff587b82 */ /* 0x000e220000000a00 */
[--C-:B------:R-:W-:Y:S01]  /*2150*/  FADD.FTZ R80, R56, -R86.reuse ;  /* 0x8000005638507221 */ /* 0x100fe20000010000 */
[--C-:B------:R-:W-:Y:S01]  /*2160*/  FADD.FTZ R82, R57, -R86.reuse ;  /* 0x8000005639527221 */ /* 0x100fe20000010000 */
[--C-:B------:R-:W-:Y:S02]  /*2170*/  FADD.FTZ R90, R59, -R86.reuse ;  /* 0x800000563b5a7221 */ /* 0x100fe40000010000 */
[C---:B------:R-:W-:Y:S01]  /*2180*/  FMUL.FTZ R81, R85.reuse, R80 ;  /* 0x0000005055517220 */ /* 0x040fe20000410000 */
[----:B------:R-:W-:Y:S01]  /*2190*/  FADD.FTZ R80, R58, -R86 ;  /* 0x800000563a507221 */ /* 0x000fe20000010000 */
[C---:B------:R-:W-:Y:S01]  /*21a0*/  FMUL.FTZ R82, R85.reuse, R82 ;  /* 0x0000005255527220 */ /* 0x040fe20000410000 */
[C---:B------:R-:W-:Y:S02]  /*21b0*/  FMUL.FTZ R90, R85.reuse, R90 ;  /* 0x0000005a555a7220 */ /* 0x040fe40000410000 */
[----:B------:R-:W-:Y:S01]  /*21c0*/  FMUL.FTZ R83, R85, R80 ;  /* 0x0000005055537220 */ /* 0x000fe20000410000 */
[----:B------:R-:W-:Y:S01]  /*21d0*/  FFMA.FTZ R80, R81, R4, R8 ;  /* 0x0000000451507223 */ /* 0x000fe20000010008 */
[----:B------:R-:W-:-:S02]  /*21e0*/  FFMA.FTZ R81, R82, R5, R9 ;  /* 0x0000000552517223 */ /* 0x000fc40000010009 */
[----:B------:R-:W-:Y:S01]  /*21f0*/  FFMA.FTZ R82, R83, R6, R10 ;  /* 0x0000000653527223 */ /* 0x000fe2000001000a */
[----:B------:R-:W-:Y:S01]  /*2200*/  FFMA.FTZ R83, R90, R7, R11 ;  /* 0x000000075a537223 */ /* 0x000fe2000001000b */
[C---:B0-----:R-:W-:Y:S01]  /*2210*/  IMAD.WIDE.U32 R88, R87.reuse, 0x10, R88 ;  /* 0x0000001057587825 */ /* 0x041fe200078e0058 */
[----:B------:R-:W-:-:S04]  /*2220*/  IADD3 R87, PT, PT, R87, 0x80, RZ ;  /* 0x0000008057577810 */ /* 0x000fc80007ffe0ff */
[----:B------:R0:W-:Y:S03]  /*2230*/  STG.E.128 desc[UR14][R88.64], R80 ;  /* 0x0000005058007986 */ /* 0x0001e6000c101d0e */
.L_x_18490:
[----:B------:R-:W-:Y:S05]  /*2240*/  BSYNC.RECONVERGENT B0 ;  /* 0x0000000000007941 */ /* 0x000fea0003800200 */
.L_x_18489:
[----:B------:R-:W-:Y:S01]  /*2250*/  ISETP.GE.U32.AND P0, PT, R3, 0x100, PT ;  /* 0x000001000300780c */ /* 0x000fe20003f06070 */
[----:B------:R-:W-:-:S12]  /*2260*/  BSSY.RECONVERGENT B0, `(.L_x_18491) ;  /* 0x0000012000007945 */ /* 0x000fd80003800200 */
[----:B------:R-:W-:Y:S05]  /*2270*/  @!P0 BRA `(.L_x_18492) ;  /* 0x0000000000408947 */ /* 0x000fea0003800000 */
[----:B0-----:R-:W0:Y:S01]  /*2280*/  LDC.64 R88, c[0x0][0x428] ;  /* 0x00010a00ff587b82 */ /* 0x001e220000000a00 */
        /* <DEDUP_REMOVED lines=15> */
.L_x_18492:
[----:B------:R-:W-:Y:S05]  /*2380*/  BSYNC.RECONVERGENT B0 ;  /* 0x0000000000007941 */ /* 0x000fea0003800200 */
.L_x_18491:
[----:B------:R-:W-:Y:S04]  /*2390*/  BSSY.RECONVERGENT B0, `(.L_x_18493) ;  /* 0x0000012000007945 */ /* 0x000fe80003800200 */
[----:B------:R-:W-:Y:S05]  /*23a0*/  @!P1 BRA `(.L_x_18494) ;  /* 0x0000000000409947 */ /* 0x000fea0003800000 */
[----:B01----:R-:W0:Y:S01]  /*23b0*/  LDC.64 R88, c[0x0][0x428] ;  /* 0x00010a00ff587b82 */ /* 0x003e220000000a00 */
        /* <DEDUP_REMOVED lines=15> */
.L_x_18494:
[----:B------:R-:W-:Y:S05]  /*24b0*/  BSYNC.RECONVERGENT B0 ;  /* 0x0000000000007941 */ /* 0x000fea0003800200 */
.L_x_18493:
[----:B------:R-:W-:Y:S04]  /*24c0*/  BSSY.RECONVERGENT B0, `(.L_x_18495) ;  /* 0x0000012000007945 */ /* 0x000fe80003800200 */
[----:B------:R-:W-:Y:S05]  /*24d0*/  @!P2 BRA `(.L_x_18496) ;  /* 0x000000000040a947 */ /* 0x000fea0003800000 */
[----:B012---:R-:W0:Y:S01]  /*24e0*/  LDC.64 R88, c[0x0][0x428] ;  /* 0x00010a00ff587b82 */ /* 0x007e220000000a00 */
        /* <DEDUP_REMOVED lines=15> */
.L_x_18496:
[----:B------:R-:W-:Y:S05]  /*25e0*/  BSYNC.RECONVERGENT B0 ;  /* 0x0000000000007941 */ /* 0x000fea0003800200 */
.L_x_18495:
[----:B------:R-:W-:Y:S04]  /*25f0*/  BSSY.RECONVERGENT B0, `(.L_x_18497) ;  /* 0x0000012000007945 */ /* 0x000fe80003800200 */
[----:B------:R-:W-:Y:S05]  /*2600*/  @!P3 BRA `(.L_x_18498) ;  /* 0x000000000040b947 */ /* 0x000fea0003800000 */
[----:B0123--:R-:W0:Y:S01]  /*2610*/  LDC.64 R88, c[0x0][0x428] ;  /* 0x00010a00ff587b82 */ /* 0x00fe220000000a00 */
        /* <DEDUP_REMOVED lines=15> */
.L_x_18498:
[----:B------:R-:W-:Y:S05]  /*2710*/  BSYNC.RECONVERGENT B0 ;  /* 0x0000000000007941 */ /* 0x000fea0003800200 */
.L_x_18497:
        /* <DEDUP_REMOVED lines=17> */
.L_x_18499:
[----:B------:R-:W-:Y:S05]  /*2830*/  BSYNC.RECONVERGENT B0 ;  /* 0x0000000000007941 */ /* 0x000fea0003800200 */
.L_x_18488:
[----:B------:R-:W-:Y:S02]  /*2840*/  UIADD3 UR6, UPT, UPT, UR6, UR20, URZ ;  /* 0x0000001406067290 */ /* 0x000fe4000fffe0ff */
[----:B------:R-:W-:Y:S02]  /*2850*/  UPLOP3.LUT UP0, UPT, UPT, UPT, UP0, 0x40, 0x4 ;  /* 0x000000000004789c */ /* 0x000fe40003f0e800 */
[----:B------:R-:W-:-:S09]  /*2860*/  UISETP.GE.AND UP1, UPT, UR6, UR21, UPT ;  /* 0x000000150600728c */ /* 0x000fd2000bf26270 */
[----:B------:R-:W-:Y:S05]  /*2870*/  BRA.U !UP1, `(.L_x_18500) ;  /* 0xffffffdd09f07547 */ /* 0x000fea000b83ffff */
[----:B------:R-:W-:Y:S05]  /*2880*/  EXIT ;  /* 0x000000000000794d */ /* 0x000fea0003800000 */
.L_x_18501:
        /* <DEDUP_REMOVED lines=15> */
.L_x_20877:


//--------------------- .text._ZN10layer_norm13ln_fwd_kernelINS_13Kernel_traitsIfffffjLj3072ELj1ELj1ELj4ELj16ENS_18Kernel_traits_baseILj3072EfffffjLj128EEEEELb0ELb0ELb1ELb1EEEvNS_9FwdParamsE --------------------------
	.section	.text._ZN10layer_norm13ln_fwd_kernelINS_13Kernel_traitsIfffffjLj3072ELj1ELj1ELj4ELj16ENS_18Kernel_traits_baseILj3072EfffffjLj128EEEEELb0ELb0ELb1ELb1EEEvNS_9FwdParamsE,"ax",@progbits
	.align	128
        .global         _ZN10layer_norm13ln_fwd_kernelINS_13Kernel_traitsIfffffjLj3072ELj1ELj1ELj4ELj16ENS_18Kernel_traits_baseILj3072EfffffjLj128EEEEELb0ELb0ELb1ELb1EEEvNS_9FwdParamsE
        .type           _ZN10layer_norm13ln_fwd_kernelINS_13Kernel_traitsIfffffjLj3072ELj1ELj1ELj4ELj16ENS_18Kernel_traits_baseILj3072EfffffjLj128EEEEELb0ELb0ELb1ELb1EEEvNS_9FwdParamsE,@function
        .size           _ZN10layer_norm13ln_fwd_kernelINS_13Kernel_traitsIfffffjLj3072ELj1ELj1ELj4ELj16ENS_18Kernel_traits_baseILj3072EfffffjLj128EEEEELb0ELb0ELb1ELb1EEEvNS_9FwdParamsE,(.L_x_20878 - _ZN10layer_norm13ln_fwd_kernelINS_13Kernel_traitsIfffffjLj3072ELj1ELj1ELj4ELj16ENS_18Kernel_traits_baseILj3072EfffffjLj128EEEEELb0ELb0ELb1ELb1EEEvNS_9FwdParamsE)
        .other          _ZN10layer_norm13ln_fwd_kernelINS_13Kernel_traitsIfffffjLj3072ELj1ELj1ELj4ELj16ENS_18Kernel_traits_baseILj3072EfffffjLj128EEEEELb0ELb0ELb1ELb1EEEvNS_9FwdParamsE,@"STO_CUDA_ENTRY STV_DEFAULT"
_ZN10layer_norm13ln_fwd_kernelINS_13Kernel_traitsIfffffjLj3072ELj1ELj1ELj4ELj16ENS_18Kernel_traits_baseILj3072EfffffjLj128EEEEELb0ELb0ELb1ELb1EEEvNS_9FwdParamsE:
.text._ZN10layer_norm13ln_fwd_kernelINS_13Kernel_traitsIfffffjLj3072ELj1ELj1ELj4ELj16ENS_18Kernel_traits_baseILj3072EfffffjLj128EEEEELb0ELb0ELb1ELb1EEEvNS_9FwdParamsE:
        /* <DEDUP_REMOVED lines=25> */
.L_x_18502:
        /* <DEDUP_REMOVED lines=20> */
.L_x_18503:
[----:B------:R-:W0:Y:S02]  /*02d0*/  LDCU UR4, c[0x0][0x384] ;  /* 0x00007080ff0477ac */ /* 0x000e240008000800 */
[----:B0-----:R-:W-:-:S06]  /*02e0*/  UISETP.GE.AND UP0, UPT, UR7, UR4, UPT ;  /* 0x000000040700728c */ /* 0x001fcc000bf06270 */
[----:B------:R-:W-:-:S13]  /*02f0*/  PLOP3.LUT P0, PT, PT, PT, UP0, 0x80, 0x8 ;  /* 0x000000000008781c */ /* 0x000fda0003f0f008 */
[----:B------:R-:W-:Y:S05]  /*0300*/  @P0 EXIT ;  /* 0x000000000000094d */ /* 0x000fea0003800000 */
[----:B------:R-:W0:Y:S01]  /*0310*/  LDCU UR16, c[0x0][0x388] ;  /* 0x00007100ff1077ac */ /* 0x000e220008000800 */
[----:B------:R-:W2:Y:S01]  /*0320*/  LDCU.U8 UR17, c[0x0][0x410] ;  /* 0x00008200ff1177ac */ /* 0x000ea20008000000 */
[----:B------:R-:W3:Y:S01]  /*0330*/  LDCU UR20, c[0x0][0x400] ;  /* 0x00008000ff1477ac */ /* 0x000ee20008000800 */
[----:B------:R-:W4:Y:S01]  /*0340*/  LDCU UR6, c[0x0][0x40c] ;  /* 0x00008180ff0677ac */ /* 0x000f220008000800 */
[----:B------:R-:W0:Y:S01]  /*0350*/  LDCU.128 UR8, c[0x0][0x3f0] ;  /* 0x00007e00ff0877ac */ /* 0x000e220008000c00 */
[----:B------:R-:W0:Y:S01]  /*0360*/  LDCU.64 UR18, c[0x0][0x3a0] ;  /* 0x00007400ff1277ac */ /* 0x000e220008000a00 */
[----:B------:R-:W0:Y:S01]  /*0370*/  LDCU.64 UR22, c[0x0][0x380] ;  /* 0x00007000ff1677ac */ /* 0x000e220008000a00 */
[----:B------:R-:W-:-:S11]  /*0380*/  UPLOP3.LUT UP0, UPT, UPT, UPT, UPT, 0x40, 0x4 ;  /* 0x000000000004789c */ /* 0x000fd60003f0e870 */
.L_x_18509:
[----:B0-----:R-:W-:Y:S01]  /*0390*/  UIMAD.WIDE UR4, UR7, 0x4, UR8 ;  /* 0x00000004070478a5 */ /* 0x001fe2000f8e0208 */
[----:B------:R-:W-:Y:S01]  /*03a0*/  ISETP.NE.U32.AND P0, PT, RZ, UR18, PT ;  /* 0x00000012ff007c0c */ /* 0x000fe2000bf05070 */
[----:B-12---:R-:W0:Y:S04]  /*03b0*/  LDC.64 R80, c[0x0][0x3a8] ;  /* 0x0000ea00ff507b82 */ /* 0x006e280000000a00 */
[----:B-1----:R-:W-:Y:S02]  /*03c0*/  MOV R2, UR4 ;  /* 0x0000000400027c02 */ /* 0x002fe40008000f00 */
[----:B------:R-:W-:-:S05]  /*03d0*/  MOV R3, UR5 ;  /* 0x0000000500037c02 */ /* 0x000fca0008000f00 */
[----:B------:R-:W2:Y:S01]  /*03e0*/  LDG.E R2, desc[UR14][R2.64] ;  /* 0x0000000e02027981 */ /* 0x000ea2000c1e1900 */
[----:B------:R-:W-:Y:S01]  /*03f0*/  ISETP.NE.AND.EX P0, PT, RZ, UR19, PT, P0 ;  /* 0x00000013ff007c0c */ /* 0x000fe2000bf05300 */
[----:B------:R-:W-:Y:S01]  /*0400*/  UIMAD UR4, UR7, UR16, URZ ;  /* 0x00000010070472a4 */ /* 0x000fe2000f8e02ff */
[----:B------:R-:W-:Y:S02]  /*0410*/  PLOP3.LUT P6, PT, PT, PT, PT, 0x8, 0x80 ;  /* 0x000000000080781c */ /* 0x000fe40003fce170 */
[----:B------:R-:W-:Y:S01]  /*0420*/  PLOP3.LUT P5, PT, PT, PT, PT, 0x8, 0x80 ;  /* 0x000000000080781c */ /* 0x000fe20003fae170 */
[----:B------:R-:W-:Y:S01]  /*0430*/  USHF.R.S32.HI UR5, URZ, 0x1f, UR4 ;  /* 0x0000001fff057899 */ /* 0x000fe20008011404 */
[----:B------:R-:W-:Y:S02]  /*0440*/  PLOP3.LUT P4, PT, PT, PT, PT, 0x8, 0x80 ;  /* 0x000000000080781c */ /* 0x000fe40003f8e170 */
[----:B------:R-:W-:Y:S01]  /*0450*/  PLOP3.LUT P3, PT, PT, PT, PT, 0x8, 0x80 ;  /* 0x000000000080781c */ /* 0x000fe20003f6e170 */
        /* <DEDUP_REMOVED lines=8> */
[----:B----4-:R-:W-:-:S05]  /*04e0*/  @UP1 UMOV UR4, UR6 ;  /* 0x0000000600041c82 */ /* 0x010fca0008000000 */
[----:B------:R-:W1:Y:S01]  /*04f0*/  @P2 LDC.64 R72, c[0x0][0x3a0] ;  /* 0x0000e800ff482b82 */ /* 0x000e620000000a00 */
[----:B------:R-:W-:Y:S01]  /*0500*/  @P2 PLOP3.LUT P0, PT, P1, PT, PT, 0x80, 0x8 ;  /* 0x000000000008281c */ /* 0x000fe20000f0f070 */
[----:B------:R0:W2:Y:S03]  /*0510*/  @P2 LDG.E.128 R76, desc[UR14][R60.64] ;  /* 0x0000000e3c4c2981 */ /* 0x0000a6000c1e1d00 */
[----:B------:R-:W-:Y:S02]  /*0520*/  @P2 PLOP3.LUT P6, PT, P0, PT, PT, 0x80, 0x8 ;  /* 0x000000000008281c */ /* 0x000fe400007cf070 */
[----:B------:R-:W-:Y:S02]  /*0530*/  @P2 PLOP3.LUT P5, PT, P0, PT, PT, 0x80, 0x8 ;  /* 0x000000000008281c */ /* 0x000fe400007af070 */
[----:B------:R-:W-:Y:S02]  /*0540*/  @P2 PLOP3.LUT P4, PT, P0, PT, PT, 0x80, 0x8 ;  /* 0x000000000008281c */ /* 0x000fe4000078f070 */
[----:B------:R-:W-:-:S02]  /*0550*/  @P2 PLOP3.LUT P3, PT, P0, PT, PT, 0x80, 0x8 ;  /* 0x000000000008281c */ /* 0x000fc4000076f070 */
[----:B------:R-:W-:Y:S02]  /*0560*/  @!P2 PLOP3.LUT P0, PT, P1, PT, PT, 0x80, 0x8 ;  /* 0x000000000008a81c */ /* 0x000fe40000f0f070 */
[----:B------:R-:W-:-:S13]  /*0570*/  ISETP.GE.AND P1, PT, R2, 0x1, PT ;  /* 0x000000010200780c */ /* 0x000fda0003f26270 */
[----:B------:R-:W4:Y:S01]  /*0580*/  @P1 LDC.64 R58, c[0x0][0x390] ;  /* 0x0000e400ff3a1b82 */ /* 0x000f220000000a00 */
[----:B------:R-:W-:-:S05]  /*0590*/  @P1 IADD3 R2, PT, PT, R2, -0x1, RZ ;  /* 0xffffffff02021810 */ /* 0x000fca0007ffe0ff */
[----:B------:R-:W-:Y:S02]  /*05a0*/  @P1 IMAD R2, R2, UR16, RZ ;  /* 0x0000001002021c24 */ /* 0x000fe4000f8e02ff */
[----:B------:R-:W3:Y:S03]  /*05b0*/  @P1 LDC.64 R62, c[0x0][0x390] ;  /* 0x0000e400ff3e1b82 */ /* 0x000ee60000000a00 */
[----:B------:R-:W-:-:S04]  /*05c0*/  @P1 SHF.R.S32.HI R3, RZ, 0x1f, R2 ;  /* 0x0000001fff031819 */ /* 0x000fc80000011402 */
[----:B------:R-:W-:Y:S01]  /*05d0*/  @P1 LEA.HI R3, R3, R2, RZ, 0x2 ;  /* 0x0000000203031211 */ /* 0x000fe200078f10ff */
[----:B------:R-:W-:Y:S01]  /*05e0*/  HFMA2 R2, -RZ, RZ, 0, 0 ;  /* 0x00000000ff027431 */ /* 0x000fe200000001ff */
[----:B------:R-:W-:Y:S01]  /*05f0*/  UIMAD.WIDE UR12, UR7, 0x4, UR10 ;  /* 0x00000004070c78a5 */ /* 0x000fe2000f8e020a */
[----:B0-----:R-:W-:Y:S01]  /*0600*/  IMAD.WIDE.U32 R60, R57, 0x10, R80 ;  /* 0x00000010393c7825 */ /* 0x001fe200078e0050 */
[----:B------:R-:W-:Y:S01]  /*0610*/  @P1 LEA.HI.SX32 R2, R3, R0, 0x1e ;  /* 0x0000000003021211 */ /* 0x000fe200078ff2ff */
[----:B------:R-:W0:Y:S04]  /*0620*/  @P1 LDC.64 R64, c[0x0][0x390] ;  /* 0x0000e400ff401b82 */ /* 0x000e280000000a00 */
[----:B----4-:R-:W-:-:S05]  /*0630*/  @P1 IMAD.WIDE.U32 R58, R2, 0x10, R58 ;  /* 0x00000010023a1825 */ /* 0x010fca00078e003a */
[----:B------:R4:W2:Y:S01]  /*0640*/  @P1 LDG.E.128 R52, desc[UR14][R58.64] ;  /* 0x0000000e3a341981 */ /* 0x0008a2000c1e1d00 */
[----:B------:R-:W-:Y:S02]  /*0650*/  MOV R66, UR12 ;  /* 0x0000000c00427c02 */ /* 0x000fe40008000f00 */
[----:B------:R-:W-:Y:S02]  /*0660*/  MOV R67, UR13 ;  /* 0x0000000d00437c02 */ /* 0x000fe40008000f00 */
[----:B----4-:R-:W-:-:S05]  /*0670*/  IADD3 R59, PT, PT, R57, 0x80, RZ ;  /* 0x00000080393b7810 */ /* 0x010fca0007ffe0ff */
[----:B-1----:R-:W-:-:S04]  /*0680*/  @P2 IMAD.WIDE.U32 R72, R59, 0x10, R72 ;  /* 0x000000103b482825 */ /* 0x002fc800078e0048 */
[----:B--2---:R-:W-:Y:S01]  /*0690*/  @P6 FFMA.FTZ R76, R52, UR4, R76 ;  /* 0x00000004344c6c23 */ /* 0x004fe2000801004c */
[----:B------:R-:W-:Y:S01]  /*06a0*/  @P5 FFMA.FTZ R77, R53, UR4, R77 ;  /* 0x00000004354d5c23 */ /* 0x000fe2000801004d */
[----:B------:R-:W-:Y:S01]  /*06b0*/  @P4 FFMA.FTZ R78, R54, UR4, R78 ;  /* 0x00000004364e4c23 */ /* 0x000fe2000801004e */
[----:B------:R-:W-:Y:S01]  /*06c0*/  @P3 FFMA.FTZ R79, R55, UR4, R79 ;  /* 0x00000004374f3c23 */ /* 0x000fe2000801004f */
[----:B------:R-:W-:Y:S02]  /*06d0*/  @!UP1 UMOV UR4, UR6 ;  /* 0x0000000600049c82 */ /* 0x000fe40008000000 */
[----:B------:R-:W-:Y:S01]  /*06e0*/  @!P2 FMUL.FTZ R3, R52, UR4 ;  /* 0x000000043403ac20 */ /* 0x000fe20008410000 */
[----:B------:R-:W-:-:S04]  /*06f0*/  @!P2 FMUL.FTZ R56, R53, UR4 ;  /* 0x000000043538ac20 */ /* 0x000fc80008410000 */
[----:B------:R-:W-:Y:S01]  /*0700*/  @!P2 FSEL R76, R3, RZ, P0 ;  /* 0x000000ff034ca208 */ /* 0x000fe20000000000 */
[----:B------:R-:W-:Y:S01]  /*0710*/  @!P2 FMUL.FTZ R3, R54, UR4 ;  /* 0x000000043603ac20 */ /* 0x000fe20008410000 */
[----:B------:R-:W-:Y:S01]  /*0720*/  @!P2 FSEL R77, R56, RZ, P0 ;  /* 0x000000ff384da208 */ /* 0x000fe20000000000 */
[----:B------:R-:W-:-:S03]  /*0730*/  @!P2 FMUL.FTZ R56, R55, UR4 ;  /* 0x000000043738ac20 */ /* 0x000fc60008410000 */
[----:B------:R-:W-:Y:S02]  /*0740*/  @!P2 FSEL R78, R3, RZ, P0 ;  /* 0x000000ff034ea208 */ /* 0x000fe40000000000 */
[----:B------:R-:W-:Y:S02]  /*0750*/  @P1 IADD3 R3, PT, PT, R2, 0x80, RZ ;  /* 0x0000008002031810 */ /* 0x000fe40007ffe0ff */
[----:B------:R-:W-:-:S03]  /*0760*/  @!P2 FSEL R79, R56, RZ, P0 ;  /* 0x000000ff384fa208 */ /* 0x000fc60000000000 */
[----:B---3--:R-:W-:Y:S02]  /*0770*/  @P1 IMAD.WIDE.U32 R62, R3, 0x10, R62 ;  /* 0x00000010033e1825 */ /* 0x008fe400078e003e */
[----:B-----5:R1:W5:Y:S04]  /*0780*/  LDG.E R3, desc[UR14][R66.64] ;  /* 0x0000000e42037981 */ /* 0x020368000c1e1900 */
[----:B------:R2:W-:Y:S04]  /*0790*/  STG.E.128 desc[UR14][R60.64], R76 ;  /* 0x0000004c3c007986 */ /* 0x0005e8000c101d0e */
[----:B------:R3:W4:Y:S04]  /*07a0*/  @P1 LDG.E.128 R52, desc[UR14][R62.64] ;  /* 0x0000000e3e341981 */ /* 0x000728000c1e1d00 */
[----:B------:R-:W4:Y:S01]  /*07b0*/  @P2 LDG.E.128 R72, desc[UR14][R72.64] ;  /* 0x0000000e48482981 */ /* 0x000f22000c1e1d00 */
[----:B------:R-:W-:-:S02]  /*07c0*/  PLOP3.LUT P4, PT, PT, PT, PT, 0x8, 0x80 ;  /* 0x000000000080781c */ /* 0x000fc40003f8e170 */
[----:B------:R-:W-:Y:S02]  /*07d0*/  PLOP3.LUT P3, PT, PT, PT, PT, 0x8, 0x80 ;  /* 0x000000000080781c */ /* 0x000fe40003f6e170 */
[----:B------:R-:W-:Y:S02]  /*07e0*/  @P2 PLOP3.LUT P4, PT, P0, PT, PT, 0x80, 0x8 ;  /* 0x000000000008281c */ /* 0x000fe4000078f070 */
[----:B------:R-:W-:Y:S01]  /*07f0*/  @P2 PLOP3.LUT P3, PT, P0, PT, PT, 0x80, 0x8 ;  /* 0x000000000008281c */ /* 0x000fe2000076f070 */
[----:B--2---:R-:W2:Y:S01]  /*0800*/  @P2 LDC.64 R60, c[0x0][0x3a0] ;  /* 0x0000e800ff3c2b82 */ /* 0x004ea20000000a00 */
[----:B------:R-:W-:Y:S02]  /*0810*/  PLOP3.LUT P6, PT, PT, PT, PT, 0x8, 0x80 ;  /* 0x000000000080781c */ /* 0x000fe40003fce170 */
[----:B------:R-:W-:Y:S02]  /*0820*/  PLOP3.LUT P5, PT, PT, PT, PT, 0x8, 0x80 ;  /* 0x000000000080781c */ /* 0x000fe40003fae170 */
[----:B------:R-:W-:-:S02]  /*0830*/  @P2 PLOP3.LUT P6, PT, P0, PT, PT, 0x80, 0x8 ;  /* 0x000000000008281c */ /* 0x000fc400007cf070 */
[----:B------:R-:W-:Y:S02]  /*0840*/  @P2 PLOP3.LUT P5, PT, P0, PT, PT, 0x80, 0x8 ;  /* 0x000000000008281c */ /* 0x000fe400007af070 */
[----:B-1----:R-:W-:Y:S02]  /*0850*/  @P1 IADD3 R67, PT, PT, R2, 0x100, RZ ;  /* 0x0000010002431810 */ /* 0x002fe40007ffe0ff */
[----:B---3--:R-:W-:-:S03]  /*0860*/  IADD3 R63, PT, PT, R57, 0x100, RZ ;  /* 0x00000100393f7810 */ /* 0x008fc60007ffe0ff */
[----:B0-----:R-:W-:Y:S02]  /*0870*/  @P1 IMAD.WIDE.U32 R66, R67, 0x10, R64 ;  /* 0x0000001043421825 */ /* 0x001fe400078e0040 */
[----:B------:R-:W0:Y:S02]  /*0880*/  @P1 LDC.64 R64, c[0x0][0x390] ;  /* 0x0000e400ff401b82 */ /* 0x000e240000000a00 */
[----:B--2---:R-:W-:-:S06]  /*0890*/  @P2 IMAD.WIDE.U32 R68, R63, 0x10, R60 ;  /* 0x000000103f442825 */ /* 0x004fcc00078e003c */
[----:B------:R-:W1:Y:S01]  /*08a0*/  @P2 LDC.64 R60, c[0x0][0x3a0] ;  /* 0x0000e800ff3c2b82 */ /* 0x000e620000000a00 */
[C---:B----4-:R-:W-:Y:S01]  /*08b0*/  @!P2 FMUL.FTZ R58, R53.reuse, UR4 ;  /* 0x00000004353aac20 */ /* 0x050fe20008410000 */
[C---:B------:R-:W-:Y:S01]  /*08c0*/  @!P2 FMUL.FTZ R56, R52.reuse, UR4 ;  /* 0x000000043438ac20 */ /* 0x040fe20008410000 */
[----:B------:R-:W-:Y:S01]  /*08d0*/  @P4 FFMA.FTZ R73, R53, UR4, R73 ;  /* 0x0000000435494c23 */ /* 0x000fe20008010049 */
[----:B------:R-:W-:Y:S02]  /*08e0*/  @P3 FFMA.FTZ R72, R52, UR4, R72 ;  /* 0x0000000434483c23 */ /* 0x000fe40008010048 */
[----:B------:R-:W-:Y:S01]  /*08f0*/  @!P2 FSEL R73, R58, RZ, P0 ;  /* 0x000000ff3a49a208 */ /* 0x000fe20000000000 */
[C---:B------:R-:W-:Y:S01]  /*0900*/  @!P2 FMUL.FTZ R58, R55.reuse, UR4 ;  /* 0x00000004373aac20 */ /* 0x040fe20008410000 */
[----:B------:R-:W-:Y:S01]  /*0910*/  @!P2 FSEL R72, R56, RZ, P0 ;  /* 0x000000ff3848a208 */ /* 0x000fe20000000000 */
[C---:B------:R-:W-:Y:S01]  /*0920*/  @!P2 FMUL.FTZ R56, R54.reuse, UR4 ;  /* 0x000000043638ac20 */ /* 0x040fe20008410000 */
[----:B------:R-:W-:Y:S01]  /*0930*/  @P6 FFMA.FTZ R75, R55, UR4, R75 ;  /* 0x00000004374b6c23 */ /* 0x000fe2000801004b */
[----:B------:R-:W-:Y:S01]  /*0940*/  @P5 FFMA.FTZ R74, R54, UR4, R74 ;  /* 0x00000004364a5c23 */ /* 0x000fe2000801004a */
[----:B------:R-:W-:Y:S01]  /*0950*/  @!P2 FSEL R75, R58, RZ, P0 ;  /* 0x000000ff3a4ba208 */ /* 0x000fe20000000000 */
[----:B------:R-:W-:Y:S01]  /*0960*/  IMAD.WIDE.U32 R58, R59, 0x10, R80 ;  /* 0x000000103b3a7825 */ /* 0x000fe200078e0050 */
[----:B------:R-:W-:-:S05]  /*0970*/  @!P2 FSEL R74, R56, RZ, P0 ;  /* 0x000000ff384aa208 */ /* 0x000fca0000000000 */
[----:B------:R2:W-:Y:S04]  /*0980*/  STG.E.128 desc[UR14][R58.64], R72 ;  /* 0x000000483a007986 */ /* 0x0005e8000c101d0e */
[----:B------:R-:W3:Y:S04]  /*0990*/  @P1 LDG.E.128 R52, desc[UR14][R66.64] ;  /* 0x0000000e42341981 */ /* 0x000ee8000c1e1d00 */
[----:B------:R-:W4:Y:S01]  /*09a0*/  @P2 LDG.E.128 R68, desc[UR14][R68.64] ;  /* 0x0000000e44442981 */ /* 0x000f22000c1e1d00 */
[----:B------:R-:W-:Y:S02]  /*09b0*/  PLOP3.LUT P3, PT, PT, PT, PT, 0x8, 0x80 ;  /* 0x000000000080781c */ /* 0x000fe40003f6e170 */
[----:B------:R-:W-:-:S02]  /*09c0*/  PLOP3.LUT P4, PT, PT, PT, PT, 0x8, 0x80 ;  /* 0x000000000080781c */ /* 0x000fc40003f8e170 */
[----:B------:R-:W-:Y:S02]  /*09d0*/  @P2 PLOP3.LUT P3, PT, P0, PT, PT, 0x80, 0x8 ;  /* 0x000000000008281c */ /* 0x000fe4000076f070 */
[----:B------:R-:W-:Y:S02]  /*09e0*/  @P2 PLOP3.LUT P4, PT, P0, PT, PT, 0x80, 0x8 ;  /* 0x000000000008281c */ /* 0x000fe4000078f070 */
[----:B------:R-:W-:Y:S02]  /*09f0*/  PLOP3.LUT P5, PT, PT, PT, PT, 0x8, 0x80 ;  /* 0x000000000080781c */ /* 0x000fe40003fae170 */
[----:B------:R-:W-:Y:S02]  /*0a00*/  PLOP3.LUT P6, PT, PT, PT, PT, 0x8, 0x80 ;  /* 0x000000000080781c */ /* 0x000fe40003fce170 */
[----:B------:R-:W-:Y:S02]  /*0a10*/  @P2 PLOP3.LUT P5, PT, P0, PT, PT, 0x80, 0x8 ;  /* 0x000000000008281c */ /* 0x000fe400007af070 */
[----:B------:R-:W-:-:S02]  /*0a20*/  @P2 PLOP3.LUT P6, PT, P0, PT, PT, 0x80, 0x8 ;  /* 0x000000000008281c */ /* 0x000fc400007cf070 */
[----:B------:R-:W-:Y:S01]  /*0a30*/  @P1 IADD3 R85, PT, PT, R2, 0x180, RZ ;  /* 0x0000018002551810 */ /* 0x000fe20007ffe0ff */
[----:B------:R-:W-:Y:S01]  /*0a40*/  IMAD.WIDE.U32 R82, R63, 0x10, R80 ;  /* 0x000000103f527825 */ /* 0x000fe200078e0050 */
[----:B--2---:R-:W-:Y:S01]  /*0a50*/  IADD3 R59, PT, PT, R57, 0x180, RZ ;  /* 0x00000180393b7810 */ /* 0x004fe20007ffe0ff */
[----:B------:R-:W2:Y:S02]  /*0a60*/  @P1 LDC.64 R62, c[0x0][0x390] ;  /* 0x0000e400ff3e1b82 */ /* 0x000ea40000000a00 */
[----:B0-----:R-:W-:-:S04]  /*0a70*/  @P1 IMAD.WIDE.U32 R84, R85, 0x10, R64 ;  /* 0x0000001055541825 */ /* 0x001fc800078e0040 */
[----:B-1----:R-:W-:Y:S02]  /*0a80*/  @P2 IMAD.WIDE.U32 R64, R59, 0x10, R60 ;  /* 0x000000103b402825 */ /* 0x002fe400078e003c */
[----:B------:R-:W0:Y:S02]  /*0a90*/  @P2 LDC.64 R60, c[0x0][0x3a0] ;  /* 0x0000e800ff3c2b82 */ /* 0x000e240000000a00 */
[C---:B---3--:R-:W-:Y:S01]  /*0aa0*/  @!P2 FMUL.FTZ R56, R52.reuse, UR4 ;  /* 0x000000043438ac20 */ /* 0x048fe20008410000 */
[C---:B------:R-:W-:Y:S01]  /*0ab0*/  @!P2 FMUL.FTZ R58, R53.reuse, UR4 ;  /* 0x00000004353aac20 */ /* 0x040fe20008410000 */
[----:B----4-:R-:W-:Y:S01]  /*0ac0*/  @P3 FFMA.FTZ R68, R52, UR4, R68 ;  /* 0x0000000434443c23 */ /* 0x010fe20008010044 */
        /* <DEDUP_REMOVED lines=8> */
[----:B------:R-:W-:-:S05]  /*0b50*/  @!P2 FSEL R71, R58, RZ, P0 ;  /* 0x000000ff3a47a208 */ /* 0x000fca0000000000 */
[----:B------:R1:W-:Y:S04]  /*0b60*/  STG.E.128 desc[UR14][R82.64], R68 ;  /* 0x0000004452007986 */ /* 0x0003e8000c101d0e */
[----:B------:R3:W4:Y:S04]  /*0b70*/  @P1 LDG.E.128 R52, desc[UR14][R84.64] ;  /* 0x0000000e54341981 */ /* 0x000728000c1e1d00 */
[----:B------:R-:W4:Y:S01]  /*0b80*/  @P2 LDG.E.128 R64, desc[UR14][R64.64] ;  /* 0x0000000e40402981 */ /* 0x000f22000c1e1d00 */
[----:B------:R-:W-:Y:S02]  /*0b90*/  PLOP3.LUT P4, PT, PT, PT, PT, 0x8, 0x80 ;  /* 0x000000000080781c */ /* 0x000fe40003f8e170 */
[----:B------:R-:W-:-:S02]  /*0ba0*/  PLOP3.LUT P3, PT, PT, PT, PT, 0x8, 0x80 ;  /* 0x000000000080781c */ /* 0x000fc40003f6e170 */
[----:B------:R-:W-:Y:S02]  /*0bb0*/  @P2 PLOP3.LUT P4, PT, P0, PT, PT, 0x80, 0x8 ;  /* 0x000000000008281c */ /* 0x000fe4000078f070 */
[----:B------:R-:W-:Y:S02]  /*0bc0*/  @P2 PLOP3.LUT P3, PT, P0, PT, PT, 0x80, 0x8 ;  /* 0x000000000008281c */ /* 0x000fe4000076f070 */
[----:B------:R-:W-:Y:S01]  /*0bd0*/  PLOP3.LUT P6, PT, PT, PT, PT, 0x8, 0x80 ;  /* 0x000000000080781c */ /* 0x000fe20003fce170 */
[----:B-1----:R-:W1:Y:S01]  /*0be0*/  @P2 LDC.64 R82, c[0x0][0x3a0] ;  /* 0x0000e800ff522b82 */ /* 0x002e620000000a00 */
[----:B------:R-:W-:Y:S02]  /*0bf0*/  PLOP3.LUT P5, PT, PT, PT, PT, 0x8, 0x80 ;  /* 0x000000000080781c */ /* 0x000fe40003fae170 */
[----:B------:R-:W-:Y:S02]  /*0c00*/  @P2 PLOP3.LUT P6, PT, P0, PT, PT, 0x80, 0x8 ;  /* 0x000000000008281c */ /* 0x000fe400007cf070 */
[----:B------:R-:W-:-:S02]  /*0c10*/  @P2 PLOP3.LUT P5, PT, P0, PT, PT, 0x80, 0x8 ;  /* 0x000000000008281c */ /* 0x000fc400007af070 */
[----:B------:R-:W-:Y:S02]  /*0c20*/  @P1 IADD3 R87, PT, PT, R2, 0x200, RZ ;  /* 0x0000020002571810 */ /* 0x000fe40007ffe0ff */
[----:B---3--:R-:W-:-:S03]  /*0c30*/  IADD3 R85, PT, PT, R57, 0x200, RZ ;  /* 0x0000020039557810 */ /* 0x008fc60007ffe0ff */
[----:B--2---:R-:W-:-:S04]  /*0c40*/  @P1 IMAD.WIDE.U32 R86, R87, 0x10, R62 ;  /* 0x0000001057561825 */ /* 0x004fc800078e003e */
[----:B0-----:R-:W-:-:S04]  /*0c50*/  @P2 IMAD.WIDE.U32 R62, R85, 0x10, R60 ;  /* 0x00000010553e2825 */ /* 0x001fc800078e003c */
        /* <DEDUP_REMOVED lines=14> */
[----:B------:R2:W3:Y:S04]  /*0d40*/  @P1 LDG.E.128 R52, desc[UR14][R86.64] ;  /* 0x0000000e56341981 */ /* 0x0004e8000c1e1d00 */
[----:B------:R-:W4:Y:S01]  /*0d50*/  @P2 LDG.E.128 R60, desc[UR14][R62.64] ;  /* 0x0000000e3e3c2981 */ /* 0x000f22000c1e1d00 */
[----:B------:R-:W-:Y:S02]  /*0d60*/  PLOP3.LUT P3, PT, PT, PT, PT, 0x8, 0x80 ;  /* 0x000000000080781c */ /* 0x000fe40003f6e170 */
[----:B------:R-:W-:-:S02]  /*0d70*/  @P2 PLOP3.LUT P3, PT, P0, PT, PT, 0x80, 0x8 ;  /* 0x000000000008281c */ /* 0x000fc4000076f070 */
[----:B------:R-:W-:Y:S02]  /*0d80*/  PLOP3.LUT P4, PT, PT, PT, PT, 0x8, 0x80 ;  /* 0x000000000080781c */ /* 0x000fe40003f8e170 */
[----:B------:R-:W-:Y:S01]  /*0d90*/  @P2 PLOP3.LUT P4, PT, P0, PT, PT, 0x80, 0x8 ;  /* 0x000000000008281c */ /* 0x000fe2000078f070 */
[----:B0-----:R-:W0:Y:S01]  /*0da0*/  @P1 LDC.64 R58, c[0x0][0x390] ;  /* 0x0000e400ff3a1b82 */ /* 0x001e220000000a00 */
[----:B------:R-:W-:Y:S02]  /*0db0*/  PLOP3.LUT P5, PT, PT, PT, PT, 0x8, 0x80 ;  /* 0x000000000080781c */ /* 0x000fe40003fae170 */
[----:B------:R-:W-:Y:S02]  /*0dc0*/  @P2 PLOP3.LUT P5, PT, P0, PT, PT, 0x80, 0x8 ;  /* 0x000000000008281c */ /* 0x000fe400007af070 */
[----:B------:R-:W-:Y:S02]  /*0dd0*/  PLOP3.LUT P6, PT, PT, PT, PT, 0x8, 0x80 ;  /* 0x000000000080781c */ /* 0x000fe40003fce170 */
[----:B------:R-:W-:-:S02]  /*0de0*/  @P2 PLOP3.LUT P6, PT, P0, PT, PT, 0x80, 0x8 ;  /* 0x000000000008281c */ /* 0x000fc400007cf070 */
[----:B------:R-:W-:Y:S02]  /*0df0*/  @P1 IADD3 R89, PT, PT, R2, 0x280, RZ ;  /* 0x0000028002591810 */ /* 0x000fe40007ffe0ff */
[----:B--2---:R-:W-:-:S05]  /*0e00*/  IADD3 R87, PT, PT, R57, 0x280, RZ ;  /* 0x0000028039577810 */ /* 0x004fca0007ffe0ff */
[----:B-1----:R-:W-:-:S04]  /*0e10*/  @P2 IMAD.WIDE.U32 R82, R87, 0x10, R82 ;  /* 0x0000001057522825 */ /* 0x002fc800078e0052 */
[----:B0-----:R-:W-:-:S04]  /*0e20*/  @P1 IMAD.WIDE.U32 R88, R89, 0x10, R58 ;  /* 0x0000001059581825 */ /* 0x001fc800078e003a */
[----:B------:R-:W-:Y:S01]  /*0e30*/  FADD.FTZ R2, RZ, R76 ;  /* 0x0000004cff027221 */ /* 0x000fe20000010000 */
[C---:B---3--:R-:W-:Y:S01]  /*0e40*/  @!P2 FMUL.FTZ R56, R52.reuse, UR4 ;  /* 0x000000043438ac20 */ /* 0x048fe20008410000 */
[----:B----4-:R-:W-:-:S04]  /*0e50*/  @P3 FFMA.FTZ R60, R52, UR4, R60 ;  /* 0x00000004343c3c23 */ /* 0x010fc8000801003c */
[----:B------:R-:W-:Y:S01]  /*0e60*/  @!P2 FSEL R60, R56, RZ, P0 ;  /* 0x000000ff383ca208 */ /* 0x000fe20000000000 */
[C---:B------:R-:W-:Y:S01]  /*0e70*/  @!P2 FMUL.FTZ R56, R53.reuse, UR4 ;  /* 0x000000043538ac20 */ /* 0x040fe20008410000 */
[----:B------:R-:W-:Y:S01]  /*0e80*/  @P4 FFMA.FTZ R61, R53, UR4, R61 ;  /* 0x00000004353d4c23 */ /* 0x000fe2000801003d */
[----:B------:R-:W-:-:S03]  /*0e90*/  @!P2 FMUL.FTZ R84, R54, UR4 ;  /* 0x000000043654ac20 */ /* 0x000fc60008410000 */
        /* <DEDUP_REMOVED lines=8> */
[----:B------:R-:W2:Y:S04]  /*0f20*/  @P1 LDG.E.128 R52, desc[UR14][R88.64] ;  /* 0x0000000e58341981 */ /* 0x000ea8000c1e1d00 */
[----:B------:R1:W3:Y:S01]  /*0f30*/  @P2 LDG.E.128 R56, desc[UR14][R82.64] ;  /* 0x0000000e52382981 */ /* 0x0002e2000c1e1d00 */
        /* <DEDUP_REMOVED lines=10> */
[----:B-1----:R-:W-:-:S04]  /*0fe0*/  FADD.FTZ R83, R2, R71 ;  /* 0x0000004702537221 */ /* 0x002fc80000010000 */
[----:B------:R-:W-:-:S04]  /*0ff0*/  FADD.FTZ R2, R83, R64 ;  /* 0x0000004053027221 */ /* 0x000fc80000010000 */
[----:B------:R-:W-:Y:S01]  /*1000*/  FADD.FTZ R83, R2, R65 ;  /* 0x0000004102537221 */ /* 0x000fe20000010000 */
[----:B------:R-:W-:-:S03]  /*1010*/  PLOP3.LUT P1, PT, PT, PT, PT, 0x8, 0x80 ;  /* 0x000000000080781c */ /* 0x000fc60003f2e170 */
[----:B------:R-:W-:Y:S01]  /*1020*/  FADD.FTZ R2, R83, R66 ;  /* 0x0000004253027221 */ /* 0x000fe20000010000 */
[----:B------:R-:W-:-:S03]  /*1030*/  @P2 PLOP3.LUT P1, PT, P0, PT, PT, 0x80, 0x8 ;  /* 0x000000000008281c */ /* 0x000fc6000072f070 */
[----:B------:R-:W-:Y:S01]  /*1040*/  FADD.FTZ R83, R2, R67 ;  /* 0x0000004302537221 */ /* 0x000fe20000010000 */
[----:B------:R-:W-:Y:S02]  /*1050*/  PLOP3.LUT P3, PT, PT, PT, PT, 0x8, 0x80 ;  /* 0x000000000080781c */ /* 0x000fe40003f6e170 */
[----:B------:R-:W-:Y:S01]  /*1060*/  @P2 PLOP3.LUT P3, PT, P0, PT, PT, 0x80, 0x8 ;  /* 0x000000000008281c */ /* 0x000fe2000076f070 */
[----:B------:R-:W-:Y:S01]  /*1070*/  FADD.FTZ R2, R83, R60 ;  /* 0x0000003c53027221 */ /* 0x000fe20000010000 */
[----:B------:R-:W-:Y:S02]  /*1080*/  PLOP3.LUT P4, PT, PT, PT, PT, 0x8, 0x80 ;  /* 0x000000000080781c */ /* 0x000fe40003f8e170 */
[----:B------:R-:W-:Y:S01]  /*1090*/  @P2 PLOP3.LUT P4, PT, P0, PT, PT, 0x80, 0x8 ;  /* 0x000000000008281c */ /* 0x000fe2000078f070 */
[----:B------:R-:W-:-:S04]  /*10a0*/  FADD.FTZ R83, R2, R61 ;  /* 0x0000003d02537221 */ /* 0x000fc80000010000 */
[----:B------:R-:W-:-:S04]  /*10b0*/  FADD.FTZ R2, R83, R62 ;  /* 0x0000003e53027221 */ /* 0x000fc80000010000 */
[----:B------:R-:W-:Y:S01]  /*10c0*/  FADD.FTZ R83, R2, R63 ;  /* 0x0000003f02537221 */ /* 0x000fe20000010000 */
[C---:B--2---:R-:W-:Y:S01]  /*10d0*/  @!P2 FMUL.FTZ R82, R52.reuse, UR4 ;  /* 0x000000043452ac20 */ /* 0x044fe20008410000 */
[----:B---3--:R-:W-:Y:S01]  /*10e0*/  @P1 FFMA.FTZ R56, R52, UR4, R56 ;  /* 0x0000000434381c23 */ /* 0x008fe20008010038 */
[----:B------:R-:W-:Y:S02]  /*10f0*/  PLOP3.LUT P1, PT, PT, PT, PT, 0x8, 0x80 ;  /* 0x000000000080781c */ /* 0x000fe40003f2e170 */
[----:B------:R-:W-:Y:S02]  /*1100*/  @P2 PLOP3.LUT P1, PT, P0, PT, PT, 0x80, 0x8 ;  /* 0x000000000008281c */ /* 0x000fe4000072f070 */
[----:B------:R-:W-:Y:S01]  /*1110*/  @!P2 FSEL R56, R82, RZ, P0 ;  /* 0x000000ff5238a208 */ /* 0x000fe20000000000 */
[C---:B------:R-:W-:Y:S01]  /*1120*/  @!P2 FMUL.FTZ R82, R53.reuse, UR4 ;  /* 0x000000043552ac20 */ /* 0x040fe20008410000 */
[----:B------:R-:W-:Y:S01]  /*1130*/  @P3 FFMA.FTZ R57, R53, UR4, R57 ;  /* 0x0000000435393c23 */ /* 0x000fe20008010039 */
[----:B------:R-:W-:-:S02]  /*1140*/  @!P2 FMUL.FTZ R84, R54, UR4 ;  /* 0x000000043654ac20 */ /* 0x000fc40008410000 */
[----:B------:R-:W-:Y:S01]  /*1150*/  FADD.FTZ R2, R83, R56 ;  /* 0x0000003853027221 */ /* 0x000fe20000010000 */
[----:B------:R-:W-:Y:S01]  /*1160*/  @!P2 FSEL R57, R82, RZ, P0 ;  /* 0x000000ff5239a208 */ /* 0x000fe20000000000 */
[----:B------:R-:W-:Y:S01]  /*1170*/  @P4 FFMA.FTZ R58, R54, UR4, R58 ;  /* 0x00000004363a4c23 */ /* 0x000fe2000801003a */
[C---:B------:R-:W-:Y:S01]  /*1180*/  @!P2 FMUL.FTZ R82, R55.reuse, UR4 ;  /* 0x000000043752ac20 */ /* 0x040fe20008410000 */
[----:B------:R-:W-:Y:S02]  /*1190*/  @!P2 FSEL R58, R84, RZ, P0 ;  /* 0x000000ff543aa208 */ /* 0x000fe40000000000 */
        /* <DEDUP_REMOVED lines=70> */
[----:B------:R-:W0:Y:S01]  /*1600*/  SHFL.BFLY PT, R86, R85, 0x8, 0x1f ;  /* 0x0d001f0055567f89 */ /* 0x000e2200000e0000 */
[----:B------:R-:W-:-:S05]  /*1610*/  IMAD.WIDE.U32 R80, R87, 0x10, R80 ;  /* 0x0000001057507825 */ /* 0x000fca00078e0050 */
        /* <DEDUP_REMOVED lines=16> */
.L_x_18505:
[----:B------:R-:W-:Y:S05]  /*1720*/  BSYNC.RECONVERGENT B0 ;  /* 0x0000000000007941 */ /* 0x000fea0003800200 */
.L_x_18504:
[----:B------:R-:W-:Y:S01]  /*1730*/  BAR.SYNC.DEFER_BLOCKING 0x0 ;  /* 0x0000000000007b1d */ /* 0x000fe20000010000 */
[----:B------:R-:W-:Y:S01]  /*1740*/  HFMA2 R85, -RZ, RZ, 0, 0 ;  /* 0x00000000ff557431 */ /* 0x000fe200000001ff */
[----:B------:R-:W-:-:S04]  /*1750*/  CS2R R80, SRZ ;  /* 0x0000000000507805 */ /* 0x000fc8000001ff00 */
[----:B------:R-:W-:Y:S04]  /*1760*/  BSSY.RECONVERGENT B0, `(.L_x_18506) ;  /* 0x000000a000007945 */ /* 0x000fe80003800200 */
[----:B------:R-:W-:Y:S05]  /*1770*/  @P1 BRA `(.L_x_18507) ;  /* 0x0000000000201947 */ /* 0x000fea0003800000 */
[----:B------:R-:W1:Y:S01]  /*1780*/  S2UR UR5, SR_CgaCtaId ;  /* 0x00000000000579c3 */ /* 0x000e620000008800 */
[----:B------:R-:W-:Y:S01]  /*1790*/  UMOV UR4, 0x400 ;  /* 0x0000040000047882 */ /* 0x000fe20000000000 */
[----:B0-----:R-:W-:Y:S02]  /*17a0*/  SHF.L.U32 R2, R0, 0x3, RZ ;  /* 0x0000000300027819 */ /* 0x001fe400000006ff */
[----:B------:R-:W-:Y:S02]  /*17b0*/  MOV R85, 0x300 ;  /* 0x0000030000557802 */ /* 0x000fe40000000f00 */
[----:B------:R-:W-:Y:S01]  /*17c0*/  LOP3.LUT R2, R2, 0xf8, RZ, 0xc0, !PT ;  /* 0x000000f802027812 */ /* 0x000fe200078ec0ff */
[----:B-1----:R-:W-:-:S04]  /*17d0*/  ULEA UR4, UR5, UR4, 0x18 ;  /* 0x0000000405047291 */ /* 0x002fc8000f8ec0ff */
[----:B------:R-:W-:-:S09]  /*17e0*/  @UP0 UIADD3 UR4, UPT, UPT, UR4, 0x20, URZ ;  /* 0x0000002004040890 */ /* 0x000fd2000fffe0ff */
[----:B------:R1:W2:Y:S03]  /*17f0*/  LDS.64 R80, [R2+UR4] ;  /* 0x0000000402507984 */ /* 0x0002a60008000a00 */
.L_x_18507:
[----:B------:R-:W-:Y:S05]  /*1800*/  BSYNC.RECONVERGENT B0 ;  /* 0x0000000000007941 */ /* 0x000fea0003800200 */
.L_x_18506:
[----:B------:R-:W0:Y:S01]  /*1810*/  SHFL.DOWN PT, R86, R85, 0x2, 0x1f ;  /* 0x08401f0055567f89 */ /* 0x000e2200000e0000 */
[----:B------:R-:W-:Y:S02]  /*1820*/  I2FP.F32.U32 R88, R85 ;  /* 0x0000005500587245 */ /* 0x000fe40000201000 */
[----:B------:R-:W-:Y:S01]  /*1830*/  ISETP.NE.AND P1, PT, R0, RZ, PT ;  /* 0x000000ff0000720c */ /* 0x000fe20003f25270 */
[----:B--2---:R-:W2:Y:S01]  /*1840*/  SHFL.DOWN PT, R87, R80, 0x2, 0x1f ;  /* 0x08401f0050577f89 */ /* 0x004ea200000e0000 */
[----:B------:R-:W-:Y:S02]  /*1850*/  ISETP.NE.AND P0, PT, RZ, UR17, PT ;  /* 0x00000011ff007c0c */ /* 0x000fe4000bf05270 */
[----:B-----5:R-:W-:Y:S01]  /*1860*/  R2UR UR4, R3 ;  /* 0x00000000030472ca */ /* 0x020fe200000e0000 */
[----:B------:R-:W3:-:S12]  /*1870*/  SHFL.DOWN PT, R84, R81, 0x2, 0x1f ;  /* 0x08401f0051547f89 */ /* 0x000ed800000e0000 */
[----:B------:R-:W-:Y:S01]  /*1880*/  UISETP.GE.AND UP1, UPT, UR4, 0x1, UPT ;  /* 0x000000010400788c */ /* 0x000fe2000bf26270 */
[----:B0-----:R-:W-:Y:S02]  /*1890*/  IADD3 R82, PT, PT, R86, R85, RZ ;  /* 0x0000005556527210 */ /* 0x001fe40007ffe0ff */
[----:B------:R-:W-:Y:S02]  /*18a0*/  I2FP.F32.S32 R86, R86 ;  /* 0x0000005600567245 */ /* 0x000fe40000201400 */
[----:B-1----:R-:W-:Y:S01]  /*18b0*/  I2FP.F32.S32 R2, R82 ;  /* 0x0000005200027245 */ /* 0x002fe20000201400 */
[----:B------:R-:W0:Y:S02]  /*18c0*/  SHFL.DOWN PT, R85, R82, 0x1, 0x1f ;  /* 0x08201f0052557f89 */ /* 0x000e2400000e0000 */
[C---:B--2---:R-:W-:Y:S01]  /*18d0*/  FMUL.FTZ R89, R87.reuse, R86 ;  /* 0x0000005657597220 */ /* 0x044fe20000410000 */
        /* <DEDUP_REMOVED lines=9> */
[-C--:B0-----:R-:W-:Y:S01]  /*1970*/  IADD3 R80, PT, PT, R82, R85.reuse, RZ ;  /* 0x0000005552507210 */ /* 0x081fe20007ffe0ff */
        /* <DEDUP_REMOVED lines=11> */
[----:B--2---:R-:W-:Y:S02]  /*1a30*/  FMUL.FTZ R84, R80, R89 ;  /* 0x0000005950547220 */ /* 0x004fe40000410000 */
[----:B------:R-:W-:-:S04]  /*1a40*/  FMUL.FTZ R2, R2, R85 ;  /* 0x0000005502027220 */ /* 0x000fc80000410000 */
[----:B------:R-:W0:Y:S01]  /*1a50*/  SHFL.IDX PT, R84, R84, RZ, 0x1f ;  /* 0x00001fff54547589 */ /* 0x000e2200000e0000 */
[----:B------:R-:W-:Y:S02]  /*1a60*/  FFMA.FTZ R85, R80, R2, R81 ;  /* 0x0000000250557223 */ /* 0x000fe40000010051 */
[----:B------:R-:W1:Y:S04]  /*1a70*/  LDC R2, c[0x0][0x448] ;  /* 0x00011200ff027b82 */ /* 0x000e680000000800 */
[----:B------:R-:W1:Y:S04]  /*1a80*/  SHFL.IDX PT, R85, R85, RZ, 0x1f ;  /* 0x00001fff55557589 */ /* 0x000e6800000e0000 */
[----:B------:R-:W2:Y:S01]  /*1a90*/  @!P1 LDC.64 R80, c[0x0][0x3c0] ;  /* 0x0000f000ff509b82 */ /* 0x000ea20000000a00 */
[----:B0-----:R-:W-:-:S05]  /*1aa0*/  FMUL.FTZ R82, R84, R84 ;  /* 0x0000005454527220 */ /* 0x001fca0000410000 */
[----:B------:R-:W-:Y:S02]  /*1ab0*/  FSEL R87, R82, RZ, P0 ;  /* 0x000000ff52577208 */ /* 0x000fe40000000000 */
[----:B------:R-:W0:Y:S01]  /*1ac0*/  @!P1 LDC.64 R82, c[0x0][0x3c8] ;  /* 0x0000f200ff529b82 */ /* 0x000e220000000a00 */
[----:B-1----:R-:W-:Y:S01]  /*1ad0*/  FFMA.FTZ R2, R85, UR20, R2 ;  /* 0x0000001455027c23 */ /* 0x002fe20008010002 */
[----:B------:R-:W-:-:S03]  /*1ae0*/  MOV R85, UR7 ;  /* 0x0000000700557c02 */ /* 0x000fc60008000f00 */
[----:B------:R-:W-:Y:S01]  /*1af0*/  FADD.FTZ R2, R2, R87 ;  /* 0x0000005702027221 */ /* 0x000fe20000010000 */
[----:B------:R-:W-:-:S05]  /*1b00*/  MOV R87, UR7 ;  /* 0x0000000700577c02 */ /* 0x000fca0008000f00 */
[----:B------:R-:W1:Y:S01]  /*1b10*/  MUFU.RSQ R2, R2 ;  /* 0x0000000200027308 */ /* 0x000e620000001400 */
[----:B--2---:R-:W-:-:S05]  /*1b20*/  @!P1 IMAD.WIDE R80, R87, 0x4, R80 ;  /* 0x0000000457509825 */ /* 0x004fca00078e0250 */
[----:B------:R2:W-:Y:S01]  /*1b30*/  @!P1 STG.E desc[UR14][R80.64], R84 ;  /* 0x0000005450009986 */ /* 0x0005e2000c10190e */
[----:B0-----:R-:W-:-:S05]  /*1b40*/  @!P1 IMAD.WIDE R82, R85, 0x4, R82 ;  /* 0x0000000455529825 */ /* 0x001fca00078e0252 */
[----:B-1----:R2:W-:Y:S01]  /*1b50*/  @!P1 STG.E desc[UR14][R82.64], R2 ;  /* 0x0000000252009986 */ /* 0x0025e2000c10190e */
[----:B------:R-:W-:Y:S05]  /*1b60*/  BRA.U !UP1, `(.L_x_18508) ;  /* 0x0000000509847547 */ /* 0x000fea000b800000 */
[----:B------:R-:W-:Y:S01]  /*1b70*/  UIADD3 UR4, UPT, UPT, UR4, -0x1, URZ ;  /* 0xffffffff04047890 */ /* 0x000fe2000fffe0ff */
[----:B--2---:R-:W0:Y:S01]  /*1b80*/  LDC.64 R80, c[0x0][0x428] ;  /* 0x00010a00ff507b82 */ /* 0x004e220000000a00 */
[----:B------:R-:W-:Y:S02]  /*1b90*/  FSEL R3, R84, RZ, !P0 ;  /* 0x000000ff54037208 */ /* 0x000fe40004000000 */
[----:B------:R-:W-:-:S03]  /*1ba0*/  UIMAD UR4, UR4, UR16, URZ ;  /* 0x00000010040472a4 */ /* 0x000fc6000f8e02ff */
[C---:B------:R-:W-:Y:S01]  /*1bb0*/  FADD.FTZ R76, -R3.reuse, R76 ;  /* 0x0000004c034c7221 */ /* 0x040fe20000010100 */
        /* <DEDUP_REMOVED lines=25> */
[----:B------:R-:W-:Y:S01]  /*1d50*/  MOV R59, UR5 ;  /* 0x00000005003b7c02 */ /* 0x000fe20008000f00 */
[C---:B------:R-:W-:Y:S01]  /*1d60*/  FMUL.FTZ R76, R2.reuse, R76 ;  /* 0x0000004c024c7220 */ /* 0x040fe20000410000 */
[C---:B------:R-:W-:Y:S01]  /*1d70*/  FMUL.FTZ R77, R2.reuse, R77 ;  /* 0x0000004d024d7220 */ /* 0x040fe20000410000 */
[C---:B------:R-:W-:Y:S01]  /*1d80*/  FMUL.FTZ R78, R2.reuse, R78 ;  /* 0x0000004e024e7220 */ /* 0x040fe20000410000 */
[----:B------:R-:W-:Y:S01]  /*1d90*/  LEA.HI.SX32 R59, R59, R0, 0x1e ;  /* 0x000000003b3b7211 */ /* 0x000fe200078ff2ff */
[C---:B------:R-:W-:Y:S01]  /*1da0*/  FMUL.FTZ R79, R2.reuse, R79 ;  /* 0x0000004f024f7220 */ /* 0x040fe20000410000 */
[C---:B------:R-:W-:Y:S01]  /*1db0*/  FMUL.FTZ R72, R2.reuse, R72 ;  /* 0x0000004802487220 */ /* 0x040fe20000410000 */
[C---:B------:R-:W-:Y:S01]  /*1dc0*/  FMUL.FTZ R73, R2.reuse, R73 ;  /* 0x0000004902497220 */ /* 0x040fe20000410000 */
[----:B------:R-:W-:Y:S01]  /*1dd0*/  IADD3 R85, PT, PT, R59, 0x80, RZ ;  /* 0x000000803b557810 */ /* 0x000fe20007ffe0ff */
[C---:B------:R-:W-:Y:S01]  /*1de0*/  FMUL.FTZ R74, R2.reuse, R74 ;  /* 0x0000004a024a7220 */ /* 0x040fe20000410000 */
[----:B------:R-:W-:Y:S01]  /*1df0*/  FMUL.FTZ R75, R2, R75 ;  /* 0x0000004b024b7220 */ /* 0x000fe20000410000 */
[----:B------:R-:W-:Y:S01]  /*1e00*/  FFMA.FTZ R76, R76, R4, R28 ;  /* 0x000000044c4c7223 */ /* 0x000fe2000001001c */
[----:B------:R-:W-:Y:S01]  /*1e10*/  FFMA.FTZ R77, R77, R5, R29 ;  /* 0x000000054d4d7223 */ /* 0x000fe2000001001d */
[----:B------:R-:W-:Y:S01]  /*1e20*/  FFMA.FTZ R78, R78, R6, R30 ;  /* 0x000000064e4e7223 */ /* 0x000fe2000001001e */
[----:B------:R-:W-:Y:S01]  /*1e30*/  FFMA.FTZ R79, R79, R7, R31 ;  /* 0x000000074f4f7223 */ /* 0x000fe2000001001f */
[C---:B0-----:R-:W-:Y:S01]  /*1e40*/  IMAD.WIDE.U32 R86, R59.reuse, 0x10, R80 ;  /* 0x000000103b567825 */ /* 0x041fe200078e0050 */
[----:B------:R-:W-:-:S03]  /*1e50*/  IADD3 R83, PT, PT, R59, 0x100, RZ ;  /* 0x000001003b537810 */ /* 0x000fc60007ffe0ff */
[C---:B------:R-:W-:Y:S01]  /*1e60*/  FMUL.FTZ R68, R2.reuse, R68 ;  /* 0x0000004402447220 */ /* 0x040fe20000410000 */
[C---:B------:R-:W-:Y:S01]  /*1e70*/  FMUL.FTZ R69, R2.reuse, R69 ;  /* 0x0000004502457220 */ /* 0x040fe20000410000 */
[C---:B------:R-:W-:Y:S01]  /*1e80*/  FMUL.FTZ R70, R2.reuse, R70 ;  /* 0x0000004602467220 */ /* 0x040fe20000410000 */
[C---:B------:R-:W-:Y:S01]  /*1e90*/  FMUL.FTZ R71, R2.reuse, R71 ;  /* 0x0000004702477220 */ /* 0x040fe20000410000 */
[C---:B------:R-:W-:Y:S01]  /*1ea0*/  IADD3 R89, PT, PT, R59.reuse, 0x180, RZ ;  /* 0x000001803b597810 */ /* 0x040fe20007ffe0ff */
[C---:B------:R-:W-:Y:S01]  /*1eb0*/  FMUL.FTZ R64, R2.reuse, R64 ;  /* 0x0000004002407220 */ /* 0x040fe20000410000 */
[C---:B------:R-:W-:Y:S01]  /*1ec0*/  IADD3 R91, PT, PT, R59.reuse, 0x200, RZ ;  /* 0x000002003b5b7810 */ /* 0x040fe20007ffe0ff */
[C---:B------:R-:W-:Y:S01]  /*1ed0*/  FMUL.FTZ R65, R2.reuse, R65 ;  /* 0x0000004102417220 */ /* 0x040fe20000410000 */
[C---:B------:R-:W-:Y:S01]  /*1ee0*/  FMUL.FTZ R66, R2.reuse, R66 ;  /* 0x0000004202427220 */ /* 0x040fe20000410000 */
[C---:B------:R-:W-:Y:S01]  /*1ef0*/  FMUL.FTZ R67, R2.reuse, R67 ;  /* 0x0000004302437220 */ /* 0x040fe20000410000 */
[----:B------:R-:W-:Y:S01]  /*1f00*/  IADD3 R59, PT, PT, R59, 0x280, RZ ;  /* 0x000002803b3b7810 */ /* 0x000fe20007ffe0ff */
        /* <DEDUP_REMOVED lines=13> */
[----:B------:R0:W-:Y:S01]  /*1fe0*/  STG.E.128 desc[UR14][R86.64], R76 ;  /* 0x0000004c56007986 */ /* 0x0001e2000c101d0e */
        /* <DEDUP_REMOVED lines=16> */
[----:B------:R1:W-:Y:S01]  /*20f0*/  STG.E.128 desc[UR14][R84.64], R72 ;  /* 0x0000004854007986 */ /* 0x0003e2000c101d0e */
[----:B0-----:R-:W-:-:S03]  /*2100*/  IMAD.WIDE.U32 R78, R89, 0x10, R80 ;  /* 0x00000010594e7825 */ /* 0x001fc600078e0050 */
[----:B------:R1:W-:Y:S01]  /*2110*/  STG.E.128 desc[UR14][R82.64], R68 ;  /* 0x0000004452007986 */ /* 0x0003e2000c101d0e */
[----:B------:R-:W-:-:S03]  /*2120*/  IMAD.WIDE.U32 R76, R91, 0x10, R80 ;  /* 0x000000105b4c7825 */ /* 0x000fc600078e0050 */
[----:B------:R1:W-:Y:S01]  /*2130*/  STG.E.128 desc[UR14][R78.64], R64 ;  /* 0x000000404e007986 */ /* 0x0003e2000c101d0e */
[----:B------:R-:W-:-:S04]  /*2140*/  IMAD.WIDE.U32 R80, R59, 0x10, R80 ;  /* 0x000000103b507825 */ /* 0x000fc800078e0050 */
[----:B------:R-:W-:Y:S01]  /*2150*/  FFMA.FTZ R59, R3, R27, R51 ;  /* 0x0000001b033b7223 */ /* 0x000fe20000010033 */
[----:B------:R1:W-:Y:S04]  /*2160*/  STG.E.128 desc[UR14][R76.64], R60 ;  /* 0x0000003c4c007986 */ /* 0x0003e8000c101d0e */
[----:B------:R1:W-:Y:S02]  /*2170*/  STG.E.128 desc[UR14][R80.64], R56 ;  /* 0x0000003850007986 */ /* 0x0003e4000c101d0e */
.L_x_18508:
[----:B------:R-:W-:Y:S02]  /*2180*/  UIADD3 UR7, UPT, UPT, UR7, UR22, URZ ;  /* 0x0000001607077290 */ /* 0x000fe4000fffe0ff */
[----:B------:R-:W-:Y:S02]  /*2190*/  UPLOP3.LUT UP0, UPT, UPT, UPT, UP0, 0x40, 0x4 ;  /* 0x000000000004789c */ /* 0x000fe40003f0e800 */
[----:B------:R-:W-:-:S09]  /*21a0*/  UISETP.GE.AND UP1, UPT, UR7, UR23, UPT ;  /* 0x000000170700728c */ /* 0x000fd2000bf26270 */
[----:B------:R-:W-:Y:S05]  /*21b0*/  BRA.U !UP1, `(.L_x_18509) ;  /* 0xffffffe109747547 */ /* 0x000fea000b83ffff */
[----:B------:R-:W-:Y:S05]  /*21c0*/  EXIT ;  /* 0x000000000000794d */ /* 0x000fea0003800000 */
.L_x_18510:
        /* <DEDUP_REMOVED lines=11> */
.L_x_20878:


//--------------------- .text._ZN10layer_norm13ln_fwd_kernelINS_13Kernel_traitsIfffffjLj3072ELj1ELj1ELj4ELj16ENS_18Kernel_traits_baseILj3072EfffffjLj128EEEEELb0ELb1ELb0ELb0EEEvNS_9FwdParamsE --------------------------
	.section	.text._ZN10layer_norm13ln_fwd_kernelINS_13Kernel_traitsIfffffjLj3072ELj1ELj1ELj4ELj16ENS_18Kernel_traits_baseILj3072EfffffjLj128EEEEELb0ELb1ELb0ELb0EEEvNS_9FwdParamsE,"ax",@progbits
	.align	128
        .global         _ZN10layer_norm13ln_fwd_kernelINS_13Kernel_traitsIfffffjLj3072ELj1ELj1ELj4ELj16ENS_18Kernel_traits_baseILj3072EfffffjLj128EEEEELb0ELb1ELb0ELb0EEEvNS_9FwdParamsE
        .type           _ZN10layer_norm13ln_fwd_kernelINS_13Kernel_traitsIfffffjLj3072ELj1ELj1ELj4ELj16ENS_18Kernel_traits_baseILj3072EfffffjLj128EEEEELb0ELb1ELb0ELb0EEEvNS_9FwdParamsE,@function
        .size           _ZN10layer_norm13ln_fwd_kernelINS_13Kernel_traitsIfffffjLj3072ELj1ELj1ELj4ELj16ENS_18Kernel_traits_baseILj3072EfffffjLj128EEEEELb0ELb1ELb0ELb0EEEvNS_9FwdParamsE,(.L_x_20879 - _ZN10layer_norm13ln_fwd_kernelINS_13Kernel_traitsIfffffjLj3072ELj1ELj1ELj4ELj16ENS_18Kernel_traits_baseILj3072EfffffjLj128EEEEELb0ELb1ELb0ELb0EEEvNS_9FwdParamsE)
        .other          _ZN10layer_norm13ln_fwd_kernelINS_13Kernel_traitsIfffffjLj3072ELj1ELj1ELj4ELj16ENS_18Kernel_traits_baseILj3072EfffffjLj128EEEEELb0ELb1ELb0ELb0EEEvNS_9FwdParamsE,@"STO_CUDA_ENTRY STV_DEFAULT"
_ZN10layer_norm13ln_fwd_kernelINS_13Kernel_traitsIfffffjLj3072ELj1ELj1ELj4ELj16ENS_18Kernel_traits_baseILj3072EfffffjLj128EEEEELb0ELb1ELb0ELb0EEEvNS_9FwdParamsE:
.text._ZN10layer_norm13ln_fwd_kernelINS_13Kernel_traitsIfffffjLj3072ELj1ELj1ELj4ELj16ENS_18Kernel_traits_baseILj3072EfffffjLj128EEEEELb0ELb1ELb0ELb0EEEvNS_9FwdParamsE:
        /* <DEDUP_REMOVED lines=30> */
[----:B------:R0:W5:Y:S02]  /*01e0*/  @P1 LDG.E.128 R20, desc[UR8][R80.64] ;  /* 0x0000000850141981 */ /* 0x000164000c1e1d00 */
[----:B------:R-:W4:Y:S01]  /*01f0*/  @P2 LDC.64 R88, c[0x0][0x438] ;  /* 0x00010e00ff582b82 */ /* 0x000f220000000a00 */
[----:B-1----:R-:W-:-:S05]  /*0200*/  @P1 IMAD.WIDE.U32 R82, R71, 0x10, R82 ;  /* 0x0000001047521825 */ /* 0x002fca00078e0052 */
[----:B------:R0:W5:Y:S02]  /*0210*/  @P1 LDG.E.128 R24, desc[UR8][R82.64] ;  /* 0x0000000852181981 */ /* 0x000164000c1e1d00 */
[----:B------:R-:W1:Y:S01]  /*0220*/  @P2 LDC.64 R90, c[0x0][0x3e8] ;  /* 0x0000fa00ff5a2b82 */ /* 0x000e620000000a00 */
[C---:B--2---:R-:W-:Y:S01]  /*0230*/  @P1 IMAD.WIDE.U32 R84, R71.reuse, 0x10, R84 ;  /* 0x0000001047541825 */ /* 0x044fe200078e0054 */
[----:B------:R-:W-:-:S04]  /*0240*/  @P1 IADD3 R71, PT, PT, R71, 0x80, RZ ;  /* 0x0000008047471810 */ /* 0x000fc80007ffe0ff */
[----:B------:R0:W5:Y:S02]  /*0250*/  @P1 LDG.E.128 R28, desc[UR8][R84.64] ;  /* 0x00000008541c1981 */ /* 0x000164000c1e1d00 */
[----:B------:R-:W2:Y:S08]  /*0260*/  @P3 LDC.64 R92, c[0x0][0x3d0] ;  /* 0x0000f400ff5c3b82 */ /* 0x000eb00000000a00 */
[----:B------:R-:W0:Y:S08]  /*0270*/  @P3 LDC.64 R94, c[0x0][0x438] ;  /* 0x00010e00ff5e3b82 */ /* 0x000e300000000a00 */
[----:B------:R-:W0:Y:S08]  /*0280*/  @P3 LDC.64 R96, c[0x0][0x3e8] ;  /* 0x0000fa00ff603b82 */ /* 0x000e300000000a00 */
[----:B------:R-:W0:Y:S08]  /*0290*/  @P4 LDC.64 R72, c[0x0][0x3d0] ;  /* 0x0000f400ff484b82 */ /* 0x000e300000000a00 */
[----:B------:R-:W0:Y:S08]  /*02a0*/  @P4 LDC.64 R68, c[0x0][0x438] ;  /* 0x00010e00ff444b82 */ /* 0x000e300000000a00 */
[----:B------:R-:W0:Y:S01]  /*02b0*/  @P4 LDC.64 R4, c[0x0][0x3e8] ;  /* 0x0000fa00ff044b82 */ /* 0x000e220000000a00 */
[----:B---3--:R-:W-:-:S04]  /*02c0*/  @P2 IMAD.WIDE.U32 R86, R71, 0x10, R86 ;  /* 0x0000001047562825 */ /* 0x008fc800078e0056 */
[C---:B----4-:R-:W-:Y:S01]  /*02d0*/  @P2 IMAD.WIDE.U32 R88, R71.reuse, 0x10, R88 ;  /* 0x0000001047582825 */ /* 0x050fe200078e0058 */
[----:B------:R3:W5:Y:S02]  /*02e0*/  @P2 LDG.E.128 R32, desc[UR8][R86.64] ;  /* 0x0000000856202981 */ /* 0x000764000c1e1d00 */
[----:B------:R-:W4:Y:S01]  /*02f0*/  @P0 LDC.64 R74, c[0x0][0x3d0] ;  /* 0x0000f400ff4a0b82 */ /* 0x000f220000000a00 */
[C---:B-1----:R-:W-:Y:S01]  /*0300*/  @P2 IMAD.WIDE.U32 R90, R71.reuse, 0x10, R90 ;  /* 0x00000010475a2825 */ /* 0x042fe200078e005a */
[----:B------:R-:W-:Y:S01]  /*0310*/  @P2 IADD3 R71, PT, PT, R71, 0x80, RZ ;  /* 0x0000008047472810 */ /* 0x000fe20007ffe0ff */
[----:B------:R3:W5:Y:S04]  /*0320*/  @P2 LDG.E.128 R36, desc[UR8][R88.64] ;  /* 0x0000000858242981 */ /* 0x000768000c1e1d00 */
[C---:B--2---:R-:W-:Y:S01]  /*0330*/  @P3 IMAD.WIDE.U32 R92, R71.reuse, 0x10, R92 ;  /* 0x00000010475c3825 */ /* 0x044fe200078e005c */
[----:B------:R3:W5:Y:S01]  /*0340*/  @P2 LDG.E.128 R40, desc[UR8][R90.64] ;  /* 0x000000085a282981 */ /* 0x000762000c1e1d00 */
[----:B------:R-:W1:Y:S02]  /*0350*/  @P0 LDC.64 R76, c[0x0][0x438] ;  /* 0x00010e00ff4c0b82 */ /* 0x000e640000000a00 */
[C---:B0-----:R-:W-:Y:S01]  /*0360*/  @P3 IMAD.WIDE.U32 R94, R71.reuse, 0x10, R94 ;  /* 0x00000010475e3825 */ /* 0x041fe200078e005e */
[----:B------:R3:W5:Y:S03]  /*0370*/  @P3 LDG.E.128 R44, desc[UR8][R92.64] ;  /* 0x000000085c2c3981 */ /* 0x000766000c1e1d00 */
[C---:B------:R-:W-:Y:S01]  /*0380*/  @P3 IMAD.WIDE.U32 R96, R71.reuse, 0x10, R96 ;  /* 0x0000001047603825 */ /* 0x040fe200078e0060 */
[----:B------:R-:W-:Y:S01]  /*0390*/  @P3 IADD3 R71, PT, PT, R71, 0x80, RZ ;  /* 0x0000008047473810 */ /* 0x000fe20007ffe0ff */
[----:B------:R3:W5:Y:S01]  /*03a0*/  @P3 LDG.E.128 R48, desc[UR8][R94.64] ;  /* 0x000000085e303981 */ /* 0x000762000c1e1d00 */
[----:B------:R-:W0:Y:S03]  /*03b0*/  @P0 LDC.64 R78, c[0x0][0x3e8] ;  /* 0x0000fa00ff4e0b82 */ /* 0x000e260000000a00 */
[C---:B------:R-:W-:Y:S01]  /*03c0*/  @P4 IMAD.WIDE.U32 R72, R71.reuse, 0x10, R72 ;  /* 0x0000001047484825 */ /* 0x040fe200078e0048 */
[----:B------:R3:W5:Y:S03]  /*03d0*/  @P3 LDG.E.128 R52, desc[UR8][R96.64] ;  /* 0x0000000860343981 */ /* 0x000766000c1e1d00 */
[C---:B------:R-:W-:Y:S01]  /*03e0*/  @P4 IMAD.WIDE.U32 R68, R71.reuse, 0x10, R68 ;  /* 0x0000001047444825 */ /* 0x040fe200078e0044 */
[----:B------:R3:W5:Y:S03]  /*03f0*/  @P4 LDG.E.128 R56, desc[UR8][R72.64] ;  /* 0x0000000848384981 */ /* 0x000766000c1e1d00 */
[----:B------:R-:W-:Y:S01]  /*0400*/  @P4 IMAD.WIDE.U32 R4, R71, 0x10, R4 ;  /* 0x0000001047044825 */ /* 0x000fe200078e0004 */
[----:B------:R3:W5:Y:S03]  /*0410*/  @P4 LDG.E.128 R60, desc[UR8][R68.64] ;  /* 0x00000008443c4981 */ /* 0x000766000c1e1d00 */
[C---:B----4-:R-:W-:Y:S01]  /*0420*/  @P0 IMAD.WIDE.U32 R74, R9.reuse, 0x10, R74 ;  /* 0x00000010094a0825 */ /* 0x050fe200078e004a */
[----:B------:R3:W5:Y:S03]  /*0430*/  @P4 LDG.E.128 R64, desc[UR8][R4.64] ;  /* 0x0000000804404981 */ /* 0x000766000c1e1d00 */
[----:B-1----:R-:W-:-:S04]  /*0440*/  @P0 IMAD.WIDE.U32 R76, R9, 0x10, R76 ;  /* 0x00000010094c0825 */ /* 0x002fc800078e004c */
[----:B0-----:R-:W-:Y:S01]  /*0450*/  @P0 IMAD.WIDE.U32 R78, R9, 0x10, R78 ;  /* 0x00000010094e0825 */ /* 0x001fe200078e004e */
[----:B------:R3:W5:Y:S04]  /*0460*/  @P0 LDG.E.128 R12, desc[UR8][R76.64] ;  /* 0x000000084c0c0981 */ /* 0x000768000c1e1d00 */
[----:B------:R3:W5:Y:S04]  /*0470*/  @P0 LDG.E.128 R8, desc[UR8][R74.64] ;  /* 0x000000084a080981 */ /* 0x000768000c1e1d00 */
[----:B------:R3:W5:Y:S01]  /*0480*/  @P0 LDG.E.128 R16, desc[UR8][R78.64] ;  /* 0x000000084e100981 */ /* 0x000762000c1e1d00 */
[----:B------:R-:W-:-:S02]  /*0490*/  ISETP.GE.U32.AND P0, PT, R7, 0x300, PT ;  /* 0x000003000700780c */ /* 0x000fc40003f06070 */
[----:B------:R-:W-:-:S11]  /*04a0*/  @P4 IADD3 R71, PT, PT, R71, 0x80, RZ ;  /* 0x0000008047474810 */ /* 0x000fd60007ffe0ff */
[----:B---3--:R-:W-:Y:S05]  /*04b0*/  @!P0 BRA `(.L_x_18513) ;  /* 0x0000000400188947 */ /* 0x008fea0003800000 */
[----:B------:R-:W0:Y:S08]  /*04c0*/  LDC.64 R68, c[0x0][0x3d0] ;  /* 0x0000f400ff447b82 */ /* 0x000e300000000a00 */
[----:B------:R-:W1:Y:S08]  /*04d0*/  LDC.64 R72, c[0x0][0x438] ;  /* 0x00010e00ff487b82 */ /* 0x000e700000000a00 */
[----:B------:R-:W2:Y:S01]  /*04e0*/  LDC.64 R76, c[0x0][0x3e8] ;  /* 0x0000fa00ff4c7b82 */ /* 0x000ea20000000a00 */
[----:B0-----:R-:W-:-:S04]  /*04f0*/  IMAD.WIDE.U32 R68, R71, 0x10, R68 ;  /* 0x0000001047447825 */ /* 0x001fc800078e0044 */
[----:B-1----:R-:W-:-:S06]  /*0500*/  IMAD.WIDE.U32 R72, R71, 0x10, R72 ;  /* 0x0000001047487825 */ /* 0x002fcc00078e0048 */
[----:B------:R-:W5:Y:S01]  /*0510*/  LDG.E.128 R72, desc[UR8][R72.64] ;  /* 0x0000000848487981 */ /* 0x000f62000c1e1d00 */
[----:B--2---:R-:W-:-:S03]  /*0520*/  IMAD.WIDE.U32 R76, R71, 0x10, R76 ;  /* 0x00000010474c7825 */ /* 0x004fc600078e004c */
[----:B------:R-:W5:Y:S04]  /*0530*/  LDG.E.128 R68, desc[UR8][R68.64] ;  /* 0x0000000844447981 */ /* 0x000f68000c1e1d00 */
[----:B------:R-:W5:Y:S01]  /*0540*/  LDG.E.128 R76, desc[UR8][R76.64] ;  /* 0x000000084c4c7981 */ /* 0x000f62000c1e1d00 */
[----:B------:R-:W-:Y:S05]  /*0550*/  BRA `(.L_x_18513) ;  /* 0x0000000000f07947 */ /* 0x000fea0003800000 */
.L_x_18512:
[C---:B------:R-:W-:Y:S02]  /*0560*/  ISETP.GE.U32.AND P1, PT, R7.reuse, 0x100, PT ;  /* 0x000001000700780c */ /* 0x040fe40003f26070 */
[C---:B------:R-:W-:Y:S02]  /*0570*/  ISETP.GE.U32.AND P2, PT, R7.reuse, 0x180, PT ;  /* 0x000001800700780c */ /* 0x040fe40003f46070 */
[C---:B------:R-:W-:Y:S02]  /*0580*/  ISETP.GE.U32.AND P3, PT, R7.reuse, 0x200, PT ;  /* 0x000002000700780c */ /* 0x040fe40003f66070 */
[C---:B------:R-:W-:Y:S02]  /*0590*/  ISETP.GE.U32.AND P4, PT, R7.reuse, 0x280, PT ;  /* 0x000002800700780c */ /* 0x040fe40003f86070 */
[----:B------:R-:W-:Y:S02]  /*05a0*/  ISETP.GE.U32.AND P0, PT, R7, 0x80, PT ;  /* 0x000000800700780c */ /* 0x000fe40003f06070 */
[----:B------:R-:W-:-:S02]  /*05b0*/  MOV R93, R9 ;  /* 0x00000009005d7202 */ /* 0x000fc40000000f00 */
[----:B------:R-:W-:Y:S01]  /*05c0*/  ISETP.GE.U32.AND P5, PT, R7, 0x300, PT ;  /* 0x000003000700780c */ /* 0x000fe20003fa6070 */
[----:B------:R-:W0:Y:S08]  /*05d0*/  @P1 LDC.64 R4, c[0x0][0x3d0] ;  /* 0x0000f400ff041b82 */ /* 0x000e300000000a00 */
[----:B------:R-:W1:Y:S01]  /*05e0*/  @P1 LDC.64 R12, c[0x0][0x3e8] ;  /* 0x0000fa00ff0c1b82 */ /* 0x000e620000000a00 */
[----:B------:R-:W-:-:S07]  /*05f0*/  @P0 LOP3.LUT R93, R9, 0x80, RZ, 0xfc, !PT ;  /* 0x00000080095d0812 */ /* 0x000fce00078efcff */
[----:B------:R-:W2:Y:S08]  /*0600*/  @P2 LDC.64 R26, c[0x0][0x3d0] ;  /* 0x0000f400ff1a2b82 */ /* 0x000eb00000000a00 */
[----:B------:R-:W3:Y:S01]  /*0610*/  @P2 LDC.64 R36, c[0x0][0x3e8] ;  /* 0x0000fa00ff242b82 */ /* 0x000ee20000000a00 */
[----:B0-----:R-:W-:-:S05]  /*0620*/  @P1 IMAD.WIDE.U32 R4, R93, 0x10, R4 ;  /* 0x000000105d041825 */ /* 0x001fca00078e0004 */
[----:B------:R-:W5:Y:S02]  /*0630*/  @P1 LDG.E.128 R20, desc[UR8][R4.64] ;  /* 0x0000000804141981 */ /* 0x000f64000c1e1d00 */
[----:B------:R-:W0:Y:S01]  /*0640*/  @P3 LDC.64 R50, c[0x0][0x3d0] ;  /* 0x0000f400ff323b82 */ /* 0x000e220000000a00 */
[C---:B-1----:R-:W-:Y:S01]  /*0650*/  @P1 IMAD.WIDE.U32 R12, R93.reuse, 0x10, R12 ;  /* 0x000000105d0c1825 */ /* 0x042fe200078e000c */
[----:B------:R-:W-:-:S06]  /*0660*/  @P1 IADD3 R93, PT, PT, R93, 0x80, RZ ;  /* 0x000000805d5d1810 */ /* 0x000fcc0007ffe0ff */
[----:B------:R-:W1:Y:S01]  /*0670*/  @P3 LDC.64 R60, c[0x0][0x3e8] ;  /* 0x0000fa00ff3c3b82 */ /* 0x000e620000000a00 */
[C---:B--2---:R-:W-:Y:S01]  /*0680*/  @P2 IMAD.WIDE.U32 R38, R93.reuse, 0x10, R26 ;  /* 0x000000105d262825 */ /* 0x044fe200078e001a */
[----:B------:R-:W5:Y:S06]  /*0690*/  @P1 LDG.E.128 R28, desc[UR8][R12.64] ;  /* 0x000000080c1c1981 */ /* 0x000f6c000c1e1d00 */
[----:B------:R-:W2:Y:S01]  /*06a0*/  @P4 LDC.64 R62, c[0x0][0x3d0] ;  /* 0x0000f400ff3e4b82 */ /* 0x000ea20000000a00 */
[C---:B---3--:R-:W-:Y:S01]  /*06b0*/  @P2 IMAD.WIDE.U32 R48, R93.reuse, 0x10, R36 ;  /* 0x000000105d302825 */ /* 0x048fe200078e0024 */
[----:B------:R-:W-:Y:S01]  /*06c0*/  @P2 IADD3 R93, PT, PT, R93, 0x80, RZ ;  /* 0x000000805d5d2810 */ /* 0x000fe20007ffe0ff */
[----:B------:R-:W5:Y:S05]  /*06d0*/  @P2 LDG.E.128 R32, desc[UR8][R38.64] ;  /* 0x0000000826202981 */ /* 0x000f6a000c1e1d00 */
[----:B------:R-:W3:Y:S01]  /*06e0*/  @P4 LDC.64 R86, c[0x0][0x3e8] ;  /* 0x0000fa00ff564b82 */ /* 0x000ee20000000a00 */
[C---:B0-----:R-:W-:Y:S01]  /*06f0*/  @P3 IMAD.WIDE.U32 R80, R93.reuse, 0x10, R50 ;  /* 0x000000105d503825 */ /* 0x041fe200078e0032 */
[----:B------:R0:W5:Y:S04]  /*0700*/  @P2 LDG.E.128 R40, desc[UR8][R48.64] ;  /* 0x0000000830282981 */ /* 0x000168000c1e1d00 */
[----:B------:R-:W5:Y:S01]  /*0710*/  @P3 LDG.E.128 R44, desc[UR8][R80.64] ;  /* 0x00000008502c3981 */ /* 0x000f62000c1e1d00 */
[C---:B-1----:R-:W-:Y:S01]  /*0720*/  @P3 IMAD.WIDE.U32 R82, R93.reuse, 0x10, R60 ;  /* 0x000000105d523825 */ /* 0x042fe200078e003c */
[----:B------:R-:W-:Y:S01]  /*0730*/  @P3 IADD3 R93, PT, PT, R93, 0x80, RZ ;  /* 0x000000805d5d3810 */ /* 0x000fe20007ffe0ff */
[----:B------:R-:W1:Y:S03]  /*0740*/  @P0 LDC.64 R14, c[0x0][0x3d0] ;  /* 0x0000f400ff0e0b82 */ /* 0x000e660000000a00 */
[----:B------:R-:W5:Y:S01]  /*0750*/  @P3 LDG.E.128 R52, desc[UR8][R82.64] ;  /* 0x0000000852343981 */ /* 0x000f62000c1e1d00 */
[----:B--2---:R-:W-:-:S04]  /*0760*/  @P4 IMAD.WIDE.U32 R84, R93, 0x10, R62 ;  /* 0x000000105d544825 */ /* 0x004fc800078e003e */
[----:B------:R-:W2:Y:S01]  /*0770*/  @P0 LDC.64 R24, c[0x0][0x3e8] ;  /* 0x0000fa00ff180b82 */ /* 0x000ea20000000a00 */
[----:B------:R-:W5:Y:S01]  /*0780*/  @P4 LDG.E.128 R56, desc[UR8][R84.64] ;  /* 0x0000000854384981 */ /* 0x000f62000c1e1d00 */
[C---:B---3--:R-:W-:Y:S01]  /*0790*/  @P4 IMAD.WIDE.U32 R86, R93.reuse, 0x10, R86 ;  /* 0x000000105d564825 */ /* 0x048fe200078e0056 */
[----:B------:R-:W-:-:S05]  /*07a0*/  @P4 IADD3 R93, PT, PT, R93, 0x80, RZ ;  /* 0x000000805d5d4810 */ /* 0x000fca0007ffe0ff */
[----:B------:R-:W3:Y:S01]  /*07b0*/  @P5 LDC.64 R88, c[0x0][0x3d0] ;  /* 0x0000f400ff585b82 */ /* 0x000ee20000000a00 */
[----:B------:R-:W5:Y:S07]  /*07c0*/  @P4 LDG.E.128 R64, desc[UR8][R86.64] ;  /* 0x0000000856404981 */ /* 0x000f6e000c1e1d00 */
[----:B------:R-:W4:Y:S01]  /*07d0*/  @P5 LDC.64 R90, c[0x0][0x3e8] ;  /* 0x0000fa00ff5a5b82 */ /* 0x000f220000000a00 */
[----:B-1----:R-:W-:-:S04]  /*07e0*/  @P0 IMAD.WIDE.U32 R26, R9, 0x10, R14 ;  /* 0x00000010091a0825 */ /* 0x002fc800078e000e */
[----:B--2---:R-:W-:Y:S01]  /*07f0*/  @P0 IMAD.WIDE.U32 R36, R9, 0x10, R24 ;  /* 0x0000001009240825 */ /* 0x004fe200078e0018 */
[----:B------:R-:W-:Y:S01]  /*0800*/  CS2R R62, SRZ ;  /* 0x00000000003e7805 */ /* 0x000fe2000001ff00 */
[----:B------:R-:W5:Y:S01]  /*0810*/  @P0 LDG.E.128 R8, desc[UR8][R26.64] ;  /* 0x000000081a080981 */ /* 0x000f62000c1e1d00 */
[----:B------:R-:W-:Y:S02]  /*0820*/  CS2R R60, SRZ ;  /* 0x00000000003c7805 */ /* 0x000fe4000001ff00 */
[----:B------:R-:W-:Y:S02]  /*0830*/  CS2R R50, SRZ ;  /* 0x0000000000327805 */ /* 0x000fe4000001ff00 */
[----:B0-----:R-:W-:Y:S01]  /*0840*/  CS2R R48, SRZ ;  /* 0x0000000000307805 */ /* 0x001fe2000001ff00 */
[----:B------:R0:W5:Y:S01]  /*0850*/  @P0 LDG.E.128 R16, desc[UR8][R36.64] ;  /* 0x0000000824100981 */ /* 0x000162000c1e1d00 */
[----:B---3--:R-:W-:Y:S01]  /*0860*/  @P5 IMAD.WIDE.U32 R14, R93, 0x10, R88 ;  /* 0x000000105d0e5825 */ /* 0x008fe200078e0058 */
[----:B------:R-:W-:-:S02]  /*0870*/  CS2R R38, SRZ ;  /* 0x0000000000267805 */ /* 0x000fc4000001ff00 */
[----:B------:R-:W-:Y:S01]  /*0880*/  CS2R R12, SRZ ;  /* 0x00000000000c7805 */ /* 0x000fe2000001ff00 */
[----:B----4-:R-:W-:Y:S01]  /*0890*/  @P5 IMAD.WIDE.U32 R24, R93, 0x10, R90 ;  /* 0x000000105d185825 */ /* 0x010fe200078e005a */
[----:B------:R1:W5:Y:S01]  /*08a0*/  @P5 LDG.E.128 R68, desc[UR8][R14.64] ;  /* 0x000000080e445981 */ /* 0x000362000c1e1d00 */
[----:B0-----:R-:W-:Y:S02]  /*08b0*/  CS2R R36, SRZ ;  /* 0x0000000000247805 */ /* 0x001fe4000001ff00 */
[----:B------:R-:W-:Y:S02]  /*08c0*/  CS2R R26, SRZ ;  /* 0x00000000001a7805 */ /* 0x000fe4000001ff00 */
[----:B------:R-:W-:Y:S01]  /*08d0*/  @P5 CS2R R74, SRZ ;  /* 0x00000000004a5805 */ /* 0x000fe2000001ff00 */
[----:B------:R0:W5:Y:S01]  /*08e0*/  @P5 LDG.E.128 R76, desc[UR8][R24.64] ;  /* 0x00000008184c5981 */ /* 0x000162000c1e1d00 */
[----:B------:R-:W-:Y:S02]  /*08f0*/  @P5 CS2R R72, SRZ ;  /* 0x0000000000485805 */ /* 0x000fe4000001ff00 */
[----:B-1----:R-:W-:-:S02]  /*0900*/  CS2R R14, SRZ ;  /* 0x00000000000e7805 */ /* 0x002fc4000001ff00 */
[----:B0-----:R-:W-:-:S07]  /*0910*/  CS2R R24, SRZ ;  /* 0x0000000000187805 */ /* 0x001fce000001ff00 */
.L_x_18513:
[----:B------:R-:W-:Y:S05]  /*0920*/  BSYNC.RECONVERGENT B0 ;  /* 0x0000000000007941 */ /* 0x000fea0003800200 */
.L_x_18511:
[----:B------:R-:W0:Y:S02]  /*0930*/  LDCU UR5, c[0x0][0x384] ;  /* 0x00007080ff0577ac */ /* 0x000e240008000800 */
[----:B0-----:R-:W-:-:S06]  /*0940*/  UISETP.GE.AND UP0, UPT, UR6, UR5, UPT ;  /* 0x000000050600728c */ /* 0x001fcc000bf06270 */
[----:B------:R-:W-:-:S13]  /*0950*/  PLOP3.LUT P0, PT, PT, PT, UP0, 0x80, 0x8 ;  /* 0x000000000008781c */ /* 0x000fda0003f0f008 */
[----:B------:R-:W-:Y:S05]  /*0960*/  @P0 EXIT ;  /* 0x000000000000094d */ /* 0x000fea0003800000 */
[----:B------:R-:W-:Y:S01]  /*0970*/  USHF.R.S32.HI UR5, URZ, 0x2, UR4 ;  /* 0x00000002ff057899 */ /* 0x000fe20008011404 */
[----:B------:R-:W-:Y:S01]  /*0980*/  IADD3 R3, PT, PT, RZ, -R3, RZ ;  /* 0x80000003ff037210 */ /* 0x000fe20007ffe0ff */
[----:B------:R-:W0:Y:S02]  /*0990*/  LDCU.64 UR10, c[0x0][0x3e0] ;  /* 0x00007c00ff0a77ac */ /* 0x000e240008000a00 */
[----:B------:R-:W-:Y:S02]  /*09a0*/  ULOP3.LUT UR7, UR5, 0x7f, URZ, 0xc0, !UPT ;  /* 0x0000007f05077892 */ /* 0x000fe4000f8ec0ff */
[----:B------:R-:W-:Y:S01]  /*09b0*/  ULOP3.LUT UR5, UR5, 0xffffff80, URZ, 0xc0, !UPT ;  /* 0xffffff8005057892 */ /* 0x000fe2000f8ec0ff */
[----:B------:R-:W1:Y:S03]  /*09c0*/  LDCU UR18, c[0x0][0x388] ;  /* 0x00007100ff1277ac */ /* 0x000e660008000800 */
[----:B------:R-:W-:-:S02]  /*09d0*/  VIADDMNMX R3, R3, UR7, RZ, !PT ;  /* 0x0000000703037c46 */ /* 0x000fc4000f8001ff */
[----:B------:R-:W-:Y:S01]  /*09e0*/  MOV R5, UR7 ;  /* 0x0000000700057c02 */ /* 0x000fe20008000f00 */
[----:B------:R-:W2:Y:S01]  /*09f0*/  LDCU.U8 UR14, c[0x0][0x410] ;  /* 0x00008200ff0e77ac */ /* 0x000ea20008000000 */
[----:B------:R-:W-:-:S03]  /*0a00*/  VIMNMX R3, PT, PT, R3, 0x20, PT ;  /* 0x0000002003037848 */ /* 0x000fc60003fe0100 */
[----:B------:R-:W-:Y:S01]  /*0a10*/  IMAD R2, R2, -0x20, R5 ;  /* 0xffffffe002027824 */ /* 0x000fe200078e0205 */
[----:B------:R-:W-:Y:S01]  /*0a20*/  LEA R3, R3, UR5, 0x2 ;  /* 0x0000000503037c11 */ /* 0x000fe2000f8e10ff */
[----:B0-----:R-:W-:Y:S01]  /*0a30*/  UISETP.NE.U32.AND UP0, UPT, UR10, URZ, UPT ;  /* 0x000000ff0a00728c */ /* 0x001fe2000bf05070 */
[----:B------:R-:W0:Y:S02]  /*0a40*/  LDCU UR15, c[0x0][0x400] ;  /* 0x00008000ff0f77ac */ /* 0x000e240008000800 */
[----:B------:R-:W-:Y:S02]  /*0a50*/  I2FP.F32.U32 R3, R3 ;  /* 0x0000000300037245 */ /* 0x000fe40000201000 */
[----:B------:R-:W-:Y:S01]  /*0a60*/  VIMNMX R2, PT, PT, RZ, R2, !PT ;  /* 0x00000002ff027248 */ /* 0x000fe20007fe0100 */
[----:B------:R-:W3:Y:S01]  /*0a70*/  LDCU.64 UR12, c[0x0][0x3a0] ;  /* 0x00007400ff0c77ac */ /* 0x000ee20008000a00 */
[----:B------:R4:W0:Y:S02]  /*0a80*/  MUFU.RCP R6, R3 ;  /* 0x0000000300067308 */ /* 0x0008240000001000 */
[----:B------:R-:W-:Y:S01]  /*0a90*/  VIMNMX R2, PT, PT, R2, 0x20, PT ;  /* 0x0000002002027848 */ /* 0x000fe20003fe0100 */
[----:B------:R-:W0:Y:S03]  /*0aa0*/  LDCU.64 UR16, c[0x0][0x380] ;  /* 0x00007000ff1077ac */ /* 0x000e260008000a00 */
[----:B------:R-:W-:Y:S01]  /*0ab0*/  LEA R2, R2, UR5, 0x2 ;  /* 0x0000000502027c11 */ /* 0x000fe2000f8e10ff */
[----:B------:R-:W-:-:S02]  /*0ac0*/  UISETP.NE.AND.EX UP0, UPT, UR11, URZ, UPT, UP0 ;  /* 0x000000ff0b00728c */ /* 0x000fc4000bf05300 */
[----:B-12-4-:R-:W-:-:S11]  /*0ad0*/  UPLOP3.LUT UP1, UPT, UPT, UPT, UPT, 0x40, 0x4 ;  /* 0x000000000004789c */ /* 0x016fd60003f2e870 */
.L_x_18542:
[----:B-1----:R-:W1:Y:S01]  /*0ae0*/  @UP0 LDCU.64 UR4, c[0x0][0x3e0] ;  /* 0x00007c00ff0407ac */ /* 0x002e620008000a00 */
[----:B------:R-:W-:Y:S01]  /*0af0*/  PLOP3.LUT P0, PT, PT, PT, UP0, 0x80, 0x8 ;  /* 0x000000000008781c */ /* 0x000fe20003f0f008 */
[----:B-1----:R-:W-:-:S06]  /*0b00*/  @UP0 UIMAD.WIDE UR4, UR6, 0x4, UR4 ;  /* 0x00000004060408a5 */ /* 0x002fcc000f8e0204 */
[----:B0-----:R-:W-:Y:S02]  /*0b10*/  MOV R4, UR4 ;  /* 0x0000000400047c02 */ /* 0x001fe40008000f00 */
[----:B------:R-:W-:-:S05]  /*0b20*/  MOV R5, UR5 ;  /* 0x0000000500057c02 */ /* 0x000fca0008000f00 */
[----:B--2---:R1:W2:Y:S01]  /*0b30*/  @P0 LDG.E R4, desc[UR8][R4.64] ;  /* 0x0000000804040981 */ /* 0x0042a2000c1e1900 */
[----:B------:R-:W-:Y:S01]  /*0b40*/  UIMAD UR4, UR6, UR18, URZ ;  /* 0x00000012060472a4 */ /* 0x000fe2000f8e02ff */
[----:B------:R-:W-:Y:S01]  /*0b50*/  PLOP3.LUT P5, PT, PT, PT, UP0, 0x80, 0x8 ;  /* 0x000000000008781c */ /* 0x000fe20003faf008 */
[----:B------:R-:W-:Y:S01]  /*0b60*/  BSSY.RECONVERGENT B0, `(.L_x_18514) ;  /* 0x000002a000007945 */ /* 0x000fe20003800200 */
[C---:B------:R-:W-:Y:S01]  /*0b70*/  ISETP.GE.U32.AND P0, PT, R7.reuse, 0x80, PT ;  /* 0x000000800700780c */ /* 0x040fe20003f06070 */
[----:B------:R-:W-:Y:S01]  /*0b80*/  USHF.R.S32.HI UR5, URZ, 0x1f, UR4 ;  /* 0x0000001fff057899 */ /* 0x000fe20008011404 */
[----:B------:R-:W-:Y:S02]  /*0b90*/  LOP3.LUT R3, R0, 0x60, RZ, 0xc0, !PT ;  /* 0x0000006000037812 */ /* 0x000fe400078ec0ff */
[----:B------:R-:W-:Y:S01]  /*0ba0*/  ISETP.GE.U32.AND P6, PT, R7, 0x100, PT ;  /* 0x000001000700780c */ /* 0x000fe20003fc6070 */
[----:B------:R-:W-:Y:S01]  /*0bb0*/  ULEA.HI UR5, UR5, UR4, URZ, 0x2 ;  /* 0x0000000405057291 */ /* 0x000fe2000f8f10ff */
[----:B------:R-:W-:-:S02]  /*0bc0*/  LOP3.LUT R3, R3, 0x1f, R0, 0xf8, !PT ;  /* 0x0000001f03037812 */ /* 0x000fc400078ef800 */
[----:B------:R-:W-:Y:S01]  /*0bd0*/  UMOV UR4, 0x3f800000 ;  /* 0x3f80000000047882 */ /* 0x000fe20000000000 */
[C---:B------:R-:W-:Y:S02]  /*0be0*/  ISETP.GE.U32.AND P1, PT, R7.reuse, 0x180, PT ;  /* 0x000001800700780c */ /* 0x040fe40003f26070 */
[----:B---34-:R-:W-:Y:S02]  /*0bf0*/  MOV R108, UR5 ;  /* 0x00000005006c7c02 */ /* 0x018fe40008000f00 */
[----:B-1----:R-:W-:Y:S02]  /*0c00*/  P2R R5, PR, RZ, 0x40 ;  /* 0x00000040ff057803 */ /* 0x002fe40000000000 */
[----:B------:R-:W-:Y:S02]  /*0c10*/  LEA.HI.SX32 R3, R108, R3, 0x1e ;  /* 0x000000036c037211 */ /* 0x000fe400078ff2ff */
[C---:B------:R-:W-:Y:S02]  /*0c20*/  ISETP.GE.U32.AND P2, PT, R7.reuse, 0x200, PT ;  /* 0x000002000700780c */ /* 0x040fe40003f46070 */
[----:B------:R-:W-:-:S02]  /*0c30*/  ISETP.GE.U32.AND P3, PT, R7, 0x280, PT ;  /* 0x000002800700780c */ /* 0x000fc40003f66070 */
[----:B------:R-:W-:Y:S02]  /*0c40*/  ISETP.GE.U32.AND P4, PT, R7, 0x300, PT ;  /* 0x000003000700780c */ /* 0x000fe40003f86070 */
[----:B--2---:R-:W-:Y:S02]  /*0c50*/  @P5 R2UR UR4, R4 ;  /* 0x00000000040452ca */ /* 0x004fe400000e0000 */
[----:B------:R-:W-:Y:S01]  /*0c60*/  MOV R4, R3 ;  /* 0x0000000300047202 */ /* 0x000fe20000000f00 */
[----:B------:R-:W-:-:S12]  /*0c70*/  @!P0 BRA `(.L_x_18515) ;  /* 0x0000000000608947 */ /* 0x000fd80003800000 */
[----:B---3--:R-:W-:Y:S01]  /*0c80*/  ISETP.NE.U32.AND P5, PT, RZ, UR12, PT ;  /* 0x0000000cff007c0c */ /* 0x008fe2000bfa5070 */
[----:B------:R-:W1:Y:S03]  /*0c90*/  LDC.64 R4, c[0x0][0x390] ;  /* 0x0000e400ff047b82 */ /* 0x000e660000000a00 */
[----:B------:R-:W-:-:S05]  /*0ca0*/  ISETP.NE.AND.EX P5, PT, RZ, UR13, PT, P5 ;  /* 0x0000000dff007c0c */ /* 0x000fca000bfa5350 */
[----:B------:R-:W2:Y:S08]  /*0cb0*/  LDC.64 R110, c[0x0][0x3a8] ;  /* 0x0000ea00ff6e7b82 */ /* 0x000eb00000000a00 */
[----:B------:R-:W3:Y:S01]  /*0cc0*/  @P5 LDC.64 R108, c[0x0][0x3a0] ;  /* 0x0000e800ff6c5b82 */ /* 0x000ee20000000a00 */
[----:B-1----:R-:W-:-:S05]  /*0cd0*/  IMAD.WIDE.U32 R4, R3, 0x10, R4 ;  /* 0x0000001003047825 */ /* 0x002fca00078e0004 */
[----:B------:R-:W4:Y:S01]  /*0ce0*/  LDG.E.128 R84, desc[UR8][R4.64] ;  /* 0x0000000804547981 */ /* 0x000f22000c1e1d00 */
[----:B---3--:R-:W-:-:S05]  /*0cf0*/  @P5 IMAD.WIDE.U32 R108, R3, 0x10, R108 ;  /* 0x00000010036c5825 */ /* 0x008fca00078e006c */
[----:B------:R2:W3:Y:S02]  /*0d00*/  @P5 LDG.E.128 R80, desc[UR8][R108.64] ;  /* 0x000000086c505981 */ /* 0x0004e4000c1e1d00 */
[C---:B--2---:R-:W-:Y:S01]  /*0d10*/  IMAD.WIDE.U32 R108, R3.reuse, 0x10, R110 ;  /* 0x00000010036c7825 */ /* 0x044fe200078e006e */
[----:B------:R-:W-:-:S03]  /*0d20*/  IADD3 R4, PT, PT, R3, 0x80, RZ ;  /* 0x0000008003047810 */ /* 0x000fc60007ffe0ff */
[----:B----4-:R-:W-:Y:S01]  /*0d30*/  FMUL.FTZ R113, R84, UR4 ;  /* 0x0000000454717c20 */ /* 0x010fe20008410000 */
[----:B------:R-:W-:Y:S01]  /*0d40*/  FMUL.FTZ R112, R85, UR4 ;  /* 0x0000000455707c20 */ /* 0x000fe20008410000 */
[----:B------:R-:W-:Y:S01]  /*0d50*/  FMUL.FTZ R115, R86, UR4 ;  /* 0x0000000456737c20 */ /* 0x000fe20008410000 */
[----:B------:R-:W-:Y:S01]  /*0d60*/  FMUL.FTZ R114, R87, UR4 ;  /* 0x0000000457727c20 */ /* 0x000fe20008410000 */
[----:B---3-5:R-:W-:Y:S01]  /*0d70*/  @P5 FFMA.FTZ R84, R113, R16, R80 ;  /* 0x0000001071545223 */ /* 0x028fe20000010050 */
[----:B------:R-:W-:Y:S01]  /*0d80*/  @P5 FFMA.FTZ R85, R112, R17, R81 ;  /* 0x0000001170555223 */ /* 0x000fe20000010051 */
[----:B------:R-:W-:Y:S01]  /*0d90*/  @P5 FFMA.FTZ R86, R115, R18, R82 ;  /* 0x0000001273565223 */ /* 0x000fe20000010052 */
[----:B------:R-:W-:Y:S01]  /*0da0*/  @P5 FFMA.FTZ R87, R114, R19, R83 ;  /* 0x0000001372575223 */ /* 0x000fe20000010053 */
[----:B------:R-:W-:Y:S01]  /*0db0*/  @!P5 FMUL.FTZ R84, R113, R16 ;  /* 0x000000107154d220 */ /* 0x000fe20000410000 */
[----:B------:R-:W-:Y:S01]  /*0dc0*/  @!P5 FMUL.FTZ R85, R112, R17 ;  /* 0x000000117055d220 */ /* 0x000fe20000410000 */
[----:B------:R-:W-:Y:S01]  /*0dd0*/  @!P5 FMUL.FTZ R86, R115, R18 ;  /* 0x000000127356d220 */ /* 0x000fe20000410000 */
[----:B------:R-:W-:-:S05]  /*0de0*/  @!P5 FMUL.FTZ R87, R114, R19 ;  /* 0x000000137257d220 */ /* 0x000fca0000410000 */
[----:B------:R1:W-:Y:S02]  /*0df0*/  STG.E.128 desc[UR8][R108.64], R84 ;  /* 0x000000546c007986 */ /* 0x0003e4000c101d08 */
.L_x_18515:
[----:B0--3--:R-:W-:Y:S05]  /*0e00*/  BSYNC.RECONVERGENT B0 ;  /* 0x0000000000007941 */ /* 0x009fea0003800200 */
.L_x_18514:
[----:B------:R-:W-:Y:S04]  /*0e10*/  BSSY.RECONVERGENT B0, `(.L_x_18516) ;  /* 0x000001a000007945 */ /* 0x000fe80003800200 */
[----:B------:R-:W-:Y:S05]  /*0e20*/  @!P6 BRA `(.L_x_18517) ;  /* 0x000000000060e947 */ /* 0x000fea0003800000 */
[----:B------:R-:W-:Y:S01]  /*0e30*/  ISETP.NE.U32.AND P5, PT, RZ, UR12, PT ;  /* 0x0000000cff007c0c */ /* 0x000fe2000bfa5070 */
[----:B------:R-:W0:Y:S03]  /*0e40*/  LDC.64 R110, c[0x0][0x390] ;  /* 0x0000e400ff6e7b82 */ /* 0x000e260000000a00 */
[----:B------:R-:W-:-:S05]  /*0e50*/  ISETP.NE.AND.EX P5, PT, RZ, UR13, PT, P5 ;  /* 0x0000000dff007c0c */ /* 0x000fca000bfa5350 */
[----:B-1----:R-:W1:Y:S08]  /*0e60*/  LDC.64 R108, c[0x0][0x3a8] ;  /* 0x0000ea00ff6c7b82 */ /* 0x002e700000000a00 */
[----:B------:R-:W2:Y:S01]  /*0e70*/  @P5 LDC.64 R112, c[0x0][0x3a0] ;  /* 0x0000e800ff705b82 */ /* 0x000ea20000000a00 */
[----:B0-----:R-:W-:-:S05]  /*0e80*/  IMAD.WIDE.U32 R110, R4, 0x10, R110 ;  /* 0x00000010046e7825 */ /* 0x001fca00078e006e */
[----:B------:R-:W3:Y:S01]  /*0e90*/  LDG.E.128 R88, desc[UR8][R110.64] ;  /* 0x000000086e587981 */ /* 0x000ee2000c1e1d00 */
[----:B--2---:R-:W-:-:S05]  /*0ea0*/  @P5 IMAD.WIDE.U32 R112, R4, 0x10, R112 ;  /* 0x0000001004705825 */ /* 0x004fca00078e0070 */
[----:B------:R-:W2:Y:S01]  /*0eb0*/  @P5 LDG.E.128 R80, desc[UR8][R112.64] ;  /* 0x0000000870505981 */ /* 0x000ea2000c1e1d00 */
[C---:B-1----:R-:W-:Y:S01]  /*0ec0*/  IMAD.WIDE.U32 R108, R4.reuse, 0x10, R108 ;  /* 0x00000010046c7825 */ /* 0x042fe200078e006c */
[----:B------:R-:W-:-:S03]  /*0ed0*/  IADD3 R4, PT, PT, R4, 0x80, RZ ;  /* 0x0000008004047810 */ /* 0x000fc60007ffe0ff */
[----:B---3--:R-:W-:Y:S01]  /*0ee0*/  FMUL.FTZ R5, R88, UR4 ;  /* 0x0000000458057c20 */ /* 0x008fe20008410000 */
[----:B------:R-:W-:Y:S01]  /*0ef0*/  FMUL.FTZ R114, R89, UR4 ;  /* 0x0000000459727c20 */ /* 0x000fe20008410000 */
[----:B------:R-:W-:Y:S01]  /*0f00*/  FMUL.FTZ R115, R90, UR4 ;  /* 0x000000045a737c20 */ /* 0x000fe20008410000 */
[----:B------:R-:W-:Y:S01]  /*0f10*/  FMUL.FTZ R116, R91, UR4 ;  /* 0x000000045b747c20 */ /* 0x000fe20008410000 */
[----:B--2--5:R-:W-:Y:S01]  /*0f20*/  @P5 FFMA.FTZ R88, R5, R28, R80 ;  /* 0x0000001c05585223 */ /* 0x024fe20000010050 */
        /* <DEDUP_REMOVED lines=8> */
.L_x_18517:
[----:B------:R-:W-:Y:S05]  /*0fb0*/  BSYNC.RECONVERGENT B0 ;  /* 0x0000000000007941 */ /* 0x000fea0003800200 */
.L_x_18516:
[----:B------:R-:W-:Y:S04]  /*0fc0*/  BSSY.RECONVERGENT B0, `(.L_x_18518) ;  /* 0x000001a000007945 */ /* 0x000fe80003800200 */
[----:B------:R-:W-:Y:S05]  /*0fd0*/  @!P1 BRA `(.L_x_18519) ;  /* 0x0000000000609947 */ /* 0x000fea0003800000 */
[----:B------:R-:W-:Y:S01]  /*0fe0*/  ISETP.NE.U32.AND P5, PT, RZ, UR12, PT ;  /* 0x0000000cff007c0c */ /* 0x000fe2000bfa5070 */
[----:B------:R-:W2:Y:S03]  /*0ff0*/  LDC.64 R92, c[0x0][0x390] ;  /* 0x0000e400ff5c7b82 */ /* 0x000ea60000000a00 */
[----:B------:R-:W-:-:S05]  /*1000*/  ISETP.NE.AND.EX P5, PT, RZ, UR13, PT, P5 ;  /* 0x0000000dff007c0c */ /* 0x000fca000bfa5350 */
[----:B01----:R-:W0:Y:S08]  /*1010*/  LDC.64 R108, c[0x0][0x3a8] ;  /* 0x0000ea00ff6c7b82 */ /* 0x003e300000000a00 */
[----:B------:R-:W1:Y:S01]  /*1020*/  @P5 LDC.64 R110, c[0x0][0x3a0] ;  /* 0x0000e800ff6e5b82 */ /* 0x000e620000000a00 */
[----:B--2---:R-:W-:-:S05]  /*1030*/  IMAD.WIDE.U32 R112, R4, 0x10, R92 ;  /* 0x0000001004707825 */ /* 0x004fca00078e005c */
[----:B------:R-:W2:Y:S01]  /*1040*/  LDG.E.128 R92, desc[UR8][R112.64] ;  /* 0x00000008705c7981 */ /* 0x000ea2000c1e1d00 */
[----:B-1----:R-:W-:-:S05]  /*1050*/  @P5 IMAD.WIDE.U32 R110, R4, 0x10, R110 ;  /* 0x00000010046e5825 */ /* 0x002fca00078e006e */
[----:B------:R-:W3:Y:S01]  /*1060*/  @P5 LDG.E.128 R80, desc[UR8][R110.64] ;  /* 0x000000086e505981 */ /* 0x000ee2000c1e1d00 */
[C---:B0-----:R-:W-:Y:S01]  /*1070*/  IMAD.WIDE.U32 R108, R4.reuse, 0x10, R108 ;  /* 0x00000010046c7825 */ /* 0x041fe200078e006c */
[----:B------:R-:W-:-:S03]  /*1080*/  IADD3 R4, PT, PT, R4, 0x80, RZ ;  /* 0x0000008004047810 */ /* 0x000fc60007ffe0ff */
[----:B--2---:R-:W-:Y:S01]  /*1090*/  FMUL.FTZ R5, R92, UR4 ;  /* 0x000000045c057c20 */ /* 0x004fe20008410000 */
        /* <DEDUP_REMOVED lines=12> */
.L_x_18519:
[----:B------:R-:W-:Y:S05]  /*1160*/  BSYNC.RECONVERGENT B0 ;  /* 0x0000000000007941 */ /* 0x000fea0003800200 */
.L_x_18518:
[----:B------:R-:W-:Y:S04]  /*1170*/  BSSY.RECONVERGENT B0, `(.L_x_18520) ;  /* 0x000001a000007945 */ /* 0x000fe80003800200 */
[----:B------:R-:W-:Y:S05]  /*1180*/  @!P2 BRA `(.L_x_18521) ;  /* 0x000000000060a947 */ /* 0x000fea0003800000 */
[----:B------:R-:W-:Y:S01]  /*1190*/  ISETP.NE.U32.AND P5, PT, RZ, UR12, PT ;  /* 0x0000000cff007c0c */ /* 0x000fe2000bfa5070 */
[----:B------:R-:W3:Y:S03]  /*11a0*/  LDC.64 R96, c[0x0][0x390] ;  /* 0x0000e400ff607b82 */ /* 0x000ee60000000a00 */
[----:B------:R-:W-:-:S05]  /*11b0*/  ISETP.NE.AND.EX P5, PT, RZ, UR13, PT, P5 ;  /* 0x0000000dff007c0c */ /* 0x000fca000bfa5350 */
[----:B012---:R-:W0:Y:S08]  /*11c0*/  LDC.64 R108, c[0x0][0x3a8] ;  /* 0x0000ea00ff6c7b82 */ /* 0x007e300000000a00 */
[----:B------:R-:W1:Y:S01]  /*11d0*/  @P5 LDC.64 R110, c[0x0][0x3a0] ;  /* 0x0000e800ff6e5b82 */ /* 0x000e620000000a00 */
[----:B---3--:R-:W-:-:S05]  /*11e0*/  IMAD.WIDE.U32 R112, R4, 0x10, R96 ;  /* 0x0000001004707825 */ /* 0x008fca00078e0060 */
        /* <DEDUP_REMOVED lines=18> */
.L_x_18521:
[----:B------:R-:W-:Y:S05]  /*1310*/  BSYNC.RECONVERGENT B0 ;  /* 0x0000000000007941 */ /* 0x000fea0003800200 */
.L_x_18520:
[----:B------:R-:W-:Y:S04]  /*1320*/  BSSY.RECONVERGENT B0, `(.L_x_18522) ;  /* 0x000001a000007945 */ /* 0x000fe80003800200 */
[----:B------:R-:W-:Y:S05]  /*1330*/  @!P3 BRA `(.L_x_18523) ;  /* 0x000000000060b947 */ /* 0x000fea0003800000 */
[----:B------:R-:W-:Y:S01]  /*1340*/  ISETP.NE.U32.AND P5, PT, RZ, UR12, PT ;  /* 0x0000000cff007c0c */ /* 0x000fe2000bfa5070 */
[----:B------:R-:W4:Y:S03]  /*1350*/  LDC.64 R100, c[0x0][0x390] ;  /* 0x0000e400ff647b82 */ /* 0x000f260000000a00 */
[----:B------:R-:W-:-:S05]  /*1360*/  ISETP.NE.AND.EX P5, PT, RZ, UR13, PT, P5 ;  /* 0x0000000dff007c0c */ /* 0x000fca000bfa5350 */
[----:B0123--:R-:W0:Y:S08]  /*1370*/  LDC.64 R108, c[0x0][0x3a8] ;  /* 0x0000ea00ff6c7b82 */ /* 0x00fe300000000a00 */
[----:B------:R-:W1:Y:S01]  /*1380*/  @P5 LDC.64 R110, c[0x0][0x3a0] ;  /* 0x0000e800ff6e5b82 */ /* 0x000e620000000a00 */
[----:B----4-:R-:W-:-:S05]  /*1390*/  IMAD.WIDE.U32 R112, R4, 0x10, R100 ;  /* 0x0000001004707825 */ /* 0x010fca00078e0064 */
        /* <DEDUP_REMOVED lines=18> */
.L_x_18523:
[----:B------:R-:W-:Y:S05]  /*14c0*/  BSYNC.RECONVERGENT B0 ;  /* 0x0000000000007941 */ /* 0x000fea0003800200 */
.L_x_18522:
[----:B------:R-:W-:Y:S04]  /*14d0*/  BSSY.RECONVERGENT B0, `(.L_x_18524) ;  /* 0x0000019000007945 */ /* 0x000fe80003800200 */
[----:B------:R-:W-:Y:S05]  /*14e0*/  @!P4 BRA `(.L_x_18525) ;  /* 0x00000000005cc947 */ /* 0x000fea0003800000 */
[----:B------:R-:W-:Y:S01]  /*14f0*/  ISETP.NE.U32.AND P5, PT, RZ, UR12, PT ;  /* 0x0000000cff007c0c */ /* 0x000fe2000bfa5070 */
[----:B------:R-:W0:Y:S03]  /*1500*/  LDC.64 R106, c[0x0][0x390] ;  /* 0x0000e400ff6a7b82 */ /* 0x000e260000000a00 */
[----:B------:R-:W-:-:S05]  /*1510*/  ISETP.NE.AND.EX P5, PT, RZ, UR13, PT, P5 ;  /* 0x0000000dff007c0c */ /* 0x000fca000bfa5350 */
[----:B------:R-:W0:Y:S08]  /*1520*/  LDC.64 R110, c[0x0][0x3a8] ;  /* 0x0000ea00ff6e7b82 */ /* 0x000e300000000a00 */
[----:B01234-:R-:W0:Y:S01]  /*1530*/  @P5 LDC.64 R108, c[0x0][0x3a0] ;  /* 0x0000e800ff6c5b82 */ /* 0x01fe220000000a00 */
[----:B------:R-:W-:-:S06]  /*1540*/  IMAD.WIDE.U32 R106, R4, 0x10, R106 ;  /* 0x00000010046a7825 */ /* 0x000fcc00078e006a */
[----:B------:R-:W2:Y:S01]  /*1550*/  LDG.E.128 R104, desc[UR8][R106.64] ;  /* 0x000000086a687981 */ /* 0x000ea2000c1e1d00 */
[----:B0-----:R-:W-:-:S05]  /*1560*/  @P5 IMAD.WIDE.U32 R108, R4, 0x10, R108 ;  /* 0x00000010046c5825 */ /* 0x001fca00078e006c */
[----:B------:R-:W3:Y:S01]  /*1570*/  @P5 LDG.E.128 R80, desc[UR8][R108.64] ;  /* 0x000000086c505981 */ /* 0x000ee2000c1e1d00 */
[----:B------:R-:W-:-:S04]  /*1580*/  IMAD.WIDE.U32 R4, R4, 0x10, R110 ;  /* 0x0000001004047825 */ /* 0x000fc800078e006e */
        /* <DEDUP_REMOVED lines=13> */
.L_x_18525:
[----:B------:R-:W-:Y:S05]  /*1660*/  BSYNC.RECONVERGENT B0 ;  /* 0x0000000000007941 */ /* 0x000fea0003800200 */
.L_x_18524:
[----:B0-----:R-:W-:Y:S01]  /*1670*/  FADD.FTZ R4, RZ, R84 ;  /* 0x00000054ff047221 */ /* 0x001fe20000010000 */
[C---:B------:R-:W-:Y:S01]  /*1680*/  ISETP.GT.U32.AND P5, PT, R7.reuse, 0xff, PT ;  /* 0x000000ff0700780c */ /* 0x040fe20003fa4070 */
[----:B------:R-:W-:Y:S01]  /*1690*/  BSSY.RECONVERGENT B0, `(.L_x_18526) ;  /* 0x0000073000007945 */ /* 0x000fe20003800200 */
[----:B------:R-:W-:Y:S01]  /*16a0*/  ISETP.GT.U32.AND P6, PT, R7, 0x17f, PT ;  /* 0x0000017f0700780c */ /* 0x000fe20003fc4070 */
[----:B------:R-:W-:Y:S01]  /*16b0*/  FADD.FTZ R5, R85, R4 ;  /* 0x0000000455057221 */ /* 0x000fe20000010000 */
[----:B-1234-:R-:W-:Y:S01]  /*16c0*/  P2R R108, PR, RZ, 0x2 ;  /* 0x00000002ff6c7803 */ /* 0x01efe20000000000 */
[----:B------:R-:W-:Y:S01]  /*16d0*/  HFMA2 R115, -RZ, RZ, 0, 0 ;  /* 0x00000000ff737431 */ /* 0x000fe200000001ff */
        /* <DEDUP_REMOVED lines=58> */
[----:B------:R-:W-:Y:S02]  /*1a80*/  ISETP.GT.U32.AND P5, PT, R7, 0x1ff, PT ;  /* 0x000001ff0700780c */ /* 0x000fe40003fa4070 */
        /* <DEDUP_REMOVED lines=15> */
[----:B------:R-:W-:Y:S01]  /*1b80*/  ISETP.GT.U32.AND P5, PT, R7, 0x27f, PT ;  /* 0x0000027f0700780c */ /* 0x000fe20003fa4070 */
        /* <DEDUP_REMOVED lines=35> */
.L_x_18527:
[----:B------:R-:W-:Y:S05]  /*1dc0*/  BSYNC.RECONVERGENT B0 ;  /* 0x0000000000007941 */ /* 0x000fea0003800200 */
.L_x_18526:
        /* <DEDUP_REMOVED lines=12> */
.L_x_18529:
[----:B------:R-:W-:Y:S05]  /*1e90*/  BSYNC.RECONVERGENT B0 ;  /* 0x0000000000007941 */ /* 0x000fea0003800200 */
.L_x_18528:
[----:B------:R-:W1:Y:S01]  /*1ea0*/  SHFL.DOWN PT, R110, R115, 0x2, 0x1f ;  /* 0x08401f00736e7f89 */ /* 0x000e6200000e0000 */
[-C--:B------:R-:W-:Y:S01]  /*1eb0*/  I2FP.F32.S32 R119, R115.reuse ;  /* 0x0000007300777245 */ /* 0x080fe20000201400 */
[----:B------:R-:W-:Y:S01]  /*1ec0*/  BSSY.RECONVERGENT B0, `(.L_x_18530) ;  /* 0x0000044000007945 */ /* 0x000fe20003800200 */
[----:B------:R-:W-:Y:S01]  /*1ed0*/  ISETP.NE.AND P5, PT, RZ, UR14, PT ;  /* 0x0000000eff007c0c */ /* 0x000fe2000bfa5270 */
[----:B0-----:R-:W0:Y:S04]  /*1ee0*/  SHFL.DOWN PT, R114, R4, 0x2, 0x1f ;  /* 0x08401f0004727f89 */ /* 0x001e2800000e0000 */
[----:B------:R-:W2:Y:S01]  /*1ef0*/  SHFL.DOWN PT, R116, R5, 0x2, 0x1f ;  /* 0x08401f0005747f89 */ /* 0x000ea200000e0000 */
[----:B-1----:R-:W-:Y:S02]  /*1f00*/  IADD3 R117, PT, PT, R110, R115, RZ ;  /* 0x000000736e757210 */ /* 0x002fe40007ffe0ff */
[----:B------:R-:W-:-:S02]  /*1f10*/  I2FP.F32.S32 R113, R110 ;  /* 0x0000006e00717245 */ /* 0x000fc40000201400 */
[----:B------:R-:W-:Y:S01]  /*1f20*/  I2FP.F32.S32 R108, R117 ;  /* 0x00000075006c7245 */ /* 0x000fe20000201400 */
[----:B------:R-:W1:Y:S02]  /*1f30*/  SHFL.DOWN PT, R110, R117, 0x1, 0x1f ;  /* 0x08201f00756e7f89 */ /* 0x000e6400000e0000 */
[----:B0-----:R-:W-:Y:S01]  /*1f40*/  FMUL.FTZ R112, R114, R113 ;  /* 0x0000007172707220 */ /* 0x001fe20000410000 */
[----:B------:R-:W0:Y:S01]  /*1f50*/  MUFU.RCP R109, R108 ;  /* 0x0000006c006d7308 */ /* 0x000e220000001000 */
[----:B--2---:R-:W-:Y:S02]  /*1f60*/  FADD.FTZ R116, R116, R5 ;  /* 0x0000000574747221 */ /* 0x004fe40000010000 */
[----:B------:R-:W-:Y:S01]  /*1f70*/  FFMA.FTZ R112, R119, R4, R112 ;  /* 0x0000000477707223 */ /* 0x000fe20000010070 */
[----:B------:R-:W-:-:S04]  /*1f80*/  FADD.FTZ R4, -R114, R4 ;  /* 0x0000000472047221 */ /* 0x000fc80000010100 */
[----:B------:R-:W-:Y:S01]  /*1f90*/  FMUL.FTZ R4, R4, R4 ;  /* 0x0000000404047220 */ /* 0x000fe20000410000 */
[----:B0-----:R-:W-:Y:S01]  /*1fa0*/  FMUL.FTZ R112, R109, R112 ;  /* 0x000000706d707220 */ /* 0x001fe20000410000 */
[----:B-1----:R-:W-:-:S04]  /*1fb0*/  IADD3 R114, PT, PT, R117, R110, RZ ;  /* 0x0000006e75727210 */ /* 0x002fc80007ffe0ff */
[----:B------:R-:W0:Y:S01]  /*1fc0*/  SHFL.DOWN PT, R111, R112, 0x1, 0x1f ;  /* 0x08201f00706f7f89 */ /* 0x000e2200000e0000 */
[----:B------:R-:W-:Y:S02]  /*1fd0*/  I2FP.F32.S32 R110, R110 ;  /* 0x0000006e006e7245 */ /* 0x000fe40000201400 */
[----:B------:R-:W-:Y:S01]  /*1fe0*/  I2FP.F32.S32 R115, R114 ;  /* 0x0000007200737245 */ /* 0x000fe20000201400 */
[----:B------:R-:W-:Y:S01]  /*1ff0*/  FMUL.FTZ R114, R4, R119 ;  /* 0x0000007704727220 */ /* 0x000fe20000410000 */
[----:B------:R-:W-:Y:S02]  /*2000*/  MOV R117, UR6 ;  /* 0x0000000600757c02 */ /* 0x000fe40008000f00 */
[----:B------:R1:W2:Y:S01]  /*2010*/  MUFU.RCP R4, R115 ;  /* 0x0000007300047308 */ /* 0x0002a20000001000 */
[----:B------:R-:W-:-:S04]  /*2020*/  FMUL.FTZ R114, R114, R113 ;  /* 0x0000007172727220 */ /* 0x000fc80000410000 */
[----:B------:R-:W-:Y:S01]  /*2030*/  FFMA.FTZ R114, R109, R114, R116 ;  /* 0x000000726d727223 */ /* 0x000fe20000010074 */
[----:B-1----:R-:W-:-:S04]  /*2040*/  MOV R115, UR6 ;  /* 0x0000000600737c02 */ /* 0x002fc80008000f00 */
[----:B------:R-:W1:Y:S01]  /*2050*/  SHFL.DOWN PT, R5, R114, 0x1, 0x1f ;  /* 0x08201f0072057f89 */ /* 0x000e6200000e0000 */
[----:B0-----:R-:W-:Y:S01]  /*2060*/  FMUL.FTZ R109, R111, R110 ;  /* 0x0000006e6f6d7220 */ /* 0x001fe20000410000 */
[----:B------:R-:W-:-:S03]  /*2070*/  FADD.FTZ R111, R112, -R111 ;  /* 0x8000006f706f7221 */ /* 0x000fc60000010000 */
[----:B------:R-:W-:Y:S01]  /*2080*/  FFMA.FTZ R109, R108, R112, R109 ;  /* 0x000000706c6d7223 */ /* 0x000fe2000001006d */
[----:B------:R-:W-:-:S03]  /*2090*/  FMUL.FTZ R111, R111, R111 ;  /* 0x0000006f6f6f7220 */ /* 0x000fc60000410000 */
[----:B--2---:R-:W-:Y:S01]  /*20a0*/  FMUL.FTZ R109, R4, R109 ;  /* 0x0000006d046d7220 */ /* 0x004fe20000410000 */
[----:B------:R-:W-:-:S04]  /*20b0*/  FMUL.FTZ R111, R108, R111 ;  /* 0x0000006f6c6f7220 */ /* 0x000fc80000410000 */
[----:B------:R-:W-:Y:S01]  /*20c0*/  FMUL.FTZ R111, R111, R110 ;  /* 0x0000006e6f6f7220 */ /* 0x000fe20000410000 */
[----:B------:R-:W0:Y:S01]  /*20d0*/  SHFL.IDX PT, R109, R109, RZ, 0x1f ;  /* 0x00001fff6d6d7589 */ /* 0x000e2200000e0000 */
[----:B-1----:R-:W-:-:S04]  /*20e0*/  FADD.FTZ R5, R114, R5 ;  /* 0x0000000572057221 */ /* 0x002fc80000010000 */
[----:B------:R-:W-:Y:S02]  /*20f0*/  FFMA.FTZ R108, R4, R111, R5 ;  /* 0x0000006f046c7223 */ /* 0x000fe40000010005 */
[----:B------:R-:W1:Y:S04]  /*2100*/  LDC R5, c[0x0][0x448] ;  /* 0x00011200ff057b82 */ /* 0x000e680000000800 */
[----:B------:R-:W1:Y:S01]  /*2110*/  SHFL.IDX PT, R108, R108, RZ, 0x1f ;  /* 0x00001fff6c6c7589 */ /* 0x000e6200000e0000 */
[----:B0-----:R-:W-:-:S05]  /*2120*/  FMUL.FTZ R4, R109, R109 ;  /* 0x0000006d6d047220 */ /* 0x001fca0000410000 */
[----:B------:R-:W-:Y:S02]  /*2130*/  FSEL R114, R4, RZ, P5 ;  /* 0x000000ff04727208 */ /* 0x000fe40002800000 */
[----:B------:R-:W-:Y:S02]  /*2140*/  FSEL R4, R109, RZ, !P5 ;  /* 0x000000ff6d047208 */ /* 0x000fe40006800000 */
[----:B------:R-:W-:Y:S01]  /*2150*/  ISETP.NE.AND P5, PT, R0, RZ, PT ;  /* 0x000000ff0000720c */ /* 0x000fe20003fa5270 */
[----:B-1----:R-:W-:-:S04]  /*2160*/  FFMA.FTZ R5, R108, UR15, R5 ;  /* 0x0000000f6c057c23 */ /* 0x002fc80008010005 */
[----:B------:R-:W-:-:S08]  /*2170*/  FADD.FTZ R5, R5, R114 ;  /* 0x0000007205057221 */ /* 0x000fd00000010000 */
        /* <DEDUP_REMOVED lines=8> */
[----:B0-----:R-:W0:Y:S01]  /*2200*/  LDC.64 R108, c[0x0][0x428] ;  /* 0x00010a00ff6c7b82 */ /* 0x001e220000000a00 */
        /* <DEDUP_REMOVED lines=9> */
[----:B-----5:R-:W-:Y:S01]  /*22a0*/  FFMA.FTZ R108, R111, R8, R12 ;  /* 0x000000086f6c7223 */ /* 0x020fe2000001000c */
[----:B------:R-:W-:Y:S01]  /*22b0*/  FFMA.FTZ R109, R110, R9, R13 ;  /* 0x000000096e6d7223 */ /* 0x000fe2000001000d */
[----:B------:R-:W-:Y:S01]  /*22c0*/  FFMA.FTZ R110, R115, R10, R14 ;  /* 0x0000000a736e7223 */ /* 0x000fe2000001000e */
[----:B------:R-:W-:Y:S01]  /*22d0*/  FFMA.FTZ R111, R116, R11, R15 ;  /* 0x0000000b746f7223 */ /* 0x000fe2000001000f */
[----:B------:R-:W-:-:S04]  /*22e0*/  IADD3 R3, PT, PT, R3, 0x80, RZ ;  /* 0x0000008003037810 */ /* 0x000fc80007ffe0ff */
[----:B------:R1:W-:Y:S03]  /*22f0*/  STG.E.128 desc[UR8][R112.64], R108 ;  /* 0x0000006c70007986 */ /* 0x0003e6000c101d08 */
.L_x_18531:
[----:B------:R-:W-:Y:S05]  /*2300*/  BSYNC.RECONVERGENT B0 ;  /* 0x0000000000007941 */ /* 0x000fea0003800200 */
.L_x_18530:
[----:B------:R-:W-:Y:S01]  /*2310*/  ISETP.GE.U32.AND P0, PT, R7, 0x100, PT ;  /* 0x000001000700780c */ /* 0x000fe20003f06070 */
        /* <DEDUP_REMOVED lines=18> */
.L_x_18533:
[----:B------:R-:W-:Y:S05]  /*2440*/  BSYNC.RECONVERGENT B0 ;  /* 0x0000000000007941 */ /* 0x000fea0003800200 */
.L_x_18532:
        /* <DEDUP_REMOVED lines=18> */
.L_x_18535:
[----:B------:R-:W-:Y:S05]  /*2570*/  BSYNC.RECONVERGENT B0 ;  /* 0x0000000000007941 */ /* 0x000fea0003800200 */
.L_x_18534:
        /* <DEDUP_REMOVED lines=18> */
.L_x_18537:
[----:B------:R-:W-:Y:S05]  /*26a0*/  BSYNC.RECONVERGENT B0 ;  /* 0x0000000000007941 */ /* 0x000fea0003800200 */
.L_x_18536:
        /* <DEDUP_REMOVED lines=18> */
.L_x_18539:
[----:B------:R-:W-:Y:S05]  /*27d0*/  BSYNC.RECONVERGENT B0 ;  /* 0x0000000000007941 */ /* 0x000fea0003800200 */
.L_x_18538:
        /* <DEDUP_REMOVED lines=11> */
[----:B-----5:R-:W-:Y:S01]  /*2890*/  FFMA.FTZ R110, R113, R70, R74 ;  /* 0x00000046716e7223 */ /* 0x020fe2000001004a */
[----:B0-----:R-:W-:-:S04]  /*28a0*/  IMAD.WIDE.U32 R4, R3, 0x10, R108 ;  /* 0x0000001003047825 */ /* 0x001fc800078e006c */
[----:B------:R-:W-:Y:S01]  /*28b0*/  FFMA.FTZ R108, R111, R68, R72 ;  /* 0x000000446f6c7223 */ /* 0x000fe20000010048 */
[----:B------:R-:W-:Y:S01]  /*28c0*/  FFMA.FTZ R109, R112, R69, R73 ;  /* 0x00000045706d7223 */ /* 0x000fe20000010049 */
[----:B------:R-:W-:-:S05]  /*28d0*/  FFMA.FTZ R111, R114, R71, R75 ;  /* 0x00000047726f7223 */ /* 0x000fca000001004b */
[----:B------:R0:W-:Y:S02]  /*28e0*/  STG.E.128 desc[UR8][R4.64], R108 ;  /* 0x0000006c04007986 */ /* 0x0001e4000c101d08 */
.L_x_18541:
[----:B------:R-:W-:Y:S05]  /*28f0*/  BSYNC.RECONVERGENT B0 ;  /* 0x0000000000007941 */ /* 0x000fea0003800200 */
.L_x_18540:
[----:B------:R-:W-:Y:S02]  /*2900*/  UIADD3 UR6, UPT, UPT, UR6, UR16, URZ ;  /* 0x0000001006067290 */ /* 0x000fe4000fffe0ff */
[----:B------:R-:W-:Y:S02]  /*2910*/  UPLOP3.LUT UP1, UPT, UPT, UPT, UP1, 0x40, 0x4 ;  /* 0x000000000004789c */ /* 0x000fe40003f2e810 */
[----:B------:R-:W-:-:S09]  /*2920*/  UISETP.GE.AND UP2, UPT, UR6, UR17, UPT ;  /* 0x000000110600728c */ /* 0x000fd2000bf46270 */
[----:B------:R-:W-:Y:S05]  /*2930*/  BRA.U !UP2, `(.L_x_18542) ;  /* 0xffffffe10a687547 */ /* 0x000fea000b83ffff */
[----:B------:R-:W-:Y:S05]  /*2940*/  EXIT ;  /* 0x000000000000794d */ /* 0x000fea0003800000 */
.L_x_18543:
        /* <DEDUP_REMOVED lines=11> */
.L_x_20879:


//--------------------- .text._ZN10layer_norm13ln_fwd_kernelINS_13Kernel_traitsIfffffjLj3072ELj1ELj1ELj4ELj16ENS_18Kernel_traits_baseILj3072EfffffjLj128EEEEELb0ELb1ELb0ELb1EEEvNS_9FwdParamsE --------------------------
	.section	.text._ZN10layer_norm13ln_fwd_kernelINS_13Kernel_traitsIfffffjLj3072ELj1ELj1ELj4ELj16ENS_18Kernel_traits_baseILj3072EfffffjLj128EEEEELb0ELb1ELb0ELb1EEEvNS_9FwdParamsE,"ax",@progbits
	.align	128
        .global         _ZN10layer_norm13ln_fwd_kernelINS_13Kernel_traitsIfffffjLj3072ELj1ELj1ELj4ELj16ENS_18Kernel_traits_baseILj3072EfffffjLj128EEEEELb0ELb1ELb0ELb1EEEvNS_9FwdParamsE
        .type           _ZN10layer_norm13ln_fwd_kernelINS_13Kernel_traitsIfffffjLj3072ELj1ELj1ELj4ELj16ENS_18Kernel_traits_baseILj3072EfffffjLj128EEEEELb0ELb1ELb0ELb1EEEvNS_9FwdParamsE,@function
        .size           _ZN10layer_norm13ln_fwd_kernelINS_13Kernel_traitsIfffffjLj3072ELj1ELj1ELj4ELj16ENS_18Kernel_traits_baseILj3072EfffffjLj128EEEEELb0ELb1ELb0ELb1EEEvNS_9FwdParamsE,(.L_x_20880 - _ZN10layer_norm13ln_fwd_kernelINS_13Kernel_traitsIfffffjLj3072ELj1ELj1ELj4ELj16ENS_18Kernel_traits_baseILj3072EfffffjLj128EEEEELb0ELb1ELb0ELb1EEEvNS_9FwdParamsE)
        .other          _ZN10layer_norm13ln_fwd_kernelINS_13Kernel_traitsIfffffjLj3072ELj1ELj1ELj4ELj16ENS_18Kernel_traits_baseILj3072EfffffjLj128EEEEELb0ELb1ELb0ELb1EEEvNS_9FwdParamsE,@"STO_CUDA_ENTRY STV_DEFAULT"
_ZN10layer_norm13ln_fwd_kernelINS_13Kernel_traitsIfffffjLj3072ELj1ELj1ELj4ELj16ENS_18Kernel_traits_baseILj3072EfffffjLj128EEEEELb0ELb1ELb0ELb1EEEvNS_9FwdParamsE:
.text._ZN10layer_norm13ln_fwd_kernelINS_13Kernel_traitsIfffffjLj3072ELj1ELj1ELj4ELj16ENS_18Kernel_traits_baseILj3072EfffffjLj128EEEEELb0ELb1ELb0ELb1EEEvNS_9FwdParamsE:
        /* <DEDUP_REMOVED lines=35> */
.L_x_18544:
        /* <DEDUP_REMOVED lines=28> */
.L_x_18545:
        /* <DEDUP_REMOVED lines=13> */
.L_x_18548:
[----:B------:R-:W-:Y:S01]  /*04c0*/  ISETP.NE.U32.AND P1, PT, RZ, UR8, PT ;  /* 0x00000008ff007c0c */ /* 0x000fe2000bf25070 */
[----:B------:R-:W0:Y:S01]  /*04d0*/  LDC.64 R104, c[0x0][0x390] ;  /* 0x0000e400ff687b82 */ /* 0x000e220000000a00 */
        /* <DEDUP_REMOVED lines=13> */
[----:B------:R4:W3:Y:S01]  /*05b0*/  @P0 LDG.E R111, desc[UR6][R6.64] ;  /* 0x00000006066f0981 */ /* 0x0008e2000c1e1900 */
[----:B--2---:R-:W-:-:S06]  /*05c0*/  @P1 IMAD.WIDE.U32 R88, R108, 0x10, R88 ;  /* 0x000000106c581825 */ /* 0x004fcc00078e0058 */
[----:B------:R-:W2:Y:S01]  /*05d0*/  @P1 LDC.64 R102, c[0x0][0x3a0] ;  /* 0x0000e800ff661b82 */ /* 0x000ea20000000a00 */
[----:B------:R-:W2:Y:S01]  /*05e0*/  @P1 LDG.E.128 R8, desc[UR6][R88.64] ;  /* 0x0000000658081981 */ /* 0x000ea2000c1e1d00 */
[----:B----4-:R-:W-:-:S05]  /*05f0*/  IADD3 R7, PT, PT, R108, 0x80, RZ ;  /* 0x000000806c077810 */ /* 0x010fca0007ffe0ff */
[----:B------:R-:W-:-:S04]  /*0600*/  IMAD.WIDE.U32 R94, R7, 0x10, R104 ;  /* 0x00000010075e7825 */ /* 0x000fc800078e0068 */
[----:B-1----:R-:W-:-:S04]  /*0610*/  @P1 IMAD.WIDE.U32 R96, R7, 0x10, R96 ;  /* 0x0000001007601825 */ /* 0x002fc800078e0060 */
[-C--:B---3--:R-:W-:Y:S01]  /*0620*/  FMUL.FTZ R92, R87, R111.reuse ;  /* 0x0000006f575c7220 */ /* 0x088fe20000410000 */
[-C--:B------:R-:W-:Y:S01]  /*0630*/  FMUL.FTZ R5, R84, R111.reuse ;  /* 0x0000006f54057220 */ /* 0x080fe20000410000 */
[-C--:B------:R-:W-:Y:S01]  /*0640*/  FMUL.FTZ R90, R85, R111.reuse ;  /* 0x0000006f555a7220 */ /* 0x080fe20000410000 */
[----:B------:R-:W-:Y:S01]  /*0650*/  FMUL.FTZ R91, R86, R111 ;  /* 0x0000006f565b7220 */ /* 0x000fe20000410000 */
[----:B--2--5:R-:W-:Y:S01]  /*0660*/  @P1 FFMA.FTZ R87, R92, R63, R11 ;  /* 0x0000003f5c571223 */ /* 0x024fe2000001000b */
[----:B------:R-:W-:Y:S01]  /*0670*/  @P1 FFMA.FTZ R84, R5, R60, R8 ;  /* 0x0000003c05541223 */ /* 0x000fe20000010008 */
[----:B------:R-:W-:Y:S01]  /*0680*/  @P1 FFMA.FTZ R85, R90, R61, R9 ;  /* 0x0000003d5a551223 */ /* 0x000fe20000010009 */
[----:B------:R-:W-:Y:S01]  /*0690*/  @P1 FFMA.FTZ R86, R91, R62, R10 ;  /* 0x0000003e5b561223 */ /* 0x000fe2000001000a */
[----:B------:R-:W-:Y:S01]  /*06a0*/  @!P1 FMUL.FTZ R87, R92, R63 ;  /* 0x0000003f5c579220 */ /* 0x000fe20000410000 */
[----:B------:R-:W-:Y:S01]  /*06b0*/  @!P1 FMUL.FTZ R84, R5, R60 ;  /* 0x0000003c05549220 */ /* 0x000fe20000410000 */
[----:B------:R-:W-:Y:S01]  /*06c0*/  @!P1 FMUL.FTZ R85, R90, R61 ;  /* 0x0000003d5a559220 */ /* 0x000fe20000410000 */
[----:B------:R-:W-:Y:S01]  /*06d0*/  @!P1 FMUL.FTZ R86, R91, R62 ;  /* 0x0000003e5b569220 */ /* 0x000fe20000410000 */
[----:B0-----:R-:W-:-:S05]  /*06e0*/  IMAD.WIDE.U32 R92, R108, 0x10, R112 ;  /* 0x000000106c5c7825 */ /* 0x001fca00078e0070 */
[----:B------:R0:W-:Y:S04]  /*06f0*/  STG.E.128 desc[UR6][R92.64], R84 ;  /* 0x000000545c007986 */ /* 0x0001e8000c101d06 */
[----:B------:R-:W2:Y:S04]  /*0700*/  LDG.E.128 R88, desc[UR6][R94.64] ;  /* 0x000000065e587981 */ /* 0x000ea8000c1e1d00 */
[----:B------:R1:W3:Y:S02]  /*0710*/  @P1 LDG.E.128 R8, desc[UR6][R96.64] ;  /* 0x0000000660081981 */ /* 0x0002e4000c1e1d00 */
[----:B-1----:R-:W1:Y:S01]  /*0720*/  @P1 LDC.64 R96, c[0x0][0x3a0] ;  /* 0x0000e800ff601b82 */ /* 0x002e620000000a00 */
[-C--:B--2---:R-:W-:Y:S01]  /*0730*/  FMUL.FTZ R5, R88, R111.reuse ;  /* 0x0000006f58057220 */ /* 0x084fe20000410000 */
[-C--:B------:R-:W-:Y:S01]  /*0740*/  FMUL.FTZ R99, R90, R111.reuse ;  /* 0x0000006f5a637220 */ /* 0x080fe20000410000 */
[-C--:B------:R-:W-:Y:S01]  /*0750*/  FMUL.FTZ R98, R91, R111.reuse ;  /* 0x0000006f5b627220 */ /* 0x080fe20000410000 */
[----:B------:R-:W-:Y:S01]  /*0760*/  FMUL.FTZ R6, R89, R111 ;  /* 0x0000006f59067220 */ /* 0x000fe20000410000 */
[CC--:B---3--:R-:W-:Y:S01]  /*0770*/  @P1 FFMA.FTZ R88, R5.reuse, R64.reuse, R8 ;  /* 0x0000004005581223 */ /* 0x0c8fe20000010008 */
[----:B------:R-:W-:Y:S01]  /*0780*/  @!P1 FMUL.FTZ R88, R5, R64 ;  /* 0x0000004005589220 */ /* 0x000fe20000410000 */
[----:B------:R-:W-:Y:S01]  /*0790*/  IADD3 R5, PT, PT, R108, 0x100, RZ ;  /* 0x000001006c057810 */ /* 0x000fe20007ffe0ff */
[CC--:B------:R-:W-:Y:S01]  /*07a0*/  @P1 FFMA.FTZ R90, R99.reuse, R66.reuse, R10 ;  /* 0x00000042635a1223 */ /* 0x0c0fe2000001000a */
[----:B------:R-:W-:Y:S01]  /*07b0*/  @P1 FFMA.FTZ R91, R98, R67, R11 ;  /* 0x00000043625b1223 */ /* 0x000fe2000001000b */
[----:B------:R-:W-:Y:S01]  /*07c0*/  @P1 FFMA.FTZ R89, R6, R65, R9 ;  /* 0x0000004106591223 */ /* 0x000fe20000010009 */
[----:B------:R-:W-:Y:S01]  /*07d0*/  @!P1 FMUL.FTZ R90, R99, R66 ;  /* 0x00000042635a9220 */ /* 0x000fe20000410000 */
[----:B------:R-:W-:Y:S01]  /*07e0*/  @!P1 FMUL.FTZ R91, R98, R67 ;  /* 0x00000043625b9220 */ /* 0x000fe20000410000 */
[----:B------:R-:W-:Y:S01]  /*07f0*/  @!P1 FMUL.FTZ R89, R6, R65 ;  /* 0x0000004106599220 */ /* 0x000fe20000410000 */
[----:B------:R-:W-:-:S04]  /*0800*/  IMAD.WIDE.U32 R98, R7, 0x10, R112 ;  /* 0x0000001007627825 */ /* 0x000fc800078e0070 */
[C---:B------:R-:W-:Y:S01]  /*0810*/  IMAD.WIDE.U32 R100, R5.reuse, 0x10, R104 ;  /* 0x0000001005647825 */ /* 0x040fe200078e0068 */
[----:B------:R2:W-:Y:S03]  /*0820*/  STG.E.128 desc[UR6][R98.64], R88 ;  /* 0x0000005862007986 */ /* 0x0005e6000c101d06 */
[C---:B------:R-:W-:Y:S01]  /*0830*/  @P1 IMAD.WIDE.U32 R102, R5.reuse, 0x10, R102 ;  /* 0x0000001005661825 */ /* 0x040fe200078e0066 */
[----:B0-----:R0:W3:Y:S04]  /*0840*/  LDG.E.128 R92, desc[UR6][R100.64] ;  /* 0x00000006645c7981 */ /* 0x0010e8000c1e1d00 */
[----:B------:R4:W2:Y:S01]  /*0850*/  @P1 LDG.E.128 R8, desc[UR6][R102.64] ;  /* 0x0000000666081981 */ /* 0x0008a2000c1e1d00 */
[----:B------:R-:W-:Y:S01]  /*0860*/  IADD3 R6, PT, PT, R108, 0x180, RZ ;  /* 0x000001806c067810 */ /* 0x000fe20007ffe0ff */
[----:B0-----:R-:W0:Y:S01]  /*0870*/  @P1 LDC.64 R100, c[0x0][0x3a0] ;  /* 0x0000e800ff641b82 */ /* 0x001e220000000a00 */
[----:B----4-:R-:W-:-:S04]  /*0880*/  IMAD.WIDE.U32 R102, R5, 0x10, R112 ;  /* 0x0000001005667825 */ /* 0x010fc800078e0070 */
[----:B-1----:R-:W-:-:S04]  /*0890*/  @P1 IMAD.WIDE.U32 R114, R6, 0x10, R96 ;  /* 0x0000001006721825 */ /* 0x002fc800078e0060 */
[-C--:B---3--:R-:W-:Y:S01]  /*08a0*/  FMUL.FTZ R107, R92, R111.reuse ;  /* 0x0000006f5c6b7220 */ /* 0x088fe20000410000 */
[-C--:B------:R-:W-:Y:S01]  /*08b0*/  FMUL.FTZ R106, R93, R111.reuse ;  /* 0x0000006f5d6a7220 */ /* 0x080fe20000410000 */
[-C--:B------:R-:W-:Y:S01]  /*08c0*/  FMUL.FTZ R109, R94, R111.reuse ;  /* 0x0000006f5e6d7220 */ /* 0x080fe20000410000 */
[----:B------:R-:W-:Y:S01]  /*08d0*/  FMUL.FTZ R110, R95, R111 ;  /* 0x0000006f5f6e7220 */ /* 0x000fe20000410000 */
[----:B--2---:R-:W-:Y:S01]  /*08e0*/  @P1 FFMA.FTZ R92, R107, R68, R8 ;  /* 0x000000446b5c1223 */ /* 0x004fe20000010008 */
[----:B------:R-:W-:Y:S01]  /*08f0*/  @P1 FFMA.FTZ R93, R106, R69, R9 ;  /* 0x000000456a5d1223 */ /* 0x000fe20000010009 */
[----:B------:R-:W-:Y:S01]  /*0900*/  @P1 FFMA.FTZ R94, R109, R70, R10 ;  /* 0x000000466d5e1223 */ /* 0x000fe2000001000a */
[----:B------:R-:W-:Y:S01]  /*0910*/  @P1 FFMA.FTZ R95, R110, R71, R11 ;  /* 0x000000476e5f1223 */ /* 0x000fe2000001000b */
[----:B------:R-:W-:Y:S01]  /*0920*/  @!P1 FMUL.FTZ R92, R107, R68 ;  /* 0x000000446b5c9220 */ /* 0x000fe20000410000 */
[----:B------:R-:W-:Y:S01]  /*0930*/  @!P1 FMUL.FTZ R93, R106, R69 ;  /* 0x000000456a5d9220 */ /* 0x000fe20000410000 */
[----:B------:R-:W-:Y:S01]  /*0940*/  @!P1 FMUL.FTZ R94, R109, R70 ;  /* 0x000000466d5e9220 */ /* 0x000fe20000410000 */
[----:B------:R-:W-:Y:S01]  /*0950*/  @!P1 FMUL.FTZ R95, R110, R71 ;  /* 0x000000476e5f9220 */ /* 0x000fe20000410000 */
[----:B------:R-:W-:-:S04]  /*0960*/  IMAD.WIDE.U32 R106, R6, 0x10, R104 ;  /* 0x00000010066a7825 */ /* 0x000fc800078e0068 */
[----:B------:R1:W-:Y:S04]  /*0970*/  STG.E.128 desc[UR6][R102.64], R92 ;  /* 0x0000005c66007986 */ /* 0x0003e8000c101d06 */
[----:B------:R2:W3:Y:S04]  /*0980*/  LDG.E.128 R96, desc[UR6][R106.64] ;  /* 0x000000066a607981 */ /* 0x0004e8000c1e1d00 */
[----:B------:R-:W4:Y:S01]  /*0990*/  @P1 LDG.E.128 R8, desc[UR6][R114.64] ;  /* 0x0000000672081981 */ /* 0x000f22000c1e1d00 */
[----:B--2---:R-:W2:Y:S01]  /*09a0*/  @P1 LDC.64 R106, c[0x0][0x3a0] ;  /* 0x0000e800ff6a1b82 */ /* 0x004ea20000000a00 */
[-C--:B---3--:R-:W-:Y:S01]  /*09b0*/  FMUL.FTZ R109, R96, R111.reuse ;  /* 0x0000006f606d7220 */ /* 0x088fe20000410000 */
[-C--:B------:R-:W-:Y:S01]  /*09c0*/  FMUL.FTZ R117, R98, R111.reuse ;  /* 0x0000006f62757220 */ /* 0x080fe20000410000 */
[-C--:B------:R-:W-:Y:S01]  /*09d0*/  FMUL.FTZ R116, R99, R111.reuse ;  /* 0x0000006f63747220 */ /* 0x080fe20000410000 */
[----:B------:R-:W-:Y:S01]  /*09e0*/  FMUL.FTZ R110, R97, R111 ;  /* 0x0000006f616e7220 */ /* 0x000fe20000410000 */
[CC--:B----4-:R-:W-:Y:S01]  /*09f0*/  @P1 FFMA.FTZ R96, R109.reuse, R72.reuse, R8 ;  /* 0x000000486d601223 */ /* 0x0d0fe20000010008 */
        /* <DEDUP_REMOVED lines=11> */
[----:B0-----:R-:W-:Y:S02]  /*0ab0*/  @P1 IMAD.WIDE.U32 R114, R109, 0x10, R100 ;  /* 0x000000106d721825 */ /* 0x001fe400078e0064 */
[----:B-1----:R0:W4:Y:S04]  /*0ac0*/  LDG.E.128 R100, desc[UR6][R118.64] ;  /* 0x0000000676647981 */ /* 0x002128000c1e1d00 */
[----:B------:R-:W2:Y:S01]  /*0ad0*/  @P1 LDG.E.128 R8, desc[UR6][R114.64] ;  /* 0x0000000672081981 */ /* 0x000ea2000c1e1d00 */
[----:B0-----:R-:W-:-:S04]  /*0ae0*/  FADD.FTZ R118, RZ, R84 ;  /* 0x00000054ff767221 */ /* 0x001fc80000010000 */
[----:B------:R-:W-:-:S04]  /*0af0*/  FADD.FTZ R119, R118, R85 ;  /* 0x0000005576777221 */ /* 0x000fc80000010000 */
[----:B------:R-:W-:-:S04]  /*0b00*/  FADD.FTZ R118, R119, R86 ;  /* 0x0000005677767221 */ /* 0x000fc80000010000 */
[----:B------:R-:W-:-:S04]  /*0b10*/  FADD.FTZ R119, R118, R87 ;  /* 0x0000005776777221 */ /* 0x000fc80000010000 */
[----:B------:R-:W-:Y:S01]  /*0b20*/  FADD.FTZ R118, R119, R88 ;  /* 0x0000005877767221 */ /* 0x000fe20000010000 */
[-C--:B----4-:R-:W-:Y:S01]  /*0b30*/  FMUL.FTZ R110, R101, R111.reuse ;  /* 0x0000006f656e7220 */ /* 0x090fe20000410000 */
[-C--:B---3--:R-:W-:Y:S01]  /*0b40*/  FMUL.FTZ R116, R103, R111.reuse ;  /* 0x0000006f67747220 */ /* 0x088fe20000410000 */
[----:B------:R-:W-:Y:S02]  /*0b50*/  FMUL.FTZ R121, R100, R111 ;  /* 0x0000006f64797220 */ /* 0x000fe40000410000 */
[CC--:B--2---:R-:W-:Y:S01]  /*0b60*/  @P1 FFMA.FTZ R101, R110.reuse, R77.reuse, R9 ;  /* 0x0000004d6e651223 */ /* 0x0c4fe20000010009 */
[----:B------:R-:W-:Y:S01]  /*0b70*/  @!P1 FMUL.FTZ R101, R110, R77 ;  /* 0x0000004d6e659220 */ /* 0x000fe20000410000 */
[----:B------:R-:W-:Y:S01]  /*0b80*/  FMUL.FTZ R123, R102, R111 ;  /* 0x0000006f667b7220 */ /* 0x000fe20000410000 */
        /* <DEDUP_REMOVED lines=8> */
[----:B------:R-:W-:-:S04]  /*0c10*/  IMAD.WIDE.U32 R116, R109, 0x10, R112 ;  /* 0x000000106d747825 */ /* 0x000fc800078e0070 */
[----:B------:R-:W-:Y:S01]  /*0c20*/  @P1 IMAD.WIDE.U32 R114, R110, 0x10, R106 ;  /* 0x000000106e721825 */ /* 0x000fe200078e006a */
[----:B------:R0:W-:Y:S04]  /*0c30*/  STG.E.128 desc[UR6][R116.64], R100 ;  /* 0x0000006474007986 */ /* 0x0001e8000c101d06 */
[----:B------:R-:W2:Y:S04]  /*0c40*/  LDG.E.128 R104, desc[UR6][R104.64] ;  /* 0x0000000668687981 */ /* 0x000ea8000c1e1d00 */
[----:B------:R1:W3:Y:S01]  /*0c50*/  @P1 LDG.E.128 R8, desc[UR6][R114.64] ;  /* 0x0000000672081981 */ /* 0x0002e2000c1e1d00 */
[----:B------:R-:W-:-:S04]  /*0c60*/  FADD.FTZ R119, R118, R89 ;  /* 0x0000005976777221 */ /* 0x000fc80000010000 */
[----:B------:R-:W-:-:S04]  /*0c70*/  FADD.FTZ R118, R119, R90 ;  /* 0x0000005a77767221 */ /* 0x000fc80000010000 */
[----:B0-----:R-:W-:-:S04]  /*0c80*/  FADD.FTZ R117, R118, R91 ;  /* 0x0000005b76757221 */ /* 0x001fc80000010000 */
[----:B------:R-:W-:-:S04]  /*0c90*/  FADD.FTZ R116, R117, R92 ;  /* 0x0000005c75747221 */ /* 0x000fc80000010000 */
[----:B------:R-:W-:-:S04]  /*0ca0*/  FADD.FTZ R117, R116, R93 ;  /* 0x0000005d74757221 */ /* 0x000fc80000010000 */
[----:B-1----:R-:W-:-:S04]  /*0cb0*/  FADD.FTZ R114, R117, R94 ;  /* 0x0000005e75727221 */ /* 0x002fc80000010000 */
[----:B------:R-:W-:-:S04]  /*0cc0*/  FADD.FTZ R115, R114, R95 ;  /* 0x0000005f72737221 */ /* 0x000fc80000010000 */
[----:B------:R-:W-:-:S04]  /*0cd0*/  FADD.FTZ R114, R115, R96 ;  /* 0x0000006073727221 */ /* 0x000fc80000010000 */
[----:B------:R-:W-:-:S04]  /*0ce0*/  FADD.FTZ R115, R114, R97 ;  /* 0x0000006172737221 */ /* 0x000fc80000010000 */
[----:B------:R-:W-:-:S04]  /*0cf0*/  FADD.FTZ R114, R115, R98 ;  /* 0x0000006273727221 */ /* 0x000fc80000010000 */
[----:B------:R-:W-:Y:S01]  /*0d00*/  FADD.FTZ R119, R114, R99 ;  /* 0x0000006372777221 */ /* 0x000fe20000010000 */
[----:B--2---:R-:W-:-:S03]  /*0d10*/  FMUL.FTZ R117, R106, R111 ;  /* 0x0000006f6a757220 */ /* 0x004fc60000410000 */
[----:B------:R-:W-:Y:S01]  /*0d20*/  FADD.FTZ R106, R119, R100 ;  /* 0x00000064776a7221 */ /* 0x000fe20000010000 */
[----:B------:R-:W-:-:S03]  /*0d30*/  FMUL.FTZ R116, R107, R111 ;  /* 0x0000006f6b747220 */ /* 0x000fc60000410000 */
[----:B------:R-:W-:Y:S01]  /*0d40*/  FADD.FTZ R107, R106, R101 ;  /* 0x000000656a6b7221 */ /* 0x000fe20000010000 */
[-C--:B------:R-:W-:Y:S01]  /*0d50*/  FMUL.FTZ R115, R104, R111.reuse ;  /* 0x0000006f68737220 */ /* 0x080fe20000410000 */
[----:B------:R-:W-:Y:S02]  /*0d60*/  FMUL.FTZ R114, R105, R111 ;  /* 0x0000006f69727220 */ /* 0x000fe40000410000 */
[----:B------:R-:W-:Y:S01]  /*0d70*/  FADD.FTZ R106, R107, R102 ;  /* 0x000000666b6a7221 */ /* 0x000fe20000010000 */
[CC--:B---3--:R-:W-:Y:S01]  /*0d80*/  @P1 FFMA.FTZ R104, R115.reuse, R80.reuse, R8 ;  /* 0x0000005073681223 */ /* 0x0c8fe20000010008 */
[----:B------:R-:W-:Y:S02]  /*0d90*/  @!P1 FMUL.FTZ R104, R115, R80 ;  /* 0x0000005073689220 */ /* 0x000fe40000410000 */
[----:B------:R-:W-:Y:S01]  /*0da0*/  FADD.FTZ R107, R106, R103 ;  /* 0x000000676a6b7221 */ /* 0x000fe20000010000 */
[CC--:B------:R-:W-:Y:S01]  /*0db0*/  @P1 FFMA.FTZ R105, R114.reuse, R81.reuse, R9 ;  /* 0x0000005172691223 */ /* 0x0c0fe20000010009 */
[----:B------:R-:W-:-:S02]  /*0dc0*/  @!P1 FMUL.FTZ R105, R114, R81 ;  /* 0x0000005172699220 */ /* 0x000fc40000410000 */
[----:B------:R-:W-:Y:S01]  /*0dd0*/  FADD.FTZ R114, R107, R104 ;  /* 0x000000686b727221 */ /* 0x000fe20000010000 */
[CC--:B------:R-:W-:Y:S01]  /*0de0*/  @P1 FFMA.FTZ R106, R117.reuse, R82.reuse, R10 ;  /* 0x00000052756a1223 */ /* 0x0c0fe2000001000a */
[----:B------:R-:W-:Y:S02]  /*0df0*/  @!P1 FMUL.FTZ R106, R117, R82 ;  /* 0x00000052756a9220 */ /* 0x000fe40000410000 */
[----:B------:R-:W-:Y:S01]  /*0e00*/  FADD.FTZ R111, R114, R105 ;  /* 0x00000069726f7221 */ /* 0x000fe20000010000 */
[CC--:B------:R-:W-:Y:S01]  /*0e10*/  @P1 FFMA.FTZ R107, R116.reuse, R83.reuse, R11 ;  /* 0x00000053746b1223 */ /* 0x0c0fe2000001000b */
[----:B------:R-:W-:Y:S02]  /*0e20*/  @!P1 FMUL.FTZ R107, R116, R83 ;  /* 0x00000053746b9220 */ /* 0x000fe40000410000 */
        /* <DEDUP_REMOVED lines=65> */
[----:B------:R-:W0:Y:S01]  /*1240*/  SHFL.BFLY PT, R118, R115, 0x4, 0x1f ;  /* 0x0c801f0073767f89 */ /* 0x000e2200000e0000 */
[----:B------:R-:W-:Y:S01]  /*1250*/  ISETP.GT.U32.AND P1, PT, R2, 0x3, PT ;  /* 0x000000030200780c */ /* 0x000fe20003f24070 */
[----:B0-----:R-:W-:-:S05]  /*1260*/  FADD.FTZ R118, R115, R118 ;  /* 0x0000007673767221 */ /* 0x001fca0000010000 */
[----:B------:R-:W0:Y:S07]  /*1270*/  SHFL.BFLY PT, R117, R118, 0x8, 0x1f ;  /* 0x0d001f0076757f89 */ /* 0x000e2e00000e0000 */
[----:B------:R-:W1:Y:S01]  /*1280*/  @!P1 S2R R122, SR_CgaCtaId ;  /* 0x00000000007a9919 */ /* 0x000e620000008800 */
[----:B------:R-:W-:Y:S01]  /*1290*/  IMAD.WIDE.U32 R112, R110, 0x10, R112 ;  /* 0x000000106e707825 */ /* 0x000fe200078e0070 */
[----:B------:R-:W-:-:S04]  /*12a0*/  PLOP3.LUT P3, PT, PT, PT, UP0, 0x80, 0x8 ;  /* 0x000000000008781c */ /* 0x000fc80003f6f008 */
[----:B------:R-:W-:Y:S01]  /*12b0*/  STG.E.128 desc[UR6][R112.64], R104 ;  /* 0x0000006870007986 */ /* 0x000fe2000c101d06 */
[----:B------:R-:W-:Y:S01]  /*12c0*/  PLOP3.LUT P2, PT, PT, PT, PT, 0x8, 0x80 ;  /* 0x000000000080781c */ /* 0x000fe20003f4e170 */
[----:B0-----:R-:W-:-:S05]  /*12d0*/  FADD.FTZ R117, R118, R117 ;  /* 0x0000007576757221 */ /* 0x001fca0000010000 */
[----:B------:R-:W0:Y:S01]  /*12e0*/  SHFL.BFLY PT, R120, R117, 0x10, 0x1f ;  /* 0x0e001f0075787f89 */ /* 0x000e2200000e0000 */
[----:B------:R-:W-:Y:S02]  /*12f0*/  @!P1 PLOP3.LUT P2, PT, P3, PT, PT, 0x80, 0x8 ;  /* 0x000000000008981c */ /* 0x000fe40001f4f070 */
[----:B------:R-:W-:Y:S02]  /*1300*/  ISETP.NE.AND P3, PT, R2, RZ, PT ;  /* 0x000000ff0200720c */ /* 0x000fe40003f65270 */
[----:B------:R-:W-:Y:S01]  /*1310*/  @!P1 MOV R111, 0x400 ;  /* 0x00000400006f9802 */ /* 0x000fe20000000f00 */
[----:B------:R-:W-:Y:S03]  /*1320*/  BSSY.RECONVERGENT B0, `(.L_x_18546) ;  /* 0x000000c000007945 */ /* 0x000fe60003800200 */
[----:B-1----:R-:W-:-:S05]  /*1330*/  @!P1 LEA R119, R122, R111, 0x18 ;  /* 0x0000006f7a779211 */ /* 0x002fca00078ec0ff */
[----:B------:R-:W-:Y:S01]  /*1340*/  @P2 IADD3 R119, PT, PT, R119, 0x20, RZ ;  /* 0x0000002077772810 */ /* 0x000fe20007ffe0ff */
        /* <DEDUP_REMOVED lines=9> */
.L_x_18547:
[----:B------:R-:W-:Y:S05]  /*13e0*/  BSYNC.RECONVERGENT B0 ;  /* 0x0000000000007941 */ /* 0x000fea0003800200 */
.L_x_18546:
[----:B------:R-:W-:Y:S01]  /*13f0*/  BAR.SYNC.DEFER_BLOCKING 0x0 ;  /* 0x0000000000007b1d */ /* 0x000fe20000010000 */
[----:B------:R-:W-:Y:S02]  /*1400*/  CS2R R112, SRZ ;  /* 0x0000000000707805 */ /* 0x000fe4000001ff00 */
[----:B------:R-:W-:Y:S01]  /*1410*/  @!P1 LEA R119, R2, R119, 0x3 ;  /* 0x0000007702779211 */ /* 0x000fe200078e18ff */
[----:B------:R-:W-:Y:S01]  /*1420*/  HFMA2 R118, -RZ, RZ, 0, 0 ;  /* 0x00000000ff767431 */ /* 0x000fe200000001ff */
[----:B------:R-:W-:Y:S01]  /*1430*/  @!P1 MOV R118, 0x300 ;  /* 0x0000030000769802 */ /* 0x000fe20000000f00 */
[----:B------:R-:W-:Y:S01]  /*1440*/  UPLOP3.LUT UP0, UPT, UPT, UPT, UP0, 0x40, 0x4 ;  /* 0x000000000004789c */ /* 0x000fe20003f0e800 */
[----:B------:R-:W-:-:S03]  /*1450*/  ISETP.NE.AND P2, PT, RZ, UR12, PT ;  /* 0x0000000cff007c0c */ /* 0x000fc6000bf45270 */
[----:B------:R-:W0:Y:S04]  /*1460*/  SHFL.DOWN PT, R117, R118, 0x2, 0x1f ;  /* 0x08401f0076757f89 */ /* 0x000e2800000e0000 */
[----:B------:R1:W2:Y:S01]  /*1470*/  @!P1 LDS.64 R112, [R119] ;  /* 0x0000000077709984 */ /* 0x0002a20000000a00 */
[----:B------:R-:W-:Y:S02]  /*1480*/  ISETP.NE.AND P1, PT, R0, RZ, PT ;  /* 0x000000ff0000720c */ /* 0x000fe40003f25270 */
[-C--:B-1----:R-:W-:Y:S02]  /*1490*/  I2FP.F32.U32 R119, R118.reuse ;  /* 0x0000007600777245 */ /* 0x082fe40000201000 */
[----:B0-----:R-:W-:Y:S02]  /*14a0*/  IADD3 R114, PT, PT, R117, R118, RZ ;  /* 0x0000007675727210 */ /* 0x001fe40007ffe0ff */
[----:B------:R-:W-:-:S02]  /*14b0*/  I2FP.F32.S32 R117, R117 ;  /* 0x0000007500757245 */ /* 0x000fc40000201400 */
[----:B------:R-:W-:-:S04]  /*14c0*/  I2FP.F32.S32 R111, R114 ;  /* 0x00000072006f7245 */ /* 0x000fc80000201400 */
[----:B------:R-:W0:Y:S01]  /*14d0*/  MUFU.RCP R115, R111 ;  /* 0x0000006f00737308 */ /* 0x000e220000001000 */
[----:B--2---:R-:W1:Y:S04]  /*14e0*/  SHFL.DOWN PT, R120, R112, 0x2, 0x1f ;  /* 0x08401f0070787f89 */ /* 0x004e6800000e0000 */
[----:B------:R-:W2:Y:S01]  /*14f0*/  SHFL.DOWN PT, R116, R113, 0x2, 0x1f ;  /* 0x08401f0071747f89 */ /* 0x000ea200000e0000 */
[C---:B-1----:R-:W-:Y:S01]  /*1500*/  FADD.FTZ R121, -R120.reuse, R112 ;  /* 0x0000007078797221 */ /* 0x042fe20000010100 */
[----:B------:R-:W-:-:S03]  /*1510*/  FMUL.FTZ R120, R120, R117 ;  /* 0x0000007578787220 */ /* 0x000fc60000410000 */
[----:B------:R-:W-:Y:S01]  /*1520*/  FMUL.FTZ R121, R121, R121 ;  /* 0x0000007979797220 */ /* 0x000fe20000410000 */
[----:B------:R-:W-:Y:S01]  /*1530*/  FFMA.FTZ R120, R119, R112, R120 ;  /* 0x0000007077787223 */ /* 0x000fe20000010078 */
[----:B--2---:R-:W-:Y:S02]  /*1540*/  FADD.FTZ R116, R116, R113 ;  /* 0x0000007174747221 */ /* 0x004fe40000010000 */
[----:B------:R-:W-:Y:S01]  /*1550*/  FMUL.FTZ R118, R121, R119 ;  /* 0x0000007779767220 */ /* 0x000fe20000410000 */
[C---:B0-----:R-:W-:Y:S01]  /*1560*/  FMUL.FTZ R112, R115.reuse, R120 ;  /* 0x0000007873707220 */ /* 0x041fe20000410000 */
[----:B------:R-:W0:Y:S02]  /*1570*/  SHFL.DOWN PT, R119, R114, 0x1, 0x1f ;  /* 0x08201f0072777f89 */ /* 0x000e2400000e0000 */
[----:B------:R-:W-:Y:S02]  /*1580*/  FMUL.FTZ R118, R118, R117 ;  /* 0x0000007576767220 */ /* 0x000fe40000410000 */
[----:B------:R-:W1:Y:S02]  /*1590*/  SHFL.DOWN PT, R117, R112, 0x1, 0x1f ;  /* 0x08201f0070757f89 */ /* 0x000e6400000e0000 */
[----:B------:R-:W-:-:S05]  /*15a0*/  FFMA.FTZ R116, R115, R118, R116 ;  /* 0x0000007673747223 */ /* 0x000fca0000010074 */
[----:B------:R-:W2:Y:S01]  /*15b0*/  SHFL.DOWN PT, R113, R116, 0x1, 0x1f ;  /* 0x08201f0074717f89 */ /* 0x000ea200000e0000 */
[-C--:B0-----:R-:W-:Y:S02]  /*15c0*/  IADD3 R115, PT, PT, R114, R119.reuse, RZ ;  /* 0x0000007772737210 */ /* 0x081fe40007ffe0ff */
[----:B------:R-:W-:Y:S02]  /*15d0*/  I2FP.F32.S32 R119, R119 ;  /* 0x0000007700777245 */ /* 0x000fe40000201400 */
[----:B------:R-:W-:Y:S01]  /*15e0*/  I2FP.F32.S32 R115, R115 ;  /* 0x0000007300737245 */ /* 0x000fe20000201400 */
[----:B-1----:R-:W-:Y:S02]  /*15f0*/  FADD.FTZ R118, R112, -R117 ;  /* 0x8000007570767221 */ /* 0x002fe40000010000 */
[-C--:B------:R-:W-:Y:S02]  /*1600*/  FMUL.FTZ R114, R117, R119.reuse ;  /* 0x0000007775727220 */ /* 0x080fe40000410000 */
[----:B------:R-:W-:Y:S01]  /*1610*/  FMUL.FTZ R118, R118, R118 ;  /* 0x0000007676767220 */ /* 0x000fe20000410000 */
[----:B------:R-:W0:Y:S01]  /*1620*/  MUFU.RCP R115, R115 ;  /* 0x0000007300737308 */ /* 0x000e220000001000 */
[C---:B------:R-:W-:Y:S01]  /*1630*/  FFMA.FTZ R114, R111.reuse, R112, R114 ;  /* 0x000000706f727223 */ /* 0x040fe20000010072 */
[----:B--2---:R-:W-:Y:S01]  /*1640*/  FADD.FTZ R116, R116, R113 ;  /* 0x0000007174747221 */ /* 0x004fe20000010000 */
[----:B------:R-:W-:Y:S01]  /*1650*/  FMUL.FTZ R118, R111, R118 ;  /* 0x000000766f767220 */ /* 0x000fe20000410000 */
[----:B------:R-:W1:Y:S03]  /*1660*/  @!P1 LDC.64 R112, c[0x0][0x3c0] ;  /* 0x0000f000ff709b82 */ /* 0x000e660000000a00 */
[----:B------:R-:W-:Y:S01]  /*1670*/  FMUL.FTZ R118, R118, R119 ;  /* 0x0000007776767220 */ /* 0x000fe20000410000 */
[----:B0-----:R-:W-:-:S03]  /*1680*/  FMUL.FTZ R114, R115, R114 ;  /* 0x0000007273727220 */ /* 0x001fc60000410000 */
[----:B------:R-:W-:Y:S02]  /*1690*/  FFMA.FTZ R116, R115, R118, R116 ;  /* 0x0000007673747223 */ /* 0x000fe40000010074 */
[----:B------:R-:W0:Y:S01]  /*16a0*/  LDC R115, c[0x0][0x448] ;  /* 0x00011200ff737b82 */ /* 0x000e220000000800 */
[----:B------:R-:W2:Y:S04]  /*16b0*/  SHFL.IDX PT, R117, R114, RZ, 0x1f ;  /* 0x00001fff72757589 */ /* 0x000ea800000e0000 */
[----:B------:R-:W0:Y:S01]  /*16c0*/  SHFL.IDX PT, R116, R116, RZ, 0x1f ;  /* 0x00001fff74747589 */ /* 0x000e2200000e0000 */
[----:B-1----:R-:W-:-:S04]  /*16d0*/  @!P1 IMAD.WIDE R112, R4, 0x4, R112 ;  /* 0x0000000404709825 */ /* 0x002fc800078e0270 */
[----:B--2---:R-:W-:Y:S01]  /*16e0*/  FMUL.FTZ R111, R117, R117 ;  /* 0x00000075756f7220 */ /* 0x004fe20000410000 */
[----:B------:R1:W-:Y:S01]  /*16f0*/  @!P1 STG.E desc[UR6][R112.64], R117 ;  /* 0x0000007570009986 */ /* 0x0003e2000c101906 */
[----:B0-----:R-:W-:-:S03]  /*1700*/  FFMA.FTZ R115, R116, UR11, R115 ;  /* 0x0000000b74737c23 */ /* 0x001fc60008010073 */
[----:B------:R-:W-:Y:S02]  /*1710*/  FSEL R118, R111, RZ, P2 ;  /* 0x000000ff6f767208 */ /* 0x000fe40001000000 */
[----:B------:R-:W-:-:S03]  /*1720*/  FSEL R111, R117, RZ, !P2 ;  /* 0x000000ff756f7208 */ /* 0x000fc60005000000 */
[----:B------:R-:W-:Y:S02]  /*1730*/  FADD.FTZ R118, R115, R118 ;  /* 0x0000007673767221 */ /* 0x000fe40000010000 */
[----:B------:R-:W0:Y:S01]  /*1740*/  @!P1 LDC.64 R114, c[0x0][0x3c8] ;  /* 0x0000f200ff729b82 */ /* 0x000e220000000a00 */
[C---:B-1----:R-:W-:Y:S01]  /*1750*/  FADD.FTZ R112, -R111.reuse, R88 ;  /* 0x000000586f707221 */ /* 0x042fe20000010100 */
        /* <DEDUP_REMOVED lines=27> */
[----:B------:R0:W-:Y:S01]  /*1910*/  @!P1 STG.E desc[UR6][R114.64], R88 ;  /* 0x0000005872009986 */ /* 0x0001e2000c101906 */
        /* <DEDUP_REMOVED lines=11> */
[----:B0-----:R-:W0:Y:S01]  /*19d0*/  LDC.64 R114, c[0x0][0x428] ;  /* 0x00010a00ff727b82 */ /* 0x001e220000000a00 */
        /* <DEDUP_REMOVED lines=23> */
[----:B0-----:R-:W-:-:S04]  /*1b50*/  IMAD.WIDE.U32 R116, R108, 0x10, R114 ;  /* 0x000000106c747825 */ /* 0x001fc800078e0072 */
        /* <DEDUP_REMOVED lines=15> */
[----:B0-----:R-:W-:-:S04]  /*1c50*/  IMAD.WIDE.U32 R84, R7, 0x10, R114 ;  /* 0x0000001007547825 */ /* 0x001fc800078e0072 */
[--C-:B------:R-:W-:Y:S01]  /*1c60*/  IMAD.WIDE.U32 R116, R6, 0x10, R114.reuse ;  /* 0x0000001006747825 */ /* 0x100fe200078e0072 */
[----:B------:R0:W-:Y:S01]  /*1c70*/  STG.E.128 desc[UR6][R84.64], R88 ;  /* 0x0000005854007986 */ /* 0x0001e2000c101d06 */
[----:B------:R-:W1:Y:S02]  /*1c80*/  LDC.64 R6, c[0x0][0x380] ;  /* 0x0000e000ff067b82 */ /* 0x000e640000000a00 */
[----:B------:R-:W-:-:S05]  /*1c90*/  IMAD.WIDE.U32 R86, R5, 0x10, R114 ;  /* 0x0000001005567825 */ /* 0x000fca00078e0072 */
[----:B------:R0:W-:Y:S04]  /*1ca0*/  STG.E.128 desc[UR6][R86.64], R92 ;  /* 0x0000005c56007986 */ /* 0x0001e8000c101d06 */
[----:B------:R0:W-:Y:S04]  /*1cb0*/  STG.E.128 desc[UR6][R116.64], R96 ;  /* 0x0000006074007986 */ /* 0x0001e8000c101d06 */
[----:B------:R0:W-:Y:S04]  /*1cc0*/  STG.E.128 desc[UR6][R108.64], R100 ;  /* 0x000000646c007986 */ /* 0x0001e8000c101d06 */
[----:B------:R0:W-:Y:S01]  /*1cd0*/  STG.E.128 desc[UR6][R110.64], R104 ;  /* 0x000000686e007986 */ /* 0x0001e2000c101d06 */
[----:B-1----:R-:W-:-:S04]  /*1ce0*/  IADD3 R4, PT, PT, R4, R6, RZ ;  /* 0x0000000604047210 */ /* 0x002fc80007ffe0ff */
[----:B------:R-:W-:-:S13]  /*1cf0*/  ISETP.GE.AND P1, PT, R4, R7, PT ;  /* 0x000000070400720c */ /* 0x000fda0003f26270 */
[----:B0-----:R-:W-:Y:S05]  /*1d00*/  @!P1 BRA `(.L_x_18548) ;  /* 0xffffffe400ec9947 */ /* 0x001fea000383ffff */
[----:B------:R-:W-:Y:S05]  /*1d10*/  EXIT ;  /* 0x000000000000794d */ /* 0x000fea0003800000 */
.L_x_18549:
        /* <DEDUP_REMOVED lines=14> */
.L_x_20880:


//--------------------- .text._ZN10layer_norm13ln_fwd_kernelINS_13Kernel_traitsIfffffjLj3072ELj1ELj1ELj4ELj16ENS_18Kernel_traits_baseILj3072EfffffjLj128EEEEELb0ELb1ELb1ELb0EEEvNS_9FwdParamsE --------------------------
	.section	.text._ZN10layer_norm13ln_fwd_kernelINS_13Kernel_traitsIfffffjLj3072ELj1ELj1ELj4ELj16ENS_18Kernel_traits_baseILj3072EfffffjLj128EEEEELb0ELb1ELb1ELb0EEEvNS_9FwdParamsE,"ax",@progbits
	.align	128
        .global         _ZN10layer_norm13ln_fwd_kernelINS_13Kernel_traitsIfffffjLj3072ELj1ELj1ELj4ELj16ENS_18Kernel_traits_baseILj3072EfffffjLj128EEEEELb0ELb1ELb1ELb0EEEvNS_9FwdParamsE
        .type           _ZN10layer_norm13ln_fwd_kernelINS_13Kernel_traitsIfffffjLj3072ELj1ELj1ELj4ELj16ENS_18Kernel_traits_baseILj3072EfffffjLj128EEEEELb0ELb1ELb1ELb0EEEvNS_9FwdParamsE,@function
        .size           _ZN10layer_norm13ln_fwd_kernelINS_13Kernel_traitsIfffffjLj3072ELj1ELj1ELj4ELj16ENS_18Kernel_traits_baseILj3072EfffffjLj128EEEEELb0ELb1ELb1ELb0EEEvNS_9FwdParamsE,(.L_x_20881 - _ZN10layer_norm13ln_fwd_kernelINS_13Kernel_traitsIfffffjLj3072ELj1ELj1ELj4ELj16ENS_18Kernel_traits_baseILj3072EfffffjLj128EEEEELb0ELb1ELb1ELb0EEEvNS_9FwdParamsE)
        .other          _ZN10layer_norm13ln_fwd_kernelINS_13Kernel_traitsIfffffjLj3072ELj1ELj1ELj4ELj16ENS_18Kernel_traits_baseILj3072EfffffjLj128EEEEELb0ELb1ELb1ELb0EEEvNS_9FwdParamsE,@"STO_CUDA_ENTRY STV_DEFAULT"
_ZN10layer_norm13ln_fwd_kernelINS_13Kernel_traitsIfffffjLj3072ELj1ELj1ELj4ELj16ENS_18Kernel_traits_baseILj3072EfffffjLj128EEEEELb0ELb1ELb1ELb0EEEvNS_9FwdParamsE:
.text._ZN10layer_norm13ln_fwd_kernelINS_13Kernel_traitsIfffffjLj3072ELj1ELj1ELj4ELj16ENS_18Kernel_traits_baseILj3072EfffffjLj128EEEEELb0ELb1ELb1ELb0EEEvNS_9FwdParamsE:
        /* <DEDUP_REMOVED lines=12> */
[C---:B0-----:R-:W-:Y:S02]  /*00c0*/  LOP3.LUT R0, R4.reuse, 0x1f, RZ, 0xc0, !PT ;  /* 0x0000001f04007812 */ /* 0x041fe400078ec0ff */
[----:B------:R-:W-:-:S04]  /*00d0*/  LOP3.LUT R5, R4, 0x60, RZ, 0xc0, !PT ;  /* 0x0000006004057812 */ /* 0x000fc800078ec0ff */
[----:B------:R-:W-:-:S04]  /*00e0*/  LOP3.LUT R3, R5, 0x7f, R0, 0x36, !PT ;  /* 0x0000007f05037812 */ /* 0x000fc800078e3600 */
[----:B------:R-:W-:Y:S02]  /*00f0*/  LEA.HI.SX32 R3, R2, R3, 0x1e ;  /* 0x0000000302037211 */ /* 0x000fe400078ff2ff */
[----:B------:R-:W-:Y:S01]  /*0100*/  LOP3.LUT R2, R5, R0, RZ, 0xfc, !PT ;  /* 0x0000000005027212 */ /* 0x000fe200078efcff */
[----:B--2-4-:R-:W-:Y:S06]  /*0110*/  BRA.U !UP0, `(.L_x_18551) ;  /* 0x00000005080c7547 */ /* 0x014fec000b800000 */
        /* <DEDUP_REMOVED lines=16> */
[----:B------:R-:W-:-:S04]  /*0220*/  @P0 LOP3.LUT R2, R2, 0x80, RZ, 0xfc, !PT ;  /* 0x0000008002020812 */ /* 0x000fc800078efcff */
[----:B------:R0:W5:Y:S02]  /*0230*/  @P0 LDG.E.128 R16, desc[UR12][R70.64] ;  /* 0x0000000c46100981 */ /* 0x000164000c1e1d00 */
[----:B------:R-:W2:Y:S01]  /*0240*/  @P2 LDC.64 R78, c[0x0][0x3d0] ;  /* 0x0000f400ff4e2b82 */ /* 0x000ea20000000a00 */
[----:B---3--:R-:W-:-:S05]  /*0250*/  @P1 IMAD.WIDE.U32 R72, R2, 0x10, R72 ;  /* 0x0000001002481825 */ /* 0x008fca00078e0048 */
        /* <DEDUP_REMOVED lines=8> */
[----:B------:R-:W1:Y:S08]  /*02e0*/  @P3 LDC.64 R84, c[0x0][0x3d0] ;  /* 0x0000f400ff543b82 */ /* 0x000e700000000a00 */
[----:B------:R-:W0:Y:S08]  /*02f0*/  @P3 LDC.64 R86, c[0x0][0x438] ;  /* 0x00010e00ff563b82 */ /* 0x000e300000000a00 */
[----:B------:R-:W0:Y:S08]  /*0300*/  @P3 LDC.64 R88, c[0x0][0x3e8] ;  /* 0x0000fa00ff583b82 */ /* 0x000e300000000a00 */
[----:B------:R-:W0:Y:S08]  /*0310*/  @P4 LDC.64 R90, c[0x0][0x3d0] ;  /* 0x0000f400ff5a4b82 */ /* 0x000e300000000a00 */
[----:B------:R-:W0:Y:S08]  /*0320*/  @P4 LDC.64 R92, c[0x0][0x438] ;  /* 0x00010e00ff5c4b82 */ /* 0x000e300000000a00 */
[----:B------:R-:W0:Y:S01]  /*0330*/  @P4 LDC.64 R94, c[0x0][0x3e8] ;  /* 0x0000fa00ff5e4b82 */ /* 0x000e220000000a00 */
[----:B--2---:R-:W-:-:S04]  /*0340*/  @P2 IMAD.WIDE.U32 R78, R2, 0x10, R78 ;  /* 0x00000010024e2825 */ /* 0x004fc800078e004e */
[C---:B---3--:R-:W-:Y:S01]  /*0350*/  @P2 IMAD.WIDE.U32 R80, R2.reuse, 0x10, R80 ;  /* 0x0000001002502825 */ /* 0x048fe200078e0050 */
[----:B------:R2:W5:Y:S03]  /*0360*/  @P2 LDG.E.128 R32, desc[UR12][R78.64] ;  /* 0x0000000c4e202981 */ /* 0x000566000c1e1d00 */
[C---:B----4-:R-:W-:Y:S01]  /*0370*/  @P2 IMAD.WIDE.U32 R82, R2.reuse, 0x10, R82 ;  /* 0x0000001002522825 */ /* 0x050fe200078e0052 */
[----:B------:R-:W-:Y:S01]  /*0380*/  @P2 IADD3 R2, PT, PT, R2, 0x80, RZ ;  /* 0x0000008002022810 */ /* 0x000fe20007ffe0ff */
[----:B------:R2:W5:Y:S04]  /*0390*/  @P2 LDG.E.128 R36, desc[UR12][R80.64] ;  /* 0x0000000c50242981 */ /* 0x000568000c1e1d00 */
[C---:B-1----:R-:W-:Y:S01]  /*03a0*/  @P3 IMAD.WIDE.U32 R84, R2.reuse, 0x10, R84 ;  /* 0x0000001002543825 */ /* 0x042fe200078e0054 */
[----:B------:R2:W5:Y:S03]  /*03b0*/  @P2 LDG.E.128 R40, desc[UR12][R82.64] ;  /* 0x0000000c52282981 */ /* 0x000566000c1e1d00 */
[C---:B0-----:R-:W-:Y:S01]  /*03c0*/  @P3 IMAD.WIDE.U32 R86, R2.reuse, 0x10, R86 ;  /* 0x0000001002563825 */ /* 0x041fe200078e0056 */
[----:B------:R2:W5:Y:S03]  /*03d0*/  @P3 LDG.E.128 R44, desc[UR12][R84.64] ;  /* 0x0000000c542c3981 */ /* 0x000566000c1e1d00 */
[C---:B------:R-:W-:Y:S01]  /*03e0*/  @P3 IMAD.WIDE.U32 R88, R2.reuse, 0x10, R88 ;  /* 0x0000001002583825 */ /* 0x040fe200078e0058 */
[----:B------:R-:W-:Y:S01]  /*03f0*/  @P3 IADD3 R2, PT, PT, R2, 0x80, RZ ;  /* 0x0000008002023810 */ /* 0x000fe20007ffe0ff */
[----:B------:R2:W5:Y:S04]  /*0400*/  @P3 LDG.E.128 R48, desc[UR12][R86.64] ;  /* 0x0000000c56303981 */ /* 0x000568000c1e1d00 */
[C---:B------:R-:W-:Y:S01]  /*0410*/  @P4 IMAD.WIDE.U32 R90, R2.reuse, 0x10, R90 ;  /* 0x00000010025a4825 */ /* 0x040fe200078e005a */
[----:B------:R2:W5:Y:S03]  /*0420*/  @P3 LDG.E.128 R52, desc[UR12][R88.64] ;  /* 0x0000000c58343981 */ /* 0x000566000c1e1d00 */
[C---:B------:R-:W-:Y:S01]  /*0430*/  @P4 IMAD.WIDE.U32 R92, R2.reuse, 0x10, R92 ;  /* 0x00000010025c4825 */ /* 0x040fe200078e005c */
[----:B------:R2:W5:Y:S03]  /*0440*/  @P4 LDG.E.128 R56, desc[UR12][R90.64] ;  /* 0x0000000c5a384981 */ /* 0x000566000c1e1d00 */
[----:B------:R-:W-:Y:S01]  /*0450*/  @P4 IMAD.WIDE.U32 R94, R2, 0x10, R94 ;  /* 0x00000010025e4825 */ /* 0x000fe200078e005e */
[----:B------:R2:W5:Y:S04]  /*0460*/  @P4 LDG.E.128 R60, desc[UR12][R92.64] ;  /* 0x0000000c5c3c4981 */ /* 0x000568000c1e1d00 */
[----:B------:R2:W5:Y:S01]  /*0470*/  @P4 LDG.E.128 R64, desc[UR12][R94.64] ;  /* 0x0000000c5e404981 */ /* 0x000562000c1e1d00 */
[----:B------:R-:W-:-:S02]  /*0480*/  ISETP.GE.U32.AND P0, PT, R3, 0x300, PT ;  /* 0x000003000300780c */ /* 0x000fc40003f06070 */
[----:B------:R-:W-:-:S11]  /*0490*/  @P4 IADD3 R2, PT, PT, R2, 0x80, RZ ;  /* 0x0000008002024810 */ /* 0x000fd60007ffe0ff */
[----:B--2---:R-:W-:Y:S05]  /*04a0*/  @!P0 BRA `(.L_x_18552) ;  /* 0x0000000400148947 */ /* 0x004fea0003800000 */
[----:B------:R-:W0:Y:S08]  /*04b0*/  LDC.64 R68, c[0x0][0x3d0] ;  /* 0x0000f400ff447b82 */ /* 0x000e300000000a00 */
[----:B------:R-:W1:Y:S08]  /*04c0*/  LDC.64 R72, c[0x0][0x438] ;  /* 0x00010e00ff487b82 */ /* 0x000e700000000a00 */
[----:B------:R-:W2:Y:S01]  /*04d0*/  LDC.64 R76, c[0x0][0x3e8] ;  /* 0x0000fa00ff4c7b82 */ /* 0x000ea20000000a00 */
[----:B0-----:R-:W-:-:S06]  /*04e0*/  IMAD.WIDE.U32 R68, R2, 0x10, R68 ;  /* 0x0000001002447825 */ /* 0x001fcc00078e0044 */
[----:B------:R-:W5:Y:S01]  /*04f0*/  LDG.E.128 R68, desc[UR12][R68.64] ;  /* 0x0000000c44447981 */ /* 0x000f62000c1e1d00 */
[----:B-1----:R-:W-:-:S06]  /*0500*/  IMAD.WIDE.U32 R72, R2, 0x10, R72 ;  /* 0x0000001002487825 */ /* 0x002fcc00078e0048 */
[----:B------:R-:W5:Y:S01]  /*0510*/  LDG.E.128 R72, desc[UR12][R72.64] ;  /* 0x0000000c48487981 */ /* 0x000f62000c1e1d00 */
[----:B--2---:R-:W-:-:S06]  /*0520*/  IMAD.WIDE.U32 R76, R2, 0x10, R76 ;  /* 0x00000010024c7825 */ /* 0x004fcc00078e004c */
[----:B------:R-:W5:Y:S01]  /*0530*/  LDG.E.128 R76, desc[UR12][R76.64] ;  /* 0x0000000c4c4c7981 */ /* 0x000f62000c1e1d00 */
[----:B------:R-:W-:Y:S05]  /*0540*/  BRA `(.L_x_18552) ;  /* 0x0000000000ec7947 */ /* 0x000fea0003800000 */
.L_x_18551:
        /* <DEDUP_REMOVED lines=10> */
[----:B0-----:R-:W-:-:S07]  /*05f0*/  @P0 IMAD.WIDE.U32 R14, R2, 0x10, R6 ;  /* 0x00000010020e0825 */ /* 0x001fce00078e0006 */
[----:B------:R-:W0:Y:S01]  /*0600*/  @P2 LDC.64 R38, c[0x0][0x3d0] ;  /* 0x0000f400ff262b82 */ /* 0x000e220000000a00 */
[C---:B-1----:R-:W-:Y:S01]  /*0610*/  @P0 IMAD.WIDE.U32 R24, R2.reuse, 0x10, R12 ;  /* 0x0000001002180825 */ /* 0x042fe200078e000c */
[----:B------:R-:W-:Y:S01]  /*0620*/  @P0 LOP3.LUT R2, R2, 0x80, RZ, 0xfc, !PT ;  /* 0x0000008002020812 */ /* 0x000fe200078efcff */
[----:B------:R-:W5:Y:S05]  /*0630*/  @P0 LDG.E.128 R8, desc[UR12][R14.64] ;  /* 0x0000000c0e080981 */ /* 0x000f6a000c1e1d00 */
        /* <DEDUP_REMOVED lines=9> */
[----:B------:R-:W5:Y:S06]  /*06d0*/  @P1 LDG.E.128 R28, desc[UR12][R36.64] ;  /* 0x0000000c241c1981 */ /* 0x000f6c000c1e1d00 */
[----:B------:R-:W0:Y:S01]  /*06e0*/  @P4 LDC.64 R6, c[0x0][0x3d0] ;  /* 0x0000f400ff064b82 */ /* 0x000e220000000a00 */
[C---:B-1----:R-:W-:Y:S01]  /*06f0*/  @P2 IMAD.WIDE.U32 R48, R2.reuse, 0x10, R48 ;  /* 0x0000001002302825 */ /* 0x042fe200078e0030 */
[----:B------:R-:W-:Y:S01]  /*0700*/  @P2 IADD3 R2, PT, PT, R2, 0x80, RZ ;  /* 0x0000008002022810 */ /* 0x000fe20007ffe0ff */
[----:B------:R-:W5:Y:S05]  /*0710*/  @P2 LDG.E.128 R32, desc[UR12][R38.64] ;  /* 0x0000000c26202981 */ /* 0x000f6a000c1e1d00 */
[----:B------:R-:W1:Y:S01]  /*0720*/  @P4 LDC.64 R12, c[0x0][0x3e8] ;  /* 0x0000fa00ff0c4b82 */ /* 0x000e620000000a00 */
[C---:B--2---:R-:W-:Y:S01]  /*0730*/  @P3 IMAD.WIDE.U32 R80, R2.reuse, 0x10, R50 ;  /* 0x0000001002503825 */ /* 0x044fe200078e0032 */
[----:B------:R2:W5:Y:S04]  /*0740*/  @P2 LDG.E.128 R40, desc[UR12][R48.64] ;  /* 0x0000000c30282981 */ /* 0x000568000c1e1d00 */
[----:B------:R-:W5:Y:S02]  /*0750*/  @P3 LDG.E.128 R44, desc[UR12][R80.64] ;  /* 0x0000000c502c3981 */ /* 0x000f64000c1e1d00 */
[----:B------:R-:W4:Y:S01]  /*0760*/  @P5 LDC.64 R62, c[0x0][0x3d0] ;  /* 0x0000f400ff3e5b82 */ /* 0x000f220000000a00 */
[C---:B---3--:R-:W-:Y:S01]  /*0770*/  @P3 IMAD.WIDE.U32 R82, R2.reuse, 0x10, R60 ;  /* 0x0000001002523825 */ /* 0x048fe200078e003c */
[----:B------:R-:W-:-:S04]  /*0780*/  @P3 IADD3 R2, PT, PT, R2, 0x80, RZ ;  /* 0x0000008002023810 */ /* 0x000fc80007ffe0ff */
[----:B------:R-:W5:Y:S01]  /*0790*/  @P3 LDG.E.128 R52, desc[UR12][R82.64] ;  /* 0x0000000c52343981 */ /* 0x000f62000c1e1d00 */
[C---:B0-----:R-:W-:Y:S01]  /*07a0*/  @P4 IMAD.WIDE.U32 R84, R2.reuse, 0x10, R6 ;  /* 0x0000001002544825 */ /* 0x041fe200078e0006 */
[----:B------:R-:W0:Y:S04]  /*07b0*/  @P5 LDC.64 R88, c[0x0][0x3e8] ;  /* 0x0000fa00ff585b82 */ /* 0x000e280000000a00 */
[----:B------:R-:W5:Y:S01]  /*07c0*/  @P4 LDG.E.128 R56, desc[UR12][R84.64] ;  /* 0x0000000c54384981 */ /* 0x000f62000c1e1d00 */
[C---:B-1----:R-:W-:Y:S01]  /*07d0*/  @P4 IMAD.WIDE.U32 R86, R2.reuse, 0x10, R12 ;  /* 0x0000001002564825 */ /* 0x042fe200078e000c */
[----:B------:R-:W-:-:S04]  /*07e0*/  @P4 IADD3 R2, PT, PT, R2, 0x80, RZ ;  /* 0x0000008002024810 */ /* 0x000fc80007ffe0ff */
[----:B------:R-:W5:Y:S01]  /*07f0*/  @P4 LDG.E.128 R64, desc[UR12][R86.64] ;  /* 0x0000000c56404981 */ /* 0x000f62000c1e1d00 */
[----:B----4-:R-:W-:-:S05]  /*0800*/  @P5 IMAD.WIDE.U32 R6, R2, 0x10, R62 ;  /* 0x0000001002065825 */ /* 0x010fca00078e003e */
[----:B------:R-:W5:Y:S01]  /*0810*/  @P5 LDG.E.128 R68, desc[UR12][R6.64] ;  /* 0x0000000c06445981 */ /* 0x000f62000c1e1d00 */
[----:B0-----:R-:W-:Y:S01]  /*0820*/  @P5 IMAD.WIDE.U32 R12, R2, 0x10, R88 ;  /* 0x00000010020c5825 */ /* 0x001fe200078e0058 */
[----:B------:R-:W-:Y:S02]  /*0830*/  CS2R R62, SRZ ;  /* 0x00000000003e7805 */ /* 0x000fe4000001ff00 */
[----:B------:R-:W-:Y:S02]  /*0840*/  CS2R R60, SRZ ;  /* 0x00000000003c7805 */ /* 0x000fe4000001ff00 */
[----:B------:R-:W-:Y:S02]  /*0850*/  CS2R R50, SRZ ;  /* 0x0000000000327805 */ /* 0x000fe4000001ff00 */
[----:B--2---:R-:W-:Y:S01]  /*0860*/  CS2R R48, SRZ ;  /* 0x0000000000307805 */ /* 0x004fe2000001ff00 */
[----:B------:R0:W5:Y:S01]  /*0870*/  @P5 LDG.E.128 R76, desc[UR12][R12.64] ;  /* 0x0000000c0c4c5981 */ /* 0x000162000c1e1d00 */
[----:B------:R-:W-:-:S02]  /*0880*/  CS2R R38, SRZ ;  /* 0x0000000000267805 */ /* 0x000fc4000001ff00 */
[----:B------:R-:W-:Y:S02]  /*0890*/  CS2R R36, SRZ ;  /* 0x0000000000247805 */ /* 0x000fe4000001ff00 */
[----:B------:R-:W-:Y:S02]  /*08a0*/  CS2R R26, SRZ ;  /* 0x00000000001a7805 */ /* 0x000fe4000001ff00 */
[----:B------:R-:W-:Y:S02]  /*08b0*/  CS2R R24, SRZ ;  /* 0x0000000000187805 */ /* 0x000fe4000001ff00 */
[----:B------:R-:W-:Y:S02]  /*08c0*/  CS2R R14, SRZ ;  /* 0x00000000000e7805 */ /* 0x000fe4000001ff00 */
[----:B------:R-:W-:Y:S02]  /*08d0*/  @P5 CS2R R74, SRZ ;  /* 0x00000000004a5805 */ /* 0x000fe4000001ff00 */
[----:B------:R-:W-:-:S02]  /*08e0*/  @P5 CS2R R72, SRZ ;  /* 0x0000000000485805 */ /* 0x000fc4000001ff00 */
[----:B0-----:R-:W-:-:S07]  /*08f0*/  CS2R R12, SRZ ;  /* 0x00000000000c7805 */ /* 0x001fce000001ff00 */
.L_x_18552:
[----:B------:R-:W-:Y:S05]  /*0900*/  BSYNC.RECONVERGENT B0 ;  /* 0x0000000000007941 */ /* 0x000fea0003800200 */
.L_x_18550:
[----:B------:R-:W0:Y:S02]  /*0910*/  LDCU UR5, c[0x0][0x384] ;  /* 0x00007080ff0577ac */ /* 0x000e240008000800 */
[----:B0-----:R-:W-:-:S06]  /*0920*/  UISETP.GE.AND UP0, UPT, UR7, UR5, UPT ;  /* 0x000000050700728c */ /* 0x001fcc000bf06270 */
[----:B------:R-:W-:-:S13]  /*0930*/  PLOP3.LUT P0, PT, PT, PT, UP0, 0x80, 0x8 ;  /* 0x000000000008781c */ /* 0x000fda0003f0f008 */
[----:B------:R-:W-:Y:S05]  /*0940*/  @P0 EXIT ;  /* 0x000000000000094d */ /* 0x000fea0003800000 */
[----:B------:R-:W-:Y:S01]  /*0950*/  USHF.R.S32.HI UR5, URZ, 0x2, UR4 ;  /* 0x00000002ff057899 */ /* 0x000fe20008011404 */
[----:B------:R-:W-:Y:S01]  /*0960*/  IADD3 R2, PT, PT, RZ, -R5, RZ ;  /* 0x80000005ff027210 */ /* 0x000fe20007ffe0ff */
[----:B------:R-:W0:Y:S02]  /*0970*/  LDCU UR22, c[0x0][0x40c] ;  /* 0x00008180ff1677ac */ /* 0x000e240008000800 */
[----:B------:R-:W-:Y:S02]  /*0980*/  ULOP3.LUT UR6, UR5, 0x7f, URZ, 0xc0, !UPT ;  /* 0x0000007f05067892 */ /* 0x000fe4000f8ec0ff */
[----:B------:R-:W-:Y:S01]  /*0990*/  ULOP3.LUT UR5, UR5, 0xffffff80, URZ, 0xc0, !UPT ;  /* 0xffffff8005057892 */ /* 0x000fe2000f8ec0ff */
[----:B------:R-:W1:Y:S03]  /*09a0*/  LDCU UR21, c[0x0][0x388] ;  /* 0x00007100ff1577ac */ /* 0x000e660008000800 */
[----:B------:R-:W-:-:S02]  /*09b0*/  VIADDMNMX R2, R2, UR6, RZ, !PT ;  /* 0x0000000602027c46 */ /* 0x000fc4000f8001ff */
[----:B------:R-:W-:Y:S01]  /*09c0*/  MOV R7, UR6 ;  /* 0x0000000600077c02 */ /* 0x000fe20008000f00 */
[----:B------:R-:W2:Y:S01]  /*09d0*/  LDCU.U8 UR16, c[0x0][0x410] ;  /* 0x00008200ff1077ac */ /* 0x000ea20008000000 */
[----:B------:R-:W-:Y:S01]  /*09e0*/  VIMNMX R2, PT, PT, R2, 0x20, PT ;  /* 0x0000002002027848 */ /* 0x000fe20003fe0100 */
[----:B------:R-:W3:Y:S03]  /*09f0*/  LDCU UR17, c[0x0][0x400] ;  /* 0x00008000ff1177ac */ /* 0x000ee60008000800 */
[----:B------:R-:W-:Y:S01]  /*0a00*/  LEA R2, R2, UR5, 0x2 ;  /* 0x0000000502027c11 */ /* 0x000fe2000f8e10ff */
[----:B------:R-:W4:Y:S03]  /*0a10*/  LDCU.64 UR14, c[0x0][0x3a0] ;  /* 0x00007400ff0e77ac */ /* 0x000f260008000a00 */
[----:B------:R-:W-:Y:S01]  /*0a20*/  I2FP.F32.U32 R5, R2 ;  /* 0x0000000200057245 */ /* 0x000fe20000201000 */
[----:B------:R-:W-:Y:S01]  /*0a30*/  IMAD R2, R0, -0x20, R7 ;  /* 0xffffffe000027824 */ /* 0x000fe200078e0207 */
[----:B------:R-:W0:Y:S02]  /*0a40*/  LDCU.128 UR8, c[0x0][0x3f0] ;  /* 0x00007e00ff0877ac */ /* 0x000e240008000c00 */
[----:B------:R0:W0:Y:S02]  /*0a50*/  MUFU.RCP R0, R5 ;  /* 0x0000000500007308 */ /* 0x0000240000001000 */
[----:B------:R-:W-:Y:S01]  /*0a60*/  VIMNMX R2, PT, PT, RZ, R2, !PT ;  /* 0x00000002ff027248 */ /* 0x000fe20007fe0100 */
[----:B------:R-:W0:Y:S03]  /*0a70*/  LDCU.64 UR18, c[0x0][0x380] ;  /* 0x00007000ff1277ac */ /* 0x000e260008000a00 */
[----:B------:R-:W-:Y:S01]  /*0a80*/  VIMNMX R2, PT, PT, R2, 0x20, PT ;  /* 0x0000002002027848 */ /* 0x000fe20003fe0100 */
[----:B------:R-:W-:-:S03]  /*0a90*/  UPLOP3.LUT UP1, UPT, UPT, UPT, UPT, 0x40, 0x4 ;  /* 0x000000000004789c */ /* 0x000fc60003f2e870 */
[----:B-123--:R-:W-:-:S08]  /*0aa0*/  LEA R2, R2, UR5, 0x2 ;  /* 0x0000000502027c11 */ /* 0x00efd0000f8e10ff */
.L_x_18594:
[----:B0-----:R-:W-:-:S06]  /*0ab0*/  UIMAD.WIDE UR4, UR7, 0x4, UR8 ;  /* 0x00000004070478a5 */ /* 0x001fcc000f8e0208 */
[----:B-1234-:R-:W-:Y:S02]  /*0ac0*/  MOV R112, UR4 ;  /* 0x0000000400707c02 */ /* 0x01efe40008000f00 */
        /* <DEDUP_REMOVED lines=9> */
[----:B0-----:R-:W-:Y:S01]  /*0b60*/  HFMA2 R113, -RZ, RZ, 0, 0 ;  /* 0x00000000ff717431 */ /* 0x001fe200000001ff */
[----:B--2---:R-:W-:-:S13]  /*0b70*/  R2UR UR20, R112 ;  /* 0x00000000701472ca */ /* 0x004fda00000e0000 */
[----:B------:R-:W-:Y:S01]  /*0b80*/  UISETP.GE.AND UP2, UPT, UR20, 0x1, UPT ;  /* 0x000000011400788c */ /* 0x000fe2000bf46270 */
[----:B---3--:R-:W-:-:S05]  /*0b90*/  R2UR UR6, R114 ;  /* 0x00000000720672ca */ /* 0x008fca00000e0000 */
[----:B------:R-:W-:-:S05]  /*0ba0*/  PLOP3.LUT P5, PT, PT, PT, UP2, 0x80, 0x8 ;  /* 0x000000000008781c */ /* 0x000fca0003faf028 */
[----:B------:R-:W-:-:S06]  /*0bb0*/  @UP2 UIADD3 UR5, UPT, UPT, UR20, -0x1, URZ ;  /* 0xffffffff14052890 */ /* 0x000fcc000fffe0ff */
[----:B------:R-:W-:Y:S01]  /*0bc0*/  MOV R5, UR5 ;  /* 0x0000000500057c02 */ /* 0x000fe20008000f00 */
[----:B------:R-:W-:-:S04]  /*0bd0*/  USHF.R.S32.HI UR5, URZ, 0x1f, UR4 ;  /* 0x0000001fff057899 */ /* 0x000fc80008011404 */
[----:B------:R-:W-:Y:S01]  /*0be0*/  @P5 IMAD R5, R5, UR21, RZ ;  /* 0x0000001505055c24 */ /* 0x000fe2000f8e02ff */
[----:B------:R-:W-:-:S04]  /*0bf0*/  ULEA.HI UR5, UR5, UR4, URZ, 0x2 ;  /* 0x0000000405057291 */ /* 0x000fc8000f8f10ff */
[----:B------:R-:W-:Y:S02]  /*0c00*/  @P5 SHF.R.S32.HI R6, RZ, 0x1f, R5 ;  /* 0x0000001fff065819 */ /* 0x000fe40000011405 */
[----:B------:R-:W-:Y:S02]  /*0c10*/  MOV R91, UR5 ;  /* 0x00000005005b7c02 */ /* 0x000fe40008000f00 */
[----:B------:R-:W-:Y:S02]  /*0c20*/  @P5 LEA.HI R5, R6, R5, RZ, 0x2 ;  /* 0x0000000506055211 */ /* 0x000fe400078f10ff */
        /* <DEDUP_REMOVED lines=9> */
.L_x_18555:
[----:B------:R-:W-:Y:S05]  /*0cc0*/  BRA.U !UP0, `(.L_x_18556) ;  /* 0x0000000108547547 */ /* 0x000fea000b800000 */
[----:B------:R-:W0:Y:S02]  /*0cd0*/  LDC.64 R84, c[0x0][0x3a0] ;  /* 0x0000e800ff547b82 */ /* 0x000e240000000a00 */
[----:B0-----:R-:W-:-:S06]  /*0ce0*/  IMAD.WIDE.U32 R84, R112, 0x10, R84 ;  /* 0x0000001070547825 */ /* 0x001fcc00078e0054 */
[----:B------:R-:W2:Y:S01]  /*0cf0*/  LDG.E.128 R84, desc[UR12][R84.64] ;  /* 0x0000000c54547981 */ /* 0x000ea2000c1e1d00 */
[----:B------:R-:W-:-:S13]  /*0d00*/  ISETP.LT.AND P1, PT, RZ, UR20, PT ;  /* 0x00000014ff007c0c */ /* 0x000fda000bf21270 */
[----:B------:R-:W0:Y:S08]  /*0d10*/  @P1 LDC R7, c[0x0][0x40c] ;  /* 0x00010300ff071b82 */ /* 0x000e300000000800 */
[----:B------:R-:W1:Y:S08]  /*0d20*/  @P1 LDC R5, c[0x0][0x40c] ;  /* 0x00010300ff051b82 */ /* 0x000e700000000800 */
[----:B------:R-:W3:Y:S01]  /*0d30*/  @P1 LDC R4, c[0x0][0x40c] ;  /* 0x00010300ff041b82 */ /* 0x000ee20000000800 */
[----:B0----5:R-:W-:Y:S01]  /*0d40*/  @P1 FMUL.FTZ R7, R82, R7 ;  /* 0x0000000752071220 */ /* 0x021fe20000410000 */
[----:B-1----:R-:W-:Y:S01]  /*0d50*/  @P1 FMUL.FTZ R5, R80, R5 ;  /* 0x0000000550051220 */ /* 0x002fe20000410000 */
[----:B---3--:R-:W-:Y:S01]  /*0d60*/  @P1 FMUL.FTZ R4, R81, R4 ;  /* 0x0000000451041220 */ /* 0x008fe20000410000 */
[----:B--2---:R-:W-:Y:S01]  /*0d70*/  MOV R90, R86 ;  /* 0x00000056005a7202 */ /* 0x004fe20000000f00 */
[----:B------:R-:W-:Y:S01]  /*0d80*/  @P1 FFMA.FTZ R90, R7, R18, R86 ;  /* 0x00000012075a1223 */ /* 0x000fe20000010056 */
[----:B------:R-:W-:Y:S01]  /*0d90*/  @!P1 MOV R88, R84 ;  /* 0x0000005400589202 */ /* 0x000fe20000000f00 */
[----:B------:R-:W-:Y:S01]  /*0da0*/  @P1 FFMA.FTZ R88, R5, R16, R84 ;  /* 0x0000001005581223 */ /* 0x000fe20000010054 */
[----:B------:R-:W-:Y:S01]  /*0db0*/  MOV R89, R85 ;  /* 0x0000005500597202 */ /* 0x000fe20000000f00 */
[----:B------:R-:W-:Y:S01]  /*0dc0*/  @P1 FFMA.FTZ R89, R4, R17, R85 ;  /* 0x0000001104591223 */ /* 0x000fe20000010055 */
[----:B------:R-:W-:Y:S01]  /*0dd0*/  MOV R7, R87 ;  /* 0x0000005700077202 */ /* 0x000fe20000000f00 */
[----:B------:R-:W-:Y:S06]  /*0de0*/  @!P1 BRA `(.L_x_18557) ;  /* 0x0000000000409947 */ /* 0x000fec0003800000 */
[----:B------:R-:W-:-:S04]  /*0df0*/  FMUL.FTZ R4, R83, UR22 ;  /* 0x0000001653047c20 */ /* 0x000fc80008410000 */
[----:B------:R-:W-:Y:S01]  /*0e00*/  FFMA.FTZ R87, R4, R19, R87 ;  /* 0x0000001304577223 */ /* 0x000fe20000010057 */
[----:B------:R-:W-:Y:S06]  /*0e10*/  BRA `(.L_x_18557) ;  /* 0x0000000000347947 */ /* 0x000fec0003800000 */
.L_x_18556:
[----:B-----5:R-:W-:Y:S01]  /*0e20*/  FMUL.FTZ R87, R82, UR22 ;  /* 0x0000001652577c20 */ /* 0x020fe20008410000 */
[----:B------:R-:W-:Y:S01]  /*0e30*/  FMUL.FTZ R5, R80, UR22 ;  /* 0x0000001650057c20 */ /* 0x000fe20008410000 */
[----:B------:R-:W-:Y:S01]  /*0e40*/  FMUL.FTZ R4, R81, UR22 ;  /* 0x0000001651047c20 */ /* 0x000fe20008410000 */
[----:B------:R-:W-:Y:S01]  /*0e50*/  FMUL.FTZ R6, R83, UR22 ;  /* 0x0000001653067c20 */ /* 0x000fe20008410000 */
[----:B------:R-:W-:Y:S01]  /*0e60*/  FMUL.FTZ R90, R87, R18 ;  /* 0x00000012575a7220 */ /* 0x000fe20000410000 */
[----:B------:R-:W-:Y:S01]  /*0e70*/  FMUL.FTZ R88, R5, R16 ;  /* 0x0000001005587220 */ /* 0x000fe20000410000 */
[----:B------:R-:W-:Y:S01]  /*0e80*/  FMUL.FTZ R89, R4, R17 ;  /* 0x0000001104597220 */ /* 0x000fe20000410000 */
[----:B------:R-:W-:Y:S01]  /*0e90*/  FMUL.FTZ R87, R6, R19 ;  /* 0x0000001306577220 */ /* 0x000fe20000410000 */
[----:B------:R-:W-:-:S04]  /*0ea0*/  ISETP.LT.AND P1, PT, RZ, UR20, PT ;  /* 0x00000014ff007c0c */ /* 0x000fc8000bf21270 */
[----:B------:R-:W-:Y:S02]  /*0eb0*/  FSEL R88, R88, RZ, P1 ;  /* 0x000000ff58587208 */ /* 0x000fe40000800000 */
[----:B------:R-:W-:Y:S02]  /*0ec0*/  FSEL R89, R89, RZ, P1 ;  /* 0x000000ff59597208 */ /* 0x000fe40000800000 */
[----:B------:R-:W-:Y:S02]  /*0ed0*/  FSEL R90, R90, RZ, P1 ;  /* 0x000000ff5a5a7208 */ /* 0x000fe40000800000 */
[----:B------:R-:W-:-:S07]  /*0ee0*/  FSEL R87, R87, RZ, P1 ;  /* 0x000000ff57577208 */ /* 0x000fce0000800000 */
.L_x_18557:
[----:B------:R-:W0:Y:S01]  /*0ef0*/  LDC.64 R4, c[0x0][0x3a8] ;  /* 0x0000ea00ff047b82 */ /* 0x000e220000000a00 */
[----:B------:R-:W-:Y:S02]  /*0f00*/  MOV R91, R87 ;  /* 0x00000057005b7202 */ /* 0x000fe40000000f00 */
[----:B------:R-:W-:Y:S01]  /*0f10*/  IADD3 R113, PT, PT, R113, 0x80, RZ ;  /* 0x0000008071717810 */ /* 0x000fe20007ffe0ff */
[C---:B0-----:R-:W-:Y:S01]  /*0f20*/  IMAD.WIDE.U32 R4, R112.reuse, 0x10, R4 ;  /* 0x0000001070047825 */ /* 0x041fe200078e0004 */
[----:B------:R-:W-:-:S04]  /*0f30*/  IADD3 R112, PT, PT, R112, 0x80, RZ ;  /* 0x0000008070707810 */ /* 0x000fc80007ffe0ff */
[----:B------:R0:W-:Y:S03]  /*0f40*/  STG.E.128 desc[UR12][R4.64], R88 ;  /* 0x0000005804007986 */ /* 0x0001e6000c101d0c */
.L_x_18554:
[----:B----4-:R-:W-:Y:S05]  /*0f50*/  BSYNC.RECONVERGENT B0 ;  /* 0x0000000000007941 */ /* 0x010fea0003800200 */
.L_x_18553:
[----:B------:R-:W-:Y:S01]  /*0f60*/  ISETP.GE.U32.AND P1, PT, R3, 0x100, PT ;  /* 0x000001000300780c */ /* 0x000fe20003f26070 */
[----:B------:R-:W-:Y:S03]  /*0f70*/  BSSY.RECONVERGENT B0, `(.L_x_18558) ;  /* 0x0000033000007945 */ /* 0x000fe60003800200 */
[----:B0-----:R-:W-:-:S09]  /*0f80*/  P2R R4, PR, RZ, 0x2 ;  /* 0x00000002ff047803 */ /* 0x001fd20000000000 */
[----:B------:R-:W-:Y:S05]  /*0f90*/  @!P1 BRA `(.L_x_18559) ;  /* 0x0000000000c09947 */ /* 0x000fea0003800000 */
[----:B------:R-:W-:Y:S01]  /*0fa0*/  ISETP.NE.U32.AND P1, PT, RZ, UR14, PT ;  /* 0x0000000eff007c0c */ /* 0x000fe2000bf25070 */
[----:B------:R-:W0:Y:S03]  /*0fb0*/  @P5 LDC.64 R92, c[0x0][0x390] ;  /* 0x0000e400ff5c5b82 */ /* 0x000e260000000a00 */
[----:B------:R-:W-:-:S13]  /*0fc0*/  ISETP.NE.AND.EX P1, PT, RZ, UR15, PT, P1 ;  /* 0x0000000fff007c0c */ /* 0x000fda000bf25310 */
[----:B------:R-:W1:Y:S01]  /*0fd0*/  @P1 LDC.64 R4, c[0x0][0x3a0] ;  /* 0x0000e800ff041b82 */ /* 0x000e620000000a00 */
[----:B0-----:R-:W-:-:S05]  /*0fe0*/  @P5 IMAD.WIDE.U32 R92, R113, 0x10, R92 ;  /* 0x00000010715c5825 */ /* 0x001fca00078e005c */
[----:B------:R0:W5:Y:S01]  /*0ff0*/  @P5 LDG.E.128 R80, desc[UR12][R92.64] ;  /* 0x0000000c5c505981 */ /* 0x000162000c1e1d00 */
[----:B-1----:R-:W-:-:S06]  /*1000*/  @P1 IMAD.WIDE.U32 R4, R112, 0x10, R4 ;  /* 0x0000001070041825 */ /* 0x002fcc00078e0004 */
[----:B------:R-:W2:Y:S02]  /*1010*/  @P1 LDG.E.128 R4, desc[UR12][R4.64] ;  /* 0x0000000c04041981 */ /* 0x000ea4000c1e1d00 */
[----:B--2---:R-:W-:Y:S02]  /*1020*/  @P1 MOV R86, R6 ;  /* 0x0000000600561202 */ /* 0x004fe40000000f00 */
[----:B------:R-:W-:Y:S02]  /*1030*/  @P1 MOV R85, R5 ;  /* 0x0000000500551202 */ /* 0x000fe40000000f00 */
[----:B------:R-:W-:Y:S01]  /*1040*/  @P1 MOV R84, R4 ;  /* 0x0000000400541202 */ /* 0x000fe20000000f00 */
[----:B0-----:R-:W-:Y:S06]  /*1050*/  @!P1 BRA `(.L_x_18560) ;  /* 0x0000000000489947 */ /* 0x001fec0003800000 */
[----:B------:R-:W-:Y:S02]  /*1060*/  ISETP.LT.AND P1, PT, RZ, UR20, PT ;  /* 0x00000014ff007c0c */ /* 0x000fe4000bf21270 */
[----:B------:R-:W-:Y:S02]  /*1070*/  MOV R92, R84 ;  /* 0x00000054005c7202 */ /* 0x000fe40000000f00 */
[----:B------:R-:W-:Y:S02]  /*1080*/  MOV R93, R85 ;  /* 0x00000055005d7202 */ /* 0x000fe40000000f00 */
[----:B------:R-:W-:Y:S02]  /*1090*/  MOV R94, R86 ;  /* 0x00000056005e7202 */ /* 0x000fe40000000f00 */
[----:B------:R-:W-:-:S05]  /*10a0*/  MOV R95, R7 ;  /* 0x00000007005f7202 */ /* 0x000fca0000000f00 */
[----:B------:R-:W0:Y:S08]  /*10b0*/  @P1 LDC R5, c[0x0][0x40c] ;  /* 0x00010300ff051b82 */ /* 0x000e300000000800 */
[----:B------:R-:W1:Y:S08]  /*10c0*/  @P1 LDC R4, c[0x0][0x40c] ;  /* 0x00010300ff041b82 */ /* 0x000e700000000800 */
[----:B------:R-:W2:Y:S01]  /*10d0*/  @P1 LDC R91, c[0x0][0x40c] ;  /* 0x00010300ff5b1b82 */ /* 0x000ea20000000800 */
[----:B0----5:R-:W-:-:S04]  /*10e0*/  @P1 FMUL.FTZ R5, R80, R5 ;  /* 0x0000000550051220 */ /* 0x021fc80000410000 */
[----:B------:R-:W-:Y:S01]  /*10f0*/  @P1 FFMA.FTZ R92, R5, R28, R84 ;  /* 0x0000001c055c1223 */ /* 0x000fe20000010054 */
[----:B-1----:R-:W-:-:S04]  /*1100*/  @P1 FMUL.FTZ R4, R81, R4 ;  /* 0x0000000451041220 */ /* 0x002fc80000410000 */
[----:B------:R-:W-:Y:S01]  /*1110*/  @P1 FFMA.FTZ R93, R4, R29, R85 ;  /* 0x0000001d045d1223 */ /* 0x000fe20000010055 */
[----:B--2---:R-:W-:-:S04]  /*1120*/  @P1 FMUL.FTZ R91, R82, R91 ;  /* 0x0000005b525b1220 */ /* 0x004fc80000410000 */
[----:B------:R-:W-:Y:S01]  /*1130*/  @P1 FFMA.FTZ R94, R91, R30, R86 ;  /* 0x0000001e5b5e1223 */ /* 0x000fe20000010056 */
[----:B------:R-:W-:Y:S06]  /*1140*/  @!P1 BRA `(.L_x_18561) ;  /* 0x0000000000409947 */ /* 0x000fec0003800000 */
[----:B------:R-:W-:-:S04]  /*1150*/  FMUL.FTZ R4, R83, UR22 ;  /* 0x0000001653047c20 */ /* 0x000fc80008410000 */
[----:B------:R-:W-:Y:S01]  /*1160*/  FFMA.FTZ R95, R4, R31, R7 ;  /* 0x0000001f045f7223 */ /* 0x000fe20000010007 */
[----:B------:R-:W-:Y:S06]  /*1170*/  BRA `(.L_x_18561) ;  /* 0x0000000000347947 */ /* 0x000fec0003800000 */
.L_x_18560:
        /* <DEDUP_REMOVED lines=13> */
.L_x_18561:
[----:B------:R-:W0:Y:S01]  /*1250*/  LDC.64 R4, c[0x0][0x3a8] ;  /* 0x0000ea00ff047b82 */ /* 0x000e220000000a00 */
[----:B------:R-:W-:Y:S01]  /*1260*/  IADD3 R113, PT, PT, R113, 0x80, RZ ;  /* 0x0000008071717810 */ /* 0x000fe20007ffe0ff */
[C---:B0-----:R-:W-:Y:S01]  /*1270*/  IMAD.WIDE.U32 R4, R112.reuse, 0x10, R4 ;  /* 0x0000001070047825 */ /* 0x041fe200078e0004 */
[----:B------:R-:W-:-:S04]  /*1280*/  IADD3 R112, PT, PT, R112, 0x80, RZ ;  /* 0x0000008070707810 */ /* 0x000fc80007ffe0ff */
[----:B------:R0:W-:Y:S03]  /*1290*/  STG.E.128 desc[UR12][R4.64], R92 ;  /* 0x0000005c04007986 */ /* 0x0001e6000c101d0c */
.L_x_18559:
[----:B------:R-:W-:Y:S05]  /*12a0*/  BSYNC.RECONVERGENT B0 ;  /* 0x0000000000007941 */ /* 0x000fea0003800200 */
.L_x_18558:
[----:B------:R-:W-:Y:S01]  /*12b0*/  ISETP.GE.U32.AND P1, PT, R3, 0x180, PT ;  /* 0x000001800300780c */ /* 0x000fe20003f26070 */
[----:B------:R-:W-:-:S12]  /*12c0*/  BSSY.RECONVERGENT B0, `(.L_x_18562) ;  /* 0x0000033000007945 */ /* 0x000fd80003800200 */
[----:B------:R-:W-:Y:S05]  /*12d0*/  @!P1 BRA `(.L_x_18563) ;  /* 0x0000000000c49947 */ /* 0x000fea0003800000 */
[----:B------:R-:W-:Y:S01]  /*12e0*/  ISETP.NE.U32.AND P2, PT, RZ, UR14, PT ;  /* 0x0000000eff007c0c */ /* 0x000fe2000bf45070 */
[----:B0-----:R-:W0:Y:S03]  /*12f0*/  @P5 LDC.64 R4, c[0x0][0x390] ;  /* 0x0000e400ff045b82 */ /* 0x001e260000000a00 */
        /* <DEDUP_REMOVED lines=29> */
.L_x_18564:
        /* <DEDUP_REMOVED lines=13> */
.L_x_18565:
[----:B------:R-:W0:Y:S01]  /*15a0*/  LDC.64 R4, c[0x0][0x3a8] ;  /* 0x0000ea00ff047b82 */ /* 0x000e220000000a00 */
[----:B------:R-:W-:Y:S01]  /*15b0*/  IADD3 R113, PT, PT, R113, 0x80, RZ ;  /* 0x0000008071717810 */ /* 0x000fe20007ffe0ff */
[C---:B0-----:R-:W-:Y:S01]  /*15c0*/  IMAD.WIDE.U32 R4, R112.reuse, 0x10, R4 ;  /* 0x0000001070047825 */ /* 0x041fe200078e0004 */
[----:B------:R-:W-:-:S04]  /*15d0*/  IADD3 R112, PT, PT, R112, 0x80, RZ ;  /* 0x0000008070707810 */ /* 0x000fc80007ffe0ff */
[----:B------:R1:W-:Y:S03]  /*15e0*/  STG.E.128 desc[UR12][R4.64], R96 ;  /* 0x0000006004007986 */ /* 0x0003e6000c101d0c */
.L_x_18563:
[----:B------:R-:W-:Y:S05]  /*15f0*/  BSYNC.RECONVERGENT B0 ;  /* 0x0000000000007941 */ /* 0x000fea0003800200 */
.L_x_18562:
[----:B------:R-:W-:Y:S01]  /*1600*/  ISETP.GE.U32.AND P2, PT, R3, 0x200, PT ;  /* 0x000002000300780c */ /* 0x000fe20003f46070 */
[----:B------:R-:W-:-:S12]  /*1610*/  BSSY.RECONVERGENT B0, `(.L_x_18566) ;  /* 0x0000033000007945 */ /* 0x000fd80003800200 */
[----:B------:R-:W-:Y:S05]  /*1620*/  @!P2 BRA `(.L_x_18567) ;  /* 0x0000000000c4a947 */ /* 0x000fea0003800000 */
[----:B------:R-:W-:Y:S01]  /*1630*/  ISETP.NE.U32.AND P3, PT, RZ, UR14, PT ;  /* 0x0000000eff007c0c */ /* 0x000fe2000bf65070 */
[----:B01----:R-:W0:Y:S03]  /*1640*/  @P5 LDC.64 R4, c[0x0][0x390] ;  /* 0x0000e400ff045b82 */ /* 0x003e260000000a00 */
        /* <DEDUP_REMOVED lines=29> */
.L_x_18568:
        /* <DEDUP_REMOVED lines=13> */
.L_x_18569:
[----:B------:R-:W0:Y:S01]  /*18f0*/  LDC.64 R4, c[0x0][0x3a8] ;  /* 0x0000ea00ff047b82 */ /* 0x000e220000000a00 */
[----:B------:R-:W-:Y:S01]  /*1900*/  IADD3 R113, PT, PT, R113, 0x80, RZ ;  /* 0x0000008071717810 */ /* 0x000fe20007ffe0ff */
[C---:B0-----:R-:W-:Y:S01]  /*1910*/  IMAD.WIDE.U32 R4, R112.reuse, 0x10, R4 ;  /* 0x0000001070047825 */ /* 0x041fe200078e0004 */
[----:B------:R-:W-:-:S04]  /*1920*/  IADD3 R112, PT, PT, R112, 0x80, RZ ;  /* 0x0000008070707810 */ /* 0x000fc80007ffe0ff */
[----:B------:R2:W-:Y:S03]  /*1930*/  STG.E.128 desc[UR12][R4.64], R100 ;  /* 0x0000006404007986 */ /* 0x0005e6000c101d0c */
.L_x_18567:
[----:B------:R-:W-:Y:S05]  /*1940*/  BSYNC.RECONVERGENT B0 ;  /* 0x0000000000007941 */ /* 0x000fea0003800200 */
.L_x_18566:
[----:B------:R-:W-:Y:S01]  /*1950*/  ISETP.GE.U32.AND P3, PT, R3, 0x280, PT ;  /* 0x000002800300780c */ /* 0x000fe20003f66070 */
[----:B------:R-:W-:-:S12]  /*1960*/  BSSY.RECONVERGENT B0, `(.L_x_18570) ;  /* 0x0000033000007945 */ /* 0x000fd80003800200 */
[----:B------:R-:W-:Y:S05]  /*1970*/  @!P3 BRA `(.L_x_18571) ;  /* 0x0000000000c4b947 */ /* 0x000fea0003800000 */
[----:B------:R-:W-:Y:S01]  /*1980*/  ISETP.NE.U32.AND P4, PT, RZ, UR14, PT ;  /* 0x0000000eff007c0c */ /* 0x000fe2000bf85070 */
[----:B012---:R-:W0:Y:S03]  /*1990*/  @P5 LDC.64 R4, c[0x0][0x390] ;  /* 0x0000e400ff045b82 */ /* 0x007e260000000a00 */
        /* <DEDUP_REMOVED lines=29> */
.L_x_18572:
        /* <DEDUP_REMOVED lines=13> */
.L_x_18573:
[----:B------:R-:W0:Y:S01]  /*1c40*/  LDC.64 R4, c[0x0][0x3a8] ;  /* 0x0000ea00ff047b82 */ /* 0x000e220000000a00 */
[----:B------:R-:W-:Y:S01]  /*1c50*/  IADD3 R113, PT, PT, R113, 0x80, RZ ;  /* 0x0000008071717810 */ /* 0x000fe20007ffe0ff */
[C---:B0-----:R-:W-:Y:S01]  /*1c60*/  IMAD.WIDE.U32 R4, R112.reuse, 0x10, R4 ;  /* 0x0000001070047825 */ /* 0x041fe200078e0004 */
[----:B------:R-:W-:-:S04]  /*1c70*/  IADD3 R112, PT, PT, R112, 0x80, RZ ;  /* 0x0000008070707810 */ /* 0x000fc80007ffe0ff */
[----:B------:R3:W-:Y:S03]  /*1c80*/  STG.E.128 desc[UR12][R4.64], R104 ;  /* 0x0000006804007986 */ /* 0x0007e6000c101d0c */
.L_x_18571:
[----:B------:R-:W-:Y:S05]  /*1c90*/  BSYNC.RECONVERGENT B0 ;  /* 0x0000000000007941 */ /* 0x000fea0003800200 */
.L_x_18570:
[----:B------:R-:W-:Y:S01]  /*1ca0*/  ISETP.GE.U32.AND P4, PT, R3, 0x300, PT ;  /* 0x000003000300780c */ /* 0x000fe20003f86070 */
[----:B------:R-:W-:-:S12]  /*1cb0*/  BSSY.RECONVERGENT B0, `(.L_x_18574) ;  /* 0x0000032000007945 */ /* 0x000fd80003800200 */
[----:B------:R-:W-:Y:S05]  /*1cc0*/  @!P4 BRA `(.L_x_18575) ;  /* 0x0000000000c0c947 */ /* 0x000fea0003800000 */
[----:B0123--:R-:W0:Y:S02]  /*1cd0*/  @P5 LDC.64 R4, c[0x0][0x390] ;  /* 0x0000e400ff045b82 */ /* 0x00fe240000000a00 */
[----:B0-----:R-:W-:-:S05]  /*1ce0*/  @P5 IMAD.WIDE.U32 R4, R113, 0x10, R4 ;  /* 0x0000001071045825 */ /* 0x001fca00078e0004 */
[----:B------:R0:W5:Y:S01]  /*1cf0*/  @P5 LDG.E.128 R80, desc[UR12][R4.64] ;  /* 0x0000000c04505981 */ /* 0x000162000c1e1d00 */
[----:B------:R-:W-:-:S04]  /*1d00*/  ISETP.NE.U32.AND P5, PT, RZ, UR14, PT ;  /* 0x0000000eff007c0c */ /* 0x000fc8000bfa5070 */
[----:B------:R-:W-:-:S13]  /*1d10*/  ISETP.NE.AND.EX P5, PT, RZ, UR15, PT, P5 ;  /* 0x0000000fff007c0c */ /* 0x000fda000bfa5350 */
[----:B------:R-:W1:Y:S02]  /*1d20*/  @P5 LDC.64 R108, c[0x0][0x3a0] ;  /* 0x0000e800ff6c5b82 */ /* 0x000e640000000a00 */
[----:B-1----:R-:W-:-:S06]  /*1d30*/  @P5 IMAD.WIDE.U32 R108, R112, 0x10, R108 ;  /* 0x00000010706c5825 */ /* 0x002fcc00078e006c */
[----:B------:R-:W2:Y:S02]  /*1d40*/  @P5 LDG.E.128 R108, desc[UR12][R108.64] ;  /* 0x0000000c6c6c5981 */ /* 0x000ea4000c1e1d00 */
[----:B--2---:R-:W-:Y:S02]  /*1d50*/  @P5 MOV R7, R111 ;  /* 0x0000006f00075202 */ /* 0x004fe40000000f00 */
[----:B------:R-:W-:Y:S02]  /*1d60*/  @P5 MOV R86, R110 ;  /* 0x0000006e00565202 */ /* 0x000fe40000000f00 */
[----:B------:R-:W-:Y:S02]  /*1d70*/  @P5 MOV R85, R109 ;  /* 0x0000006d00555202 */ /* 0x000fe40000000f00 */
[----:B------:R-:W-:Y:S01]  /*1d80*/  @P5 MOV R84, R108 ;  /* 0x0000006c00545202 */ /* 0x000fe20000000f00 */
[----:B0-----:R-:W-:Y:S06]  /*1d90*/  @!P5 BRA `(.L_x_18576) ;  /* 0x00000000004cd947 */ /* 0x001fec0003800000 */
[----:B------:R-:W-:Y:S01]  /*1da0*/  UISETP.GT.AND UP0, UPT, UR20, URZ, UPT ;  /* 0x000000ff1400728c */ /* 0x000fe2000bf04270 */
[----:B------:R-:W-:Y:S02]  /*1db0*/  MOV R108, R84 ;  /* 0x00000054006c7202 */ /* 0x000fe40000000f00 */
[----:B------:R-:W-:Y:S02]  /*1dc0*/  MOV R109, R85 ;  /* 0x00000055006d7202 */ /* 0x000fe40000000f00 */
[----:B------:R-:W-:Y:S02]  /*1dd0*/  MOV R110, R86 ;  /* 0x00000056006e7202 */ /* 0x000fe40000000f00 */
[----:B------:R-:W-:Y:S02]  /*1de0*/  PLOP3.LUT P5, PT, PT, PT, UP0, 0x80, 0x8 ;  /* 0x000000000008781c */ /* 0x000fe40003faf008 */
[----:B------:R-:W-:Y:S02]  /*1df0*/  MOV R111, R7 ;  /* 0x00000007006f7202 */ /* 0x000fe40000000f00 */
[----:B------:R-:W0:Y:S01]  /*1e00*/  @UP0 LDCU UR4, c[0x0][0x40c] ;  /* 0x00008180ff0407ac */ /* 0x000e220008000800 */
[----:B------:R-:W1:Y:S01]  /*1e10*/  @UP0 LDCU UR5, c[0x0][0x40c] ;  /* 0x00008180ff0507ac */ /* 0x000e620008000800 */
[----:B------:R-:W2:Y:S07]  /*1e20*/  @UP0 LDCU UR23, c[0x0][0x40c] ;  /* 0x00008180ff1707ac */ /* 0x000eae0008000800 */
[----:B0----5:R-:W-:Y:S01]  /*1e30*/  @P5 FMUL.FTZ R5, R80, UR4 ;  /* 0x0000000450055c20 */ /* 0x021fe20008410000 */
[----:B-1----:R-:W-:-:S03]  /*1e40*/  @P5 FMUL.FTZ R4, R81, UR5 ;  /* 0x0000000551045c20 */ /* 0x002fc60008410000 */
[----:B------:R-:W-:Y:S01]  /*1e50*/  @P5 FFMA.FTZ R108, R5, R76, R84 ;  /* 0x0000004c056c5223 */ /* 0x000fe20000010054 */
[----:B--2---:R-:W-:Y:S01]  /*1e60*/  @P5 FMUL.FTZ R91, R82, UR23 ;  /* 0x00000017525b5c20 */ /* 0x004fe20008410000 */
[----:B------:R-:W-:-:S03]  /*1e70*/  @P5 FFMA.FTZ R109, R4, R77, R85 ;  /* 0x0000004d046d5223 */ /* 0x000fc60000010055 */
[----:B------:R-:W-:Y:S01]  /*1e80*/  @P5 FFMA.FTZ R110, R91, R78, R86 ;  /* 0x0000004e5b6e5223 */ /* 0x000fe20000010056 */
[----:B------:R-:W-:Y:S06]  /*1e90*/  BRA.U !UP0, `(.L_x_18577) ;  /* 0x0000000108407547 */ /* 0x000fec000b800000 */
[----:B------:R-:W-:-:S04]  /*1ea0*/  FMUL.FTZ R4, R83, UR22 ;  /* 0x0000001653047c20 */ /* 0x000fc80008410000 */
[----:B------:R-:W-:Y:S01]  /*1eb0*/  FFMA.FTZ R111, R4, R79, R7 ;  /* 0x0000004f046f7223 */ /* 0x000fe20000010007 */
[----:B------:R-:W-:Y:S06]  /*1ec0*/  BRA `(.L_x_18577) ;  /* 0x0000000000347947 */ /* 0x000fec0003800000 */
.L_x_18576:
        /* <DEDUP_REMOVED lines=13> */
.L_x_18577:
[----:B------:R-:W0:Y:S02]  /*1fa0*/  LDC.64 R4, c[0x0][0x3a8] ;  /* 0x0000ea00ff047b82 */ /* 0x000e240000000a00 */
[----:B0-----:R-:W-:-:S05]  /*1fb0*/  IMAD.WIDE.U32 R112, R112, 0x10, R4 ;  /* 0x0000001070707825 */ /* 0x001fca00078e0004 */
[----:B------:R4:W-:Y:S02]  /*1fc0*/  STG.E.128 desc[UR12][R112.64], R108 ;  /* 0x0000006c70007986 */ /* 0x0009e4000c101d0c */
.L_x_18575:
[----:B------:R-:W-:Y:S05]  /*1fd0*/  BSYNC.RECONVERGENT B0 ;  /* 0x0000000000007941 */ /* 0x000fea0003800200 */
.L_x_18574:
[----:B0123--:R-:W-:Y:S01]  /*1fe0*/  FADD.FTZ R4, RZ, R88 ;  /* 0x00000058ff047221 */ /* 0x00ffe20000010000 */
[C---:B------:R-:W-:Y:S01]  /*1ff0*/  ISETP.GT.U32.AND P5, PT, R3.reuse, 0xff, PT ;  /* 0x000000ff0300780c */ /* 0x040fe20003fa4070 */
[----:B------:R-:W-:Y:S01]  /*2000*/  BSSY.RECONVERGENT B0, `(.L_x_18578) ;  /* 0x0000074000007945 */ /* 0x000fe20003800200 */
[----:B------:R-:W-:Y:S01]  /*2010*/  ISETP.GT.U32.AND P6, PT, R3, 0x17f, PT ;  /* 0x0000017f0300780c */ /* 0x000fe20003fc4070 */
        /* <DEDUP_REMOVED lines=33> */
[----:B------:R-:W4:Y:S02]  /*2230*/  SHFL.BFLY PT, R4, R91, 0x4, 0x1f ;  /* 0x0c801f005b047f89 */ /* 0x000f2400000e0000 */
[----:B----4-:R-:W-:-:S05]  /*2240*/  FADD.FTZ R113, R91, R4 ;  /* 0x000000045b717221 */ /* 0x010fca0000010000 */
        /* <DEDUP_REMOVED lines=58> */
[----:B0-----:R-:W-:Y:S01]  /*25f0*/  FADD.FTZ R91, R5, R4 ;  /* 0x00000004055b7221 */ /* 0x001fe20000010000 */
[----:B------:R-:W-:-:S04]  /*2600*/  HFMA2 R5, -RZ, RZ, 0, 0 ;  /* 0x00000000ff057431 */ /* 0x000fc800000001ff */
[----:B------:R-:W0:Y:S02]  /*2610*/  SHFL.BFLY PT, R4, R91, 0x2, 0x1f ;  /* 0x0c401f005b047f89 */ /* 0x000e2400000e0000 */
[----:B0-----:R-:W-:Y:S02]  /*2620*/  FADD.FTZ R114, R91, R4 ;  /* 0x000000045b727221 */ /* 0x001fe40000010000 */
[----:B------:R-:W0:Y:S03]  /*2630*/  S2R R4, SR_TID.X ;  /* 0x0000000000047919 */ /* 0x000e260000002100 */
        /* <DEDUP_REMOVED lines=16> */
.L_x_18579:
[----:B------:R-:W-:Y:S05]  /*2740*/  BSYNC.RECONVERGENT B0 ;  /* 0x0000000000007941 */ /* 0x000fea0003800200 */
.L_x_18578:
[----:B------:R-:W-:Y:S01]  /*2750*/  BAR.SYNC.DEFER_BLOCKING 0x0 ;  /* 0x0000000000007b1d */ /* 0x000fe20000010000 */
[----:B0-----:R-:W-:-:S05]  /*2760*/  CS2R R112, SRZ ;  /* 0x0000000000707805 */ /* 0x001fca000001ff00 */
[----:B------:R-:W-:Y:S04]  /*2770*/  BSSY.RECONVERGENT B0, `(.L_x_18580) ;  /* 0x000000a000007945 */ /* 0x000fe80003800200 */
[----:B------:R-:W-:Y:S05]  /*2780*/  @P5 BRA `(.L_x_18581) ;  /* 0x0000000000205947 */ /* 0x000fea0003800000 */
[----:B------:R-:W0:Y:S01]  /*2790*/  S2UR UR5, SR_CgaCtaId ;  /* 0x00000000000579c3 */ /* 0x000e220000008800 */
[----:B------:R-:W-:Y:S01]  /*27a0*/  UMOV UR4, 0x400 ;  /* 0x0000040000047882 */ /* 0x000fe20000000000 */
[----:B------:R-:W-:-:S04]  /*27b0*/  SHF.L.U32 R5, R4, 0x3, RZ ;  /* 0x0000000304057819 */ /* 0x000fc800000006ff */
[----:B------:R-:W-:Y:S02]  /*27c0*/  LOP3.LUT R112, R5, 0xf8, RZ, 0xc0, !PT ;  /* 0x000000f805707812 */ /* 0x000fe400078ec0ff */
[----:B------:R-:W-:Y:S01]  /*27d0*/  MOV R5, R2 ;  /* 0x0000000200057202 */ /* 0x000fe20000000f00 */
[----:B0-----:R-:W-:-:S04]  /*27e0*/  ULEA UR4, UR5, UR4, 0x18 ;  /* 0x0000000405047291 */ /* 0x001fc8000f8ec0ff */
[----:B------:R-:W-:-:S09]  /*27f0*/  @UP1 UIADD3 UR4, UPT, UPT, UR4, 0x20, URZ ;  /* 0x0000002004041890 */ /* 0x000fd2000fffe0ff */
[----:B------:R-:W0:Y:S03]  /*2800*/  LDS.64 R112, [R112+UR4] ;  /* 0x0000000470707984 */ /* 0x000e260008000a00 */
.L_x_18581:
[----:B------:R-:W-:Y:S05]  /*2810*/  BSYNC.RECONVERGENT B0 ;  /* 0x0000000000007941 */ /* 0x000fea0003800200 */
.L_x_18580:
        /* <DEDUP_REMOVED lines=9> */
[C---:B0-----:R-:W-:Y:S01]  /*28b0*/  FADD.FTZ R117, -R115.reuse, R112 ;  /* 0x0000007073757221 */ /* 0x041fe20000010100 */
[----:B------:R-:W-:Y:S01]  /*28c0*/  I2FP.F32.S32 R118, R5 ;  /* 0x0000000500767245 */ /* 0x000fe20000201400 */
[----:B------:R-:W-:Y:S01]  /*28d0*/  FMUL.FTZ R115, R115, R120 ;  /* 0x0000007873737220 */ /* 0x000fe20000410000 */
[----:B------:R-:W0:Y:S01]  /*28e0*/  MUFU.RCP R114, R91 ;  /* 0x0000005b00727308 */ /* 0x000e220000001000 */
[----:B------:R-:W1:Y:S01]  /*28f0*/  SHFL.DOWN PT, R5, R6, 0x1, 0x1f ;  /* 0x08201f0006057f89 */ /* 0x000e6200000e0000 */
[----:B------:R-:W-:Y:S01]  /*2900*/  FMUL.FTZ R117, R117, R117 ;  /* 0x0000007575757220 */ /* 0x000fe20000410000 */
[----:B------:R-:W-:Y:S01]  /*2910*/  FFMA.FTZ R115, R118, R112, R115 ;  /* 0x0000007076737223 */ /* 0x000fe20000010073 */
[----:B--2---:R-:W-:Y:S02]  /*2920*/  FADD.FTZ R113, R116, R113 ;  /* 0x0000007174717221 */ /* 0x004fe40000010000 */
[----:B------:R-:W-:-:S04]  /*2930*/  FMUL.FTZ R117, R117, R118 ;  /* 0x0000007675757220 */ /* 0x000fc80000410000 */
[----:B------:R-:W-:Y:S01]  /*2940*/  FMUL.FTZ R117, R117, R120 ;  /* 0x0000007875757220 */ /* 0x000fe20000410000 */
[----:B0-----:R-:W-:-:S03]  /*2950*/  FMUL.FTZ R112, R114, R115 ;  /* 0x0000007372707220 */ /* 0x001fc60000410000 */
[----:B------:R-:W-:Y:S02]  /*2960*/  FFMA.FTZ R113, R114, R117, R113 ;  /* 0x0000007572717223 */ /* 0x000fe40000010071 */
[----:B------:R-:W0:Y:S01]  /*2970*/  SHFL.DOWN PT, R115, R112, 0x1, 0x1f ;  /* 0x08201f0070737f89 */ /* 0x000e2200000e0000 */
[----:B-1----:R-:W-:-:S03]  /*2980*/  IADD3 R116, PT, PT, R6, R5, RZ ;  /* 0x0000000506747210 */ /* 0x002fc60007ffe0ff */
[----:B------:R-:W1:Y:S01]  /*2990*/  SHFL.DOWN PT, R114, R113, 0x1, 0x1f ;  /* 0x08201f0071727f89 */ /* 0x000e6200000e0000 */
[----:B------:R-:W-:Y:S02]  /*29a0*/  I2FP.F32.S32 R117, R5 ;  /* 0x0000000500757245 */ /* 0x000fe40000201400 */
[----:B------:R-:W-:-:S06]  /*29b0*/  I2FP.F32.S32 R116, R116 ;  /* 0x0000007400747245 */ /* 0x000fcc0000201400 */
[----:B------:R-:W2:Y:S01]  /*29c0*/  MUFU.RCP R116, R116 ;  /* 0x0000007400747308 */ /* 0x000ea20000001000 */
[----:B0-----:R-:W-:Y:S01]  /*29d0*/  FADD.FTZ R5, R112, -R115 ;  /* 0x8000007370057221 */ /* 0x001fe20000010000 */
[----:B------:R-:W-:-:S03]  /*29e0*/  FMUL.FTZ R118, R115, R117 ;  /* 0x0000007573767220 */ /* 0x000fc60000410000 */
[----:B------:R-:W-:Y:S01]  /*29f0*/  FMUL.FTZ R6, R5, R5 ;  /* 0x0000000505067220 */ /* 0x000fe20000410000 */
[----:B-1----:R-:W-:Y:S01]  /*2a00*/  FADD.FTZ R5, R113, R114 ;  /* 0x0000007271057221 */ /* 0x002fe20000010000 */
[C---:B------:R-:W-:Y:S02]  /*2a10*/  FFMA.FTZ R115, R91.reuse, R112, R118 ;  /* 0x000000705b737223 */ /* 0x040fe40000010076 */
[----:B------:R-:W-:-:S04]  /*2a20*/  FMUL.FTZ R6, R91, R6 ;  /* 0x000000065b067220 */ /* 0x000fc80000410000 */
[----:B------:R-:W-:-:S04]  /*2a30*/  FMUL.FTZ R6, R6, R117 ;  /* 0x0000007506067220 */ /* 0x000fc80000410000 */
[C---:B--2---:R-:W-:Y:S01]  /*2a40*/  FFMA.FTZ R91, R116.reuse, R6, R5 ;  /* 0x00000006745b7223 */ /* 0x044fe20000010005 */
[----:B------:R-:W-:Y:S01]  /*2a50*/  FMUL.FTZ R5, R116, R115 ;  /* 0x0000007374057220 */ /* 0x000fe20000410000 */
[----:B------:R-:W0:Y:S04]  /*2a60*/  LDC R6, c[0x0][0x448] ;  /* 0x00011200ff067b82 */ /* 0x000e280000000800 */
[----:B------:R-:W0:Y:S04]  /*2a70*/  SHFL.IDX PT, R91, R91, RZ, 0x1f ;  /* 0x00001fff5b5b7589 */ /* 0x000e2800000e0000 */
[----:B------:R-:W1:Y:S01]  /*2a80*/  SHFL.IDX PT, R5, R5, RZ, 0x1f ;  /* 0x00001fff05057589 */ /* 0x000e6200000e0000 */
[----:B------:R-:W2:Y:S01]  /*2a90*/  @!P5 LDC.64 R114, c[0x0][0x3c0] ;  /* 0x0000f000ff72db82 */ /* 0x000ea20000000a00 */
[----:B0-----:R-:W-:Y:S01]  /*2aa0*/  FFMA.FTZ R6, R91, UR17, R6 ;  /* 0x000000115b067c23 */ /* 0x001fe20008010006 */
[----:B------:R-:W-:Y:S01]  /*2ab0*/  MOV R91, UR7 ;  /* 0x00000007005b7c02 */ /* 0x000fe20008000f00 */
[----:B-1----:R-:W-:-:S04]  /*2ac0*/  FMUL.FTZ R112, R5, R5 ;  /* 0x0000000505707220 */ /* 0x002fc80000410000 */
[----:B--2---:R-:W-:Y:S01]  /*2ad0*/  @!P5 IMAD.WIDE R114, R91, 0x4, R114 ;  /* 0x000000045b72d825 */ /* 0x004fe200078e0272 */
[----:B------:R-:W-:Y:S02]  /*2ae0*/  FSEL R117, R112, RZ, P6 ;  /* 0x000000ff70757208 */ /* 0x000fe40003000000 */
[----:B------:R-:W0:Y:S02]  /*2af0*/  @!P5 LDC.64 R112, c[0x0][0x3c8] ;  /* 0x0000f200ff70db82 */ /* 0x000e240000000a00 */
[----:B------:R1:W-:Y:S01]  /*2b00*/  @!P5 STG.E desc[UR12][R114.64], R5 ;  /* 0x000000057200d986 */ /* 0x0003e2000c10190c */
[----:B------:R-:W-:Y:S01]  /*2b10*/  FADD.FTZ R6, R6, R117 ;  /* 0x0000007506067221 */ /* 0x000fe20000010000 */
[----:B------:R-:W-:-:S05]  /*2b20*/  MOV R117, UR7 ;  /* 0x0000000700757c02 */ /* 0x000fca0008000f00 */
[----:B------:R-:W2:Y:S01]  /*2b30*/  MUFU.RSQ R6, R6 ;  /* 0x0000000600067308 */ /* 0x000ea20000001400 */
[----:B0-----:R-:W-:-:S05]  /*2b40*/  @!P5 IMAD.WIDE R112, R117, 0x4, R112 ;  /* 0x000000047570d825 */ /* 0x001fca00078e0270 */
[----:B--2---:R1:W-:Y:S01]  /*2b50*/  @!P5 STG.E desc[UR12][R112.64], R6 ;  /* 0x000000067000d986 */ /* 0x0043e2000c10190c */
        /* <DEDUP_REMOVED lines=23> */
[C---:B0-----:R-:W-:Y:S01]  /*2cd0*/  IMAD.WIDE.U32 R116, R91.reuse, 0x10, R116 ;  /* 0x000000105b747825 */ /* 0x041fe200078e0074 */
[----:B------:R-:W-:-:S04]  /*2ce0*/  IADD3 R91, PT, PT, R91, 0x80, RZ ;  /* 0x000000805b5b7810 */ /* 0x000fc80007ffe0ff */
[----:B------:R0:W-:Y:S03]  /*2cf0*/  STG.E.128 desc[UR12][R116.64], R112 ;  /* 0x0000007074007986 */ /* 0x0001e6000c101d0c */
.L_x_18584:
[----:B------:R-:W-:Y:S05]  /*2d00*/  BSYNC.RECONVERGENT B0 ;  /* 0x0000000000007941 */ /* 0x000fea0003800200 */
.L_x_18583:
[----:B------:R-:W-:Y:S01]  /*2d10*/  ISETP.GE.U32.AND P0, PT, R3, 0x100, PT ;  /* 0x000001000300780c */ /* 0x000fe20003f06070 */
[----:B------:R-:W-:-:S12]  /*2d20*/  BSSY.RECONVERGENT B0, `(.L_x_18585) ;  /* 0x0000012000007945 */ /* 0x000fd80003800200 */
        /* <DEDUP_REMOVED lines=17> */
.L_x_18586:
[----:B------:R-:W-:Y:S05]  /*2e40*/  BSYNC.RECONVERGENT B0 ;  /* 0x0000000000007941 */ /* 0x000fea0003800200 */
.L_x_18585:
[----:B------:R-:W-:Y:S04]  /*2e50*/  BSSY.RECONVERGENT B0, `(.L_x_18587) ;  /* 0x0000012000007945 */ /* 0x000fe80003800200 */
        /* <DEDUP_REMOVED lines=17> */
.L_x_18588:
[----:B------:R-:W-:Y:S05]  /*2f70*/  BSYNC.RECONVERGENT B0 ;  /* 0x0000000000007941 */ /* 0x000fea0003800200 */
.L_x_18587:
        /* <DEDUP_REMOVED lines=18> */
.L_x_18590:
[----:B------:R-:W-:Y:S05]  /*30a0*/  BSYNC.RECONVERGENT B0 ;  /* 0x0000000000007941 */ /* 0x000fea0003800200 */
.L_x_18589:
        /* <DEDUP_REMOVED lines=18> */
.L_x_18592:
[----:B------:R-:W-:Y:S05]  /*31d0*/  BSYNC.RECONVERGENT B0 ;  /* 0x0000000000007941 */ /* 0x000fea0003800200 */
.L_x_18591:
        /* <DEDUP_REMOVED lines=15> */
[----:B------:R-:W-:-:S05]  /*32d0*/  FFMA.FTZ R115, R6, R71, R75 ;  /* 0x0000004706737223 */ /* 0x000fca000001004b */
[----:B------:R0:W-:Y:S02]  /*32e0*/  STG.E.128 desc[UR12][R116.64], R112 ;  /* 0x0000007074007986 */ /* 0x0001e4000c101d0c */
.L_x_18593:
[----:B------:R-:W-:Y:S05]  /*32f0*/  BSYNC.RECONVERGENT B0 ;  /* 0x0000000000007941 */ /* 0x000fea0003800200 */
.L_x_18582:
[----:B------:R-:W-:Y:S02]  /*3300*/  UIADD3 UR7, UPT, UPT, UR7, UR18, URZ ;  /* 0x0000001207077290 */ /* 0x000fe4000fffe0ff */
[----:B------:R-:W-:Y:S02]  /*3310*/  UPLOP3.LUT UP1, UPT, UPT, UPT, UP1, 0x40, 0x4 ;  /* 0x000000000004789c */ /* 0x000fe40003f2e810 */
[----:B------:R-:W-:-:S09]  /*3320*/  UISETP.GE.AND UP0, UPT, UR7, UR19, UPT ;  /* 0x000000130700728c */ /* 0x000fd2000bf06270 */
[----:B------:R-:W-:Y:S05]  /*3330*/  BRA.U !UP0, `(.L_x_18594) ;  /* 0xffffffd508dc7547 */ /* 0x000fea000b83ffff */
[----:B------:R-:W-:Y:S05]  /*3340*/  EXIT ;  /* 0x000000000000794d */ /* 0x000fea0003800000 */
.L_x_18595:
        /* <DEDUP_REMOVED lines=11> */
.L_x_20881:


//--------------------- .text._ZN10layer_norm13ln_fwd_kernelINS_13Kernel_traitsIfffffjLj3072ELj1ELj1ELj4ELj16ENS_18Kernel_traits_baseILj3072EfffffjLj128EEEEELb0ELb1ELb1ELb1EEEvNS_9FwdParamsE --------------------------
	.section	.text._ZN10layer_norm13ln_fwd_kernelINS_13Kernel_traitsIfffffjLj3072ELj1ELj1ELj4ELj16ENS_18Kernel_traits_baseILj3072EfffffjLj128EEEEELb0ELb1ELb1ELb1EEEvNS_9FwdParamsE,"ax",@progbits
	.align	128
        .global         _ZN10layer_norm13ln_fwd_kernelINS_13Kernel_traitsIfffffjLj3072ELj1ELj1ELj4ELj16ENS_18Kernel_traits_baseILj3072EfffffjLj128EEEEELb0ELb1ELb1ELb1EEEvNS_9FwdParamsE
        .type           _ZN10layer_norm13ln_fwd_kernelINS_13Kernel_traitsIfffffjLj3072ELj1ELj1ELj4ELj16ENS_18Kernel_traits_baseILj3072EfffffjLj128EEEEELb0ELb1ELb1ELb1EEEvNS_9FwdParamsE,@function
        .size           _ZN10layer_norm13ln_fwd_kernelINS_13Kernel_traitsIfffffjLj3072ELj1ELj1ELj4ELj16ENS_18Kernel_traits_baseILj3072EfffffjLj128EEEEELb0ELb1ELb1ELb1EEEvNS_9FwdParamsE,(.L_x_20882 - _ZN10layer_norm13ln_fwd_kernelINS_13Kernel_traitsIfffffjLj3072ELj1ELj1ELj4ELj16ENS_18Kernel_traits_baseILj3072EfffffjLj128EEEEELb0ELb1ELb1ELb1EEEvNS_9FwdParamsE)
        .other          _ZN10layer_norm13ln_fwd_kernelINS_13Kernel_traitsIfffffjLj3072ELj1ELj1ELj4ELj16ENS_18Kernel_traits_baseILj3072EfffffjLj128EEEEELb0ELb1ELb1ELb1EEEvNS_9FwdParamsE,@"STO_CUDA_ENTRY STV_DEFAULT"
_ZN10layer_norm13ln_fwd_kernelINS_13Kernel_traitsIfffffjLj3072ELj1ELj1ELj4ELj16ENS_18Kernel_traits_baseILj3072EfffffjLj128EEEEELb0ELb1ELb1ELb1EEEvNS_9FwdParamsE:
.text._ZN10layer_norm13ln_fwd_kernelINS_13Kernel_traitsIfffffjLj3072ELj1ELj1ELj4ELj16ENS_18Kernel_traits_baseILj3072EfffffjLj128EEEEELb0ELb1ELb1ELb1EEEvNS_9FwdParamsE:
        /* <DEDUP_REMOVED lines=33> */
.L_x_18596:
[----:B------:R-:W1:Y:S08]  /*0210*/  LDC.64 R2, c[0x0][0x3d0] ;  /* 0x0000f400ff027b82 */ /* 0x000e700000000a00 */
[----:B------:R-:W0:Y:S01]  /*0220*/  LDC.64 R4, c[0x0][0x3e8] ;  /* 0x0000fa00ff047b82 */ /* 0x000e220000000a00 */
[----:B-1----:R-:W-:-:S05]  /*0230*/  IMAD.WIDE.U32 R2, R0, 0x10, R2 ;  /* 0x0000001000027825 */ /* 0x002fca00078e0002 */
[----:B------:R-:W5:Y:S01]  /*0240*/  LDG.E.128 R8, desc[UR12][R2.64+0x800] ;  /* 0x0008000c02087981 */ /* 0x000f62000c1e1d00 */
[----:B0-----:R-:W-:-:S03]  /*0250*/  IMAD.WIDE.U32 R28, R0, 0x10, R4 ;  /* 0x00000010001c7825 */ /* 0x001fc600078e0004 */
        /* <DEDUP_REMOVED lines=23> */
.L_x_18597:
        /* <DEDUP_REMOVED lines=12> */
.L_x_18615:
[----:B0-----:R-:W-:-:S06]  /*0490*/  UIMAD.WIDE UR4, UR7, 0x4, UR8 ;  /* 0x00000004070478a5 */ /* 0x001fcc000f8e0208 */
[----:B--2---:R-:W-:Y:S02]  /*04a0*/  MOV R88, UR4 ;  /* 0x0000000400587c02 */ /* 0x004fe40008000f00 */
[----:B------:R-:W-:-:S05]  /*04b0*/  MOV R89, UR5 ;  /* 0x0000000500597c02 */ /* 0x000fca0008000f00 */
[----:B------:R-:W2:Y:S01]  /*04c0*/  LDG.E R88, desc[UR12][R88.64] ;  /* 0x0000000c58587981 */ /* 0x000ea2000c1e1900 */
[----:B------:R-:W-:-:S06]  /*04d0*/  UIMAD.WIDE UR4, UR7, 0x4, UR10 ;  /* 0x00000004070478a5 */ /* 0x000fcc000f8e020a */
[----:B------:R-:W-:Y:S02]  /*04e0*/  MOV R90, UR4 ;  /* 0x00000004005a7c02 */ /* 0x000fe40008000f00 */
[----:B------:R-:W-:-:S05]  /*04f0*/  MOV R91, UR5 ;  /* 0x00000005005b7c02 */ /* 0x000fca0008000f00 */
[----:B------:R-:W3:Y:S01]  /*0500*/  LDG.E R90, desc[UR12][R90.64] ;  /* 0x0000000c5a5a7981 */ /* 0x000ee2000c1e1900 */
[----:B--2---:R-:W-:-:S13]  /*0510*/  ISETP.GE.AND P1, PT, R88, 0x1, PT ;  /* 0x000000015800780c */ /* 0x004fda0003f26270 */
[----:B-1----:R-:W0:Y:S01]  /*0520*/  @P1 LDC.64 R80, c[0x0][0x390] ;  /* 0x0000e400ff501b82 */ /* 0x002e220000000a00 */
[----:B-1----:R-:W-:-:S05]  /*0530*/  @P1 IADD3 R2, PT, PT, R88, -0x1, RZ ;  /* 0xffffffff58021810 */ /* 0x002fca0007ffe0ff */
[----:B------:R-:W-:-:S05]  /*0540*/  @P1 IMAD R2, R2, UR14, RZ ;  /* 0x0000000e02021c24 */ /* 0x000fca000f8e02ff */
[----:B------:R-:W-:-:S04]  /*0550*/  @P1 SHF.R.S32.HI R3, RZ, 0x1f, R2 ;  /* 0x0000001fff031819 */ /* 0x000fc80000011402 */
[----:B------:R-:W-:Y:S01]  /*0560*/  @P1 LEA.HI R3, R3, R2, RZ, 0x2 ;  /* 0x0000000203031211 */ /* 0x000fe200078f10ff */
[----:B------:R-:W-:-:S03]  /*0570*/  HFMA2 R2, -RZ, RZ, 0, 0 ;  /* 0x00000000ff027431 */ /* 0x000fc600000001ff */
[----:B------:R-:W-:-:S05]  /*0580*/  @P1 LEA.HI.SX32 R2, R3, R0, 0x1e ;  /* 0x0000000003021211 */ /* 0x000fca00078ff2ff */
[----:B0-----:R-:W-:-:S05]  /*0590*/  @P1 IMAD.WIDE.U32 R80, R2, 0x10, R80 ;  /* 0x0000001002501825 */ /* 0x001fca00078e0050 */
[----:B-----5:R0:W5:Y:S01]  /*05a0*/  @P1 LDG.E.128 R76, desc[UR12][R80.64] ;  /* 0x0000000c504c1981 */ /* 0x020162000c1e1d00 */
        /* <DEDUP_REMOVED lines=8> */
[----:B0-----:R-:W-:Y:S06]  /*0630*/  @P0 BRA `(.L_x_18598) ;  /* 0x0000000000380947 */ /* 0x001fec0003800000 */
[----:B-----5:R-:W-:Y:S01]  /*0640*/  FMUL.FTZ R87, R78, UR15 ;  /* 0x0000000f4e577c20 */ /* 0x020fe20008410000 */
[----:B------:R-:W-:Y:S01]  /*0650*/  FMUL.FTZ R81, R76, UR15 ;  /* 0x0000000f4c517c20 */ /* 0x000fe20008410000 */
[----:B------:R-:W-:Y:S01]  /*0660*/  FMUL.FTZ R80, R77, UR15 ;  /* 0x0000000f4d507c20 */ /* 0x000fe20008410000 */
[----:B------:R-:W-:Y:S01]  /*0670*/  FMUL.FTZ R82, R79, UR15 ;  /* 0x0000000f4f527c20 */ /* 0x000fe20008410000 */
[----:B------:R-:W-:Y:S01]  /*0680*/  FMUL.FTZ R87, R87, R54 ;  /* 0x0000003657577220 */ /* 0x000fe20000410000 */
[----:B------:R-:W-:Y:S01]  /*0690*/  ISETP.GT.AND P2, PT, R88, RZ, PT ;  /* 0x000000ff5800720c */ /* 0x000fe20003f44270 */
[----:B------:R-:W-:Y:S01]  /*06a0*/  FMUL.FTZ R81, R81, R52 ;  /* 0x0000003451517220 */ /* 0x000fe20000410000 */
[----:B------:R-:W-:Y:S01]  /*06b0*/  FMUL.FTZ R80, R80, R53 ;  /* 0x0000003550507220 */ /* 0x000fe20000410000 */
[----:B------:R-:W-:Y:S01]  /*06c0*/  FMUL.FTZ R82, R82, R55 ;  /* 0x0000003752527220 */ /* 0x000fe20000410000 */
[----:B------:R-:W-:Y:S02]  /*06d0*/  FSEL R110, R87, RZ, P2 ;  /* 0x000000ff576e7208 */ /* 0x000fe40001000000 */
[----:B------:R-:W-:-:S02]  /*06e0*/  FSEL R108, R81, RZ, P2 ;  /* 0x000000ff516c7208 */ /* 0x000fc40001000000 */
[----:B------:R-:W-:Y:S02]  /*06f0*/  FSEL R109, R80, RZ, P2 ;  /* 0x000000ff506d7208 */ /* 0x000fe40001000000 */
[----:B------:R-:W-:Y:S01]  /*0700*/  FSEL R87, R82, RZ, P2 ;  /* 0x000000ff52577208 */ /* 0x000fe20001000000 */
[----:B------:R-:W-:Y:S06]  /*0710*/  BRA `(.L_x_18599) ;  /* 0x0000000000507947 */ /* 0x000fec0003800000 */
.L_x_18598:
[----:B------:R-:W0:Y:S02]  /*0720*/  LDC.64 R84, c[0x0][0x3a0] ;  /* 0x0000e800ff547b82 */ /* 0x000e240000000a00 */
[----:B0-----:R-:W-:-:S06]  /*0730*/  IMAD.WIDE.U32 R84, R3, 0x10, R84 ;  /* 0x0000001003547825 */ /* 0x001fcc00078e0054 */
[----:B------:R-:W2:Y:S01]  /*0740*/  LDG.E.128 R84, desc[UR12][R84.64] ;  /* 0x0000000c54547981 */ /* 0x000ea2000c1e1d00 */
[----:B------:R-:W-:-:S13]  /*0750*/  ISETP.GT.AND P2, PT, R88, RZ, PT ;  /* 0x000000ff5800720c */ /* 0x000fda0003f44270 */
[----:B------:R-:W0:Y:S08]  /*0760*/  @P2 LDC R83, c[0x0][0x40c] ;  /* 0x00010300ff532b82 */ /* 0x000e300000000800 */
[----:B------:R-:W1:Y:S08]  /*0770*/  @P2 LDC R81, c[0x0][0x40c] ;  /* 0x00010300ff512b82 */ /* 0x000e700000000800 */
[----:B------:R-:W3:Y:S08]  /*0780*/  @P2 LDC R80, c[0x0][0x40c] ;  /* 0x00010300ff502b82 */ /* 0x000ef00000000800 */
[----:B------:R-:W4:Y:S01]  /*0790*/  @P2 LDC R82, c[0x0][0x40c] ;  /* 0x00010300ff522b82 */ /* 0x000f220000000800 */
[----:B0----5:R-:W-:Y:S01]  /*07a0*/  @P2 FMUL.FTZ R83, R78, R83 ;  /* 0x000000534e532220 */ /* 0x021fe20000410000 */
[----:B-1----:R-:W-:Y:S01]  /*07b0*/  @P2 FMUL.FTZ R81, R76, R81 ;  /* 0x000000514c512220 */ /* 0x002fe20000410000 */
[----:B---3--:R-:W-:Y:S01]  /*07c0*/  @P2 FMUL.FTZ R80, R77, R80 ;  /* 0x000000504d502220 */ /* 0x008fe20000410000 */
[----:B----4-:R-:W-:Y:S01]  /*07d0*/  @P2 FMUL.FTZ R82, R79, R82 ;  /* 0x000000524f522220 */ /* 0x010fe20000410000 */
[----:B--2---:R-:W-:Y:S01]  /*07e0*/  MOV R110, R86 ;  /* 0x00000056006e7202 */ /* 0x004fe20000000f00 */
[----:B------:R-:W-:Y:S01]  /*07f0*/  @P2 FFMA.FTZ R110, R83, R54, R86 ;  /* 0x00000036536e2223 */ /* 0x000fe20000010056 */
[----:B------:R-:W-:Y:S01]  /*0800*/  @!P2 MOV R108, R84 ;  /* 0x00000054006ca202 */ /* 0x000fe20000000f00 */
[----:B------:R-:W-:Y:S01]  /*0810*/  @P2 FFMA.FTZ R108, R81, R52, R84 ;  /* 0x00000034516c2223 */ /* 0x000fe20000010054 */
[----:B------:R-:W-:Y:S01]  /*0820*/  MOV R109, R85 ;  /* 0x00000055006d7202 */ /* 0x000fe20000000f00 */
[----:B------:R-:W-:Y:S01]  /*0830*/  @P2 FFMA.FTZ R109, R80, R53, R85 ;  /* 0x00000035506d2223 */ /* 0x000fe20000010055 */
[----:B------:R-:W-:Y:S01]  /*0840*/  MOV R83, R87 ;  /* 0x0000005700537202 */ /* 0x000fe20000000f00 */
[----:B------:R-:W-:-:S07]  /*0850*/  @P2 FFMA.FTZ R87, R82, R55, R87 ;  /* 0x0000003752572223 */ /* 0x000fce0000010057 */
.L_x_18599:
[----:B------:R-:W0:Y:S01]  /*0860*/  LDC.64 R112, c[0x0][0x3a8] ;  /* 0x0000ea00ff707b82 */ /* 0x000e220000000a00 */
[----:B------:R-:W-:Y:S02]  /*0870*/  IADD3 R89, PT, PT, R3, 0x80, RZ ;  /* 0x0000008003597810 */ /* 0x000fe40007ffe0ff */
[----:B------:R-:W-:Y:S02]  /*0880*/  MOV R111, R87 ;  /* 0x00000057006f7202 */ /* 0x000fe40000000f00 */
[----:B------:R-:W-:-:S03]  /*0890*/  @P1 IADD3 R95, PT, PT, R2, 0x80, RZ ;  /* 0x00000080025f1810 */ /* 0x000fc60007ffe0ff */
[----:B------:R-:W1:Y:S08]  /*08a0*/  @P0 LDC.64 R80, c[0x0][0x3a0] ;  /* 0x0000e800ff500b82 */ /* 0x000e700000000a00 */
[----:B------:R-:W2:Y:S01]  /*08b0*/  @P1 LDC.64 R92, c[0x0][0x390] ;  /* 0x0000e400ff5c1b82 */ /* 0x000ea20000000a00 */
[----:B0-----:R-:W-:-:S05]  /*08c0*/  IMAD.WIDE.U32 R90, R3, 0x10, R112 ;  /* 0x00000010035a7825 */ /* 0x001fca00078e0070 */
[----:B------:R0:W-:Y:S01]  /*08d0*/  STG.E.128 desc[UR12][R90.64], R108 ;  /* 0x0000006c5a007986 */ /* 0x0001e2000c101d0c */
[----:B-1----:R-:W-:-:S06]  /*08e0*/  @P0 IMAD.WIDE.U32 R80, R89, 0x10, R80 ;  /* 0x0000001059500825 */ /* 0x002fcc00078e0050 */
[----:B------:R-:W3:Y:S01]  /*08f0*/  @P0 LDG.E.128 R80, desc[UR12][R80.64] ;  /* 0x0000000c50500981 */ /* 0x000ee2000c1e1d00 */
[----:B--2---:R-:W-:-:S05]  /*0900*/  @P1 IMAD.WIDE.U32 R92, R95, 0x10, R92 ;  /* 0x000000105f5c1825 */ /* 0x004fca00078e005c */
[----:B------:R0:W5:Y:S01]  /*0910*/  @P1 LDG.E.128 R76, desc[UR12][R92.64] ;  /* 0x0000000c5c4c1981 */ /* 0x000162000c1e1d00 */
[----:B---3--:R-:W-:Y:S02]  /*0920*/  @P0 MOV R86, R82 ;  /* 0x0000005200560202 */ /* 0x008fe40000000f00 */
[----:B------:R-:W-:Y:S02]  /*0930*/  @P0 MOV R85, R81 ;  /* 0x0000005100550202 */ /* 0x000fe40000000f00 */
[----:B------:R-:W-:Y:S01]  /*0940*/  @P0 MOV R84, R80 ;  /* 0x0000005000540202 */ /* 0x000fe20000000f00 */
[----:B0-----:R-:W-:Y:S06]  /*0950*/  @!P0 BRA `(.L_x_18600) ;  /* 0x0000000000448947 */ /* 0x001fec0003800000 */
[----:B------:R-:W0:Y:S01]  /*0960*/  @P2 LDC R81, c[0x0][0x40c] ;  /* 0x00010300ff512b82 */ /* 0x000e220000000800 */
[----:B------:R-:W-:Y:S02]  /*0970*/  MOV R100, R84 ;  /* 0x0000005400647202 */ /* 0x000fe40000000f00 */
[----:B------:R-:W-:Y:S02]  /*0980*/  MOV R101, R85 ;  /* 0x0000005500657202 */ /* 0x000fe40000000f00 */
[----:B------:R-:W-:Y:S02]  /*0990*/  MOV R102, R86 ;  /* 0x0000005600667202 */ /* 0x000fe40000000f00 */
[----:B------:R-:W-:Y:S01]  /*09a0*/  MOV R103, R83 ;  /* 0x0000005300677202 */ /* 0x000fe20000000f00 */
        /* <DEDUP_REMOVED lines=12> */
.L_x_18600:
[----:B-----5:R-:W-:Y:S01]  /*0a70*/  FMUL.FTZ R81, R76, UR15 ;  /* 0x0000000f4c517c20 */ /* 0x020fe20008410000 */
[----:B------:R-:W-:Y:S01]  /*0a80*/  FMUL.FTZ R80, R77, UR15 ;  /* 0x0000000f4d507c20 */ /* 0x000fe20008410000 */
[----:B------:R-:W-:Y:S01]  /*0a90*/  FMUL.FTZ R91, R78, UR15 ;  /* 0x0000000f4e5b7c20 */ /* 0x000fe20008410000 */
[----:B------:R-:W-:Y:S01]  /*0aa0*/  FMUL.FTZ R82, R79, UR15 ;  /* 0x0000000f4f527c20 */ /* 0x000fe20008410000 */
[----:B------:R-:W-:Y:S01]  /*0ab0*/  FMUL.FTZ R100, R81, R56 ;  /* 0x0000003851647220 */ /* 0x000fe20000410000 */
[----:B------:R-:W-:Y:S01]  /*0ac0*/  FMUL.FTZ R101, R80, R57 ;  /* 0x0000003950657220 */ /* 0x000fe20000410000 */
[----:B------:R-:W-:Y:S01]  /*0ad0*/  FMUL.FTZ R102, R91, R58 ;  /* 0x0000003a5b667220 */ /* 0x000fe20000410000 */
[----:B------:R-:W-:Y:S02]  /*0ae0*/  FMUL.FTZ R103, R82, R59 ;  /* 0x0000003b52677220 */ /* 0x000fe40000410000 */
[----:B------:R-:W-:Y:S02]  /*0af0*/  FSEL R100, R100, RZ, P2 ;  /* 0x000000ff64647208 */ /* 0x000fe40001000000 */
[----:B------:R-:W-:-:S02]  /*0b00*/  FSEL R101, R101, RZ, P2 ;  /* 0x000000ff65657208 */ /* 0x000fc40001000000 */
[----:B------:R-:W-:Y:S02]  /*0b10*/  FSEL R102, R102, RZ, P2 ;  /* 0x000000ff66667208 */ /* 0x000fe40001000000 */
[----:B------:R-:W-:-:S07]  /*0b20*/  FSEL R103, R103, RZ, P2 ;  /* 0x000000ff67677208 */ /* 0x000fce0001000000 */
.L_x_18601:
[----:B------:R-:W0:Y:S01]  /*0b30*/  @P0 LDC.64 R90, c[0x0][0x3a0] ;  /* 0x0000e800ff5a0b82 */ /* 0x000e220000000a00 */
[----:B------:R-:W-:Y:S01]  /*0b40*/  @P0 IADD3 R95, PT, PT, R3, 0x100, RZ ;  /* 0x00000100035f0810 */ /* 0x000fe20007ffe0ff */
[----:B------:R-:W-:-:S05]  /*0b50*/  IMAD.WIDE.U32 R80, R89, 0x10, R112 ;  /* 0x0000001059507825 */ /* 0x000fca00078e0070 */
[----:B------:R1:W-:Y:S01]  /*0b60*/  STG.E.128 desc[UR12][R80.64], R100 ;  /* 0x0000006450007986 */ /* 0x0003e2000c101d0c */
[----:B------:R-:W2:Y:S01]  /*0b70*/  @P1 LDC.64 R92, c[0x0][0x390] ;  /* 0x0000e400ff5c1b82 */ /* 0x000ea20000000a00 */
[----:B0-----:R-:W-:Y:S01]  /*0b80*/  @P0 IMAD.WIDE.U32 R88, R95, 0x10, R90 ;  /* 0x000000105f580825 */ /* 0x001fe200078e005a */
[----:B------:R-:W-:-:S05]  /*0b90*/  @P1 IADD3 R95, PT, PT, R2, 0x100, RZ ;  /* 0x00000100025f1810 */ /* 0x000fca0007ffe0ff */
[----:B------:R-:W3:Y:S01]  /*0ba0*/  @P0 LDG.E.128 R88, desc[UR12][R88.64] ;  /* 0x0000000c58580981 */ /* 0x000ee2000c1e1d00 */
[----:B--2---:R-:W-:-:S05]  /*0bb0*/  @P1 IMAD.WIDE.U32 R92, R95, 0x10, R92 ;  /* 0x000000105f5c1825 */ /* 0x004fca00078e005c */
[----:B------:R1:W5:Y:S01]  /*0bc0*/  @P1 LDG.E.128 R76, desc[UR12][R92.64] ;  /* 0x0000000c5c4c1981 */ /* 0x000362000c1e1d00 */
[----:B---3--:R-:W-:Y:S02]  /*0bd0*/  @P0 MOV R83, R91 ;  /* 0x0000005b00530202 */ /* 0x008fe40000000f00 */
[----:B------:R-:W-:Y:S02]  /*0be0*/  @P0 MOV R86, R90 ;  /* 0x0000005a00560202 */ /* 0x000fe40000000f00 */
[----:B------:R-:W-:Y:S02]  /*0bf0*/  @P0 MOV R85, R89 ;  /* 0x0000005900550202 */ /* 0x000fe40000000f00 */
[----:B------:R-:W-:Y:S01]  /*0c00*/  @P0 MOV R84, R88 ;  /* 0x0000005800540202 */ /* 0x000fe20000000f00 */
[----:B-1----:R-:W-:Y:S06]  /*0c10*/  @!P0 BRA `(.L_x_18602) ;  /* 0x0000000000448947 */ /* 0x002fec0003800000 */
        /* <DEDUP_REMOVED lines=17> */
.L_x_18602:
        /* <DEDUP_REMOVED lines=12> */
.L_x_18603:
[----:B------:R-:W0:Y:S01]  /*0df0*/  @P0 LDC.64 R88, c[0x0][0x3a0] ;  /* 0x0000e800ff580b82 */ /* 0x000e220000000a00 */
[C---:B------:R-:W-:Y:S02]  /*0e00*/  IADD3 R81, PT, PT, R3.reuse, 0x100, RZ ;  /* 0x0000010003517810 */ /* 0x040fe40007ffe0ff */
[----:B------:R-:W-:Y:S02]  /*0e10*/  @P0 IADD3 R91, PT, PT, R3, 0x180, RZ ;  /* 0x00000180035b0810 */ /* 0x000fe40007ffe0ff */
[----:B------:R-:W-:Y:S01]  /*0e20*/  @P1 IADD3 R95, PT, PT, R2, 0x180, RZ ;  /* 0x00000180025f1810 */ /* 0x000fe20007ffe0ff */
[----:B------:R-:W-:Y:S02]  /*0e30*/  IMAD.WIDE.U32 R80, R81, 0x10, R112 ;  /* 0x0000001051507825 */ /* 0x000fe400078e0070 */
[----:B------:R-:W1:Y:S03]  /*0e40*/  @P1 LDC.64 R92, c[0x0][0x390] ;  /* 0x0000e400ff5c1b82 */ /* 0x000e660000000a00 */
[----:B------:R2:W-:Y:S01]  /*0e50*/  STG.E.128 desc[UR12][R80.64], R96 ;  /* 0x0000006050007986 */ /* 0x0005e2000c101d0c */
[----:B0-----:R-:W-:-:S06]  /*0e60*/  @P0 IMAD.WIDE.U32 R88, R91, 0x10, R88 ;  /* 0x000000105b580825 */ /* 0x001fcc00078e0058 */
[----:B------:R-:W3:Y:S01]  /*0e70*/  @P0 LDG.E.128 R88, desc[UR12][R88.64] ;  /* 0x0000000c58580981 */ /* 0x000ee2000c1e1d00 */
[----:B-1----:R-:W-:-:S05]  /*0e80*/  @P1 IMAD.WIDE.U32 R92, R95, 0x10, R92 ;  /* 0x000000105f5c1825 */ /* 0x002fca00078e005c */
[----:B------:R2:W5:Y:S01]  /*0e90*/  @P1 LDG.E.128 R76, desc[UR12][R92.64] ;  /* 0x0000000c5c4c1981 */ /* 0x000562000c1e1d00 */
[----:B---3--:R-:W-:Y:S02]  /*0ea0*/  @P0 MOV R83, R91 ;  /* 0x0000005b00530202 */ /* 0x008fe40000000f00 */
[----:B------:R-:W-:Y:S02]  /*0eb0*/  @P0 MOV R86, R90 ;  /* 0x0000005a00560202 */ /* 0x000fe40000000f00 */
[----:B------:R-:W-:Y:S02]  /*0ec0*/  @P0 MOV R85, R89 ;  /* 0x0000005900550202 */ /* 0x000fe40000000f00 */
[----:B------:R-:W-:Y:S01]  /*0ed0*/  @P0 MOV R84, R88 ;  /* 0x0000005800540202 */ /* 0x000fe20000000f00 */
[----:B--2---:R-:W-:Y:S06]  /*0ee0*/  @!P0 BRA `(.L_x_18604) ;  /* 0x0000000000448947 */ /* 0x004fec0003800000 */
        /* <DEDUP_REMOVED lines=17> */
.L_x_18604:
        /* <DEDUP_REMOVED lines=12> */
.L_x_18605:
        /* <DEDUP_REMOVED lines=19> */
[----:B------:R-:W-:-:S03]  /*11f0*/  MOV R89, R85 ;  /* 0x0000005500597202 */ /* 0x000fc60000000f00 */
[----:B------:R-:W1:Y:S08]  /*1200*/  @P2 LDC R81, c[0x0][0x40c] ;  /* 0x00010300ff512b82 */ /* 0x000e700000000800 */
[----:B------:R-:W2:Y:S01]  /*1210*/  @P2 LDC R80, c[0x0][0x40c] ;  /* 0x00010300ff502b82 */ /* 0x000ea20000000800 */
[----:B0----5:R-:W-:-:S04]  /*1220*/  @P2 FMUL.FTZ R91, R78, R91 ;  /* 0x0000005b4e5b2220 */ /* 0x021fc80000410000 */
[----:B------:R-:W-:Y:S01]  /*1230*/  @P2 FFMA.FTZ R90, R91, R70, R86 ;  /* 0x000000465b5a2223 */ /* 0x000fe20000010056 */
[----:B------:R-:W-:Y:S01]  /*1240*/  MOV R91, R83 ;  /* 0x00000053005b7202 */ /* 0x000fe20000000f00 */
        /* <DEDUP_REMOVED lines=8> */
.L_x_18606:
        /* <DEDUP_REMOVED lines=12> */
.L_x_18607:
[----:B------:R-:W0:Y:S01]  /*1390*/  @P0 LDC.64 R104, c[0x0][0x3a0] ;  /* 0x0000e800ff680b82 */ /* 0x000e220000000a00 */
[C---:B------:R-:W-:Y:S02]  /*13a0*/  IADD3 R115, PT, PT, R3.reuse, 0x200, RZ ;  /* 0x0000020003737810 */ /* 0x040fe40007ffe0ff */
[----:B------:R-:W-:Y:S02]  /*13b0*/  IADD3 R3, PT, PT, R3, 0x280, RZ ;  /* 0x0000028003037810 */ /* 0x000fe40007ffe0ff */
        /* <DEDUP_REMOVED lines=30> */
.L_x_18608:
        /* <DEDUP_REMOVED lines=12> */
.L_x_18609:
        /* <DEDUP_REMOVED lines=106> */
.L_x_18611:
[----:B----4-:R-:W-:Y:S05]  /*1d00*/  BSYNC.RECONVERGENT B0 ;  /* 0x0000000000007941 */ /* 0x010fea0003800200 */
.L_x_18610:
        /* <DEDUP_REMOVED lines=13> */
.L_x_18613:
[----:B------:R-:W-:Y:S05]  /*1de0*/  BSYNC.RECONVERGENT B0 ;  /* 0x0000000000007941 */ /* 0x000fea0003800200 */
.L_x_18612:
        /* <DEDUP_REMOVED lines=60> */
[----:B------:R-:W-:Y:S01]  /*21b0*/  UIMAD UR4, UR4, UR14, URZ ;  /* 0x0000000e040472a4 */ /* 0x000fe2000f8e02ff */
[----:B------:R-:W0:Y:S01]  /*21c0*/  LDC.64 R104, c[0x0][0x428] ;  /* 0x00010a00ff687b82 */ /* 0x000e220000000a00 */
[C---:B------:R-:W-:Y:S01]  /*21d0*/  FADD.FTZ R82, -R3.reuse, R110 ;  /* 0x0000006e03527221 */ /* 0x040fe20000010100 */
        /* <DEDUP_REMOVED lines=21> */
[----:B------:R-:W-:Y:S01]  /*2330*/  LEA.HI.SX32 R113, R113, R0, 0x1e ;  /* 0x0000000071717211 */ /* 0x000fe200078ff2ff */
[C---:B------:R-:W-:Y:S01]  /*2340*/  FMUL.FTZ R107, R2.reuse, R80 ;  /* 0x00000050026b7220 */ /* 0x040fe20000410000 */
[C---:B------:R-:W-:Y:S01]  /*2350*/  FMUL.FTZ R81, R2.reuse, R81 ;  /* 0x0000005102517220 */ /* 0x040fe20000410000 */
[C---:B------:R-:W-:Y:S01]  /*2360*/  FMUL.FTZ R82, R2.reuse, R82 ;  /* 0x0000005202527220 */ /* 0x040fe20000410000 */
[C---:B------:R-:W-:Y:S01]  /*2370*/  FMUL.FTZ R80, R2.reuse, R109 ;  /* 0x0000006d02507220 */ /* 0x040fe20000410000 */
[C---:B------:R-:W-:Y:S01]  /*2380*/  IADD3 R119, PT, PT, R113.reuse, 0x80, RZ ;  /* 0x0000008071777810 */ /* 0x040fe20007ffe0ff */
        /* <DEDUP_REMOVED lines=8> */
[----:B------:R-:W-:Y:S01]  /*2410*/  IADD3 R117, PT, PT, R113, 0x100, RZ ;  /* 0x0000010071757810 */ /* 0x000fe20007ffe0ff */
        /* <DEDUP_REMOVED lines=39> */
[----:B------:R2:W-:Y:S01]  /*2690*/  STG.E.128 desc[UR12][R118.64], R100 ;  /* 0x0000006476007986 */ /* 0x0005e2000c101d0c */
[----:B------:R-:W-:-:S04]  /*26a0*/  IMAD.WIDE.U32 R120, R121, 0x10, R104 ;  /* 0x0000001079787825 */ /* 0x000fc800078e0068 */
[----:B------:R-:W-:Y:S01]  /*26b0*/  FFMA.FTZ R104, R87, R24, R48 ;  /* 0x0000001857687223 */ /* 0x000fe20000010030 */
[----:B------:R-:W-:Y:S01]  /*26c0*/  FFMA.FTZ R105, R108, R25, R49 ;  /* 0x000000196c697223 */ /* 0x000fe20000010031 */
[----:B------:R2:W-:Y:S04]  /*26d0*/  STG.E.128 desc[UR12][R116.64], R96 ;  /* 0x0000006074007986 */ /* 0x0005e8000c101d0c */
[----:B------:R2:W-:Y:S01]  /*26e0*/  STG.E.128 desc[UR12][R114.64], R92 ;  /* 0x0000005c72007986 */ /* 0x0005e2000c101d0c */
[----:B0-----:R-:W-:Y:S01]  /*26f0*/  FFMA.FTZ R88, R109, R20, R44 ;  /* 0x000000146d587223 */ /* 0x001fe2000001002c */
[----:B------:R-:W-:Y:S01]  /*2700*/  FFMA.FTZ R89, R110, R21, R45 ;  /* 0x000000156e597223 */ /* 0x000fe2000001002d */
[----:B------:R-:W-:Y:S01]  /*2710*/  FFMA.FTZ R90, R111, R22, R46 ;  /* 0x000000166f5a7223 */ /* 0x000fe2000001002e */
[----:B------:R-:W-:-:S05]  /*2720*/  FFMA.FTZ R91, R112, R23, R47 ;  /* 0x00000017705b7223 */ /* 0x000fca000001002f */
[----:B------:R2:W-:Y:S04]  /*2730*/  STG.E.128 desc[UR12][R80.64], R88 ;  /* 0x0000005850007986 */ /* 0x0005e8000c101d0c */
[----:B------:R2:W-:Y:S02]  /*2740*/  STG.E.128 desc[UR12][R120.64], R104 ;  /* 0x0000006878007986 */ /* 0x0005e4000c101d0c */
.L_x_18614:
[----:B------:R-:W-:Y:S02]  /*2750*/  UIADD3 UR7, UPT, UPT, UR7, UR20, URZ ;  /* 0x0000001407077290 */ /* 0x000fe4000fffe0ff */
[----:B------:R-:W-:Y:S02]  /*2760*/  UPLOP3.LUT UP0, UPT, UPT, UPT, UP0, 0x40, 0x4 ;  /* 0x000000000004789c */ /* 0x000fe40003f0e800 */
[----:B------:R-:W-:-:S09]  /*2770*/  UISETP.GE.AND UP1, UPT, UR7, UR21, UPT ;  /* 0x000000150700728c */ /* 0x000fd2000bf26270 */
[----:B------:R-:W-:Y:S05]  /*2780*/  BRA.U !UP1, `(.L_x_18615) ;  /* 0xffffffdd09407547 */ /* 0x000fea000b83ffff */
[----:B------:R-:W-:Y:S05]  /*2790*/  EXIT ;  /* 0x000000000000794d */ /* 0x000fea0003800000 */
.L_x_18616:
        /* <DEDUP_REMOVED lines=14> */
.L_x_20882:


//--------------------- .text._ZN10layer_norm13ln_fwd_kernelINS_13Kernel_traitsIfffffjLj3072ELj1ELj1ELj4ELj16ENS_18Kernel_traits_baseILj3072EfffffjLj128EEEEELb1ELb0ELb0ELb0EEEvNS_9FwdParamsE --------------------------
	.section	.text._ZN10layer_norm13ln_fwd_kernelINS_13Kernel_traitsIfffffjLj3072ELj1ELj1ELj4ELj16ENS_18Kernel_traits_baseILj3072EfffffjLj128EEEEELb1ELb0ELb0ELb0EEEvNS_9FwdParamsE,"ax",@progbits
	.align	128
        .global         _ZN10layer_norm13ln_fwd_kernelINS_13Kernel_traitsIfffffjLj3072ELj1ELj1ELj4ELj16ENS_18Kernel_traits_baseILj3072EfffffjLj128EEEEELb1ELb0ELb0ELb0EEEvNS_9FwdParamsE
        .type           _ZN10layer_norm13ln_fwd_kernelINS_13Kernel_traitsIfffffjLj3072ELj1ELj1ELj4ELj16ENS_18Kernel_traits_baseILj3072EfffffjLj128EEEEELb1ELb0ELb0ELb0EEEvNS_9FwdParamsE,@function
        .size           _ZN10layer_norm13ln_fwd_kernelINS_13Kernel_traitsIfffffjLj3072ELj1ELj1ELj4ELj16ENS_18Kernel_traits_baseILj3072EfffffjLj128EEEEELb1ELb0ELb0ELb0EEEvNS_9FwdParamsE,(.L_x_20883 - _ZN10layer_norm13ln_fwd_kernelINS_13Kernel_traitsIfffffjLj3072ELj1ELj1ELj4ELj16ENS_18Kernel_traits_baseILj3072EfffffjLj128EEEEELb1ELb0ELb0ELb0EEEvNS_9FwdParamsE)
        .other          _ZN10layer_norm13ln_fwd_kernelINS_13Kernel_traitsIfffffjLj3072ELj1ELj1ELj4ELj16ENS_18Kernel_traits_baseILj3072EfffffjLj128EEEEELb1ELb0ELb0ELb0EEEvNS_9FwdParamsE,@"STO_CUDA_ENTRY STV_DEFAULT"
_ZN10layer_norm13ln_fwd_kernelINS_13Kernel_traitsIfffffjLj3072ELj1ELj1ELj4ELj16ENS_18Kernel_traits_baseILj3072EfffffjLj128EEEEELb1ELb0ELb0ELb0EEEvNS_9FwdParamsE:
.text._ZN10layer_norm13ln_fwd_kernelINS_13Kernel_traitsIfffffjLj3072ELj1ELj1ELj4ELj16ENS_18Kernel_traits_baseILj3072EfffffjLj128EEEEELb1ELb0ELb0ELb0EEEvNS_9FwdParamsE:
        /* <DEDUP_REMOVED lines=73> */
[----:B---3--:R-:W-:-:S04]  /*0490*/  @P1 IMAD.WIDE.U32 R16, R5, 0x10, R16 ;  /* 0x0000001005101825 */ /* 0x008fc800078e0010 */
[----:B------:R-:W-:Y:S01]  /*04a0*/  @P1 VIADD R5, R5, 0x80 ;  /* 0x0000008005051836 */ /* 0x000fe20000000000 */
        /* <DEDUP_REMOVED lines=28> */
.L_x_18618:
        /* <DEDUP_REMOVED lines=15> */
[----:B------:R1:W5:Y:S05]  /*0760*/  @P0 LDG.E.128 R56, desc[UR6][R28.64] ;  /* 0x000000061c380981 */ /* 0x00036a000c1e1d00 */
[----:B------:R-:W4:Y:S01]  /*0770*/  @P5 LDC.64 R6, c[0x0][0x3d0] ;  /* 0x0000f400ff065b82 */ /* 0x000f220000000a00 */
[C---:B--2---:R-:W-:Y:S01]  /*0780*/  @P2 IMAD.WIDE.U32 R38, R5.reuse, 0x10, R22 ;  /* 0x0000001005262825 */ /* 0x044fe200078e0016 */
[----:B------:R-:W5:Y:S03]  /*0790*/  @P1 LDG.E.128 R48, desc[UR6][R36.64] ;  /* 0x0000000624301981 */ /* 0x000f66000c1e1d00 */
[----:B------:R-:W-:Y:S01]  /*07a0*/  @P2 VIADD R5, R5, 0x80 ;  /* 0x0000008005052836 */ /* 0x000fe20000000000 */
[----:B------:R2:W5:Y:S03]  /*07b0*/  @P2 LDG.E.128 R40, desc[UR6][R38.64] ;  /* 0x0000000626282981 */ /* 0x000566000c1e1d00 */
[----:B---3--:R-:W-:-:S04]  /*07c0*/  @P3 IMAD.WIDE.U32 R44, R5, 0x10, R30 ;  /* 0x00000010052c3825 */ /* 0x008fc800078e001e */
[----:B------:R-:W-:Y:S01]  /*07d0*/  @P3 VIADD R5, R5, 0x80 ;  /* 0x0000008005053836 */ /* 0x000fe20000000000 */
[----:B------:R-:W5:Y:S03]  /*07e0*/  @P3 LDG.E.128 R32, desc[UR6][R44.64] ;  /* 0x000000062c203981 */ /* 0x000f66000c1e1d00 */
[C---:B0-----:R-:W-:Y:S01]  /*07f0*/  @P4 IMAD.WIDE.U32 R46, R5.reuse, 0x10, R46 ;  /* 0x00000010052e4825 */ /* 0x041fe200078e002e */
[----:B------:R-:W-:Y:S02]  /*0800*/  @P4 IADD3 R5, PT, PT, R5, 0x80, RZ ;  /* 0x0000008005054810 */ /* 0x000fe40007ffe0ff */
[----:B------:R-:W-:Y:S02]  /*0810*/  CS2R R22, SRZ ;  /* 0x0000000000167805 */ /* 0x000fe4000001ff00 */
[----:B------:R-:W-:Y:S02]  /*0820*/  CS2R R20, SRZ ;  /* 0x0000000000147805 */ /* 0x000fe4000001ff00 */
[----:B------:R-:W-:Y:S01]  /*0830*/  CS2R R30, SRZ ;  /* 0x00000000001e7805 */ /* 0x000fe2000001ff00 */
[----:B------:R0:W5:Y:S01]  /*0840*/  @P4 LDG.E.128 R24, desc[UR6][R46.64] ;  /* 0x000000062e184981 */ /* 0x000162000c1e1d00 */
[----:B----4-:R-:W-:-:S05]  /*0850*/  @P5 IMAD.WIDE.U32 R6, R5, 0x10, R6 ;  /* 0x0000001005065825 */ /* 0x010fca00078e0006 */
[----:B------:R3:W5:Y:S01]  /*0860*/  @P5 LDG.E.128 R16, desc[UR6][R6.64] ;  /* 0x0000000606105981 */ /* 0x000762000c1e1d00 */
[----:B-1----:R-:W-:Y:S02]  /*0870*/  CS2R R28, SRZ ;  /* 0x00000000001c7805 */ /* 0x002fe4000001ff00 */
[----:B--2---:R-:W-:Y:S02]  /*0880*/  CS2R R38, SRZ ;  /* 0x0000000000267805 */ /* 0x004fe4000001ff00 */
[----:B------:R-:W-:Y:S02]  /*0890*/  CS2R R36, SRZ ;  /* 0x0000000000247805 */ /* 0x000fe4000001ff00 */
[----:B0-----:R-:W-:Y:S02]  /*08a0*/  CS2R R46, SRZ ;  /* 0x00000000002e7805 */ /* 0x001fe4000001ff00 */
[----:B------:R-:W-:Y:S02]  /*08b0*/  CS2R R44, SRZ ;  /* 0x00000000002c7805 */ /* 0x000fe4000001ff00 */
[----:B------:R-:W-:-:S02]  /*08c0*/  CS2R R54, SRZ ;  /* 0x0000000000367805 */ /* 0x000fc4000001ff00 */
[----:B------:R-:W-:Y:S02]  /*08d0*/  CS2R R52, SRZ ;  /* 0x0000000000347805 */ /* 0x000fe4000001ff00 */
[----:B------:R-:W-:Y:S02]  /*08e0*/  @P5 CS2R R14, SRZ ;  /* 0x00000000000e5805 */ /* 0x000fe4000001ff00 */
[----:B---3--:R-:W-:-:S07]  /*08f0*/  @P5 CS2R R12, SRZ ;  /* 0x00000000000c5805 */ /* 0x008fce000001ff00 */
.L_x_18619:
[----:B------:R-:W-:Y:S05]  /*0900*/  BSYNC.RECONVERGENT B0 ;  /* 0x0000000000007941 */ /* 0x000fea0003800200 */
.L_x_18617:
        /* <DEDUP_REMOVED lines=9> */
[----:B------:R-:W-:Y:S01]  /*09a0*/  LOP3.LUT R5, R5, UR9, RZ, 0x3c, !PT ;  /* 0x0000000905057c12 */ /* 0x000fe2000f8e3cff */
[----:B------:R-:W1:Y:S02]  /*09b0*/  LDCU UR35, c[0x0][0x388] ;  /* 0x00007100ff2377ac */ /* 0x000e640008000800 */
[----:B------:R-:W-:Y:S01]  /*09c0*/  IMAD R8, R88, -0x326172a9, RZ ;  /* 0xcd9e8d5758087824 */ /* 0x000fe200078e02ff */
[----:B------:R-:W-:Y:S01]  /*09d0*/  LOP3.LUT R6, R9, UR8, R6, 0x96, !PT ;  /* 0x0000000809067c12 */ /* 0x000fe2000f8e9606 */
        /* <DEDUP_REMOVED lines=47> */
[----:B------:R-:W-:Y:S02]  /*0cd0*/  LOP3.LUT R60, R62, 0x7f, RZ, 0xc0, !PT ;  /* 0x0000007f3e3c7812 */ /* 0x000fe400078ec0ff */
[----:B------:R-:W-:Y:S01]  /*0ce0*/  LOP3.LUT R8, R61, UR30, R8, 0x96, !PT ;  /* 0x0000001e3d087c12 */ /* 0x000fe2000f8e9608 */
[----:B------:R-:W-:Y:S01]  /*0cf0*/  IMAD R61, R6, -0x326172a9, RZ ;  /* 0xcd9e8d57063d7824 */ /* 0x000fe200078e02ff */
[----:B------:R-:W-:Y:S01]  /*0d00*/  LOP3.LUT R62, R62, 0xffffff80, RZ, 0xc0, !PT ;  /* 0xffffff803e3e7812 */ /* 0x000fe200078ec0ff */
[----:B------:R-:W-:Y:S02]  /*0d10*/  IMAD R6, R5, -0x2daee0ad, RZ ;  /* 0xd2511f5305067824 */ /* 0x000fe400078e02ff */
[----:B------:R-:W-:-:S04]  /*0d20*/  IMAD.HI.U32 R5, R7, -0x2daee0ad, RZ ;  /* 0xd2511f5307057827 */ /* 0x000fc800078e00ff */
[----:B------:R-:W-:Y:S01]  /*0d30*/  IMAD R3, R3, -0x20, R60 ;  /* 0xffffffe003037824 */ /* 0x000fe200078e023c */
[----:B------:R-:W-:Y:S01]  /*0d40*/  VIADDMNMX R60, R60, -R0, RZ, !PT ;  /* 0x800000003c3c7246 */ /* 0x000fe200078001ff */
[----:B------:R-:W-:Y:S01]  /*0d50*/  IMAD.HI.U32 R2, R8, -0x326172a9, RZ ;  /* 0xcd9e8d5708027827 */ /* 0x000fe200078e00ff */
[----:B------:R-:W-:Y:S02]  /*0d60*/  LOP3.LUT R0, R6, UR32, R5, 0x96, !PT ;  /* 0x0000002006007c12 */ /* 0x000fe4000f8e9605 */
[----:B------:R-:W-:Y:S01]  /*0d70*/  VIMNMX R5, PT, PT, RZ, R3, !PT ;  /* 0x00000003ff057248 */ /* 0x000fe20007fe0100 */
[----:B------:R-:W-:Y:S01]  /*0d80*/  IMAD R6, R7, -0x2daee0ad, RZ ;  /* 0xd2511f5307067824 */ /* 0x000fe200078e02ff */
[----:B------:R-:W-:Y:S01]  /*0d90*/  VIMNMX R3, PT, PT, R60, 0x20, PT ;  /* 0x000000203c037848 */ /* 0x000fe20003fe0100 */
[----:B------:R-:W-:Y:S01]  /*0da0*/  IMAD.HI.U32 R60, R0, -0x326172a9, RZ ;  /* 0xcd9e8d57003c7827 */ /* 0x000fe200078e00ff */
[----:B------:R-:W-:Y:S02]  /*0db0*/  VIMNMX R5, PT, PT, R5, 0x20, PT ;  /* 0x0000002005057848 */ /* 0x000fe40003fe0100 */
[----:B------:R-:W-:Y:S01]  /*0dc0*/  LOP3.LUT R2, R61, UR31, R2, 0x96, !PT ;  /* 0x0000001f3d027c12 */ /* 0x000fe2000f8e9602 */
[----:B------:R-:W-:-:S02]  /*0dd0*/  IMAD R3, R3, 0x4, R62 ;  /* 0x0000000403037824 */ /* 0x000fc400078e023e */
[----:B------:R-:W-:Y:S02]  /*0de0*/  IMAD R61, R8, -0x326172a9, RZ ;  /* 0xcd9e8d57083d7824 */ /* 0x000fe400078e02ff */
[----:B------:R-:W-:Y:S01]  /*0df0*/  IMAD R8, R5, 0x4, R62 ;  /* 0x0000000405087824 */ /* 0x000fe200078e023e */
[----:B------:R-:W-:Y:S01]  /*0e00*/  I2FP.F32.U32 R5, R3 ;  /* 0x0000000300057245 */ /* 0x000fe20000201000 */
[----:B------:R-:W-:-:S04]  /*0e10*/  IMAD.HI.U32 R7, R2, -0x2daee0ad, RZ ;  /* 0xd2511f5302077827 */ /* 0x000fc800078e00ff */
[----:B------:R-:W-:Y:S02]  /*0e20*/  HFMA2 R3, -RZ, RZ, 0, 0 ;  /* 0x00000000ff037431 */ /* 0x000fe400000001ff */
[----:B------:R-:W-:Y:S01]  /*0e30*/  IMAD R2, R2, -0x2daee0ad, RZ ;  /* 0xd2511f5302027824 */ /* 0x000fe200078e02ff */
[----:B------:R-:W0:Y:S01]  /*0e40*/  MUFU.RCP R5, R5 ;  /* 0x0000000500057308 */ /* 0x000e220000001000 */
[----:B------:R-:W-:Y:S01]  /*0e50*/  LOP3.LUT R7, R6, UR34, R7, 0x96, !PT ;  /* 0x0000002206077c12 */ /* 0x000fe2000f8e9607 */
[----:B------:R-:W-:Y:S01]  /*0e60*/  IMAD R0, R0, -0x326172a9, RZ ;  /* 0xcd9e8d5700007824 */ /* 0x000fe200078e02ff */
[----:B-1234-:R-:W-:-:S07]  /*0e70*/  LOP3.LUT R6, R61, UR33, R60, 0x96, !PT ;  /* 0x000000213d067c12 */ /* 0x01efce000f8e963c */
.L_x_18899:
[----:B-1----:R-:W1:Y:S01]  /*0e80*/  @UP0 LDCU.64 UR4, c[0x0][0x3e0] ;  /* 0x00007c00ff0407ac */ /* 0x002e620008000a00 */
[----:B------:R-:W-:Y:S01]  /*0e90*/  PLOP3.LUT P0, PT, PT, PT, UP0, 0x80, 0x8 ;  /* 0x000000000008781c */ /* 0x000fe20003f0f008 */
[----:B-1----:R-:W-:-:S06]  /*0ea0*/  @UP0 UIMAD.WIDE UR4, UR14, 0x4, UR4 ;  /* 0x000000040e0408a5 */ /* 0x002fcc000f8e0204 */
[----:B0-234-:R-:W-:Y:S02]  /*0eb0*/  IMAD.U32 R80, RZ, RZ, UR4 ;  /* 0x00000004ff507e24 */ /* 0x01dfe4000f8e00ff */
[----:B------:R-:W-:-:S05]  /*0ec0*/  IMAD.U32 R81, RZ, RZ, UR5 ;  /* 0x00000005ff517e24 */ /* 0x000fca000f8e00ff */
[----:B------:R-:W2:Y:S01]  /*0ed0*/  @P0 LDG.E R80, desc[UR6][R80.64] ;  /* 0x0000000650500981 */ /* 0x000ea2000c1e1900 */
[----:B------:R-:W-:Y:S01]  /*0ee0*/  PLOP3.LUT P0, PT, PT, PT, UP0, 0x80, 0x8 ;  /* 0x000000000008781c */ /* 0x000fe20003f0f008 */
[----:B------:R-:W-:Y:S01]  /*0ef0*/  UIMAD UR4, UR14, UR35, URZ ;  /* 0x000000230e0472a4 */ /* 0x000fe2000f8e02ff */
[----:B------:R-:W-:Y:S01]  /*0f00*/  BSSY.RECONVERGENT B0, `(.L_x_18620) ;  /* 0x00002a3000007945 */ /* 0x000fe20003800200 */
[----:B------:R-:W1:Y:S02]  /*0f10*/  S2R R90, SR_TID.X ;  /* 0x00000000005a7919 */ /* 0x000e640000002100 */
[----:B------:R-:W-:-:S04]  /*0f20*/  USHF.R.S32.HI UR5, URZ, 0x1f, UR4 ;  /* 0x0000001fff057899 */ /* 0x000fc80008011404 */
[----:B------:R-:W-:-:S03]  /*0f30*/  ULEA.HI UR5, UR5, UR4, URZ, 0x2 ;  /* 0x0000000405057291 */ /* 0x000fc6000f8f10ff */
[----:B------:R-:W-:-:S03]  /*0f40*/  UMOV UR4, 0x3f800000 ;  /* 0x3f80000000047882 */ /* 0x000fc60000000000 */
[----:B------:R-:W-:-:S04]  /*0f50*/  MOV R89, UR5 ;  /* 0x0000000500597c02 */ /* 0x000fc80008000f00 */
[----:B-1----:R-:W-:-:S05]  /*0f60*/  LEA.HI.SX32 R89, R89, R90, 0x1e ;  /* 0x0000005a59597211 */ /* 0x002fca00078ff2ff */
[----:B------:R-:W-:Y:S01]  /*0f70*/  IMAD.MOV.U32 R92, RZ, RZ, R89 ;  /* 0x000000ffff5c7224 */ /* 0x000fe200078e0059 */
[----:B--2---:R-:W-:Y:S02]  /*0f80*/  @P0 R2UR UR4, R80 ;  /* 0x00000000500402ca */ /* 0x004fe400000e0000 */
[----:B------:R-:W-:-:S13]  /*0f90*/  ISETP.GE.U32.AND P0, PT, R11, 0x80, PT ;  /* 0x000000800b00780c */ /* 0x000fda0003f06070 */
        /* <DEDUP_REMOVED lines=21> */
.L_x_20715:
[----:B------:R-:W-:Y:S05]  /*10f0*/  BRX R92 -0x1100                                        (*"BRANCH_TARGETS .L_x_20716,.L_x_20717,.L_x_20718"*) ;  /* 0xffffffec5cc07949 */ /* 0x000fea000383ffff */
.L_x_20718:
[----:B------:R-:W-:Y:S01]  /*1100*/  VIADD R94, R4, 0x1 ;  /* 0x00000001045e7836 */ /* 0x000fe20000000000 */
[----:B------:R-:W-:Y:S01]  /*1110*/  MOV R93, R6 ;  /* 0x00000006005d7202 */ /* 0x000fe20000000f00 */
[----:B------:R-:W-:Y:S01]  /*1120*/  IMAD.MOV.U32 R92, RZ, RZ, R2 ;  /* 0x000000ffff5c7224 */ /* 0x000fe200078e0002 */
[----:B------:R-:W-:Y:S06]  /*1130*/  BRA `(.L_x_18624) ;  /* 0x0000000000f47947 */ /* 0x000fec0003800000 */
.L_x_20716:
[----:B------:R-:W-:Y:S01]  /*1140*/  IMAD.MOV.U32 R92, RZ, RZ, R2 ;  /* 0x000000ffff5c7224 */ /* 0x000fe200078e0002 */
[----:B------:R-:W-:Y:S01]  /*1150*/  MOV R93, R7 ;  /* 0x00000007005d7202 */ /* 0x000fe20000000f00 */
[----:B------:R-:W-:Y:S01]  /*1160*/  IMAD.MOV.U32 R94, RZ, RZ, 0x3 ;  /* 0x00000003ff5e7424 */ /* 0x000fe200078e00ff */
[----:B------:R-:W-:Y:S06]  /*1170*/  BRA `(.L_x_18624) ;  /* 0x0000000000e47947 */ /* 0x000fec0003800000 */
.L_x_20717:
        /* <DEDUP_REMOVED lines=13> */
.L_x_18626:
[----:B------:R-:W-:Y:S05]  /*1250*/  BSYNC.RECONVERGENT B2 ;  /* 0x0000000000027941 */ /* 0x000fea0003800200 */
.L_x_18625:
        /* <DEDUP_REMOVED lines=43> */
.L_x_18624:
[----:B------:R-:W-:Y:S05]  /*1510*/  BSYNC.RECONVERGENT B1 ;  /* 0x0000000000017941 */ /* 0x000fea0003800200 */
.L_x_18623:
[----:B------:R-:W0:Y:S01]  /*1520*/  LDC R2, c[0x0][0x408] ;  /* 0x00010200ff027b82 */ /* 0x000e220000000800 */
[----:B------:R-:W-:Y:S01]  /*1530*/  I2FP.F32.U32 R4, R93 ;  /* 0x0000005d00047245 */ /* 0x000fe20000201000 */
[----:B------:R-:W-:Y:S01]  /*1540*/  HFMA2 R93, -RZ, RZ, 0.1171875, 0 ;  /* 0x2f800000ff5d7431 */ /* 0x000fe200000001ff */
[----:B------:R-:W-:Y:S01]  /*1550*/  ISETP.NE.AND P2, PT, R94, 0x1, PT ;  /* 0x000000015e00780c */ /* 0x000fe20003f45270 */
[----:B-----5:R-:W-:Y:S01]  /*1560*/  FMUL.FTZ R95, R80, UR4 ;  /* 0x00000004505f7c20 */ /* 0x020fe20008410000 */
[----:B------:R-:W-:Y:S01]  /*1570*/  BSSY.RECONVERGENT B1, `(.L_x_18627) ;  /* 0x000004c000017945 */ /* 0x000fe20003800200 */
[----:B------:R-:W-:Y:S02]  /*1580*/  IMAD.MOV.U32 R80, RZ, RZ, 0x2 ;  /* 0x00000002ff507424 */ /* 0x000fe400078e00ff */
[----:B------:R-:W-:Y:S01]  /*1590*/  FFMA.FTZ R4, R4, R93, 1.1641532182693481445e-10 ;  /* 0x2f00000004047423 */ /* 0x000fe2000001005d */
[----:B------:R-:W1:Y:S01]  /*15a0*/  LDC R91, c[0x0][0x404] ;  /* 0x00010100ff5b7b82 */ /* 0x000e620000000800 */
[----:B0-----:R-:W-:-:S03]  /*15b0*/  FMUL.FTZ R95, R95, R2 ;  /* 0x000000025f5f7220 */ /* 0x001fc60000410000 */
[----:B-1----:R-:W-:Y:S01]  /*15c0*/  FSETP.GTU.FTZ.AND P1, PT, R4, R91, PT ;  /* 0x0000005b0400720b */ /* 0x002fe20003f3c000 */
        /* <DEDUP_REMOVED lines=13> */
.L_x_18629:
        /* <DEDUP_REMOVED lines=13> */
.L_x_18631:
[----:B------:R-:W-:Y:S05]  /*1770*/  BSYNC.RECONVERGENT B2 ;  /* 0x0000000000027941 */ /* 0x000fea0003800200 */
.L_x_18630:
        /* <DEDUP_REMOVED lines=43> */
.L_x_18628:
[----:B------:R-:W-:Y:S05]  /*1a30*/  BSYNC.RECONVERGENT B1 ;  /* 0x0000000000017941 */ /* 0x000fea0003800200 */
.L_x_18627:
[----:B------:R-:W-:Y:S01]  /*1a40*/  I2FP.F32.U32 R4, R4 ;  /* 0x0000000400047245 */ /* 0x000fe20000201000 */
[----:B------:R-:W-:Y:S01]  /*1a50*/  FMUL.FTZ R81, R81, UR4 ;  /* 0x0000000451517c20 */ /* 0x000fe20008410000 */
[----:B------:R-:W-:Y:S01]  /*1a60*/  ISETP.NE.AND P3, PT, R80, 0x1, PT ;  /* 0x000000015000780c */ /* 0x000fe20003f65270 */
[----:B------:R-:W-:Y:S01]  /*1a70*/  BSSY.RECONVERGENT B1, `(.L_x_18632) ;  /* 0x000004b000017945 */ /* 0x000fe20003800200 */
[----:B------:R-:W-:Y:S02]  /*1a80*/  HFMA2 R94, -RZ, RZ, 0, 1.1920928955078125e-07 ;  /* 0x00000002ff5e7431 */ /* 0x000fe400000001ff */
[----:B------:R-:W-:Y:S01]  /*1a90*/  FFMA.FTZ R4, R4, R93, 1.1641532182693481445e-10 ;  /* 0x2f00000004047423 */ /* 0x000fe2000001005d */
[----:B------:R-:W-:-:S04]  /*1aa0*/  FMUL.FTZ R81, R81, R2 ;  /* 0x0000000251517220 */ /* 0x000fc80000410000 */
        /* <DEDUP_REMOVED lines=14> */
.L_x_18634:
        /* <DEDUP_REMOVED lines=13> */
.L_x_18636:
[----:B------:R-:W-:Y:S05]  /*1c60*/  BSYNC.RECONVERGENT B2 ;  /* 0x0000000000027941 */ /* 0x000fea0003800200 */
.L_x_18635:
        /* <DEDUP_REMOVED lines=43> */
.L_x_18633:
[----:B------:R-:W-:Y:S05]  /*1f20*/  BSYNC.RECONVERGENT B1 ;  /* 0x0000000000017941 */ /* 0x000fea0003800200 */
.L_x_18632:
[----:B------:R-:W-:Y:S01]  /*1f30*/  I2FP.F32.U32 R4, R4 ;  /* 0x0000000400047245 */ /* 0x000fe20000201000 */
[----:B------:R-:W-:Y:S01]  /*1f40*/  FMUL.FTZ R81, R82, UR4 ;  /* 0x0000000452517c20 */ /* 0x000fe20008410000 */
[----:B------:R-:W-:Y:S01]  /*1f50*/  ISETP.NE.AND P4, PT, R94, 0x1, PT ;  /* 0x000000015e00780c */ /* 0x000fe20003f85270 */
[----:B------:R-:W-:Y:S01]  /*1f60*/  BSSY.RECONVERGENT B1, `(.L_x_18637) ;  /* 0x000004b000017945 */ /* 0x000fe20003800200 */
[----:B------:R-:W-:Y:S01]  /*1f70*/  MOV R80, R0 ;  /* 0x0000000000507202 */ /* 0x000fe20000000f00 */
[----:B------:R-:W-:Y:S01]  /*1f80*/  FFMA.FTZ R4, R4, R93, 1.1641532182693481445e-10 ;  /* 0x2f00000004047423 */ /* 0x000fe2000001005d */
[----:B------:R-:W-:-:S04]  /*1f90*/  FMUL.FTZ R81, R81, R2 ;  /* 0x0000000251517220 */ /* 0x000fc80000410000 */
        /* <DEDUP_REMOVED lines=14> */
.L_x_18639:
        /* <DEDUP_REMOVED lines=13> */
.L_x_18641:
[----:B------:R-:W-:Y:S05]  /*2150*/  BSYNC.RECONVERGENT B2 ;  /* 0x0000000000027941 */ /* 0x000fea0003800200 */
.L_x_18640:
        /* <DEDUP_REMOVED lines=43> */
.L_x_18638:
[----:B------:R-:W-:Y:S05]  /*2410*/  BSYNC.RECONVERGENT B1 ;  /* 0x0000000000017941 */ /* 0x000fea0003800200 */
.L_x_18637:
        /* <DEDUP_REMOVED lines=9> */
.L_x_18622:
        /* <DEDUP_REMOVED lines=16> */
.L_x_18645:
        /* <DEDUP_REMOVED lines=13> */
.L_x_18647:
[----:B------:R-:W-:Y:S05]  /*2680*/  BSYNC.RECONVERGENT B2 ;  /* 0x0000000000027941 */ /* 0x000fea0003800200 */
.L_x_18646:
        /* <DEDUP_REMOVED lines=42> */
.L_x_18644:
[----:B------:R-:W-:Y:S05]  /*2930*/  BSYNC.RECONVERGENT B1 ;  /* 0x0000000000017941 */ /* 0x000fea0003800200 */
.L_x_18643:
[----:B------:R-:W0:Y:S01]  /*2940*/  LDC R2, c[0x0][0x404] ;  /* 0x00010100ff027b82 */ /* 0x000e220000000800 */
[----:B------:R-:W-:Y:S01]  /*2950*/  I2FP.F32.U32 R4, R85 ;  /* 0x0000005500047245 */ /* 0x000fe20000201000 */
[----:B------:R-:W-:Y:S01]  /*2960*/  IMAD.MOV.U32 R85, RZ, RZ, 0x2f800000 ;  /* 0x2f800000ff557424 */ /* 0x000fe200078e00ff */
[----:B------:R-:W-:Y:S01]  /*2970*/  ISETP.NE.AND P2, PT, R86, 0x1, PT ;  /* 0x000000015600780c */ /* 0x000fe20003f45270 */
[----:B------:R-:W-:Y:S01]  /*2980*/  BSSY.RECONVERGENT B1, `(.L_x_18648) ;  /* 0x000004a000017945 */ /* 0x000fe20003800200 */
[----:B------:R-:W-:Y:S02]  /*2990*/  HFMA2 R91, -RZ, RZ, 0, 1.1920928955078125e-07 ;  /* 0x00000002ff5b7431 */ /* 0x000fe400000001ff */
[----:B------:R-:W-:Y:S01]  /*29a0*/  FFMA.FTZ R87, R4, R85, 1.1641532182693481445e-10 ;  /* 0x2f00000004577423 */ /* 0x000fe20000010055 */
[----:B------:R-:W-:Y:S01]  /*29b0*/  IMAD.MOV.U32 R4, RZ, RZ, R0 ;  /* 0x000000ffff047224 */ /* 0x000fe200078e0000 */
[----:B------:R-:W1:Y:S03]  /*29c0*/  LDC R84, c[0x0][0x408] ;  /* 0x00010200ff547b82 */ /* 0x000e660000000800 */
[----:B0-----:R-:W-:Y:S01]  /*29d0*/  FSETP.LE.FTZ.AND P1, PT, R87, R2, PT ;  /* 0x000000025700720b */ /* 0x001fe20003f33000 */
[----:B-----5:R-:W-:-:S04]  /*29e0*/  FMUL.FTZ R87, R80, UR4 ;  /* 0x0000000450577c20 */ /* 0x020fc80008410000 */
        /* <DEDUP_REMOVED lines=10> */
.L_x_18650:
        /* <DEDUP_REMOVED lines=13> */
.L_x_18652:
[----:B------:R-:W-:Y:S05]  /*2b60*/  BSYNC.RECONVERGENT B2 ;  /* 0x0000000000027941 */ /* 0x000fea0003800200 */
.L_x_18651:
        /* <DEDUP_REMOVED lines=43> */
.L_x_18649:
[----:B------:R-:W-:Y:S05]  /*2e20*/  BSYNC.RECONVERGENT B1 ;  /* 0x0000000000017941 */ /* 0x000fea0003800200 */
.L_x_18648:
[----:B------:R-:W-:Y:S01]  /*2e30*/  ISETP.NE.AND P3, PT, R91, 0x1, PT ;  /* 0x000000015b00780c */ /* 0x000fe20003f65270 */
[----:B------:R-:W-:Y:S01]  /*2e40*/  FMUL.FTZ R81, R81, UR4 ;  /* 0x0000000451517c20 */ /* 0x000fe20008410000 */
[----:B------:R-:W-:Y:S01]  /*2e50*/  I2FP.F32.U32 R4, R4 ;  /* 0x0000000400047245 */ /* 0x000fe20000201000 */
[----:B------:R-:W-:Y:S01]  /*2e60*/  BSSY.RECONVERGENT B1, `(.L_x_18653) ;  /* 0x0000048000017945 */ /* 0x000fe20003800200 */
[----:B------:R-:W-:Y:S02]  /*2e70*/  IMAD.MOV.U32 R93, RZ, RZ, 0x2 ;  /* 0x00000002ff5d7424 */ /* 0x000fe400078e00ff */
[----:B------:R-:W-:Y:S01]  /*2e80*/  FMUL.FTZ R81, R81, R84 ;  /* 0x0000005451517220 */ /* 0x000fe20000410000 */
[----:B------:R-:W-:Y:S01]  /*2e90*/  FFMA.FTZ R87, R4, R85, 1.1641532182693481445e-10 ;  /* 0x2f00000004577423 */ /* 0x000fe20000010055 */
[----:B------:R-:W-:-:S04]  /*2ea0*/  MOV R4, R0 ;  /* 0x0000000000047202 */ /* 0x000fc80000000f00 */
        /* <DEDUP_REMOVED lines=10> */
.L_x_18655:
        /* <DEDUP_REMOVED lines=13> */
.L_x_18657:
[----:B------:R-:W-:Y:S05]  /*3020*/  BSYNC.RECONVERGENT B2 ;  /* 0x0000000000027941 */ /* 0x000fea0003800200 */
.L_x_18656:
        /* <DEDUP_REMOVED lines=43> */
.L_x_18654:
[----:B------:R-:W-:Y:S05]  /*32e0*/  BSYNC.RECONVERGENT B1 ;  /* 0x0000000000017941 */ /* 0x000fea0003800200 */
.L_x_18653:
[----:B------:R-:W-:Y:S01]  /*32f0*/  I2FP.F32.U32 R4, R4 ;  /* 0x0000000400047245 */ /* 0x000fe20000201000 */
[----:B------:R-:W-:Y:S01]  /*3300*/  BSSY.RECONVERGENT B1, `(.L_x_18658) ;  /* 0x000004a000017945 */ /* 0x000fe20003800200 */
[----:B------:R-:W-:-:S03]  /*3310*/  ISETP.NE.AND P4, PT, R93, 0x1, PT ;  /* 0x000000015d00780c */ /* 0x000fc60003f85270 */
[----:B------:R-:W-:Y:S01]  /*3320*/  FFMA.FTZ R87, R4, R85, 1.1641532182693481445e-10 ;  /* 0x2f00000004577423 */ /* 0x000fe20000010055 */
[----:B------:R-:W-:-:S04]  /*3330*/  IMAD.MOV.U32 R4, RZ, RZ, 0x2 ;  /* 0x00000002ff047424 */ /* 0x000fc800078e00ff */
        /* <DEDUP_REMOVED lines=13> */
.L_x_18660:
        /* <DEDUP_REMOVED lines=13> */
.L_x_18662:
[----:B------:R-:W-:Y:S05]  /*34e0*/  BSYNC.RECONVERGENT B2 ;  /* 0x0000000000027941 */ /* 0x000fea0003800200 */
.L_x_18661:
        /* <DEDUP_REMOVED lines=43> */
.L_x_18659:
[----:B------:R-:W-:Y:S05]  /*37a0*/  BSYNC.RECONVERGENT B1 ;  /* 0x0000000000017941 */ /* 0x000fea0003800200 */
.L_x_18658:
[----:B------:R-:W-:Y:S01]  /*37b0*/  I2FP.F32.U32 R82, R82 ;  /* 0x0000005200527245 */ /* 0x000fe20000201000 */
[----:B------:R-:W-:Y:S01]  /*37c0*/  FMUL.FTZ R83, R83, UR4 ;  /* 0x0000000453537c20 */ /* 0x000fe20008410000 */
[----:B------:R-:W-:-:S03]  /*37d0*/  FSEL R86, R86, RZ, P3 ;  /* 0x000000ff56567208 */ /* 0x000fc60001800000 */
[----:B------:R-:W-:Y:S01]  /*37e0*/  FFMA.FTZ R85, R82, R85, 1.1641532182693481445e-10 ;  /* 0x2f00000052557423 */ /* 0x000fe20000010055 */
[----:B------:R-:W-:Y:S01]  /*37f0*/  FMUL.FTZ R83, R83, R84 ;  /* 0x0000005453537220 */ /* 0x000fe20000410000 */
[----:B------:R-:W-:-:S03]  /*3800*/  FSEL R84, R80, RZ, P1 ;  /* 0x000000ff50547208 */ /* 0x000fc60000800000 */
[----:B------:R-:W-:Y:S02]  /*3810*/  FSETP.GTU.FTZ.AND P5, PT, R85, R2, PT ;  /* 0x000000025500720b */ /* 0x000fe40003fbc000 */
[----:B------:R-:W-:Y:S02]  /*3820*/  FSEL R85, R81, RZ, P2 ;  /* 0x000000ff51557208 */ /* 0x000fe40001000000 */
[----:B------:R-:W-:Y:S02]  /*3830*/  PLOP3.LUT P4, PT, P5, PT, PT, 0x8, 0x80 ;  /* 0x000000000080781c */ /* 0x000fe40002f8e170 */
[----:B------:R-:W-:-:S11]  /*3840*/  FSEL R87, R83, RZ, !P5 ;  /* 0x000000ff53577208 */ /* 0x000fd60006800000 */
.L_x_18642:
        /* <DEDUP_REMOVED lines=14> */
.L_x_18621:
[----:B0-----:R-:W-:Y:S05]  /*3930*/  BSYNC.RECONVERGENT B0 ;  /* 0x0000000000007941 */ /* 0x001fea0003800200 */
.L_x_18620:
        /* <DEDUP_REMOVED lines=29> */
.L_x_18668:
        /* <DEDUP_REMOVED lines=13> */
.L_x_18670:
[----:B------:R-:W-:Y:S05]  /*3be0*/  BSYNC.RECONVERGENT B2 ;  /* 0x0000000000027941 */ /* 0x000fea0003800200 */
.L_x_18669:
        /* <DEDUP_REMOVED lines=43> */
.L_x_18667:
[----:B------:R-:W-:Y:S05]  /*3ea0*/  BSYNC.RECONVERGENT B1 ;  /* 0x0000000000017941 */ /* 0x000fea0003800200 */
.L_x_18666:
[----:B------:R-:W0:Y:S01]  /*3eb0*/  LDC R2, c[0x0][0x408] ;  /* 0x00010200ff027b82 */ /* 0x000e220000000800 */
[----:B------:R-:W-:Y:S01]  /*3ec0*/  I2FP.F32.U32 R4, R95 ;  /* 0x0000005f00047245 */ /* 0x000fe20000201000 */
[----:B------:R-:W-:Y:S02]  /*3ed0*/  IMAD.MOV.U32 R95, RZ, RZ, 0x2f800000 ;  /* 0x2f800000ff5f7424 */ /* 0x000fe400078e00ff */
[----:B-----5:R-:W-:Y:S01]  /*3ee0*/  FMUL.FTZ R97, R60, UR4 ;  /* 0x000000043c617c20 */ /* 0x020fe20008410000 */
[----:B------:R-:W-:Y:S01]  /*3ef0*/  ISETP.NE.AND P2, PT, R96, 0x1, PT ;  /* 0x000000016000780c */ /* 0x000fe20003f45270 */
[----:B------:R-:W-:Y:S01]  /*3f00*/  BSSY.RECONVERGENT B1, `(.L_x_18671) ;  /* 0x000004c000017945 */ /* 0x000fe20003800200 */
        /* <DEDUP_REMOVED lines=18> */
.L_x_18673:
        /* <DEDUP_REMOVED lines=13> */
.L_x_18675:
[----:B------:R-:W-:Y:S05]  /*4100*/  BSYNC.RECONVERGENT B2 ;  /* 0x0000000000027941 */ /* 0x000fea0003800200 */
.L_x_18674:
        /* <DEDUP_REMOVED lines=43> */
.L_x_18672:
[----:B------:R-:W-:Y:S05]  /*43c0*/  BSYNC.RECONVERGENT B1 ;  /* 0x0000000000017941 */ /* 0x000fea0003800200 */
.L_x_18671:
[----:B------:R-:W-:Y:S01]  /*43d0*/  I2FP.F32.U32 R4, R4 ;  /* 0x0000000400047245 */ /* 0x000fe20000201000 */
[----:B------:R-:W-:Y:S01]  /*43e0*/  FMUL.FTZ R61, R61, UR4 ;  /* 0x000000043d3d7c20 */ /* 0x000fe20008410000 */
[----:B------:R-:W-:Y:S01]  /*43f0*/  ISETP.NE.AND P3, PT, R80, 0x1, PT ;  /* 0x000000015000780c */ /* 0x000fe20003f65270 */
[----:B------:R-:W-:Y:S01]  /*4400*/  BSSY.RECONVERGENT B1, `(.L_x_18676) ;  /* 0x000004b000017945 */ /* 0x000fe20003800200 */
[----:B------:R-:W-:Y:S02]  /*4410*/  IMAD.MOV.U32 R96, RZ, RZ, 0x2 ;  /* 0x00000002ff607424 */ /* 0x000fe400078e00ff */
[----:B------:R-:W-:Y:S01]  /*4420*/  FFMA.FTZ R4, R4, R95, 1.1641532182693481445e-10 ;  /* 0x2f00000004047423 */ /* 0x000fe2000001005f */
[----:B------:R-:W-:-:S04]  /*4430*/  FMUL.FTZ R61, R61, R2 ;  /* 0x000000023d3d7220 */ /* 0x000fc80000410000 */
        /* <DEDUP_REMOVED lines=14> */
.L_x_18678:
        /* <DEDUP_REMOVED lines=13> */
.L_x_18680:
[----:B------:R-:W-:Y:S05]  /*45f0*/  BSYNC.RECONVERGENT B2 ;  /* 0x0000000000027941 */ /* 0x000fea0003800200 */
.L_x_18679:
        /* <DEDUP_REMOVED lines=43> */
.L_x_18677:
[----:B------:R-:W-:Y:S05]  /*48b0*/  BSYNC.RECONVERGENT B1 ;  /* 0x0000000000017941 */ /* 0x000fea0003800200 */
.L_x_18676:
[----:B------:R-:W-:Y:S01]  /*48c0*/  I2FP.F32.U32 R4, R4 ;  /* 0x0000000400047245 */ /* 0x000fe20000201000 */
[----:B------:R-:W-:Y:S01]  /*48d0*/  FMUL.FTZ R81, R62, UR4 ;  /* 0x000000043e517c20 */ /* 0x000fe20008410000 */
[----:B------:R-:W-:Y:S01]  /*48e0*/  ISETP.NE.AND P4, PT, R96, 0x1, PT ;  /* 0x000000016000780c */ /* 0x000fe20003f85270 */
[----:B------:R-:W-:Y:S01]  /*48f0*/  BSSY.RECONVERGENT B1, `(.L_x_18681) ;  /* 0x000004b000017945 */ /* 0x000fe20003800200 */
[----:B------:R-:W-:Y:S02]  /*4900*/  IMAD.MOV.U32 R80, RZ, RZ, R0 ;  /* 0x000000ffff507224 */ /* 0x000fe400078e0000 */
        /* <DEDUP_REMOVED lines=16> */
.L_x_18683:
        /* <DEDUP_REMOVED lines=13> */
.L_x_18685:
[----:B------:R-:W-:Y:S05]  /*4ae0*/  BSYNC.RECONVERGENT B2 ;  /* 0x0000000000027941 */ /* 0x000fea0003800200 */
.L_x_18684:
        /* <DEDUP_REMOVED lines=43> */
.L_x_18682:
[----:B------:R-:W-:Y:S05]  /*4da0*/  BSYNC.RECONVERGENT B1 ;  /* 0x0000000000017941 */ /* 0x000fea0003800200 */
.L_x_18681:
        /* <DEDUP_REMOVED lines=9> */
.L_x_18665:
        /* <DEDUP_REMOVED lines=16> */
.L_x_18689:
        /* <DEDUP_REMOVED lines=13> */
.L_x_18691:
[----:B------:R-:W-:Y:S05]  /*5010*/  BSYNC.RECONVERGENT B2 ;  /* 0x0000000000027941 */ /* 0x000fea0003800200 */
.L_x_18690:
        /* <DEDUP_REMOVED lines=42> */
.L_x_18688:
[----:B------:R-:W-:Y:S05]  /*52c0*/  BSYNC.RECONVERGENT B1 ;  /* 0x0000000000017941 */ /* 0x000fea0003800200 */
.L_x_18687:
[----:B------:R-:W0:Y:S01]  /*52d0*/  LDC R2, c[0x0][0x404] ;  /* 0x00010100ff027b82 */ /* 0x000e220000000800 */
[----:B------:R-:W-:Y:S01]  /*52e0*/  I2FP.F32.U32 R4, R81 ;  /* 0x0000005100047245 */ /* 0x000fe20000201000 */
[----:B------:R-:W-:Y:S01]  /*52f0*/  IMAD.MOV.U32 R81, RZ, RZ, 0x2f800000 ;  /* 0x2f800000ff517424 */ /* 0x000fe200078e00ff */
[----:B------:R-:W-:Y:S01]  /*5300*/  ISETP.NE.AND P2, PT, R82, 0x1, PT ;  /* 0x000000015200780c */ /* 0x000fe20003f45270 */
[----:B------:R-:W-:Y:S01]  /*5310*/  BSSY.RECONVERGENT B1, `(.L_x_18692) ;  /* 0x000004a000017945 */ /* 0x000fe20003800200 */
[----:B------:R-:W-:Y:S02]  /*5320*/  IMAD.MOV.U32 R93, RZ, RZ, 0x2 ;  /* 0x00000002ff5d7424 */ /* 0x000fe400078e00ff */
[----:B------:R-:W-:Y:S01]  /*5330*/  FFMA.FTZ R83, R4, R81, 1.1641532182693481445e-10 ;  /* 0x2f00000004537423 */ /* 0x000fe20000010051 */
[----:B------:R-:W-:Y:S01]  /*5340*/  MOV R4, R0 ;  /* 0x0000000000047202 */ /* 0x000fe20000000f00 */
        /* <DEDUP_REMOVED lines=13> */
.L_x_18694:
        /* <DEDUP_REMOVED lines=13> */
.L_x_18696:
[----:B------:R-:W-:Y:S05]  /*54f0*/  BSYNC.RECONVERGENT B2 ;  /* 0x0000000000027941 */ /* 0x000fea0003800200 */
.L_x_18695:
        /* <DEDUP_REMOVED lines=43> */
.L_x_18693:
[----:B------:R-:W-:Y:S05]  /*57b0*/  BSYNC.RECONVERGENT B1 ;  /* 0x0000000000017941 */ /* 0x000fea0003800200 */
.L_x_18692:
[----:B------:R-:W-:Y:S01]  /*57c0*/  ISETP.NE.AND P3, PT, R93, 0x1, PT ;  /* 0x000000015d00780c */ /* 0x000fe20003f65270 */
[----:B------:R-:W-:Y:S01]  /*57d0*/  FMUL.FTZ R61, R61, UR4 ;  /* 0x000000043d3d7c20 */ /* 0x000fe20008410000 */
[----:B------:R-:W-:Y:S01]  /*57e0*/  I2FP.F32.U32 R4, R4 ;  /* 0x0000000400047245 */ /* 0x000fe20000201000 */
[----:B------:R-:W-:Y:S01]  /*57f0*/  BSSY.RECONVERGENT B1, `(.L_x_18697) ;  /* 0x0000048000017945 */ /* 0x000fe20003800200 */
[----:B------:R-:W-:Y:S02]  /*5800*/  IMAD.MOV.U32 R95, RZ, RZ, 0x2 ;  /* 0x00000002ff5f7424 */ /* 0x000fe400078e00ff */
[----:B------:R-:W-:Y:S01]  /*5810*/  FMUL.FTZ R61, R61, R80 ;  /* 0x000000503d3d7220 */ /* 0x000fe20000410000 */
[----:B------:R-:W-:Y:S01]  /*5820*/  FFMA.FTZ R83, R4, R81, 1.1641532182693481445e-10 ;  /* 0x2f00000004537423 */ /* 0x000fe20000010051 */
[----:B------:R-:W-:-:S04]  /*5830*/  IMAD.MOV.U32 R4, RZ, RZ, R0 ;  /* 0x000000ffff047224 */ /* 0x000fc800078e0000 */
        /* <DEDUP_REMOVED lines=10> */
.L_x_18699:
        /* <DEDUP_REMOVED lines=13> */
.L_x_18701:
[----:B------:R-:W-:Y:S05]  /*59b0*/  BSYNC.RECONVERGENT B2 ;  /* 0x0000000000027941 */ /* 0x000fea0003800200 */
.L_x_18700:
        /* <DEDUP_REMOVED lines=43> */
.L_x_18698:
[----:B------:R-:W-:Y:S05]  /*5c70*/  BSYNC.RECONVERGENT B1 ;  /* 0x0000000000017941 */ /* 0x000fea0003800200 */
.L_x_18697:
[----:B------:R-:W-:Y:S01]  /*5c80*/  I2FP.F32.U32 R4, R4 ;  /* 0x0000000400047245 */ /* 0x000fe20000201000 */
[----:B------:R-:W-:Y:S01]  /*5c90*/  BSSY.RECONVERGENT B1, `(.L_x_18702) ;  /* 0x000004a000017945 */ /* 0x000fe20003800200 */
[----:B------:R-:W-:Y:S01]  /*5ca0*/  ISETP.NE.AND P4, PT, R95, 0x1, PT ;  /* 0x000000015f00780c */ /* 0x000fe20003f85270 */
[----:B------:R-:W-:Y:S02]  /*5cb0*/  IMAD.MOV.U32 R82, RZ, RZ, R0 ;  /* 0x000000ffff527224 */ /* 0x000fe400078e0000 */
[----:B------:R-:W-:Y:S01]  /*5cc0*/  FFMA.FTZ R83, R4, R81, 1.1641532182693481445e-10 ;  /* 0x2f00000004537423 */ /* 0x000fe20000010051 */
[----:B------:R-:W-:-:S04]  /*5cd0*/  HFMA2 R4, -RZ, RZ, 0, 1.1920928955078125e-07 ;  /* 0x00000002ff047431 */ /* 0x000fc800000001ff */
        /* <DEDUP_REMOVED lines=12> */
.L_x_18704:
        /* <DEDUP_REMOVED lines=13> */
.L_x_18706:
[----:B------:R-:W-:Y:S05]  /*5e70*/  BSYNC.RECONVERGENT B2 ;  /* 0x0000000000027941 */ /* 0x000fea0003800200 */
.L_x_18705:
        /* <DEDUP_REMOVED lines=43> */
.L_x_18703:
[----:B------:R-:W-:Y:S05]  /*6130*/  BSYNC.RECONVERGENT B1 ;  /* 0x0000000000017941 */ /* 0x000fea0003800200 */
.L_x_18702:
        /* <DEDUP_REMOVED lines=10> */
.L_x_18686:
        /* <DEDUP_REMOVED lines=14> */
.L_x_18664:
[----:B------:R-:W-:Y:S05]  /*62c0*/  BSYNC.RECONVERGENT B0 ;  /* 0x0000000000007941 */ /* 0x000fea0003800200 */
.L_x_18663:
        /* <DEDUP_REMOVED lines=29> */
.L_x_18712:
        /* <DEDUP_REMOVED lines=13> */
.L_x_18714:
[----:B------:R-:W-:Y:S05]  /*6570*/  BSYNC.RECONVERGENT B2 ;  /* 0x0000000000027941 */ /* 0x000fea0003800200 */
.L_x_18713:
        /* <DEDUP_REMOVED lines=43> */
.L_x_18711:
[----:B------:R-:W-:Y:S05]  /*6830*/  BSYNC.RECONVERGENT B1 ;  /* 0x0000000000017941 */ /* 0x000fea0003800200 */
.L_x_18710:
        /* <DEDUP_REMOVED lines=9> */
[----:B-1----:R-:W-:Y:S02]  /*68d0*/  FSETP.GTU.FTZ.AND P1, PT, R4, R95, PT ;  /* 0x0000005f0400720b */ /* 0x002fe40003f3c000 */
        /* <DEDUP_REMOVED lines=14> */
.L_x_18717:
        /* <DEDUP_REMOVED lines=13> */
.L_x_18719:
[----:B------:R-:W-:Y:S05]  /*6a90*/  BSYNC.RECONVERGENT B2 ;  /* 0x0000000000027941 */ /* 0x000fea0003800200 */
.L_x_18718:
        /* <DEDUP_REMOVED lines=43> */
.L_x_18716:
[----:B------:R-:W-:Y:S05]  /*6d50*/  BSYNC.RECONVERGENT B1 ;  /* 0x0000000000017941 */ /* 0x000fea0003800200 */
.L_x_18715:
        /* <DEDUP_REMOVED lines=21> */
.L_x_18722:
        /* <DEDUP_REMOVED lines=13> */
.L_x_18724:
[----:B------:R-:W-:Y:S05]  /*6f80*/  BSYNC.RECONVERGENT B2 ;  /* 0x0000000000027941 */ /* 0x000fea0003800200 */
.L_x_18723:
        /* <DEDUP_REMOVED lines=43> */
.L_x_18721:
[----:B------:R-:W-:Y:S05]  /*7240*/  BSYNC.RECONVERGENT B1 ;  /* 0x0000000000017941 */ /* 0x000fea0003800200 */
.L_x_18720:
        /* <DEDUP_REMOVED lines=21> */
.L_x_18727:
        /* <DEDUP_REMOVED lines=13> */
.L_x_18729:
[----:B------:R-:W-:Y:S05]  /*7470*/  BSYNC.RECONVERGENT B2 ;  /* 0x0000000000027941 */ /* 0x000fea0003800200 */
.L_x_18728:
        /* <DEDUP_REMOVED lines=43> */
.L_x_18726:
[----:B------:R-:W-:Y:S05]  /*7730*/  BSYNC.RECONVERGENT B1 ;  /* 0x0000000000017941 */ /* 0x000fea0003800200 */
.L_x_18725:
        /* <DEDUP_REMOVED lines=9> */
.L_x_18709:
        /* <DEDUP_REMOVED lines=16> */
.L_x_18733:
        /* <DEDUP_REMOVED lines=13> */
.L_x_18735:
[----:B------:R-:W-:Y:S05]  /*79a0*/  BSYNC.RECONVERGENT B2 ;  /* 0x0000000000027941 */ /* 0x000fea0003800200 */
.L_x_18734:
        /* <DEDUP_REMOVED lines=38> */
[----:B------:R-:W-:Y:S02]  /*7c10*/  MOV R0, R82 ;  /* 0x0000005200007202 */ /* 0x000fe40000000f00 */
[----:B------:R-:W-:Y:S01]  /*7c20*/  LOP3.LUT R6, R6, UR33, R83, 0x96, !PT ;  /* 0x0000002106067c12 */ /* 0x000fe2000f8e9653 */
[----:B------:R-:W-:Y:S01]  /*7c30*/  IMAD.MOV.U32 R82, RZ, RZ, RZ ;  /* 0x000000ffff527224 */ /* 0x000fe200078e00ff */
[----:B------:R-:W-:-:S07]  /*7c40*/  LOP3.LUT R7, R80, UR34, R95, 0x96, !PT ;  /* 0x0000002250077c12 */ /* 0x000fce000f8e965f */
.L_x_18732:
[----:B------:R-:W-:Y:S05]  /*7c50*/  BSYNC.RECONVERGENT B1 ;  /* 0x0000000000017941 */ /* 0x000fea0003800200 */
.L_x_18731:
[----:B------:R-:W0:Y:S01]  /*7c60*/  LDC R2, c[0x0][0x404] ;  /* 0x00010100ff027b82 */ /* 0x000e220000000800 */
[----:B------:R-:W-:Y:S01]  /*7c70*/  I2FP.F32.U32 R4, R81 ;  /* 0x0000005100047245 */ /* 0x000fe20000201000 */
[----:B------:R-:W-:Y:S01]  /*7c80*/  HFMA2 R81, -RZ, RZ, 0.1171875, 0 ;  /* 0x2f800000ff517431 */ /* 0x000fe200000001ff */
[----:B------:R-:W-:Y:S01]  /*7c90*/  ISETP.NE.AND P2, PT, R82, 0x1, PT ;  /* 0x000000015200780c */ /* 0x000fe20003f45270 */
[----:B------:R-:W-:Y:S01]  /*7ca0*/  BSSY.RECONVERGENT B1, `(.L_x_18736) ;  /* 0x000004a000017945 */ /* 0x000fe20003800200 */
[----:B------:R-:W-:Y:S02]  /*7cb0*/  IMAD.MOV.U32 R95, RZ, RZ, 0x2 ;  /* 0x00000002ff5f7424 */ /* 0x000fe400078e00ff */
[----:B------:R-:W-:Y:S01]  /*7cc0*/  FFMA.FTZ R83, R4, R81, 1.1641532182693481445e-10 ;  /* 0x2f00000004537423 */ /* 0x000fe20000010051 */
[----:B------:R-:W1:Y:S01]  /*7cd0*/  LDC R80, c[0x0][0x408] ;  /* 0x00010200ff507b82 */ /* 0x000e620000000800 */
[----:B------:R-:W-:-:S03]  /*7ce0*/  IMAD.MOV.U32 R4, RZ, RZ, R0 ;  /* 0x000000ffff047224 */ /* 0x000fc600078e0000 */
[----:B0-----:R-:W-:Y:S01]  /*7cf0*/  FSETP.LE.FTZ.AND P1, PT, R83, R2, PT ;  /* 0x000000025300720b */ /* 0x001fe20003f33000 */
[----:B-----5:R-:W-:-:S04]  /*7d00*/  FMUL.FTZ R83, R64, UR4 ;  /* 0x0000000440537c20 */ /* 0x020fc80008410000 */
[----:B-1----:R-:W-:Y:S01]  /*7d10*/  FMUL.FTZ R64, R83, R80 ;  /* 0x0000005053407220 */ /* 0x002fe20000410000 */
        /* <DEDUP_REMOVED lines=9> */
.L_x_18738:
        /* <DEDUP_REMOVED lines=13> */
.L_x_18740:
[----:B------:R-:W-:Y:S05]  /*7e80*/  BSYNC.RECONVERGENT B2 ;  /* 0x0000000000027941 */ /* 0x000fea0003800200 */
.L_x_18739:
        /* <DEDUP_REMOVED lines=43> */
.L_x_18737:
[----:B------:R-:W-:Y:S05]  /*8140*/  BSYNC.RECONVERGENT B1 ;  /* 0x0000000000017941 */ /* 0x000fea0003800200 */
.L_x_18736:
[----:B------:R-:W-:Y:S01]  /*8150*/  ISETP.NE.AND P3, PT, R95, 0x1, PT ;  /* 0x000000015f00780c */ /* 0x000fe20003f65270 */
[----:B------:R-:W-:Y:S01]  /*8160*/  FMUL.FTZ R65, R65, UR4 ;  /* 0x0000000441417c20 */ /* 0x000fe20008410000 */
[----:B------:R-:W-:Y:S01]  /*8170*/  I2FP.F32.U32 R4, R4 ;  /* 0x0000000400047245 */ /* 0x000fe20000201000 */
[----:B------:R-:W-:Y:S01]  /*8180*/  BSSY.RECONVERGENT B1, `(.L_x_18741) ;  /* 0x0000048000017945 */ /* 0x000fe20003800200 */
[----:B------:R-:W-:Y:S02]  /*8190*/  HFMA2 R96, -RZ, RZ, 0, 1.1920928955078125e-07 ;  /* 0x00000002ff607431 */ /* 0x000fe400000001ff */
        /* <DEDUP_REMOVED lines=13> */
.L_x_18743:
        /* <DEDUP_REMOVED lines=13> */
.L_x_18745:
[----:B------:R-:W-:Y:S05]  /*8340*/  BSYNC.RECONVERGENT B2 ;  /* 0x0000000000027941 */ /* 0x000fea0003800200 */
.L_x_18744:
        /* <DEDUP_REMOVED lines=43> */
.L_x_18742:
[----:B------:R-:W-:Y:S05]  /*8600*/  BSYNC.RECONVERGENT B1 ;  /* 0x0000000000017941 */ /* 0x000fea0003800200 */
.L_x_18741:
[----:B------:R-:W-:Y:S01]  /*8610*/  I2FP.F32.U32 R4, R4 ;  /* 0x0000000400047245 */ /* 0x000fe20000201000 */
[----:B------:R-:W-:Y:S01]  /*8620*/  BSSY.RECONVERGENT B1, `(.L_x_18746) ;  /* 0x000004a000017945 */ /* 0x000fe20003800200 */
[----:B------:R-:W-:Y:S02]  /*8630*/  ISETP.NE.AND P4, PT, R96, 0x1, PT ;  /* 0x000000016000780c */ /* 0x000fe40003f85270 */
[----:B------:R-:W-:Y:S01]  /*8640*/  MOV R82, R0 ;  /* 0x0000000000527202 */ /* 0x000fe20000000f00 */
[----:B------:R-:W-:Y:S01]  /*8650*/  FFMA.FTZ R83, R4, R81, 1.1641532182693481445e-10 ;  /* 0x2f00000004537423 */ /* 0x000fe20000010051 */
[----:B------:R-:W-:-:S04]  /*8660*/  IMAD.MOV.U32 R4, RZ, RZ, 0x2 ;  /* 0x00000002ff047424 */ /* 0x000fc800078e00ff */
        /* <DEDUP_REMOVED lines=12> */
.L_x_18748:
        /* <DEDUP_REMOVED lines=13> */
.L_x_18750:
[----:B------:R-:W-:Y:S05]  /*8800*/  BSYNC.RECONVERGENT B2 ;  /* 0x0000000000027941 */ /* 0x000fea0003800200 */
.L_x_18749:
        /* <DEDUP_REMOVED lines=43> */
.L_x_18747:
[----:B------:R-:W-:Y:S05]  /*8ac0*/  BSYNC.RECONVERGENT B1 ;  /* 0x0000000000017941 */ /* 0x000fea0003800200 */
.L_x_18746:
        /* <DEDUP_REMOVED lines=10> */
.L_x_18730:
[----:B------:R-:W0:Y:S01]  /*8b70*/  LDC.64 R80, c[0x0][0x3a8] ;  /* 0x0000ea00ff507b82 */ /* 0x000e220000000a00 */
[----:B------:R-:W-:Y:S02]  /*8b80*/  SEL R2, RZ, 0x1000000, !P4 ;  /* 0x01000000ff027807 */ /* 0x000fe40006000000 */
[----:B------:R-:W-:Y:S02]  /*8b90*/  SEL R95, RZ, 0x10000, !P3 ;  /* 0x00010000ff5f7807 */ /* 0x000fe40005800000 */
[----:B------:R-:W-:-:S03]  /*8ba0*/  SEL R96, RZ, 0x100, !P2 ;  /* 0x00000100ff607807 */ /* 0x000fc60005000000 */
[----:B------:R-:W1:Y:S01]  /*8bb0*/  LDC.64 R82, c[0x0][0x3b0] ;  /* 0x0000ec00ff527b82 */ /* 0x000e620000000a00 */
[----:B------:R-:W-:Y:S02]  /*8bc0*/  IADD3 R2, PT, PT, R96, R2, R95 ;  /* 0x0000000260027210 */ /* 0x000fe40007ffe05f */
[----:B------:R-:W-:-:S05]  /*8bd0*/  SEL R95, RZ, 0x1, !P1 ;  /* 0x00000001ff5f7807 */ /* 0x000fca0004800000 */
[----:B------:R-:W-:Y:S02]  /*8be0*/  IMAD.IADD R95, R2, 0x1, R95 ;  /* 0x00000001025f7824 */ /* 0x000fe400078e025f */
[----:B------:R-:W-:Y:S02]  /*8bf0*/  IMAD.MOV.U32 R2, RZ, RZ, R94 ;  /* 0x000000ffff027224 */ /* 0x000fe400078e005e */
[----:B0-----:R-:W-:-:S05]  /*8c00*/  IMAD.WIDE.U32 R80, R92, 0x10, R80 ;  /* 0x000000105c507825 */ /* 0x001fca00078e0050 */
[----:B------:R0:W-:Y:S01]  /*8c10*/  STG.E.128 desc[UR6][R80.64], R64 ;  /* 0x0000004050007986 */ /* 0x0001e2000c101d06 */
[C---:B-1----:R-:W-:Y:S01]  /*8c20*/  IMAD.WIDE.U32 R82, R92.reuse, 0x4, R82 ;  /* 0x000000045c527825 */ /* 0x042fe200078e0052 */
[----:B------:R-:W-:-:S04]  /*8c30*/  IADD3 R92, PT, PT, R92, 0x80, RZ ;  /* 0x000000805c5c7810 */ /* 0x000fc80007ffe0ff */
[----:B------:R0:W-:Y:S03]  /*8c40*/  STG.E desc[UR6][R82.64], R95 ;  /* 0x0000005f52007986 */ /* 0x0001e6000c101906 */
.L_x_18708:
[----:B------:R-:W-:Y:S05]  /*8c50*/  BSYNC.RECONVERGENT B0 ;  /* 0x0000000000007941 */ /* 0x000fea0003800200 */
.L_x_18707:
        /* <DEDUP_REMOVED lines=29> */
.L_x_18756:
        /* <DEDUP_REMOVED lines=13> */
.L_x_18758:
[----:B------:R-:W-:Y:S05]  /*8f00*/  BSYNC.RECONVERGENT B2 ;  /* 0x0000000000027941 */ /* 0x000fea0003800200 */
.L_x_18757:
        /* <DEDUP_REMOVED lines=43> */
.L_x_18755:
[----:B------:R-:W-:Y:S05]  /*91c0*/  BSYNC.RECONVERGENT B1 ;  /* 0x0000000000017941 */ /* 0x000fea0003800200 */
.L_x_18754:
        /* <DEDUP_REMOVED lines=24> */
.L_x_18761:
        /* <DEDUP_REMOVED lines=13> */
.L_x_18763:
[----:B------:R-:W-:Y:S05]  /*9420*/  BSYNC.RECONVERGENT B2 ;  /* 0x0000000000027941 */ /* 0x000fea0003800200 */
.L_x_18762:
        /* <DEDUP_REMOVED lines=43> */
.L_x_18760:
[----:B------:R-:W-:Y:S05]  /*96e0*/  BSYNC.RECONVERGENT B1 ;  /* 0x0000000000017941 */ /* 0x000fea0003800200 */
.L_x_18759:
        /* <DEDUP_REMOVED lines=21> */
.L_x_18766:
        /* <DEDUP_REMOVED lines=13> */
.L_x_18768:
[----:B------:R-:W-:Y:S05]  /*9910*/  BSYNC.RECONVERGENT B2 ;  /* 0x0000000000027941 */ /* 0x000fea0003800200 */
.L_x_18767:
        /* <DEDUP_REMOVED lines=43> */
.L_x_18765:
[----:B------:R-:W-:Y:S05]  /*9bd0*/  BSYNC.RECONVERGENT B1 ;  /* 0x0000000000017941 */ /* 0x000fea0003800200 */
.L_x_18764:
        /* <DEDUP_REMOVED lines=21> */
.L_x_18771:
        /* <DEDUP_REMOVED lines=13> */
.L_x_18773:
[----:B------:R-:W-:Y:S05]  /*9e00*/  BSYNC.RECONVERGENT B2 ;  /* 0x0000000000027941 */ /* 0x000fea0003800200 */
.L_x_18772:
        /* <DEDUP_REMOVED lines=43> */
.L_x_18770:
[----:B------:R-:W-:Y:S05]  /*a0c0*/  BSYNC.RECONVERGENT B1 ;  /* 0x0000000000017941 */ /* 0x000fea0003800200 */
.L_x_18769:
        /* <DEDUP_REMOVED lines=9> */
.L_x_18753:
        /* <DEDUP_REMOVED lines=16> */
.L_x_18777:
        /* <DEDUP_REMOVED lines=13> */
.L_x_18779:
[----:B------:R-:W-:Y:S05]  /*a330*/  BSYNC.RECONVERGENT B2 ;  /* 0x0000000000027941 */ /* 0x000fea0003800200 */
.L_x_18778:
        /* <DEDUP_REMOVED lines=38> */
[----:B------:R-:W-:-:S03]  /*a5a0*/  MOV R0, R82 ;  /* 0x0000005200007202 */ /* 0x000fc60000000f00 */
[----:B------:R-:W-:Y:S01]  /*a5b0*/  HFMA2 R82, -RZ, RZ, 0, 0 ;  /* 0x00000000ff527431 */ /* 0x000fe200000001ff */
[----:B------:R-:W-:Y:S02]  /*a5c0*/  LOP3.LUT R6, R6, UR33, R83, 0x96, !PT ;  /* 0x0000002106067c12 */ /* 0x000fe4000f8e9653 */
[----:B------:R-:W-:-:S07]  /*a5d0*/  LOP3.LUT R7, R80, UR34, R97, 0x96, !PT ;  /* 0x0000002250077c12 */ /* 0x000fce000f8e9661 */
.L_x_18776:
[----:B------:R-:W-:Y:S05]  /*a5e0*/  BSYNC.RECONVERGENT B1 ;  /* 0x0000000000017941 */ /* 0x000fea0003800200 */
.L_x_18775:
[----:B------:R-:W0:Y:S01]  /*a5f0*/  LDC R2, c[0x0][0x404] ;  /* 0x00010100ff027b82 */ /* 0x000e220000000800 */
[----:B------:R-:W-:Y:S01]  /*a600*/  I2FP.F32.U32 R4, R81 ;  /* 0x0000005100047245 */ /* 0x000fe20000201000 */
[----:B------:R-:W-:Y:S01]  /*a610*/  IMAD.MOV.U32 R81, RZ, RZ, 0x2f800000 ;  /* 0x2f800000ff517424 */ /* 0x000fe200078e00ff */
[----:B------:R-:W-:Y:S01]  /*a620*/  ISETP.NE.AND P2, PT, R82, 0x1, PT ;  /* 0x000000015200780c */ /* 0x000fe20003f45270 */
[----:B------:R-:W-:Y:S01]  /*a630*/  BSSY.RECONVERGENT B1, `(.L_x_18780) ;  /* 0x000004a000017945 */ /* 0x000fe20003800200 */
[----:B------:R-:W-:Y:S01]  /*a640*/  MOV R95, 0x2 ;  /* 0x00000002005f7802 */ /* 0x000fe20000000f00 */
        /* <DEDUP_REMOVED lines=15> */
.L_x_18782:
        /* <DEDUP_REMOVED lines=13> */
.L_x_18784:
[----:B------:R-:W-:Y:S05]  /*a810*/  BSYNC.RECONVERGENT B2 ;  /* 0x0000000000027941 */ /* 0x000fea0003800200 */
.L_x_18783:
        /* <DEDUP_REMOVED lines=43> */
.L_x_18781:
[----:B------:R-:W-:Y:S05]  /*aad0*/  BSYNC.RECONVERGENT B1 ;  /* 0x0000000000017941 */ /* 0x000fea0003800200 */
.L_x_18780:
        /* <DEDUP_REMOVED lines=18> */
.L_x_18787:
        /* <DEDUP_REMOVED lines=13> */
.L_x_18789:
[----:B------:R-:W-:Y:S05]  /*acd0*/  BSYNC.RECONVERGENT B2 ;  /* 0x0000000000027941 */ /* 0x000fea0003800200 */
.L_x_18788:
        /* <DEDUP_REMOVED lines=43> */
.L_x_18786:
[----:B------:R-:W-:Y:S05]  /*af90*/  BSYNC.RECONVERGENT B1 ;  /* 0x0000000000017941 */ /* 0x000fea0003800200 */
.L_x_18785:
[----:B------:R-:W-:Y:S01]  /*afa0*/  ISETP.NE.AND P4, PT, R97, 0x1, PT ;  /* 0x000000016100780c */ /* 0x000fe20003f85270 */
[----:B------:R-:W-:Y:S01]  /*afb0*/  FMUL.FTZ R95, R70, UR4 ;  /* 0x00000004465f7c20 */ /* 0x000fe20008410000 */
[----:B------:R-:W-:Y:S01]  /*afc0*/  I2FP.F32.U32 R4, R4 ;  /* 0x0000000400047245 */ /* 0x000fe20000201000 */
[----:B------:R-:W-:Y:S01]  /*afd0*/  BSSY.RECONVERGENT B1, `(.L_x_18790) ;  /* 0x0000048000017945 */ /* 0x000fe20003800200 */
[----:B------:R-:W-:Y:S02]  /*afe0*/  IMAD.MOV.U32 R82, RZ, RZ, R0 ;  /* 0x000000ffff527224 */ /* 0x000fe400078e0000 */
[----:B------:R-:W-:Y:S01]  /*aff0*/  FMUL.FTZ R70, R95, R80 ;  /* 0x000000505f467220 */ /* 0x000fe20000410000 */
[----:B------:R-:W-:Y:S01]  /*b000*/  FFMA.FTZ R83, R4, R81, 1.1641532182693481445e-10 ;  /* 0x2f00000004537423 */ /* 0x000fe20000010051 */
[----:B------:R-:W-:-:S04]  /*b010*/  HFMA2 R4, -RZ, RZ, 0, 1.1920928955078125e-07 ;  /* 0x00000002ff047431 */ /* 0x000fc800000001ff */
        /* <DEDUP_REMOVED lines=10> */
.L_x_18792:
        /* <DEDUP_REMOVED lines=13> */
.L_x_18794:
[----:B------:R-:W-:Y:S05]  /*b190*/  BSYNC.RECONVERGENT B2 ;  /* 0x0000000000027941 */ /* 0x000fea0003800200 */
.L_x_18793:
        /* <DEDUP_REMOVED lines=43> */
.L_x_18791:
[----:B------:R-:W-:Y:S05]  /*b450*/  BSYNC.RECONVERGENT B1 ;  /* 0x0000000000017941 */ /* 0x000fea0003800200 */
.L_x_18790:
        /* <DEDUP_REMOVED lines=10> */
.L_x_18774:
        /* <DEDUP_REMOVED lines=14> */
.L_x_18752:
[----:B------:R-:W-:Y:S05]  /*b5e0*/  BSYNC.RECONVERGENT B0 ;  /* 0x0000000000007941 */ /* 0x000fea0003800200 */
.L_x_18751:
        /* <DEDUP_REMOVED lines=29> */
.L_x_18800:
        /* <DEDUP_REMOVED lines=13> */
.L_x_18802:
[----:B------:R-:W-:Y:S05]  /*b890*/  BSYNC.RECONVERGENT B2 ;  /* 0x0000000000027941 */ /* 0x000fea0003800200 */
.L_x_18801:
        /* <DEDUP_REMOVED lines=42> */
.L_x_18799:
[----:B------:R-:W-:Y:S05]  /*bb40*/  BSYNC.RECONVERGENT B1 ;  /* 0x0000000000017941 */ /* 0x000fea0003800200 */
.L_x_18798:
[----:B------:R-:W0:Y:S01]  /*bb50*/  LDC R2, c[0x0][0x408] ;  /* 0x00010200ff027b82 */ /* 0x000e220000000800 */
[----:B------:R-:W-:Y:S01]  /*bb60*/  I2FP.F32.U32 R97, R97 ;  /* 0x0000006100617245 */ /* 0x000fe20000201000 */
[----:B------:R-:W-:Y:S01]  /*bb70*/  IMAD.MOV.U32 R104, RZ, RZ, 0x2f800000 ;  /* 0x2f800000ff687424 */ /* 0x000fe200078e00ff */
[----:B------:R-:W-:Y:S01]  /*bb80*/  ISETP.NE.AND P2, PT, R96, 0x1, PT ;  /* 0x000000016000780c */ /* 0x000fe20003f45270 */
[----:B-----5:R-:W-:Y:S01]  /*bb90*/  FMUL.FTZ R99, R72, UR4 ;  /* 0x0000000448637c20 */ /* 0x020fe20008410000 */
[----:B------:R-:W-:Y:S01]  /*bba0*/  BSSY.RECONVERGENT B1, `(.L_x_18803) ;  /* 0x000004c000017945 */ /* 0x000fe20003800200 */
[----:B------:R-:W-:Y:S01]  /*bbb0*/  FFMA.FTZ R4, R97, R104, 1.1641532182693481445e-10 ;  /* 0x2f00000061047423 */ /* 0x000fe20000010068 */
[----:B------:R-:W-:Y:S01]  /*bbc0*/  HFMA2 R98, -RZ, RZ, 0, 1.1920928955078125e-07 ;  /* 0x00000002ff627431 */ /* 0x000fe200000001ff */
[----:B------:R-:W1:Y:S01]  /*bbd0*/  LDC R103, c[0x0][0x404] ;  /* 0x00010100ff677b82 */ /* 0x000e620000000800 */
[----:B0-----:R-:W-:Y:S02]  /*bbe0*/  FMUL.FTZ R99, R99, R2 ;  /* 0x0000000263637220 */ /* 0x001fe40000410000 */
        /* <DEDUP_REMOVED lines=14> */
.L_x_18805:
        /* <DEDUP_REMOVED lines=13> */
.L_x_18807:
[----:B------:R-:W-:Y:S05]  /*bda0*/  BSYNC.RECONVERGENT B2 ;  /* 0x0000000000027941 */ /* 0x000fea0003800200 */
.L_x_18806:
        /* <DEDUP_REMOVED lines=43> */
.L_x_18804:
[----:B------:R-:W-:Y:S05]  /*c060*/  BSYNC.RECONVERGENT B1 ;  /* 0x0000000000017941 */ /* 0x000fea0003800200 */
.L_x_18803:
[----:B------:R-:W-:Y:S01]  /*c070*/  I2FP.F32.U32 R97, R4 ;  /* 0x0000000400617245 */ /* 0x000fe20000201000 */
[----:B------:R-:W-:Y:S01]  /*c080*/  FMUL.FTZ R73, R73, UR4 ;  /* 0x0000000449497c20 */ /* 0x000fe20008410000 */
[----:B------:R-:W-:Y:S01]  /*c090*/  ISETP.NE.AND P3, PT, R98, 0x1, PT ;  /* 0x000000016200780c */ /* 0x000fe20003f65270 */
[----:B------:R-:W-:Y:S01]  /*c0a0*/  BSSY.RECONVERGENT B1, `(.L_x_18808) ;  /* 0x000004b000017945 */ /* 0x000fe20003800200 */
[----:B------:R-:W-:Y:S02]  /*c0b0*/  IMAD.MOV.U32 R96, RZ, RZ, 0x2 ;  /* 0x00000002ff607424 */ /* 0x000fe400078e00ff */
[----:B------:R-:W-:Y:S01]  /*c0c0*/  FFMA.FTZ R4, R97, R104, 1.1641532182693481445e-10 ;  /* 0x2f00000061047423 */ /* 0x000fe20000010068 */
[----:B------:R-:W-:Y:S01]  /*c0d0*/  FMUL.FTZ R73, R73, R2 ;  /* 0x0000000249497220 */ /* 0x000fe20000410000 */
[----:B------:R-:W-:-:S03]  /*c0e0*/  MOV R80, R0 ;  /* 0x0000000000507202 */ /* 0x000fc60000000f00 */
        /* <DEDUP_REMOVED lines=13> */
.L_x_18810:
        /* <DEDUP_REMOVED lines=13> */
.L_x_18812:
[----:B------:R-:W-:Y:S05]  /*c290*/  BSYNC.RECONVERGENT B2 ;  /* 0x0000000000027941 */ /* 0x000fea0003800200 */
.L_x_18811:
        /* <DEDUP_REMOVED lines=43> */
.L_x_18809:
[----:B------:R-:W-:Y:S05]  /*c550*/  BSYNC.RECONVERGENT B1 ;  /* 0x0000000000017941 */ /* 0x000fea0003800200 */
.L_x_18808:
        /* <DEDUP_REMOVED lines=21> */
.L_x_18815:
        /* <DEDUP_REMOVED lines=13> */
.L_x_18817:
[----:B------:R-:W-:Y:S05]  /*c780*/  BSYNC.RECONVERGENT B2 ;  /* 0x0000000000027941 */ /* 0x000fea0003800200 */
.L_x_18816:
        /* <DEDUP_REMOVED lines=43> */
.L_x_18814:
[----:B------:R-:W-:Y:S05]  /*ca40*/  BSYNC.RECONVERGENT B1 ;  /* 0x0000000000017941 */ /* 0x000fea0003800200 */
.L_x_18813:
        /* <DEDUP_REMOVED lines=9> */
.L_x_18797:
        /* <DEDUP_REMOVED lines=16> */
.L_x_18821:
        /* <DEDUP_REMOVED lines=13> */
.L_x_18823:
[----:B------:R-:W-:Y:S05]  /*ccb0*/  BSYNC.RECONVERGENT B2 ;  /* 0x0000000000027941 */ /* 0x000fea0003800200 */
.L_x_18822:
        /* <DEDUP_REMOVED lines=42> */
.L_x_18820:
[----:B------:R-:W-:Y:S05]  /*cf60*/  BSYNC.RECONVERGENT B1 ;  /* 0x0000000000017941 */ /* 0x000fea0003800200 */
.L_x_18819:
        /* <DEDUP_REMOVED lines=8> */
[----:B------:R-:W-:-:S03]  /*cff0*/  MOV R4, R0 ;  /* 0x0000000000047202 */ /* 0x000fc60000000f00 */
        /* <DEDUP_REMOVED lines=12> */
.L_x_18826:
        /* <DEDUP_REMOVED lines=13> */
.L_x_18828:
[----:B------:R-:W-:Y:S05]  /*d190*/  BSYNC.RECONVERGENT B2 ;  /* 0x0000000000027941 */ /* 0x000fea0003800200 */
.L_x_18827:
        /* <DEDUP_REMOVED lines=43> */
.L_x_18825:
[----:B------:R-:W-:Y:S05]  /*d450*/  BSYNC.RECONVERGENT B1 ;  /* 0x0000000000017941 */ /* 0x000fea0003800200 */
.L_x_18824:
        /* <DEDUP_REMOVED lines=18> */
.L_x_18831:
        /* <DEDUP_REMOVED lines=13> */
.L_x_18833:
[----:B------:R-:W-:Y:S05]  /*d650*/  BSYNC.RECONVERGENT B2 ;  /* 0x0000000000027941 */ /* 0x000fea0003800200 */
.L_x_18832:
        /* <DEDUP_REMOVED lines=43> */
.L_x_18830:
[----:B------:R-:W-:Y:S05]  /*d910*/  BSYNC.RECONVERGENT B1 ;  /* 0x0000000000017941 */ /* 0x000fea0003800200 */
.L_x_18829:
        /* <DEDUP_REMOVED lines=18> */
.L_x_18836:
        /* <DEDUP_REMOVED lines=13> */
.L_x_18838:
[----:B------:R-:W-:Y:S05]  /*db10*/  BSYNC.RECONVERGENT B2 ;  /* 0x0000000000027941 */ /* 0x000fea0003800200 */
.L_x_18837:
        /* <DEDUP_REMOVED lines=43> */
.L_x_18835:
[----:B------:R-:W-:Y:S05]  /*ddd0*/  BSYNC.RECONVERGENT B1 ;  /* 0x0000000000017941 */ /* 0x000fea0003800200 */
.L_x_18834:
        /* <DEDUP_REMOVED lines=10> */
.L_x_18818:
        /* <DEDUP_REMOVED lines=14> */
.L_x_18796:
[----:B------:R-:W-:Y:S05]  /*df60*/  BSYNC.RECONVERGENT B0 ;  /* 0x0000000000007941 */ /* 0x000fea0003800200 */
.L_x_18795:
        /* <DEDUP_REMOVED lines=28> */
.L_x_18844:
        /* <DEDUP_REMOVED lines=13> */
.L_x_18846:
[----:B------:R-:W-:Y:S05]  /*e200*/  BSYNC.RECONVERGENT B2 ;  /* 0x0000000000027941 */ /* 0x000fea0003800200 */
.L_x_18845:
        /* <DEDUP_REMOVED lines=42> */
.L_x_18843:
[----:B------:R-:W-:Y:S05]  /*e4b0*/  BSYNC.RECONVERGENT B1 ;  /* 0x0000000000017941 */ /* 0x000fea0003800200 */
.L_x_18842:
        /* <DEDUP_REMOVED lines=24> */
.L_x_18849:
        /* <DEDUP_REMOVED lines=13> */
.L_x_18851:
[----:B------:R-:W-:Y:S05]  /*e710*/  BSYNC.RECONVERGENT B2 ;  /* 0x0000000000027941 */ /* 0x000fea0003800200 */
.L_x_18850:
        /* <DEDUP_REMOVED lines=43> */
.L_x_18848:
[----:B------:R-:W-:Y:S05]  /*e9d0*/  BSYNC.RECONVERGENT B1 ;  /* 0x0000000000017941 */ /* 0x000fea0003800200 */
.L_x_18847:
        /* <DEDUP_REMOVED lines=21> */
.L_x_18854:
        /* <DEDUP_REMOVED lines=13> */
.L_x_18856:
[----:B------:R-:W-:Y:S05]  /*ec00*/  BSYNC.RECONVERGENT B2 ;  /* 0x0000000000027941 */ /* 0x000fea0003800200 */
.L_x_18855:
        /* <DEDUP_REMOVED lines=43> */
.L_x_18853:
[----:B------:R-:W-:Y:S05]  /*eec0*/  BSYNC.RECONVERGENT B1 ;  /* 0x0000000000017941 */ /* 0x000fea0003800200 */
.L_x_18852:
        /* <DEDUP_REMOVED lines=21> */
.L_x_18859:
        /* <DEDUP_REMOVED lines=13> */
.L_x_18861:
[----:B------:R-:W-:Y:S05]  /*f0f0*/  BSYNC.RECONVERGENT B2 ;  /* 0x0000000000027941 */ /* 0x000fea0003800200 */
.L_x_18860:
        /* <DEDUP_REMOVED lines=43> */
.L_x_18858:
[----:B------:R-:W-:Y:S05]  /*f3b0*/  BSYNC.RECONVERGENT B1 ;  /* 0x0000000000017941 */ /* 0x000fea0003800200 */
.L_x_18857:
        /* <DEDUP_REMOVED lines=9> */
.L_x_18841:
        /* <DEDUP_REMOVED lines=16> */
.L_x_18865:
        /* <DEDUP_REMOVED lines=13> */
.L_x_18867:
[----:B------:R-:W-:Y:S05]  /*f620*/  BSYNC.RECONVERGENT B2 ;  /* 0x0000000000027941 */ /* 0x000fea0003800200 */
.L_x_18866:
        /* <DEDUP_REMOVED lines=42> */
.L_x_18864:
[----:B------:R-:W-:Y:S05]  /*f8d0*/  BSYNC.RECONVERGENT B1 ;  /* 0x0000000000017941 */ /* 0x000fea0003800200 */
.L_x_18863:
[----:B------:R-:W0:Y:S01]  /*f8e0*/  LDC R2, c[0x0][0x404] ;  /* 0x00010100ff027b82 */ /* 0x000e220000000800 */
[----:B------:R-:W-:Y:S01]  /*f8f0*/  ISETP.NE.AND P3, PT, R82, 0x1, PT ;  /* 0x000000015200780c */ /* 0x000fe20003f65270 */
[----:B-----5:R-:W-:Y:S01]  /*f900*/  FMUL.FTZ R97, R76, UR4 ;  /* 0x000000044c617c20 */ /* 0x020fe20008410000 */
[----:B------:R-:W-:Y:S01]  /*f910*/  I2FP.F32.U32 R4, R81 ;  /* 0x0000005100047245 */ /* 0x000fe20000201000 */
[----:B------:R-:W-:Y:S01]  /*f920*/  IMAD.MOV.U32 R81, RZ, RZ, 0x2f800000 ;  /* 0x2f800000ff517424 */ /* 0x000fe200078e00ff */
[----:B------:R-:W-:Y:S01]  /*f930*/  BSSY.RECONVERGENT B1, `(.L_x_18868) ;  /* 0x0000049000017945 */ /* 0x000fe20003800200 */
[----:B------:R-:W-:Y:S02]  /*f940*/  MOV R96, 0x2 ;  /* 0x0000000200607802 */ /* 0x000fe40000000f00 */
[----:B------:R-:W1:Y:S01]  /*f950*/  LDC R80, c[0x0][0x408] ;  /* 0x00010200ff507b82 */ /* 0x000e620000000800 */
[----:B------:R-:W-:Y:S01]  /*f960*/  FFMA.FTZ R83, R4, R81, 1.1641532182693481445e-10 ;  /* 0x2f00000004537423 */ /* 0x000fe20000010051 */
[----:B------:R-:W-:-:S04]  /*f970*/  IMAD.MOV.U32 R4, RZ, RZ, R0 ;  /* 0x000000ffff047224 */ /* 0x000fc800078e0000 */
[----:B0-----:R-:W-:Y:S01]  /*f980*/  FSETP.LE.FTZ.AND P2, PT, R83, R2, PT ;  /* 0x000000025300720b */ /* 0x001fe20003f53000 */
[----:B-1----:R-:W-:Y:S01]  /*f990*/  FMUL.FTZ R76, R97, R80 ;  /* 0x00000050614c7220 */ /* 0x002fe20000410000 */
        /* <DEDUP_REMOVED lines=9> */
.L_x_18870:
        /* <DEDUP_REMOVED lines=13> */
.L_x_18872:
[----:B------:R-:W-:Y:S05]  /*fb00*/  BSYNC.RECONVERGENT B2 ;  /* 0x0000000000027941 */ /* 0x000fea0003800200 */
.L_x_18871:
        /* <DEDUP_REMOVED lines=43> */
.L_x_18869:
[----:B------:R-:W-:Y:S05]  /*fdc0*/  BSYNC.RECONVERGENT B1 ;  /* 0x0000000000017941 */ /* 0x000fea0003800200 */
.L_x_18868:
        /* <DEDUP_REMOVED lines=18> */
.L_x_18875:
        /* <DEDUP_REMOVED lines=13> */
.L_x_18877:
[----:B------:R-:W-:Y:S05]  /*ffc0*/  BSYNC.RECONVERGENT B2 ;  /* 0x0000000000027941 */ /* 0x000fea0003800200 */
.L_x_18876:
        /* <DEDUP_REMOVED lines=43> */
.L_x_18874:
[----:B------:R-:W-:Y:S05]  /*10280*/  BSYNC.RECONVERGENT B1 ;  /* 0x0000000000017941 */ /* 0x000fea0003800200 */
.L_x_18873:
        /* <DEDUP_REMOVED lines=18> */
.L_x_18880:
        /* <DEDUP_REMOVED lines=13> */
.L_x_18882:
[----:B------:R-:W-:Y:S05]  /*10480*/  BSYNC.RECONVERGENT B2 ;  /* 0x0000000000027941 */ /* 0x000fea0003800200 */
.L_x_18881:
        /* <DEDUP_REMOVED lines=43> */
.L_x_18879:
[----:B------:R-:W-:Y:S05]  /*10740*/  BSYNC.RECONVERGENT B1 ;  /* 0x0000000000017941 */ /* 0x000fea0003800200 */
.L_x_18878:
        /* <DEDUP_REMOVED lines=10> */
.L_x_18862:
        /* <DEDUP_REMOVED lines=13> */
.L_x_18840:
[----:B------:R-:W-:Y:S05]  /*108c0*/  BSYNC.RECONVERGENT B0 ;  /* 0x0000000000007941 */ /* 0x000fea0003800200 */
.L_x_18839:
[----:B0-2---:R-:W-:Y:S01]  /*108d0*/  FADD.FTZ R80, RZ, R84 ;  /* 0x00000054ff507221 */ /* 0x005fe20000010000 */
[C---:B------:R-:W-:Y:S01]  /*108e0*/  ISETP.GT.U32.AND P2, PT, R11.reuse, 0xff, PT ;  /* 0x000000ff0b00780c */ /* 0x040fe20003f44070 */
[----:B------:R-:W-:Y:S01]  /*108f0*/  BSSY.RECONVERGENT B0, `(.L_x_18883) ;  /* 0x000006f000007945 */ /* 0x000fe20003800200 */
[----:B------:R-:W-:Y:S01]  /*10900*/  ISETP.GT.U32.AND P3, PT, R11, 0x17f, PT ;  /* 0x0000017f0b00780c */ /* 0x000fe20003f64070 */
[----:B------:R-:W-:Y:S01]  /*10910*/  FADD.FTZ R81, R85, R80 ;  /* 0x0000005055517221 */ /* 0x000fe20000010000 */
[C---:B------:R-:W-:Y:S02]  /*10920*/  ISETP.GT.U32.AND P4, PT, R11.reuse, 0x1ff, PT ;  /* 0x000001ff0b00780c */ /* 0x040fe40003f84070 */
[C---:B------:R-:W-:Y:S01]  /*10930*/  ISETP.GT.U32.AND P5, PT, R11.reuse, 0x27f, PT ;  /* 0x0000027f0b00780c */ /* 0x040fe20003fa4070 */
        /* <DEDUP_REMOVED lines=65> */
[----:B------:R-:W-:Y:S02]  /*10d50*/  LOP3.LUT P3, RZ, R90, 0x1f, RZ, 0xc0, !PT ;  /* 0x0000001f5aff7812 */ /* 0x000fe4000786c0ff */
        /* <DEDUP_REMOVED lines=31> */
[----:B------:R-:W-:Y:S01]  /*10f50*/  IMAD.MOV.U32 R98, RZ, RZ, RZ ;  /* 0x000000ffff627224 */ /* 0x000fe200078e00ff */
        /* <DEDUP_REMOVED lines=8> */
.L_x_18884:
[----:B------:R-:W-:Y:S05]  /*10fe0*/  BSYNC.RECONVERGENT B0 ;  /* 0x0000000000007941 */ /* 0x000fea0003800200 */
.L_x_18883:
        /* <DEDUP_REMOVED lines=12> */
.L_x_18886:
[----:B------:R-:W-:Y:S05]  /*110b0*/  BSYNC.RECONVERGENT B0 ;  /* 0x0000000000007941 */ /* 0x000fea0003800200 */
.L_x_18885:
[----:B------:R-:W1:Y:S01]  /*110c0*/  SHFL.DOWN PT, R83, R98, 0x2, 0x1f ;  /* 0x08401f0062537f89 */ /* 0x000e6200000e0000 */
[----:B------:R-:W-:Y:S01]  /*110d0*/  ISETP.NE.AND P2, PT, RZ, UR15, PT ;  /* 0x0000000fff007c0c */ /* 0x000fe2000bf45270 */
[----:B------:R-:W-:Y:S02]  /*110e0*/  BSSY.RECONVERGENT B0, `(.L_x_18887) ;  /* 0x0000044000007945 */ /* 0x000fe40003800200 */
[----:B0-----:R-:W0:Y:S01]  /*110f0*/  SHFL.DOWN PT, R97, R80, 0x2, 0x1f ;  /* 0x08401f0050617f89 */ /* 0x001e2200000e0000 */
[----:B-1----:R-:W-:Y:S02]  /*11100*/  IADD3 R92, PT, PT, R83, R98, RZ ;  /* 0x00000062535c7210 */ /* 0x002fe40007ffe0ff */
[----:B------:R-:W-:Y:S02]  /*11110*/  I2FP.F32.S32 R100, R83 ;  /* 0x0000005300647245 */ /* 0x000fe40000201400 */
[----:B------:R-:W-:Y:S01]  /*11120*/  I2FP.F32.S32 R96, R92 ;  /* 0x0000005c00607245 */ /* 0x000fe20000201400 */
[----:B------:R-:W1:Y:S01]  /*11130*/  SHFL.DOWN PT, R103, R92, 0x1, 0x1f ;  /* 0x08201f005c677f89 */ /* 0x000e6200000e0000 */
[----:B------:R-:W-:Y:S01]  /*11140*/  I2FP.F32.S32 R83, R98 ;  /* 0x0000006200537245 */ /* 0x000fe20000201400 */
        /* <DEDUP_REMOVED lines=24> */
[----:B------:R-:W1:Y:S01]  /*112d0*/  SHFL.IDX PT, R105, R92, RZ, 0x1f ;  /* 0x00001fff5c697589 */ /* 0x000e6200000e0000 */
[----:B------:R-:W-:Y:S01]  /*112e0*/  FMUL.FTZ R83, R83, R103 ;  /* 0x0000006753537220 */ /* 0x000fe20000410000 */
[----:B--2---:R-:W-:-:S04]  /*112f0*/  FADD.FTZ R82, R80, R81 ;  /* 0x0000005150527221 */ /* 0x004fc80000010000 */
[----:B------:R-:W-:-:S06]  /*11300*/  FFMA.FTZ R97, R97, R83, R82 ;  /* 0x0000005361617223 */ /* 0x000fcc0000010052 */
[----:B------:R-:W0:Y:S01]  /*11310*/  SHFL.IDX PT, R97, R97, RZ, 0x1f ;  /* 0x00001fff61617589 */ /* 0x000e2200000e0000 */
[C---:B-1----:R-:W-:Y:S01]  /*11320*/  FMUL.FTZ R80, R105.reuse, R105 ;  /* 0x0000006969507220 */ /* 0x042fe20000410000 */
[----:B------:R-:W-:-:S04]  /*11330*/  FSEL R92, R105, RZ, !P2 ;  /* 0x000000ff695c7208 */ /* 0x000fc80005000000 */
[----:B------:R-:W-:Y:S02]  /*11340*/  FSEL R99, R80, RZ, P2 ;  /* 0x000000ff50637208 */ /* 0x000fe40001000000 */
[----:B------:R-:W-:Y:S01]  /*11350*/  ISETP.NE.AND P2, PT, R90, RZ, PT ;  /* 0x000000ff5a00720c */ /* 0x000fe20003f45270 */
[----:B0-----:R-:W-:Y:S01]  /*11360*/  FFMA.FTZ R90, R97, UR16, R96 ;  /* 0x00000010615a7c23 */ /* 0x001fe20008010060 */
[----:B------:R-:W-:-:S03]  /*11370*/  IMAD.U32 R97, RZ, RZ, UR14 ;  /* 0x0000000eff617e24 */ /* 0x000fc6000f8e00ff */
[----:B------:R-:W-:Y:S01]  /*11380*/  FADD.FTZ R90, R90, R99 ;  /* 0x000000635a5a7221 */ /* 0x000fe20000010000 */
[----:B------:R-:W-:-:S07]  /*11390*/  MOV R99, UR14 ;  /* 0x0000000e00637c02 */ /* 0x000fce0008000f00 */
        /* <DEDUP_REMOVED lines=24> */
.L_x_18888:
[----:B------:R-:W-:Y:S05]  /*11520*/  BSYNC.RECONVERGENT B0 ;  /* 0x0000000000007941 */ /* 0x000fea0003800200 */
.L_x_18887:
        /* <DEDUP_REMOVED lines=17> */
[----:B------:R-:W-:-:S04]  /*11640*/  VIADD R89, R89, 0x80 ;  /* 0x0000008059597836 */ /* 0x000fc80000000000 */
[----:B------:R2:W-:Y:S03]  /*11650*/  STG.E.128 desc[UR6][R96.64], R80 ;  /* 0x0000005060007986 */ /* 0x0005e6000c101d06 */
.L_x_18890:
[----:B------:R-:W-:Y:S05]  /*11660*/  BSYNC.RECONVERGENT B0 ;  /* 0x0000000000007941 */ /* 0x000fea0003800200 */
.L_x_18889:
[----:B------:R-:W-:Y:S01]  /*11670*/  ISETP.NE.AND P0, PT, R93, RZ, PT ;  /* 0x000000ff5d00720c */ /* 0x000fe20003f05270 */
[----:B------:R-:W-:-:S12]  /*11680*/  BSSY.RECONVERGENT B0, `(.L_x_18891) ;  /* 0x0000012000007945 */ /* 0x000fd80003800200 */
        /* <DEDUP_REMOVED lines=17> */
.L_x_18892:
[----:B------:R-:W-:Y:S05]  /*117a0*/  BSYNC.RECONVERGENT B0 ;  /* 0x0000000000007941 */ /* 0x000fea0003800200 */
.L_x_18891:
[----:B------:R-:W-:Y:S01]  /*117b0*/  ISETP.NE.AND P0, PT, R94, RZ, PT ;  /* 0x000000ff5e00720c */ /* 0x000fe20003f05270 */
[----:B------:R-:W-:-:S12]  /*117c0*/  BSSY.RECONVERGENT B0, `(.L_x_18893) ;  /* 0x0000012000007945 */ /* 0x000fd80003800200 */
        /* <DEDUP_REMOVED lines=17> */
.L_x_18894:
[----:B------:R-:W-:Y:S05]  /*118e0*/  BSYNC.RECONVERGENT B0 ;  /* 0x0000000000007941 */ /* 0x000fea0003800200 */
.L_x_18893:
[----:B------:R-:W-:Y:S01]  /*118f0*/  ISETP.NE.AND P0, PT, R95, RZ, PT ;  /* 0x000000ff5f00720c */ /* 0x000fe20003f05270 */
[----:B------:R-:W-:-:S12]  /*11900*/  BSSY.RECONVERGENT B0, `(.L_x_18895) ;  /* 0x0000012000007945 */ /* 0x000fd80003800200 */
        /* <DEDUP_REMOVED lines=17> */
.L_x_18896:
[----:B------:R-:W-:Y:S05]  /*11a20*/  BSYNC.RECONVERGENT B0 ;  /* 0x0000000000007941 */ /* 0x000fea0003800200 */
.L_x_18895:
        /* <DEDUP_REMOVED lines=17> */
.L_x_18898:
[----:B------:R-:W-:Y:S05]  /*11b40*/  BSYNC.RECONVERGENT B0 ;  /* 0x0000000000007941 */ /* 0x000fea0003800200 */
.L_x_18897:
[----:B------:R-:W-:Y:S02]  /*11b50*/  UIADD3 UR14, UPT, UPT, UR14, UR12, URZ ;  /* 0x0000000c0e0e7290 */ /* 0x000fe4000fffe0ff */
[----:B------:R-:W-:Y:S02]  /*11b60*/  UPLOP3.LUT UP2, UPT, UPT, UPT, UP2, 0x40, 0x4 ;  /* 0x000000000004789c */ /* 0x000fe40003f4e820 */
[----:B------:R-:W-:-:S09]  /*11b70*/  UISETP.GE.AND UP1, UPT, UR14, UR13, UPT ;  /* 0x0000000d0e00728c */ /* 0x000fd2000bf26270 */
[----:B------:R-:W-:Y:S05]  /*11b80*/  BRA.U !UP1, `(.L_x_18899) ;  /* 0xfffffef109bc7547 */ /* 0x000fea000b83ffff */
[----:B------:R-:W-:Y:S05]  /*11b90*/  EXIT ;  /* 0x000000000000794d */ /* 0x000fea0003800000 */
.L_x_18900:
        /* <DEDUP_REMOVED lines=14> */
.L_x_20883:


//--------------------- .text._ZN10layer_norm13ln_fwd_kernelINS_13Kernel_traitsIfffffjLj3072ELj1ELj1ELj4ELj16ENS_18Kernel_traits_baseILj3072EfffffjLj128EEEEELb1ELb0ELb0ELb1EEEvNS_9FwdParamsE --------------------------
	.section	.text._ZN10layer_norm13ln_fwd_kernelINS_13Kernel_traitsIfffffjLj3072ELj1ELj1ELj4ELj16ENS_18Kernel_traits_baseILj3072EfffffjLj128EEEEELb1ELb0ELb0ELb1EEEvNS_9FwdParamsE,"ax",@progbits
	.align	128
        .global         _ZN10layer_norm13ln_fwd_kernelINS_13Kernel_traitsIfffffjLj3072ELj1ELj1ELj4ELj16ENS_18Kernel_traits_baseILj3072EfffffjLj128EEEEELb1ELb0ELb0ELb1EEEvNS_9FwdParamsE
        .type           _ZN10layer_norm13ln_fwd_kernelINS_13Kernel_traitsIfffffjLj3072ELj1ELj1ELj4ELj16ENS_18Kernel_traits_baseILj3072EfffffjLj128EEEEELb1ELb0ELb0ELb1EEEvNS_9FwdParamsE,@function
        .size           _ZN10layer_norm13ln_fwd_kernelINS_13Kernel_traitsIfffffjLj3072ELj1ELj1ELj4ELj16ENS_18Kernel_traits_baseILj3072EfffffjLj128EEEEELb1ELb0ELb0ELb1EEEvNS_9FwdParamsE,(.L_x_20884 - _ZN10layer_norm13ln_fwd_kernelINS_13Kernel_traitsIfffffjLj3072ELj1ELj1ELj4ELj16ENS_18Kernel_traits_baseILj3072EfffffjLj128EEEEELb1ELb0ELb0ELb1EEEvNS_9FwdParamsE)
        .other          _ZN10layer_norm13ln_fwd_kernelINS_13Kernel_traitsIfffffjLj3072ELj1ELj1ELj4ELj16ENS_18Kernel_traits_baseILj3072EfffffjLj128EEEEELb1ELb0ELb0ELb1EEEvNS_9FwdParamsE,@"STO_CUDA_ENTRY STV_DEFAULT"
_ZN10layer_norm13ln_fwd_kernelINS_13Kernel_traitsIfffffjLj3072ELj1ELj1ELj4ELj16ENS_18Kernel_traits_baseILj3072EfffffjLj128EEEEELb1ELb0ELb0ELb1EEEvNS_9FwdParamsE:
.text._ZN10layer_norm13ln_fwd_kernelINS_13Kernel_traitsIfffffjLj3072ELj1ELj1ELj4ELj16ENS_18Kernel_traits_baseILj3072EfffffjLj128EEEEELb1ELb0ELb0ELb1EEEvNS_9FwdParamsE:
        /* <DEDUP_REMOVED lines=36> */
[----:B------:R-:W-:Y:S01]  /*0240*/  PLOP3.LUT P3, PT, PT, PT, UP0, 0x80, 0x8 ;  /* 0x000000000008781c */ /* 0x000fe20003f6f008 */
[----:B-1----:R-:W-:Y:S01]  /*0250*/  IMAD R87, R87, UR18, R88 ;  /* 0x0000001257577c24 */ /* 0x002fe2000f8e0258 */
[----:B--2---:R-:W-:Y:S02]  /*0260*/  @P1 R2UR UR12, R2 ;  /* 0x00000000020c12ca */ /* 0x004fe400000e0000 */
[----:B0-----:R-:W-:Y:S02]  /*0270*/  @P1 IADD3 R76, P2, PT, R52, R59, RZ ;  /* 0x0000003b344c1210 */ /* 0x001fe40007f5e0ff */
[----:B------:R-:W-:Y:S02]  /*0280*/  @P1 R2UR UR13, R3 ;  /* 0x00000000030d12ca */ /* 0x000fe400000e0000 */
[----:B------:R-:W-:-:S07]  /*0290*/  @P1 IADD3.X R77, PT, PT, RZ, R53, RZ, P2, !PT ;  /* 0x00000035ff4d1210 */ /* 0x000fce00017fe4ff */
        /* <DEDUP_REMOVED lines=23> */
.L_x_18901:
[----:B------:R-:W-:Y:S05]  /*0410*/  @P3 EXIT ;  /* 0x000000000000394d */ /* 0x000fea0003800000 */
[----:B------:R-:W-:Y:S01]  /*0420*/  IMAD.HI.U32 R3, R87, -0x326172a9, RZ ;  /* 0xcd9e8d5757037827 */ /* 0x000fe200078e00ff */
[----:B------:R-:W-:Y:S01]  /*0430*/  SHF.R.U32.HI R86, RZ, 0x2, R77 ;  /* 0x00000002ff567819 */ /* 0x000fe2000001164d */
[----:B------:R-:W-:Y:S01]  /*0440*/  UIADD3 UR22, UPT, UPT, UR13, -0x4498517b, URZ ;  /* 0xbb67ae850d167890 */ /* 0x000fe2000fffe0ff */
[----:B------:R-:W-:Y:S01]  /*0450*/  LOP3.LUT R76, R76, 0x3, RZ, 0xc0, !PT ;  /* 0x000000034c4c7812 */ /* 0x000fe200078ec0ff */
[----:B------:R-:W-:Y:S01]  /*0460*/  IMAD.HI.U32 R0, R94, -0x2daee0ad, RZ ;  /* 0xd2511f535e007827 */ /* 0x000fe200078e00ff */
        /* <DEDUP_REMOVED lines=86> */
.L_x_19061:
        /* <DEDUP_REMOVED lines=13> */
[----:B-----5:R-:W5:Y:S01]  /*0aa0*/  LDG.E.128 R52, desc[UR10][R52.64] ;  /* 0x0000000a34347981 */ /* 0x020f62000c1e1d00 */
        /* <DEDUP_REMOVED lines=19> */
.L_x_20719:
[----:B------:R-:W-:Y:S05]  /*0be0*/  BRX R2 -0xbf0                                          (*"BRANCH_TARGETS .L_x_20720,.L_x_20721,.L_x_20722"*) ;  /* 0xfffffff402047949 */ /* 0x000fea000383ffff */
.L_x_20722:
[----:B------:R-:W-:Y:S01]  /*0bf0*/  VIADD R2, R76, 0x1 ;  /* 0x000000014c027836 */ /* 0x000fe20000000000 */
[----:B------:R-:W-:Y:S01]  /*0c00*/  MOV R64, R92 ;  /* 0x0000005c00407202 */ /* 0x000fe20000000f00 */
[----:B------:R-:W-:Y:S01]  /*0c10*/  IMAD.MOV.U32 R3, RZ, RZ, R84 ;  /* 0x000000ffff037224 */ /* 0x000fe200078e0054 */
[----:B------:R-:W-:Y:S06]  /*0c20*/  BRA `(.L_x_18903) ;  /* 0x0000000000e87947 */ /* 0x000fec0003800000 */
.L_x_20720:
[----:B------:R-:W-:Y:S02]  /*0c30*/  HFMA2 R2, -RZ, RZ, 0, 1.78813934326171875e-07 ;  /* 0x00000003ff027431 */ /* 0x000fe400000001ff */
[----:B------:R-:W-:Y:S02]  /*0c40*/  IMAD.MOV.U32 R64, RZ, RZ, R92 ;  /* 0x000000ffff407224 */ /* 0x000fe400078e005c */
[----:B------:R-:W-:Y:S01]  /*0c50*/  IMAD.MOV.U32 R3, RZ, RZ, R85 ;  /* 0x000000ffff037224 */ /* 0x000fe200078e0055 */
[----:B------:R-:W-:Y:S06]  /*0c60*/  BRA `(.L_x_18903) ;  /* 0x0000000000d87947 */ /* 0x000fec0003800000 */
.L_x_20721:
        /* <DEDUP_REMOVED lines=12> */
.L_x_18904:
        /* <DEDUP_REMOVED lines=42> */
.L_x_18903:
[----:B------:R-:W-:Y:S01]  /*0fd0*/  I2FP.F32.U32 R3, R3 ;  /* 0x0000000300037245 */ /* 0x000fe20000201000 */
[----:B-----5:R-:W-:Y:S01]  /*0fe0*/  FMUL.FTZ R52, R52, UR6 ;  /* 0x0000000634347c20 */ /* 0x020fe20008410000 */
[----:B------:R-:W-:Y:S01]  /*0ff0*/  ISETP.NE.AND P1, PT, R2, 0x1, PT ;  /* 0x000000010200780c */ /* 0x000fe20003f25270 */
[----:B------:R-:W-:Y:S01]  /*1000*/  UMOV UR5, UR9 ;  /* 0x0000000900057c82 */ /* 0x000fe20008000000 */
[----:B------:R-:W-:Y:S01]  /*1010*/  UMOV UR4, UR8 ;  /* 0x0000000800047c82 */ /* 0x000fe20008000000 */
        /* <DEDUP_REMOVED lines=17> */
.L_x_18906:
        /* <DEDUP_REMOVED lines=12> */
.L_x_18907:
        /* <DEDUP_REMOVED lines=42> */
[----:B------:R-:W-:-:S07]  /*1490*/  MOV R64, R60 ;  /* 0x0000003c00407202 */ /* 0x000fce0000000f00 */
.L_x_18905:
        /* <DEDUP_REMOVED lines=20> */
.L_x_18909:
        /* <DEDUP_REMOVED lines=12> */
.L_x_18910:
        /* <DEDUP_REMOVED lines=43> */
.L_x_18908:
[----:B------:R-:W-:Y:S01]  /*1950*/  I2FP.F32.U32 R3, R2 ;  /* 0x0000000200037245 */ /* 0x000fe20000201000 */
[----:B------:R-:W-:Y:S01]  /*1960*/  FMUL.FTZ R54, R54, UR6 ;  /* 0x0000000636367c20 */ /* 0x000fe20008410000 */
[----:B------:R-:W-:Y:S01]  /*1970*/  ISETP.NE.AND P3, PT, R57, 0x1, PT ;  /* 0x000000013900780c */ /* 0x000fe20003f65270 */
[----:B------:R-:W-:Y:S02]  /*1980*/  IMAD.MOV.U32 R67, RZ, RZ, 0x2 ;  /* 0x00000002ff437424 */ /* 0x000fe400078e00ff */
[----:B------:R-:W-:Y:S01]  /*1990*/  FFMA.FTZ R3, R3, R0, 1.1641532182693481445e-10 ;  /* 0x2f00000003037423 */ /* 0x000fe20000010000 */
[----:B------:R-:W-:Y:S01]  /*19a0*/  FMUL.FTZ R54, R54, UR5 ;  /* 0x0000000536367c20 */ /* 0x000fe20008410000 */
[----:B------:R-:W-:-:S03]  /*19b0*/  IMAD.MOV.U32 R2, RZ, RZ, R90 ;  /* 0x000000ffff027224 */ /* 0x000fc600078e005a */
        /* <DEDUP_REMOVED lines=13> */
.L_x_18912:
        /* <DEDUP_REMOVED lines=12> */
.L_x_18913:
        /* <DEDUP_REMOVED lines=43> */
.L_x_18911:
        /* <DEDUP_REMOVED lines=9> */
.L_x_18902:
        /* <DEDUP_REMOVED lines=15> */
.L_x_18916:
        /* <DEDUP_REMOVED lines=12> */
.L_x_18917:
        /* <DEDUP_REMOVED lines=42> */
.L_x_18915:
        /* <DEDUP_REMOVED lines=8> */
[----:B------:R-:W-:-:S04]  /*2360*/  IMAD.MOV.U32 R2, RZ, RZ, R90 ;  /* 0x000000ffff027224 */ /* 0x000fc800078e005a */
        /* <DEDUP_REMOVED lines=10> */
.L_x_18919:
        /* <DEDUP_REMOVED lines=12> */
.L_x_18920:
        /* <DEDUP_REMOVED lines=43> */
.L_x_18918:
        /* <DEDUP_REMOVED lines=17> */
.L_x_18922:
        /* <DEDUP_REMOVED lines=12> */
.L_x_18923:
        /* <DEDUP_REMOVED lines=43> */
.L_x_18921:
        /* <DEDUP_REMOVED lines=17> */
.L_x_18925:
        /* <DEDUP_REMOVED lines=12> */
.L_x_18926:
        /* <DEDUP_REMOVED lines=43> */
.L_x_18924:
        /* <DEDUP_REMOVED lines=10> */
.L_x_18914:
[----:B------:R-:W0:Y:S01]  /*3120*/  LDC.64 R2, c[0x0][0x3a8] ;  /* 0x0000ea00ff027b82 */ /* 0x000e220000000a00 */
[----:B------:R-:W-:Y:S01]  /*3130*/  SEL R56, RZ, 0x1000000, !P3 ;  /* 0x01000000ff387807 */ /* 0x000fe20005800000 */
[----:B------:R-:W-:Y:S01]  /*3140*/  VIADD R93, R91, 0x80 ;  /* 0x000000805b5d7836 */ /* 0x000fe20000000000 */
[----:B------:R-:W-:Y:S02]  /*3150*/  SEL R57, RZ, 0x10000, !P2 ;  /* 0x00010000ff397807 */ /* 0x000fe40005000000 */
[----:B------:R-:W-:Y:S01]  /*3160*/  SEL R58, RZ, 0x100, !P1 ;  /* 0x00000100ff3a7807 */ /* 0x000fe20004800000 */
[----:B------:R-:W-:Y:S02]  /*3170*/  IMAD.WIDE.U32 R60, R93, 0x10, R70 ;  /* 0x000000105d3c7825 */ /* 0x000fe400078e0046 */
[----:B------:R-:W1:Y:S01]  /*3180*/  LDC.64 R68, c[0x0][0x3b0] ;  /* 0x0000ec00ff447b82 */ /* 0x000e620000000a00 */
[----:B------:R-:W-:Y:S02]  /*3190*/  IADD3 R56, PT, PT, R58, R56, R57 ;  /* 0x000000383a387210 */ /* 0x000fe40007ffe039 */
[----:B------:R-:W-:-:S05]  /*31a0*/  SEL R57, RZ, 0x1, !P0 ;  /* 0x00000001ff397807 */ /* 0x000fca0004000000 */
[----:B------:R-:W-:Y:S02]  /*31b0*/  IMAD.IADD R65, R56, 0x1, R57 ;  /* 0x0000000138417824 */ /* 0x000fe400078e0239 */
        /* <DEDUP_REMOVED lines=24> */
.L_x_18929:
        /* <DEDUP_REMOVED lines=12> */
.L_x_18930:
        /* <DEDUP_REMOVED lines=42> */
.L_x_18928:
[----:B------:R-:W-:Y:S01]  /*36a0*/  I2FP.F32.U32 R67, R66 ;  /* 0x0000004200437245 */ /* 0x000fe20000201000 */
[----:B-----5:R-:W-:Y:S01]  /*36b0*/  FMUL.FTZ R60, R60, UR6 ;  /* 0x000000063c3c7c20 */ /* 0x020fe20008410000 */
[----:B------:R-:W-:Y:S01]  /*36c0*/  ISETP.NE.AND P1, PT, R65, 0x1, PT ;  /* 0x000000014100780c */ /* 0x000fe20003f25270 */
[----:B------:R-:W-:Y:S02]  /*36d0*/  IMAD.MOV.U32 R64, RZ, RZ, 0x2 ;  /* 0x00000002ff407424 */ /* 0x000fe400078e00ff */
[----:B------:R-:W-:Y:S01]  /*36e0*/  FFMA.FTZ R67, R67, R0, 1.1641532182693481445e-10 ;  /* 0x2f00000043437423 */ /* 0x000fe20000010000 */
[----:B------:R-:W-:-:S04]  /*36f0*/  FMUL.FTZ R60, R60, UR5 ;  /* 0x000000053c3c7c20 */ /* 0x000fc80008410000 */
        /* <DEDUP_REMOVED lines=14> */
.L_x_18932:
        /* <DEDUP_REMOVED lines=12> */
.L_x_18933:
        /* <DEDUP_REMOVED lines=43> */
.L_x_18931:
[----:B------:R-:W-:Y:S01]  /*3b50*/  I2FP.F32.U32 R65, R60 ;  /* 0x0000003c00417245 */ /* 0x000fe20000201000 */
[----:B------:R-:W-:Y:S01]  /*3b60*/  FMUL.FTZ R61, R61, UR6 ;  /* 0x000000063d3d7c20 */ /* 0x000fe20008410000 */
[----:B------:R-:W-:-:S03]  /*3b70*/  ISETP.NE.AND P2, PT, R64, 0x1, PT ;  /* 0x000000014000780c */ /* 0x000fc60003f45270 */
[----:B------:R-:W-:Y:S01]  /*3b80*/  FFMA.FTZ R65, R65, R0, 1.1641532182693481445e-10 ;  /* 0x2f00000041417423 */ /* 0x000fe20000010000 */
[----:B------:R-:W-:-:S04]  /*3b90*/  FMUL.FTZ R61, R61, UR5 ;  /* 0x000000053d3d7c20 */ /* 0x000fc80008410000 */
[----:B------:R-:W-:Y:S01]  /*3ba0*/  FSETP.GTU.FTZ.AND P1, PT, R65, UR4, PT ;  /* 0x0000000441007c0b */ /* 0x000fe2000bf3c000 */
[----:B------:R-:W-:-:S03]  /*3bb0*/  HFMA2 R65, -RZ, RZ, 0, 1.1920928955078125e-07 ;  /* 0x00000002ff417431 */ /* 0x000fc600000001ff */
        /* <DEDUP_REMOVED lines=13> */
.L_x_18935:
        /* <DEDUP_REMOVED lines=12> */
.L_x_18936:
        /* <DEDUP_REMOVED lines=43> */
.L_x_18934:
[----:B------:R-:W-:Y:S01]  /*4000*/  I2FP.F32.U32 R61, R60 ;  /* 0x0000003c003d7245 */ /* 0x000fe20000201000 */
[----:B------:R-:W-:Y:S01]  /*4010*/  FMUL.FTZ R62, R62, UR6 ;  /* 0x000000063e3e7c20 */ /* 0x000fe20008410000 */
[----:B------:R-:W-:Y:S01]  /*4020*/  ISETP.NE.AND P3, PT, R65, 0x1, PT ;  /* 0x000000014100780c */ /* 0x000fe20003f65270 */
[----:B------:R-:W-:Y:S01]  /*4030*/  IMAD.MOV.U32 R75, RZ, RZ, 0x2 ;  /* 0x00000002ff4b7424 */ /* 0x000fe200078e00ff */
[----:B------:R-:W-:Y:S01]  /*4040*/  MOV R60, R90 ;  /* 0x0000005a003c7202 */ /* 0x000fe20000000f00 */
[----:B------:R-:W-:Y:S01]  /*4050*/  FFMA.FTZ R61, R61, R0, 1.1641532182693481445e-10 ;  /* 0x2f0000003d3d7423 */ /* 0x000fe20000010000 */
[----:B------:R-:W-:-:S04]  /*4060*/  FMUL.FTZ R62, R62, UR5 ;  /* 0x000000053e3e7c20 */ /* 0x000fc80008410000 */
        /* <DEDUP_REMOVED lines=13> */
.L_x_18938:
        /* <DEDUP_REMOVED lines=12> */
.L_x_18939:
        /* <DEDUP_REMOVED lines=43> */
.L_x_18937:
        /* <DEDUP_REMOVED lines=9> */
.L_x_18927:
        /* <DEDUP_REMOVED lines=15> */
.L_x_18942:
        /* <DEDUP_REMOVED lines=12> */
.L_x_18943:
        /* <DEDUP_REMOVED lines=42> */
.L_x_18941:
[----:B------:R-:W-:Y:S01]  /*4990*/  ISETP.NE.AND P1, PT, R58, 0x1, PT ;  /* 0x000000013a00780c */ /* 0x000fe20003f25270 */
[----:B------:R-:W-:Y:S01]  /*49a0*/  IMAD.MOV.U32 R59, RZ, RZ, 0x2 ;  /* 0x00000002ff3b7424 */ /* 0x000fe200078e00ff */
[----:B------:R-:W-:Y:S01]  /*49b0*/  I2FP.F32.U32 R57, R56 ;  /* 0x0000003800397245 */ /* 0x000fe20000201000 */
[----:B-----5:R-:W-:-:S04]  /*49c0*/  FMUL.FTZ R56, R60, UR6 ;  /* 0x000000063c387c20 */ /* 0x020fc80008410000 */
[----:B------:R-:W-:Y:S01]  /*49d0*/  FFMA.FTZ R57, R57, R0, 1.1641532182693481445e-10 ;  /* 0x2f00000039397423 */ /* 0x000fe20000010000 */
[----:B------:R-:W-:-:S04]  /*49e0*/  FMUL.FTZ R56, R56, UR5 ;  /* 0x0000000538387c20 */ /* 0x000fc80008410000 */
[----:B------:R-:W-:Y:S02]  /*49f0*/  FSETP.LE.FTZ.AND P0, PT, R57, UR4, PT ;  /* 0x0000000439007c0b */ /* 0x000fe4000bf13000 */
        /* <DEDUP_REMOVED lines=10> */
.L_x_18945:
        /* <DEDUP_REMOVED lines=12> */
.L_x_18946:
        /* <DEDUP_REMOVED lines=43> */
.L_x_18944:
[----:B------:R-:W-:Y:S01]  /*4e10*/  I2FP.F32.U32 R57, R57 ;  /* 0x0000003900397245 */ /* 0x000fe20000201000 */
[----:B------:R-:W-:Y:S01]  /*4e20*/  IMAD.MOV.U32 R60, RZ, RZ, 0x2 ;  /* 0x00000002ff3c7424 */ /* 0x000fe200078e00ff */
[----:B------:R-:W-:Y:S01]  /*4e30*/  ISETP.NE.AND P2, PT, R59, 0x1, PT ;  /* 0x000000013b00780c */ /* 0x000fe20003f45270 */
        /* <DEDUP_REMOVED lines=14> */
.L_x_18948:
        /* <DEDUP_REMOVED lines=12> */
.L_x_18949:
        /* <DEDUP_REMOVED lines=43> */
.L_x_18947:
[----:B------:R-:W-:Y:S01]  /*5290*/  ISETP.NE.AND P3, PT, R60, 0x1, PT ;  /* 0x000000013c00780c */ /* 0x000fe20003f65270 */
[----:B------:R-:W-:Y:S01]  /*52a0*/  HFMA2 R75, -RZ, RZ, 0, 1.1920928955078125e-07 ;  /* 0x00000002ff4b7431 */ /* 0x000fe200000001ff */
[----:B------:R-:W-:Y:S01]  /*52b0*/  I2FP.F32.U32 R59, R58 ;  /* 0x0000003a003b7245 */ /* 0x000fe20000201000 */
[----:B------:R-:W-:-:S04]  /*52c0*/  FMUL.FTZ R58, R62, UR6 ;  /* 0x000000063e3a7c20 */ /* 0x000fc80008410000 */
[----:B------:R-:W-:Y:S01]  /*52d0*/  FFMA.FTZ R59, R59, R0, 1.1641532182693481445e-10 ;  /* 0x2f0000003b3b7423 */ /* 0x000fe20000010000 */
[----:B------:R-:W-:-:S04]  /*52e0*/  FMUL.FTZ R58, R58, UR5 ;  /* 0x000000053a3a7c20 */ /* 0x000fc80008410000 */
        /* <DEDUP_REMOVED lines=11> */
.L_x_18951:
        /* <DEDUP_REMOVED lines=12> */
.L_x_18952:
        /* <DEDUP_REMOVED lines=43> */
.L_x_18950:
        /* <DEDUP_REMOVED lines=10> */
.L_x_18940:
        /* <DEDUP_REMOVED lines=8> */
[----:B------:R0:W-:Y:S03]  /*5830*/  STG.E.128 desc[UR10][R64.64], R56 ;  /* 0x0000003840007986 */ /* 0x0001e6000c101d0a */
[----:B------:R-:W-:Y:S01]  /*5840*/  IADD3 R73, PT, PT, R60, R63, RZ ;  /* 0x0000003f3c497210 */ /* 0x000fe20007ffe0ff */
[----:B------:R-:W-:-:S04]  /*5850*/  IMAD.WIDE.U32 R60, R95, 0x10, R70 ;  /* 0x000000105f3c7825 */ /* 0x000fc800078e0046 */
        /* <DEDUP_REMOVED lines=21> */
.L_x_18955:
        /* <DEDUP_REMOVED lines=12> */
.L_x_18956:
        /* <DEDUP_REMOVED lines=42> */
.L_x_18954:
        /* <DEDUP_REMOVED lines=20> */
.L_x_18958:
        /* <DEDUP_REMOVED lines=12> */
.L_x_18959:
        /* <DEDUP_REMOVED lines=43> */
.L_x_18957:
[----:B------:R-:W-:Y:S01]  /*61c0*/  I2FP.F32.U32 R73, R64 ;  /* 0x0000004000497245 */ /* 0x000fe20000201000 */
[----:B------:R-:W-:Y:S01]  /*61d0*/  FMUL.FTZ R61, R61, UR6 ;  /* 0x000000063d3d7c20 */ /* 0x000fe20008410000 */
[----:B------:R-:W-:-:S03]  /*61e0*/  ISETP.NE.AND P2, PT, R72, 0x1, PT ;  /* 0x000000014800780c */ /* 0x000fc60003f45270 */
[----:B------:R-:W-:Y:S01]  /*61f0*/  FFMA.FTZ R73, R73, R0, 1.1641532182693481445e-10 ;  /* 0x2f00000049497423 */ /* 0x000fe20000010000 */
[----:B------:R-:W-:-:S04]  /*6200*/  FMUL.FTZ R61, R61, UR5 ;  /* 0x000000053d3d7c20 */ /* 0x000fc80008410000 */
[----:B------:R-:W-:Y:S01]  /*6210*/  FSETP.GTU.FTZ.AND P1, PT, R73, UR4, PT ;  /* 0x0000000449007c0b */ /* 0x000fe2000bf3c000 */
[----:B------:R-:W-:-:S03]  /*6220*/  IMAD.MOV.U32 R73, RZ, RZ, 0x2 ;  /* 0x00000002ff497424 */ /* 0x000fc600078e00ff */
        /* <DEDUP_REMOVED lines=13> */
.L_x_18961:
        /* <DEDUP_REMOVED lines=12> */
.L_x_18962:
        /* <DEDUP_REMOVED lines=43> */
.L_x_18960:
[----:B------:R-:W-:Y:S01]  /*6670*/  I2FP.F32.U32 R65, R64 ;  /* 0x0000004000417245 */ /* 0x000fe20000201000 */
[----:B------:R-:W-:Y:S01]  /*6680*/  FMUL.FTZ R62, R62, UR6 ;  /* 0x000000063e3e7c20 */ /* 0x000fe20008410000 */
[----:B------:R-:W-:Y:S01]  /*6690*/  ISETP.NE.AND P3, PT, R73, 0x1, PT ;  /* 0x000000014900780c */ /* 0x000fe20003f65270 */
[----:B------:R-:W-:Y:S02]  /*66a0*/  HFMA2 R79, -RZ, RZ, 0, 1.1920928955078125e-07 ;  /* 0x00000002ff4f7431 */ /* 0x000fe400000001ff */
[----:B------:R-:W-:Y:S02]  /*66b0*/  IMAD.MOV.U32 R64, RZ, RZ, R90 ;  /* 0x000000ffff407224 */ /* 0x000fe400078e005a */
        /* <DEDUP_REMOVED lines=15> */
.L_x_18964:
        /* <DEDUP_REMOVED lines=12> */
.L_x_18965:
        /* <DEDUP_REMOVED lines=43> */
.L_x_18963:
        /* <DEDUP_REMOVED lines=9> */
.L_x_18953:
        /* <DEDUP_REMOVED lines=15> */
.L_x_18968:
        /* <DEDUP_REMOVED lines=12> */
.L_x_18969:
        /* <DEDUP_REMOVED lines=42> */
.L_x_18967:
        /* <DEDUP_REMOVED lines=17> */
.L_x_18971:
        /* <DEDUP_REMOVED lines=12> */
.L_x_18972:
        /* <DEDUP_REMOVED lines=43> */
.L_x_18970:
        /* <DEDUP_REMOVED lines=17> */
.L_x_18974:
        /* <DEDUP_REMOVED lines=12> */
.L_x_18975:
        /* <DEDUP_REMOVED lines=43> */
.L_x_18973:
        /* <DEDUP_REMOVED lines=17> */
.L_x_18977:
        /* <DEDUP_REMOVED lines=12> */
.L_x_18978:
        /* <DEDUP_REMOVED lines=43> */
.L_x_18976:
        /* <DEDUP_REMOVED lines=10> */
.L_x_18966:
        /* <DEDUP_REMOVED lines=32> */
.L_x_18981:
        /* <DEDUP_REMOVED lines=12> */
.L_x_18982:
        /* <DEDUP_REMOVED lines=43> */
.L_x_18980:
[----:B------:R-:W-:Y:S01]  /*8390*/  I2FP.F32.U32 R79, R78 ;  /* 0x0000004e004f7245 */ /* 0x000fe20000201000 */
[----:B-----5:R-:W-:Y:S01]  /*83a0*/  FMUL.FTZ R64, R64, UR6 ;  /* 0x0000000640407c20 */ /* 0x020fe20008410000 */
[----:B------:R-:W-:Y:S02]  /*83b0*/  ISETP.NE.AND P1, PT, R77, 0x1, PT ;  /* 0x000000014d00780c */ /* 0x000fe40003f25270 */
[----:B------:R-:W-:Y:S01]  /*83c0*/  MOV R76, 0x2 ;  /* 0x00000002004c7802 */ /* 0x000fe20000000f00 */
        /* <DEDUP_REMOVED lines=16> */
.L_x_18984:
        /* <DEDUP_REMOVED lines=12> */
.L_x_18985:
        /* <DEDUP_REMOVED lines=43> */
.L_x_18983:
        /* <DEDUP_REMOVED lines=20> */
.L_x_18987:
        /* <DEDUP_REMOVED lines=12> */
.L_x_18988:
        /* <DEDUP_REMOVED lines=43> */
.L_x_18986:
        /* <DEDUP_REMOVED lines=20> */
.L_x_18990:
        /* <DEDUP_REMOVED lines=12> */
.L_x_18991:
        /* <DEDUP_REMOVED lines=43> */
.L_x_18989:
        /* <DEDUP_REMOVED lines=9> */
.L_x_18979:
        /* <DEDUP_REMOVED lines=15> */
.L_x_18994:
        /* <DEDUP_REMOVED lines=12> */
.L_x_18995:
        /* <DEDUP_REMOVED lines=42> */
.L_x_18993:
        /* <DEDUP_REMOVED lines=17> */
.L_x_18997:
        /* <DEDUP_REMOVED lines=12> */
.L_x_18998:
        /* <DEDUP_REMOVED lines=43> */
.L_x_18996:
        /* <DEDUP_REMOVED lines=17> */
.L_x_19000:
        /* <DEDUP_REMOVED lines=12> */
.L_x_19001:
        /* <DEDUP_REMOVED lines=43> */
.L_x_18999:
        /* <DEDUP_REMOVED lines=17> */
.L_x_19003:
        /* <DEDUP_REMOVED lines=12> */
.L_x_19004:
        /* <DEDUP_REMOVED lines=43> */
.L_x_19002:
        /* <DEDUP_REMOVED lines=10> */
.L_x_18992:
        /* <DEDUP_REMOVED lines=32> */
.L_x_19007:
        /* <DEDUP_REMOVED lines=12> */
.L_x_19008:
        /* <DEDUP_REMOVED lines=43> */
.L_x_19006:
        /* <DEDUP_REMOVED lines=20> */
.L_x_19010:
        /* <DEDUP_REMOVED lines=12> */
.L_x_19011:
        /* <DEDUP_REMOVED lines=43> */
.L_x_19009:
        /* <DEDUP_REMOVED lines=20> */
.L_x_19013:
        /* <DEDUP_REMOVED lines=12> */
.L_x_19014:
        /* <DEDUP_REMOVED lines=43> */
.L_x_19012:
        /* <DEDUP_REMOVED lines=20> */
.L_x_19016:
        /* <DEDUP_REMOVED lines=12> */
.L_x_19017:
        /* <DEDUP_REMOVED lines=43> */
.L_x_19015:
        /* <DEDUP_REMOVED lines=9> */
.L_x_19005:
        /* <DEDUP_REMOVED lines=15> */
.L_x_19020:
        /* <DEDUP_REMOVED lines=12> */
.L_x_19021:
        /* <DEDUP_REMOVED lines=43> */
.L_x_19019:
        /* <DEDUP_REMOVED lines=17> */
.L_x_19023:
        /* <DEDUP_REMOVED lines=12> */
.L_x_19024:
        /* <DEDUP_REMOVED lines=43> */
.L_x_19022:
        /* <DEDUP_REMOVED lines=17> */
.L_x_19026:
        /* <DEDUP_REMOVED lines=12> */
.L_x_19027:
        /* <DEDUP_REMOVED lines=43> */
.L_x_19025:
        /* <DEDUP_REMOVED lines=17> */
.L_x_19029:
        /* <DEDUP_REMOVED lines=12> */
.L_x_19030:
        /* <DEDUP_REMOVED lines=43> */
.L_x_19028:
        /* <DEDUP_REMOVED lines=10> */
.L_x_19018:
        /* <DEDUP_REMOVED lines=32> */
.L_x_19033:
        /* <DEDUP_REMOVED lines=12> */
.L_x_19034:
        /* <DEDUP_REMOVED lines=43> */
.L_x_19032:
[----:B------:R-:W-:Y:S01]  /*d0a0*/  I2FP.F32.U32 R71, R71 ;  /* 0x0000004700477245 */ /* 0x000fe20000201000 */
[----:B-----5:R-:W-:Y:S01]  /*d0b0*/  FMUL.FTZ R76, R76, UR6 ;  /* 0x000000064c4c7c20 */ /* 0x020fe20008410000 */
        /* <DEDUP_REMOVED lines=18> */
.L_x_19036:
        /* <DEDUP_REMOVED lines=12> */
.L_x_19037:
        /* <DEDUP_REMOVED lines=43> */
.L_x_19035:
[----:B------:R-:W-:Y:S01]  /*d550*/  I2FP.F32.U32 R71, R71 ;  /* 0x0000004700477245 */ /* 0x000fe20000201000 */
[----:B------:R-:W-:Y:S01]  /*d560*/  FMUL.FTZ R77, R77, UR6 ;  /* 0x000000064d4d7c20 */ /* 0x000fe20008410000 */
[----:B------:R-:W-:-:S03]  /*d570*/  ISETP.NE.AND P2, PT, R76, 0x1, PT ;  /* 0x000000014c00780c */ /* 0x000fc60003f45270 */
[----:B------:R-:W-:Y:S01]  /*d580*/  FFMA.FTZ R71, R71, R0, 1.1641532182693481445e-10 ;  /* 0x2f00000047477423 */ /* 0x000fe20000010000 */
[----:B------:R-:W-:-:S04]  /*d590*/  FMUL.FTZ R77, R77, UR5 ;  /* 0x000000054d4d7c20 */ /* 0x000fc80008410000 */
        /* <DEDUP_REMOVED lines=15> */
.L_x_19039:
        /* <DEDUP_REMOVED lines=12> */
.L_x_19040:
        /* <DEDUP_REMOVED lines=43> */
.L_x_19038:
        /* <DEDUP_REMOVED lines=20> */
.L_x_19042:
        /* <DEDUP_REMOVED lines=12> */
.L_x_19043:
        /* <DEDUP_REMOVED lines=43> */
.L_x_19041:
        /* <DEDUP_REMOVED lines=9> */
.L_x_19031:
        /* <DEDUP_REMOVED lines=15> */
.L_x_19046:
        /* <DEDUP_REMOVED lines=12> */
.L_x_19047:
        /* <DEDUP_REMOVED lines=43> */
.L_x_19045:
        /* <DEDUP_REMOVED lines=17> */
.L_x_19049:
        /* <DEDUP_REMOVED lines=12> */
.L_x_19050:
        /* <DEDUP_REMOVED lines=43> */
.L_x_19048:
        /* <DEDUP_REMOVED lines=17> */
.L_x_19052:
        /* <DEDUP_REMOVED lines=12> */
.L_x_19053:
        /* <DEDUP_REMOVED lines=43> */
.L_x_19051:
        /* <DEDUP_REMOVED lines=17> */
.L_x_19055:
        /* <DEDUP_REMOVED lines=12> */
.L_x_19056:
        /* <DEDUP_REMOVED lines=43> */
.L_x_19054:
        /* <DEDUP_REMOVED lines=10> */
.L_x_19044:
        /* <DEDUP_REMOVED lines=88> */
[----:B------:R-:W-:Y:S02]  /*f740*/  SEL R0, RZ, 0x1000000, !P3 ;  /* 0x01000000ff007807 */ /* 0x000fe40005800000 */
[----:B------:R-:W-:Y:S02]  /*f750*/  SEL R77, RZ, 0x100, !P1 ;  /* 0x00000100ff4d7807 */ /* 0x000fe40004800000 */
[----:B------:R-:W0:Y:S02]  /*f760*/  SHFL.BFLY PT, R71, R78, 0x1, 0x1f ;  /* 0x0c201f004e477f89 */ /* 0x000e2400000e0000 */
[----:B0-----:R-:W-:-:S05]  /*f770*/  FADD.FTZ R96, R78, R71 ;  /* 0x000000474e607221 */ /* 0x001fca0000010000 */
[----:B------:R-:W0:Y:S02]  /*f780*/  SHFL.BFLY PT, R71, R96, 0x2, 0x1f ;  /* 0x0c401f0060477f89 */ /* 0x000e2400000e0000 */
[----:B0-----:R-:W-:-:S05]  /*f790*/  FADD.FTZ R98, R96, R71 ;  /* 0x0000004760627221 */ /* 0x001fca0000010000 */
[----:B------:R-:W0:Y:S02]  /*f7a0*/  SHFL.BFLY PT, R71, R98, 0x4, 0x1f ;  /* 0x0c801f0062477f89 */ /* 0x000e2400000e0000 */
[----:B0-----:R-:W-:Y:S01]  /*f7b0*/  FADD.FTZ R100, R98, R71 ;  /* 0x0000004762647221 */ /* 0x001fe20000010000 */
[----:B------:R-:W-:-:S04]  /*f7c0*/  SEL R71, RZ, 0x10000, !P2 ;  /* 0x00010000ff477807 */ /* 0x000fc80005000000 */
[----:B------:R-:W0:Y:S01]  /*f7d0*/  SHFL.BFLY PT, R103, R100, 0x8, 0x1f ;  /* 0x0d001f0064677f89 */ /* 0x000e2200000e0000 */
[----:B------:R-:W-:-:S05]  /*f7e0*/  IADD3 R0, PT, PT, R77, R0, R71 ;  /* 0x000000004d007210 */ /* 0x000fca0007ffe047 */
[----:B------:R-:W-:Y:S01]  /*f7f0*/  IMAD.IADD R79, R0, 0x1, R79 ;  /* 0x00000001004f7824 */ /* 0x000fe200078e024f */
[----:B------:R-:W-:-:S04]  /*f800*/  LOP3.LUT P0, R0, R88, 0x1f, RZ, 0xc0, !PT ;  /* 0x0000001f58007812 */ /* 0x000fc8000780c0ff */
        /* <DEDUP_REMOVED lines=12> */
.L_x_19058:
[----:B------:R-:W-:Y:S05]  /*f8d0*/  BSYNC.RECONVERGENT B0 ;  /* 0x0000000000007941 */ /* 0x000fea0003800200 */
.L_x_19057:
        /* <DEDUP_REMOVED lines=8> */
[----:B------:R-:W-:-:S05]  /*f960*/  IMAD.SHL.U32 R0, R88, 0x8, RZ ;  /* 0x0000000858007824 */ /* 0x000fca00078e00ff */
[----:B------:R-:W-:Y:S01]  /*f970*/  LOP3.LUT R2, R0, 0xf8, RZ, 0xc0, !PT ;  /* 0x000000f800027812 */ /* 0x000fe200078ec0ff */
[----:B------:R-:W-:Y:S01]  /*f980*/  HFMA2 R0, -RZ, RZ, 0, 4.57763671875e-05 ;  /* 0x00000300ff007431 */ /* 0x000fe200000001ff */
[----:B0-----:R-:W-:-:S04]  /*f990*/  ULEA UR4, UR5, UR4, 0x18 ;  /* 0x0000000405047291 */ /* 0x001fc8000f8ec0ff */
[----:B------:R-:W-:-:S09]  /*f9a0*/  @UP2 UIADD3 UR4, UPT, UPT, UR4, 0x20, URZ ;  /* 0x0000002004042890 */ /* 0x000fd2000fffe0ff */
[----:B------:R-:W0:Y:S03]  /*f9b0*/  LDS.64 R2, [R2+UR4] ;  /* 0x0000000402027984 */ /* 0x000e260008000a00 */
.L_x_19060:
[----:B------:R-:W-:Y:S05]  /*f9c0*/  BSYNC.RECONVERGENT B0 ;  /* 0x0000000000007941 */ /* 0x000fea0003800200 */
.L_x_19059:
        /* <DEDUP_REMOVED lines=21> */
[----:B------:R-:W0:Y:S01]  /*fb20*/  LDC R79, c[0x0][0x448] ;  /* 0x00011200ff4f7b82 */ /* 0x000e220000000800 */
[-C--:B-1----:R-:W-:Y:S01]  /*fb30*/  IADD3 R70, PT, PT, R70, R103.reuse, RZ ;  /* 0x0000006746467210 */ /* 0x082fe20007ffe0ff */
[----:B------:R-:W1:Y:S01]  /*fb40*/  SHFL.DOWN PT, R69, R0, 0x1, 0x1f ;  /* 0x08201f0000457f89 */ /* 0x000e6200000e0000 */
[----:B------:R-:W-:Y:S02]  /*fb50*/  I2FP.F32.S32 R103, R103 ;  /* 0x0000006700677245 */ /* 0x000fe40000201400 */
[----:B------:R-:W-:Y:S01]  /*fb60*/  I2FP.F32.S32 R70, R70 ;  /* 0x0000004600467245 */ /* 0x000fe20000201400 */
[----:B------:R-:W2:Y:S05]  /*fb70*/  SHFL.DOWN PT, R2, R3, 0x1, 0x1f ;  /* 0x08201f0003027f89 */ /* 0x000eaa00000e0000 */
[----:B------:R-:W3:Y:S01]  /*fb80*/  MUFU.RCP R70, R70 ;  /* 0x0000004600467308 */ /* 0x000ee20000001000 */
[----:B-1----:R-:W-:Y:S01]  /*fb90*/  FADD.FTZ R68, R0, -R69 ;  /* 0x8000004500447221 */ /* 0x002fe20000010000 */
[----:B------:R-:W-:-:S03]  /*fba0*/  FMUL.FTZ R78, R69, R103 ;  /* 0x00000067454e7220 */ /* 0x000fc60000410000 */
[----:B------:R-:W-:Y:S01]  /*fbb0*/  FMUL.FTZ R68, R68, R68 ;  /* 0x0000004444447220 */ /* 0x000fe20000410000 */
[----:B------:R-:W-:Y:S01]  /*fbc0*/  FFMA.FTZ R69, R77, R0, R78 ;  /* 0x000000004d457223 */ /* 0x000fe2000001004e */
[----:B--2---:R-:W-:Y:S02]  /*fbd0*/  FADD.FTZ R71, R3, R2 ;  /* 0x0000000203477221 */ /* 0x004fe40000010000 */
[----:B------:R-:W-:Y:S01]  /*fbe0*/  FMUL.FTZ R68, R77, R68 ;  /* 0x000000444d447220 */ /* 0x000fe20000410000 */
[----:B---3--:R-:W-:Y:S01]  /*fbf0*/  FMUL.FTZ R69, R70, R69 ;  /* 0x0000004546457220 */ /* 0x008fe20000410000 */
[----:B------:R-:W1:Y:S02]  /*fc00*/  @!P0 LDC.64 R2, c[0x0][0x3c0] ;  /* 0x0000f000ff028b82 */ /* 0x000e640000000a00 */
[----:B------:R-:W-:-:S03]  /*fc10*/  FMUL.FTZ R68, R68, R103 ;  /* 0x0000006744447220 */ /* 0x000fc60000410000 */
[----:B------:R-:W2:Y:S01]  /*fc20*/  SHFL.IDX PT, R69, R69, RZ, 0x1f ;  /* 0x00001fff45457589 */ /* 0x000ea200000e0000 */
[----:B------:R-:W-:-:S05]  /*fc30*/  FFMA.FTZ R77, R70, R68, R71 ;  /* 0x00000044464d7223 */ /* 0x000fca0000010047 */
[----:B------:R-:W0:Y:S01]  /*fc40*/  SHFL.IDX PT, R96, R77, RZ, 0x1f ;  /* 0x00001fff4d607589 */ /* 0x000e2200000e0000 */
[C---:B--2---:R-:W-:Y:S01]  /*fc50*/  FSEL R71, R69.reuse, RZ, !P1 ;  /* 0x000000ff45477208 */ /* 0x044fe20004800000 */
[----:B------:R-:W-:-:S04]  /*fc60*/  FMUL.FTZ R78, R69, R69 ;  /* 0x00000045454e7220 */ /* 0x000fc80000410000 */
[C---:B------:R-:W-:Y:S01]  /*fc70*/  FADD.FTZ R70, -R71.reuse, R55 ;  /* 0x0000003747467221 */ /* 0x040fe20000010100 */
[----:B------:R-:W-:Y:S01]  /*fc80*/  FSEL R102, R78, RZ, P1 ;  /* 0x000000ff4e667208 */ /* 0x000fe20000800000 */
[C---:B------:R-:W-:Y:S01]  /*fc90*/  FADD.FTZ R68, -R71.reuse, R52 ;  /* 0x0000003447447221 */ /* 0x040fe20000010100 */
[C---:B------:R-:W-:Y:S01]  /*fca0*/  FADD.FTZ R0, -R71.reuse, R53 ;  /* 0x0000003547007221 */ /* 0x040fe20000010100 */
[----:B0-----:R-:W-:Y:S01]  /*fcb0*/  FFMA.FTZ R55, R96, UR20, R79 ;  /* 0x0000001460377c23 */ /* 0x001fe2000801004f */
[----:B------:R-:W-:Y:S01]  /*fcc0*/  FADD.FTZ R98, -R71, R57 ;  /* 0x0000003947627221 */ /* 0x000fe20000010100 */
[----:B------:R-:W0:Y:S01]  /*fcd0*/  @!P0 LDC.64 R52, c[0x0][0x3c8] ;  /* 0x0000f200ff348b82 */ /* 0x000e220000000a00 */
[----:B------:R-:W-:Y:S02]  /*fce0*/  IMAD.U32 R57, RZ, RZ, UR18 ;  /* 0x00000012ff397e24 */ /* 0x000fe4000f8e00ff */
[----:B------:R-:W-:Y:S01]  /*fcf0*/  FADD.FTZ R55, R55, R102 ;  /* 0x0000006637377221 */ /* 0x000fe20000010000 */
[C---:B------:R-:W-:Y:S01]  /*fd00*/  FADD.FTZ R100, -R71.reuse, R56 ;  /* 0x0000003847647221 */ /* 0x040fe20000010100 */
[----:B------:R-:W-:Y:S01]  /*fd10*/  FADD.FTZ R110, -R71, R61 ;  /* 0x0000003d476e7221 */ /* 0x000fe20000010100 */
[----:B-1----:R-:W-:Y:S01]  /*fd20*/  @!P0 IMAD.WIDE R2, R57, 0x4, R2 ;  /* 0x0000000439028825 */ /* 0x002fe200078e0202 */
[----:B------:R-:W1:Y:S03]  /*fd30*/  MUFU.RSQ R61, R55 ;  /* 0x00000037003d7308 */ /* 0x000e660000001400 */
[C---:B------:R-:W-:Y:S01]  /*fd40*/  FADD.FTZ R96, -R71.reuse, R59 ;  /* 0x0000003b47607221 */ /* 0x040fe20000010100 */
[----:B------:R-:W2:Y:S01]  /*fd50*/  LDC.64 R56, c[0x0][0x428] ;  /* 0x00010a00ff387b82 */ /* 0x000ea20000000a00 */
        /* <DEDUP_REMOVED lines=20> */
[C---:B------:R-:W-:Y:S01]  /*fea0*/  FADD.FTZ R74, -R71.reuse, R74 ;  /* 0x0000004a474a7221 */ /* 0x040fe20000010100 */
[C---:B------:R-:W-:Y:S01]  /*feb0*/  FADD.FTZ R124, -R71.reuse, R81 ;  /* 0x00000051477c7221 */ /* 0x040fe20000010100 */
[----:B------:R-:W-:Y:S01]  /*fec0*/  FADD.FTZ R73, -R71, R83 ;  /* 0x0000005347497221 */ /* 0x000fe20000010100 */
[C---:B------:R-:W-:Y:S01]  /*fed0*/  FMUL.FTZ R63, R61.reuse, R100 ;  /* 0x000000643d3f7220 */ /* 0x040fe20000410000 */
[C---:B------:R-:W-:Y:S01]  /*fee0*/  FMUL.FTZ R100, R61.reuse, R66 ;  /* 0x000000423d647220 */ /* 0x040fe20000410000 */
[----:B------:R-:W-:Y:S01]  /*fef0*/  FMUL.FTZ R71, R61, R67 ;  /* 0x000000433d477220 */ /* 0x000fe20000410000 */
[----:B------:R-:W-:Y:S01]  /*ff00*/  FFMA.FTZ R52, R53, R48, R24 ;  /* 0x0000003035347223 */ /* 0x000fe20000010018 */
[----:B------:R-:W-:Y:S01]  /*ff10*/  FFMA.FTZ R54, R55, R50, R26 ;  /* 0x0000003237367223 */ /* 0x000fe2000001001a */
[----:B------:R0:W-:Y:S01]  /*ff20*/  @!P0 STG.E desc[UR10][R2.64], R69 ;  /* 0x0000004502008986 */ /* 0x0001e2000c10190a */
[C---:B------:R-:W-:Y:S01]  /*ff30*/  FMUL.FTZ R60, R61.reuse, R98 ;  /* 0x000000623d3c7220 */ /* 0x040fe20000410000 */
[C---:B------:R-:W-:Y:S01]  /*ff40*/  FMUL.FTZ R65, R61.reuse, R78 ;  /* 0x0000004e3d417220 */ /* 0x040fe20000410000 */
[----:B------:R-:W-:Y:S01]  /*ff50*/  FMUL.FTZ R62, R61, R96 ;  /* 0x000000603d3e7220 */ /* 0x000fe20000410000 */
[----:B--2---:R-:W-:-:S04]  /*ff60*/  IMAD.WIDE.U32 R66, R91, 0x10, R56 ;  /* 0x000000105b427825 */ /* 0x004fc800078e0038 */
[----:B------:R-:W-:Y:S01]  /*ff70*/  FFMA.FTZ R53, R80, R49, R25 ;  /* 0x0000003150357223 */ /* 0x000fe20000010019 */
[----:B------:R-:W-:Y:S01]  /*ff80*/  FFMA.FTZ R55, R120, R51, R27 ;  /* 0x0000003378377223 */ /* 0x000fe2000001001b */
[C---:B------:R-:W-:Y:S01]  /*ff90*/  FMUL.FTZ R64, R61.reuse, R110 ;  /* 0x0000006e3d407220 */ /* 0x040fe20000410000 */
[C---:B------:R-:W-:Y:S01]  /*ffa0*/  FMUL.FTZ R77, R61.reuse, R102 ;  /* 0x000000663d4d7220 */ /* 0x040fe20000410000 */
[C---:B------:R-:W-:Y:S01]  /*ffb0*/  FMUL.FTZ R68, R61.reuse, R104 ;  /* 0x000000683d447220 */ /* 0x040fe20000410000 */
[C---:B------:R-:W-:Y:S01]  /*ffc0*/  FMUL.FTZ R83, R61.reuse, R106 ;  /* 0x0000006a3d537220 */ /* 0x040fe20000410000 */
[C---:B------:R-:W-:Y:S01]  /*ffd0*/  FMUL.FTZ R82, R61.reuse, R118 ;  /* 0x000000763d527220 */ /* 0x040fe20000410000 */
[C---:B0-----:R-:W-:Y:S01]  /*ffe0*/  FMUL.FTZ R69, R61.reuse, R108 ;  /* 0x0000006c3d457220 */ /* 0x041fe20000410000 */
        /* <DEDUP_REMOVED lines=9> */
[----:B------:R-:W-:Y:S01]  /*10080*/  FMUL.FTZ R109, R61, R122 ;  /* 0x0000007a3d6d7220 */ /* 0x000fe20000410000 */
[----:B------:R-:W-:Y:S01]  /*10090*/  UIADD3 UR18, UPT, UPT, UR18, UR16, URZ ;  /* 0x0000001012127290 */ /* 0x000fe2000fffe0ff */
[----:B------:R1:W-:Y:S01]  /*100a0*/  STG.E.128 desc[UR10][R66.64], R52 ;  /* 0x0000003442007986 */ /* 0x0003e2000c101d0a */
[--C-:B------:R-:W-:Y:S02]  /*100b0*/  IMAD.WIDE.U32 R72, R95, 0x10, R56.reuse ;  /* 0x000000105f487825 */ /* 0x100fe400078e0038 */
[----:B------:R-:W-:Y:S02]  /*100c0*/  UISETP.GE.AND UP1, UPT, UR18, UR17, UPT ;  /* 0x000000111200728c */ /* 0x000fe4000bf26270 */
[----:B------:R-:W-:-:S04]  /*100d0*/  IMAD.WIDE.U32 R74, R97, 0x10, R56 ;  /* 0x00000010614a7825 */ /* 0x000fc800078e0038 */
[----:B0-----:R-:W-:Y:S01]  /*100e0*/  FFMA.FTZ R58, R65, R46, R22 ;  /* 0x0000002e413a7223 */ /* 0x001fe20000010016 */
        /* <DEDUP_REMOVED lines=28> */
.L_x_19062:
        /* <DEDUP_REMOVED lines=13> */
.L_x_20884:


//--------------------- .text._ZN10layer_norm13ln_fwd_kernelINS_13Kernel_traitsIfffffjLj3072ELj1ELj1ELj4ELj16ENS_18Kernel_traits_baseILj3072EfffffjLj128EEEEELb1ELb0ELb1ELb0EEEvNS_9FwdParamsE --------------------------
	.section	.text._ZN10layer_norm13ln_fwd_kernelINS_13Kernel_traitsIfffffjLj3072ELj1ELj1ELj4ELj16ENS_18Kernel_traits_baseILj3072EfffffjLj128EEEEELb1ELb0ELb1ELb0EEEvNS_9FwdParamsE,"ax",@progbits
	.align	128
        .global         _ZN10layer_norm13ln_fwd_kernelINS_13Kernel_traitsIfffffjLj3072ELj1ELj1ELj4ELj16ENS_18Kernel_traits_baseILj3072EfffffjLj128EEEEELb1ELb0ELb1ELb0EEEvNS_9FwdParamsE
        .type           _ZN10layer_norm13ln_fwd_kernelINS_13Kernel_traitsIfffffjLj3072ELj1ELj1ELj4ELj16ENS_18Kernel_traits_baseILj3072EfffffjLj128EEEEELb1ELb0ELb1ELb0EEEvNS_9FwdParamsE,@function
        .size           _ZN10layer_norm13ln_fwd_kernelINS_13Kernel_traitsIfffffjLj3072ELj1ELj1ELj4ELj16ENS_18Kernel_traits_baseILj3072EfffffjLj128EEEEELb1ELb0ELb1ELb0EEEvNS_9FwdParamsE,(.L_x_20885 - _ZN10layer_norm13ln_fwd_kernelINS_13Kernel_traitsIfffffjLj3072ELj1ELj1ELj4ELj16ENS_18Kernel_traits_baseILj3072EfffffjLj128EEEEELb1ELb0ELb1ELb0EEEvNS_9FwdParamsE)
        .other          _ZN10layer_norm13ln_fwd_kernelINS_13Kernel_traitsIfffffjLj3072ELj1ELj1ELj4ELj16ENS_18Kernel_traits_baseILj3072EfffffjLj128EEEEELb1ELb0ELb1ELb0EEEvNS_9FwdParamsE,@"STO_CUDA_ENTRY STV_DEFAULT"
_ZN10layer_norm13ln_fwd_kernelINS_13Kernel_traitsIfffffjLj3072ELj1ELj1ELj4ELj16ENS_18Kernel_traits_baseILj3072EfffffjLj128EEEEELb1ELb0ELb1ELb0EEEvNS_9FwdParamsE:
.text._ZN10layer_norm13ln_fwd_kernelINS_13Kernel_traitsIfffffjLj3072ELj1ELj1ELj4ELj16ENS_18Kernel_traits_baseILj3072EfffffjLj128EEEEELb1ELb0ELb1ELb0EEEvNS_9FwdParamsE:
        /* <DEDUP_REMOVED lines=28> */
[----:B------:R-:W-:Y:S02]  /*01c0*/  LEA.HI R3, R3, R6, RZ, 0x2 ;  /* 0x0000000603037211 */ /* 0x000fe400078f10ff */
[----:B------:R-:W-:Y:S01]  /*01d0*/  LOP3.LUT R4, R7, 0x1f, RZ, 0xc0, !PT ;  /* 0x0000001f07047812 */ /* 0x000fe200078ec0ff */
[----:B------:R-:W-:Y:S01]  /*01e0*/  @P0 IMAD.X R9, RZ, RZ, R5, P1 ;  /* 0x000000ffff090224 */ /* 0x000fe200008e0605 */
[----:B------:R-:W-:Y:S01]  /*01f0*/  LOP3.LUT R5, R2, 0x1f, R7, 0xf8, !PT ;  /* 0x0000001f02057812 */ /* 0x000fe200078ef807 */
[----:B------:R-:W-:Y:S01]  /*0200*/  UIADD3 UR26, UPT, UPT, UR14, -0x61c88647, URZ ;  /* 0x9e3779b90e1a7890 */ /* 0x000fe2000fffe0ff */
[----:B------:R-:W-:Y:S01]  /*0210*/  SHF.R.S32.HI R3, RZ, 0x2, R3 ;  /* 0x00000002ff037819 */ /* 0x000fe20000011403 */
[----:B------:R-:W-:Y:S01]  /*0220*/  UIADD3 UR27, UPT, UPT, UR15, -0x4498517b, URZ ;  /* 0xbb67ae850f1b7890 */ /* 0x000fe2000fffe0ff */
[----:B------:R-:W-:Y:S01]  /*0230*/  LOP3.LUT R6, R5, 0x7f, RZ, 0x3c, !PT ;  /* 0x0000007f05067812 */ /* 0x000fe200078e3cff */
[----:B------:R-:W-:Y:S01]  /*0240*/  UIADD3 UR28, UPT, UPT, UR14, 0x3c6ef372, URZ ;  /* 0x3c6ef3720e1c7890 */ /* 0x000fe2000fffe0ff */
[--C-:B------:R-:W-:Y:S01]  /*0250*/  SHF.R.U64 R95, R0, 0x2, R9.reuse ;  /* 0x00000002005f7819 */ /* 0x100fe20000001209 */
[----:B------:R-:W-:Y:S01]  /*0260*/  UIADD3 UR29, UPT, UPT, UR15, 0x76cf5d0a, URZ ;  /* 0x76cf5d0a0f1d7890 */ /* 0x000fe2000fffe0ff */
[----:B------:R-:W-:Y:S01]  /*0270*/  IADD3 R11, PT, PT, R3, R6, RZ ;  /* 0x00000006030b7210 */ /* 0x000fe20007ffe0ff */
        /* <DEDUP_REMOVED lines=65> */
.L_x_19064:
        /* <DEDUP_REMOVED lines=12> */
[----:B------:R-:W5:Y:S02]  /*0750*/  @P0 LDG.E.128 R12, desc[UR12][R8.64] ;  /* 0x0000000c080c0981 */ /* 0x000f64000c1e1d00 */
[----:B------:R-:W0:Y:S01]  /*0760*/  @P4 LDC.64 R26, c[0x0][0x3d0] ;  /* 0x0000f400ff1a4b82 */ /* 0x000e220000000a00 */
[----:B-1----:R-:W-:-:S04]  /*0770*/  @P1 IMAD.WIDE.U32 R16, R5, 0x10, R16 ;  /* 0x0000001005101825 */ /* 0x002fc800078e0010 */
[----:B------:R-:W-:Y:S01]  /*0780*/  @P1 VIADD R5, R5, 0x80 ;  /* 0x0000008005051836 */ /* 0x000fe20000000000 */
[----:B------:R-:W5:Y:S02]  /*0790*/  @P1 LDG.E.128 R20, desc[UR12][R16.64] ;  /* 0x0000000c10141981 */ /* 0x000f64000c1e1d00 */
[----:B------:R-:W1:Y:S01]  /*07a0*/  @P5 LDC.64 R6, c[0x0][0x3d0] ;  /* 0x0000f400ff065b82 */ /* 0x000e620000000a00 */
[C---:B--2---:R-:W-:Y:S01]  /*07b0*/  @P2 IMAD.WIDE.U32 R18, R5.reuse, 0x10, R18 ;  /* 0x0000001005122825 */ /* 0x044fe200078e0012 */
[----:B------:R-:W-:Y:S02]  /*07c0*/  @P2 IADD3 R5, PT, PT, R5, 0x80, RZ ;  /* 0x0000008005052810 */ /* 0x000fe40007ffe0ff */
[----:B------:R-:W-:Y:S02]  /*07d0*/  CS2R R50, SRZ ;  /* 0x0000000000327805 */ /* 0x000fe4000001ff00 */
[----:B------:R-:W-:Y:S02]  /*07e0*/  CS2R R48, SRZ ;  /* 0x0000000000307805 */ /* 0x000fe4000001ff00 */
[----:B------:R-:W-:Y:S01]  /*07f0*/  CS2R R42, SRZ ;  /* 0x00000000002a7805 */ /* 0x000fe2000001ff00 */
[----:B------:R-:W5:Y:S01]  /*0800*/  @P2 LDG.E.128 R28, desc[UR12][R18.64] ;  /* 0x0000000c121c2981 */ /* 0x000f62000c1e1d00 */
[----:B---3--:R-:W-:-:S04]  /*0810*/  @P3 IMAD.WIDE.U32 R24, R5, 0x10, R24 ;  /* 0x0000001005183825 */ /* 0x008fc800078e0018 */
[----:B------:R-:W-:Y:S01]  /*0820*/  @P3 VIADD R5, R5, 0x80 ;  /* 0x0000008005053836 */ /* 0x000fe20000000000 */
[----:B------:R-:W5:Y:S03]  /*0830*/  @P3 LDG.E.128 R36, desc[UR12][R24.64] ;  /* 0x0000000c18243981 */ /* 0x000f66000c1e1d00 */
[----:B0-----:R-:W-:-:S04]  /*0840*/  @P4 IMAD.WIDE.U32 R26, R5, 0x10, R26 ;  /* 0x00000010051a4825 */ /* 0x001fc800078e001a */
[----:B------:R-:W-:Y:S01]  /*0850*/  @P4 VIADD R5, R5, 0x80 ;  /* 0x0000008005054836 */ /* 0x000fe20000000000 */
[----:B------:R0:W5:Y:S03]  /*0860*/  @P4 LDG.E.128 R44, desc[UR12][R26.64] ;  /* 0x0000000c1a2c4981 */ /* 0x000166000c1e1d00 */
[----:B-1----:R-:W-:-:S05]  /*0870*/  @P5 IMAD.WIDE.U32 R6, R5, 0x10, R6 ;  /* 0x0000001005065825 */ /* 0x002fca00078e0006 */
[----:B------:R1:W5:Y:S01]  /*0880*/  @P5 LDG.E.128 R52, desc[UR12][R6.64] ;  /* 0x0000000c06345981 */ /* 0x000362000c1e1d00 */
[----:B------:R-:W-:Y:S02]  /*0890*/  CS2R R40, SRZ ;  /* 0x0000000000287805 */ /* 0x000fe4000001ff00 */
[----:B------:R-:W-:Y:S02]  /*08a0*/  CS2R R34, SRZ ;  /* 0x0000000000227805 */ /* 0x000fe4000001ff00 */
[----:B------:R-:W-:Y:S02]  /*08b0*/  CS2R R32, SRZ ;  /* 0x0000000000207805 */ /* 0x000fe4000001ff00 */
[----:B0-----:R-:W-:Y:S02]  /*08c0*/  CS2R R26, SRZ ;  /* 0x00000000001a7805 */ /* 0x001fe4000001ff00 */
[----:B------:R-:W-:Y:S02]  /*08d0*/  CS2R R24, SRZ ;  /* 0x0000000000187805 */ /* 0x000fe4000001ff00 */
[----:B------:R-:W-:-:S02]  /*08e0*/  CS2R R18, SRZ ;  /* 0x0000000000127805 */ /* 0x000fc4000001ff00 */
[----:B------:R-:W-:Y:S02]  /*08f0*/  CS2R R16, SRZ ;  /* 0x0000000000107805 */ /* 0x000fe4000001ff00 */
[----:B------:R-:W-:Y:S02]  /*0900*/  @P5 CS2R R58, SRZ ;  /* 0x00000000003a5805 */ /* 0x000fe4000001ff00 */
[----:B-1----:R-:W-:-:S07]  /*0910*/  @P5 CS2R R56, SRZ ;  /* 0x0000000000385805 */ /* 0x002fce000001ff00 */
.L_x_19065:
[----:B------:R-:W-:Y:S05]  /*0920*/  BSYNC.RECONVERGENT B0 ;  /* 0x0000000000007941 */ /* 0x000fea0003800200 */
.L_x_19063:
[----:B------:R-:W0:Y:S02]  /*0930*/  LDCU UR4, c[0x0][0x384] ;  /* 0x00007080ff0477ac */ /* 0x000e240008000800 */
[----:B0-----:R-:W-:-:S06]  /*0940*/  UISETP.GE.AND UP0, UPT, UR22, UR4, UPT ;  /* 0x000000041600728c */ /* 0x001fcc000bf06270 */
[----:B------:R-:W-:-:S13]  /*0950*/  PLOP3.LUT P0, PT, PT, PT, UP0, 0x80, 0x8 ;  /* 0x000000000008781c */ /* 0x000fda0003f0f008 */
[----:B------:R-:W-:Y:S05]  /*0960*/  @P0 EXIT ;  /* 0x000000000000094d */ /* 0x000fea0003800000 */
[----:B------:R-:W-:Y:S01]  /*0970*/  IMAD.HI.U32 R5, R96, -0x326172a9, RZ ;  /* 0xcd9e8d5760057827 */ /* 0x000fe200078e00ff */
[C---:B------:R-:W-:Y:S01]  /*0980*/  LOP3.LUT R63, R3.reuse, 0x7f, RZ, 0xc0, !PT ;  /* 0x0000007f033f7812 */ /* 0x040fe200078ec0ff */
[----:B------:R-:W0:Y:S01]  /*0990*/  LDCU UR23, c[0x0][0x404] ;  /* 0x00008080ff1777ac */ /* 0x000e220008000800 */
[----:B------:R-:W-:Y:S01]  /*09a0*/  LOP3.LUT R3, R3, 0xffffff80, RZ, 0xc0, !PT ;  /* 0xffffff8003037812 */ /* 0x000fe200078ec0ff */
[----:B------:R-:W-:Y:S01]  /*09b0*/  IMAD.HI.U32 R6, R95, -0x2daee0ad, RZ ;  /* 0xd2511f535f067827 */ /* 0x000fe200078e00ff */
[----:B------:R-:W-:Y:S01]  /*09c0*/  LOP3.LUT R5, R94, UR14, R5, 0x96, !PT ;  /* 0x0000000e5e057c12 */ /* 0x000fe2000f8e9605 */
[----:B------:R-:W1:Y:S01]  /*09d0*/  LDCU UR45, c[0x0][0x388] ;  /* 0x00007100ff2d77ac */ /* 0x000e620008000800 */
[----:B------:R-:W-:Y:S01]  /*09e0*/  VIADDMNMX R2, R63, -R2, RZ, !PT ;  /* 0x800000023f027246 */ /* 0x000fe200078001ff */
[----:B------:R-:W-:Y:S01]  /*09f0*/  IMAD R10, R95, -0x2daee0ad, RZ ;  /* 0xd2511f535f0a7824 */ /* 0x000fe200078e02ff */
[----:B------:R-:W-:Y:S01]  /*0a00*/  LOP3.LUT R6, R6, UR15, RZ, 0x3c, !PT ;  /* 0x0000000f06067c12 */ /* 0x000fe2000f8e3cff */
[----:B------:R-:W-:Y:S01]  /*0a10*/  IMAD.HI.U32 R9, R5, -0x2daee0ad, RZ ;  /* 0xd2511f5305097827 */ /* 0x000fe200078e00ff */
[----:B------:R-:W-:Y:S01]  /*0a20*/  VIMNMX R2, PT, PT, R2, 0x20, PT ;  /* 0x0000002002027848 */ /* 0x000fe20003fe0100 */
[----:B------:R-:W2:Y:S02]  /*0a30*/  LDCU.U8 UR24, c[0x0][0x410] ;  /* 0x00008200ff1877ac */ /* 0x000ea40008000000 */
[----:B------:R-:W-:Y:S01]  /*0a40*/  IMAD R8, R96, -0x326172a9, RZ ;  /* 0xcd9e8d5760087824 */ /* 0x000fe200078e02ff */
[----:B------:R-:W-:Y:S01]  /*0a50*/  LOP3.LUT R9, R10, UR27, R9, 0x96, !PT ;  /* 0x0000001b0a097c12 */ /* 0x000fe2000f8e9609 */
[----:B------:R-:W-:Y:S01]  /*0a60*/  IMAD.HI.U32 R7, R6, -0x326172a9, RZ ;  /* 0xcd9e8d5706077827 */ /* 0x000fe200078e00ff */
[----:B------:R-:W-:Y:S01]  /*0a70*/  LEA R2, R2, R3, 0x2 ;  /* 0x0000000302027211 */ /* 0x000fe200078e10ff */
[----:B------:R-:W3:Y:S02]  /*0a80*/  LDCU UR25, c[0x0][0x400] ;  /* 0x00008000ff1977ac */ /* 0x000ee40008000800 */
[----:B------:R-:W-:Y:S01]  /*0a90*/  IMAD R61, R6, -0x326172a9, RZ ;  /* 0xcd9e8d57063d7824 */ /* 0x000fe200078e02ff */
[----:B------:R-:W-:Y:S01]  /*0aa0*/  LOP3.LUT R7, R8, UR26, R7, 0x96, !PT ;  /* 0x0000001a08077c12 */ /* 0x000fe2000f8e9607 */
[----:B------:R-:W-:Y:S01]  /*0ab0*/  IMAD.HI.U32 R6, R9, -0x326172a9, RZ ;  /* 0xcd9e8d5709067827 */ /* 0x000fe200078e00ff */
[----:B------:R-:W-:Y:S01]  /*0ac0*/  I2FP.F32.U32 R2, R2 ;  /* 0x0000000200027245 */ /* 0x000fe20000201000 */
[----:B------:R-:W4:Y:S02]  /*0ad0*/  LDCU.64 UR16, c[0x0][0x408] ;  /* 0x00008100ff1077ac */ /* 0x000f240008000a00 */
[----:B------:R-:W-:Y:S01]  /*0ae0*/  IMAD R8, R5, -0x2daee0ad, RZ ;  /* 0xd2511f5305087824 */ /* 0x000fe200078e02ff */
[----:B------:R-:W-:Y:S01]  /*0af0*/  LOP3.LUT R6, R61, UR28, R6, 0x96, !PT ;  /* 0x0000001c3d067c12 */ /* 0x000fe2000f8e9606 */
[C---:B------:R-:W-:Y:S01]  /*0b00*/  IMAD.HI.U32 R5, R7.reuse, -0x2daee0ad, RZ ;  /* 0xd2511f5307057827 */ /* 0x040fe200078e00ff */
[----:B------:R0:W0:Y:S01]  /*0b10*/  MUFU.RCP R93, R2 ;  /* 0x00000002005d7308 */ /* 0x0000220000001000 */
[----:B------:R-:W0:Y:S02]  /*0b20*/  LDCU.64 UR18, c[0x0][0x3a0] ;  /* 0x00007400ff1277ac */ /* 0x000e240008000a00 */
        /* <DEDUP_REMOVED lines=39> */
[----:B------:R-:W-:Y:S01]  /*0da0*/  IMAD R4, R4, -0x20, R63 ;  /* 0xffffffe004047824 */ /* 0x000fe200078e023f */
[----:B------:R-:W-:Y:S01]  /*0db0*/  LOP3.LUT R6, R61, UR41, R6, 0x96, !PT ;  /* 0x000000293d067c12 */ /* 0x000fe2000f8e9606 */
[----:B------:R-:W-:Y:S02]  /*0dc0*/  IMAD R60, R9, -0x326172a9, RZ ;  /* 0xcd9e8d57093c7824 */ /* 0x000fe400078e02ff */
[----:B------:R-:W-:Y:S01]  /*0dd0*/  IMAD R7, R7, -0x2daee0ad, RZ ;  /* 0xd2511f5307077824 */ /* 0x000fe200078e02ff */
[----:B------:R-:W-:Y:S01]  /*0de0*/  VIMNMX R4, PT, PT, RZ, R4, !PT ;  /* 0x00000004ff047248 */ /* 0x000fe20007fe0100 */
[----:B------:R-:W-:-:S03]  /*0df0*/  IMAD.HI.U32 R10, R8, -0x2daee0ad, RZ ;  /* 0xd2511f53080a7827 */ /* 0x000fc600078e00ff */
[----:B------:R-:W-:Y:S01]  /*0e00*/  VIMNMX R4, PT, PT, R4, 0x20, PT ;  /* 0x0000002004047848 */ /* 0x000fe20003fe0100 */
[----:B------:R-:W-:Y:S01]  /*0e10*/  IMAD.HI.U32 R9, R6, -0x326172a9, RZ ;  /* 0xcd9e8d5706097827 */ /* 0x000fe200078e00ff */
[----:B------:R-:W-:Y:S02]  /*0e20*/  LOP3.LUT R10, R7, UR43, R10, 0x96, !PT ;  /* 0x0000002b070a7c12 */ /* 0x000fe4000f8e960a */
[----:B------:R-:W-:Y:S01]  /*0e30*/  LOP3.LUT R7, R0, 0x3, RZ, 0xc0, !PT ;  /* 0x0000000300077812 */ /* 0x000fe200078ec0ff */
[----:B------:R-:W-:Y:S01]  /*0e40*/  IMAD R92, R4, 0x4, R3 ;  /* 0x00000004045c7824 */ /* 0x000fe200078e0203 */
[----:B------:R-:W-:Y:S01]  /*0e50*/  LOP3.LUT R9, R60, UR42, R9, 0x96, !PT ;  /* 0x0000002a3c097c12 */ /* 0x000fe2000f8e9609 */
[----:B------:R-:W-:Y:S02]  /*0e60*/  IMAD.MOV.U32 R5, RZ, RZ, RZ ;  /* 0x000000ffff057224 */ /* 0x000fe400078e00ff */
[----:B------:R-:W-:Y:S02]  /*0e70*/  IMAD R8, R8, -0x2daee0ad, RZ ;  /* 0xd2511f5308087824 */ /* 0x000fe400078e02ff */
[----:B01234-:R-:W-:-:S07]  /*0e80*/  IMAD R6, R6, -0x326172a9, RZ ;  /* 0xcd9e8d5706067824 */ /* 0x01ffce00078e02ff */
.L_x_19393:
[----:B------:R-:W-:-:S06]  /*0e90*/  UIMAD.WIDE UR4, UR22, 0x4, UR8 ;  /* 0x00000004160478a5 */ /* 0x000fcc000f8e0208 */
[----:B01234-:R-:W-:Y:S01]  /*0ea0*/  MOV R90, UR4 ;  /* 0x00000004005a7c02 */ /* 0x01ffe20008000f00 */
        /* <DEDUP_REMOVED lines=10> */
[----:B--2---:R-:W-:Y:S01]  /*0f50*/  R2UR UR44, R90 ;  /* 0x000000005a2c72ca */ /* 0x004fe200000e0000 */
[----:B------:R-:W-:-:S12]  /*0f60*/  IMAD.MOV.U32 R90, RZ, RZ, RZ ;  /* 0x000000ffff5a7224 */ /* 0x000fd800078e00ff */
        /* <DEDUP_REMOVED lines=20> */
.L_x_19068:
[----:B------:R-:W-:Y:S05]  /*10b0*/  BRA.U !UP0, `(.L_x_19069) ;  /* 0x00000015086c7547 */ /* 0x000fea000b800000 */
[----:B------:R-:W0:Y:S02]  /*10c0*/  LDC.64 R66, c[0x0][0x3a0] ;  /* 0x0000e800ff427b82 */ /* 0x000e240000000a00 */
[----:B0-----:R-:W-:-:S06]  /*10d0*/  IMAD.WIDE.U32 R66, R88, 0x10, R66 ;  /* 0x0000001058427825 */ /* 0x001fcc00078e0042 */
[----:B------:R-:W5:Y:S01]  /*10e0*/  LDG.E.128 R64, desc[UR12][R66.64] ;  /* 0x0000000c42407981 */ /* 0x000f62000c1e1d00 */
[----:B------:R-:W-:-:S13]  /*10f0*/  ISETP.LT.AND P1, PT, RZ, UR44, PT ;  /* 0x0000002cff007c0c */ /* 0x000fda000bf21270 */
        /* <DEDUP_REMOVED lines=19> */
.L_x_19073:
        /* <DEDUP_REMOVED lines=13> */
.L_x_19075:
[----:B------:R-:W-:Y:S05]  /*1300*/  BSYNC.RECONVERGENT B2 ;  /* 0x0000000000027941 */ /* 0x000fea0003800200 */
.L_x_19074:
        /* <DEDUP_REMOVED lines=43> */
.L_x_19072:
[----:B------:R-:W-:Y:S05]  /*15c0*/  BSYNC.RECONVERGENT B1 ;  /* 0x0000000000017941 */ /* 0x000fea0003800200 */
.L_x_19071:
        /* <DEDUP_REMOVED lines=8> */
[----:B------:R-:W-:-:S07]  /*1650*/  FADD.FTZ R64, R64, R7 ;  /* 0x0000000740407221 */ /* 0x000fce0000010000 */
.L_x_19070:
        /* <DEDUP_REMOVED lines=19> */
.L_x_19079:
        /* <DEDUP_REMOVED lines=13> */
.L_x_19081:
[----:B------:R-:W-:Y:S05]  /*1860*/  BSYNC.RECONVERGENT B2 ;  /* 0x0000000000027941 */ /* 0x000fea0003800200 */
.L_x_19080:
        /* <DEDUP_REMOVED lines=42> */
.L_x_19078:
[----:B------:R-:W-:Y:S05]  /*1b10*/  BSYNC.RECONVERGENT B1 ;  /* 0x0000000000017941 */ /* 0x000fea0003800200 */
.L_x_19077:
        /* <DEDUP_REMOVED lines=8> */
[----:B------:R-:W-:-:S07]  /*1ba0*/  FADD.FTZ R65, R65, R98 ;  /* 0x0000006241417221 */ /* 0x000fce0000010000 */
.L_x_19076:
        /* <DEDUP_REMOVED lines=19> */
.L_x_19085:
        /* <DEDUP_REMOVED lines=13> */
.L_x_19087:
[----:B------:R-:W-:Y:S05]  /*1db0*/  BSYNC.RECONVERGENT B2 ;  /* 0x0000000000027941 */ /* 0x000fea0003800200 */
.L_x_19086:
        /* <DEDUP_REMOVED lines=43> */
.L_x_19084:
[----:B------:R-:W-:Y:S05]  /*2070*/  BSYNC.RECONVERGENT B1 ;  /* 0x0000000000017941 */ /* 0x000fea0003800200 */
.L_x_19083:
        /* <DEDUP_REMOVED lines=9> */
.L_x_19082:
        /* <DEDUP_REMOVED lines=19> */
.L_x_19091:
        /* <DEDUP_REMOVED lines=13> */
.L_x_19093:
[----:B------:R-:W-:Y:S05]  /*2310*/  BSYNC.RECONVERGENT B2 ;  /* 0x0000000000027941 */ /* 0x000fea0003800200 */
.L_x_19092:
        /* <DEDUP_REMOVED lines=42> */
.L_x_19090:
[----:B------:R-:W-:Y:S05]  /*25c0*/  BSYNC.RECONVERGENT B1 ;  /* 0x0000000000017941 */ /* 0x000fea0003800200 */
.L_x_19089:
        /* <DEDUP_REMOVED lines=9> */
[----:B------:R-:W-:Y:S06]  /*2660*/  BRA `(.L_x_19088) ;  /* 0x00000014002c7947 */ /* 0x000fec0003800000 */
.L_x_19069:
        /* <DEDUP_REMOVED lines=20> */
.L_x_19097:
        /* <DEDUP_REMOVED lines=13> */
.L_x_19099:
[----:B------:R-:W-:Y:S05]  /*2880*/  BSYNC.RECONVERGENT B2 ;  /* 0x0000000000027941 */ /* 0x000fea0003800200 */
.L_x_19098:
        /* <DEDUP_REMOVED lines=42> */
.L_x_19096:
[----:B------:R-:W-:Y:S05]  /*2b30*/  BSYNC.RECONVERGENT B1 ;  /* 0x0000000000017941 */ /* 0x000fea0003800200 */
.L_x_19095:
[----:B------:R-:W-:Y:S01]  /*2b40*/  I2FP.F32.U32 R4, R4 ;  /* 0x0000000400047245 */ /* 0x000fe20000201000 */
[----:B------:R-:W-:-:S04]  /*2b50*/  IMAD.MOV.U32 R7, RZ, RZ, 0x2f800000 ;  /* 0x2f800000ff077424 */ /* 0x000fc800078e00ff */
[----:B------:R-:W-:Y:S01]  /*2b60*/  FFMA.FTZ R4, R4, R7, 1.1641532182693481445e-10 ;  /* 0x2f00000004047423 */ /* 0x000fe20000010007 */
[----:B-----5:R-:W-:-:S04]  /*2b70*/  FMUL.FTZ R7, R60, UR17 ;  /* 0x000000113c077c20 */ /* 0x020fc80008410000 */
[----:B------:R-:W-:Y:S01]  /*2b80*/  FMUL.FTZ R7, R7, UR16 ;  /* 0x0000001007077c20 */ /* 0x000fe20008410000 */
[----:B------:R-:W-:-:S04]  /*2b90*/  FSETP.GTU.FTZ.AND P1, PT, R4, UR23, PT ;  /* 0x0000001704007c0b */ /* 0x000fc8000bf3c000 */
[----:B------:R-:W-:Y:S02]  /*2ba0*/  SEL R4, RZ, 0x1, P1 ;  /* 0x00000001ff047807 */ /* 0x000fe40000800000 */
[----:B------:R-:W-:-:S07]  /*2bb0*/  FSEL R64, R7, RZ, !P1 ;  /* 0x000000ff07407208 */ /* 0x000fce0004800000 */
.L_x_19094:
        /* <DEDUP_REMOVED lines=16> */
.L_x_19103:
        /* <DEDUP_REMOVED lines=13> */
.L_x_19105:
[----:B------:R-:W-:Y:S05]  /*2d90*/  BSYNC.RECONVERGENT B2 ;  /* 0x0000000000027941 */ /* 0x000fea0003800200 */
.L_x_19104:
        /* <DEDUP_REMOVED lines=43> */
.L_x_19102:
[----:B------:R-:W-:Y:S05]  /*3050*/  BSYNC.RECONVERGENT B1 ;  /* 0x0000000000017941 */ /* 0x000fea0003800200 */
.L_x_19101:
        /* <DEDUP_REMOVED lines=8> */
.L_x_19100:
        /* <DEDUP_REMOVED lines=16> */
.L_x_19109:
        /* <DEDUP_REMOVED lines=13> */
.L_x_19111:
[----:B------:R-:W-:Y:S05]  /*32b0*/  BSYNC.RECONVERGENT B2 ;  /* 0x0000000000027941 */ /* 0x000fea0003800200 */
.L_x_19110:
        /* <DEDUP_REMOVED lines=43> */
.L_x_19108:
[----:B------:R-:W-:Y:S05]  /*3570*/  BSYNC.RECONVERGENT B1 ;  /* 0x0000000000017941 */ /* 0x000fea0003800200 */
.L_x_19107:
[----:B------:R-:W-:Y:S01]  /*3580*/  I2FP.F32.U32 R2, R2 ;  /* 0x0000000200027245 */ /* 0x000fe20000201000 */
[----:B------:R-:W-:-:S05]  /*3590*/  HFMA2 R7, -RZ, RZ, 0.1171875, 0 ;  /* 0x2f800000ff077431 */ /* 0x000fca00000001ff */
[----:B------:R-:W-:Y:S01]  /*35a0*/  FFMA.FTZ R2, R2, R7, 1.1641532182693481445e-10 ;  /* 0x2f00000002027423 */ /* 0x000fe20000010007 */
[----:B-----5:R-:W-:-:S04]  /*35b0*/  FMUL.FTZ R7, R62, UR17 ;  /* 0x000000113e077c20 */ /* 0x020fc80008410000 */
[----:B------:R-:W-:Y:S01]  /*35c0*/  FMUL.FTZ R7, R7, UR16 ;  /* 0x0000001007077c20 */ /* 0x000fe20008410000 */
[----:B------:R-:W-:-:S04]  /*35d0*/  FSETP.GTU.FTZ.AND P1, PT, R2, UR23, PT ;  /* 0x0000001702007c0b */ /* 0x000fc8000bf3c000 */
[----:B------:R-:W-:Y:S02]  /*35e0*/  SEL R2, RZ, 0x1, P1 ;  /* 0x00000001ff027807 */ /* 0x000fe40000800000 */
[----:B------:R-:W-:-:S07]  /*35f0*/  FSEL R66, R7, RZ, !P1 ;  /* 0x000000ff07427208 */ /* 0x000fce0004800000 */
.L_x_19106:
        /* <DEDUP_REMOVED lines=16> */
.L_x_19114:
        /* <DEDUP_REMOVED lines=13> */
.L_x_19116:
[----:B------:R-:W-:Y:S05]  /*37d0*/  BSYNC.RECONVERGENT B2 ;  /* 0x0000000000027941 */ /* 0x000fea0003800200 */
.L_x_19115:
        /* <DEDUP_REMOVED lines=43> */
.L_x_19113:
[----:B------:R-:W-:Y:S05]  /*3a90*/  BSYNC.RECONVERGENT B1 ;  /* 0x0000000000017941 */ /* 0x000fea0003800200 */
.L_x_19112:
[----:B------:R-:W-:Y:S01]  /*3aa0*/  I2FP.F32.U32 R0, R0 ;  /* 0x0000000000007245 */ /* 0x000fe20000201000 */
[----:B------:R-:W-:Y:S02]  /*3ab0*/  IMAD.MOV.U32 R67, RZ, RZ, 0x2f800000 ;  /* 0x2f800000ff437424 */ /* 0x000fe400078e00ff */
[----:B-----5:R-:W-:Y:S02]  /*3ac0*/  FMUL.FTZ R8, R63, UR17 ;  /* 0x000000113f087c20 */ /* 0x020fe40008410000 */
[----:B------:R-:W-:Y:S02]  /*3ad0*/  FFMA.FTZ R0, R0, R67, 1.1641532182693481445e-10 ;  /* 0x2f00000000007423 */ /* 0x000fe40000010043 */
[----:B------:R-:W-:-:S03]  /*3ae0*/  FMUL.FTZ R8, R8, UR16 ;  /* 0x0000001008087c20 */ /* 0x000fc60008410000 */
[----:B------:R-:W-:-:S04]  /*3af0*/  FSETP.GTU.FTZ.AND P1, PT, R0, UR23, PT ;  /* 0x0000001700007c0b */ /* 0x000fc8000bf3c000 */
[----:B------:R-:W-:Y:S02]  /*3b00*/  SEL R0, RZ, 0x1, P1 ;  /* 0x00000001ff007807 */ /* 0x000fe40000800000 */
[----:B------:R-:W-:-:S07]  /*3b10*/  FSEL R67, R8, RZ, !P1 ;  /* 0x000000ff08437208 */ /* 0x000fce0004800000 */
.L_x_19088:
[----:B------:R-:W0:Y:S01]  /*3b20*/  LDC.64 R98, c[0x0][0x3a8] ;  /* 0x0000ea00ff627b82 */ /* 0x000e220000000a00 */
[----:B------:R-:W-:Y:S01]  /*3b30*/  MOV R8, R100 ;  /* 0x0000006400087202 */ /* 0x000fe20000000f00 */
[----:B0-----:R-:W-:-:S05]  /*3b40*/  IMAD.WIDE.U32 R98, R88, 0x10, R98 ;  /* 0x0000001058627825 */ /* 0x001fca00078e0062 */
[----:B-----5:R0:W-:Y:S01]  /*3b50*/  STG.E.128 desc[UR12][R98.64], R64 ;  /* 0x0000004062007986 */ /* 0x0201e2000c101d0c */
[----:B------:R-:W-:Y:S05]  /*3b60*/  BRA.U !UP2, `(.L_x_19117) ;  /* 0x000000010a2c7547 */ /* 0x000fea000b800000 */
[----:B0-----:R-:W0:Y:S01]  /*3b70*/  LDC.64 R98, c[0x0][0x3b0] ;  /* 0x0000ec00ff627b82 */ /* 0x001e220000000a00 */
        /* <DEDUP_REMOVED lines=10> */
.L_x_19117:
[----:B------:R-:W-:Y:S01]  /*3c20*/  VIADD R88, R88, 0x80 ;  /* 0x0000008058587836 */ /* 0x000fe20000000000 */
[----:B------:R-:W-:-:S07]  /*3c30*/  IADD3 R90, PT, PT, R90, 0x80, RZ ;  /* 0x000000805a5a7810 */ /* 0x000fce0007ffe0ff */
.L_x_19067:
[----:B------:R-:W-:Y:S05]  /*3c40*/  BSYNC.RECONVERGENT B0 ;  /* 0x0000000000007941 */ /* 0x000fea0003800200 */
.L_x_19066:
        /* <DEDUP_REMOVED lines=10> */
.L_x_19120:
[----:B------:R-:W-:Y:S05]  /*3cf0*/  BRA.U !UP0, `(.L_x_19121) ;  /* 0x0000001508647547 */ /* 0x000fea000b800000 */
[----:B------:R-:W2:Y:S02]  /*3d00*/  LDC.64 R68, c[0x0][0x3a0] ;  /* 0x0000e800ff447b82 */ /* 0x000ea40000000a00 */
[----:B--2---:R-:W-:-:S06]  /*3d10*/  IMAD.WIDE.U32 R70, R88, 0x10, R68 ;  /* 0x0000001058467825 */ /* 0x004fcc00078e0044 */
[----:B------:R-:W5:Y:S01]  /*3d20*/  LDG.E.128 R68, desc[UR12][R70.64] ;  /* 0x0000000c46447981 */ /* 0x000f62000c1e1d00 */
[----:B------:R-:W-:-:S13]  /*3d30*/  ISETP.LT.AND P1, PT, RZ, UR44, PT ;  /* 0x0000002cff007c0c */ /* 0x000fda000bf21270 */
[----:B-1----:R-:W-:Y:S02]  /*3d40*/  @!P1 IMAD.MOV.U32 R91, RZ, RZ, R7 ;  /* 0x000000ffff5b9224 */ /* 0x002fe400078e0007 */
[----:B0-----:R-:W-:Y:S01]  /*3d50*/  @!P1 IMAD.MOV.U32 R98, RZ, RZ, R8 ;  /* 0x000000ffff629224 */ /* 0x001fe200078e0008 */
        /* <DEDUP_REMOVED lines=17> */
.L_x_19125:
        /* <DEDUP_REMOVED lines=13> */
.L_x_19127:
[----:B------:R-:W-:Y:S05]  /*3f40*/  BSYNC.RECONVERGENT B2 ;  /* 0x0000000000027941 */ /* 0x000fea0003800200 */
.L_x_19126:
        /* <DEDUP_REMOVED lines=42> */
.L_x_19124:
[----:B------:R-:W-:Y:S05]  /*41f0*/  BSYNC.RECONVERGENT B1 ;  /* 0x0000000000017941 */ /* 0x000fea0003800200 */
.L_x_19123:
        /* <DEDUP_REMOVED lines=9> */
.L_x_19122:
        /* <DEDUP_REMOVED lines=19> */
.L_x_19131:
        /* <DEDUP_REMOVED lines=13> */
.L_x_19133:
[----:B------:R-:W-:Y:S05]  /*4490*/  BSYNC.RECONVERGENT B2 ;  /* 0x0000000000027941 */ /* 0x000fea0003800200 */
.L_x_19132:
        /* <DEDUP_REMOVED lines=42> */
.L_x_19130:
[----:B------:R-:W-:Y:S05]  /*4740*/  BSYNC.RECONVERGENT B1 ;  /* 0x0000000000017941 */ /* 0x000fea0003800200 */
.L_x_19129:
        /* <DEDUP_REMOVED lines=9> */
.L_x_19128:
        /* <DEDUP_REMOVED lines=19> */
.L_x_19137:
        /* <DEDUP_REMOVED lines=13> */
.L_x_19139:
[----:B------:R-:W-:Y:S05]  /*49e0*/  BSYNC.RECONVERGENT B2 ;  /* 0x0000000000027941 */ /* 0x000fea0003800200 */
.L_x_19138:
        /* <DEDUP_REMOVED lines=42> */
.L_x_19136:
[----:B------:R-:W-:Y:S05]  /*4c90*/  BSYNC.RECONVERGENT B1 ;  /* 0x0000000000017941 */ /* 0x000fea0003800200 */
.L_x_19135:
        /* <DEDUP_REMOVED lines=9> */
.L_x_19134:
        /* <DEDUP_REMOVED lines=19> */
.L_x_19143:
        /* <DEDUP_REMOVED lines=13> */
.L_x_19145:
[----:B------:R-:W-:Y:S05]  /*4f30*/  BSYNC.RECONVERGENT B2 ;  /* 0x0000000000027941 */ /* 0x000fea0003800200 */
.L_x_19144:
        /* <DEDUP_REMOVED lines=42> */
.L_x_19142:
[----:B------:R-:W-:Y:S05]  /*51e0*/  BSYNC.RECONVERGENT B1 ;  /* 0x0000000000017941 */ /* 0x000fea0003800200 */
.L_x_19141:
        /* <DEDUP_REMOVED lines=9> */
[----:B------:R-:W-:Y:S06]  /*5280*/  BRA `(.L_x_19140) ;  /* 0x0000001400287947 */ /* 0x000fec0003800000 */
.L_x_19121:
        /* <DEDUP_REMOVED lines=20> */
.L_x_19149:
        /* <DEDUP_REMOVED lines=13> */
.L_x_19151:
[----:B------:R-:W-:Y:S05]  /*54a0*/  BSYNC.RECONVERGENT B2 ;  /* 0x0000000000027941 */ /* 0x000fea0003800200 */
.L_x_19150:
[----:B------:R-:W-:Y:S01]  /*54b0*/  IMAD.WIDE.U32 R68, R96, -0x326172a9, RZ ;  /* 0xcd9e8d5760447825 */ /* 0x000fe200078e00ff */
[----:B01----:R-:W-:-:S03]  /*54c0*/  LOP3.LUT R98, R5, UR15, R7, 0x96, !PT ;  /* 0x0000000f05627c12 */ /* 0x003fc6000f8e9607 */
        /* <DEDUP_REMOVED lines=40> */
.L_x_19148:
[----:B------:R-:W-:Y:S05]  /*5750*/  BSYNC.RECONVERGENT B1 ;  /* 0x0000000000017941 */ /* 0x000fea0003800200 */
.L_x_19147:
        /* <DEDUP_REMOVED lines=8> */
.L_x_19146:
        /* <DEDUP_REMOVED lines=16> */
.L_x_19155:
        /* <DEDUP_REMOVED lines=13> */
.L_x_19157:
[----:B------:R-:W-:Y:S05]  /*59b0*/  BSYNC.RECONVERGENT B2 ;  /* 0x0000000000027941 */ /* 0x000fea0003800200 */
.L_x_19156:
        /* <DEDUP_REMOVED lines=43> */
.L_x_19154:
[----:B------:R-:W-:Y:S05]  /*5c70*/  BSYNC.RECONVERGENT B1 ;  /* 0x0000000000017941 */ /* 0x000fea0003800200 */
.L_x_19153:
        /* <DEDUP_REMOVED lines=8> */
.L_x_19152:
        /* <DEDUP_REMOVED lines=16> */
.L_x_19161:
        /* <DEDUP_REMOVED lines=13> */
.L_x_19163:
[----:B------:R-:W-:Y:S05]  /*5ed0*/  BSYNC.RECONVERGENT B2 ;  /* 0x0000000000027941 */ /* 0x000fea0003800200 */
.L_x_19162:
        /* <DEDUP_REMOVED lines=43> */
.L_x_19160:
[----:B------:R-:W-:Y:S05]  /*6190*/  BSYNC.RECONVERGENT B1 ;  /* 0x0000000000017941 */ /* 0x000fea0003800200 */
.L_x_19159:
        /* <DEDUP_REMOVED lines=8> */
.L_x_19158:
        /* <DEDUP_REMOVED lines=16> */
.L_x_19166:
        /* <DEDUP_REMOVED lines=13> */
.L_x_19168:
[----:B------:R-:W-:Y:S05]  /*63f0*/  BSYNC.RECONVERGENT B2 ;  /* 0x0000000000027941 */ /* 0x000fea0003800200 */
.L_x_19167:
[----:B01----:R-:W-:Y:S01]  /*6400*/  IMAD.WIDE.U32 R98, R96, -0x326172a9, RZ ;  /* 0xcd9e8d5760627825 */ /* 0x003fe200078e00ff */
        /* <DEDUP_REMOVED lines=41> */
.L_x_19165:
[----:B------:R-:W-:Y:S05]  /*66a0*/  BSYNC.RECONVERGENT B1 ;  /* 0x0000000000017941 */ /* 0x000fea0003800200 */
.L_x_19164:
        /* <DEDUP_REMOVED lines=8> */
.L_x_19140:
[----:B01----:R-:W0:Y:S01]  /*6730*/  LDC.64 R98, c[0x0][0x3a8] ;  /* 0x0000ea00ff627b82 */ /* 0x003e220000000a00 */
        /* <DEDUP_REMOVED lines=15> */
.L_x_19169:
[----:B------:R-:W-:Y:S01]  /*6830*/  VIADD R88, R88, 0x80 ;  /* 0x0000008058587836 */ /* 0x000fe20000000000 */
[----:B------:R-:W-:-:S07]  /*6840*/  IADD3 R90, PT, PT, R90, 0x80, RZ ;  /* 0x000000805a5a7810 */ /* 0x000fce0007ffe0ff */
.L_x_19119:
[----:B------:R-:W-:Y:S05]  /*6850*/  BSYNC.RECONVERGENT B0 ;  /* 0x0000000000007941 */ /* 0x000fea0003800200 */
.L_x_19118:
        /* <DEDUP_REMOVED lines=10> */
.L_x_19172:
        /* <DEDUP_REMOVED lines=24> */
.L_x_19177:
        /* <DEDUP_REMOVED lines=13> */
.L_x_19179:
[----:B------:R-:W-:Y:S05]  /*6b50*/  BSYNC.RECONVERGENT B2 ;  /* 0x0000000000027941 */ /* 0x000fea0003800200 */
.L_x_19178:
        /* <DEDUP_REMOVED lines=42> */
.L_x_19176:
[----:B------:R-:W-:Y:S05]  /*6e00*/  BSYNC.RECONVERGENT B1 ;  /* 0x0000000000017941 */ /* 0x000fea0003800200 */
.L_x_19175:
        /* <DEDUP_REMOVED lines=9> */
.L_x_19174:
        /* <DEDUP_REMOVED lines=19> */
.L_x_19183:
        /* <DEDUP_REMOVED lines=13> */
.L_x_19185:
[----:B------:R-:W-:Y:S05]  /*70a0*/  BSYNC.RECONVERGENT B2 ;  /* 0x0000000000027941 */ /* 0x000fea0003800200 */
.L_x_19184:
        /* <DEDUP_REMOVED lines=42> */
.L_x_19182:
[----:B------:R-:W-:Y:S05]  /*7350*/  BSYNC.RECONVERGENT B1 ;  /* 0x0000000000017941 */ /* 0x000fea0003800200 */
.L_x_19181:
        /* <DEDUP_REMOVED lines=9> */
.L_x_19180:
        /* <DEDUP_REMOVED lines=19> */
.L_x_19189:
        /* <DEDUP_REMOVED lines=13> */
.L_x_19191:
[----:B------:R-:W-:Y:S05]  /*75f0*/  BSYNC.RECONVERGENT B2 ;  /* 0x0000000000027941 */ /* 0x000fea0003800200 */
.L_x_19190:
        /* <DEDUP_REMOVED lines=42> */
.L_x_19188:
[----:B------:R-:W-:Y:S05]  /*78a0*/  BSYNC.RECONVERGENT B1 ;  /* 0x0000000000017941 */ /* 0x000fea0003800200 */
.L_x_19187:
        /* <DEDUP_REMOVED lines=9> */
.L_x_19186:
        /* <DEDUP_REMOVED lines=19> */
.L_x_19195:
        /* <DEDUP_REMOVED lines=13> */
.L_x_19197:
[----:B------:R-:W-:Y:S05]  /*7b40*/  BSYNC.RECONVERGENT B2 ;  /* 0x0000000000027941 */ /* 0x000fea0003800200 */
.L_x_19196:
        /* <DEDUP_REMOVED lines=42> */
.L_x_19194:
[----:B------:R-:W-:Y:S05]  /*7df0*/  BSYNC.RECONVERGENT B1 ;  /* 0x0000000000017941 */ /* 0x000fea0003800200 */
.L_x_19193:
        /* <DEDUP_REMOVED lines=10> */
.L_x_19173:
[----:B------:R-:W-:Y:S01]  /*7ea0*/  IMAD.MOV.U32 R74, RZ, RZ, R7 ;  /* 0x000000ffff4a7224 */ /* 0x000fe200078e0007 */
[----:B01----:R-:W-:Y:S01]  /*7eb0*/  MOV R98, R8 ;  /* 0x0000000800627202 */ /* 0x003fe20000000f00 */
        /* <DEDUP_REMOVED lines=18> */
.L_x_19201:
        /* <DEDUP_REMOVED lines=13> */
.L_x_19203:
[----:B------:R-:W-:Y:S05]  /*80b0*/  BSYNC.RECONVERGENT B2 ;  /* 0x0000000000027941 */ /* 0x000fea0003800200 */
.L_x_19202:
        /* <DEDUP_REMOVED lines=42> */
.L_x_19200:
[----:B------:R-:W-:Y:S05]  /*8360*/  BSYNC.RECONVERGENT B1 ;  /* 0x0000000000017941 */ /* 0x000fea0003800200 */
.L_x_19199:
        /* <DEDUP_REMOVED lines=8> */
.L_x_19198:
        /* <DEDUP_REMOVED lines=16> */
.L_x_19207:
        /* <DEDUP_REMOVED lines=13> */
.L_x_19209:
[----:B------:R-:W-:Y:S05]  /*85c0*/  BSYNC.RECONVERGENT B2 ;  /* 0x0000000000027941 */ /* 0x000fea0003800200 */
.L_x_19208:
        /* <DEDUP_REMOVED lines=42> */
.L_x_19206:
[----:B------:R-:W-:Y:S05]  /*8870*/  BSYNC.RECONVERGENT B1 ;  /* 0x0000000000017941 */ /* 0x000fea0003800200 */
.L_x_19205:
        /* <DEDUP_REMOVED lines=8> */
.L_x_19204:
        /* <DEDUP_REMOVED lines=16> */
.L_x_19213:
        /* <DEDUP_REMOVED lines=13> */
.L_x_19215:
[----:B------:R-:W-:Y:S05]  /*8ad0*/  BSYNC.RECONVERGENT B2 ;  /* 0x0000000000027941 */ /* 0x000fea0003800200 */
.L_x_19214:
        /* <DEDUP_REMOVED lines=42> */
.L_x_19212:
[----:B------:R-:W-:Y:S05]  /*8d80*/  BSYNC.RECONVERGENT B1 ;  /* 0x0000000000017941 */ /* 0x000fea0003800200 */
.L_x_19211:
        /* <DEDUP_REMOVED lines=8> */
.L_x_19210:
        /* <DEDUP_REMOVED lines=16> */
.L_x_19218:
        /* <DEDUP_REMOVED lines=13> */
.L_x_19220:
[----:B------:R-:W-:Y:S05]  /*8fe0*/  BSYNC.RECONVERGENT B2 ;  /* 0x0000000000027941 */ /* 0x000fea0003800200 */
.L_x_19219:
        /* <DEDUP_REMOVED lines=42> */
.L_x_19217:
[----:B------:R-:W-:Y:S05]  /*9290*/  BSYNC.RECONVERGENT B1 ;  /* 0x0000000000017941 */ /* 0x000fea0003800200 */
.L_x_19216:
[----:B------:R-:W-:Y:S01]  /*92a0*/  I2FP.F32.U32 R0, R0 ;  /* 0x0000000000007245 */ /* 0x000fe20000201000 */
[----:B------:R-:W-:Y:S02]  /*92b0*/  HFMA2 R75, -RZ, RZ, 0.1171875, 0 ;  /* 0x2f800000ff4b7431 */ /* 0x000fe400000001ff */
[----:B-----5:R-:W-:-:S03]  /*92c0*/  FMUL.FTZ R8, R63, UR17 ;  /* 0x000000113f087c20 */ /* 0x020fc60008410000 */
[----:B------:R-:W-:Y:S01]  /*92d0*/  FFMA.FTZ R0, R0, R75, 1.1641532182693481445e-10 ;  /* 0x2f00000000007423 */ /* 0x000fe2000001004b */
[----:B------:R-:W-:-:S04]  /*92e0*/  FMUL.FTZ R8, R8, UR16 ;  /* 0x0000001008087c20 */ /* 0x000fc80008410000 */
[----:B------:R-:W-:-:S04]  /*92f0*/  FSETP.GTU.FTZ.AND P1, PT, R0, UR23, PT ;  /* 0x0000001700007c0b */ /* 0x000fc8000bf3c000 */
[----:B------:R-:W-:Y:S02]  /*9300*/  SEL R0, RZ, 0x1, P1 ;  /* 0x00000001ff007807 */ /* 0x000fe40000800000 */
[----:B------:R-:W-:-:S07]  /*9310*/  FSEL R75, R8, RZ, !P1 ;  /* 0x000000ff084b7208 */ /* 0x000fce0004800000 */
.L_x_19192:
[----:B------:R-:W0:Y:S01]  /*9320*/  LDC.64 R102, c[0x0][0x3a8] ;  /* 0x0000ea00ff667b82 */ /* 0x000e220000000a00 */
[----:B------:R-:W-:Y:S02]  /*9330*/  IMAD.MOV.U32 R8, RZ, RZ, R98 ;  /* 0x000000ffff087224 */ /* 0x000fe400078e0062 */
[----:B0-----:R-:W-:-:S05]  /*9340*/  IMAD.WIDE.U32 R102, R88, 0x10, R102 ;  /* 0x0000001058667825 */ /* 0x001fca00078e0066 */
[----:B-----5:R0:W-:Y:S01]  /*9350*/  STG.E.128 desc[UR12][R102.64], R72 ;  /* 0x0000004866007986 */ /* 0x0201e2000c101d0c */
[----:B------:R-:W-:Y:S05]  /*9360*/  BRA.U !UP2, `(.L_x_19221) ;  /* 0x000000010a2c7547 */ /* 0x000fea000b800000 */
[----:B------:R-:W1:Y:S01]  /*9370*/  LDC.64 R98, c[0x0][0x3b0] ;  /* 0x0000ec00ff627b82 */ /* 0x000e620000000a00 */
[----:B------:R-:W-:Y:S02]  /*9380*/  SHF.L.U32 R97, R2, 0x10, RZ ;  /* 0x0000001002617819 */ /* 0x000fe400000006ff */
[----:B------:R-:W-:Y:S02]  /*9390*/  LOP3.LUT R91, R0, 0xffff, RZ, 0xc0, !PT ;  /* 0x0000ffff005b7812 */ /* 0x000fe400078ec0ff */
[----:B0-----:R-:W-:Y:S02]  /*93a0*/  LOP3.LUT R102, R97, 0xff0000, RZ, 0xc0, !PT ;  /* 0x00ff000061667812 */ /* 0x001fe400078ec0ff */
[----:B------:R-:W-:-:S03]  /*93b0*/  LOP3.LUT R104, R3, 0xff, RZ, 0xc0, !PT ;  /* 0x000000ff03687812 */ /* 0x000fc600078ec0ff */
[----:B------:R-:W-:Y:S01]  /*93c0*/  IMAD R91, R91, 0x1000000, R102 ;  /* 0x010000005b5b7824 */ /* 0x000fe200078e0266 */
[----:B------:R-:W-:-:S04]  /*93d0*/  LOP3.LUT R102, R4, 0xff, RZ, 0xc0, !PT ;  /* 0x000000ff04667812 */ /* 0x000fc800078ec0ff */
[----:B------:R-:W-:-:S05]  /*93e0*/  LEA R91, R104, R91, 0x8 ;  /* 0x0000005b685b7211 */ /* 0x000fca00078e40ff */
[----:B------:R-:W-:Y:S02]  /*93f0*/  IMAD.IADD R91, R91, 0x1, R102 ;  /* 0x000000015b5b7824 */ /* 0x000fe400078e0266 */
[----:B-1----:R-:W-:-:S05]  /*9400*/  IMAD.WIDE.U32 R98, R90, 0x4, R98 ;  /* 0x000000045a627825 */ /* 0x002fca00078e0062 */
[----:B------:R1:W-:Y:S02]  /*9410*/  STG.E desc[UR12][R98.64], R91 ;  /* 0x0000005b62007986 */ /* 0x0003e4000c10190c */
.L_x_19221:
[----:B------:R-:W-:Y:S01]  /*9420*/  IADD3 R88, PT, PT, R88, 0x80, RZ ;  /* 0x0000008058587810 */ /* 0x000fe20007ffe0ff */
[----:B------:R-:W-:-:S07]  /*9430*/  VIADD R90, R90, 0x80 ;  /* 0x000000805a5a7836 */ /* 0x000fce0000000000 */
.L_x_19171:
[----:B------:R-:W-:Y:S05]  /*9440*/  BSYNC.RECONVERGENT B0 ;  /* 0x0000000000007941 */ /* 0x000fea0003800200 */
.L_x_19170:
        /* <DEDUP_REMOVED lines=9> */
.L_x_19224:
        /* <DEDUP_REMOVED lines=24> */
.L_x_19229:
        /* <DEDUP_REMOVED lines=13> */
.L_x_19231:
[----:B------:R-:W-:Y:S05]  /*9730*/  BSYNC.RECONVERGENT B2 ;  /* 0x0000000000027941 */ /* 0x000fea0003800200 */
.L_x_19230:
        /* <DEDUP_REMOVED lines=42> */
.L_x_19228:
[----:B------:R-:W-:Y:S05]  /*99e0*/  BSYNC.RECONVERGENT B1 ;  /* 0x0000000000017941 */ /* 0x000fea0003800200 */
.L_x_19227:
        /* <DEDUP_REMOVED lines=9> */
.L_x_19226:
        /* <DEDUP_REMOVED lines=19> */
.L_x_19235:
        /* <DEDUP_REMOVED lines=13> */
.L_x_19237:
[----:B------:R-:W-:Y:S05]  /*9c80*/  BSYNC.RECONVERGENT B2 ;  /* 0x0000000000027941 */ /* 0x000fea0003800200 */
.L_x_19236:
        /* <DEDUP_REMOVED lines=41> */
[----:B------:R-:W-:-:S07]  /*9f20*/  MOV R102, R104 ;  /* 0x0000006800667202 */ /* 0x000fce0000000f00 */
.L_x_19234:
[----:B------:R-:W-:Y:S05]  /*9f30*/  BSYNC.RECONVERGENT B1 ;  /* 0x0000000000017941 */ /* 0x000fea0003800200 */
.L_x_19233:
        /* <DEDUP_REMOVED lines=9> */
.L_x_19232:
        /* <DEDUP_REMOVED lines=19> */
.L_x_19241:
        /* <DEDUP_REMOVED lines=13> */
.L_x_19243:
[----:B------:R-:W-:Y:S05]  /*a1d0*/  BSYNC.RECONVERGENT B2 ;  /* 0x0000000000027941 */ /* 0x000fea0003800200 */
.L_x_19242:
        /* <DEDUP_REMOVED lines=42> */
.L_x_19240:
[----:B------:R-:W-:Y:S05]  /*a480*/  BSYNC.RECONVERGENT B1 ;  /* 0x0000000000017941 */ /* 0x000fea0003800200 */
.L_x_19239:
        /* <DEDUP_REMOVED lines=9> */
.L_x_19238:
        /* <DEDUP_REMOVED lines=19> */
.L_x_19247:
        /* <DEDUP_REMOVED lines=13> */
.L_x_19249:
[----:B------:R-:W-:Y:S05]  /*a720*/  BSYNC.RECONVERGENT B2 ;  /* 0x0000000000027941 */ /* 0x000fea0003800200 */
.L_x_19248:
        /* <DEDUP_REMOVED lines=42> */
.L_x_19246:
[----:B------:R-:W-:Y:S05]  /*a9d0*/  BSYNC.RECONVERGENT B1 ;  /* 0x0000000000017941 */ /* 0x000fea0003800200 */
.L_x_19245:
        /* <DEDUP_REMOVED lines=10> */
.L_x_19225:
[----:B------:R-:W-:Y:S01]  /*aa80*/  HFMA2 R76, -RZ, RZ, 0, 0 ;  /* 0x00000000ff4c7431 */ /* 0x000fe200000001ff */
[----:B------:R-:W-:Y:S01]  /*aa90*/  MOV R78, R7 ;  /* 0x00000007004e7202 */ /* 0x000fe20000000f00 */
[----:B01----:R-:W-:Y:S01]  /*aaa0*/  IMAD.MOV.U32 R98, RZ, RZ, R8 ;  /* 0x000000ffff627224 */ /* 0x003fe200078e0008 */
        /* <DEDUP_REMOVED lines=17> */
.L_x_19253:
        /* <DEDUP_REMOVED lines=13> */
.L_x_19255:
[----:B------:R-:W-:Y:S05]  /*ac90*/  BSYNC.RECONVERGENT B2 ;  /* 0x0000000000027941 */ /* 0x000fea0003800200 */
.L_x_19254:
        /* <DEDUP_REMOVED lines=42> */
.L_x_19252:
[----:B------:R-:W-:Y:S05]  /*af40*/  BSYNC.RECONVERGENT B1 ;  /* 0x0000000000017941 */ /* 0x000fea0003800200 */
.L_x_19251:
        /* <DEDUP_REMOVED lines=8> */
.L_x_19250:
        /* <DEDUP_REMOVED lines=16> */
.L_x_19259:
        /* <DEDUP_REMOVED lines=13> */
.L_x_19261:
[----:B------:R-:W-:Y:S05]  /*b1a0*/  BSYNC.RECONVERGENT B2 ;  /* 0x0000000000027941 */ /* 0x000fea0003800200 */
.L_x_19260:
        /* <DEDUP_REMOVED lines=42> */
.L_x_19258:
[----:B------:R-:W-:Y:S05]  /*b450*/  BSYNC.RECONVERGENT B1 ;  /* 0x0000000000017941 */ /* 0x000fea0003800200 */
.L_x_19257:
        /* <DEDUP_REMOVED lines=8> */
.L_x_19256:
        /* <DEDUP_REMOVED lines=16> */
.L_x_19265:
        /* <DEDUP_REMOVED lines=13> */
.L_x_19267:
[----:B------:R-:W-:Y:S05]  /*b6b0*/  BSYNC.RECONVERGENT B2 ;  /* 0x0000000000027941 */ /* 0x000fea0003800200 */
.L_x_19266:
        /* <DEDUP_REMOVED lines=42> */
.L_x_19264:
[----:B------:R-:W-:Y:S05]  /*b960*/  BSYNC.RECONVERGENT B1 ;  /* 0x0000000000017941 */ /* 0x000fea0003800200 */
.L_x_19263:
        /* <DEDUP_REMOVED lines=8> */
.L_x_19262:
        /* <DEDUP_REMOVED lines=16> */
.L_x_19270:
        /* <DEDUP_REMOVED lines=13> */
.L_x_19272:
[----:B------:R-:W-:Y:S05]  /*bbc0*/  BSYNC.RECONVERGENT B2 ;  /* 0x0000000000027941 */ /* 0x000fea0003800200 */
.L_x_19271:
        /* <DEDUP_REMOVED lines=42> */
.L_x_19269:
[----:B------:R-:W-:Y:S05]  /*be70*/  BSYNC.RECONVERGENT B1 ;  /* 0x0000000000017941 */ /* 0x000fea0003800200 */
.L_x_19268:
        /* <DEDUP_REMOVED lines=8> */
.L_x_19244:
[----:B------:R-:W0:Y:S01]  /*bf00*/  LDC.64 R102, c[0x0][0x3a8] ;  /* 0x0000ea00ff667b82 */ /* 0x000e220000000a00 */
[----:B------:R-:W-:Y:S01]  /*bf10*/  MOV R8, R98 ;  /* 0x0000006200087202 */ /* 0x000fe20000000f00 */
[----:B0-----:R-:W-:-:S05]  /*bf20*/  IMAD.WIDE.U32 R102, R88, 0x10, R102 ;  /* 0x0000001058667825 */ /* 0x001fca00078e0066 */
[----:B-----5:R0:W-:Y:S01]  /*bf30*/  STG.E.128 desc[UR12][R102.64], R76 ;  /* 0x0000004c66007986 */ /* 0x0201e2000c101d0c */
[----:B------:R-:W-:Y:S05]  /*bf40*/  BRA.U !UP2, `(.L_x_19273) ;  /* 0x000000010a2c7547 */ /* 0x000fea000b800000 */
[----:B------:R-:W1:Y:S01]  /*bf50*/  LDC.64 R98, c[0x0][0x3b0] ;  /* 0x0000ec00ff627b82 */ /* 0x000e620000000a00 */
[----:B------:R-:W-:Y:S01]  /*bf60*/  IMAD.U32 R97, R2, 0x10000, RZ ;  /* 0x0001000002617824 */ /* 0x000fe200078e00ff */
[----:B------:R-:W-:Y:S02]  /*bf70*/  LOP3.LUT R91, R0, 0xffff, RZ, 0xc0, !PT ;  /* 0x0000ffff005b7812 */ /* 0x000fe400078ec0ff */
[----:B------:R-:W-:Y:S02]  /*bf80*/  LOP3.LUT R104, R3, 0xff, RZ, 0xc0, !PT ;  /* 0x000000ff03687812 */ /* 0x000fe400078ec0ff */
[----:B0-----:R-:W-:-:S04]  /*bf90*/  LOP3.LUT R102, R97, 0xff0000, RZ, 0xc0, !PT ;  /* 0x00ff000061667812 */ /* 0x001fc800078ec0ff */
[----:B------:R-:W-:Y:S02]  /*bfa0*/  LEA R91, R91, R102, 0x18 ;  /* 0x000000665b5b7211 */ /* 0x000fe400078ec0ff */
[----:B------:R-:W-:-:S03]  /*bfb0*/  LOP3.LUT R102, R4, 0xff, RZ, 0xc0, !PT ;  /* 0x000000ff04667812 */ /* 0x000fc600078ec0ff */
[----:B------:R-:W-:-:S05]  /*bfc0*/  IMAD R91, R104, 0x100, R91 ;  /* 0x00000100685b7824 */ /* 0x000fca00078e025b */
[----:B------:R-:W-:Y:S01]  /*bfd0*/  IADD3 R91, PT, PT, R91, R102, RZ ;  /* 0x000000665b5b7210 */ /* 0x000fe20007ffe0ff */
[----:B-1----:R-:W-:-:S05]  /*bfe0*/  IMAD.WIDE.U32 R98, R90, 0x4, R98 ;  /* 0x000000045a627825 */ /* 0x002fca00078e0062 */
[----:B------:R1:W-:Y:S02]  /*bff0*/  STG.E desc[UR12][R98.64], R91 ;  /* 0x0000005b62007986 */ /* 0x0003e4000c10190c */
.L_x_19273:
[----:B------:R-:W-:Y:S01]  /*c000*/  VIADD R88, R88, 0x80 ;  /* 0x0000008058587836 */ /* 0x000fe20000000000 */
[----:B------:R-:W-:-:S07]  /*c010*/  IADD3 R90, PT, PT, R90, 0x80, RZ ;  /* 0x000000805a5a7810 */ /* 0x000fce0007ffe0ff */
.L_x_19223:
[----:B------:R-:W-:Y:S05]  /*c020*/  BSYNC.RECONVERGENT B0 ;  /* 0x0000000000007941 */ /* 0x000fea0003800200 */
.L_x_19222:
        /* <DEDUP_REMOVED lines=9> */
.L_x_19276:
        /* <DEDUP_REMOVED lines=24> */
.L_x_19281:
        /* <DEDUP_REMOVED lines=13> */
.L_x_19283:
[----:B------:R-:W-:Y:S05]  /*c310*/  BSYNC.RECONVERGENT B2 ;  /* 0x0000000000027941 */ /* 0x000fea0003800200 */
.L_x_19282:
        /* <DEDUP_REMOVED lines=42> */
.L_x_19280:
[----:B------:R-:W-:Y:S05]  /*c5c0*/  BSYNC.RECONVERGENT B1 ;  /* 0x0000000000017941 */ /* 0x000fea0003800200 */
.L_x_19279:
        /* <DEDUP_REMOVED lines=9> */
.L_x_19278:
        /* <DEDUP_REMOVED lines=19> */
.L_x_19287:
        /* <DEDUP_REMOVED lines=13> */
.L_x_19289:
[----:B------:R-:W-:Y:S05]  /*c860*/  BSYNC.RECONVERGENT B2 ;  /* 0x0000000000027941 */ /* 0x000fea0003800200 */
.L_x_19288:
        /* <DEDUP_REMOVED lines=42> */
.L_x_19286:
[----:B------:R-:W-:Y:S05]  /*cb10*/  BSYNC.RECONVERGENT B1 ;  /* 0x0000000000017941 */ /* 0x000fea0003800200 */
.L_x_19285:
        /* <DEDUP_REMOVED lines=9> */
.L_x_19284:
        /* <DEDUP_REMOVED lines=19> */
.L_x_19293:
        /* <DEDUP_REMOVED lines=13> */
.L_x_19295:
[----:B------:R-:W-:Y:S05]  /*cdb0*/  BSYNC.RECONVERGENT B2 ;  /* 0x0000000000027941 */ /* 0x000fea0003800200 */
.L_x_19294:
        /* <DEDUP_REMOVED lines=42> */
.L_x_19292:
[----:B------:R-:W-:Y:S05]  /*d060*/  BSYNC.RECONVERGENT B1 ;  /* 0x0000000000017941 */ /* 0x000fea0003800200 */
.L_x_19291:
        /* <DEDUP_REMOVED lines=9> */
.L_x_19290:
        /* <DEDUP_REMOVED lines=19> */
.L_x_19299:
        /* <DEDUP_REMOVED lines=13> */
.L_x_19301:
[----:B------:R-:W-:Y:S05]  /*d300*/  BSYNC.RECONVERGENT B2 ;  /* 0x0000000000027941 */ /* 0x000fea0003800200 */
.L_x_19300:
        /* <DEDUP_REMOVED lines=42> */
.L_x_19298:
[----:B------:R-:W-:Y:S05]  /*d5b0*/  BSYNC.RECONVERGENT B1 ;  /* 0x0000000000017941 */ /* 0x000fea0003800200 */
.L_x_19297:
        /* <DEDUP_REMOVED lines=10> */
.L_x_19277:
        /* <DEDUP_REMOVED lines=20> */
.L_x_19305:
        /* <DEDUP_REMOVED lines=13> */
.L_x_19307:
[----:B------:R-:W-:Y:S05]  /*d870*/  BSYNC.RECONVERGENT B2 ;  /* 0x0000000000027941 */ /* 0x000fea0003800200 */
.L_x_19306:
        /* <DEDUP_REMOVED lines=42> */
.L_x_19304:
[----:B------:R-:W-:Y:S05]  /*db20*/  BSYNC.RECONVERGENT B1 ;  /* 0x0000000000017941 */ /* 0x000fea0003800200 */
.L_x_19303:
        /* <DEDUP_REMOVED lines=8> */
.L_x_19302:
        /* <DEDUP_REMOVED lines=16> */
.L_x_19311:
        /* <DEDUP_REMOVED lines=13> */
.L_x_19313:
[----:B------:R-:W-:Y:S05]  /*dd80*/  BSYNC.RECONVERGENT B2 ;  /* 0x0000000000027941 */ /* 0x000fea0003800200 */
.L_x_19312:
        /* <DEDUP_REMOVED lines=42> */
.L_x_19310:
[----:B------:R-:W-:Y:S05]  /*e030*/  BSYNC.RECONVERGENT B1 ;  /* 0x0000000000017941 */ /* 0x000fea0003800200 */
.L_x_19309:
        /* <DEDUP_REMOVED lines=8> */
.L_x_19308:
        /* <DEDUP_REMOVED lines=16> */
.L_x_19317:
        /* <DEDUP_REMOVED lines=13> */
.L_x_19319:
[----:B------:R-:W-:Y:S05]  /*e290*/  BSYNC.RECONVERGENT B2 ;  /* 0x0000000000027941 */ /* 0x000fea0003800200 */
.L_x_19318:
        /* <DEDUP_REMOVED lines=42> */
.L_x_19316:
[----:B------:R-:W-:Y:S05]  /*e540*/  BSYNC.RECONVERGENT B1 ;  /* 0x0000000000017941 */ /* 0x000fea0003800200 */
.L_x_19315:
        /* <DEDUP_REMOVED lines=8> */
.L_x_19314:
        /* <DEDUP_REMOVED lines=16> */
.L_x_19322:
        /* <DEDUP_REMOVED lines=13> */
.L_x_19324:
[----:B------:R-:W-:Y:S05]  /*e7a0*/  BSYNC.RECONVERGENT B2 ;  /* 0x0000000000027941 */ /* 0x000fea0003800200 */
.L_x_19323:
        /* <DEDUP_REMOVED lines=42> */
.L_x_19321:
[----:B------:R-:W-:Y:S05]  /*ea50*/  BSYNC.RECONVERGENT B1 ;  /* 0x0000000000017941 */ /* 0x000fea0003800200 */
.L_x_19320:
        /* <DEDUP_REMOVED lines=8> */
.L_x_19296:
        /* <DEDUP_REMOVED lines=16> */
.L_x_19325:
[----:B------:R-:W-:Y:S01]  /*ebe0*/  IADD3 R88, PT, PT, R88, 0x80, RZ ;  /* 0x0000008058587810 */ /* 0x000fe20007ffe0ff */
[----:B------:R-:W-:-:S07]  /*ebf0*/  VIADD R90, R90, 0x80 ;  /* 0x000000805a5a7836 */ /* 0x000fce0000000000 */
.L_x_19275:
[----:B------:R-:W-:Y:S05]  /*ec00*/  BSYNC.RECONVERGENT B0 ;  /* 0x0000000000007941 */ /* 0x000fea0003800200 */
.L_x_19274:
        /* <DEDUP_REMOVED lines=9> */
.L_x_19328:
        /* <DEDUP_REMOVED lines=24> */
.L_x_19333:
        /* <DEDUP_REMOVED lines=13> */
.L_x_19335:
[----:B------:R-:W-:Y:S05]  /*eef0*/  BSYNC.RECONVERGENT B2 ;  /* 0x0000000000027941 */ /* 0x000fea0003800200 */
.L_x_19334:
        /* <DEDUP_REMOVED lines=42> */
.L_x_19332:
[----:B------:R-:W-:Y:S05]  /*f1a0*/  BSYNC.RECONVERGENT B1 ;  /* 0x0000000000017941 */ /* 0x000fea0003800200 */
.L_x_19331:
        /* <DEDUP_REMOVED lines=9> */
.L_x_19330:
        /* <DEDUP_REMOVED lines=19> */
.L_x_19339:
        /* <DEDUP_REMOVED lines=13> */
.L_x_19341:
[----:B------:R-:W-:Y:S05]  /*f440*/  BSYNC.RECONVERGENT B2 ;  /* 0x0000000000027941 */ /* 0x000fea0003800200 */
.L_x_19340:
        /* <DEDUP_REMOVED lines=42> */
.L_x_19338:
[----:B------:R-:W-:Y:S05]  /*f6f0*/  BSYNC.RECONVERGENT B1 ;  /* 0x0000000000017941 */ /* 0x000fea0003800200 */
.L_x_19337:
        /* <DEDUP_REMOVED lines=9> */
.L_x_19336:
        /* <DEDUP_REMOVED lines=19> */
.L_x_19345:
        /* <DEDUP_REMOVED lines=13> */
.L_x_19347:
[----:B------:R-:W-:Y:S05]  /*f990*/  BSYNC.RECONVERGENT B2 ;  /* 0x0000000000027941 */ /* 0x000fea0003800200 */
.L_x_19346:
        /* <DEDUP_REMOVED lines=42> */
.L_x_19344:
[----:B------:R-:W-:Y:S05]  /*fc40*/  BSYNC.RECONVERGENT B1 ;  /* 0x0000000000017941 */ /* 0x000fea0003800200 */
.L_x_19343:
        /* <DEDUP_REMOVED lines=9> */
.L_x_19342:
        /* <DEDUP_REMOVED lines=19> */
.L_x_19351:
        /* <DEDUP_REMOVED lines=13> */
.L_x_19353:
[----:B------:R-:W-:Y:S05]  /*fee0*/  BSYNC.RECONVERGENT B2 ;  /* 0x0000000000027941 */ /* 0x000fea0003800200 */
.L_x_19352:
        /* <DEDUP_REMOVED lines=42> */
.L_x_19350:
[----:B------:R-:W-:Y:S05]  /*10190*/  BSYNC.RECONVERGENT B1 ;  /* 0x0000000000017941 */ /* 0x000fea0003800200 */
.L_x_19349:
        /* <DEDUP_REMOVED lines=10> */
.L_x_19329:
        /* <DEDUP_REMOVED lines=20> */
.L_x_19357:
        /* <DEDUP_REMOVED lines=13> */
.L_x_19359:
[----:B------:R-:W-:Y:S05]  /*10450*/  BSYNC.RECONVERGENT B2 ;  /* 0x0000000000027941 */ /* 0x000fea0003800200 */
.L_x_19358:
        /* <DEDUP_REMOVED lines=42> */
.L_x_19356:
[----:B------:R-:W-:Y:S05]  /*10700*/  BSYNC.RECONVERGENT B1 ;  /* 0x0000000000017941 */ /* 0x000fea0003800200 */
.L_x_19355:
[----:B------:R-:W-:Y:S01]  /*10710*/  I2FP.F32.U32 R4, R4 ;  /* 0x0000000400047245 */ /* 0x000fe20000201000 */
[----:B------:R-:W-:Y:S02]  /*10720*/  HFMA2 R7, -RZ, RZ, 0.1171875, 0 ;  /* 0x2f800000ff077431 */ /* 0x000fe400000001ff */
[----:B-----5:R-:W-:-:S03]  /*10730*/  FMUL.FTZ R8, R60, UR17 ;  /* 0x000000113c087c20 */ /* 0x020fc60008410000 */
[----:B------:R-:W-:Y:S01]  /*10740*/  FFMA.FTZ R4, R4, R7, 1.1641532182693481445e-10 ;  /* 0x2f00000004047423 */ /* 0x000fe20000010007 */
[----:B------:R-:W-:-:S04]  /*10750*/  FMUL.FTZ R8, R8, UR16 ;  /* 0x0000001008087c20 */ /* 0x000fc80008410000 */
[----:B------:R-:W-:-:S04]  /*10760*/  FSETP.GTU.FTZ.AND P4, PT, R4, UR23, PT ;  /* 0x0000001704007c0b */ /* 0x000fc8000bf9c000 */
[----:B------:R-:W-:Y:S02]  /*10770*/  FSEL R84, R8, RZ, !P4 ;  /* 0x000000ff08547208 */ /* 0x000fe40006000000 */
[----:B------:R-:W-:-:S07]  /*10780*/  SEL R4, RZ, 0x1, P4 ;  /* 0x00000001ff047807 */ /* 0x000fce0002000000 */
.L_x_19354:
        /* <DEDUP_REMOVED lines=16> */
.L_x_19363:
        /* <DEDUP_REMOVED lines=13> */
.L_x_19365:
[----:B------:R-:W-:Y:S05]  /*10960*/  BSYNC.RECONVERGENT B2 ;  /* 0x0000000000027941 */ /* 0x000fea0003800200 */
.L_x_19364:
        /* <DEDUP_REMOVED lines=42> */
.L_x_19362:
[----:B------:R-:W-:Y:S05]  /*10c10*/  BSYNC.RECONVERGENT B1 ;  /* 0x0000000000017941 */ /* 0x000fea0003800200 */
.L_x_19361:
[----:B------:R-:W-:Y:S01]  /*10c20*/  I2FP.F32.U32 R3, R3 ;  /* 0x0000000300037245 */ /* 0x000fe20000201000 */
[----:B------:R-:W-:Y:S02]  /*10c30*/  IMAD.MOV.U32 R8, RZ, RZ, 0x2f800000 ;  /* 0x2f800000ff087424 */ /* 0x000fe400078e00ff */
[----:B-----5:R-:W-:Y:S02]  /*10c40*/  FMUL.FTZ R85, R61, UR17 ;  /* 0x000000113d557c20 */ /* 0x020fe40008410000 */
[----:B------:R-:W-:Y:S02]  /*10c50*/  FFMA.FTZ R3, R3, R8, 1.1641532182693481445e-10 ;  /* 0x2f00000003037423 */ /* 0x000fe40000010008 */
[----:B------:R-:W-:-:S03]  /*10c60*/  FMUL.FTZ R85, R85, UR16 ;  /* 0x0000001055557c20 */ /* 0x000fc60008410000 */
[----:B------:R-:W-:-:S04]  /*10c70*/  FSETP.GTU.FTZ.AND P4, PT, R3, UR23, PT ;  /* 0x0000001703007c0b */ /* 0x000fc8000bf9c000 */
[----:B------:R-:W-:Y:S02]  /*10c80*/  FSEL R85, R85, RZ, !P4 ;  /* 0x000000ff55557208 */ /* 0x000fe40006000000 */
[----:B------:R-:W-:-:S07]  /*10c90*/  SEL R3, RZ, 0x1, P4 ;  /* 0x00000001ff037807 */ /* 0x000fce0002000000 */
.L_x_19360:
        /* <DEDUP_REMOVED lines=16> */
.L_x_19369:
        /* <DEDUP_REMOVED lines=13> */
.L_x_19371:
[----:B------:R-:W-:Y:S05]  /*10e70*/  BSYNC.RECONVERGENT B2 ;  /* 0x0000000000027941 */ /* 0x000fea0003800200 */
.L_x_19370:
        /* <DEDUP_REMOVED lines=42> */
.L_x_19368:
[----:B------:R-:W-:Y:S05]  /*11120*/  BSYNC.RECONVERGENT B1 ;  /* 0x0000000000017941 */ /* 0x000fea0003800200 */
.L_x_19367:
        /* <DEDUP_REMOVED lines=8> */
.L_x_19366:
        /* <DEDUP_REMOVED lines=20> */
.L_x_19374:
        /* <DEDUP_REMOVED lines=13> */
.L_x_19376:
[----:B------:R-:W-:Y:S05]  /*113c0*/  BSYNC.RECONVERGENT B2 ;  /* 0x0000000000027941 */ /* 0x000fea0003800200 */
.L_x_19375:
        /* <DEDUP_REMOVED lines=42> */
.L_x_19373:
[----:B------:R-:W-:Y:S05]  /*11670*/  BSYNC.RECONVERGENT B1 ;  /* 0x0000000000017941 */ /* 0x000fea0003800200 */
.L_x_19372:
        /* <DEDUP_REMOVED lines=8> */
.L_x_19348:
[----:B------:R-:W0:Y:S02]  /*11700*/  LDC.64 R98, c[0x0][0x3a8] ;  /* 0x0000ea00ff627b82 */ /* 0x000e240000000a00 */
[----:B0-----:R-:W-:-:S05]  /*11710*/  IMAD.WIDE.U32 R98, R88, 0x10, R98 ;  /* 0x0000001058627825 */ /* 0x001fca00078e0062 */
[----:B-----5:R2:W-:Y:S01]  /*11720*/  STG.E.128 desc[UR12][R98.64], R84 ;  /* 0x0000005462007986 */ /* 0x0205e2000c101d0c */
[----:B------:R-:W-:Y:S05]  /*11730*/  BRA.U !UP2, `(.L_x_19327) ;  /* 0x000000010a2c7547 */ /* 0x000fea000b800000 */
[----:B--2---:R-:W0:Y:S01]  /*11740*/  LDC.64 R98, c[0x0][0x3b0] ;  /* 0x0000ec00ff627b82 */ /* 0x004e220000000a00 */
[----:B------:R-:W-:Y:S02]  /*11750*/  SHF.L.U32 R91, R2, 0x10, RZ ;  /* 0x00000010025b7819 */ /* 0x000fe400000006ff */
[----:B------:R-:W-:Y:S02]  /*11760*/  LOP3.LUT R88, R0, 0xffff, RZ, 0xc0, !PT ;  /* 0x0000ffff00587812 */ /* 0x000fe400078ec0ff */
[----:B------:R-:W-:Y:S02]  /*11770*/  LOP3.LUT R91, R91, 0xff0000, RZ, 0xc0, !PT ;  /* 0x00ff00005b5b7812 */ /* 0x000fe400078ec0ff */
[----:B------:R-:W-:-:S03]  /*11780*/  LOP3.LUT R97, R3, 0xff, RZ, 0xc0, !PT ;  /* 0x000000ff03617812 */ /* 0x000fc600078ec0ff */
[----:B------:R-:W-:Y:S01]  /*11790*/  IMAD R88, R88, 0x1000000, R91 ;  /* 0x0100000058587824 */ /* 0x000fe200078e025b */
[----:B------:R-:W-:-:S04]  /*117a0*/  LOP3.LUT R91, R4, 0xff, RZ, 0xc0, !PT ;  /* 0x000000ff045b7812 */ /* 0x000fc800078ec0ff */
[----:B------:R-:W-:-:S05]  /*117b0*/  LEA R88, R97, R88, 0x8 ;  /* 0x0000005861587211 */ /* 0x000fca00078e40ff */
[----:B------:R-:W-:Y:S02]  /*117c0*/  IMAD.IADD R91, R88, 0x1, R91 ;  /* 0x00000001585b7824 */ /* 0x000fe400078e025b */
[----:B0-----:R-:W-:-:S05]  /*117d0*/  IMAD.WIDE.U32 R98, R90, 0x4, R98 ;  /* 0x000000045a627825 */ /* 0x001fca00078e0062 */
[----:B------:R3:W-:Y:S02]  /*117e0*/  STG.E desc[UR12][R98.64], R91 ;  /* 0x0000005b62007986 */ /* 0x0007e4000c10190c */
.L_x_19327:
[----:B------:R-:W-:Y:S05]  /*117f0*/  BSYNC.RECONVERGENT B0 ;  /* 0x0000000000007941 */ /* 0x000fea0003800200 */
.L_x_19326:
[----:B------:R-:W-:Y:S01]  /*11800*/  FADD.FTZ R88, RZ, R64 ;  /* 0x00000040ff587221 */ /* 0x000fe20000010000 */
[C---:B------:R-:W-:Y:S01]  /*11810*/  ISETP.GT.U32.AND P4, PT, R11.reuse, 0xff, PT ;  /* 0x000000ff0b00780c */ /* 0x040fe20003f84070 */
[----:B------:R-:W-:Y:S01]  /*11820*/  BSSY.RECONVERGENT B0, `(.L_x_19377) ;  /* 0x0000072000007945 */ /* 0x000fe20003800200 */
[----:B------:R-:W-:Y:S01]  /*11830*/  ISETP.GT.U32.AND P6, PT, R11, 0x17f, PT ;  /* 0x0000017f0b00780c */ /* 0x000fe20003fc4070 */
[----:B-1-3--:R-:W-:Y:S01]  /*11840*/  FADD.FTZ R91, R65, R88 ;  /* 0x00000058415b7221 */ /* 0x00afe20000010000 */
[C---:B------:R-:W-:Y:S02]  /*11850*/  ISETP.GT.U32.AND P5, PT, R11.reuse, 0x1ff, PT ;  /* 0x000001ff0b00780c */ /* 0x040fe40003fa4070 */
[----:B------:R-:W-:Y:S01]  /*11860*/  P2R R90, PR, RZ, 0x2 ;  /* 0x00000002ff5a7803 */ /* 0x000fe20000000000 */
        /* <DEDUP_REMOVED lines=29> */
[----:B------:R-:W0:Y:S02]  /*11a40*/  SHFL.BFLY PT, R88, R97, 0x2, 0x1f ;  /* 0x0c401f0061587f89 */ /* 0x000e2400000e0000 */
[----:B0-2---:R-:W-:-:S05]  /*11a50*/  FADD.FTZ R98, R97, R88 ;  /* 0x0000005861627221 */ /* 0x005fca0000010000 */
        /* <DEDUP_REMOVED lines=44> */
[----:B------:R-:W-:Y:S02]  /*11d20*/  LOP3.LUT P5, R97, R89, 0x1f, RZ, 0xc0, !PT ;  /* 0x0000001f59617812 */ /* 0x000fe400078ac0ff */
        /* <DEDUP_REMOVED lines=13> */
[----:B------:R-:W-:Y:S01]  /*11e00*/  @P4 FFMA.FTZ R88, R98, R98, R91 ;  /* 0x0000006262584223 */ /* 0x000fe2000001005b */
[----:B------:R-:W-:-:S04]  /*11e10*/  ISETP.GT.U32.AND P4, PT, R97, 0x3, PT ;  /* 0x000000036100780c */ /* 0x000fc80003f84070 */
        /* <DEDUP_REMOVED lines=18> */
.L_x_19378:
[----:B------:R-:W-:Y:S05]  /*11f40*/  BSYNC.RECONVERGENT B0 ;  /* 0x0000000000007941 */ /* 0x000fea0003800200 */
.L_x_19377:
        /* <DEDUP_REMOVED lines=12> */
.L_x_19380:
[----:B------:R-:W-:Y:S05]  /*12010*/  BSYNC.RECONVERGENT B0 ;  /* 0x0000000000007941 */ /* 0x000fea0003800200 */
.L_x_19379:
[----:B------:R-:W2:Y:S01]  /*12020*/  SHFL.DOWN PT, R98, R105, 0x2, 0x1f ;  /* 0x08401f0069627f89 */ /* 0x000ea200000e0000 */
[----:B------:R-:W-:Y:S01]  /*12030*/  ISETP.NE.AND P5, PT, R89, RZ, PT ;  /* 0x000000ff5900720c */ /* 0x000fe20003fa5270 */
[----:B------:R-:W-:Y:S01]  /*12040*/  UISETP.GE.AND UP0, UPT, UR6, 0x1, UPT ;  /* 0x000000010600788c */ /* 0x000fe2000bf06270 */
[----:B------:R-:W-:Y:S01]  /*12050*/  ISETP.NE.AND P4, PT, RZ, UR24, PT ;  /* 0x00000018ff007c0c */ /* 0x000fe2000bf85270 */
[----:B-1----:R-:W1:Y:S04]  /*12060*/  SHFL.DOWN PT, R97, R90, 0x2, 0x1f ;  /* 0x08401f005a617f89 */ /* 0x002e6800000e0000 */
[----:B------:R-:W3:Y:S01]  /*12070*/  SHFL.DOWN PT, R102, R91, 0x2, 0x1f ;  /* 0x08401f005b667f89 */ /* 0x000ee200000e0000 */
[----:B--2---:R-:W-:Y:S01]  /*12080*/  IMAD.IADD R99, R98, 0x1, R105 ;  /* 0x0000000162637824 */ /* 0x004fe200078e0269 */
[----:B------:R-:W-:-:S02]  /*12090*/  I2FP.F32.S32 R104, R98 ;  /* 0x0000006200687245 */ /* 0x000fc40000201400 */
[----:B------:R-:W-:Y:S02]  /*120a0*/  I2FP.F32.S32 R98, R105 ;  /* 0x0000006900627245 */ /* 0x000fe40000201400 */
[----:B0-----:R-:W-:Y:S01]  /*120b0*/  I2FP.F32.S32 R88, R99 ;  /* 0x0000006300587245 */ /* 0x001fe20000201400 */
[----:B------:R-:W0:Y:S01]  /*120c0*/  SHFL.DOWN PT, R108, R99, 0x1, 0x1f ;  /* 0x08201f00636c7f89 */ /* 0x000e2200000e0000 */
[C---:B-1----:R-:W-:Y:S01]  /*120d0*/  FMUL.FTZ R107, R97.reuse, R104 ;  /* 0x00000068616b7220 */ /* 0x042fe20000410000 */
[----:B------:R-:W-:Y:S01]  /*120e0*/  FADD.FTZ R97, -R97, R90 ;  /* 0x0000005a61617221 */ /* 0x000fe20000010100 */
[----:B------:R-:W1:Y:S01]  /*120f0*/  MUFU.RCP R103, R88 ;  /* 0x0000005800677308 */ /* 0x000e620000001000 */
[----:B---3--:R-:W-:Y:S01]  /*12100*/  FADD.FTZ R102, R102, R91 ;  /* 0x0000005b66667221 */ /* 0x008fe20000010000 */
[----:B------:R-:W-:Y:S01]  /*12110*/  FFMA.FTZ R106, R98, R90, R107 ;  /* 0x0000005a626a7223 */ /* 0x000fe2000001006b */
[----:B------:R-:W-:Y:S01]  /*12120*/  FMUL.FTZ R97, R97, R97 ;  /* 0x0000006161617220 */ /* 0x000fe20000410000 */
[----:B------:R-:W-:-:S03]  /*12130*/  MOV R107, UR22 ;  /* 0x00000016006b7c02 */ /* 0x000fc60008000f00 */
        /* <DEDUP_REMOVED lines=27> */
[----:B------:R-:W-:-:S03]  /*122f0*/  IMAD.U32 R103, RZ, RZ, UR22 ;  /* 0x00000016ff677e24 */ /* 0x000fc6000f8e00ff */
[----:B------:R-:W-:Y:S01]  /*12300*/  FADD.FTZ R97, R97, R104 ;  /* 0x0000006861617221 */ /* 0x000fe20000010000 */
[----:B--2---:R-:W-:-:S04]  /*12310*/  @!P5 IMAD.WIDE R98, R103, 0x4, R98 ;  /* 0x000000046762d825 */ /* 0x004fc800078e0262 */
[----:B---3--:R-:W-:Y:S01]  /*12320*/  @!P5 IMAD.WIDE R90, R107, 0x4, R90 ;  /* 0x000000046b5ad825 */ /* 0x008fe200078e025a */
[----:B------:R-:W0:Y:S01]  /*12330*/  MUFU.RSQ R97, R97 ;  /* 0x0000006100617308 */ /* 0x000e220000001400 */
        /* <DEDUP_REMOVED lines=28> */
.L_x_19383:
[----:B------:R-:W-:Y:S05]  /*12500*/  BSYNC.RECONVERGENT B0 ;  /* 0x0000000000007941 */ /* 0x000fea0003800200 */
.L_x_19382:
[----:B------:R-:W-:Y:S01]  /*12510*/  ISETP.NE.AND P0, PT, R100, RZ, PT ;  /* 0x000000ff6400720c */ /* 0x000fe20003f05270 */
        /* <DEDUP_REMOVED lines=15> */
[----:B------:R-:W-:Y:S01]  /*12610*/  FFMA.FTZ R91, R104, R23, R27 ;  /* 0x00000017685b7223 */ /* 0x000fe2000001001b */
[----:B------:R-:W-:-:S04]  /*12620*/  VIADD R99, R99, 0x80 ;  /* 0x0000008063637836 */ /* 0x000fc80000000000 */
[----:B------:R1:W-:Y:S03]  /*12630*/  STG.E.128 desc[UR12][R102.64], R88 ;  /* 0x0000005866007986 */ /* 0x0003e6000c101d0c */
.L_x_19385:
[----:B------:R-:W-:Y:S05]  /*12640*/  BSYNC.RECONVERGENT B0 ;  /* 0x0000000000007941 */ /* 0x000fea0003800200 */
.L_x_19384:
        /* <DEDUP_REMOVED lines=19> */
.L_x_19387:
[----:B------:R-:W-:Y:S05]  /*12780*/  BSYNC.RECONVERGENT B0 ;  /* 0x0000000000007941 */ /* 0x000fea0003800200 */
.L_x_19386:
        /* <DEDUP_REMOVED lines=18> */
.L_x_19389:
[----:B------:R-:W-:Y:S05]  /*128b0*/  BSYNC.RECONVERGENT B0 ;  /* 0x0000000000007941 */ /* 0x000fea0003800200 */
.L_x_19388:
        /* <DEDUP_REMOVED lines=18> */
.L_x_19391:
[----:B------:R-:W-:Y:S05]  /*129e0*/  BSYNC.RECONVERGENT B0 ;  /* 0x0000000000007941 */ /* 0x000fea0003800200 */
.L_x_19390:
        /* <DEDUP_REMOVED lines=17> */
.L_x_19392:
[----:B------:R-:W-:Y:S05]  /*12b00*/  BSYNC.RECONVERGENT B0 ;  /* 0x0000000000007941 */ /* 0x000fea0003800200 */
.L_x_19381:
[----:B------:R-:W-:Y:S02]  /*12b10*/  UIADD3 UR22, UPT, UPT, UR22, UR20, URZ ;  /* 0x0000001416167290 */ /* 0x000fe4000fffe0ff */
[----:B------:R-:W-:Y:S02]  /*12b20*/  UPLOP3.LUT UP1, UPT, UPT, UPT, UP1, 0x40, 0x4 ;  /* 0x000000000004789c */ /* 0x000fe40003f2e810 */
[----:B------:R-:W-:-:S09]  /*12b30*/  UISETP.GE.AND UP0, UPT, UR22, UR21, UPT ;  /* 0x000000151600728c */ /* 0x000fd2000bf06270 */
[----:B------:R-:W-:Y:S05]  /*12b40*/  BRA.U !UP0, `(.L_x_19393) ;  /* 0xfffffee108d07547 */ /* 0x000fea000b83ffff */
[----:B------:R-:W-:Y:S05]  /*12b50*/  EXIT ;  /* 0x000000000000794d */ /* 0x000fea0003800000 */
.L_x_19394:
        /* <DEDUP_REMOVED lines=10> */
.L_x_20885:


//--------------------- .text._ZN10layer_norm13ln_fwd_kernelINS_13Kernel_traitsIfffffjLj3072ELj1ELj1ELj4ELj16ENS_18Kernel_traits_baseILj3072EfffffjLj128EEEEELb1ELb0ELb1ELb1EEEvNS_9FwdParamsE --------------------------
	.section	.text._ZN10layer_norm13ln_fwd_kernelINS_13Kernel_traitsIfffffjLj3072ELj1ELj1ELj4ELj16ENS_18Kernel_traits_baseILj3072EfffffjLj128EEEEELb1ELb0ELb1ELb1EEEvNS_9FwdParamsE,"ax",@progbits
	.align	128
        .global         _ZN10layer_norm13ln_fwd_kernelINS_13Kernel_traitsIfffffjLj3072ELj1ELj1ELj4ELj16ENS_18Kernel_traits_baseILj3072EfffffjLj128EEEEELb1ELb0ELb1ELb1EEEvNS_9FwdParamsE
        .type           _ZN10layer_norm13ln_fwd_kernelINS_13Kernel_traitsIfffffjLj3072ELj1ELj1ELj4ELj16ENS_18Kernel_traits_baseILj3072EfffffjLj128EEEEELb1ELb0ELb1ELb1EEEvNS_9FwdParamsE,@function
        .size           _ZN10layer_norm13ln_fwd_kernelINS_13Kernel_traitsIfffffjLj3072ELj1ELj1ELj4ELj16ENS_18Kernel_traits_baseILj3072EfffffjLj128EEEEELb1ELb0ELb1ELb1EEEvNS_9FwdParamsE,(.L_x_20886 - _ZN10layer_norm13ln_fwd_kernelINS_13Kernel_traitsIfffffjLj3072ELj1ELj1ELj4ELj16ENS_18Kernel_traits_baseILj3072EfffffjLj128EEEEELb1ELb0ELb1ELb1EEEvNS_9FwdParamsE)
        .other          _ZN10layer_norm13ln_fwd_kernelINS_13Kernel_traitsIfffffjLj3072ELj1ELj1ELj4ELj16ENS_18Kernel_traits_baseILj3072EfffffjLj128EEEEELb1ELb0ELb1ELb1EEEvNS_9FwdParamsE,@"STO_CUDA_ENTRY STV_DEFAULT"
_ZN10layer_norm13ln_fwd_kernelINS_13Kernel_traitsIfffffjLj3072ELj1ELj1ELj4ELj16ENS_18Kernel_traits_baseILj3072EfffffjLj128EEEEELb1ELb0ELb1ELb1EEEvNS_9FwdParamsE:
.text._ZN10layer_norm13ln_fwd_kernelINS_13Kernel_traitsIfffffjLj3072ELj1ELj1ELj4ELj16ENS_18Kernel_traits_baseILj3072EfffffjLj128EEEEELb1ELb0ELb1ELb1EEEvNS_9FwdParamsE:
        /* <DEDUP_REMOVED lines=9> */
[----:B--2---:R-:W-:-:S02]  /*0090*/  IMAD.U32 R2, RZ, RZ, UR14 ;  /* 0x0000000eff027e24 */ /* 0x004fc4000f8e00ff */
[----:B------:R-:W-:-:S08]  /*00a0*/  IMAD.U32 R3, RZ, RZ, UR15 ;  /* 0x0000000fff037e24 */ /* 0x000fd0000f8e00ff */
[----:B-1----:R-:W-:Y:S01]  /*00b0*/  @P1 MOV R4, R0 ;  /* 0x0000000000041202 */ /* 0x002fe20000000f00 */
[----:B---3--:R-:W2:Y:S01]  /*00c0*/  @P1 LDG.E.64 R2, desc[UR12][R2.64] ;  /* 0x0000000c02021981 */ /* 0x008ea2000c1e1b00 */
[----:B----4-:R-:W-:Y:S01]  /*00d0*/  @P1 IMAD.MOV.U32 R5, RZ, RZ, R61 ;  /* 0x000000ffff051224 */ /* 0x010fe200078e003d */
[----:B------:R-:W1:Y:S01]  /*00e0*/  S2UR UR7, SR_CTAID.X ;  /* 0x00000000000779c3 */ /* 0x000e620000002500 */
[----:B0-----:R-:W-:-:S03]  /*00f0*/  ISETP.NE.U32.AND P0, PT, RZ, UR4, PT ;  /* 0x00000004ff007c0c */ /* 0x001fc6000bf05070 */
[----:B------:R-:W3:Y:S01]  /*0100*/  @P1 LDG.E.64 R52, desc[UR12][R4.64] ;  /* 0x0000000c04341981 */ /* 0x000ee2000c1e1b00 */
[----:B------:R-:W1:Y:S01]  /*0110*/  LDCU UR4, c[0x0][0x384] ;  /* 0x00007080ff0477ac */ /* 0x000e620008000800 */
[----:B------:R-:W-:Y:S02]  /*0120*/  ISETP.NE.AND.EX P0, PT, RZ, UR5, PT, P0 ;  /* 0x00000005ff007c0c */ /* 0x000fe4000bf05300 */
[----:B------:R-:W3:Y:S11]  /*0130*/  @P1 LDC R63, c[0x0][0x460] ;  /* 0x00011800ff3f1b82 */ /* 0x000ef60000000800 */
[----:B------:R-:W0:Y:S08]  /*0140*/  @P0 LDC.64 R54, c[0x0][0x3d0] ;  /* 0x0000f400ff360b82 */ /* 0x000e300000000a00 */
[----:B------:R-:W4:Y:S01]  /*0150*/  @P0 LDC.64 R56, c[0x0][0x438] ;  /* 0x00010e00ff380b82 */ /* 0x000f220000000a00 */
[----:B0-----:R-:W-:-:S05]  /*0160*/  @P0 IMAD.WIDE.U32 R54, R59, 0x10, R54 ;  /* 0x000000103b360825 */ /* 0x001fca00078e0036 */
        /* <DEDUP_REMOVED lines=13> */
[----:B------:R-:W4:Y:S01]  /*0240*/  LDC R58, c[0x0][0x360] ;  /* 0x0000d800ff3a7b82 */ /* 0x000f220000000800 */
[----:B-1----:R-:W-:-:S06]  /*0250*/  UISETP.GE.AND UP0, UPT, UR7, UR4, UPT ;  /* 0x000000040700728c */ /* 0x002fcc000bf06270 */
[----:B------:R-:W-:Y:S01]  /*0260*/  PLOP3.LUT P3, PT, PT, PT, UP0, 0x80, 0x8 ;  /* 0x000000000008781c */ /* 0x000fe20003f6f008 */
[----:B----4-:R-:W-:Y:S01]  /*0270*/  IMAD R87, R58, UR7, R59 ;  /* 0x000000073a577c24 */ /* 0x010fe2000f8e023b */
[----:B--2---:R-:W-:Y:S02]  /*0280*/  @P1 R2UR UR14, R2 ;  /* 0x00000000020e12ca */ /* 0x004fe400000e0000 */
[----:B------:R-:W-:Y:S02]  /*0290*/  @P1 R2UR UR15, R3 ;  /* 0x00000000030f12ca */ /* 0x000fe400000e0000 */
[----:B---3--:R-:W-:-:S05]  /*02a0*/  @P1 IADD3 R0, P2, PT, R52, R63, RZ ;  /* 0x0000003f34001210 */ /* 0x008fca0007f5e0ff */
[----:B------:R-:W-:Y:S01]  /*02b0*/  @P1 IMAD.X R61, RZ, RZ, R53, P2 ;  /* 0x000000ffff3d1224 */ /* 0x000fe200010e0635 */
[----:B0-----:R-:W-:Y:S07]  /*02c0*/  @P0 BRA `(.L_x_19395) ;  /* 0x0000000000500947 */ /* 0x001fee0003800000 */
        /* <DEDUP_REMOVED lines=20> */
.L_x_19395:
[----:B------:R-:W-:Y:S01]  /*0410*/  SHF.R.U64 R90, R0, 0x2, R61 ;  /* 0x00000002005a7819 */ /* 0x000fe2000000123d */
[----:B------:R-:W-:Y:S06]  /*0420*/  @P3 EXIT ;  /* 0x000000000000394d */ /* 0x000fec0003800000 */
[----:B------:R-:W-:Y:S01]  /*0430*/  IMAD.HI.U32 R3, R87, -0x326172a9, RZ ;  /* 0xcd9e8d5757037827 */ /* 0x000fe200078e00ff */
[----:B------:R-:W-:Y:S01]  /*0440*/  SHF.R.U32.HI R86, RZ, 0x2, R61 ;  /* 0x00000002ff567819 */ /* 0x000fe2000001163d */
[----:B------:R-:W-:Y:S02]  /*0450*/  UIADD3 UR26, UPT, UPT, UR14, -0x61c88647, URZ ;  /* 0x9e3779b90e1a7890 */ /* 0x000fe4000fffe0ff */
[----:B------:R-:W-:Y:S02]  /*0460*/  HFMA2 R83, -RZ, RZ, 0, 0 ;  /* 0x00000000ff537431 */ /* 0x000fe400000001ff */
[----:B------:R-:W-:Y:S01]  /*0470*/  IMAD.HI.U32 R2, R90, -0x2daee0ad, RZ ;  /* 0xd2511f535a027827 */ /* 0x000fe200078e00ff */
[----:B------:R-:W-:Y:S01]  /*0480*/  LOP3.LUT R3, R86, UR14, R3, 0x96, !PT ;  /* 0x0000000e56037c12 */ /* 0x000fe2000f8e9603 */
[----:B------:R-:W-:Y:S01]  /*0490*/  UIADD3 UR27, UPT, UPT, UR15, -0x4498517b, URZ ;  /* 0xbb67ae850f1b7890 */ /* 0x000fe2000fffe0ff */
[----:B------:R-:W-:Y:S01]  /*04a0*/  LOP3.LUT R91, R0, 0x3, RZ, 0xc0, !PT ;  /* 0x00000003005b7812 */ /* 0x000fe200078ec0ff */
        /* <DEDUP_REMOVED lines=13> */
[----:B------:R-:W-:Y:S01]  /*0580*/  UIADD3 UR32, UPT, UPT, UR14, 0x78dde6e4, URZ ;  /* 0x78dde6e40e207890 */ /* 0x000fe2000fffe0ff */
[----:B------:R-:W-:Y:S01]  /*0590*/  IMAD.HI.U32 R2, R54, -0x326172a9, RZ ;  /* 0xcd9e8d5736027827 */ /* 0x000fe200078e00ff */
[----:B------:R-:W-:-:S02]  /*05a0*/  UIADD3 UR33, UPT, UPT, UR15, -0x126145ec, URZ ;  /* 0xed9eba140f217890 */ /* 0x000fc4000fffe0ff */
        /* <DEDUP_REMOVED lines=66> */
.L_x_19604:
[----:B------:R-:W-:-:S06]  /*09d0*/  UIMAD.WIDE UR4, UR7, 0x4, UR8 ;  /* 0x00000004070478a5 */ /* 0x000fcc000f8e0208 */
[----:B0-----:R-:W-:Y:S02]  /*09e0*/  IMAD.U32 R58, RZ, RZ, UR4 ;  /* 0x00000004ff3a7e24 */ /* 0x001fe4000f8e00ff */
[----:B------:R-:W-:-:S05]  /*09f0*/  IMAD.U32 R59, RZ, RZ, UR5 ;  /* 0x00000005ff3b7e24 */ /* 0x000fca000f8e00ff */
[----:B-1----:R-:W2:Y:S01]  /*0a00*/  LDG.E R0, desc[UR12][R58.64] ;  /* 0x0000000c3a007981 */ /* 0x002ea2000c1e1900 */
[----:B------:R-:W-:Y:S01]  /*0a10*/  UIMAD.WIDE UR4, UR7, 0x4, UR10 ;  /* 0x00000004070478a5 */ /* 0x000fe2000f8e020a */
[----:B------:R-:W0:Y:S05]  /*0a20*/  S2R R93, SR_TID.X ;  /* 0x00000000005d7919 */ /* 0x000e2a0000002100 */
[----:B------:R-:W-:Y:S01]  /*0a30*/  IMAD.U32 R61, RZ, RZ, UR5 ;  /* 0x00000005ff3d7e24 */ /* 0x000fe2000f8e00ff */
[----:B------:R-:W-:Y:S02]  /*0a40*/  MOV R76, RZ ;  /* 0x000000ff004c7202 */ /* 0x000fe40000000f00 */
[----:B--2---:R-:W-:-:S13]  /*0a50*/  ISETP.GE.AND P0, PT, R0, 0x1, PT ;  /* 0x000000010000780c */ /* 0x004fda0003f06270 */
[----:B------:R-:W1:Y:S01]  /*0a60*/  @P0 LDC.64 R56, c[0x0][0x390] ;  /* 0x0000e400ff380b82 */ /* 0x000e620000000a00 */
[----:B------:R-:W-:-:S05]  /*0a70*/  @P0 IADD3 R60, PT, PT, R0, -0x1, RZ ;  /* 0xffffffff003c0810 */ /* 0x000fca0007ffe0ff */
[----:B------:R-:W-:Y:S02]  /*0a80*/  @P0 IMAD R62, R60, UR22, RZ ;  /* 0x000000163c3e0c24 */ /* 0x000fe4000f8e02ff */
[----:B------:R-:W-:-:S03]  /*0a90*/  IMAD.U32 R60, RZ, RZ, UR4 ;  /* 0x00000004ff3c7e24 */ /* 0x000fc6000f8e00ff */
[----:B------:R-:W-:-:S03]  /*0aa0*/  @P0 SHF.R.S32.HI R63, RZ, 0x1f, R62 ;  /* 0x0000001fff3f0819 */ /* 0x000fc6000001143e */
[----:B------:R-:W2:Y:S01]  /*0ab0*/  LDG.E R60, desc[UR12][R60.64] ;  /* 0x0000000c3c3c7981 */ /* 0x000ea2000c1e1900 */
[----:B------:R-:W-:-:S04]  /*0ac0*/  @P0 LEA.HI R62, R63, R62, RZ, 0x2 ;  /* 0x0000003e3f3e0211 */ /* 0x000fc800078f10ff */
[----:B0-----:R-:W-:-:S05]  /*0ad0*/  @P0 LEA.HI.SX32 R76, R62, R93, 0x1e ;  /* 0x0000005d3e4c0211 */ /* 0x001fca00078ff2ff */
[----:B-1----:R-:W-:-:S05]  /*0ae0*/  @P0 IMAD.WIDE.U32 R56, R76, 0x10, R56 ;  /* 0x000000104c380825 */ /* 0x002fca00078e0038 */
[----:B-----5:R0:W5:Y:S01]  /*0af0*/  @P0 LDG.E.128 R52, desc[UR12][R56.64] ;  /* 0x0000000c38340981 */ /* 0x020162000c1e1d00 */
[----:B------:R-:W-:Y:S02]  /*0b00*/  UIMAD UR4, UR7, UR22, URZ ;  /* 0x00000016070472a4 */ /* 0x000fe4000f8e02ff */
[----:B------:R-:W-:Y:S02]  /*0b10*/  UISETP.NE.U32.AND UP0, UPT, UR18, URZ, UPT ;  /* 0x000000ff1200728c */ /* 0x000fe4000bf05070 */
[----:B------:R-:W-:Y:S02]  /*0b20*/  USHF.R.S32.HI UR5, URZ, 0x1f, UR4 ;  /* 0x0000001fff057899 */ /* 0x000fe40008011404 */
[----:B------:R-:W-:Y:S02]  /*0b30*/  UISETP.NE.AND.EX UP0, UPT, UR19, URZ, UPT, UP0 ;  /* 0x000000ff1300728c */ /* 0x000fe4000bf05300 */
[----:B------:R-:W-:-:S06]  /*0b40*/  ULEA.HI UR5, UR5, UR4, URZ, 0x2 ;  /* 0x0000000405057291 */ /* 0x000fcc000f8f10ff */
[----:B------:R-:W-:-:S05]  /*0b50*/  IMAD.U32 R58, RZ, RZ, UR5 ;  /* 0x00000005ff3a7e24 */ /* 0x000fca000f8e00ff */
[----:B------:R-:W-:Y:S02]  /*0b60*/  LEA.HI.SX32 R77, R58, R93, 0x1e ;  /* 0x0000005d3a4d7211 */ /* 0x000fe400078ff2ff */
[----:B--2---:R-:W-:Y:S01]  /*0b70*/  R2UR UR6, R60 ;  /* 0x000000003c0672ca */ /* 0x004fe200000e0000 */
[----:B0-----:R-:W-:-:S14]  /*0b80*/  BRA.U !UP0, `(.L_x_19396) ;  /* 0x0000001508307547 */ /* 0x001fdc000b800000 */
[----:B------:R-:W0:Y:S02]  /*0b90*/  LDC.64 R58, c[0x0][0x3a0] ;  /* 0x0000e800ff3a7b82 */ /* 0x000e240000000a00 */
[----:B0-----:R-:W-:-:S06]  /*0ba0*/  IMAD.WIDE.U32 R58, R77, 0x10, R58 ;  /* 0x000000104d3a7825 */ /* 0x001fcc00078e003a */
        /* <DEDUP_REMOVED lines=20> */
.L_x_19399:
        /* <DEDUP_REMOVED lines=12> */
.L_x_19400:
        /* <DEDUP_REMOVED lines=43> */
.L_x_19398:
        /* <DEDUP_REMOVED lines=9> */
.L_x_19397:
        /* <DEDUP_REMOVED lines=18> */
.L_x_19403:
        /* <DEDUP_REMOVED lines=12> */
.L_x_19404:
        /* <DEDUP_REMOVED lines=43> */
.L_x_19402:
        /* <DEDUP_REMOVED lines=9> */
.L_x_19401:
        /* <DEDUP_REMOVED lines=18> */
.L_x_19407:
        /* <DEDUP_REMOVED lines=12> */
.L_x_19408:
        /* <DEDUP_REMOVED lines=43> */
.L_x_19406:
        /* <DEDUP_REMOVED lines=9> */
.L_x_19405:
        /* <DEDUP_REMOVED lines=18> */
.L_x_19411:
        /* <DEDUP_REMOVED lines=12> */
.L_x_19412:
        /* <DEDUP_REMOVED lines=42> */
.L_x_19410:
        /* <DEDUP_REMOVED lines=10> */
.L_x_19396:
[----:B------:R-:W-:Y:S01]  /*2050*/  MOV R58, R91 ;  /* 0x0000005b003a7202 */ /* 0x000fe20000000f00 */
        /* <DEDUP_REMOVED lines=18> */
.L_x_19415:
        /* <DEDUP_REMOVED lines=12> */
.L_x_19416:
        /* <DEDUP_REMOVED lines=42> */
.L_x_19414:
        /* <DEDUP_REMOVED lines=8> */
.L_x_19413:
        /* <DEDUP_REMOVED lines=15> */
.L_x_19419:
        /* <DEDUP_REMOVED lines=12> */
.L_x_19420:
        /* <DEDUP_REMOVED lines=43> */
.L_x_19418:
        /* <DEDUP_REMOVED lines=8> */
.L_x_19417:
        /* <DEDUP_REMOVED lines=15> */
.L_x_19423:
        /* <DEDUP_REMOVED lines=12> */
.L_x_19424:
        /* <DEDUP_REMOVED lines=43> */
.L_x_19422:
        /* <DEDUP_REMOVED lines=8> */
.L_x_19421:
        /* <DEDUP_REMOVED lines=15> */
.L_x_19426:
        /* <DEDUP_REMOVED lines=12> */
.L_x_19427:
        /* <DEDUP_REMOVED lines=43> */
.L_x_19425:
        /* <DEDUP_REMOVED lines=8> */
.L_x_19409:
[----:B------:R-:W0:Y:S01]  /*3400*/  LDC.64 R88, c[0x0][0x3a8] ;  /* 0x0000ea00ff587b82 */ /* 0x000e220000000a00 */
[----:B------:R-:W-:Y:S02]  /*3410*/  VIADD R65, R76, 0x80 ;  /* 0x000000804c417836 */ /* 0x000fe40000000000 */
[----:B0-----:R-:W-:-:S05]  /*3420*/  IMAD.WIDE.U32 R60, R77, 0x10, R88 ;  /* 0x000000104d3c7825 */ /* 0x001fca00078e0058 */
        /* <DEDUP_REMOVED lines=13> */
.L_x_19428:
[----:B------:R-:W-:Y:S05]  /*3500*/  @!P0 BRA `(.L_x_19429) ;  /* 0x00000000000c8947 */ /* 0x000fea0003800000 */
[----:B------:R-:W2:Y:S02]  /*3510*/  LDC.64 R52, c[0x0][0x390] ;  /* 0x0000e400ff347b82 */ /* 0x000ea40000000a00 */
[----:B--2---:R-:W-:-:S06]  /*3520*/  IMAD.WIDE.U32 R52, R65, 0x10, R52 ;  /* 0x0000001041347825 */ /* 0x004fcc00078e0034 */
[----:B------:R-:W5:Y:S02]  /*3530*/  LDG.E.128 R52, desc[UR12][R52.64] ;  /* 0x0000000c34347981 */ /* 0x000f64000c1e1d00 */
.L_x_19429:
[----:B------:R-:W-:Y:S01]  /*3540*/  VIADD R67, R77, 0x80 ;  /* 0x000000804d437836 */ /* 0x000fe20000000000 */
[----:B------:R-:W-:Y:S06]  /*3550*/  BRA.U !UP0, `(.L_x_19430) ;  /* 0x0000001508347547 */ /* 0x000fec000b800000 */
[----:B-1----:R-:W1:Y:S02]  /*3560*/  LDC.64 R62, c[0x0][0x3a0] ;  /* 0x0000e800ff3e7b82 */ /* 0x002e640000000a00 */
[----:B-1----:R-:W-:-:S06]  /*3570*/  IMAD.WIDE.U32 R62, R67, 0x10, R62 ;  /* 0x00000010433e7825 */ /* 0x002fcc00078e003e */
[----:B0-----:R-:W5:Y:S01]  /*3580*/  LDG.E.128 R60, desc[UR12][R62.64] ;  /* 0x0000000c3e3c7981 */ /* 0x001f62000c1e1d00 */
        /* <DEDUP_REMOVED lines=19> */
.L_x_19433:
        /* <DEDUP_REMOVED lines=12> */
.L_x_19434:
        /* <DEDUP_REMOVED lines=43> */
.L_x_19432:
        /* <DEDUP_REMOVED lines=9> */
.L_x_19431:
        /* <DEDUP_REMOVED lines=18> */
.L_x_19437:
        /* <DEDUP_REMOVED lines=12> */
.L_x_19438:
        /* <DEDUP_REMOVED lines=43> */
.L_x_19436:
        /* <DEDUP_REMOVED lines=9> */
.L_x_19435:
        /* <DEDUP_REMOVED lines=18> */
.L_x_19441:
        /* <DEDUP_REMOVED lines=12> */
.L_x_19442:
        /* <DEDUP_REMOVED lines=43> */
.L_x_19440:
        /* <DEDUP_REMOVED lines=9> */
.L_x_19439:
        /* <DEDUP_REMOVED lines=18> */
.L_x_19445:
        /* <DEDUP_REMOVED lines=12> */
.L_x_19446:
        /* <DEDUP_REMOVED lines=43> */
.L_x_19444:
        /* <DEDUP_REMOVED lines=10> */
.L_x_19430:
        /* <DEDUP_REMOVED lines=19> */
.L_x_19449:
        /* <DEDUP_REMOVED lines=12> */
.L_x_19450:
        /* <DEDUP_REMOVED lines=42> */
.L_x_19448:
        /* <DEDUP_REMOVED lines=8> */
.L_x_19447:
        /* <DEDUP_REMOVED lines=15> */
.L_x_19453:
        /* <DEDUP_REMOVED lines=12> */
.L_x_19454:
        /* <DEDUP_REMOVED lines=43> */
.L_x_19452:
        /* <DEDUP_REMOVED lines=8> */
.L_x_19451:
        /* <DEDUP_REMOVED lines=15> */
.L_x_19457:
        /* <DEDUP_REMOVED lines=12> */
.L_x_19458:
        /* <DEDUP_REMOVED lines=43> */
.L_x_19456:
        /* <DEDUP_REMOVED lines=8> */
.L_x_19455:
        /* <DEDUP_REMOVED lines=15> */
.L_x_19460:
        /* <DEDUP_REMOVED lines=12> */
.L_x_19461:
        /* <DEDUP_REMOVED lines=43> */
.L_x_19459:
        /* <DEDUP_REMOVED lines=8> */
.L_x_19443:
[----:B------:R-:W-:-:S05]  /*5de0*/  IMAD.WIDE.U32 R66, R67, 0x10, R88 ;  /* 0x0000001043427825 */ /* 0x000fca00078e0058 */
[----:B-----5:R0:W-:Y:S01]  /*5df0*/  STG.E.128 desc[UR12][R66.64], R60 ;  /* 0x0000003c42007986 */ /* 0x0201e2000c101d0c */
[----:B------:R-:W-:Y:S05]  /*5e00*/  @!P0 BRA `(.L_x_19462) ;  /* 0x00000000002c8947 */ /* 0x000fea0003800000 */
[----:B0-----:R-:W0:Y:S01]  /*5e10*/  LDC.64 R66, c[0x0][0x3b0] ;  /* 0x0000ec00ff427b82 */ /* 0x001e220000000a00 */
[----:B------:R-:W-:Y:S02]  /*5e20*/  SHF.L.U32 R70, R3, 0x10, RZ ;  /* 0x0000001003467819 */ /* 0x000fe400000006ff */
[----:B------:R-:W-:Y:S02]  /*5e30*/  LOP3.LUT R64, R2, 0xffff, RZ, 0xc0, !PT ;  /* 0x0000ffff02407812 */ /* 0x000fe400078ec0ff */
[----:B------:R-:W-:Y:S02]  /*5e40*/  LOP3.LUT R71, R70, 0xff0000, RZ, 0xc0, !PT ;  /* 0x00ff000046477812 */ /* 0x000fe400078ec0ff */
[----:B------:R-:W-:Y:S02]  /*5e50*/  LOP3.LUT R73, R80, 0xff, RZ, 0xc0, !PT ;  /* 0x000000ff50497812 */ /* 0x000fe400078ec0ff */
[----:B------:R-:W-:Y:S01]  /*5e60*/  LOP3.LUT R70, R81, 0xff, RZ, 0xc0, !PT ;  /* 0x000000ff51467812 */ /* 0x000fe200078ec0ff */
[----:B------:R-:W-:-:S04]  /*5e70*/  IMAD R64, R64, 0x1000000, R71 ;  /* 0x0100000040407824 */ /* 0x000fc800078e0247 */
[----:B------:R-:W-:-:S05]  /*5e80*/  IMAD R73, R73, 0x100, R64 ;  /* 0x0000010049497824 */ /* 0x000fca00078e0240 */
[----:B------:R-:W-:Y:S01]  /*5e90*/  IADD3 R73, PT, PT, R73, R70, RZ ;  /* 0x0000004649497210 */ /* 0x000fe20007ffe0ff */
[----:B0-----:R-:W-:-:S05]  /*5ea0*/  IMAD.WIDE.U32 R64, R65, 0x4, R66 ;  /* 0x0000000441407825 */ /* 0x001fca00078e0042 */
[----:B------:R1:W-:Y:S02]  /*5eb0*/  STG.E desc[UR12][R64.64], R73 ;  /* 0x0000004940007986 */ /* 0x0003e4000c10190c */
.L_x_19462:
[----:B------:R-:W-:Y:S05]  /*5ec0*/  @!P0 BRA `(.L_x_19463) ;  /* 0x0000000000108947 */ /* 0x000fea0003800000 */
[----:B------:R-:W2:Y:S01]  /*5ed0*/  LDC.64 R52, c[0x0][0x390] ;  /* 0x0000e400ff347b82 */ /* 0x000ea20000000a00 */
[----:B------:R-:W-:-:S04]  /*5ee0*/  VIADD R55, R76, 0x100 ;  /* 0x000001004c377836 */ /* 0x000fc80000000000 */
[----:B--2---:R-:W-:-:S06]  /*5ef0*/  IMAD.WIDE.U32 R52, R55, 0x10, R52 ;  /* 0x0000001037347825 */ /* 0x004fcc00078e0034 */
[----:B------:R-:W5:Y:S02]  /*5f00*/  LDG.E.128 R52, desc[UR12][R52.64] ;  /* 0x0000000c34347981 */ /* 0x000f64000c1e1d00 */
.L_x_19463:
[----:B------:R-:W-:Y:S05]  /*5f10*/  BRA.U !UP0, `(.L_x_19464) ;  /* 0x0000001508347547 */ /* 0x000fea000b800000 */
[----:B0-----:R-:W0:Y:S01]  /*5f20*/  LDC.64 R66, c[0x0][0x3a0] ;  /* 0x0000e800ff427b82 */ /* 0x001e220000000a00 */
[----:B-1----:R-:W-:-:S04]  /*5f30*/  VIADD R65, R77, 0x100 ;  /* 0x000001004d417836 */ /* 0x002fc80000000000 */
        /* <DEDUP_REMOVED lines=21> */
.L_x_19467:
        /* <DEDUP_REMOVED lines=12> */
.L_x_19468:
        /* <DEDUP_REMOVED lines=43> */
.L_x_19466:
        /* <DEDUP_REMOVED lines=9> */
.L_x_19465:
        /* <DEDUP_REMOVED lines=18> */
.L_x_19471:
        /* <DEDUP_REMOVED lines=12> */
.L_x_19472:
        /* <DEDUP_REMOVED lines=43> */
.L_x_19470:
        /* <DEDUP_REMOVED lines=9> */
.L_x_19469:
        /* <DEDUP_REMOVED lines=18> */
.L_x_19475:
        /* <DEDUP_REMOVED lines=12> */
.L_x_19476:
        /* <DEDUP_REMOVED lines=43> */
.L_x_19474:
        /* <DEDUP_REMOVED lines=9> */
.L_x_19473:
        /* <DEDUP_REMOVED lines=18> */
.L_x_19479:
        /* <DEDUP_REMOVED lines=12> */
.L_x_19480:
        /* <DEDUP_REMOVED lines=42> */
.L_x_19478:
        /* <DEDUP_REMOVED lines=10> */
.L_x_19464:
        /* <DEDUP_REMOVED lines=19> */
.L_x_19483:
        /* <DEDUP_REMOVED lines=12> */
.L_x_19484:
        /* <DEDUP_REMOVED lines=42> */
.L_x_19482:
        /* <DEDUP_REMOVED lines=8> */
.L_x_19481:
        /* <DEDUP_REMOVED lines=15> */
.L_x_19487:
        /* <DEDUP_REMOVED lines=12> */
.L_x_19488:
        /* <DEDUP_REMOVED lines=43> */
.L_x_19486:
        /* <DEDUP_REMOVED lines=8> */
.L_x_19485:
        /* <DEDUP_REMOVED lines=15> */
.L_x_19491:
        /* <DEDUP_REMOVED lines=12> */
.L_x_19492:
        /* <DEDUP_REMOVED lines=43> */
.L_x_19490:
        /* <DEDUP_REMOVED lines=8> */
.L_x_19489:
        /* <DEDUP_REMOVED lines=15> */
.L_x_19494:
        /* <DEDUP_REMOVED lines=12> */
.L_x_19495:
        /* <DEDUP_REMOVED lines=43> */
.L_x_19493:
        /* <DEDUP_REMOVED lines=8> */
.L_x_19477:
[----:B------:R-:W-:-:S04]  /*87a0*/  VIADD R69, R77, 0x100 ;  /* 0x000001004d457836 */ /* 0x000fc80000000000 */
        /* <DEDUP_REMOVED lines=9> */
[----:B------:R-:W-:-:S03]  /*8840*/  IADD3 R71, PT, PT, R76, 0x100, RZ ;  /* 0x000001004c477810 */ /* 0x000fc60007ffe0ff */
[----:B------:R-:W-:Y:S01]  /*8850*/  IMAD R70, R75, 0x100, R70 ;  /* 0x000001004b467824 */ /* 0x000fe200078e0246 */
[----:B------:R-:W-:-:S04]  /*8860*/  LOP3.LUT R75, R81, 0xff, RZ, 0xc0, !PT ;  /* 0x000000ff514b7812 */ /* 0x000fc800078ec0ff */
[----:B------:R-:W-:Y:S01]  /*8870*/  IADD3 R75, PT, PT, R70, R75, RZ ;  /* 0x0000004b464b7210 */ /* 0x000fe20007ffe0ff */
[----:B0-----:R-:W-:-:S05]  /*8880*/  IMAD.WIDE.U32 R68, R71, 0x4, R68 ;  /* 0x0000000447447825 */ /* 0x001fca00078e0044 */
[----:B------:R1:W-:Y:S02]  /*8890*/  STG.E desc[UR12][R68.64], R75 ;  /* 0x0000004b44007986 */ /* 0x0003e4000c10190c */
.L_x_19496:
[----:B------:R-:W-:Y:S05]  /*88a0*/  @!P0 BRA `(.L_x_19497) ;  /* 0x0000000000108947 */ /* 0x000fea0003800000 */
[----:B------:R-:W2:Y:S01]  /*88b0*/  LDC.64 R52, c[0x0][0x390] ;  /* 0x0000e400ff347b82 */ /* 0x000ea20000000a00 */
[----:B------:R-:W-:-:S04]  /*88c0*/  VIADD R55, R76, 0x180 ;  /* 0x000001804c377836 */ /* 0x000fc80000000000 */
[----:B--2---:R-:W-:-:S06]  /*88d0*/  IMAD.WIDE.U32 R52, R55, 0x10, R52 ;  /* 0x0000001037347825 */ /* 0x004fcc00078e0034 */
[----:B------:R-:W5:Y:S02]  /*88e0*/  LDG.E.128 R52, desc[UR12][R52.64] ;  /* 0x0000000c34347981 */ /* 0x000f64000c1e1d00 */
.L_x_19497:
[----:B------:R-:W-:Y:S05]  /*88f0*/  BRA.U !UP0, `(.L_x_19498) ;  /* 0x0000001508387547 */ /* 0x000fea000b800000 */
[----:B------:R-:W2:Y:S01]  /*8900*/  LDC.64 R70, c[0x0][0x3a0] ;  /* 0x0000e800ff467b82 */ /* 0x000ea20000000a00 */
[----:B01----:R-:W-:-:S05]  /*8910*/  IADD3 R69, PT, PT, R77, 0x180, RZ ;  /* 0x000001804d457810 */ /* 0x003fca0007ffe0ff */
[----:B--2---:R-:W-:-:S06]  /*8920*/  IMAD.WIDE.U32 R70, R69, 0x10, R70 ;  /* 0x0000001045467825 */ /* 0x004fcc00078e0046 */
        /* <DEDUP_REMOVED lines=20> */
.L_x_19501:
        /* <DEDUP_REMOVED lines=12> */
.L_x_19502:
        /* <DEDUP_REMOVED lines=43> */
.L_x_19500:
        /* <DEDUP_REMOVED lines=9> */
.L_x_19499:
        /* <DEDUP_REMOVED lines=18> */
.L_x_19505:
        /* <DEDUP_REMOVED lines=12> */
.L_x_19506:
        /* <DEDUP_REMOVED lines=43> */
.L_x_19504:
        /* <DEDUP_REMOVED lines=8> */
[----:B------:R-:W-:-:S07]  /*9380*/  FADD.FTZ R69, R69, R74 ;  /* 0x0000004a45457221 */ /* 0x000fce0000010000 */
.L_x_19503:
        /* <DEDUP_REMOVED lines=18> */
.L_x_19509:
        /* <DEDUP_REMOVED lines=12> */
.L_x_19510:
        /* <DEDUP_REMOVED lines=42> */
[----:B------:R-:W-:-:S07]  /*9810*/  MOV R74, R94 ;  /* 0x0000005e004a7202 */ /* 0x000fce0000000f00 */
.L_x_19508:
        /* <DEDUP_REMOVED lines=9> */
.L_x_19507:
        /* <DEDUP_REMOVED lines=18> */
.L_x_19513:
        /* <DEDUP_REMOVED lines=12> */
.L_x_19514:
        /* <DEDUP_REMOVED lines=43> */
.L_x_19512:
        /* <DEDUP_REMOVED lines=9> */
[----:B------:R-:W-:Y:S06]  /*9dd0*/  BRA `(.L_x_19511) ;  /* 0x0000001000ec7947 */ /* 0x000fec0003800000 */
.L_x_19498:
        /* <DEDUP_REMOVED lines=19> */
.L_x_19517:
        /* <DEDUP_REMOVED lines=12> */
.L_x_19518:
        /* <DEDUP_REMOVED lines=42> */
.L_x_19516:
        /* <DEDUP_REMOVED lines=8> */
.L_x_19515:
        /* <DEDUP_REMOVED lines=15> */
.L_x_19521:
        /* <DEDUP_REMOVED lines=12> */
.L_x_19522:
        /* <DEDUP_REMOVED lines=43> */
.L_x_19520:
        /* <DEDUP_REMOVED lines=8> */
.L_x_19519:
        /* <DEDUP_REMOVED lines=15> */
.L_x_19525:
        /* <DEDUP_REMOVED lines=12> */
.L_x_19526:
        /* <DEDUP_REMOVED lines=43> */
.L_x_19524:
        /* <DEDUP_REMOVED lines=8> */
.L_x_19523:
        /* <DEDUP_REMOVED lines=15> */
.L_x_19528:
        /* <DEDUP_REMOVED lines=12> */
.L_x_19529:
        /* <DEDUP_REMOVED lines=43> */
.L_x_19527:
        /* <DEDUP_REMOVED lines=8> */
.L_x_19511:
[----:B------:R-:W-:-:S05]  /*b190*/  IADD3 R73, PT, PT, R77, 0x180, RZ ;  /* 0x000001804d497810 */ /* 0x000fca0007ffe0ff */
        /* <DEDUP_REMOVED lines=9> */
[----:B------:R-:W-:-:S03]  /*b230*/  VIADD R75, R76, 0x180 ;  /* 0x000001804c4b7836 */ /* 0x000fc60000000000 */
[----:B------:R-:W-:Y:S02]  /*b240*/  LEA R74, R91, R74, 0x8 ;  /* 0x0000004a5b4a7211 */ /* 0x000fe400078e40ff */
[----:B------:R-:W-:-:S05]  /*b250*/  LOP3.LUT R91, R81, 0xff, RZ, 0xc0, !PT ;  /* 0x000000ff515b7812 */ /* 0x000fca00078ec0ff */
[----:B------:R-:W-:Y:S02]  /*b260*/  IMAD.IADD R91, R74, 0x1, R91 ;  /* 0x000000014a5b7824 */ /* 0x000fe400078e025b */
[----:B0-----:R-:W-:-:S05]  /*b270*/  IMAD.WIDE.U32 R72, R75, 0x4, R72 ;  /* 0x000000044b487825 */ /* 0x001fca00078e0048 */
[----:B------:R1:W-:Y:S02]  /*b280*/  STG.E desc[UR12][R72.64], R91 ;  /* 0x0000005b48007986 */ /* 0x0003e4000c10190c */
.L_x_19530:
[----:B------:R-:W-:Y:S05]  /*b290*/  @!P0 BRA `(.L_x_19531) ;  /* 0x0000000000108947 */ /* 0x000fea0003800000 */
[----:B------:R-:W2:Y:S01]  /*b2a0*/  LDC.64 R52, c[0x0][0x390] ;  /* 0x0000e400ff347b82 */ /* 0x000ea20000000a00 */
[----:B------:R-:W-:-:S05]  /*b2b0*/  IADD3 R55, PT, PT, R76, 0x200, RZ ;  /* 0x000002004c377810 */ /* 0x000fca0007ffe0ff */
[----:B--2---:R-:W-:-:S06]  /*b2c0*/  IMAD.WIDE.U32 R52, R55, 0x10, R52 ;  /* 0x0000001037347825 */ /* 0x004fcc00078e0034 */
[----:B------:R-:W5:Y:S02]  /*b2d0*/  LDG.E.128 R52, desc[UR12][R52.64] ;  /* 0x0000000c34347981 */ /* 0x000f64000c1e1d00 */
.L_x_19531:
[----:B------:R-:W-:Y:S05]  /*b2e0*/  BRA.U !UP0, `(.L_x_19532) ;  /* 0x0000001508347547 */ /* 0x000fea000b800000 */
[----:B------:R-:W2:Y:S01]  /*b2f0*/  LDC.64 R74, c[0x0][0x3a0] ;  /* 0x0000e800ff4a7b82 */ /* 0x000ea20000000a00 */
[----:B01----:R-:W-:-:S04]  /*b300*/  VIADD R73, R77, 0x200 ;  /* 0x000002004d497836 */ /* 0x003fc80000000000 */
[----:B--2---:R-:W-:-:S06]  /*b310*/  IMAD.WIDE.U32 R74, R73, 0x10, R74 ;  /* 0x00000010494a7825 */ /* 0x004fcc00078e004a */
        /* <DEDUP_REMOVED lines=20> */
.L_x_19535:
        /* <DEDUP_REMOVED lines=12> */
.L_x_19536:
        /* <DEDUP_REMOVED lines=43> */
.L_x_19534:
[----:B------:R-:W-:Y:S01]  /*b7d0*/  I2FP.F32.U32 R78, R81 ;  /* 0x00000051004e7245 */ /* 0x000fe20000201000 */
[----:B-----5:R-:W-:Y:S01]  /*b7e0*/  FMUL.FTZ R81, R52, UR17 ;  /* 0x0000001134517c20 */ /* 0x020fe20008410000 */
[----:B------:R-:W-:-:S05]  /*b7f0*/  MOV R79, 0x2f800000 ;  /* 0x2f800000004f7802 */ /* 0x000fca0000000f00 */
[----:B------:R-:W-:Y:S01]  /*b800*/  FFMA.FTZ R78, R78, R79, 1.1641532182693481445e-10 ;  /* 0x2f0000004e4e7423 */ /* 0x000fe2000001004f */
[----:B------:R-:W-:-:S04]  /*b810*/  FMUL.FTZ R79, R81, UR16 ;  /* 0x00000010514f7c20 */ /* 0x000fc80008410000 */
[----:B------:R-:W-:-:S04]  /*b820*/  FSETP.GTU.FTZ.AND P2, PT, R78, UR23, PT ;  /* 0x000000174e007c0b */ /* 0x000fc8000bf5c000 */
[----:B------:R-:W-:Y:S02]  /*b830*/  FSEL R79, R79, RZ, !P2 ;  /* 0x000000ff4f4f7208 */ /* 0x000fe40005000000 */
[----:B------:R-:W-:-:S03]  /*b840*/  SEL R81, RZ, 0x1, P2 ;  /* 0x00000001ff517807 */ /* 0x000fc60001000000 */
[----:B------:R-:W-:-:S07]  /*b850*/  FADD.FTZ R72, R72, R79 ;  /* 0x0000004f48487221 */ /* 0x000fce0000010000 */
.L_x_19533:
        /* <DEDUP_REMOVED lines=18> */
.L_x_19539:
        /* <DEDUP_REMOVED lines=12> */
.L_x_19540:
        /* <DEDUP_REMOVED lines=43> */
.L_x_19538:
        /* <DEDUP_REMOVED lines=9> */
.L_x_19537:
        /* <DEDUP_REMOVED lines=18> */
.L_x_19543:
        /* <DEDUP_REMOVED lines=12> */
.L_x_19544:
        /* <DEDUP_REMOVED lines=43> */
.L_x_19542:
        /* <DEDUP_REMOVED lines=9> */
.L_x_19541:
        /* <DEDUP_REMOVED lines=18> */
.L_x_19547:
        /* <DEDUP_REMOVED lines=12> */
.L_x_19548:
        /* <DEDUP_REMOVED lines=42> */
.L_x_19546:
        /* <DEDUP_REMOVED lines=10> */
.L_x_19532:
        /* <DEDUP_REMOVED lines=19> */
.L_x_19551:
        /* <DEDUP_REMOVED lines=12> */
.L_x_19552:
        /* <DEDUP_REMOVED lines=42> */
.L_x_19550:
        /* <DEDUP_REMOVED lines=8> */
.L_x_19549:
        /* <DEDUP_REMOVED lines=15> */
.L_x_19555:
        /* <DEDUP_REMOVED lines=12> */
.L_x_19556:
        /* <DEDUP_REMOVED lines=43> */
.L_x_19554:
        /* <DEDUP_REMOVED lines=8> */
.L_x_19553:
        /* <DEDUP_REMOVED lines=15> */
.L_x_19559:
        /* <DEDUP_REMOVED lines=12> */
.L_x_19560:
        /* <DEDUP_REMOVED lines=43> */
.L_x_19558:
        /* <DEDUP_REMOVED lines=8> */
.L_x_19557:
        /* <DEDUP_REMOVED lines=15> */
.L_x_19562:
        /* <DEDUP_REMOVED lines=12> */
.L_x_19563:
        /* <DEDUP_REMOVED lines=43> */
.L_x_19561:
        /* <DEDUP_REMOVED lines=8> */
.L_x_19545:
[----:B------:R-:W-:Y:S01]  /*db70*/  IADD3 R79, PT, PT, R77, 0x200, RZ ;  /* 0x000002004d4f7810 */ /* 0x000fe20007ffe0ff */
        /* <DEDUP_REMOVED lines=16> */
.L_x_19564:
[----:B------:R-:W-:Y:S05]  /*dc80*/  @!P0 BRA `(.L_x_19565) ;  /* 0x00000000000c8947 */ /* 0x000fea0003800000 */
[----:B------:R-:W2:Y:S02]  /*dc90*/  LDC.64 R52, c[0x0][0x390] ;  /* 0x0000e400ff347b82 */ /* 0x000ea40000000a00 */
[----:B--2---:R-:W-:-:S06]  /*dca0*/  IMAD.WIDE.U32 R52, R95, 0x10, R52 ;  /* 0x000000105f347825 */ /* 0x004fcc00078e0034 */
[----:B------:R-:W5:Y:S02]  /*dcb0*/  LDG.E.128 R52, desc[UR12][R52.64] ;  /* 0x0000000c34347981 */ /* 0x000f64000c1e1d00 */
.L_x_19565:
[----:B------:R-:W-:Y:S01]  /*dcc0*/  VIADD R97, R77, 0x280 ;  /* 0x000002804d617836 */ /* 0x000fe20000000000 */
[----:B------:R-:W-:Y:S06]  /*dcd0*/  BRA.U !UP0, `(.L_x_19566) ;  /* 0x0000001508347547 */ /* 0x000fec000b800000 */
[----:B01----:R-:W0:Y:S02]  /*dce0*/  LDC.64 R78, c[0x0][0x3a0] ;  /* 0x0000e800ff4e7b82 */ /* 0x003e240000000a00 */
        /* <DEDUP_REMOVED lines=21> */
.L_x_19569:
        /* <DEDUP_REMOVED lines=12> */
.L_x_19570:
        /* <DEDUP_REMOVED lines=43> */
.L_x_19568:
        /* <DEDUP_REMOVED lines=9> */
.L_x_19567:
        /* <DEDUP_REMOVED lines=18> */
.L_x_19573:
        /* <DEDUP_REMOVED lines=12> */
.L_x_19574:
        /* <DEDUP_REMOVED lines=43> */
.L_x_19572:
        /* <DEDUP_REMOVED lines=9> */
.L_x_19571:
        /* <DEDUP_REMOVED lines=18> */
.L_x_19577:
        /* <DEDUP_REMOVED lines=12> */
.L_x_19578:
        /* <DEDUP_REMOVED lines=43> */
.L_x_19576:
        /* <DEDUP_REMOVED lines=9> */
.L_x_19575:
        /* <DEDUP_REMOVED lines=18> */
.L_x_19581:
        /* <DEDUP_REMOVED lines=12> */
.L_x_19582:
        /* <DEDUP_REMOVED lines=43> */
.L_x_19580:
        /* <DEDUP_REMOVED lines=10> */
.L_x_19566:
        /* <DEDUP_REMOVED lines=19> */
.L_x_19585:
        /* <DEDUP_REMOVED lines=12> */
.L_x_19586:
        /* <DEDUP_REMOVED lines=43> */
.L_x_19584:
        /* <DEDUP_REMOVED lines=8> */
.L_x_19583:
        /* <DEDUP_REMOVED lines=15> */
.L_x_19589:
        /* <DEDUP_REMOVED lines=12> */
.L_x_19590:
        /* <DEDUP_REMOVED lines=43> */
.L_x_19588:
        /* <DEDUP_REMOVED lines=8> */
.L_x_19587:
        /* <DEDUP_REMOVED lines=15> */
.L_x_19593:
        /* <DEDUP_REMOVED lines=12> */
.L_x_19594:
        /* <DEDUP_REMOVED lines=43> */
.L_x_19592:
        /* <DEDUP_REMOVED lines=8> */
.L_x_19591:
        /* <DEDUP_REMOVED lines=15> */
.L_x_19596:
        /* <DEDUP_REMOVED lines=12> */
.L_x_19597:
        /* <DEDUP_REMOVED lines=43> */
.L_x_19595:
        /* <DEDUP_REMOVED lines=8> */
.L_x_19579:
        /* <DEDUP_REMOVED lines=38> */
.L_x_19598:
[----:B0-----:R-:W0:Y:S01]  /*107d0*/  SHFL.BFLY PT, R89, R0, 0x1, 0x1f ;  /* 0x0c201f0000597f89 */ /* 0x001e2200000e0000 */
[C---:B------:R-:W-:Y:S01]  /*107e0*/  LOP3.LUT P0, RZ, R93.reuse, 0x1f, RZ, 0xc0, !PT ;  /* 0x0000001f5dff7812 */ /* 0x040fe2000780c0ff */
[----:B------:R-:W-:Y:S01]  /*107f0*/  BSSY.RECONVERGENT B0, `(.L_x_19599) ;  /* 0x0000050000007945 */ /* 0x000fe20003800200 */
[----:B------:R-:W-:-:S04]  /*10800*/  LOP3.LUT R98, R93, 0x1f, RZ, 0xc0, !PT ;  /* 0x0000001f5d627812 */ /* 0x000fc800078ec0ff */
        /* <DEDUP_REMOVED lines=78> */
.L_x_19600:
[----:B------:R-:W-:Y:S05]  /*10cf0*/  BSYNC.RECONVERGENT B0 ;  /* 0x0000000000007941 */ /* 0x000fea0003800200 */
.L_x_19599:
        /* <DEDUP_REMOVED lines=11> */
[----:B------:R0:W1:Y:S03]  /*10db0*/  LDS.64 R88, [R0+UR4] ;  /* 0x0000000400587984 */ /* 0x0000660008000a00 */
.L_x_19602:
[----:B------:R-:W-:Y:S05]  /*10dc0*/  BSYNC.RECONVERGENT B0 ;  /* 0x0000000000007941 */ /* 0x000fea0003800200 */
.L_x_19601:
[----:B------:R-:W2:Y:S01]  /*10dd0*/  SHFL.DOWN PT, R95, R98, 0x2, 0x1f ;  /* 0x08401f00625f7f89 */ /* 0x000ea200000e0000 */
[----:B------:R-:W-:Y:S01]  /*10de0*/  ISETP.NE.AND P0, PT, R93, RZ, PT ;  /* 0x000000ff5d00720c */ /* 0x000fe20003f05270 */
[----:B------:R-:W-:Y:S01]  /*10df0*/  UISETP.GE.AND UP0, UPT, UR6, 0x1, UPT ;  /* 0x000000010600788c */ /* 0x000fe2000bf06270 */
[----:B------:R-:W-:Y:S01]  /*10e00*/  ISETP.NE.AND P1, PT, RZ, UR24, PT ;  /* 0x00000018ff007c0c */ /* 0x000fe2000bf25270 */
[----:B-1----:R-:W1:Y:S04]  /*10e10*/  SHFL.DOWN PT, R97, R88, 0x2, 0x1f ;  /* 0x08401f0058617f89 */ /* 0x002e6800000e0000 */
[----:B0-----:R-:W0:Y:S01]  /*10e20*/  SHFL.DOWN PT, R0, R89, 0x2, 0x1f ;  /* 0x08401f0059007f89 */ /* 0x001e2200000e0000 */
[----:B--2---:R-:W-:Y:S01]  /*10e30*/  IMAD.IADD R94, R95, 0x1, R98 ;  /* 0x000000015f5e7824 */ /* 0x004fe200078e0262 */
[----:B------:R-:W-:-:S02]  /*10e40*/  I2FP.F32.S32 R100, R95 ;  /* 0x0000005f00647245 */ /* 0x000fc40000201400 */
[----:B------:R-:W-:Y:S02]  /*10e50*/  I2FP.F32.U32 R95, R98 ;  /* 0x00000062005f7245 */ /* 0x000fe40000201000 */
[----:B------:R-:W-:Y:S01]  /*10e60*/  I2FP.F32.S32 R96, R94 ;  /* 0x0000005e00607245 */ /* 0x000fe20000201400 */
[----:B------:R-:W2:Y:S01]  /*10e70*/  SHFL.DOWN PT, R103, R94, 0x1, 0x1f ;  /* 0x08201f005e677f89 */ /* 0x000ea200000e0000 */
[C---:B-1----:R-:W-:Y:S01]  /*10e80*/  FMUL.FTZ R102, R97.reuse, R100 ;  /* 0x0000006461667220 */ /* 0x042fe20000410000 */
[----:B------:R-:W-:Y:S01]  /*10e90*/  FADD.FTZ R97, -R97, R88 ;  /* 0x0000005861617221 */ /* 0x000fe20000010100 */
[----:B------:R-:W1:Y:S01]  /*10ea0*/  MUFU.RCP R99, R96 ;  /* 0x0000006000637308 */ /* 0x000e620000001000 */
[----:B0-----:R-:W-:Y:S01]  /*10eb0*/  FADD.FTZ R0, R0, R89 ;  /* 0x0000005900007221 */ /* 0x001fe20000010000 */
[----:B------:R-:W-:Y:S01]  /*10ec0*/  FFMA.FTZ R102, R95, R88, R102 ;  /* 0x000000585f667223 */ /* 0x000fe20000010066 */
[----:B------:R-:W-:Y:S01]  /*10ed0*/  FMUL.FTZ R97, R97, R97 ;  /* 0x0000006161617220 */ /* 0x000fe20000410000 */
[----:B------:R-:W0:Y:S03]  /*10ee0*/  LDC R98, c[0x0][0x448] ;  /* 0x00011200ff627b82 */ /* 0x000e260000000800 */
[----:B------:R-:W-:-:S04]  /*10ef0*/  FMUL.FTZ R97, R97, R95 ;  /* 0x0000005f61617220 */ /* 0x000fc80000410000 */
[----:B------:R-:W-:Y:S01]  /*10f00*/  FMUL.FTZ R97, R97, R100 ;  /* 0x0000006461617220 */ /* 0x000fe20000410000 */
[----:B-1----:R-:W-:-:S03]  /*10f10*/  FMUL.FTZ R101, R99, R102 ;  /* 0x0000006663657220 */ /* 0x002fc60000410000 */
[----:B------:R-:W-:Y:S01]  /*10f20*/  FFMA.FTZ R0, R99, R97, R0 ;  /* 0x0000006163007223 */ /* 0x000fe20000010000 */
[-C--:B--2---:R-:W-:Y:S01]  /*10f30*/  IADD3 R94, PT, PT, R94, R103.reuse, RZ ;  /* 0x000000675e5e7210 */ /* 0x084fe20007ffe0ff */
        /* <DEDUP_REMOVED lines=11> */
[----:B---3--:R-:W-:-:S03]  /*10ff0*/  FMUL.FTZ R97, R94, R97 ;  /* 0x000000615e617220 */ /* 0x008fc60000410000 */
[----:B------:R-:W-:-:S03]  /*11000*/  FMUL.FTZ R95, R95, R103 ;  /* 0x000000675f5f7220 */ /* 0x000fc60000410000 */
[----:B------:R-:W1:Y:S01]  /*11010*/  SHFL.IDX PT, R97, R97, RZ, 0x1f ;  /* 0x00001fff61617589 */ /* 0x000e6200000e0000 */
        /* <DEDUP_REMOVED lines=12> */
[----:B--2---:R-:W-:-:S05]  /*110e0*/  @!P0 IMAD.WIDE R94, R99, 0x4, R94 ;  /* 0x00000004635e8825 */ /* 0x004fca00078e025e */
[----:B------:R1:W-:Y:S04]  /*110f0*/  @!P0 STG.E desc[UR12][R94.64], R97 ;  /* 0x000000615e008986 */ /* 0x0003e8000c10190c */
[----:B0-----:R1:W-:Y:S01]  /*11100*/  @!P0 STG.E desc[UR12][R88.64], R0 ;  /* 0x0000000058008986 */ /* 0x0013e2000c10190c */
[----:B------:R-:W-:Y:S05]  /*11110*/  BRA.U !UP0, `(.L_x_19603) ;  /* 0x0000000508847547 */ /* 0x000fea000b800000 */
[----:B------:R-:W-:Y:S01]  /*11120*/  UIADD3 UR4, UPT, UPT, UR6, -0x1, URZ ;  /* 0xffffffff06047890 */ /* 0x000fe2000fffe0ff */
[----:B-1----:R-:W-:Y:S02]  /*11130*/  FSEL R88, R97, RZ, !P1 ;  /* 0x000000ff61587208 */ /* 0x002fe40004800000 */
[----:B------:R-:W0:Y:S01]  /*11140*/  LDC.64 R96, c[0x0][0x428] ;  /* 0x00010a00ff607b82 */ /* 0x000e220000000a00 */
[----:B------:R-:W-:Y:S02]  /*11150*/  UIMAD UR4, UR4, UR22, URZ ;  /* 0x00000016040472a4 */ /* 0x000fe4000f8e02ff */
        /* <DEDUP_REMOVED lines=12> */
[----:B------:R-:W-:-:S02]  /*11220*/  IMAD.U32 R56, RZ, RZ, UR5 ;  /* 0x00000005ff387e24 */ /* 0x000fc4000f8e00ff */
[----:B------:R-:W-:Y:S01]  /*11230*/  FADD.FTZ R75, -R88, R75 ;  /* 0x0000004b584b7221 */ /* 0x000fe20000010100 */
[C---:B------:R-:W-:Y:S01]  /*11240*/  FMUL.FTZ R58, R0.reuse, R57 ;  /* 0x00000039003a7220 */ /* 0x040fe20000410000 */
[----:B------:R-:W-:Y:S01]  /*11250*/  FMUL.FTZ R60, R0, R59 ;  /* 0x0000003b003c7220 */ /* 0x000fe20000410000 */
[----:B------:R-:W-:Y:S01]  /*11260*/  FADD.FTZ R103, -R88, R63 ;  /* 0x0000003f58677221 */ /* 0x000fe20000010100 */
[----:B------:R-:W-:Y:S01]  /*11270*/  LEA.HI.SX32 R77, R56, R93, 0x1e ;  /* 0x0000005d384d7211 */ /* 0x000fe200078ff2ff */
        /* <DEDUP_REMOVED lines=12> */
[----:B------:R-:W-:Y:S01]  /*11340*/  FMUL.FTZ R95, R0, R95 ;  /* 0x0000005f005f7220 */ /* 0x000fe20000410000 */
[----:B------:R-:W-:Y:S01]  /*11350*/  FADD.FTZ R79, -R88, R79 ;  /* 0x0000004f584f7221 */ /* 0x000fe20000010100 */
[C---:B------:R-:W-:Y:S01]  /*11360*/  FMUL.FTZ R63, R0.reuse, R99 ;  /* 0x00000063003f7220 */ /* 0x040fe20000410000 */
[C---:B------:R-:W-:Y:S01]  /*11370*/  FMUL.FTZ R62, R0.reuse, R61 ;  /* 0x0000003d003e7220 */ /* 0x040fe20000410000 */
[C---:B------:R-:W-:Y:S01]  /*11380*/  FMUL.FTZ R65, R0.reuse, R101 ;  /* 0x0000006500417220 */ /* 0x040fe20000410000 */
[C---:B------:R-:W-:Y:S01]  /*11390*/  FMUL.FTZ R100, R0.reuse, R71 ;  /* 0x0000004700647220 */ /* 0x040fe20000410000 */
        /* <DEDUP_REMOVED lines=16> */
[----:B0-----:R-:W-:-:S04]  /*114a0*/  IMAD.WIDE.U32 R60, R77, 0x10, R96 ;  /* 0x000000104d3c7825 */ /* 0x001fc800078e0060 */
[C---:B------:R-:W-:Y:S01]  /*114b0*/  FMUL.FTZ R101, R0.reuse, R125 ;  /* 0x0000007d00657220 */ /* 0x040fe20000410000 */
[C---:B------:R-:W-:Y:S01]  /*114c0*/  FMUL.FTZ R74, R0.reuse, R74 ;  /* 0x0000004a004a7220 */ /* 0x040fe20000410000 */
[C---:B------:R-:W-:Y:S01]  /*114d0*/  FMUL.FTZ R75, R0.reuse, R78 ;  /* 0x0000004e004b7220 */ /* 0x040fe20000410000 */
[----:B------:R-:W-:Y:S01]  /*114e0*/  FMUL.FTZ R0, R0, R79 ;  /* 0x0000004f00007220 */ /* 0x000fe20000410000 */
[C---:B------:R-:W-:Y:S01]  /*114f0*/  IADD3 R79, PT, PT, R77.reuse, 0x80, RZ ;  /* 0x000000804d4f7810 */ /* 0x040fe20007ffe0ff */
[C---:B------:R-:W-:Y:S01]  /*11500*/  VIADD R89, R77.reuse, 0x100 ;  /* 0x000001004d597836 */ /* 0x040fe20000000000 */
[C---:B------:R-:W-:Y:S01]  /*11510*/  IADD3 R95, PT, PT, R77.reuse, 0x180, RZ ;  /* 0x000001804d5f7810 */ /* 0x040fe20007ffe0ff */
[----:B------:R0:W-:Y:S01]  /*11520*/  STG.E.128 desc[UR12][R60.64], R56 ;  /* 0x000000383c007986 */ /* 0x0001e2000c101d0c */
[C---:B------:R-:W-:Y:S01]  /*11530*/  VIADD R103, R77.reuse, 0x200 ;  /* 0x000002004d677836 */ /* 0x040fe20000000000 */
[----:B------:R-:W-:Y:S01]  /*11540*/  IADD3 R105, PT, PT, R77, 0x280, RZ ;  /* 0x000002804d697810 */ /* 0x000fe20007ffe0ff */
[----:B------:R-:W-:-:S04]  /*11550*/  IMAD.WIDE.U32 R76, R79, 0x10, R96 ;  /* 0x000000104f4c7825 */ /* 0x000fc800078e0060 */
[----:B------:R-:W-:-:S04]  /*11560*/  IMAD.WIDE.U32 R78, R89, 0x10, R96 ;  /* 0x00000010594e7825 */ /* 0x000fc800078e0060 */
[----:B------:R-:W-:-:S04]  /*11570*/  IMAD.WIDE.U32 R88, R95, 0x10, R96 ;  /* 0x000000105f587825 */ /* 0x000fc800078e0060 */
[----:B------:R-:W-:-:S04]  /*11580*/  IMAD.WIDE.U32 R94, R103, 0x10, R96 ;  /* 0x00000010675e7825 */ /* 0x000fc800078e0060 */
[----:B0-----:R-:W-:Y:S01]  /*11590*/  FFMA.FTZ R57, R62, R45, R21 ;  /* 0x0000002d3e397223 */ /* 0x001fe20000010015 */
        /* <DEDUP_REMOVED lines=20> */
[----:B------:R0:W-:Y:S04]  /*116e0*/  STG.E.128 desc[UR12][R76.64], R56 ;  /* 0x000000384c007986 */ /* 0x0001e8000c101d0c */
[----:B------:R0:W-:Y:S04]  /*116f0*/  STG.E.128 desc[UR12][R78.64], R60 ;  /* 0x0000003c4e007986 */ /* 0x0001e8000c101d0c */
[----:B------:R0:W-:Y:S04]  /*11700*/  STG.E.128 desc[UR12][R88.64], R64 ;  /* 0x0000004058007986 */ /* 0x0001e8000c101d0c */
[----:B------:R0:W-:Y:S04]  /*11710*/  STG.E.128 desc[UR12][R94.64], R68 ;  /* 0x000000445e007986 */ /* 0x0001e8000c101d0c */
[----:B------:R0:W-:Y:S02]  /*11720*/  STG.E.128 desc[UR12][R96.64], R72 ;  /* 0x0000004860007986 */ /* 0x0001e4000c101d0c */
.L_x_19603:
[----:B------:R-:W-:Y:S02]  /*11730*/  UIADD3 UR7, UPT, UPT, UR7, UR20, URZ ;  /* 0x0000001407077290 */ /* 0x000fe4000fffe0ff */
[----:B------:R-:W-:Y:S02]  /*11740*/  UPLOP3.LUT UP1, UPT, UPT, UPT, UP1, 0x40, 0x4 ;  /* 0x000000000004789c */ /* 0x000fe40003f2e810 */
[----:B------:R-:W-:-:S09]  /*11750*/  UISETP.GE.AND UP0, UPT, UR7, UR21, UPT ;  /* 0x000000150700728c */ /* 0x000fd2000bf06270 */
[----:B------:R-:W-:Y:S05]  /*11760*/  BRA.U !UP0, `(.L_x_19604) ;  /* 0xfffffef108987547 */ /* 0x000fea000b83ffff */
[----:B------:R-:W-:Y:S05]  /*11770*/  EXIT ;  /* 0x000000000000794d */ /* 0x000fea0003800000 */
.L_x_19605:
        /* <DEDUP_REMOVED lines=16> */
.L_x_20886:


//--------------------- .text._ZN10layer_norm13ln_fwd_kernelINS_13Kernel_traitsIfffffjLj3072ELj1ELj1ELj4ELj16ENS_18Kernel_traits_baseILj3072EfffffjLj128EEEEELb1ELb1ELb0ELb0EEEvNS_9FwdParamsE --------------------------
	.section	.text._ZN10layer_norm13ln_fwd_kernelINS_13Kernel_traitsIfffffjLj3072ELj1ELj1ELj4ELj16ENS_18Kernel_traits_baseILj3072EfffffjLj128EEEEELb1ELb1ELb0ELb0EEEvNS_9FwdParamsE,"ax",@progbits
	.align	128
        .global         _ZN10layer_norm13ln_fwd_kernelINS_13Kernel_traitsIfffffjLj3072ELj1ELj1ELj4ELj16ENS_18Kernel_traits_baseILj3072EfffffjLj128EEEEELb1ELb1ELb0ELb0EEEvNS_9FwdParamsE
        .type           _ZN10layer_norm13ln_fwd_kernelINS_13Kernel_traitsIfffffjLj3072ELj1ELj1ELj4ELj16ENS_18Kernel_traits_baseILj3072EfffffjLj128EEEEELb1ELb1ELb0ELb0EEEvNS_9FwdParamsE,@function
        .size           _ZN10layer_norm13ln_fwd_kernelINS_13Kernel_traitsIfffffjLj3072ELj1ELj1ELj4ELj16ENS_18Kernel_traits_baseILj3072EfffffjLj128EEEEELb1ELb1ELb0ELb0EEEvNS_9FwdParamsE,(.L_x_20887 - _ZN10layer_norm13ln_fwd_kernelINS_13Kernel_traitsIfffffjLj3072ELj1ELj1ELj4ELj16ENS_18Kernel_traits_baseILj3072EfffffjLj128EEEEELb1ELb1ELb0ELb0EEEvNS_9FwdParamsE)
        .other          _ZN10layer_norm13ln_fwd_kernelINS_13Kernel_traitsIfffffjLj3072ELj1ELj1ELj4ELj16ENS_18Kernel_traits_baseILj3072EfffffjLj128EEEEELb1ELb1ELb0ELb0EEEvNS_9FwdParamsE,@"STO_CUDA_ENTRY STV_DEFAULT"
_ZN10layer_norm13ln_fwd_kernelINS_13Kernel_traitsIfffffjLj3072ELj1ELj1ELj4ELj16ENS_18Kernel_traits_baseILj3072EfffffjLj128EEEEELb1ELb1ELb0ELb0EEEvNS_9FwdParamsE:
.text._ZN10layer_norm13ln_fwd_kernelINS_13Kernel_traitsIfffffjLj3072ELj1ELj1ELj4ELj16ENS_18Kernel_traits_baseILj3072EfffffjLj128EEEEELb1ELb1ELb0ELb0EEEvNS_9FwdParamsE:
        /* <DEDUP_REMOVED lines=8> */
[----:B------:R-:W0:Y:S01]  /*0080*/  LDC R2, c[0x0][0x458] ;  /* 0x00011600ff027b82 */ /* 0x000e220000000800 */
[----:B-1----:R-:W-:Y:S02]  /*0090*/  IMAD.U32 R4, RZ, RZ, UR8 ;  /* 0x00000008ff047e24 */ /* 0x002fe4000f8e00ff */
[----:B------:R-:W-:-:S06]  /*00a0*/  IMAD.U32 R5, RZ, RZ, UR9 ;  /* 0x00000009ff057e24 */ /* 0x000fcc000f8e00ff */
[----:B--2---:R-:W2:Y:S01]  /*00b0*/  @P0 LDG.E.64 R4, desc[UR6][R4.64] ;  /* 0x0000000604040981 */ /* 0x004ea2000c1e1b00 */
[----:B------:R-:W1:Y:S01]  /*00c0*/  @P0 LDC R11, c[0x0][0x460] ;  /* 0x00011800ff0b0b82 */ /* 0x000e620000000800 */
[----:B---3--:R-:W-:-:S05]  /*00d0*/  @P0 MOV R3, R9 ;  /* 0x0000000900030202 */ /* 0x008fca0000000f00 */
[----:B0-----:R0:W1:Y:S02]  /*00e0*/  @P0 LDG.E.64 R6, desc[UR6][R2.64] ;  /* 0x0000000602060981 */ /* 0x001064000c1e1b00 */
[----:B------:R-:W3:Y:S01]  /*00f0*/  S2UR UR12, SR_CTAID.X ;  /* 0x00000000000c79c3 */ /* 0x000ee20000002500 */
[----:B----4-:R-:W-:Y:S01]  /*0100*/  UISETP.NE.U32.AND UP0, UPT, UR10, URZ, UPT ;  /* 0x000000ff0a00728c */ /* 0x010fe2000bf05070 */
[----:B------:R-:W-:Y:S01]  /*0110*/  BSSY.RECONVERGENT B0, `(.L_x_19606) ;  /* 0x00000a6000007945 */ /* 0x000fe20003800200 */
[----:B------:R-:W0:Y:S01]  /*0120*/  S2R R0, SR_TID.X ;  /* 0x0000000000007919 */ /* 0x000e220000002100 */
[----:B-----5:R-:W-:Y:S02]  /*0130*/  USHF.R.S32.HI UR4, URZ, 0x1f, UR5 ;  /* 0x0000001fff047899 */ /* 0x020fe40008011405 */
[----:B------:R-:W-:Y:S02]  /*0140*/  UISETP.NE.AND.EX UP0, UPT, UR11, URZ, UPT, UP0 ;  /* 0x000000ff0b00728c */ /* 0x000fe4000bf05300 */
[----:B------:R-:W-:-:S04]  /*0150*/  ULEA.HI UR4, UR4, UR5, URZ, 0x2 ;  /* 0x0000000504047291 */ /* 0x000fc8000f8f10ff */
[----:B------:R-:W-:Y:S01]  /*0160*/  USHF.R.S32.HI UR4, URZ, 0x2, UR4 ;  /* 0x00000002ff047899 */ /* 0x000fe20008011404 */
[C---:B0-----:R-:W-:Y:S02]  /*0170*/  LOP3.LUT R3, R0.reuse, 0x60, RZ, 0xc0, !PT ;  /* 0x0000006000037812 */ /* 0x041fe400078ec0ff */
[----:B------:R-:W-:Y:S02]  /*0180*/  LOP3.LUT R119, R0, 0x1f, RZ, 0xc0, !PT ;  /* 0x0000001f00777812 */ /* 0x000fe400078ec0ff */
[----:B------:R-:W-:-:S04]  /*0190*/  LOP3.LUT R118, R3, 0x1f, R0, 0xf8, !PT ;  /* 0x0000001f03767812 */ /* 0x000fc800078ef800 */
[----:B------:R-:W-:-:S05]  /*01a0*/  LOP3.LUT R117, R118, 0x7f, RZ, 0x3c, !PT ;  /* 0x0000007f76757812 */ /* 0x000fca00078e3cff */
[----:B------:R-:W-:Y:S01]  /*01b0*/  VIADD R117, R117, UR4 ;  /* 0x0000000475757c36 */ /* 0x000fe20008000000 */
[----:B--2---:R-:W-:Y:S02]  /*01c0*/  @P0 R2UR UR9, R5 ;  /* 0x00000000050902ca */ /* 0x004fe400000e0000 */
[----:B------:R-:W3:Y:S01]  /*01d0*/  LDC R5, c[0x0][0x360] ;  /* 0x0000d800ff057b82 */ /* 0x000ee20000000800 */
[----:B------:R-:W-:Y:S02]  /*01e0*/  @P0 R2UR UR8, R4 ;  /* 0x00000000040802ca */ /* 0x000fe400000e0000 */
[----:B-1----:R-:W-:-:S08]  /*01f0*/  @P0 IADD3 R2, P1, PT, R6, R11, RZ ;  /* 0x0000000b06020210 */ /* 0x002fd00007f3e0ff */
[----:B------:R-:W-:Y:S02]  /*0200*/  UIADD3 UR19, UPT, UPT, UR9, -0x4498517b, URZ ;  /* 0xbb67ae8509137890 */ /* 0x000fe4000fffe0ff */
[----:B------:R-:W-:Y:S01]  /*0210*/  UIADD3 UR21, UPT, UPT, UR9, 0x76cf5d0a, URZ ;  /* 0x76cf5d0a09157890 */ /* 0x000fe2000fffe0ff */
[----:B------:R-:W-:Y:S01]  /*0220*/  @P0 IMAD.X R9, RZ, RZ, R7, P1 ;  /* 0x000000ffff090224 */ /* 0x000fe200008e0607 */
[----:B------:R-:W-:Y:S02]  /*0230*/  UIADD3 UR18, UPT, UPT, UR8, -0x61c88647, URZ ;  /* 0x9e3779b908127890 */ /* 0x000fe4000fffe0ff */
[----:B------:R-:W-:Y:S02]  /*0240*/  UIADD3 UR20, UPT, UPT, UR8, 0x3c6ef372, URZ ;  /* 0x3c6ef37208147890 */ /* 0x000fe4000fffe0ff */
[--C-:B------:R-:W-:Y:S01]  /*0250*/  SHF.R.U64 R115, R2, 0x2, R9.reuse ;  /* 0x0000000202737819 */ /* 0x100fe20000001209 */
[----:B------:R-:W-:Y:S01]  /*0260*/  UIADD3 UR22, UPT, UPT, UR8, -0x255992d5, URZ ;  /* 0xdaa66d2b08167890 */ /* 0x000fe2000fffe0ff */
[----:B------:R-:W-:Y:S01]  /*0270*/  SHF.R.U32.HI R114, RZ, 0x2, R9 ;  /* 0x00000002ff727819 */ /* 0x000fe20000011609 */
[----:B------:R-:W-:Y:S01]  /*0280*/  UIADD3 UR23, UPT, UPT, UR9, 0x32370b8f, URZ ;  /* 0x32370b8f09177890 */ /* 0x000fe2000fffe0ff */
[----:B---3--:R-:W-:Y:S01]  /*0290*/  IMAD R116, R5, UR12, R0 ;  /* 0x0000000c05747c24 */ /* 0x008fe2000f8e0200 */
        /* <DEDUP_REMOVED lines=30> */
[----:B--2---:R-:W-:-:S04]  /*0480*/  @P1 IMAD.WIDE.U32 R90, R79, 0x10, R90 ;  /* 0x000000104f5a1825 */ /* 0x004fc800078e005a */
[----:B------:R-:W-:Y:S01]  /*0490*/  @P1 VIADD R79, R79, 0x80 ;  /* 0x000000804f4f1836 */ /* 0x000fe20000000000 */
        /* <DEDUP_REMOVED lines=12> */
[----:B------:R3:W5:Y:S03]  /*0560*/  @P2 LDG.E.128 R36, desc[UR6][R94.64] ;  /* 0x000000065e242981 */ /* 0x000766000c1e1d00 */
[----:B------:R-:W-:Y:S01]  /*0570*/  @P2 VIADD R79, R79, 0x80 ;  /* 0x000000804f4f2836 */ /* 0x000fe20000000000 */
[----:B------:R3:W5:Y:S02]  /*0580*/  @P2 LDG.E.128 R40, desc[UR6][R76.64] ;  /* 0x000000064c282981 */ /* 0x000764000c1e1d00 */
[----:B------:R-:W1:Y:S01]  /*0590*/  @P0 LDC.64 R82, c[0x0][0x438] ;  /* 0x00010e00ff520b82 */ /* 0x000e620000000a00 */
[----:B--2---:R-:W-:-:S04]  /*05a0*/  @P3 IMAD.WIDE.U32 R74, R79, 0x10, R74 ;  /* 0x000000104f4a3825 */ /* 0x004fc800078e004a */
[C---:B0-----:R-:W-:Y:S01]  /*05b0*/  @P3 IMAD.WIDE.U32 R72, R79.reuse, 0x10, R72 ;  /* 0x000000104f483825 */ /* 0x041fe200078e0048 */
[----:B------:R3:W5:Y:S02]  /*05c0*/  @P3 LDG.E.128 R44, desc[UR6][R74.64] ;  /* 0x000000064a2c3981 */ /* 0x000764000c1e1d00 */
[----:B------:R-:W0:Y:S01]  /*05d0*/  @P0 LDC.64 R84, c[0x0][0x3e8] ;  /* 0x0000fa00ff540b82 */ /* 0x000e220000000a00 */
        /* <DEDUP_REMOVED lines=11> */
[C---:B-1----:R-:W-:Y:S01]  /*0690*/  @P0 IMAD.WIDE.U32 R82, R118.reuse, 0x10, R82 ;  /* 0x0000001076520825 */ /* 0x042fe200078e0052 */
[----:B------:R3:W5:Y:S03]  /*06a0*/  @P0 LDG.E.128 R8, desc[UR6][R80.64] ;  /* 0x0000000650080981 */ /* 0x000766000c1e1d00 */
[----:B0-----:R-:W-:Y:S01]  /*06b0*/  @P0 IMAD.WIDE.U32 R84, R118, 0x10, R84 ;  /* 0x0000001076540825 */ /* 0x001fe200078e0054 */
[----:B------:R3:W5:Y:S04]  /*06c0*/  @P0 LDG.E.128 R12, desc[UR6][R82.64] ;  /* 0x00000006520c0981 */ /* 0x000768000c1e1d00 */
        /* <DEDUP_REMOVED lines=14> */
.L_x_19607:
        /* <DEDUP_REMOVED lines=16> */
[----:B------:R-:W-:-:S04]  /*08b0*/  @P1 IADD3 R91, PT, PT, R91, 0x80, RZ ;  /* 0x000000805b5b1810 */ /* 0x000fc80007ffe0ff */
[----:B------:R-:W5:Y:S02]  /*08c0*/  @P1 LDG.E.128 R28, desc[UR6][R6.64] ;  /* 0x00000006061c1981 */ /* 0x000f64000c1e1d00 */
[----:B------:R-:W1:Y:S01]  /*08d0*/  @P3 LDC.64 R50, c[0x0][0x3e8] ;  /* 0x0000fa00ff323b82 */ /* 0x000e620000000a00 */
[----:B--2---:R-:W-:-:S07]  /*08e0*/  @P2 IMAD.WIDE.U32 R36, R91, 0x10, R24 ;  /* 0x000000105b242825 */ /* 0x004fce00078e0018 */
[----:B------:R-:W2:Y:S01]  /*08f0*/  @P4 LDC.64 R60, c[0x0][0x3d0] ;  /* 0x0000f400ff3c4b82 */ /* 0x000ea20000000a00 */
[C---:B---3--:R-:W-:Y:S01]  /*0900*/  @P2 IMAD.WIDE.U32 R38, R91.reuse, 0x10, R26 ;  /* 0x000000105b262825 */ /* 0x048fe200078e001a */
[----:B------:R-:W5:Y:S03]  /*0910*/  @P2 LDG.E.128 R32, desc[UR6][R36.64] ;  /* 0x0000000624202981 */ /* 0x000f66000c1e1d00 */
[----:B------:R-:W-:Y:S01]  /*0920*/  @P2 VIADD R91, R91, 0x80 ;  /* 0x000000805b5b2836 */ /* 0x000fe20000000000 */
[----:B------:R-:W5:Y:S02]  /*0930*/  @P2 LDG.E.128 R40, desc[UR6][R38.64] ;  /* 0x0000000626282981 */ /* 0x000f64000c1e1d00 */
[----:B------:R-:W3:Y:S01]  /*0940*/  @P4 LDC.64 R62, c[0x0][0x3e8] ;  /* 0x0000fa00ff3e4b82 */ /* 0x000ee20000000a00 */
[----:B0-----:R-:W-:-:S07]  /*0950*/  @P3 IMAD.WIDE.U32 R48, R91, 0x10, R48 ;  /* 0x000000105b303825 */ /* 0x001fce00078e0030 */
[----:B------:R-:W0:Y:S01]  /*0960*/  @P0 LDC.64 R12, c[0x0][0x3d0] ;  /* 0x0000f400ff0c0b82 */ /* 0x000e220000000a00 */
[C---:B-1----:R-:W-:Y:S01]  /*0970*/  @P3 IMAD.WIDE.U32 R80, R91.reuse, 0x10, R50 ;  /* 0x000000105b503825 */ /* 0x042fe200078e0032 */
[----:B------:R1:W5:Y:S03]  /*0980*/  @P3 LDG.E.128 R44, desc[UR6][R48.64] ;  /* 0x00000006302c3981 */ /* 0x000366000c1e1d00 */
[----:B------:R-:W-:Y:S01]  /*0990*/  @P3 VIADD R91, R91, 0x80 ;  /* 0x000000805b5b3836 */ /* 0x000fe20000000000 */
[----:B------:R-:W5:Y:S02]  /*09a0*/  @P3 LDG.E.128 R52, desc[UR6][R80.64] ;  /* 0x0000000650343981 */ /* 0x000f64000c1e1d00 */
[----:B------:R-:W4:Y:S01]  /*09b0*/  @P0 LDC.64 R14, c[0x0][0x3e8] ;  /* 0x0000fa00ff0e0b82 */ /* 0x000f220000000a00 */
[----:B--2---:R-:W-:-:S05]  /*09c0*/  @P4 IMAD.WIDE.U32 R82, R91, 0x10, R60 ;  /* 0x000000105b524825 */ /* 0x004fca00078e003c */
[----:B------:R-:W5:Y:S01]  /*09d0*/  @P4 LDG.E.128 R56, desc[UR6][R82.64] ;  /* 0x0000000652384981 */ /* 0x000f62000c1e1d00 */
[C---:B---3--:R-:W-:Y:S01]  /*09e0*/  @P4 IMAD.WIDE.U32 R84, R91.reuse, 0x10, R62 ;  /* 0x000000105b544825 */ /* 0x048fe200078e003e */
[----:B------:R-:W2:Y:S01]  /*09f0*/  @P5 LDC.64 R86, c[0x0][0x3d0] ;  /* 0x0000f400ff565b82 */ /* 0x000ea20000000a00 */
[----:B------:R-:W-:-:S03]  /*0a00*/  @P4 IADD3 R91, PT, PT, R91, 0x80, RZ ;  /* 0x000000805b5b4810 */ /* 0x000fc60007ffe0ff */
[----:B------:R-:W5:Y:S01]  /*0a10*/  @P4 LDG.E.128 R64, desc[UR6][R84.64] ;  /* 0x0000000654404981 */ /* 0x000f62000c1e1d00 */
[----:B0-----:R-:W-:-:S03]  /*0a20*/  @P0 IMAD.WIDE.U32 R24, R118, 0x10, R12 ;  /* 0x0000001076180825 */ /* 0x001fc600078e000c */
[----:B------:R-:W0:Y:S01]  /*0a30*/  @P5 LDC.64 R88, c[0x0][0x3e8] ;  /* 0x0000fa00ff585b82 */ /* 0x000e220000000a00 */
[----:B----4-:R-:W-:Y:S01]  /*0a40*/  @P0 IMAD.WIDE.U32 R26, R118, 0x10, R14 ;  /* 0x00000010761a0825 */ /* 0x010fe200078e000e */
[----:B------:R-:W5:Y:S01]  /*0a50*/  @P0 LDG.E.128 R8, desc[UR6][R24.64] ;  /* 0x0000000618080981 */ /* 0x000f62000c1e1d00 */
[----:B------:R-:W-:Y:S02]  /*0a60*/  CS2R R62, SRZ ;  /* 0x00000000003e7805 */ /* 0x000fe4000001ff00 */
[----:B------:R-:W-:Y:S02]  /*0a70*/  CS2R R60, SRZ ;  /* 0x00000000003c7805 */ /* 0x000fe4000001ff00 */
[----:B------:R-:W-:Y:S01]  /*0a80*/  CS2R R50, SRZ ;  /* 0x0000000000327805 */ /* 0x000fe2000001ff00 */
[----:B------:R3:W5:Y:S01]  /*0a90*/  @P0 LDG.E.128 R16, desc[UR6][R26.64] ;  /* 0x000000061a100981 */ /* 0x000762000c1e1d00 */
[----:B--2---:R-:W-:Y:S01]  /*0aa0*/  @P5 IMAD.WIDE.U32 R12, R91, 0x10, R86 ;  /* 0x000000105b0c5825 */ /* 0x004fe200078e0056 */
[----:B-1----:R-:W-:-:S02]  /*0ab0*/  CS2R R48, SRZ ;  /* 0x0000000000307805 */ /* 0x002fc4000001ff00 */
[----:B------:R-:W-:Y:S01]  /*0ac0*/  CS2R R38, SRZ ;  /* 0x0000000000267805 */ /* 0x000fe2000001ff00 */
[----:B0-----:R-:W-:Y:S01]  /*0ad0*/  @P5 IMAD.WIDE.U32 R14, R91, 0x10, R88 ;  /* 0x000000105b0e5825 */ /* 0x001fe200078e0058 */
[----:B------:R0:W5:Y:S01]  /*0ae0*/  @P5 LDG.E.128 R68, desc[UR6][R12.64] ;  /* 0x000000060c445981 */ /* 0x000162000c1e1d00 */
[----:B------:R-:W-:Y:S02]  /*0af0*/  CS2R R36, SRZ ;  /* 0x0000000000247805 */ /* 0x000fe4000001ff00 */
[----:B---3--:R-:W-:Y:S02]  /*0b00*/  CS2R R26, SRZ ;  /* 0x00000000001a7805 */ /* 0x008fe4000001ff00 */
[----:B------:R-:W-:Y:S01]  /*0b10*/  CS2R R24, SRZ ;  /* 0x0000000000187805 */ /* 0x000fe2000001ff00 */
[----:B------:R1:W5:Y:S01]  /*0b20*/  @P5 LDG.E.128 R76, desc[UR6][R14.64] ;  /* 0x000000060e4c5981 */ /* 0x000362000c1e1d00 */
[----:B------:R-:W-:Y:S02]  /*0b30*/  @P5 CS2R R74, SRZ ;  /* 0x00000000004a5805 */ /* 0x000fe4000001ff00 */
[----:B------:R-:W-:-:S02]  /*0b40*/  @P5 CS2R R72, SRZ ;  /* 0x0000000000485805 */ /* 0x000fc4000001ff00 */
[----:B0-----:R-:W-:Y:S02]  /*0b50*/  CS2R R12, SRZ ;  /* 0x00000000000c7805 */ /* 0x001fe4000001ff00 */
[----:B-1----:R-:W-:-:S07]  /*0b60*/  CS2R R14, SRZ ;  /* 0x00000000000e7805 */ /* 0x002fce000001ff00 */
.L_x_19608:
[----:B------:R-:W-:Y:S05]  /*0b70*/  BSYNC.RECONVERGENT B0 ;  /* 0x0000000000007941 */ /* 0x000fea0003800200 */
.L_x_19606:
[----:B------:R-:W0:Y:S02]  /*0b80*/  LDCU UR5, c[0x0][0x384] ;  /* 0x00007080ff0577ac */ /* 0x000e240008000800 */
[----:B0-----:R-:W-:-:S06]  /*0b90*/  UISETP.GE.AND UP0, UPT, UR12, UR5, UPT ;  /* 0x000000050c00728c */ /* 0x001fcc000bf06270 */
[----:B------:R-:W-:-:S13]  /*0ba0*/  PLOP3.LUT P0, PT, PT, PT, UP0, 0x80, 0x8 ;  /* 0x000000000008781c */ /* 0x000fda0003f0f008 */
[----:B------:R-:W-:Y:S05]  /*0bb0*/  @P0 EXIT ;  /* 0x000000000000094d */ /* 0x000fea0003800000 */
[C---:B------:R-:W-:Y:S01]  /*0bc0*/  IMAD.HI.U32 R4, R115.reuse, -0x2daee0ad, RZ ;  /* 0xd2511f5373047827 */ /* 0x040fe200078e00ff */
[----:B------:R-:W-:Y:S01]  /*0bd0*/  ULOP3.LUT UR13, UR4, 0x7f, URZ, 0xc0, !UPT ;  /* 0x0000007f040d7892 */ /* 0x000fe2000f8ec0ff */
[----:B------:R-:W-:Y:S01]  /*0be0*/  LOP3.LUT R2, R2, 0x3, RZ, 0xc0, !PT ;  /* 0x0000000302027812 */ /* 0x000fe200078ec0ff */
[----:B------:R-:W-:Y:S01]  /*0bf0*/  ULOP3.LUT UR5, UR4, 0xffffff80, URZ, 0xc0, !UPT ;  /* 0xffffff8004057892 */ /* 0x000fe2000f8ec0ff */
[----:B------:R-:W-:Y:S01]  /*0c00*/  IMAD.HI.U32 R5, R116, -0x326172a9, RZ ;  /* 0xcd9e8d5774057827 */ /* 0x000fe200078e00ff */
[----:B------:R-:W-:Y:S01]  /*0c10*/  LOP3.LUT R4, R4, UR9, RZ, 0x3c, !PT ;  /* 0x0000000904047c12 */ /* 0x000fe2000f8e3cff */
[----:B------:R-:W0:Y:S02]  /*0c20*/  LDCU.64 UR10, c[0x0][0x3e0] ;  /* 0x00007c00ff0a77ac */ /* 0x000e240008000a00 */
[----:B------:R-:W-:Y:S01]  /*0c30*/  IMAD R7, R116, -0x326172a9, RZ ;  /* 0xcd9e8d5774077824 */ /* 0x000fe200078e02ff */
[----:B------:R-:W-:Y:S01]  /*0c40*/  LOP3.LUT R5, R114, UR8, R5, 0x96, !PT ;  /* 0x0000000872057c12 */ /* 0x000fe2000f8e9605 */
[----:B------:R-:W-:Y:S01]  /*0c50*/  IMAD.HI.U32 R6, R4, -0x326172a9, RZ ;  /* 0xcd9e8d5704067827 */ /* 0x000fe200078e00ff */
[----:B------:R-:W1:Y:S03]  /*0c60*/  LDCU.U8 UR14, c[0x0][0x410] ;  /* 0x00008200ff0e77ac */ /* 0x000e660008000000 */
[----:B------:R-:W-:Y:S01]  /*0c70*/  IMAD R81, R115, -0x2daee0ad, RZ ;  /* 0xd2511f5373517824 */ /* 0x000fe200078e02ff */
[----:B------:R-:W-:Y:S01]  /*0c80*/  LOP3.LUT R6, R7, UR18, R6, 0x96, !PT ;  /* 0x0000001207067c12 */ /* 0x000fe2000f8e9606 */
[C---:B------:R-:W-:Y:S01]  /*0c90*/  IMAD.HI.U32 R80, R5.reuse, -0x2daee0ad, RZ ;  /* 0xd2511f5305507827 */ /* 0x040fe200078e00ff */
[----:B------:R-:W2:Y:S03]  /*0ca0*/  LDCU UR36, c[0x0][0x388] ;  /* 0x00007100ff2477ac */ /* 0x000ea60008000800 */
[----:B------:R-:W-:Y:S01]  /*0cb0*/  IMAD R82, R5, -0x2daee0ad, RZ ;  /* 0xd2511f5305527824 */ /* 0x000fe200078e02ff */
[----:B------:R-:W-:Y:S01]  /*0cc0*/  LOP3.LUT R80, R81, UR19, R80, 0x96, !PT ;  /* 0x0000001351507c12 */ /* 0x000fe2000f8e9650 */
[----:B------:R-:W-:Y:S01]  /*0cd0*/  IMAD.HI.U32 R5, R6, -0x2daee0ad, RZ ;  /* 0xd2511f5306057827 */ /* 0x000fe200078e00ff */
        /* <DEDUP_REMOVED lines=8> */
[----:B------:R-:W-:Y:S01]  /*0d60*/  IMAD R7, R80, -0x326172a9, RZ ;  /* 0xcd9e8d5750077824 */ /* 0x000fe200078e02ff */
[----:B------:R-:W-:Y:S01]  /*0d70*/  UISETP.NE.AND.EX UP0, UPT, UR11, URZ, UPT, UP0 ;  /* 0x000000ff0b00728c */ /* 0x000fe2000bf05300 */
[----:B------:R-:W-:Y:S01]  /*0d80*/  IMAD.HI.U32 R6, R5, -0x326172a9, RZ ;  /* 0xcd9e8d5705067827 */ /* 0x000fe200078e00ff */
[----:B------:R-:W4:Y:S03]  /*0d90*/  LDCU.64 UR10, c[0x0][0x3a0] ;  /* 0x00007400ff0a77ac */ /* 0x000f260008000a00 */
[----:B------:R-:W-:Y:S01]  /*0da0*/  IMAD.HI.U32 R81, R4, -0x2daee0ad, RZ ;  /* 0xd2511f5304517827 */ /* 0x000fe200078e00ff */
[----:B------:R-:W-:Y:S01]  /*0db0*/  LOP3.LUT R6, R7, UR22, R6, 0x96, !PT ;  /* 0x0000001607067c12 */ /* 0x000fe2000f8e9606 */
[----:B------:R-:W-:-:S02]  /*0dc0*/  UPLOP3.LUT UP2, UPT, UPT, UPT, UPT, 0x40, 0x4 ;  /* 0x000000000004789c */ /* 0x000fc40003f4e870 */
[----:B------:R-:W-:Y:S01]  /*0dd0*/  IMAD R7, R4, -0x2daee0ad, RZ ;  /* 0xd2511f5304077824 */ /* 0x000fe200078e02ff */
[----:B------:R-:W-:Y:S01]  /*0de0*/  LOP3.LUT R81, R82, UR23, R81, 0x96, !PT ;  /* 0x0000001752517c12 */ /* 0x000fe2000f8e9651 */
[----:B------:R-:W-:Y:S01]  /*0df0*/  IMAD.HI.U32 R4, R6, -0x2daee0ad, RZ ;  /* 0xd2511f5306047827 */ /* 0x000fe200078e00ff */
[----:B-1----:R-:W-:-:S03]  /*0e00*/  UISETP.NE.AND UP3, UPT, UR14, URZ, UPT ;  /* 0x000000ff0e00728c */ /* 0x002fc6000bf65270 */
        /* <DEDUP_REMOVED lines=22> */
[C---:B------:R-:W-:Y:S01]  /*0f70*/  IMAD.HI.U32 R80, R4.reuse, -0x2daee0ad, RZ ;  /* 0xd2511f5304507827 */ /* 0x040fe200078e00ff */
[----:B------:R-:W-:Y:S02]  /*0f80*/  LOP3.LUT R6, R7, UR30, R6, 0x96, !PT ;  /* 0x0000001e07067c12 */ /* 0x000fe4000f8e9606 */
[----:B------:R-:W-:Y:S01]  /*0f90*/  LEA R3, R3, UR5, 0x2 ;  /* 0x0000000503037c11 */ /* 0x000fe2000f8e10ff */
[----:B------:R-:W-:Y:S01]  /*0fa0*/  IMAD R7, R4, -0x2daee0ad, RZ ;  /* 0xd2511f5304077824 */ /* 0x000fe200078e02ff */
[----:B------:R-:W-:Y:S01]  /*0fb0*/  LOP3.LUT R80, R81, UR31, R80, 0x96, !PT ;  /* 0x0000001f51507c12 */ /* 0x000fe2000f8e9650 */
[----:B------:R-:W-:Y:S01]  /*0fc0*/  IMAD.HI.U32 R4, R6, -0x2daee0ad, RZ ;  /* 0xd2511f5306047827 */ /* 0x000fe200078e00ff */
[----:B------:R-:W-:-:S03]  /*0fd0*/  I2FP.F32.U32 R113, R3 ;  /* 0x0000000300717245 */ /* 0x000fc60000201000 */
[----:B------:R-:W-:Y:S02]  /*0fe0*/  HFMA2 R3, -RZ, RZ, 0, 0 ;  /* 0x00000000ff037431 */ /* 0x000fe400000001ff */
[----:B------:R-:W-:Y:S01]  /*0ff0*/  IMAD R82, R5, -0x326172a9, RZ ;  /* 0xcd9e8d5705527824 */ /* 0x000fe200078e02ff */
[----:B------:R-:W-:Y:S01]  /*1000*/  LOP3.LUT R81, R7, UR33, R4, 0x96, !PT ;  /* 0x0000002107517c12 */ /* 0x000fe2000f8e9604 */
[----:B------:R-:W-:Y:S01]  /*1010*/  IMAD.MOV.U32 R4, RZ, RZ, -0x20 ;  /* 0xffffffe0ff047424 */ /* 0x000fe200078e00ff */
[----:B------:R-:W1:Y:S01]  /*1020*/  MUFU.RCP R113, R113 ;  /* 0x0000007100717308 */ /* 0x000e620000001000 */
[----:B------:R-:W-:-:S04]  /*1030*/  IMAD.HI.U32 R5, R80, -0x326172a9, RZ ;  /* 0xcd9e8d5750057827 */ /* 0x000fc800078e00ff */
[----:B------:R-:W-:Y:S01]  /*1040*/  IMAD R4, R119, R4, UR13 ;  /* 0x0000000d77047e24 */ /* 0x000fe2000f8e0204 */
[----:B------:R-:W-:Y:S01]  /*1050*/  LOP3.LUT R82, R82, UR32, R5, 0x96, !PT ;  /* 0x0000002052527c12 */ /* 0x000fe2000f8e9605 */
[----:B------:R-:W-:Y:S02]  /*1060*/  IMAD R6, R6, -0x2daee0ad, RZ ;  /* 0xd2511f5306067824 */ /* 0x000fe400078e02ff */
[----:B------:R-:W-:Y:S01]  /*1070*/  IMAD R80, R80, -0x326172a9, RZ ;  /* 0xcd9e8d5750507824 */ /* 0x000fe200078e02ff */
[----:B------:R-:W-:Y:S01]  /*1080*/  VIMNMX R4, PT, PT, RZ, R4, !PT ;  /* 0x00000004ff047248 */ /* 0x000fe20007fe0100 */
[----:B------:R-:W-:-:S03]  /*1090*/  IMAD.HI.U32 R7, R82, -0x2daee0ad, RZ ;  /* 0xd2511f5352077827 */ /* 0x000fc600078e00ff */
[----:B------:R-:W-:Y:S01]  /*10a0*/  VIMNMX R4, PT, PT, R4, 0x20, PT ;  /* 0x0000002004047848 */ /* 0x000fe20003fe0100 */
[C---:B------:R-:W-:Y:S01]  /*10b0*/  IMAD.HI.U32 R5, R81.reuse, -0x326172a9, RZ ;  /* 0xcd9e8d5751057827 */ /* 0x040fe200078e00ff */
[----:B------:R-:W-:Y:S02]  /*10c0*/  LOP3.LUT R7, R6, UR35, R7, 0x96, !PT ;  /* 0x0000002306077c12 */ /* 0x000fe4000f8e9607 */
[----:B------:R-:W-:Y:S01]  /*10d0*/  LEA R112, R4, UR5, 0x2 ;  /* 0x0000000504707c11 */ /* 0x000fe2000f8e10ff */
[----:B------:R-:W-:Y:S01]  /*10e0*/  IMAD R4, R82, -0x2daee0ad, RZ ;  /* 0xd2511f5352047824 */ /* 0x000fe200078e02ff */
[----:B------:R-:W-:Y:S01]  /*10f0*/  LOP3.LUT R5, R80, UR34, R5, 0x96, !PT ;  /* 0x0000002250057c12 */ /* 0x000fe2000f8e9605 */
[----:B01234-:R-:W-:-:S07]  /*1100*/  IMAD R6, R81, -0x326172a9, RZ ;  /* 0xcd9e8d5751067824 */ /* 0x01ffce00078e02ff */
.L_x_19884:
[----:B0-----:R-:W0:Y:S01]  /*1110*/  @UP0 LDCU.64 UR4, c[0x0][0x3e0] ;  /* 0x00007c00ff0407ac */ /* 0x001e220008000a00 */
[----:B------:R-:W-:Y:S01]  /*1120*/  PLOP3.LUT P0, PT, PT, PT, UP0, 0x80, 0x8 ;  /* 0x000000000008781c */ /* 0x000fe20003f0f008 */
[----:B0-----:R-:W-:-:S06]  /*1130*/  @UP0 UIMAD.WIDE UR4, UR12, 0x4, UR4 ;  /* 0x000000040c0408a5 */ /* 0x001fcc000f8e0204 */
[----:B--234-:R-:W-:Y:S02]  /*1140*/  IMAD.U32 R110, RZ, RZ, UR4 ;  /* 0x00000004ff6e7e24 */ /* 0x01cfe4000f8e00ff */
        /* <DEDUP_REMOVED lines=8> */
[----:B-1----:R-:W-:-:S04]  /*11d0*/  MOV R109, UR5 ;  /* 0x00000005006d7c02 */ /* 0x002fc80008000f00 */
        /* <DEDUP_REMOVED lines=25> */
.L_x_20723:
[----:B------:R-:W-:Y:S05]  /*1370*/  BRX R108 -0x1380                                       (*"BRANCH_TARGETS .L_x_20724,.L_x_20725,.L_x_20726"*) ;  /* 0xffffffec6c207949 */ /* 0x000fea000383ffff */
.L_x_20726:
[----:B------:R-:W-:Y:S01]  /*1380*/  VIADD R121, R2, 0x1 ;  /* 0x0000000102797836 */ /* 0x000fe20000000000 */
[----:B------:R-:W-:Y:S01]  /*1390*/  MOV R111, R5 ;  /* 0x00000005006f7202 */ /* 0x000fe20000000f00 */
[----:B------:R-:W-:Y:S01]  /*13a0*/  IMAD.MOV.U32 R108, RZ, RZ, R4 ;  /* 0x000000ffff6c7224 */ /* 0x000fe200078e0004 */
[----:B------:R-:W-:Y:S06]  /*13b0*/  BRA `(.L_x_19613) ;  /* 0x0000000000ec7947 */ /* 0x000fec0003800000 */
.L_x_20724:
[----:B------:R-:W-:Y:S01]  /*13c0*/  IMAD.MOV.U32 R108, RZ, RZ, R4 ;  /* 0x000000ffff6c7224 */ /* 0x000fe200078e0004 */
[----:B------:R-:W-:Y:S01]  /*13d0*/  MOV R111, R7 ;  /* 0x00000007006f7202 */ /* 0x000fe20000000f00 */
[----:B------:R-:W-:Y:S01]  /*13e0*/  IMAD.MOV.U32 R121, RZ, RZ, 0x3 ;  /* 0x00000003ff797424 */ /* 0x000fe200078e00ff */
[----:B------:R-:W-:Y:S06]  /*13f0*/  BRA `(.L_x_19613) ;  /* 0x0000000000dc7947 */ /* 0x000fec0003800000 */
.L_x_20725:
        /* <DEDUP_REMOVED lines=13> */
.L_x_19615:
[----:B------:R-:W-:Y:S05]  /*14d0*/  BSYNC.RECONVERGENT B2 ;  /* 0x0000000000027941 */ /* 0x000fea0003800200 */
.L_x_19614:
        /* <DEDUP_REMOVED lines=39> */
[----:B------:R-:W-:-:S05]  /*1750*/  IMAD.WIDE.U32 R108, R109, -0x2daee0ad, RZ ;  /* 0xd2511f536d6c7825 */ /* 0x000fca00078e00ff */
[----:B------:R-:W-:-:S07]  /*1760*/  LOP3.LUT R7, R110, UR35, R109, 0x96, !PT ;  /* 0x000000236e077c12 */ /* 0x000fce000f8e966d */
.L_x_19613:
[----:B------:R-:W-:Y:S05]  /*1770*/  BSYNC.RECONVERGENT B1 ;  /* 0x0000000000017941 */ /* 0x000fea0003800200 */
.L_x_19612:
[----:B------:R-:W0:Y:S01]  /*1780*/  LDC R110, c[0x0][0x408] ;  /* 0x00010200ff6e7b82 */ /* 0x000e220000000800 */
[----:B------:R-:W-:Y:S01]  /*1790*/  I2FP.F32.U32 R2, R111 ;  /* 0x0000006f00027245 */ /* 0x000fe20000201000 */
[----:B------:R-:W-:Y:S01]  /*17a0*/  IMAD.MOV.U32 R111, RZ, RZ, 0x2f800000 ;  /* 0x2f800000ff6f7424 */ /* 0x000fe200078e00ff */
[----:B------:R-:W-:Y:S01]  /*17b0*/  ISETP.NE.AND P2, PT, R121, 0x1, PT ;  /* 0x000000017900780c */ /* 0x000fe20003f45270 */
[----:B-----5:R-:W-:Y:S01]  /*17c0*/  FMUL.FTZ R123, R84, UR4 ;  /* 0x00000004547b7c20 */ /* 0x020fe20008410000 */
[----:B------:R-:W-:Y:S01]  /*17d0*/  BSSY.RECONVERGENT B1, `(.L_x_19616) ;  /* 0x000004c000017945 */ /* 0x000fe20003800200 */
[----:B------:R-:W-:Y:S01]  /*17e0*/  FFMA.FTZ R2, R2, R111, 1.1641532182693481445e-10 ;  /* 0x2f00000002027423 */ /* 0x000fe2000001006f */
[----:B------:R-:W-:Y:S01]  /*17f0*/  IMAD.MOV.U32 R4, RZ, RZ, 0x2 ;  /* 0x00000002ff047424 */ /* 0x000fe200078e00ff */
[----:B------:R-:W1:Y:S01]  /*1800*/  LDC R109, c[0x0][0x404] ;  /* 0x00010100ff6d7b82 */ /* 0x000e620000000800 */
[----:B0-----:R-:W-:Y:S02]  /*1810*/  FMUL.FTZ R123, R123, R110 ;  /* 0x0000006e7b7b7220 */ /* 0x001fe40000410000 */
[----:B-1----:R-:W-:-:S02]  /*1820*/  FSETP.GTU.FTZ.AND P1, PT, R2, R109, PT ;  /* 0x0000006d0200720b */ /* 0x002fc40003f3c000 */
        /* <DEDUP_REMOVED lines=13> */
.L_x_19618:
        /* <DEDUP_REMOVED lines=13> */
.L_x_19620:
[----:B------:R-:W-:Y:S05]  /*19d0*/  BSYNC.RECONVERGENT B2 ;  /* 0x0000000000027941 */ /* 0x000fea0003800200 */
.L_x_19619:
        /* <DEDUP_REMOVED lines=40> */
[----:B------:R-:W-:Y:S01]  /*1c60*/  LOP3.LUT R5, R6, UR34, R5, 0x96, !PT ;  /* 0x0000002206057c12 */ /* 0x000fe2000f8e9605 */
[----:B------:R-:W-:Y:S02]  /*1c70*/  IMAD.MOV.U32 R6, RZ, RZ, R4 ;  /* 0x000000ffff067224 */ /* 0x000fe400078e0004 */
[----:B------:R-:W-:-:S07]  /*1c80*/  HFMA2 R4, -RZ, RZ, 0, 0 ;  /* 0x00000000ff047431 */ /* 0x000fce00000001ff */
.L_x_19617:
[----:B------:R-:W-:Y:S05]  /*1c90*/  BSYNC.RECONVERGENT B1 ;  /* 0x0000000000017941 */ /* 0x000fea0003800200 */
.L_x_19616:
        /* <DEDUP_REMOVED lines=21> */
.L_x_19623:
        /* <DEDUP_REMOVED lines=13> */
.L_x_19625:
[----:B------:R-:W-:Y:S05]  /*1ec0*/  BSYNC.RECONVERGENT B2 ;  /* 0x0000000000027941 */ /* 0x000fea0003800200 */
.L_x_19624:
        /* <DEDUP_REMOVED lines=38> */
[----:B------:R-:W-:Y:S01]  /*2130*/  IMAD.MOV.U32 R122, RZ, RZ, RZ ;  /* 0x000000ffff7a7224 */ /* 0x000fe200078e00ff */
[----:B------:R-:W-:Y:S01]  /*2140*/  MOV R108, R4 ;  /* 0x00000004006c7202 */ /* 0x000fe20000000f00 */
[----:B------:R-:W-:-:S05]  /*2150*/  IMAD.WIDE.U32 R4, R121, -0x326172a9, RZ ;  /* 0xcd9e8d5779047825 */ /* 0x000fca00078e00ff */
[----:B------:R-:W-:Y:S01]  /*2160*/  LOP3.LUT R5, R6, UR34, R5, 0x96, !PT ;  /* 0x0000002206057c12 */ /* 0x000fe2000f8e9605 */
[----:B------:R-:W-:-:S07]  /*2170*/  IMAD.MOV.U32 R6, RZ, RZ, R4 ;  /* 0x000000ffff067224 */ /* 0x000fce00078e0004 */
.L_x_19622:
[----:B------:R-:W-:Y:S05]  /*2180*/  BSYNC.RECONVERGENT B1 ;  /* 0x0000000000017941 */ /* 0x000fea0003800200 */
.L_x_19621:
[----:B------:R-:W-:Y:S01]  /*2190*/  I2FP.F32.U32 R2, R2 ;  /* 0x0000000200027245 */ /* 0x000fe20000201000 */
[----:B------:R-:W-:Y:S01]  /*21a0*/  FMUL.FTZ R121, R86, UR4 ;  /* 0x0000000456797c20 */ /* 0x000fe20008410000 */
[----:B------:R-:W-:Y:S01]  /*21b0*/  ISETP.NE.AND P4, PT, R122, 0x1, PT ;  /* 0x000000017a00780c */ /* 0x000fe20003f85270 */
[----:B------:R-:W-:Y:S02]  /*21c0*/  BSSY.RECONVERGENT B1, `(.L_x_19626) ;  /* 0x000004b000017945 */ /* 0x000fe40003800200 */
[----:B------:R-:W-:Y:S01]  /*21d0*/  FFMA.FTZ R2, R2, R111, 1.1641532182693481445e-10 ;  /* 0x2f00000002027423 */ /* 0x000fe2000001006f */
[----:B------:R-:W-:-:S04]  /*21e0*/  FMUL.FTZ R121, R121, R110 ;  /* 0x0000006e79797220 */ /* 0x000fc80000410000 */
[----:B------:R-:W-:Y:S01]  /*21f0*/  FSETP.GTU.FTZ.AND P3, PT, R2, R109, PT ;  /* 0x0000006d0200720b */ /* 0x000fe20003f7c000 */
        /* <DEDUP_REMOVED lines=14> */
.L_x_19628:
        /* <DEDUP_REMOVED lines=13> */
.L_x_19630:
[----:B------:R-:W-:Y:S05]  /*23b0*/  BSYNC.RECONVERGENT B2 ;  /* 0x0000000000027941 */ /* 0x000fea0003800200 */
.L_x_19629:
        /* <DEDUP_REMOVED lines=43> */
.L_x_19627:
[----:B------:R-:W-:Y:S05]  /*2670*/  BSYNC.RECONVERGENT B1 ;  /* 0x0000000000017941 */ /* 0x000fea0003800200 */
.L_x_19626:
[----:B------:R-:W-:Y:S01]  /*2680*/  I2FP.F32.U32 R4, R121 ;  /* 0x0000007900047245 */ /* 0x000fe20000201000 */
[----:B------:R-:W-:-:S04]  /*2690*/  FMUL.FTZ R87, R87, UR4 ;  /* 0x0000000457577c20 */ /* 0x000fc80008410000 */
[----:B------:R-:W-:Y:S01]  /*26a0*/  FFMA.FTZ R4, R4, R111, 1.1641532182693481445e-10 ;  /* 0x2f00000004047423 */ /* 0x000fe2000001006f */
[----:B------:R-:W-:-:S04]  /*26b0*/  FMUL.FTZ R87, R87, R110 ;  /* 0x0000006e57577220 */ /* 0x000fc80000410000 */
[----:B------:R-:W-:-:S04]  /*26c0*/  FSETP.GTU.FTZ.AND P5, PT, R4, R109, PT ;  /* 0x0000006d0400720b */ /* 0x000fc80003fbc000 */
[----:B------:R-:W-:Y:S02]  /*26d0*/  FSEL R4, R87, RZ, !P5 ;  /* 0x000000ff57047208 */ /* 0x000fe40006800000 */
[----:B------:R-:W-:-:S03]  /*26e0*/  PLOP3.LUT P4, PT, P5, PT, PT, 0x8, 0x80 ;  /* 0x000000000080781c */ /* 0x000fc60002f8e170 */
[----:B------:R-:W-:Y:S01]  /*26f0*/  FFMA.FTZ R87, R4, R19, R83 ;  /* 0x0000001304577223 */ /* 0x000fe20000010053 */
[----:B------:R-:W-:Y:S09]  /*2700*/  BRA `(.L_x_19631) ;  /* 0x0000001400007947 */ /* 0x000ff20003800000 */
.L_x_19611:
        /* <DEDUP_REMOVED lines=12> */
[----:B------:R-:W-:Y:S01]  /*27d0*/  @P1 IADD3 R121, PT, PT, R2, 0x1, RZ ;  /* 0x0000000102791810 */ /* 0x000fe20007ffe0ff */
[----:B------:R-:W-:Y:S02]  /*27e0*/  @P1 IMAD.MOV.U32 R108, RZ, RZ, R4 ;  /* 0x000000ffff6c1224 */ /* 0x000fe400078e0004 */
[----:B------:R-:W-:Y:S01]  /*27f0*/  @P1 IMAD.MOV.U32 R109, RZ, RZ, R5 ;  /* 0x000000ffff6d1224 */ /* 0x000fe200078e0005 */
[----:B------:R-:W-:Y:S06]  /*2800*/  BRA `(.L_x_19633) ;  /* 0x0000000000dc7947 */ /* 0x000fec0003800000 */
.L_x_19634:
        /* <DEDUP_REMOVED lines=13> */
.L_x_19636:
[----:B------:R-:W-:Y:S05]  /*28e0*/  BSYNC.RECONVERGENT B2 ;  /* 0x0000000000027941 */ /* 0x000fea0003800200 */
.L_x_19635:
        /* <DEDUP_REMOVED lines=40> */
[----:B------:R-:W-:-:S07]  /*2b70*/  MOV R109, R4 ;  /* 0x00000004006d7202 */ /* 0x000fce0000000f00 */
.L_x_19633:
[----:B------:R-:W-:Y:S05]  /*2b80*/  BSYNC.RECONVERGENT B1 ;  /* 0x0000000000017941 */ /* 0x000fea0003800200 */
.L_x_19632:
        /* <DEDUP_REMOVED lines=8> */
[----:B------:R-:W-:Y:S01]  /*2c10*/  FFMA.FTZ R2, R2, R109, 1.1641532182693481445e-10 ;  /* 0x2f00000002027423 */ /* 0x000fe2000001006d */
[----:B0-----:R-:W-:-:S04]  /*2c20*/  FMUL.FTZ R123, R123, R110 ;  /* 0x0000006e7b7b7220 */ /* 0x001fc80000410000 */
[----:B-1----:R-:W-:Y:S01]  /*2c30*/  FSETP.GTU.FTZ.AND P2, PT, R2, R111, PT ;  /* 0x0000006f0200720b */ /* 0x002fe20003f5c000 */
        /* <DEDUP_REMOVED lines=12> */
.L_x_19639:
        /* <DEDUP_REMOVED lines=13> */
.L_x_19641:
[----:B------:R-:W-:Y:S05]  /*2dd0*/  BSYNC.RECONVERGENT B2 ;  /* 0x0000000000027941 */ /* 0x000fea0003800200 */
.L_x_19640:
        /* <DEDUP_REMOVED lines=41> */
[----:B------:R-:W-:Y:S01]  /*3070*/  MOV R6, R4 ;  /* 0x0000000400067202 */ /* 0x000fe20000000f00 */
[----:B------:R-:W-:-:S07]  /*3080*/  IMAD.MOV.U32 R4, RZ, RZ, RZ ;  /* 0x000000ffff047224 */ /* 0x000fce00078e00ff */
.L_x_19638:
[----:B------:R-:W-:Y:S05]  /*3090*/  BSYNC.RECONVERGENT B1 ;  /* 0x0000000000017941 */ /* 0x000fea0003800200 */
.L_x_19637:
[----:B------:R-:W-:Y:S01]  /*30a0*/  I2FP.F32.U32 R2, R2 ;  /* 0x0000000200027245 */ /* 0x000fe20000201000 */
[----:B------:R-:W-:Y:S01]  /*30b0*/  FMUL.FTZ R85, R85, UR4 ;  /* 0x0000000455557c20 */ /* 0x000fe20008410000 */
[----:B------:R-:W-:Y:S01]  /*30c0*/  ISETP.NE.AND P4, PT, R4, 0x1, PT ;  /* 0x000000010400780c */ /* 0x000fe20003f85270 */
[----:B------:R-:W-:Y:S02]  /*30d0*/  BSSY.RECONVERGENT B1, `(.L_x_19642) ;  /* 0x000004a000017945 */ /* 0x000fe40003800200 */
[----:B------:R-:W-:Y:S01]  /*30e0*/  FFMA.FTZ R2, R2, R109, 1.1641532182693481445e-10 ;  /* 0x2f00000002027423 */ /* 0x000fe2000001006d */
[----:B------:R-:W-:-:S04]  /*30f0*/  FMUL.FTZ R85, R85, R110 ;  /* 0x0000006e55557220 */ /* 0x000fc80000410000 */
[----:B------:R-:W-:Y:S02]  /*3100*/  FSETP.GTU.FTZ.AND P3, PT, R2, R111, PT ;  /* 0x0000006f0200720b */ /* 0x000fe40003f7c000 */
        /* <DEDUP_REMOVED lines=13> */
.L_x_19644:
        /* <DEDUP_REMOVED lines=13> */
.L_x_19646:
[----:B------:R-:W-:Y:S05]  /*32b0*/  BSYNC.RECONVERGENT B2 ;  /* 0x0000000000027941 */ /* 0x000fea0003800200 */
.L_x_19645:
        /* <DEDUP_REMOVED lines=40> */
[----:B------:R-:W-:Y:S01]  /*3540*/  HFMA2 R85, -RZ, RZ, 0, 0 ;  /* 0x00000000ff557431 */ /* 0x000fe200000001ff */
[----:B------:R-:W-:Y:S01]  /*3550*/  LOP3.LUT R5, R6, UR34, R5, 0x96, !PT ;  /* 0x0000002206057c12 */ /* 0x000fe2000f8e9605 */
[----:B------:R-:W-:-:S07]  /*3560*/  IMAD.MOV.U32 R6, RZ, RZ, R4 ;  /* 0x000000ffff067224 */ /* 0x000fce00078e0004 */
.L_x_19643:
[----:B------:R-:W-:Y:S05]  /*3570*/  BSYNC.RECONVERGENT B1 ;  /* 0x0000000000017941 */ /* 0x000fea0003800200 */
.L_x_19642:
[----:B------:R-:W-:Y:S01]  /*3580*/  ISETP.NE.AND P5, PT, R85, 0x1, PT ;  /* 0x000000015500780c */ /* 0x000fe20003fa5270 */
[----:B------:R-:W-:Y:S01]  /*3590*/  FMUL.FTZ R121, R86, UR4 ;  /* 0x0000000456797c20 */ /* 0x000fe20008410000 */
[----:B------:R-:W-:Y:S01]  /*35a0*/  I2FP.F32.U32 R2, R2 ;  /* 0x0000000200027245 */ /* 0x000fe20000201000 */
[----:B------:R-:W-:Y:S01]  /*35b0*/  BSSY.RECONVERGENT B1, `(.L_x_19647) ;  /* 0x000004a000017945 */ /* 0x000fe20003800200 */
[----:B------:R-:W-:Y:S02]  /*35c0*/  IMAD.MOV.U32 R84, RZ, RZ, R6 ;  /* 0x000000ffff547224 */ /* 0x000fe400078e0006 */
[----:B------:R-:W-:Y:S01]  /*35d0*/  FMUL.FTZ R121, R121, R110 ;  /* 0x0000006e79797220 */ /* 0x000fe20000410000 */
[----:B------:R-:W-:-:S05]  /*35e0*/  FFMA.FTZ R2, R2, R109, 1.1641532182693481445e-10 ;  /* 0x2f00000002027423 */ /* 0x000fca000001006d */
[----:B------:R-:W-:Y:S01]  /*35f0*/  FSETP.GTU.FTZ.AND P4, PT, R2, R111, PT ;  /* 0x0000006f0200720b */ /* 0x000fe20003f9c000 */
[----:B------:R-:W-:-:S03]  /*3600*/  IMAD.MOV.U32 R2, RZ, RZ, 0x2 ;  /* 0x00000002ff027424 */ /* 0x000fc600078e00ff */
        /* <DEDUP_REMOVED lines=11> */
.L_x_19649:
        /* <DEDUP_REMOVED lines=13> */
.L_x_19651:
[----:B------:R-:W-:Y:S05]  /*3790*/  BSYNC.RECONVERGENT B2 ;  /* 0x0000000000027941 */ /* 0x000fea0003800200 */
.L_x_19650:
        /* <DEDUP_REMOVED lines=40> */
[----:B------:R-:W-:Y:S01]  /*3a20*/  IMAD.MOV.U32 R2, RZ, RZ, RZ ;  /* 0x000000ffff027224 */ /* 0x000fe200078e00ff */
[----:B------:R-:W-:Y:S01]  /*3a30*/  LOP3.LUT R5, R6, UR34, R5, 0x96, !PT ;  /* 0x0000002206057c12 */ /* 0x000fe2000f8e9605 */
[----:B------:R-:W-:-:S07]  /*3a40*/  IMAD.MOV.U32 R6, RZ, RZ, R4 ;  /* 0x000000ffff067224 */ /* 0x000fce00078e0004 */
.L_x_19648:
[----:B------:R-:W-:Y:S05]  /*3a50*/  BSYNC.RECONVERGENT B1 ;  /* 0x0000000000017941 */ /* 0x000fea0003800200 */
.L_x_19647:
[----:B------:R-:W-:Y:S01]  /*3a60*/  I2FP.F32.U32 R4, R84 ;  /* 0x0000005400047245 */ /* 0x000fe20000201000 */
[----:B------:R-:W-:Y:S01]  /*3a70*/  FMUL.FTZ R87, R87, UR4 ;  /* 0x0000000457577c20 */ /* 0x000fe20008410000 */
[----:B------:R-:W-:Y:S01]  /*3a80*/  FMUL.FTZ R84, R123, R16 ;  /* 0x000000107b547220 */ /* 0x000fe20000410000 */
[----:B------:R-:W-:Y:S01]  /*3a90*/  FMUL.FTZ R85, R122, R17 ;  /* 0x000000117a557220 */ /* 0x000fe20000410000 */
[----:B------:R-:W-:Y:S01]  /*3aa0*/  FMUL.FTZ R86, R121, R18 ;  /* 0x0000001279567220 */ /* 0x000fe20000410000 */
[----:B------:R-:W-:-:S05]  /*3ab0*/  FFMA.FTZ R4, R4, R109, 1.1641532182693481445e-10 ;  /* 0x2f00000004047423 */ /* 0x000fca000001006d */
[----:B------:R-:W-:Y:S01]  /*3ac0*/  FSETP.GTU.FTZ.AND P5, PT, R4, R111, PT ;  /* 0x0000006f0400720b */ /* 0x000fe20003fbc000 */
[----:B------:R-:W-:-:S03]  /*3ad0*/  FMUL.FTZ R4, R87, R110 ;  /* 0x0000006e57047220 */ /* 0x000fc60000410000 */
[----:B------:R-:W-:Y:S02]  /*3ae0*/  PLOP3.LUT P4, PT, P5, PT, PT, 0x8, 0x80 ;  /* 0x000000000080781c */ /* 0x000fe40002f8e170 */
[----:B------:R-:W-:-:S05]  /*3af0*/  FSEL R4, R4, RZ, !P5 ;  /* 0x000000ff04047208 */ /* 0x000fca0006800000 */
[----:B------:R-:W-:-:S07]  /*3b00*/  FMUL.FTZ R87, R4, R19 ;  /* 0x0000001304577220 */ /* 0x000fce0000410000 */
.L_x_19631:
        /* <DEDUP_REMOVED lines=14> */
.L_x_19610:
[----:B------:R-:W-:Y:S05]  /*3bf0*/  BSYNC.RECONVERGENT B0 ;  /* 0x0000000000007941 */ /* 0x000fea0003800200 */
.L_x_19609:
        /* <DEDUP_REMOVED lines=8> */
[----:B0-----:R-:W-:-:S04]  /*3c80*/  IMAD.WIDE.U32 R90, R108, 0x10, R90 ;  /* 0x000000106c5a7825 */ /* 0x001fc800078e005a */
[----:B-1----:R-:W-:Y:S02]  /*3c90*/  @P1 IMAD.WIDE.U32 R110, R108, 0x10, R88 ;  /* 0x000000106c6e1825 */ /* 0x002fe400078e0058 */
[----:B------:R-:W5:Y:S04]  /*3ca0*/  LDG.E.128 R88, desc[UR6][R90.64] ;  /* 0x000000065a587981 */ /* 0x000f68000c1e1d00 */
[----:B------:R0:W5:Y:S01]  /*3cb0*/  @P1 LDG.E.128 R80, desc[UR6][R110.64] ;  /* 0x000000066e501981 */ /* 0x000162000c1e1d00 */
[----:B------:R-:W-:Y:S05]  /*3cc0*/  @!P1 BRA `(.L_x_19654) ;  /* 0x0000001400049947 */ /* 0x000fea0003800000 */
[----:B------:R-:W-:Y:S01]  /*3cd0*/  ISETP.NE.AND P1, PT, R2, 0x1, PT ;  /* 0x000000010200780c */ /* 0x000fe20003f25270 */
[----:B------:R-:W-:Y:S01]  /*3ce0*/  BSSY.RECONVERGENT B1, `(.L_x_19655) ;  /* 0x0000046000017945 */ /* 0x000fe20003800200 */
[----:B------:R-:W-:Y:S02]  /*3cf0*/  HFMA2 R122, -RZ, RZ, 0, 1.1920928955078125e-07 ;  /* 0x00000002ff7a7431 */ /* 0x000fe400000001ff */
[----:B------:R-:W-:Y:S02]  /*3d00*/  IMAD.MOV.U32 R121, RZ, RZ, R6 ;  /* 0x000000ffff797224 */ /* 0x000fe400078e0006 */
[----:B0-----:R-:W-:-:S07]  /*3d10*/  IMAD.MOV.U32 R110, RZ, RZ, R4 ;  /* 0x000000ffff6e7224 */ /* 0x001fce00078e0004 */
[----:B------:R-:W-:Y:S05]  /*3d20*/  @!P1 BRA `(.L_x_19656) ;  /* 0x0000000400049947 */ /* 0x000fea0003800000 */
[----:B------:R-:W-:-:S13]  /*3d30*/  ISETP.NE.AND P1, PT, R2, 0x3, PT ;  /* 0x000000030200780c */ /* 0x000fda0003f25270 */
[----:B------:R-:W-:Y:S05]  /*3d40*/  @!P1 BRA `(.L_x_19657) ;  /* 0x0000000000209947 */ /* 0x000fea0003800000 */
[----:B------:R-:W-:-:S13]  /*3d50*/  ISETP.NE.AND P1, PT, R2, 0x2, PT ;  /* 0x000000020200780c */ /* 0x000fda0003f25270 */
[----:B------:R-:W-:Y:S01]  /*3d60*/  @!P1 MOV R122, 0x3 ;  /* 0x00000003007a9802 */ /* 0x000fe20000000f00 */
[----:B------:R-:W-:Y:S01]  /*3d70*/  @!P1 IMAD.MOV.U32 R110, RZ, RZ, R4 ;  /* 0x000000ffff6e9224 */ /* 0x000fe200078e0004 */
[----:B------:R-:W-:Y:S01]  /*3d80*/  @P1 MOV R110, R4 ;  /* 0x00000004006e1202 */ /* 0x000fe20000000f00 */
[----:B------:R-:W-:Y:S02]  /*3d90*/  @!P1 IMAD.MOV.U32 R121, RZ, RZ, R7 ;  /* 0x000000ffff799224 */ /* 0x000fe400078e0007 */
[----:B------:R-:W-:Y:S02]  /*3da0*/  @P1 VIADD R122, R2, 0x1 ;  /* 0x00000001027a1836 */ /* 0x000fe40000000000 */
[----:B------:R-:W-:Y:S01]  /*3db0*/  @P1 IMAD.MOV.U32 R121, RZ, RZ, R5 ;  /* 0x000000ffff791224 */ /* 0x000fe200078e0005 */
[----:B------:R-:W-:Y:S06]  /*3dc0*/  BRA `(.L_x_19656) ;  /* 0x0000000000dc7947 */ /* 0x000fec0003800000 */
.L_x_19657:
        /* <DEDUP_REMOVED lines=13> */
.L_x_19659:
[----:B------:R-:W-:Y:S05]  /*3ea0*/  BSYNC.RECONVERGENT B2 ;  /* 0x0000000000027941 */ /* 0x000fea0003800200 */
.L_x_19658:
        /* <DEDUP_REMOVED lines=40> */
[----:B------:R-:W-:-:S07]  /*4130*/  IMAD.MOV.U32 R122, RZ, RZ, RZ ;  /* 0x000000ffff7a7224 */ /* 0x000fce00078e00ff */
.L_x_19656:
[----:B------:R-:W-:Y:S05]  /*4140*/  BSYNC.RECONVERGENT B1 ;  /* 0x0000000000017941 */ /* 0x000fea0003800200 */
.L_x_19655:
        /* <DEDUP_REMOVED lines=24> */
.L_x_19662:
        /* <DEDUP_REMOVED lines=13> */
.L_x_19664:
[----:B------:R-:W-:Y:S05]  /*43a0*/  BSYNC.RECONVERGENT B2 ;  /* 0x0000000000027941 */ /* 0x000fea0003800200 */
.L_x_19663:
        /* <DEDUP_REMOVED lines=39> */
[----:B------:R-:W-:-:S05]  /*4620*/  IMAD.WIDE.U32 R4, R123, -0x326172a9, RZ ;  /* 0xcd9e8d577b047825 */ /* 0x000fca00078e00ff */
[----:B------:R-:W-:Y:S01]  /*4630*/  LOP3.LUT R5, R6, UR34, R5, 0x96, !PT ;  /* 0x0000002206057c12 */ /* 0x000fe2000f8e9605 */
[----:B------:R-:W-:Y:S02]  /*4640*/  IMAD.MOV.U32 R6, RZ, RZ, R4 ;  /* 0x000000ffff067224 */ /* 0x000fe400078e0004 */
[----:B------:R-:W-:-:S07]  /*4650*/  IMAD.MOV.U32 R4, RZ, RZ, RZ ;  /* 0x000000ffff047224 */ /* 0x000fce00078e00ff */
.L_x_19661:
[----:B------:R-:W-:Y:S05]  /*4660*/  BSYNC.RECONVERGENT B1 ;  /* 0x0000000000017941 */ /* 0x000fea0003800200 */
.L_x_19660:
        /* <DEDUP_REMOVED lines=21> */
.L_x_19667:
        /* <DEDUP_REMOVED lines=13> */
.L_x_19669:
[----:B------:R-:W-:Y:S05]  /*4890*/  BSYNC.RECONVERGENT B2 ;  /* 0x0000000000027941 */ /* 0x000fea0003800200 */
.L_x_19668:
        /* <DEDUP_REMOVED lines=43> */
.L_x_19666:
[----:B------:R-:W-:Y:S05]  /*4b50*/  BSYNC.RECONVERGENT B1 ;  /* 0x0000000000017941 */ /* 0x000fea0003800200 */
.L_x_19665:
        /* <DEDUP_REMOVED lines=21> */
.L_x_19672:
        /* <DEDUP_REMOVED lines=13> */
.L_x_19674:
[----:B------:R-:W-:Y:S05]  /*4d80*/  BSYNC.RECONVERGENT B2 ;  /* 0x0000000000027941 */ /* 0x000fea0003800200 */
.L_x_19673:
        /* <DEDUP_REMOVED lines=38> */
[----:B------:R-:W-:Y:S02]  /*4ff0*/  IMAD.MOV.U32 R110, RZ, RZ, R4 ;  /* 0x000000ffff6e7224 */ /* 0x000fe400078e0004 */
[----:B------:R-:W-:-:S04]  /*5000*/  IMAD.WIDE.U32 R4, R2, -0x326172a9, RZ ;  /* 0xcd9e8d5702047825 */ /* 0x000fc800078e00ff */
[----:B------:R-:W-:Y:S01]  /*5010*/  HFMA2 R2, -RZ, RZ, 0, 0 ;  /* 0x00000000ff027431 */ /* 0x000fe200000001ff */
[----:B------:R-:W-:Y:S01]  /*5020*/  LOP3.LUT R5, R6, UR34, R5, 0x96, !PT ;  /* 0x0000002206057c12 */ /* 0x000fe2000f8e9605 */
[----:B------:R-:W-:-:S07]  /*5030*/  IMAD.MOV.U32 R6, RZ, RZ, R4 ;  /* 0x000000ffff067224 */ /* 0x000fce00078e0004 */
.L_x_19671:
[----:B------:R-:W-:Y:S05]  /*5040*/  BSYNC.RECONVERGENT B1 ;  /* 0x0000000000017941 */ /* 0x000fea0003800200 */
.L_x_19670:
[----:B------:R-:W-:-:S05]  /*5050*/  I2FP.F32.U32 R4, R122 ;  /* 0x0000007a00047245 */ /* 0x000fca0000201000 */
[----:B------:R-:W-:-:S05]  /*5060*/  FFMA.FTZ R4, R4, R121, 1.1641532182693481445e-10 ;  /* 0x2f00000004047423 */ /* 0x000fca0000010079 */
[----:B------:R-:W-:Y:S01]  /*5070*/  FSETP.GTU.FTZ.AND P5, PT, R4, R109, PT ;  /* 0x0000006d0400720b */ /* 0x000fe20003fbc000 */
[----:B------:R-:W-:-:S03]  /*5080*/  FMUL.FTZ R4, R91, UR4 ;  /* 0x000000045b047c20 */ /* 0x000fc60008410000 */
[----:B------:R-:W-:Y:S01]  /*5090*/  PLOP3.LUT P4, PT, P5, PT, PT, 0x8, 0x80 ;  /* 0x000000000080781c */ /* 0x000fe20002f8e170 */
[----:B------:R-:W-:-:S05]  /*50a0*/  FMUL.FTZ R4, R4, R111 ;  /* 0x0000006f04047220 */ /* 0x000fca0000410000 */
[----:B------:R-:W-:-:S05]  /*50b0*/  FSEL R4, R4, RZ, !P5 ;  /* 0x000000ff04047208 */ /* 0x000fca0006800000 */
[----:B------:R-:W-:Y:S01]  /*50c0*/  FFMA.FTZ R91, R4, R31, R83 ;  /* 0x0000001f045b7223 */ /* 0x000fe20000010053 */
[----:B------:R-:W-:Y:S06]  /*50d0*/  BRA `(.L_x_19675) ;  /* 0x0000001400007947 */ /* 0x000fec0003800000 */
.L_x_19654:
[----:B------:R-:W-:Y:S01]  /*50e0*/  ISETP.NE.AND P1, PT, R2, 0x1, PT ;  /* 0x000000010200780c */ /* 0x000fe20003f25270 */
[----:B------:R-:W-:Y:S01]  /*50f0*/  BSSY.RECONVERGENT B1, `(.L_x_19676) ;  /* 0x0000046000017945 */ /* 0x000fe20003800200 */
[----:B------:R-:W-:Y:S01]  /*5100*/  IMAD.MOV.U32 R122, RZ, RZ, 0x2 ;  /* 0x00000002ff7a7424 */ /* 0x000fe200078e00ff */
[----:B0-----:R-:W-:Y:S01]  /*5110*/  MOV R110, R4 ;  /* 0x00000004006e7202 */ /* 0x001fe20000000f00 */
        /* <DEDUP_REMOVED lines=12> */
.L_x_19678:
        /* <DEDUP_REMOVED lines=13> */
.L_x_19680:
[----:B------:R-:W-:Y:S05]  /*52b0*/  BSYNC.RECONVERGENT B2 ;  /* 0x0000000000027941 */ /* 0x000fea0003800200 */
.L_x_19679:
        /* <DEDUP_REMOVED lines=40> */
[----:B------:R-:W-:-:S07]  /*5540*/  HFMA2 R122, -RZ, RZ, 0, 0 ;  /* 0x00000000ff7a7431 */ /* 0x000fce00000001ff */
.L_x_19677:
[----:B------:R-:W-:Y:S05]  /*5550*/  BSYNC.RECONVERGENT B1 ;  /* 0x0000000000017941 */ /* 0x000fea0003800200 */
.L_x_19676:
[----:B------:R-:W0:Y:S01]  /*5560*/  LDC R111, c[0x0][0x408] ;  /* 0x00010200ff6f7b82 */ /* 0x000e220000000800 */
[----:B------:R-:W-:Y:S01]  /*5570*/  ISETP.NE.AND P3, PT, R122, 0x1, PT ;  /* 0x000000017a00780c */ /* 0x000fe20003f65270 */
[----:B-----5:R-:W-:Y:S01]  /*5580*/  FMUL.FTZ R88, R88, UR4 ;  /* 0x0000000458587c20 */ /* 0x020fe20008410000 */
[----:B------:R-:W-:Y:S01]  /*5590*/  I2FP.F32.U32 R2, R121 ;  /* 0x0000007900027245 */ /* 0x000fe20000201000 */
[----:B------:R-:W-:Y:S01]  /*55a0*/  IMAD.MOV.U32 R121, RZ, RZ, 0x2f800000 ;  /* 0x2f800000ff797424 */ /* 0x000fe200078e00ff */
[----:B------:R-:W-:Y:S01]  /*55b0*/  BSSY.RECONVERGENT B1, `(.L_x_19681) ;  /* 0x000004b000017945 */ /* 0x000fe20003800200 */
[----:B------:R-:W-:Y:S02]  /*55c0*/  IMAD.MOV.U32 R4, RZ, RZ, 0x2 ;  /* 0x00000002ff047424 */ /* 0x000fe400078e00ff */
[----:B------:R-:W1:Y:S01]  /*55d0*/  LDC R109, c[0x0][0x404] ;  /* 0x00010100ff6d7b82 */ /* 0x000e620000000800 */
[----:B------:R-:W-:Y:S01]  /*55e0*/  FFMA.FTZ R2, R2, R121, 1.1641532182693481445e-10 ;  /* 0x2f00000002027423 */ /* 0x000fe20000010079 */
[----:B0-----:R-:W-:-:S04]  /*55f0*/  FMUL.FTZ R88, R88, R111 ;  /* 0x0000006f58587220 */ /* 0x001fc80000410000 */
[----:B-1----:R-:W-:Y:S02]  /*5600*/  FSETP.GTU.FTZ.AND P2, PT, R2, R109, PT ;  /* 0x0000006d0200720b */ /* 0x002fe40003f5c000 */
        /* <DEDUP_REMOVED lines=12> */
.L_x_19683:
        /* <DEDUP_REMOVED lines=13> */
.L_x_19685:
[----:B------:R-:W-:Y:S05]  /*57a0*/  BSYNC.RECONVERGENT B2 ;  /* 0x0000000000027941 */ /* 0x000fea0003800200 */
.L_x_19684:
        /* <DEDUP_REMOVED lines=43> */
.L_x_19682:
[----:B------:R-:W-:Y:S05]  /*5a60*/  BSYNC.RECONVERGENT B1 ;  /* 0x0000000000017941 */ /* 0x000fea0003800200 */
.L_x_19681:
[----:B------:R-:W-:Y:S01]  /*5a70*/  I2FP.F32.U32 R2, R2 ;  /* 0x0000000200027245 */ /* 0x000fe20000201000 */
[----:B------:R-:W-:Y:S01]  /*5a80*/  BSSY.RECONVERGENT B1, `(.L_x_19686) ;  /* 0x000004c000017945 */ /* 0x000fe20003800200 */
[----:B------:R-:W-:-:S03]  /*5a90*/  ISETP.NE.AND P4, PT, R4, 0x1, PT ;  /* 0x000000010400780c */ /* 0x000fc60003f85270 */
[----:B------:R-:W-:-:S05]  /*5aa0*/  FFMA.FTZ R2, R2, R121, 1.1641532182693481445e-10 ;  /* 0x2f00000002027423 */ /* 0x000fca0000010079 */
[----:B------:R-:W-:Y:S01]  /*5ab0*/  FSETP.GTU.FTZ.AND P3, PT, R2, R109, PT ;  /* 0x0000006d0200720b */ /* 0x000fe20003f7c000 */
[----:B------:R-:W-:Y:S01]  /*5ac0*/  FMUL.FTZ R2, R89, UR4 ;  /* 0x0000000459027c20 */ /* 0x000fe20008410000 */
[----:B------:R-:W-:Y:S02]  /*5ad0*/  IMAD.MOV.U32 R89, RZ, RZ, 0x2 ;  /* 0x00000002ff597424 */ /* 0x000fe400078e00ff */
[----:B------:R-:W-:Y:S01]  /*5ae0*/  PLOP3.LUT P2, PT, P3, PT, PT, 0x8, 0x80 ;  /* 0x000000000080781c */ /* 0x000fe20001f4e170 */
[----:B------:R-:W-:-:S05]  /*5af0*/  FMUL.FTZ R2, R2, R111 ;  /* 0x0000006f02027220 */ /* 0x000fca0000410000 */
        /* <DEDUP_REMOVED lines=11> */
.L_x_19688:
        /* <DEDUP_REMOVED lines=13> */
.L_x_19690:
[----:B------:R-:W-:Y:S05]  /*5c80*/  BSYNC.RECONVERGENT B2 ;  /* 0x0000000000027941 */ /* 0x000fea0003800200 */
.L_x_19689:
        /* <DEDUP_REMOVED lines=40> */
[----:B------:R-:W-:Y:S01]  /*5f10*/  IMAD.MOV.U32 R89, RZ, RZ, RZ ;  /* 0x000000ffff597224 */ /* 0x000fe200078e00ff */
[----:B------:R-:W-:Y:S01]  /*5f20*/  LOP3.LUT R5, R6, UR34, R5, 0x96, !PT ;  /* 0x0000002206057c12 */ /* 0x000fe2000f8e9605 */
[----:B------:R-:W-:-:S07]  /*5f30*/  IMAD.MOV.U32 R6, RZ, RZ, R4 ;  /* 0x000000ffff067224 */ /* 0x000fce00078e0004 */
.L_x_19687:
[----:B------:R-:W-:Y:S05]  /*5f40*/  BSYNC.RECONVERGENT B1 ;  /* 0x0000000000017941 */ /* 0x000fea0003800200 */
.L_x_19686:
        /* <DEDUP_REMOVED lines=20> */
.L_x_19693:
        /* <DEDUP_REMOVED lines=13> */
.L_x_19695:
[----:B------:R-:W-:Y:S05]  /*6160*/  BSYNC.RECONVERGENT B2 ;  /* 0x0000000000027941 */ /* 0x000fea0003800200 */
.L_x_19694:
        /* <DEDUP_REMOVED lines=37> */
[----:B------:R-:W-:Y:S02]  /*63c0*/  IMAD.MOV.U32 R88, RZ, RZ, R110 ;  /* 0x000000ffff587224 */ /* 0x000fe400078e006e */
[----:B------:R-:W-:Y:S02]  /*63d0*/  IMAD.MOV.U32 R110, RZ, RZ, R4 ;  /* 0x000000ffff6e7224 */ /* 0x000fe400078e0004 */
[----:B------:R-:W-:-:S04]  /*63e0*/  IMAD.WIDE.U32 R4, R2, -0x326172a9, RZ ;  /* 0xcd9e8d5702047825 */ /* 0x000fc800078e00ff */
[----:B------:R-:W-:Y:S01]  /*63f0*/  IMAD.MOV.U32 R2, RZ, RZ, RZ ;  /* 0x000000ffff027224 */ /* 0x000fe200078e00ff */
[----:B------:R-:W-:Y:S02]  /*6400*/  LOP3.LUT R5, R6, UR34, R5, 0x96, !PT ;  /* 0x0000002206057c12 */ /* 0x000fe4000f8e9605 */
[----:B------:R-:W-:-:S07]  /*6410*/  MOV R6, R4 ;  /* 0x0000000400067202 */ /* 0x000fce0000000f00 */
.L_x_19692:
[----:B------:R-:W-:Y:S05]  /*6420*/  BSYNC.RECONVERGENT B1 ;  /* 0x0000000000017941 */ /* 0x000fea0003800200 */
.L_x_19691:
[----:B------:R-:W-:Y:S01]  /*6430*/  I2FP.F32.U32 R4, R88 ;  /* 0x0000005800047245 */ /* 0x000fe20000201000 */
[----:B------:R-:W-:Y:S01]  /*6440*/  FMUL.FTZ R88, R123, R28 ;  /* 0x0000001c7b587220 */ /* 0x000fe20000410000 */
[----:B------:R-:W-:Y:S01]  /*6450*/  FMUL.FTZ R89, R122, R29 ;  /* 0x0000001d7a597220 */ /* 0x000fe20000410000 */
[----:B------:R-:W-:Y:S02]  /*6460*/  FMUL.FTZ R90, R125, R30 ;  /* 0x0000001e7d5a7220 */ /* 0x000fe40000410000 */
[----:B------:R-:W-:-:S05]  /*6470*/  FFMA.FTZ R4, R4, R121, 1.1641532182693481445e-10 ;  /* 0x2f00000004047423 */ /* 0x000fca0000010079 */
[----:B------:R-:W-:Y:S01]  /*6480*/  FSETP.GTU.FTZ.AND P5, PT, R4, R109, PT ;  /* 0x0000006d0400720b */ /* 0x000fe20003fbc000 */
[----:B------:R-:W-:-:S03]  /*6490*/  FMUL.FTZ R4, R91, UR4 ;  /* 0x000000045b047c20 */ /* 0x000fc60008410000 */
[----:B------:R-:W-:Y:S01]  /*64a0*/  PLOP3.LUT P4, PT, P5, PT, PT, 0x8, 0x80 ;  /* 0x000000000080781c */ /* 0x000fe20002f8e170 */
[----:B------:R-:W-:-:S05]  /*64b0*/  FMUL.FTZ R4, R4, R111 ;  /* 0x0000006f04047220 */ /* 0x000fca0000410000 */
[----:B------:R-:W-:-:S05]  /*64c0*/  FSEL R4, R4, RZ, !P5 ;  /* 0x000000ff04047208 */ /* 0x000fca0006800000 */
[----:B------:R-:W-:-:S07]  /*64d0*/  FMUL.FTZ R91, R4, R31 ;  /* 0x0000001f045b7220 */ /* 0x000fce0000410000 */
.L_x_19675:
[----:B------:R-:W0:Y:S01]  /*64e0*/  LDC.64 R122, c[0x0][0x3a8] ;  /* 0x0000ea00ff7a7b82 */ /* 0x000e220000000a00 */
[----:B------:R-:W-:Y:S02]  /*64f0*/  SEL R4, RZ, 0x1000000, !P4 ;  /* 0x01000000ff047807 */ /* 0x000fe40006000000 */
[----:B------:R-:W-:Y:S02]  /*6500*/  SEL R109, RZ, 0x10000, !P3 ;  /* 0x00010000ff6d7807 */ /* 0x000fe40005800000 */
[----:B------:R-:W-:-:S04]  /*6510*/  SEL R111, RZ, 0x100, !P2 ;  /* 0x00000100ff6f7807 */ /* 0x000fc80005000000 */
[----:B------:R-:W-:Y:S02]  /*6520*/  IADD3 R4, PT, PT, R111, R4, R109 ;  /* 0x000000046f047210 */ /* 0x000fe40007ffe06d */
[----:B------:R-:W-:-:S05]  /*6530*/  SEL R109, RZ, 0x1, !P1 ;  /* 0x00000001ff6d7807 */ /* 0x000fca0004800000 */
[----:B------:R-:W-:Y:S01]  /*6540*/  IMAD.IADD R109, R4, 0x1, R109 ;  /* 0x00000001046d7824 */ /* 0x000fe200078e026d */
[----:B------:R-:W-:Y:S01]  /*6550*/  MOV R4, R110 ;  /* 0x0000006e00047202 */ /* 0x000fe20000000f00 */
[C---:B0-----:R-:W-:Y:S02]  /*6560*/  IMAD.WIDE.U32 R124, R108.reuse, 0x10, R122 ;  /* 0x000000106c7c7825 */ /* 0x041fe400078e007a */
[----:B------:R-:W0:Y:S03]  /*6570*/  LDC.64 R122, c[0x0][0x3b0] ;  /* 0x0000ec00ff7a7b82 */ /* 0x000e260000000a00 */
[----:B------:R1:W-:Y:S01]  /*6580*/  STG.E.128 desc[UR6][R124.64], R88 ;  /* 0x000000587c007986 */ /* 0x0003e2000c101d06 */
[----:B0-----:R-:W-:-:S04]  /*6590*/  IMAD.WIDE.U32 R122, R108, 0x4, R122 ;  /* 0x000000046c7a7825 */ /* 0x001fc800078e007a */
[----:B------:R-:W-:Y:S01]  /*65a0*/  VIADD R108, R108, 0x80 ;  /* 0x000000806c6c7836 */ /* 0x000fe20000000000 */
[----:B------:R1:W-:Y:S06]  /*65b0*/  STG.E desc[UR6][R122.64], R109 ;  /* 0x0000006d7a007986 */ /* 0x0003ec000c101906 */
.L_x_19653:
[----:B------:R-:W-:Y:S05]  /*65c0*/  BSYNC.RECONVERGENT B0 ;  /* 0x0000000000007941 */ /* 0x000fea0003800200 */
.L_x_19652:
[----:B------:R-:W-:Y:S01]  /*65d0*/  ISETP.GE.U32.AND P1, PT, R117, 0x180, PT ;  /* 0x000001807500780c */ /* 0x000fe20003f26070 */
[----:B------:R-:W-:Y:S03]  /*65e0*/  BSSY.RECONVERGENT B0, `(.L_x_19696) ;  /* 0x000029b000007945 */ /* 0x000fe60003800200 */
[----:B-1----:R-:W-:-:S09]  /*65f0*/  P2R R109, PR, RZ, 0x2 ;  /* 0x00000002ff6d7803 */ /* 0x002fd20000000000 */
        /* <DEDUP_REMOVED lines=26> */
.L_x_19701:
        /* <DEDUP_REMOVED lines=13> */
.L_x_19703:
[----:B------:R-:W-:Y:S05]  /*6870*/  BSYNC.RECONVERGENT B2 ;  /* 0x0000000000027941 */ /* 0x000fea0003800200 */
.L_x_19702:
        /* <DEDUP_REMOVED lines=41> */
.L_x_19700:
[----:B------:R-:W-:Y:S05]  /*6b10*/  BSYNC.RECONVERGENT B1 ;  /* 0x0000000000017941 */ /* 0x000fea0003800200 */
.L_x_19699:
        /* <DEDUP_REMOVED lines=24> */
.L_x_19706:
        /* <DEDUP_REMOVED lines=13> */
.L_x_19708:
[----:B------:R-:W-:Y:S05]  /*6d70*/  BSYNC.RECONVERGENT B2 ;  /* 0x0000000000027941 */ /* 0x000fea0003800200 */
.L_x_19707:
        /* <DEDUP_REMOVED lines=43> */
.L_x_19705:
[----:B------:R-:W-:Y:S05]  /*7030*/  BSYNC.RECONVERGENT B1 ;  /* 0x0000000000017941 */ /* 0x000fea0003800200 */
.L_x_19704:
[----:B------:R-:W-:Y:S01]  /*7040*/  I2FP.F32.U32 R2, R2 ;  /* 0x0000000200027245 */ /* 0x000fe20000201000 */
[----:B------:R-:W-:Y:S01]  /*7050*/  FMUL.FTZ R122, R93, UR4 ;  /* 0x000000045d7a7c20 */ /* 0x000fe20008410000 */
[----:B------:R-:W-:Y:S01]  /*7060*/  ISETP.NE.AND P3, PT, R4, 0x1, PT ;  /* 0x000000010400780c */ /* 0x000fe20003f65270 */
[----:B------:R-:W-:Y:S01]  /*7070*/  BSSY.RECONVERGENT B1, `(.L_x_19709) ;  /* 0x000004b000017945 */ /* 0x000fe20003800200 */
[----:B------:R-:W-:Y:S02]  /*7080*/  IMAD.MOV.U32 R123, RZ, RZ, 0x2 ;  /* 0x00000002ff7b7424 */ /* 0x000fe400078e00ff */
[----:B------:R-:W-:Y:S01]  /*7090*/  FFMA.FTZ R2, R2, R121, 1.1641532182693481445e-10 ;  /* 0x2f00000002027423 */ /* 0x000fe20000010079 */
[----:B------:R-:W-:-:S04]  /*70a0*/  FMUL.FTZ R122, R122, R111 ;  /* 0x0000006f7a7a7220 */ /* 0x000fc80000410000 */
        /* <DEDUP_REMOVED lines=14> */
.L_x_19711:
        /* <DEDUP_REMOVED lines=13> */
.L_x_19713:
[----:B------:R-:W-:Y:S05]  /*7260*/  BSYNC.RECONVERGENT B2 ;  /* 0x0000000000027941 */ /* 0x000fea0003800200 */
.L_x_19712:
        /* <DEDUP_REMOVED lines=43> */
.L_x_19710:
[----:B------:R-:W-:Y:S05]  /*7520*/  BSYNC.RECONVERGENT B1 ;  /* 0x0000000000017941 */ /* 0x000fea0003800200 */
.L_x_19709:
        /* <DEDUP_REMOVED lines=21> */
.L_x_19716:
        /* <DEDUP_REMOVED lines=13> */
.L_x_19718:
[----:B------:R-:W-:Y:S05]  /*7750*/  BSYNC.RECONVERGENT B2 ;  /* 0x0000000000027941 */ /* 0x000fea0003800200 */
.L_x_19717:
        /* <DEDUP_REMOVED lines=43> */
.L_x_19715:
[----:B------:R-:W-:Y:S05]  /*7a10*/  BSYNC.RECONVERGENT B1 ;  /* 0x0000000000017941 */ /* 0x000fea0003800200 */
.L_x_19714:
[----:B------:R-:W-:-:S05]  /*7a20*/  I2FP.F32.U32 R4, R122 ;  /* 0x0000007a00047245 */ /* 0x000fca0000201000 */
[----:B------:R-:W-:-:S05]  /*7a30*/  FFMA.FTZ R4, R4, R121, 1.1641532182693481445e-10 ;  /* 0x2f00000004047423 */ /* 0x000fca0000010079 */
[----:B------:R-:W-:Y:S01]  /*7a40*/  FSETP.GTU.FTZ.AND P4, PT, R4, R109, PT ;  /* 0x0000006d0400720b */ /* 0x000fe20003f9c000 */
[----:B------:R-:W-:-:S04]  /*7a50*/  FMUL.FTZ R4, R95, UR4 ;  /* 0x000000045f047c20 */ /* 0x000fc80008410000 */
[----:B------:R-:W-:-:S05]  /*7a60*/  FMUL.FTZ R4, R4, R111 ;  /* 0x0000006f04047220 */ /* 0x000fca0000410000 */
[----:B------:R-:W-:Y:S02]  /*7a70*/  FSEL R4, R4, RZ, !P4 ;  /* 0x000000ff04047208 */ /* 0x000fe40006000000 */
[----:B------:R-:W-:-:S03]  /*7a80*/  PLOP3.LUT P4, PT, P4, PT, PT, 0x8, 0x80 ;  /* 0x000000000080781c */ /* 0x000fc6000278e170 */
[----:B------:R-:W-:Y:S01]  /*7a90*/  FFMA.FTZ R95, R4, R43, R83 ;  /* 0x0000002b045f7223 */ /* 0x000fe20000010053 */
[----:B------:R-:W-:Y:S09]  /*7aa0*/  BRA `(.L_x_19719) ;  /* 0x0000001400007947 */ /* 0x000ff20003800000 */
.L_x_19698:
        /* <DEDUP_REMOVED lines=16> */
.L_x_19722:
        /* <DEDUP_REMOVED lines=13> */
.L_x_19724:
[----:B------:R-:W-:Y:S05]  /*7c80*/  BSYNC.RECONVERGENT B2 ;  /* 0x0000000000027941 */ /* 0x000fea0003800200 */
.L_x_19723:
        /* <DEDUP_REMOVED lines=41> */
.L_x_19721:
[----:B------:R-:W-:Y:S05]  /*7f20*/  BSYNC.RECONVERGENT B1 ;  /* 0x0000000000017941 */ /* 0x000fea0003800200 */
.L_x_19720:
        /* <DEDUP_REMOVED lines=23> */
.L_x_19727:
        /* <DEDUP_REMOVED lines=13> */
.L_x_19729:
[----:B------:R-:W-:Y:S05]  /*8170*/  BSYNC.RECONVERGENT B2 ;  /* 0x0000000000027941 */ /* 0x000fea0003800200 */
.L_x_19728:
        /* <DEDUP_REMOVED lines=43> */
.L_x_19726:
[----:B------:R-:W-:Y:S05]  /*8430*/  BSYNC.RECONVERGENT B1 ;  /* 0x0000000000017941 */ /* 0x000fea0003800200 */
.L_x_19725:
[----:B------:R-:W-:Y:S01]  /*8440*/  I2FP.F32.U32 R2, R2 ;  /* 0x0000000200027245 */ /* 0x000fe20000201000 */
[----:B------:R-:W-:Y:S01]  /*8450*/  BSSY.RECONVERGENT B1, `(.L_x_19730) ;  /* 0x000004c000017945 */ /* 0x000fe20003800200 */
[----:B------:R-:W-:-:S03]  /*8460*/  ISETP.NE.AND P4, PT, R4, 0x1, PT ;  /* 0x000000010400780c */ /* 0x000fc60003f85270 */
[----:B------:R-:W-:-:S05]  /*8470*/  FFMA.FTZ R2, R2, R121, 1.1641532182693481445e-10 ;  /* 0x2f00000002027423 */ /* 0x000fca0000010079 */
[----:B------:R-:W-:Y:S01]  /*8480*/  FSETP.GTU.FTZ.AND P3, PT, R2, R109, PT ;  /* 0x0000006d0200720b */ /* 0x000fe20003f7c000 */
[----:B------:R-:W-:Y:S01]  /*8490*/  FMUL.FTZ R2, R93, UR4 ;  /* 0x000000045d027c20 */ /* 0x000fe20008410000 */
[----:B------:R-:W-:Y:S02]  /*84a0*/  HFMA2 R93, -RZ, RZ, 0, 1.1920928955078125e-07 ;  /* 0x00000002ff5d7431 */ /* 0x000fe400000001ff */
        /* <DEDUP_REMOVED lines=13> */
.L_x_19732:
        /* <DEDUP_REMOVED lines=13> */
.L_x_19734:
[----:B------:R-:W-:Y:S05]  /*8650*/  BSYNC.RECONVERGENT B2 ;  /* 0x0000000000027941 */ /* 0x000fea0003800200 */
.L_x_19733:
        /* <DEDUP_REMOVED lines=43> */
.L_x_19731:
[----:B------:R-:W-:Y:S05]  /*8910*/  BSYNC.RECONVERGENT B1 ;  /* 0x0000000000017941 */ /* 0x000fea0003800200 */
.L_x_19730:
        /* <DEDUP_REMOVED lines=20> */
.L_x_19737:
        /* <DEDUP_REMOVED lines=13> */
.L_x_19739:
[----:B------:R-:W-:Y:S05]  /*8b30*/  BSYNC.RECONVERGENT B2 ;  /* 0x0000000000027941 */ /* 0x000fea0003800200 */
.L_x_19738:
        /* <DEDUP_REMOVED lines=43> */
.L_x_19736:
[----:B------:R-:W-:Y:S05]  /*8df0*/  BSYNC.RECONVERGENT B1 ;  /* 0x0000000000017941 */ /* 0x000fea0003800200 */
.L_x_19735:
[----:B------:R-:W-:Y:S01]  /*8e00*/  I2FP.F32.U32 R4, R92 ;  /* 0x0000005c00047245 */ /* 0x000fe20000201000 */
[----:B------:R-:W-:Y:S01]  /*8e10*/  FMUL.FTZ R92, R123, R40 ;  /* 0x000000287b5c7220 */ /* 0x000fe20000410000 */
[----:B------:R-:W-:Y:S01]  /*8e20*/  FMUL.FTZ R93, R122, R41 ;  /* 0x000000297a5d7220 */ /* 0x000fe20000410000 */
[----:B------:R-:W-:Y:S02]  /*8e30*/  FMUL.FTZ R94, R125, R42 ;  /* 0x0000002a7d5e7220 */ /* 0x000fe40000410000 */
[----:B------:R-:W-:-:S05]  /*8e40*/  FFMA.FTZ R4, R4, R121, 1.1641532182693481445e-10 ;  /* 0x2f00000004047423 */ /* 0x000fca0000010079 */
[----:B------:R-:W-:Y:S01]  /*8e50*/  FSETP.GTU.FTZ.AND P4, PT, R4, R109, PT ;  /* 0x0000006d0400720b */ /* 0x000fe20003f9c000 */
[----:B------:R-:W-:-:S04]  /*8e60*/  FMUL.FTZ R4, R95, UR4 ;  /* 0x000000045f047c20 */ /* 0x000fc80008410000 */
[----:B------:R-:W-:-:S05]  /*8e70*/  FMUL.FTZ R4, R4, R111 ;  /* 0x0000006f04047220 */ /* 0x000fca0000410000 */
[----:B------:R-:W-:Y:S02]  /*8e80*/  FSEL R4, R4, RZ, !P4 ;  /* 0x000000ff04047208 */ /* 0x000fe40006000000 */
[----:B------:R-:W-:-:S03]  /*8e90*/  PLOP3.LUT P4, PT, P4, PT, PT, 0x8, 0x80 ;  /* 0x000000000080781c */ /* 0x000fc6000278e170 */
[----:B------:R-:W-:-:S10]  /*8ea0*/  FMUL.FTZ R95, R4, R43 ;  /* 0x0000002b045f7220 */ /* 0x000fd40000410000 */
.L_x_19719:
[----:B------:R-:W0:Y:S01]  /*8eb0*/  LDC.64 R122, c[0x0][0x3a8] ;  /* 0x0000ea00ff7a7b82 */ /* 0x000e220000000a00 */
[----:B------:R-:W-:Y:S02]  /*8ec0*/  SEL R4, RZ, 0x1000000, !P4 ;  /* 0x01000000ff047807 */ /* 0x000fe40006000000 */
[----:B------:R-:W-:Y:S02]  /*8ed0*/  SEL R109, RZ, 0x10000, !P3 ;  /* 0x00010000ff6d7807 */ /* 0x000fe40005800000 */
[----:B------:R-:W-:-:S04]  /*8ee0*/  SEL R111, RZ, 0x100, !P2 ;  /* 0x00000100ff6f7807 */ /* 0x000fc80005000000 */
[----:B------:R-:W-:Y:S02]  /*8ef0*/  IADD3 R4, PT, PT, R111, R4, R109 ;  /* 0x000000046f047210 */ /* 0x000fe40007ffe06d */
[----:B------:R-:W-:-:S05]  /*8f00*/  SEL R109, RZ, 0x1, !P1 ;  /* 0x00000001ff6d7807 */ /* 0x000fca0004800000 */
[----:B------:R-:W-:Y:S02]  /*8f10*/  IMAD.IADD R109, R4, 0x1, R109 ;  /* 0x00000001046d7824 */ /* 0x000fe400078e026d */
[----:B------:R-:W-:Y:S02]  /*8f20*/  IMAD.MOV.U32 R4, RZ, RZ, R110 ;  /* 0x000000ffff047224 */ /* 0x000fe400078e006e */
[C---:B0-----:R-:W-:Y:S02]  /*8f30*/  IMAD.WIDE.U32 R124, R108.reuse, 0x10, R122 ;  /* 0x000000106c7c7825 */ /* 0x041fe400078e007a */
[----:B------:R-:W0:Y:S03]  /*8f40*/  LDC.64 R122, c[0x0][0x3b0] ;  /* 0x0000ec00ff7a7b82 */ /* 0x000e260000000a00 */
[----:B------:R1:W-:Y:S01]  /*8f50*/  STG.E.128 desc[UR6][R124.64], R92 ;  /* 0x0000005c7c007986 */ /* 0x0003e2000c101d06 */
[C---:B0-----:R-:W-:Y:S01]  /*8f60*/  IMAD.WIDE.U32 R122, R108.reuse, 0x4, R122 ;  /* 0x000000046c7a7825 */ /* 0x041fe200078e007a */
[----:B------:R-:W-:-:S04]  /*8f70*/  IADD3 R108, PT, PT, R108, 0x80, RZ ;  /* 0x000000806c6c7810 */ /* 0x000fc80007ffe0ff */
[----:B------:R1:W-:Y:S03]  /*8f80*/  STG.E desc[UR6][R122.64], R109 ;  /* 0x0000006d7a007986 */ /* 0x0003e6000c101906 */
.L_x_19697:
[----:B------:R-:W-:Y:S05]  /*8f90*/  BSYNC.RECONVERGENT B0 ;  /* 0x0000000000007941 */ /* 0x000fea0003800200 */
.L_x_19696:
        /* <DEDUP_REMOVED lines=29> */
.L_x_19745:
        /* <DEDUP_REMOVED lines=13> */
.L_x_19747:
[----:B------:R-:W-:Y:S05]  /*9240*/  BSYNC.RECONVERGENT B2 ;  /* 0x0000000000027941 */ /* 0x000fea0003800200 */
.L_x_19746:
        /* <DEDUP_REMOVED lines=41> */
.L_x_19744:
[----:B------:R-:W-:Y:S05]  /*94e0*/  BSYNC.RECONVERGENT B1 ;  /* 0x0000000000017941 */ /* 0x000fea0003800200 */
.L_x_19743:
        /* <DEDUP_REMOVED lines=24> */
.L_x_19750:
        /* <DEDUP_REMOVED lines=13> */
.L_x_19752:
[----:B------:R-:W-:Y:S05]  /*9740*/  BSYNC.RECONVERGENT B2 ;  /* 0x0000000000027941 */ /* 0x000fea0003800200 */
.L_x_19751:
        /* <DEDUP_REMOVED lines=43> */
.L_x_19749:
[----:B------:R-:W-:Y:S05]  /*9a00*/  BSYNC.RECONVERGENT B1 ;  /* 0x0000000000017941 */ /* 0x000fea0003800200 */
.L_x_19748:
        /* <DEDUP_REMOVED lines=21> */
.L_x_19755:
        /* <DEDUP_REMOVED lines=13> */
.L_x_19757:
[----:B------:R-:W-:Y:S05]  /*9c30*/  BSYNC.RECONVERGENT B2 ;  /* 0x0000000000027941 */ /* 0x000fea0003800200 */
.L_x_19756:
        /* <DEDUP_REMOVED lines=40> */
[----:B------:R-:W-:Y:S01]  /*9ec0*/  HFMA2 R123, -RZ, RZ, 0, 0 ;  /* 0x00000000ff7b7431 */ /* 0x000fe200000001ff */
[----:B------:R-:W-:Y:S01]  /*9ed0*/  LOP3.LUT R5, R6, UR34, R5, 0x96, !PT ;  /* 0x0000002206057c12 */ /* 0x000fe2000f8e9605 */
[----:B------:R-:W-:-:S07]  /*9ee0*/  IMAD.MOV.U32 R6, RZ, RZ, R4 ;  /* 0x000000ffff067224 */ /* 0x000fce00078e0004 */
.L_x_19754:
[----:B------:R-:W-:Y:S05]  /*9ef0*/  BSYNC.RECONVERGENT B1 ;  /* 0x0000000000017941 */ /* 0x000fea0003800200 */
.L_x_19753:
        /* <DEDUP_REMOVED lines=21> */
.L_x_19760:
        /* <DEDUP_REMOVED lines=13> */
.L_x_19762:
[----:B------:R-:W-:Y:S05]  /*a120*/  BSYNC.RECONVERGENT B2 ;  /* 0x0000000000027941 */ /* 0x000fea0003800200 */
.L_x_19761:
        /* <DEDUP_REMOVED lines=40> */
[----:B------:R-:W-:Y:S01]  /*a3b0*/  IMAD.MOV.U32 R2, RZ, RZ, RZ ;  /* 0x000000ffff027224 */ /* 0x000fe200078e00ff */
[----:B------:R-:W-:Y:S02]  /*a3c0*/  LOP3.LUT R5, R6, UR34, R5, 0x96, !PT ;  /* 0x0000002206057c12 */ /* 0x000fe4000f8e9605 */
[----:B------:R-:W-:-:S07]  /*a3d0*/  MOV R6, R4 ;  /* 0x0000000400067202 */ /* 0x000fce0000000f00 */
.L_x_19759:
[----:B------:R-:W-:Y:S05]  /*a3e0*/  BSYNC.RECONVERGENT B1 ;  /* 0x0000000000017941 */ /* 0x000fea0003800200 */
.L_x_19758:
        /* <DEDUP_REMOVED lines=9> */
.L_x_19742:
        /* <DEDUP_REMOVED lines=16> */
.L_x_19766:
        /* <DEDUP_REMOVED lines=13> */
.L_x_19768:
[----:B------:R-:W-:Y:S05]  /*a650*/  BSYNC.RECONVERGENT B2 ;  /* 0x0000000000027941 */ /* 0x000fea0003800200 */
.L_x_19767:
        /* <DEDUP_REMOVED lines=41> */
.L_x_19765:
[----:B------:R-:W-:Y:S05]  /*a8f0*/  BSYNC.RECONVERGENT B1 ;  /* 0x0000000000017941 */ /* 0x000fea0003800200 */
.L_x_19764:
        /* <DEDUP_REMOVED lines=23> */
.L_x_19771:
        /* <DEDUP_REMOVED lines=13> */
.L_x_19773:
[----:B------:R-:W-:Y:S05]  /*ab40*/  BSYNC.RECONVERGENT B2 ;  /* 0x0000000000027941 */ /* 0x000fea0003800200 */
.L_x_19772:
        /* <DEDUP_REMOVED lines=43> */
.L_x_19770:
[----:B------:R-:W-:Y:S05]  /*ae00*/  BSYNC.RECONVERGENT B1 ;  /* 0x0000000000017941 */ /* 0x000fea0003800200 */
.L_x_19769:
        /* <DEDUP_REMOVED lines=20> */
.L_x_19776:
        /* <DEDUP_REMOVED lines=13> */
.L_x_19778:
[----:B------:R-:W-:Y:S05]  /*b020*/  BSYNC.RECONVERGENT B2 ;  /* 0x0000000000027941 */ /* 0x000fea0003800200 */
.L_x_19777:
        /* <DEDUP_REMOVED lines=43> */
.L_x_19775:
[----:B------:R-:W-:Y:S05]  /*b2e0*/  BSYNC.RECONVERGENT B1 ;  /* 0x0000000000017941 */ /* 0x000fea0003800200 */
.L_x_19774:
        /* <DEDUP_REMOVED lines=20> */
.L_x_19781:
        /* <DEDUP_REMOVED lines=13> */
.L_x_19783:
[----:B------:R-:W-:Y:S05]  /*b500*/  BSYNC.RECONVERGENT B2 ;  /* 0x0000000000027941 */ /* 0x000fea0003800200 */
.L_x_19782:
        /* <DEDUP_REMOVED lines=43> */
.L_x_19780:
[----:B------:R-:W-:Y:S05]  /*b7c0*/  BSYNC.RECONVERGENT B1 ;  /* 0x0000000000017941 */ /* 0x000fea0003800200 */
.L_x_19779:
[----:B------:R-:W-:Y:S01]  /*b7d0*/  I2FP.F32.U32 R4, R96 ;  /* 0x0000006000047245 */ /* 0x000fe20000201000 */
[----:B------:R-:W-:Y:S01]  /*b7e0*/  FMUL.FTZ R96, R99, UR4 ;  /* 0x0000000463607c20 */ /* 0x000fe20008410000 */
[----:B------:R-:W-:Y:S01]  /*b7f0*/  FMUL.FTZ R97, R122, R53 ;  /* 0x000000357a617220 */ /* 0x000fe20000410000 */
[----:B------:R-:W-:Y:S02]  /*b800*/  FMUL.FTZ R98, R125, R54 ;  /* 0x000000367d627220 */ /* 0x000fe40000410000 */
[----:B------:R-:W-:Y:S01]  /*b810*/  FFMA.FTZ R4, R4, R121, 1.1641532182693481445e-10 ;  /* 0x2f00000004047423 */ /* 0x000fe20000010079 */
[----:B------:R-:W-:-:S04]  /*b820*/  FMUL.FTZ R96, R96, R111 ;  /* 0x0000006f60607220 */ /* 0x000fc80000410000 */
[----:B------:R-:W-:-:S04]  /*b830*/  FSETP.GTU.FTZ.AND P4, PT, R4, R109, PT ;  /* 0x0000006d0400720b */ /* 0x000fc80003f9c000 */
[----:B------:R-:W-:Y:S01]  /*b840*/  FSEL R4, R96, RZ, !P4 ;  /* 0x000000ff60047208 */ /* 0x000fe20006000000 */
[----:B------:R-:W-:Y:S01]  /*b850*/  FMUL.FTZ R96, R123, R52 ;  /* 0x000000347b607220 */ /* 0x000fe20000410000 */
[----:B------:R-:W-:-:S03]  /*b860*/  PLOP3.LUT P4, PT, P4, PT, PT, 0x8, 0x80 ;  /* 0x000000000080781c */ /* 0x000fc6000278e170 */
[----:B------:R-:W-:-:S10]  /*b870*/  FMUL.FTZ R99, R4, R55 ;  /* 0x0000003704637220 */ /* 0x000fd40000410000 */
.L_x_19763:
[----:B------:R-:W0:Y:S01]  /*b880*/  LDC.64 R122, c[0x0][0x3a8] ;  /* 0x0000ea00ff7a7b82 */ /* 0x000e220000000a00 */
[----:B------:R-:W-:Y:S02]  /*b890*/  SEL R4, RZ, 0x1000000, !P4 ;  /* 0x01000000ff047807 */ /* 0x000fe40006000000 */
[----:B------:R-:W-:Y:S02]  /*b8a0*/  SEL R109, RZ, 0x10000, !P3 ;  /* 0x00010000ff6d7807 */ /* 0x000fe40005800000 */
[----:B------:R-:W-:-:S04]  /*b8b0*/  SEL R111, RZ, 0x100, !P2 ;  /* 0x00000100ff6f7807 */ /* 0x000fc80005000000 */
[----:B------:R-:W-:Y:S02]  /*b8c0*/  IADD3 R4, PT, PT, R111, R4, R109 ;  /* 0x000000046f047210 */ /* 0x000fe40007ffe06d */
[----:B------:R-:W-:-:S04]  /*b8d0*/  SEL R109, RZ, 0x1, !P1 ;  /* 0x00000001ff6d7807 */ /* 0x000fc80004800000 */
[----:B------:R-:W-:Y:S01]  /*b8e0*/  IADD3 R109, PT, PT, R4, R109, RZ ;  /* 0x0000006d046d7210 */ /* 0x000fe20007ffe0ff */
[----:B------:R-:W-:Y:S02]  /*b8f0*/  IMAD.MOV.U32 R4, RZ, RZ, R110 ;  /* 0x000000ffff047224 */ /* 0x000fe400078e006e */
[C---:B0-----:R-:W-:Y:S02]  /*b900*/  IMAD.WIDE.U32 R124, R108.reuse, 0x10, R122 ;  /* 0x000000106c7c7825 */ /* 0x041fe400078e007a */
[----:B------:R-:W0:Y:S03]  /*b910*/  LDC.64 R122, c[0x0][0x3b0] ;  /* 0x0000ec00ff7a7b82 */ /* 0x000e260000000a00 */
[----:B------:R1:W-:Y:S01]  /*b920*/  STG.E.128 desc[UR6][R124.64], R96 ;  /* 0x000000607c007986 */ /* 0x0003e2000c101d06 */
[C---:B0-----:R-:W-:Y:S01]  /*b930*/  IMAD.WIDE.U32 R122, R108.reuse, 0x4, R122 ;  /* 0x000000046c7a7825 */ /* 0x041fe200078e007a */
[----:B------:R-:W-:-:S04]  /*b940*/  IADD3 R108, PT, PT, R108, 0x80, RZ ;  /* 0x000000806c6c7810 */ /* 0x000fc80007ffe0ff */
[----:B------:R1:W-:Y:S03]  /*b950*/  STG.E desc[UR6][R122.64], R109 ;  /* 0x0000006d7a007986 */ /* 0x0003e6000c101906 */
.L_x_19741:
[----:B------:R-:W-:Y:S05]  /*b960*/  BSYNC.RECONVERGENT B0 ;  /* 0x0000000000007941 */ /* 0x000fea0003800200 */
.L_x_19740:
        /* <DEDUP_REMOVED lines=29> */
.L_x_19789:
        /* <DEDUP_REMOVED lines=13> */
.L_x_19791:
[----:B------:R-:W-:Y:S05]  /*bc10*/  BSYNC.RECONVERGENT B2 ;  /* 0x0000000000027941 */ /* 0x000fea0003800200 */
.L_x_19790:
        /* <DEDUP_REMOVED lines=41> */
.L_x_19788:
[----:B------:R-:W-:Y:S05]  /*beb0*/  BSYNC.RECONVERGENT B1 ;  /* 0x0000000000017941 */ /* 0x000fea0003800200 */
.L_x_19787:
        /* <DEDUP_REMOVED lines=24> */
.L_x_19794:
        /* <DEDUP_REMOVED lines=13> */
.L_x_19796:
[----:B------:R-:W-:Y:S05]  /*c110*/  BSYNC.RECONVERGENT B2 ;  /* 0x0000000000027941 */ /* 0x000fea0003800200 */
.L_x_19795:
        /* <DEDUP_REMOVED lines=42> */
[----:B------:R-:W-:-:S07]  /*c3c0*/  HFMA2 R4, -RZ, RZ, 0, 0 ;  /* 0x00000000ff047431 */ /* 0x000fce00000001ff */
.L_x_19793:
[----:B------:R-:W-:Y:S05]  /*c3d0*/  BSYNC.RECONVERGENT B1 ;  /* 0x0000000000017941 */ /* 0x000fea0003800200 */
.L_x_19792:
        /* <DEDUP_REMOVED lines=21> */
.L_x_19799:
        /* <DEDUP_REMOVED lines=13> */
.L_x_19801:
[----:B------:R-:W-:Y:S05]  /*c600*/  BSYNC.RECONVERGENT B2 ;  /* 0x0000000000027941 */ /* 0x000fea0003800200 */
.L_x_19800:
        /* <DEDUP_REMOVED lines=43> */
.L_x_19798:
[----:B------:R-:W-:Y:S05]  /*c8c0*/  BSYNC.RECONVERGENT B1 ;  /* 0x0000000000017941 */ /* 0x000fea0003800200 */
.L_x_19797:
        /* <DEDUP_REMOVED lines=21> */
.L_x_19804:
        /* <DEDUP_REMOVED lines=13> */
.L_x_19806:
[----:B------:R-:W-:Y:S05]  /*caf0*/  BSYNC.RECONVERGENT B2 ;  /* 0x0000000000027941 */ /* 0x000fea0003800200 */
.L_x_19805:
        /* <DEDUP_REMOVED lines=40> */
[----:B------:R-:W-:Y:S01]  /*cd80*/  HFMA2 R2, -RZ, RZ, 0, 0 ;  /* 0x00000000ff027431 */ /* 0x000fe200000001ff */
[----:B------:R-:W-:Y:S01]  /*cd90*/  LOP3.LUT R5, R6, UR34, R5, 0x96, !PT ;  /* 0x0000002206057c12 */ /* 0x000fe2000f8e9605 */
[----:B------:R-:W-:-:S07]  /*cda0*/  IMAD.MOV.U32 R6, RZ, RZ, R4 ;  /* 0x000000ffff067224 */ /* 0x000fce00078e0004 */
.L_x_19803:
[----:B------:R-:W-:Y:S05]  /*cdb0*/  BSYNC.RECONVERGENT B1 ;  /* 0x0000000000017941 */ /* 0x000fea0003800200 */
.L_x_19802:
        /* <DEDUP_REMOVED lines=9> */
.L_x_19786:
        /* <DEDUP_REMOVED lines=16> */
.L_x_19810:
        /* <DEDUP_REMOVED lines=13> */
.L_x_19812:
[----:B------:R-:W-:Y:S05]  /*d020*/  BSYNC.RECONVERGENT B2 ;  /* 0x0000000000027941 */ /* 0x000fea0003800200 */
.L_x_19811:
        /* <DEDUP_REMOVED lines=41> */
.L_x_19809:
[----:B------:R-:W-:Y:S05]  /*d2c0*/  BSYNC.RECONVERGENT B1 ;  /* 0x0000000000017941 */ /* 0x000fea0003800200 */
.L_x_19808:
        /* <DEDUP_REMOVED lines=23> */
.L_x_19815:
        /* <DEDUP_REMOVED lines=13> */
.L_x_19817:
[----:B------:R-:W-:Y:S05]  /*d510*/  BSYNC.RECONVERGENT B2 ;  /* 0x0000000000027941 */ /* 0x000fea0003800200 */
.L_x_19816:
        /* <DEDUP_REMOVED lines=43> */
.L_x_19814:
[----:B------:R-:W-:Y:S05]  /*d7d0*/  BSYNC.RECONVERGENT B1 ;  /* 0x0000000000017941 */ /* 0x000fea0003800200 */
.L_x_19813:
        /* <DEDUP_REMOVED lines=20> */
.L_x_19820:
        /* <DEDUP_REMOVED lines=13> */
.L_x_19822:
[----:B------:R-:W-:Y:S05]  /*d9f0*/  BSYNC.RECONVERGENT B2 ;  /* 0x0000000000027941 */ /* 0x000fea0003800200 */
.L_x_19821:
        /* <DEDUP_REMOVED lines=43> */
.L_x_19819:
[----:B------:R-:W-:Y:S05]  /*dcb0*/  BSYNC.RECONVERGENT B1 ;  /* 0x0000000000017941 */ /* 0x000fea0003800200 */
.L_x_19818:
        /* <DEDUP_REMOVED lines=20> */
.L_x_19825:
        /* <DEDUP_REMOVED lines=13> */
.L_x_19827:
[----:B------:R-:W-:Y:S05]  /*ded0*/  BSYNC.RECONVERGENT B2 ;  /* 0x0000000000027941 */ /* 0x000fea0003800200 */
.L_x_19826:
        /* <DEDUP_REMOVED lines=43> */
.L_x_19824:
[----:B------:R-:W-:Y:S05]  /*e190*/  BSYNC.RECONVERGENT B1 ;  /* 0x0000000000017941 */ /* 0x000fea0003800200 */
.L_x_19823:
        /* <DEDUP_REMOVED lines=11> */
.L_x_19807:
        /* <DEDUP_REMOVED lines=14> */
.L_x_19785:
[----:B------:R-:W-:Y:S05]  /*e330*/  BSYNC.RECONVERGENT B0 ;  /* 0x0000000000007941 */ /* 0x000fea0003800200 */
.L_x_19784:
[----:B------:R-:W-:Y:S01]  /*e340*/  ISETP.GE.U32.AND P1, PT, R117, 0x300, PT ;  /* 0x000003007500780c */ /* 0x000fe20003f26070 */
[----:B------:R-:W-:-:S12]  /*e350*/  BSSY.RECONVERGENT B0, `(.L_x_19828) ;  /* 0x0000299000007945 */ /* 0x000fd80003800200 */
[----:B------:R-:W-:Y:S05]  /*e360*/  @!P1 BRA `(.L_x_19829) ;  /* 0x00000028005c9947 */ /* 0x000fea0003800000 */
[----:B------:R-:W-:Y:S01]  /*e370*/  ISETP.NE.U32.AND P2, PT, RZ, UR10, PT ;  /* 0x0000000aff007c0c */ /* 0x000fe2000bf45070 */
[----:B------:R-:W0:Y:S03]  /*e380*/  LDC.64 R106, c[0x0][0x390] ;  /* 0x0000e400ff6a7b82 */ /* 0x000e260000000a00 */
[----:B------:R-:W-:-:S13]  /*e390*/  ISETP.NE.AND.EX P2, PT, RZ, UR11, PT, P2 ;  /* 0x0000000bff007c0c */ /* 0x000fda000bf45320 */
[----:B------:R-:W2:Y:S01]  /*e3a0*/  @P2 LDC.64 R104, c[0x0][0x3a0] ;  /* 0x0000e800ff682b82 */ /* 0x000ea20000000a00 */
[----:B0-----:R-:W-:-:S04]  /*e3b0*/  IMAD.WIDE.U32 R106, R108, 0x10, R106 ;  /* 0x000000106c6a7825 */ /* 0x001fc800078e006a */
[----:B--2---:R-:W-:Y:S02]  /*e3c0*/  @P2 IMAD.WIDE.U32 R110, R108, 0x10, R104 ;  /* 0x000000106c6e2825 */ /* 0x004fe400078e0068 */
[----:B------:R-:W5:Y:S04]  /*e3d0*/  LDG.E.128 R104, desc[UR6][R106.64] ;  /* 0x000000066a687981 */ /* 0x000f68000c1e1d00 */
[----:B------:R0:W5:Y:S01]  /*e3e0*/  @P2 LDG.E.128 R80, desc[UR6][R110.64] ;  /* 0x000000066e502981 */ /* 0x000162000c1e1d00 */
[----:B------:R-:W-:Y:S05]  /*e3f0*/  @!P2 BRA `(.L_x_19830) ;  /* 0x000000140004a947 */ /* 0x000fea0003800000 */
[----:B------:R-:W-:Y:S01]  /*e400*/  ISETP.NE.AND P2, PT, R2, 0x1, PT ;  /* 0x000000010200780c */ /* 0x000fe20003f45270 */
[----:B------:R-:W-:Y:S01]  /*e410*/  BSSY.RECONVERGENT B1, `(.L_x_19831) ;  /* 0x0000046000017945 */ /* 0x000fe20003800200 */
[----:B-1----:R-:W-:Y:S02]  /*e420*/  HFMA2 R122, -RZ, RZ, 0, 1.1920928955078125e-07 ;  /* 0x00000002ff7a7431 */ /* 0x002fe400000001ff */
[----:B------:R-:W-:Y:S01]  /*e430*/  IMAD.MOV.U32 R121, RZ, RZ, R6 ;  /* 0x000000ffff797224 */ /* 0x000fe200078e0006 */
[----:B0-----:R-:W-:-:S08]  /*e440*/  MOV R110, R4 ;  /* 0x00000004006e7202 */ /* 0x001fd00000000f00 */
[----:B------:R-:W-:Y:S05]  /*e450*/  @!P2 BRA `(.L_x_19832) ;  /* 0x000000040004a947 */ /* 0x000fea0003800000 */
[----:B------:R-:W-:-:S13]  /*e460*/  ISETP.NE.AND P2, PT, R2, 0x3, PT ;  /* 0x000000030200780c */ /* 0x000fda0003f45270 */
[----:B------:R-:W-:Y:S05]  /*e470*/  @!P2 BRA `(.L_x_19833) ;  /* 0x000000000020a947 */ /* 0x000fea0003800000 */
[----:B------:R-:W-:-:S13]  /*e480*/  ISETP.NE.AND P2, PT, R2, 0x2, PT ;  /* 0x000000020200780c */ /* 0x000fda0003f45270 */
[----:B------:R-:W-:Y:S01]  /*e490*/  @!P2 IMAD.MOV.U32 R122, RZ, RZ, 0x3 ;  /* 0x00000003ff7aa424 */ /* 0x000fe200078e00ff */
[-C--:B------:R-:W-:Y:S01]  /*e4a0*/  @!P2 MOV R110, R4.reuse ;  /* 0x00000004006ea202 */ /* 0x080fe20000000f00 */
[----:B------:R-:W-:Y:S01]  /*e4b0*/  @!P2 IMAD.MOV.U32 R121, RZ, RZ, R7 ;  /* 0x000000ffff79a224 */ /* 0x000fe200078e0007 */
[----:B------:R-:W-:Y:S01]  /*e4c0*/  @P2 IADD3 R122, PT, PT, R2, 0x1, RZ ;  /* 0x00000001027a2810 */ /* 0x000fe20007ffe0ff */
[----:B------:R-:W-:Y:S01]  /*e4d0*/  @P2 IMAD.MOV.U32 R121, RZ, RZ, R5 ;  /* 0x000000ffff792224 */ /* 0x000fe200078e0005 */
[----:B------:R-:W-:Y:S01]  /*e4e0*/  @P2 MOV R110, R4 ;  /* 0x00000004006e2202 */ /* 0x000fe20000000f00 */
[----:B------:R-:W-:Y:S06]  /*e4f0*/  BRA `(.L_x_19832) ;  /* 0x0000000000dc7947 */ /* 0x000fec0003800000 */
.L_x_19833:
        /* <DEDUP_REMOVED lines=13> */
.L_x_19835:
[----:B------:R-:W-:Y:S05]  /*e5d0*/  BSYNC.RECONVERGENT B2 ;  /* 0x0000000000027941 */ /* 0x000fea0003800200 */
.L_x_19834:
        /* <DEDUP_REMOVED lines=41> */
.L_x_19832:
[----:B------:R-:W-:Y:S05]  /*e870*/  BSYNC.RECONVERGENT B1 ;  /* 0x0000000000017941 */ /* 0x000fea0003800200 */
.L_x_19831:
        /* <DEDUP_REMOVED lines=24> */
.L_x_19838:
        /* <DEDUP_REMOVED lines=13> */
.L_x_19840:
[----:B------:R-:W-:Y:S05]  /*ead0*/  BSYNC.RECONVERGENT B2 ;  /* 0x0000000000027941 */ /* 0x000fea0003800200 */
.L_x_19839:
        /* <DEDUP_REMOVED lines=43> */
.L_x_19837:
[----:B------:R-:W-:Y:S05]  /*ed90*/  BSYNC.RECONVERGENT B1 ;  /* 0x0000000000017941 */ /* 0x000fea0003800200 */
.L_x_19836:
        /* <DEDUP_REMOVED lines=21> */
.L_x_19843:
        /* <DEDUP_REMOVED lines=13> */
.L_x_19845:
[----:B------:R-:W-:Y:S05]  /*efc0*/  BSYNC.RECONVERGENT B2 ;  /* 0x0000000000027941 */ /* 0x000fea0003800200 */
.L_x_19844:
        /* <DEDUP_REMOVED lines=43> */
.L_x_19842:
[----:B------:R-:W-:Y:S05]  /*f280*/  BSYNC.RECONVERGENT B1 ;  /* 0x0000000000017941 */ /* 0x000fea0003800200 */
.L_x_19841:
        /* <DEDUP_REMOVED lines=21> */
.L_x_19848:
        /* <DEDUP_REMOVED lines=13> */
.L_x_19850:
[----:B------:R-:W-:Y:S05]  /*f4b0*/  BSYNC.RECONVERGENT B2 ;  /* 0x0000000000027941 */ /* 0x000fea0003800200 */
.L_x_19849:
        /* <DEDUP_REMOVED lines=43> */
.L_x_19847:
[----:B------:R-:W-:Y:S05]  /*f770*/  BSYNC.RECONVERGENT B1 ;  /* 0x0000000000017941 */ /* 0x000fea0003800200 */
.L_x_19846:
        /* <DEDUP_REMOVED lines=9> */
.L_x_19830:
        /* <DEDUP_REMOVED lines=16> */
.L_x_19854:
        /* <DEDUP_REMOVED lines=13> */
.L_x_19856:
[----:B------:R-:W-:Y:S05]  /*f9e0*/  BSYNC.RECONVERGENT B2 ;  /* 0x0000000000027941 */ /* 0x000fea0003800200 */
.L_x_19855:
        /* <DEDUP_REMOVED lines=41> */
.L_x_19853:
[----:B------:R-:W-:Y:S05]  /*fc80*/  BSYNC.RECONVERGENT B1 ;  /* 0x0000000000017941 */ /* 0x000fea0003800200 */
.L_x_19852:
        /* <DEDUP_REMOVED lines=23> */
.L_x_19859:
        /* <DEDUP_REMOVED lines=13> */
.L_x_19861:
[----:B------:R-:W-:Y:S05]  /*fed0*/  BSYNC.RECONVERGENT B2 ;  /* 0x0000000000027941 */ /* 0x000fea0003800200 */
.L_x_19860:
        /* <DEDUP_REMOVED lines=43> */
.L_x_19858:
[----:B------:R-:W-:Y:S05]  /*10190*/  BSYNC.RECONVERGENT B1 ;  /* 0x0000000000017941 */ /* 0x000fea0003800200 */
.L_x_19857:
        /* <DEDUP_REMOVED lines=20> */
.L_x_19864:
        /* <DEDUP_REMOVED lines=13> */
.L_x_19866:
[----:B------:R-:W-:Y:S05]  /*103b0*/  BSYNC.RECONVERGENT B2 ;  /* 0x0000000000027941 */ /* 0x000fea0003800200 */
.L_x_19865:
        /* <DEDUP_REMOVED lines=43> */
.L_x_19863:
[----:B------:R-:W-:Y:S05]  /*10670*/  BSYNC.RECONVERGENT B1 ;  /* 0x0000000000017941 */ /* 0x000fea0003800200 */
.L_x_19862:
        /* <DEDUP_REMOVED lines=20> */
.L_x_19869:
        /* <DEDUP_REMOVED lines=13> */
.L_x_19871:
[----:B------:R-:W-:Y:S05]  /*10890*/  BSYNC.RECONVERGENT B2 ;  /* 0x0000000000027941 */ /* 0x000fea0003800200 */
.L_x_19870:
        /* <DEDUP_REMOVED lines=43> */
.L_x_19868:
[----:B------:R-:W-:Y:S05]  /*10b50*/  BSYNC.RECONVERGENT B1 ;  /* 0x0000000000017941 */ /* 0x000fea0003800200 */
.L_x_19867:
        /* <DEDUP_REMOVED lines=11> */
.L_x_19851:
        /* <DEDUP_REMOVED lines=11> */
[----:B0-----:R-:W-:-:S05]  /*10cc0*/  IMAD.WIDE.U32 R122, R108, 0x4, R122 ;  /* 0x000000046c7a7825 */ /* 0x001fca00078e007a */
[----:B------:R2:W-:Y:S02]  /*10cd0*/  STG.E desc[UR6][R122.64], R109 ;  /* 0x0000006d7a007986 */ /* 0x0005e4000c101906 */
.L_x_19829:
[----:B------:R-:W-:Y:S05]  /*10ce0*/  BSYNC.RECONVERGENT B0 ;  /* 0x0000000000007941 */ /* 0x000fea0003800200 */
.L_x_19828:
[----:B------:R-:W-:Y:S01]  /*10cf0*/  FADD.FTZ R108, RZ, R84 ;  /* 0x00000054ff6c7221 */ /* 0x000fe20000010000 */
[C---:B------:R-:W-:Y:S01]  /*10d00*/  ISETP.GT.U32.AND P2, PT, R117.reuse, 0xff, PT ;  /* 0x000000ff7500780c */ /* 0x040fe20003f44070 */
[----:B------:R-:W0:Y:S01]  /*10d10*/  S2UR UR5, SR_CgaCtaId ;  /* 0x00000000000579c3 */ /* 0x000e220000008800 */
[----:B------:R-:W-:Y:S01]  /*10d20*/  ISETP.GT.U32.AND P3, PT, R117, 0x17f, PT ;  /* 0x0000017f7500780c */ /* 0x000fe20003f64070 */
[----:B-12---:R-:W-:Y:S01]  /*10d30*/  FADD.FTZ R109, R85, R108 ;  /* 0x0000006c556d7221 */ /* 0x006fe20000010000 */
[C---:B------:R-:W-:Y:S01]  /*10d40*/  ISETP.GT.U32.AND P4, PT, R117.reuse, 0x1ff, PT ;  /* 0x000001ff7500780c */ /* 0x040fe20003f84070 */
[----:B------:R-:W-:Y:S01]  /*10d50*/  UMOV UR4, 0x400 ;  /* 0x0000040000047882 */ /* 0x000fe20000000000 */
[C---:B------:R-:W-:Y:S01]  /*10d60*/  ISETP.GT.U32.AND P5, PT, R117.reuse, 0x27f, PT ;  /* 0x0000027f7500780c */ /* 0x040fe20003fa4070 */
[----:B------:R-:W-:Y:S01]  /*10d70*/  FADD.FTZ R108, R86, R109 ;  /* 0x0000006d566c7221 */ /* 0x000fe20000010000 */
[----:B------:R-:W-:Y:S01]  /*10d80*/  ISETP.GT.U32.AND P6, PT, R117, 0x2ff, PT ;  /* 0x000002ff7500780c */ /* 0x000fe20003fc4070 */
[----:B------:R-:W-:Y:S02]  /*10d90*/  BSSY.RECONVERGENT B0, `(.L_x_19872) ;  /* 0x00000b0000007945 */ /* 0x000fe40003800200 */
[----:B------:R-:W-:-:S05]  /*10da0*/  FADD.FTZ R108, R87, R108 ;  /* 0x0000006c576c7221 */ /* 0x000fca0000010000 */
[----:B------:R-:W-:-:S05]  /*10db0*/  FSEL R109, R108, RZ, P0 ;  /* 0x000000ff6c6d7208 */ /* 0x000fca0000000000 */
[----:B------:R-:W-:-:S04]  /*10dc0*/  FADD.FTZ R108, R88, R109 ;  /* 0x0000006d586c7221 */ /* 0x000fc80000010000 */
[----:B------:R-:W-:Y:S01]  /*10dd0*/  FADD.FTZ R111, R89, R108 ;  /* 0x0000006c596f7221 */ /* 0x000fe20000010000 */
[----:B0-----:R-:W-:-:S03]  /*10de0*/  ULEA UR4, UR5, UR4, 0x18 ;  /* 0x0000000405047291 */ /* 0x001fc6000f8ec0ff */
        /* <DEDUP_REMOVED lines=49> */
[----:B------:R-:W-:Y:S02]  /*11100*/  ISETP.NE.AND P2, PT, R119, RZ, PT ;  /* 0x000000ff7700720c */ /* 0x000fe40003f45270 */
        /* <DEDUP_REMOVED lines=8> */
[----:B------:R-:W-:Y:S02]  /*11190*/  PLOP3.LUT P3, PT, PT, PT, UP3, 0x40, 0x4 ;  /* 0x000000000004781c */ /* 0x000fe40003f6e838 */
        /* <DEDUP_REMOVED lines=25> */
[----:B0-----:R-:W-:Y:S01]  /*11330*/  FADD.FTZ R111, R110, R111 ;  /* 0x0000006f6e6f7221 */ /* 0x001fe20000010000 */
[----:B------:R-:W-:-:S04]  /*11340*/  @!P2 SHF.R.U32.HI R110, RZ, 0x2, R0 ;  /* 0x00000002ff6ea819 */ /* 0x000fc80000011600 */
[----:B------:R-:W0:Y:S01]  /*11350*/  SHFL.BFLY PT, R122, R111, 0x4, 0x1f ;  /* 0x0c801f006f7a7f89 */ /* 0x000e2200000e0000 */
[----:B------:R-:W-:Y:S01]  /*11360*/  @!P2 LOP3.LUT R123, R110, 0x18, RZ, 0xc0, !PT ;  /* 0x000000186e7ba812 */ /* 0x000fe200078ec0ff */
[----:B0-----:R-:W-:Y:S01]  /*11370*/  FADD.FTZ R122, R111, R122 ;  /* 0x0000007a6f7a7221 */ /* 0x001fe20000010000 */
[----:B------:R-:W-:-:S04]  /*11380*/  CS2R R110, SRZ ;  /* 0x00000000006e7805 */ /* 0x000fc8000001ff00 */
[----:B------:R-:W0:Y:S02]  /*11390*/  SHFL.BFLY PT, R121, R122, 0x8, 0x1f ;  /* 0x0d001f007a797f89 */ /* 0x000e2400000e0000 */
[----:B0-----:R-:W-:Y:S01]  /*113a0*/  FADD.FTZ R121, R122, R121 ;  /* 0x000000797a797221 */ /* 0x001fe20000010000 */
[----:B------:R-:W-:-:S04]  /*113b0*/  HFMA2 R122, -RZ, RZ, 0, 0 ;  /* 0x00000000ff7a7431 */ /* 0x000fc800000001ff */
[----:B------:R-:W0:Y:S02]  /*113c0*/  SHFL.BFLY PT, R124, R121, 0x10, 0x1f ;  /* 0x0e001f00797c7f89 */ /* 0x000e2400000e0000 */
[----:B0-----:R-:W-:-:S05]  /*113d0*/  FADD.FTZ R109, R121, R124 ;  /* 0x0000007c796d7221 */ /* 0x001fca0000010000 */
[----:B------:R0:W-:Y:S01]  /*113e0*/  @!P2 STS.64 [R123+UR4], R108 ;  /* 0x0000006c7b00a988 */ /* 0x0001e20008000a04 */
[----:B------:R-:W-:Y:S01]  /*113f0*/  BAR.SYNC.DEFER_BLOCKING 0x0 ;  /* 0x0000000000007b1d */ /* 0x000fe20000010000 */
[----:B------:R-:W-:-:S13]  /*11400*/  ISETP.GT.U32.AND P2, PT, R119, 0x3, PT ;  /* 0x000000037700780c */ /* 0x000fda0003f44070 */
[----:B------:R-:W-:Y:S01]  /*11410*/  @!P2 LEA R124, R119, UR4, 0x3 ;  /* 0x00000004777cac11 */ /* 0x000fe2000f8e18ff */
[----:B------:R-:W-:-:S05]  /*11420*/  @!P2 IMAD.MOV.U32 R122, RZ, RZ, R112 ;  /* 0x000000ffff7aa224 */ /* 0x000fca00078e0070 */
[----:B------:R-:W-:Y:S01]  /*11430*/  SHFL.DOWN PT, R125, R122, 0x2, 0x1f ;  /* 0x08401f007a7d7f89 */ /* 0x000fe200000e0000 */
[----:B0-----:R-:W-:-:S03]  /*11440*/  I2FP.F32.S32 R123, R122 ;  /* 0x0000007a007b7245 */ /* 0x001fc60000201400 */
[----:B------:R-:W0:Y:S01]  /*11450*/  @!P2 LDS.64 R110, [R124] ;  /* 0x000000007c6ea984 */ /* 0x000e220000000a00 */
[----:B------:R-:W-:-:S03]  /*11460*/  ISETP.NE.AND P2, PT, R0, RZ, PT ;  /* 0x000000ff0000720c */ /* 0x000fc60003f45270 */
[----:B0-----:R-:W0:Y:S02]  /*11470*/  SHFL.DOWN PT, R121, R110, 0x2, 0x1f ;  /* 0x08401f006e797f89 */ /* 0x001e2400000e0000 */
[----:B0-----:R-:W-:-:S04]  /*11480*/  FADD.FTZ R108, -R121, R110 ;  /* 0x0000006e796c7221 */ /* 0x001fc80000010100 */
[----:B------:R-:W-:Y:S01]  /*11490*/  FMUL.FTZ R109, R108, R108 ;  /* 0x0000006c6c6d7220 */ /* 0x000fe20000410000 */
[----:B------:R-:W-:Y:S02]  /*114a0*/  IADD3 R108, PT, PT, R125, R122, RZ ;  /* 0x0000007a7d6c7210 */ /* 0x000fe40007ffe0ff */
[----:B------:R-:W-:Y:S01]  /*114b0*/  I2FP.F32.S32 R125, R125 ;  /* 0x0000007d007d7245 */ /* 0x000fe20000201400 */
[----:B------:R-:W-:-:S04]  /*114c0*/  FMUL.FTZ R109, R109, R123 ;  /* 0x0000007b6d6d7220 */ /* 0x000fc80000410000 */
[-C--:B------:R-:W-:Y:S01]  /*114d0*/  FMUL.FTZ R124, R121, R125.reuse ;  /* 0x0000007d797c7220 */ /* 0x080fe20000410000 */
[----:B------:R-:W-:-:S03]  /*114e0*/  FMUL.FTZ R109, R109, R125 ;  /* 0x0000007d6d6d7220 */ /* 0x000fc60000410000 */
[----:B------:R-:W-:Y:S02]  /*114f0*/  FFMA.FTZ R123, R123, R110, R124 ;  /* 0x0000006e7b7b7223 */ /* 0x000fe4000001007c */
[----:B------:R-:W0:Y:S02]  /*11500*/  SHFL.DOWN PT, R110, R111, 0x2, 0x1f ;  /* 0x08401f006f6e7f89 */ /* 0x000e2400000e0000 */
[----:B0-----:R-:W-:Y:S01]  /*11510*/  FADD.FTZ R121, R110, R111 ;  /* 0x0000006f6e797221 */ /* 0x001fe20000010000 */
[----:B------:R-:W-:-:S04]  /*11520*/  I2FP.F32.S32 R110, R108 ;  /* 0x0000006c006e7245 */ /* 0x000fc80000201400 */
[----:B------:R-:W0:Y:S02]  /*11530*/  MUFU.RCP R124, R110 ;  /* 0x0000006e007c7308 */ /* 0x000e240000001000 */
[C---:B0-----:R-:W-:Y:S01]  /*11540*/  FFMA.FTZ R122, R124.reuse, R109, R121 ;  /* 0x0000006d7c7a7223 */ /* 0x041fe20000010079 */
[----:B------:R-:W-:Y:S01]  /*11550*/  FMUL.FTZ R121, R124, R123 ;  /* 0x0000007b7c797220 */ /* 0x000fe20000410000 */
[----:B------:R-:W0:Y:S04]  /*11560*/  SHFL.DOWN PT, R109, R108, 0x1, 0x1f ;  /* 0x08201f006c6d7f89 */ /* 0x000e2800000e0000 */
[----:B------:R-:W1:Y:S01]  /*11570*/  SHFL.DOWN PT, R124, R121, 0x1, 0x1f ;  /* 0x08201f00797c7f89 */ /* 0x000e6200000e0000 */
[----:B0-----:R-:W-:Y:S01]  /*11580*/  I2FP.F32.S32 R111, R109 ;  /* 0x0000006d006f7245 */ /* 0x001fe20000201400 */
[----:B-1----:R-:W-:-:S04]  /*11590*/  FADD.FTZ R123, R121, -R124 ;  /* 0x8000007c797b7221 */ /* 0x002fc80000010000 */
[----:B------:R-:W-:Y:S01]  /*115a0*/  FMUL.FTZ R125, R123, R123 ;  /* 0x0000007b7b7d7220 */ /* 0x000fe20000410000 */
[----:B------:R-:W-:-:S03]  /*115b0*/  IMAD.IADD R123, R108, 0x1, R109 ;  /* 0x000000016c7b7824 */ /* 0x000fc600078e026d */
[----:B------:R-:W-:-:S04]  /*115c0*/  FMUL.FTZ R109, R110, R125 ;  /* 0x0000007d6e6d7220 */ /* 0x000fc80000410000 */
[-C--:B------:R-:W-:Y:S01]  /*115d0*/  FMUL.FTZ R109, R109, R111.reuse ;  /* 0x0000006f6d6d7220 */ /* 0x080fe20000410000 */
[----:B------:R-:W-:Y:S01]  /*115e0*/  FMUL.FTZ R111, R124, R111 ;  /* 0x0000006f7c6f7220 */ /* 0x000fe20000410000 */
[----:B------:R-:W-:-:S03]  /*115f0*/  I2FP.F32.S32 R124, R123 ;  /* 0x0000007b007c7245 */ /* 0x000fc60000201400 */
[----:B------:R-:W-:Y:S02]  /*11600*/  FFMA.FTZ R125, R110, R121, R111 ;  /* 0x000000796e7d7223 */ /* 0x000fe4000001006f */
[----:B------:R-:W0:Y:S01]  /*11610*/  SHFL.DOWN PT, R111, R122, 0x1, 0x1f ;  /* 0x08201f007a6f7f89 */ /* 0x000e2200000e0000 */
[----:B------:R-:W1:Y:S02]  /*11620*/  MUFU.RCP R124, R124 ;  /* 0x0000007c007c7308 */ /* 0x000e640000001000 */
[----:B-1----:R-:W-:Y:S02]  /*11630*/  FMUL.FTZ R121, R124, R125 ;  /* 0x0000007d7c797220 */ /* 0x002fe40000410000 */
[----:B------:R-:W1:Y:S01]  /*11640*/  LDC R125, c[0x0][0x448] ;  /* 0x00011200ff7d7b82 */ /* 0x000e620000000800 */
[----:B0-----:R-:W-:-:S03]  /*11650*/  FADD.FTZ R111, R122, R111 ;  /* 0x0000006f7a6f7221 */ /* 0x001fc60000010000 */
[----:B------:R-:W0:Y:S01]  /*11660*/  SHFL.IDX PT, R121, R121, RZ, 0x1f ;  /* 0x00001fff79797589 */ /* 0x000e2200000e0000 */
[----:B------:R-:W-:Y:S01]  /*11670*/  FFMA.FTZ R123, R124, R109, R111 ;  /* 0x0000006d7c7b7223 */ /* 0x000fe2000001006f */
[----:B------:R-:W-:Y:S02]  /*11680*/  MOV R111, UR12 ;  /* 0x0000000c006f7c02 */ /* 0x000fe40008000f00 */
[----:B------:R-:W2:Y:S01]  /*11690*/  @!P2 LDC.64 R108, c[0x0][0x3c0] ;  /* 0x0000f000ff6cab82 */ /* 0x000ea20000000a00 */
[----:B0-----:R-:W-:Y:S02]  /*116a0*/  FMUL.FTZ R122, R121, R121 ;  /* 0x00000079797a7220 */ /* 0x001fe40000410000 */
[----:B--2---:R-:W-:-:S03]  /*116b0*/  @!P2 IMAD.WIDE R110, R111, 0x4, R108 ;  /* 0x000000046f6ea825 */ /* 0x004fc600078e026c */
[----:B------:R-:W-:Y:S01]  /*116c0*/  FSEL R122, R122, RZ, !P3 ;  /* 0x000000ff7a7a7208 */ /* 0x000fe20005800000 */
[----:B------:R-:W1:Y:S04]  /*116d0*/  SHFL.IDX PT, R108, R123, RZ, 0x1f ;  /* 0x00001fff7b6c7589 */ /* 0x000e6800000e0000 */
[----:B------:R0:W-:Y:S01]  /*116e0*/  @!P2 STG.E desc[UR6][R110.64], R121 ;  /* 0x000000796e00a986 */ /* 0x0001e2000c101906 */
[----:B-1----:R-:W-:Y:S02]  /*116f0*/  FFMA.FTZ R125, R108, UR15, R125 ;  /* 0x0000000f6c7d7c23 */ /* 0x002fe4000801007d */
[----:B------:R-:W1:Y:S02]  /*11700*/  @!P2 LDC.64 R108, c[0x0][0x3c8] ;  /* 0x0000f200ff6cab82 */ /* 0x000e640000000a00 */
[----:B------:R-:W-:Y:S01]  /*11710*/  FADD.FTZ R122, R125, R122 ;  /* 0x0000007a7d7a7221 */ /* 0x000fe20000010000 */
[----:B------:R-:W-:-:S05]  /*11720*/  IMAD.U32 R125, RZ, RZ, UR12 ;  /* 0x0000000cff7d7e24 */ /* 0x000fca000f8e00ff */
[----:B------:R-:W2:Y:S01]  /*11730*/  MUFU.RSQ R122, R122 ;  /* 0x0000007a007a7308 */ /* 0x000ea20000001400 */
[----:B-1----:R-:W-:-:S05]  /*11740*/  @!P2 IMAD.WIDE R108, R125, 0x4, R108 ;  /* 0x000000047d6ca825 */ /* 0x002fca00078e026c */
[----:B--2---:R1:W-:Y:S01]  /*11750*/  @!P2 STG.E desc[UR6][R108.64], R122 ;  /* 0x0000007a6c00a986 */ /* 0x0043e2000c101906 */
[----:B------:R-:W-:-:S04]  /*11760*/  PLOP3.LUT P2, PT, PT, PT, UP3, 0x40, 0x4 ;  /* 0x000000000004781c */ /* 0x000fc80003f4e838 */
[----:B0-----:R-:W-:Y:S01]  /*11770*/  FSEL R121, R121, RZ, P2 ;  /* 0x000000ff79797208 */ /* 0x001fe20001000000 */
[----:B------:R-:W-:Y:S08]  /*11780*/  @!P0 BRA `(.L_x_19873) ;  /* 0x0000000000408947 */ /* 0x000ff00003800000 */
[----:B------:R-:W0:Y:S01]  /*11790*/  LDC.64 R124, c[0x0][0x428] ;  /* 0x00010a00ff7c7b82 */ /* 0x000e220000000a00 */
        /* <DEDUP_REMOVED lines=15> */
.L_x_19873:
[----:B------:R-:W-:Y:S05]  /*11890*/  BSYNC.RECONVERGENT B0 ;  /* 0x0000000000007941 */ /* 0x000fea0003800200 */
.L_x_19872:
[----:B------:R-:W-:Y:S01]  /*118a0*/  ISETP.GE.U32.AND P0, PT, R117, 0x100, PT ;  /* 0x000001007500780c */ /* 0x000fe20003f06070 */
[----:B------:R-:W-:-:S12]  /*118b0*/  BSSY.RECONVERGENT B0, `(.L_x_19874) ;  /* 0x0000012000007945 */ /* 0x000fd80003800200 */
[----:B------:R-:W-:Y:S05]  /*118c0*/  @!P0 BRA `(.L_x_19875) ;  /* 0x0000000000408947 */ /* 0x000fea0003800000 */
[----:B0-----:R-:W0:Y:S01]  /*118d0*/  LDC.64 R124, c[0x0][0x428] ;  /* 0x00010a00ff7c7b82 */ /* 0x001e220000000a00 */
        /* <DEDUP_REMOVED lines=12> */
[----:B0-----:R-:W-:-:S04]  /*119a0*/  IMAD.WIDE.U32 R124, R120, 0x10, R124 ;  /* 0x00000010787c7825 */ /* 0x001fc800078e007c */
[----:B------:R-:W-:Y:S01]  /*119b0*/  VIADD R120, R120, 0x80 ;  /* 0x0000008078787836 */ /* 0x000fe20000000000 */
[----:B------:R2:W-:Y:S06]  /*119c0*/  STG.E.128 desc[UR6][R124.64], R108 ;  /* 0x0000006c7c007986 */ /* 0x0005ec000c101d06 */
.L_x_19875:
[----:B------:R-:W-:Y:S05]  /*119d0*/  BSYNC.RECONVERGENT B0 ;  /* 0x0000000000007941 */ /* 0x000fea0003800200 */
.L_x_19874:
[----:B------:R-:W-:Y:S01]  /*119e0*/  ISETP.GE.U32.AND P0, PT, R117, 0x180, PT ;  /* 0x000001807500780c */ /* 0x000fe20003f06070 */
[----:B------:R-:W-:-:S12]  /*119f0*/  BSSY.RECONVERGENT B0, `(.L_x_19876) ;  /* 0x0000012000007945 */ /* 0x000fd80003800200 */
[----:B------:R-:W-:Y:S05]  /*11a00*/  @!P0 BRA `(.L_x_19877) ;  /* 0x0000000000408947 */ /* 0x000fea0003800000 */
[----:B0-2---:R-:W0:Y:S01]  /*11a10*/  LDC.64 R124, c[0x0][0x428] ;  /* 0x00010a00ff7c7b82 */ /* 0x005e220000000a00 */
        /* <DEDUP_REMOVED lines=15> */
.L_x_19877:
[----:B------:R-:W-:Y:S05]  /*11b10*/  BSYNC.RECONVERGENT B0 ;  /* 0x0000000000007941 */ /* 0x000fea0003800200 */
.L_x_19876:
[----:B------:R-:W-:Y:S01]  /*11b20*/  ISETP.GE.U32.AND P0, PT, R117, 0x200, PT ;  /* 0x000002007500780c */ /* 0x000fe20003f06070 */
[----:B------:R-:W-:-:S12]  /*11b30*/  BSSY.RECONVERGENT B0, `(.L_x_19878) ;  /* 0x0000012000007945 */ /* 0x000fd80003800200 */
[----:B------:R-:W-:Y:S05]  /*11b40*/  @!P0 BRA `(.L_x_19879) ;  /* 0x0000000000408947 */ /* 0x000fea0003800000 */
[----:B0-23--:R-:W0:Y:S01]  /*11b50*/  LDC.64 R124, c[0x0][0x428] ;  /* 0x00010a00ff7c7b82 */ /* 0x00de220000000a00 */
        /* <DEDUP_REMOVED lines=15> */
.L_x_19879:
[----:B------:R-:W-:Y:S05]  /*11c50*/  BSYNC.RECONVERGENT B0 ;  /* 0x0000000000007941 */ /* 0x000fea0003800200 */
.L_x_19878:
[----:B------:R-:W-:Y:S01]  /*11c60*/  ISETP.GE.U32.AND P0, PT, R117, 0x280, PT ;  /* 0x000002807500780c */ /* 0x000fe20003f06070 */
[----:B------:R-:W-:-:S12]  /*11c70*/  BSSY.RECONVERGENT B0, `(.L_x_19880) ;  /* 0x0000012000007945 */ /* 0x000fd80003800200 */
[----:B------:R-:W-:Y:S05]  /*11c80*/  @!P0 BRA `(.L_x_19881) ;  /* 0x0000000000408947 */ /* 0x000fea0003800000 */
[----:B0-234-:R-:W0:Y:S01]  /*11c90*/  LDC.64 R124, c[0x0][0x428] ;  /* 0x00010a00ff7c7b82 */ /* 0x01de220000000a00 */
        /* <DEDUP_REMOVED lines=15> */
.L_x_19881:
[----:B------:R-:W-:Y:S05]  /*11d90*/  BSYNC.RECONVERGENT B0 ;  /* 0x0000000000007941 */ /* 0x000fea0003800200 */
.L_x_19880:
        /* <DEDUP_REMOVED lines=8> */
[----:B------:R-:W0:Y:S01]  /*11e20*/  LDC.64 R108, c[0x0][0x428] ;  /* 0x00010a00ff6c7b82 */ /* 0x000e220000000a00 */
        /* <DEDUP_REMOVED lines=8> */
.L_x_19883:
[----:B------:R-:W-:Y:S05]  /*11eb0*/  BSYNC.RECONVERGENT B0 ;  /* 0x0000000000007941 */ /* 0x000fea0003800200 */
.L_x_19882:
[----:B------:R-:W-:Y:S02]  /*11ec0*/  UIADD3 UR12, UPT, UPT, UR12, UR16, URZ ;  /* 0x000000100c0c7290 */ /* 0x000fe4000fffe0ff */
[----:B------:R-:W-:Y:S02]  /*11ed0*/  UPLOP3.LUT UP2, UPT, UPT, UPT, UP2, 0x40, 0x4 ;  /* 0x000000000004789c */ /* 0x000fe40003f4e820 */
[----:B------:R-:W-:-:S09]  /*11ee0*/  UISETP.GE.AND UP1, UPT, UR12, UR17, UPT ;  /* 0x000000110c00728c */ /* 0x000fd2000bf26270 */
[----:B------:R-:W-:Y:S05]  /*11ef0*/  BRA.U !UP1, `(.L_x_19884) ;  /* 0xfffffef109847547 */ /* 0x000fea000b83ffff */
[----:B------:R-:W-:Y:S05]  /*11f00*/  EXIT ;  /* 0x000000000000794d */ /* 0x000fea0003800000 */
.L_x_19885:
        /* <DEDUP_REMOVED lines=15> */
.L_x_20887:


//--------------------- .text._ZN10layer_norm13ln_fwd_kernelINS_13Kernel_traitsIfffffjLj3072ELj1ELj1ELj4ELj16ENS_18Kernel_traits_baseILj3072EfffffjLj128EEEEELb1ELb1ELb0ELb1EEEvNS_9FwdParamsE --------------------------
	.section	.text._ZN10layer_norm13ln_fwd_kernelINS_13Kernel_traitsIfffffjLj3072ELj1ELj1ELj4ELj16ENS_18Kernel_traits_baseILj3072EfffffjLj128EEEEELb1ELb1ELb0ELb1EEEvNS_9FwdParamsE,"ax",@progbits
	.align	128
        .global         _ZN10layer_norm13ln_fwd_kernelINS_13Kernel_traitsIfffffjLj3072ELj1ELj1ELj4ELj16ENS_18Kernel_traits_baseILj3072EfffffjLj128EEEEELb1ELb1ELb0ELb1EEEvNS_9FwdParamsE
        .type           _ZN10layer_norm13ln_fwd_kernelINS_13Kernel_traitsIfffffjLj3072ELj1ELj1ELj4ELj16ENS_18Kernel_traits_baseILj3072EfffffjLj128EEEEELb1ELb1ELb0ELb1EEEvNS_9FwdParamsE,@function
        .size           _ZN10layer_norm13ln_fwd_kernelINS_13Kernel_traitsIfffffjLj3072ELj1ELj1ELj4ELj16ENS_18Kernel_traits_baseILj3072EfffffjLj128EEEEELb1ELb1ELb0ELb1EEEvNS_9FwdParamsE,(.L_x_20888 - _ZN10layer_norm13ln_fwd_kernelINS_13Kernel_traitsIfffffjLj3072ELj1ELj1ELj4ELj16ENS_18Kernel_traits_baseILj3072EfffffjLj128EEEEELb1ELb1ELb0ELb1EEEvNS_9FwdParamsE)
        .other          _ZN10layer_norm13ln_fwd_kernelINS_13Kernel_traitsIfffffjLj3072ELj1ELj1ELj4ELj16ENS_18Kernel_traits_baseILj3072EfffffjLj128EEEEELb1ELb1ELb0ELb1EEEvNS_9FwdParamsE,@"STO_CUDA_ENTRY STV_DEFAULT"
_ZN10layer_norm13ln_fwd_kernelINS_13Kernel_traitsIfffffjLj3072ELj1ELj1ELj4ELj16ENS_18Kernel_traits_baseILj3072EfffffjLj128EEEEELb1ELb1ELb0ELb1EEEvNS_9FwdParamsE:
.text._ZN10layer_norm13ln_fwd_kernelINS_13Kernel_traitsIfffffjLj3072ELj1ELj1ELj4ELj16ENS_18Kernel_traits_baseILj3072EfffffjLj128EEEEELb1ELb1ELb0ELb1EEEvNS_9FwdParamsE:
        /* <DEDUP_REMOVED lines=70> */
.L_x_19886:
        /* <DEDUP_REMOVED lines=28> */
.L_x_19887:
        /* <DEDUP_REMOVED lines=38> */
[----:B------:R-:W-:Y:S01]  /*0880*/  IMAD.HI.U32 R4, R10, -0x326172a9, RZ ;  /* 0xcd9e8d570a047827 */ /* 0x000fe200078e00ff */
[----:B------:R-:W-:Y:S02]  /*0890*/  UPLOP3.LUT UP1, UPT, UPT, UPT, UPT, 0x40, 0x4 ;  /* 0x000000000004789c */ /* 0x000fe40003f2e870 */
[----:B-1----:R-:W-:Y:S01]  /*08a0*/  UISETP.NE.AND UP2, UPT, UR4, URZ, UPT ;  /* 0x000000ff0400728c */ /* 0x002fe2000bf45270 */
        /* <DEDUP_REMOVED lines=36> */
[----:B0-234-:R-:W-:-:S07]  /*0af0*/  IMAD R100, R8, -0x326172a9, RZ ;  /* 0xcd9e8d5708647824 */ /* 0x01dfce00078e02ff */
.L_x_20043:
        /* <DEDUP_REMOVED lines=19> */
[----:B-----5:R-:W5:Y:S01]  /*0c30*/  LDG.E.128 R8, desc[UR10][R8.64] ;  /* 0x0000000a08087981 */ /* 0x020f62000c1e1d00 */
        /* <DEDUP_REMOVED lines=16> */
.L_x_20727:
[----:B------:R-:W-:Y:S05]  /*0d40*/  BRX R12 -0xd50                                         (*"BRANCH_TARGETS .L_x_20728,.L_x_20729,.L_x_20730"*) ;  /* 0xfffffff00cac7949 */ /* 0x000fea000383ffff */
.L_x_20730:
[----:B------:R-:W-:Y:S01]  /*0d50*/  VIADD R13, R101, 0x1 ;  /* 0x00000001650d7836 */ /* 0x000fe20000000000 */
[----:B------:R-:W-:Y:S01]  /*0d60*/  MOV R12, R7 ;  /* 0x00000007000c7202 */ /* 0x000fe20000000f00 */
[----:B------:R-:W-:Y:S01]  /*0d70*/  IMAD.MOV.U32 R14, RZ, RZ, R5 ;  /* 0x000000ffff0e7224 */ /* 0x000fe200078e0005 */
[----:B------:R-:W-:Y:S06]  /*0d80*/  BRA `(.L_x_19889) ;  /* 0x0000000000e87947 */ /* 0x000fec0003800000 */
.L_x_20728:
[----:B------:R-:W-:Y:S02]  /*0d90*/  HFMA2 R13, -RZ, RZ, 0, 1.78813934326171875e-07 ;  /* 0x00000003ff0d7431 */ /* 0x000fe400000001ff */
[----:B------:R-:W-:Y:S02]  /*0da0*/  IMAD.MOV.U32 R12, RZ, RZ, R7 ;  /* 0x000000ffff0c7224 */ /* 0x000fe400078e0007 */
[----:B------:R-:W-:Y:S01]  /*0db0*/  IMAD.MOV.U32 R14, RZ, RZ, R4 ;  /* 0x000000ffff0e7224 */ /* 0x000fe200078e0004 */
[----:B------:R-:W-:Y:S06]  /*0dc0*/  BRA `(.L_x_19889) ;  /* 0x0000000000d87947 */ /* 0x000fec0003800000 */
.L_x_20729:
        /* <DEDUP_REMOVED lines=12> */
.L_x_19890:
        /* <DEDUP_REMOVED lines=42> */
.L_x_19889:
[----:B------:R-:W-:Y:S01]  /*1130*/  I2FP.F32.U32 R7, R14 ;  /* 0x0000000e00077245 */ /* 0x000fe20000201000 */
[----:B-----5:R-:W-:Y:S01]  /*1140*/  FMUL.FTZ R8, R8, UR6 ;  /* 0x0000000608087c20 */ /* 0x020fe20008410000 */
[----:B------:R-:W-:Y:S01]  /*1150*/  ISETP.NE.AND P3, PT, R13, 0x1, PT ;  /* 0x000000010d00780c */ /* 0x000fe20003f65270 */
[----:B------:R-:W-:Y:S01]  /*1160*/  UMOV UR5, UR9 ;  /* 0x0000000900057c82 */ /* 0x000fe20008000000 */
[----:B------:R-:W-:Y:S01]  /*1170*/  UMOV UR4, UR8 ;  /* 0x0000000800047c82 */ /* 0x000fe20008000000 */
[----:B------:R-:W-:Y:S01]  /*1180*/  FFMA.FTZ R7, R7, R120, 1.1641532182693481445e-10 ;  /* 0x2f00000007077423 */ /* 0x000fe20000010078 */
[----:B------:R-:W-:Y:S01]  /*1190*/  FMUL.FTZ R8, R8, UR5 ;  /* 0x0000000508087c20 */ /* 0x000fe20008410000 */
[----:B------:R-:W-:-:S03]  /*11a0*/  MOV R14, 0x2 ;  /* 0x00000002000e7802 */ /* 0x000fc60000000f00 */
        /* <DEDUP_REMOVED lines=14> */
.L_x_19892:
        /* <DEDUP_REMOVED lines=12> */
.L_x_19893:
        /* <DEDUP_REMOVED lines=42> */
.L_x_19891:
[----:B------:R-:W-:Y:S01]  /*15f0*/  I2FP.F32.U32 R7, R8 ;  /* 0x0000000800077245 */ /* 0x000fe20000201000 */
[----:B------:R-:W-:Y:S01]  /*1600*/  FMUL.FTZ R9, R9, UR6 ;  /* 0x0000000609097c20 */ /* 0x000fe20008410000 */
[----:B------:R-:W-:-:S03]  /*1610*/  ISETP.NE.AND P4, PT, R14, 0x1, PT ;  /* 0x000000010e00780c */ /* 0x000fc60003f85270 */
[----:B------:R-:W-:Y:S01]  /*1620*/  FFMA.FTZ R7, R7, R120, 1.1641532182693481445e-10 ;  /* 0x2f00000007077423 */ /* 0x000fe20000010078 */
[----:B------:R-:W-:-:S04]  /*1630*/  FMUL.FTZ R9, R9, UR5 ;  /* 0x0000000509097c20 */ /* 0x000fc80008410000 */
[----:B------:R-:W-:Y:S01]  /*1640*/  FSETP.GTU.FTZ.AND P3, PT, R7, UR4, PT ;  /* 0x0000000407007c0b */ /* 0x000fe2000bf7c000 */
[----:B------:R-:W-:-:S03]  /*1650*/  IMAD.MOV.U32 R7, RZ, RZ, R100 ;  /* 0x000000ffff077224 */ /* 0x000fc600078e0064 */
        /* <DEDUP_REMOVED lines=13> */
.L_x_19895:
        /* <DEDUP_REMOVED lines=12> */
.L_x_19896:
        /* <DEDUP_REMOVED lines=42> */
.L_x_19894:
        /* <DEDUP_REMOVED lines=20> */
.L_x_19898:
        /* <DEDUP_REMOVED lines=12> */
.L_x_19899:
        /* <DEDUP_REMOVED lines=42> */
.L_x_19897:
[----:B------:R-:W-:Y:S01]  /*1f30*/  I2FP.F32.U32 R7, R8 ;  /* 0x0000000800077245 */ /* 0x000fe20000201000 */
[----:B------:R-:W-:-:S04]  /*1f40*/  FMUL.FTZ R11, R11, UR6 ;  /* 0x000000060b0b7c20 */ /* 0x000fc80008410000 */
[----:B------:R-:W-:Y:S01]  /*1f50*/  FFMA.FTZ R7, R7, R120, 1.1641532182693481445e-10 ;  /* 0x2f00000007077423 */ /* 0x000fe20000010078 */
[----:B------:R-:W-:-:S04]  /*1f60*/  FMUL.FTZ R11, R11, UR5 ;  /* 0x000000050b0b7c20 */ /* 0x000fc80008410000 */
[----:B------:R-:W-:-:S04]  /*1f70*/  FSETP.GTU.FTZ.AND P5, PT, R7, UR4, PT ;  /* 0x0000000407007c0b */ /* 0x000fc8000bfbc000 */
[----:B------:R-:W-:Y:S02]  /*1f80*/  FSEL R8, R11, RZ, !P5 ;  /* 0x000000ff0b087208 */ /* 0x000fe40006800000 */
[----:B------:R-:W-:-:S03]  /*1f90*/  PLOP3.LUT P4, PT, P5, PT, PT, 0x8, 0x80 ;  /* 0x000000000080781c */ /* 0x000fc60002f8e170 */
[----:B------:R-:W-:Y:S01]  /*1fa0*/  FFMA.FTZ R27, R8, R55, R31 ;  /* 0x00000037081b7223 */ /* 0x000fe2000001001f */
[----:B------:R-:W-:Y:S09]  /*1fb0*/  BRA `(.L_x_19900) ;  /* 0x0000001000b47947 */ /* 0x000ff20003800000 */
.L_x_19888:
        /* <DEDUP_REMOVED lines=15> */
.L_x_19902:
        /* <DEDUP_REMOVED lines=12> */
.L_x_19903:
        /* <DEDUP_REMOVED lines=42> */
.L_x_19901:
[----:B------:R-:W-:Y:S01]  /*2410*/  I2FP.F32.U32 R7, R13 ;  /* 0x0000000d00077245 */ /* 0x000fe20000201000 */
[----:B-----5:R-:W-:Y:S01]  /*2420*/  FMUL.FTZ R8, R8, UR6 ;  /* 0x0000000608087c20 */ /* 0x020fe20008410000 */
[----:B------:R-:W-:Y:S01]  /*2430*/  ISETP.NE.AND P3, PT, R14, 0x1, PT ;  /* 0x000000010e00780c */ /* 0x000fe20003f65270 */
[----:B------:R-:W-:Y:S01]  /*2440*/  UMOV UR4, UR8 ;  /* 0x0000000800047c82 */ /* 0x000fe20008000000 */
[----:B------:R-:W-:Y:S01]  /*2450*/  UMOV UR5, UR9 ;  /* 0x0000000900057c82 */ /* 0x000fe20008000000 */
[----:B------:R-:W-:Y:S01]  /*2460*/  FFMA.FTZ R7, R7, R120, 1.1641532182693481445e-10 ;  /* 0x2f00000007077423 */ /* 0x000fe20000010078 */
[----:B------:R-:W-:-:S04]  /*2470*/  IMAD.MOV.U32 R15, RZ, RZ, 0x2 ;  /* 0x00000002ff0f7424 */ /* 0x000fc800078e00ff */
        /* <DEDUP_REMOVED lines=14> */
.L_x_19905:
        /* <DEDUP_REMOVED lines=12> */
.L_x_19906:
        /* <DEDUP_REMOVED lines=42> */
.L_x_19904:
[----:B------:R-:W-:Y:S01]  /*28c0*/  ISETP.NE.AND P4, PT, R15, 0x1, PT ;  /* 0x000000010f00780c */ /* 0x000fe20003f85270 */
[----:B------:R-:W-:Y:S01]  /*28d0*/  FMUL.FTZ R9, R9, UR6 ;  /* 0x0000000609097c20 */ /* 0x000fe20008410000 */
[----:B------:R-:W-:-:S03]  /*28e0*/  I2FP.F32.U32 R13, R8 ;  /* 0x00000008000d7245 */ /* 0x000fc60000201000 */
[----:B------:R-:W-:Y:S01]  /*28f0*/  FMUL.FTZ R8, R9, UR5 ;  /* 0x0000000509087c20 */ /* 0x000fe20008410000 */
[----:B------:R-:W-:Y:S01]  /*2900*/  MOV R9, R100 ;  /* 0x0000006400097202 */ /* 0x000fe20000000f00 */
[----:B------:R-:W-:-:S05]  /*2910*/  FFMA.FTZ R13, R13, R120, 1.1641532182693481445e-10 ;  /* 0x2f0000000d0d7423 */ /* 0x000fca0000010078 */
        /* <DEDUP_REMOVED lines=13> */
.L_x_19908:
        /* <DEDUP_REMOVED lines=12> */
.L_x_19909:
        /* <DEDUP_REMOVED lines=42> */
.L_x_19907:
[----:B------:R-:W-:Y:S01]  /*2d50*/  I2FP.F32.U32 R9, R9 ;  /* 0x0000000900097245 */ /* 0x000fe20000201000 */
[----:B------:R-:W-:Y:S01]  /*2d60*/  FMUL.FTZ R10, R10, UR6 ;  /* 0x000000060a0a7c20 */ /* 0x000fe20008410000 */
[----:B------:R-:W-:Y:S01]  /*2d70*/  ISETP.NE.AND P5, PT, R13, 0x1, PT ;  /* 0x000000010d00780c */ /* 0x000fe20003fa5270 */
[----:B------:R-:W-:Y:S02]  /*2d80*/  HFMA2 R20, -RZ, RZ, 0, 1.1920928955078125e-07 ;  /* 0x00000002ff147431 */ /* 0x000fe400000001ff */
[----:B------:R-:W-:-:S05]  /*2d90*/  FFMA.FTZ R9, R9, R120, 1.1641532182693481445e-10 ;  /* 0x2f00000009097423 */ /* 0x000fca0000010078 */
        /* <DEDUP_REMOVED lines=14> */
.L_x_19911:
        /* <DEDUP_REMOVED lines=12> */
.L_x_19912:
        /* <DEDUP_REMOVED lines=42> */
.L_x_19910:
[----:B------:R-:W-:Y:S01]  /*31e0*/  I2FP.F32.U32 R13, R10 ;  /* 0x0000000a000d7245 */ /* 0x000fe20000201000 */
[----:B------:R-:W-:Y:S01]  /*31f0*/  FMUL.FTZ R11, R11, UR6 ;  /* 0x000000060b0b7c20 */ /* 0x000fe20008410000 */
[----:B------:R-:W-:Y:S01]  /*3200*/  FMUL.FTZ R24, R7, R52 ;  /* 0x0000003407187220 */ /* 0x000fe20000410000 */
[----:B------:R-:W-:Y:S01]  /*3210*/  FMUL.FTZ R25, R8, R53 ;  /* 0x0000003508197220 */ /* 0x000fe20000410000 */
[----:B------:R-:W-:Y:S01]  /*3220*/  FMUL.FTZ R26, R9, R54 ;  /* 0x00000036091a7220 */ /* 0x000fe20000410000 */
[----:B------:R-:W-:Y:S01]  /*3230*/  FFMA.FTZ R13, R13, R120, 1.1641532182693481445e-10 ;  /* 0x2f0000000d0d7423 */ /* 0x000fe20000010078 */
[----:B------:R-:W-:-:S04]  /*3240*/  FMUL.FTZ R10, R11, UR5 ;  /* 0x000000050b0a7c20 */ /* 0x000fc80008410000 */
[----:B------:R-:W-:-:S04]  /*3250*/  FSETP.GTU.FTZ.AND P5, PT, R13, UR4, PT ;  /* 0x000000040d007c0b */ /* 0x000fc8000bfbc000 */
[----:B------:R-:W-:Y:S02]  /*3260*/  FSEL R10, R10, RZ, !P5 ;  /* 0x000000ff0a0a7208 */ /* 0x000fe40006800000 */
[----:B------:R-:W-:-:S03]  /*3270*/  PLOP3.LUT P4, PT, P5, PT, PT, 0x8, 0x80 ;  /* 0x000000000080781c */ /* 0x000fc60002f8e170 */
[----:B------:R-:W-:-:S10]  /*3280*/  FMUL.FTZ R27, R10, R55 ;  /* 0x000000370a1b7220 */ /* 0x000fd40000410000 */
.L_x_19900:
[----:B------:R-:W0:Y:S01]  /*3290*/  LDC.64 R124, c[0x0][0x3a8] ;  /* 0x0000ea00ff7c7b82 */ /* 0x000e220000000a00 */
[----:B------:R-:W-:Y:S01]  /*32a0*/  SEL R7, RZ, 0x1000000, !P4 ;  /* 0x01000000ff077807 */ /* 0x000fe20006000000 */
[----:B------:R-:W-:Y:S01]  /*32b0*/  VIADD R113, R108, 0x80 ;  /* 0x000000806c717836 */ /* 0x000fe20000000000 */
[----:B------:R-:W-:Y:S02]  /*32c0*/  SEL R10, RZ, 0x10000, !P3 ;  /* 0x00010000ff0a7807 */ /* 0x000fe40005800000 */
[----:B------:R-:W-:-:S03]  /*32d0*/  SEL R11, RZ, 0x100, !P2 ;  /* 0x00000100ff0b7807 */ /* 0x000fc60005000000 */
[----:B------:R-:W1:Y:S01]  /*32e0*/  @P0 LDC.64 R8, c[0x0][0x3a0] ;  /* 0x0000e800ff080b82 */ /* 0x000e620000000a00 */
[----:B------:R-:W-:Y:S02]  /*32f0*/  IADD3 R7, PT, PT, R11, R7, R10 ;  /* 0x000000070b077210 */ /* 0x000fe40007ffe00a */
[----:B------:R-:W-:-:S05]  /*3300*/  SEL R10, RZ, 0x1, !P1 ;  /* 0x00000001ff0a7807 */ /* 0x000fca0004800000 */
[----:B------:R-:W2:Y:S01]  /*3310*/  LDC.64 R98, c[0x0][0x3b0] ;  /* 0x0000ec00ff627b82 */ /* 0x000ea20000000a00 */
[----:B------:R-:W-:Y:S02]  /*3320*/  IMAD.IADD R7, R7, 0x1, R10 ;  /* 0x0000000107077824 */ /* 0x000fe400078e020a */
[----:B0-----:R-:W-:-:S05]  /*3330*/  IMAD.WIDE.U32 R14, R108, 0x10, R124 ;  /* 0x000000106c0e7825 */ /* 0x001fca00078e007c */
[----:B------:R0:W-:Y:S01]  /*3340*/  STG.E.128 desc[UR10][R14.64], R24 ;  /* 0x000000180e007986 */ /* 0x0001e2000c101d0a */
[----:B-1----:R-:W-:-:S04]  /*3350*/  @P0 IMAD.WIDE.U32 R18, R113, 0x10, R8 ;  /* 0x0000001071120825 */ /* 0x002fc800078e0008 */
[----:B------:R-:W-:-:S04]  /*3360*/  IMAD.WIDE.U32 R8, R113, 0x10, R110 ;  /* 0x0000001071087825 */ /* 0x000fc800078e006e */
[----:B--2---:R-:W-:-:S05]  /*3370*/  IMAD.WIDE.U32 R16, R108, 0x4, R98 ;  /* 0x000000046c107825 */ /* 0x004fca00078e0062 */
[----:B------:R0:W-:Y:S04]  /*3380*/  STG.E desc[UR10][R16.64], R7 ;  /* 0x0000000710007986 */ /* 0x0001e8000c10190a */
[----:B------:R0:W5:Y:S04]  /*3390*/  @P0 LDG.E.128 R28, desc[UR10][R18.64] ;  /* 0x0000000a121c0981 */ /* 0x000168000c1e1d00 */
[----:B------:R-:W5:Y:S01]  /*33a0*/  LDG.E.128 R8, desc[UR10][R8.64] ;  /* 0x0000000a08087981 */ /* 0x000f62000c1e1d00 */
[----:B------:R-:W-:Y:S05]  /*33b0*/  @!P0 BRA `(.L_x_19913) ;  /* 0x0000001000ac8947 */ /* 0x000fea0003800000 */
        /* <DEDUP_REMOVED lines=15> */
.L_x_19915:
        /* <DEDUP_REMOVED lines=12> */
.L_x_19916:
        /* <DEDUP_REMOVED lines=41> */
.L_x_19914:
[----:B------:R-:W-:Y:S01]  /*3800*/  I2FP.F32.U32 R7, R7 ;  /* 0x0000000700077245 */ /* 0x000fe20000201000 */
[----:B-----5:R-:W-:Y:S01]  /*3810*/  FMUL.FTZ R8, R8, UR6 ;  /* 0x0000000608087c20 */ /* 0x020fe20008410000 */
[----:B------:R-:W-:Y:S01]  /*3820*/  ISETP.NE.AND P3, PT, R13, 0x1, PT ;  /* 0x000000010d00780c */ /* 0x000fe20003f65270 */
        /* <DEDUP_REMOVED lines=17> */
.L_x_19918:
        /* <DEDUP_REMOVED lines=12> */
.L_x_19919:
        /* <DEDUP_REMOVED lines=42> */
.L_x_19917:
[----:B------:R-:W-:Y:S01]  /*3ca0*/  I2FP.F32.U32 R7, R8 ;  /* 0x0000000800077245 */ /* 0x000fe20000201000 */
[----:B------:R-:W-:Y:S01]  /*3cb0*/  FMUL.FTZ R9, R9, UR6 ;  /* 0x0000000609097c20 */ /* 0x000fe20008410000 */
[----:B------:R-:W-:Y:S01]  /*3cc0*/  ISETP.NE.AND P4, PT, R12, 0x1, PT ;  /* 0x000000010c00780c */ /* 0x000fe20003f85270 */
[----:B------:R-:W-:Y:S02]  /*3cd0*/  IMAD.MOV.U32 R13, RZ, RZ, 0x2 ;  /* 0x00000002ff0d7424 */ /* 0x000fe400078e00ff */
[----:B------:R-:W-:Y:S01]  /*3ce0*/  FFMA.FTZ R7, R7, R120, 1.1641532182693481445e-10 ;  /* 0x2f00000007077423 */ /* 0x000fe20000010078 */
[----:B------:R-:W-:-:S04]  /*3cf0*/  FMUL.FTZ R9, R9, UR5 ;  /* 0x0000000509097c20 */ /* 0x000fc80008410000 */
        /* <DEDUP_REMOVED lines=14> */
.L_x_19921:
        /* <DEDUP_REMOVED lines=12> */
.L_x_19922:
        /* <DEDUP_REMOVED lines=42> */
.L_x_19920:
        /* <DEDUP_REMOVED lines=20> */
.L_x_19924:
        /* <DEDUP_REMOVED lines=12> */
.L_x_19925:
        /* <DEDUP_REMOVED lines=42> */
.L_x_19923:
        /* <DEDUP_REMOVED lines=9> */
.L_x_19913:
[----:B------:R-:W-:Y:S01]  /*4670*/  ISETP.NE.AND P1, PT, R20, 0x1, PT ;  /* 0x000000011400780c */ /* 0x000fe20003f25270 */
[----:B------:R-:W-:Y:S02]  /*4680*/  HFMA2 R13, -RZ, RZ, 0, 1.1920928955078125e-07 ;  /* 0x00000002ff0d7431 */ /* 0x000fe400000001ff */
[----:B0-----:R-:W-:Y:S02]  /*4690*/  IMAD.MOV.U32 R7, RZ, RZ, R100 ;  /* 0x000000ffff077224 */ /* 0x001fe400078e0064 */
        /* <DEDUP_REMOVED lines=12> */
.L_x_19928:
        /* <DEDUP_REMOVED lines=12> */
.L_x_19929:
        /* <DEDUP_REMOVED lines=41> */
.L_x_19927:
[----:B------:R-:W-:Y:S01]  /*4ab0*/  ISETP.NE.AND P3, PT, R13, 0x1, PT ;  /* 0x000000010d00780c */ /* 0x000fe20003f65270 */
[----:B-----5:R-:W-:Y:S01]  /*4ac0*/  FMUL.FTZ R8, R8, UR6 ;  /* 0x0000000608087c20 */ /* 0x020fe20008410000 */
[----:B------:R-:W-:Y:S02]  /*4ad0*/  I2FP.F32.U32 R7, R7 ;  /* 0x0000000700077245 */ /* 0x000fe40000201000 */
[----:B------:R-:W-:Y:S01]  /*4ae0*/  MOV R12, 0x2 ;  /* 0x00000002000c7802 */ /* 0x000fe20000000f00 */
[----:B------:R-:W-:Y:S02]  /*4af0*/  FMUL.FTZ R8, R8, UR5 ;  /* 0x0000000508087c20 */ /* 0x000fe40008410000 */
[----:B------:R-:W-:-:S05]  /*4b00*/  FFMA.FTZ R7, R7, R120, 1.1641532182693481445e-10 ;  /* 0x2f00000007077423 */ /* 0x000fca0000010078 */
        /* <DEDUP_REMOVED lines=13> */
.L_x_19931:
        /* <DEDUP_REMOVED lines=12> */
.L_x_19932:
        /* <DEDUP_REMOVED lines=42> */
.L_x_19930:
[----:B------:R-:W-:Y:S01]  /*4f40*/  ISETP.NE.AND P4, PT, R12, 0x1, PT ;  /* 0x000000010c00780c */ /* 0x000fe20003f85270 */
[----:B------:R-:W-:Y:S01]  /*4f50*/  FMUL.FTZ R9, R9, UR6 ;  /* 0x0000000609097c20 */ /* 0x000fe20008410000 */
[----:B------:R-:W-:Y:S01]  /*4f60*/  I2FP.F32.U32 R7, R7 ;  /* 0x0000000700077245 */ /* 0x000fe20000201000 */
[----:B------:R-:W-:Y:S02]  /*4f70*/  IMAD.MOV.U32 R8, RZ, RZ, 0x2 ;  /* 0x00000002ff087424 */ /* 0x000fe400078e00ff */
        /* <DEDUP_REMOVED lines=15> */
.L_x_19934:
        /* <DEDUP_REMOVED lines=12> */
.L_x_19935:
        /* <DEDUP_REMOVED lines=42> */
.L_x_19933:
[----:B------:R-:W-:Y:S01]  /*53d0*/  I2FP.F32.U32 R7, R7 ;  /* 0x0000000700077245 */ /* 0x000fe20000201000 */
[----:B------:R-:W-:Y:S01]  /*53e0*/  FMUL.FTZ R10, R10, UR6 ;  /* 0x000000060a0a7c20 */ /* 0x000fe20008410000 */
[----:B------:R-:W-:Y:S01]  /*53f0*/  ISETP.NE.AND P5, PT, R8, 0x1, PT ;  /* 0x000000010800780c */ /* 0x000fe20003fa5270 */
[----:B------:R-:W-:Y:S01]  /*5400*/  IMAD.MOV.U32 R19, RZ, RZ, 0x2 ;  /* 0x00000002ff137424 */ /* 0x000fe200078e00ff */
[----:B------:R-:W-:Y:S01]  /*5410*/  MOV R9, R100 ;  /* 0x0000006400097202 */ /* 0x000fe20000000f00 */
[----:B------:R-:W-:-:S05]  /*5420*/  FFMA.FTZ R7, R7, R120, 1.1641532182693481445e-10 ;  /* 0x2f00000007077423 */ /* 0x000fca0000010078 */
        /* <DEDUP_REMOVED lines=13> */
.L_x_19937:
        /* <DEDUP_REMOVED lines=12> */
.L_x_19938:
        /* <DEDUP_REMOVED lines=42> */
.L_x_19936:
        /* <DEDUP_REMOVED lines=11> */
.L_x_19926:
[----:B------:R-:W0:Y:S01]  /*5910*/  @P0 LDC.64 R16, c[0x0][0x3a0] ;  /* 0x0000e800ff100b82 */ /* 0x000e220000000a00 */
        /* <DEDUP_REMOVED lines=13> */
[----:B0-----:R-:W-:-:S05]  /*59f0*/  @P0 IMAD.WIDE.U32 R16, R112, 0x10, R16 ;  /* 0x0000001070100825 */ /* 0x001fca00078e0010 */
        /* <DEDUP_REMOVED lines=17> */
.L_x_19941:
        /* <DEDUP_REMOVED lines=12> */
.L_x_19942:
        /* <DEDUP_REMOVED lines=41> */
.L_x_19940:
        /* <DEDUP_REMOVED lines=20> */
.L_x_19944:
        /* <DEDUP_REMOVED lines=12> */
.L_x_19945:
        /* <DEDUP_REMOVED lines=42> */
.L_x_19943:
[----:B------:R-:W-:Y:S01]  /*6300*/  I2FP.F32.U32 R7, R8 ;  /* 0x0000000800077245 */ /* 0x000fe20000201000 */
[----:B------:R-:W-:Y:S01]  /*6310*/  FMUL.FTZ R9, R9, UR6 ;  /* 0x0000000609097c20 */ /* 0x000fe20008410000 */
[----:B------:R-:W-:Y:S01]  /*6320*/  ISETP.NE.AND P4, PT, R13, 0x1, PT ;  /* 0x000000010d00780c */ /* 0x000fe20003f85270 */
[----:B------:R-:W-:Y:S02]  /*6330*/  HFMA2 R15, -RZ, RZ, 0, 1.1920928955078125e-07 ;  /* 0x00000002ff0f7431 */ /* 0x000fe400000001ff */
        /* <DEDUP_REMOVED lines=16> */
.L_x_19947:
        /* <DEDUP_REMOVED lines=12> */
.L_x_19948:
        /* <DEDUP_REMOVED lines=42> */
.L_x_19946:
        /* <DEDUP_REMOVED lines=20> */
.L_x_19950:
        /* <DEDUP_REMOVED lines=12> */
.L_x_19951:
        /* <DEDUP_REMOVED lines=42> */
.L_x_19949:
        /* <DEDUP_REMOVED lines=9> */
.L_x_19939:
        /* <DEDUP_REMOVED lines=15> */
.L_x_19954:
        /* <DEDUP_REMOVED lines=12> */
.L_x_19955:
        /* <DEDUP_REMOVED lines=41> */
.L_x_19953:
[----:B------:R-:W-:Y:S01]  /*7110*/  ISETP.NE.AND P3, PT, R12, 0x1, PT ;  /* 0x000000010c00780c */ /* 0x000fe20003f65270 */
[----:B-----5:R-:W-:Y:S01]  /*7120*/  FMUL.FTZ R8, R8, UR6 ;  /* 0x0000000608087c20 */ /* 0x020fe20008410000 */
[----:B------:R-:W-:Y:S01]  /*7130*/  I2FP.F32.U32 R7, R7 ;  /* 0x0000000700077245 */ /* 0x000fe20000201000 */
[----:B------:R-:W-:Y:S02]  /*7140*/  IMAD.MOV.U32 R13, RZ, RZ, 0x2 ;  /* 0x00000002ff0d7424 */ /* 0x000fe400078e00ff */
[----:B------:R-:W-:Y:S02]  /*7150*/  FMUL.FTZ R8, R8, UR5 ;  /* 0x0000000508087c20 */ /* 0x000fe40008410000 */
[----:B------:R-:W-:-:S05]  /*7160*/  FFMA.FTZ R7, R7, R120, 1.1641532182693481445e-10 ;  /* 0x2f00000007077423 */ /* 0x000fca0000010078 */
[----:B------:R-:W-:Y:S02]  /*7170*/  FSETP.GTU.FTZ.AND P2, PT, R7, UR4, PT ;  /* 0x0000000407007c0b */ /* 0x000fe4000bf5c000 */
        /* <DEDUP_REMOVED lines=12> */
.L_x_19957:
        /* <DEDUP_REMOVED lines=12> */
.L_x_19958:
        /* <DEDUP_REMOVED lines=42> */
.L_x_19956:
[----:B------:R-:W-:Y:S01]  /*75a0*/  ISETP.NE.AND P4, PT, R13, 0x1, PT ;  /* 0x000000010d00780c */ /* 0x000fe20003f85270 */
[----:B------:R-:W-:Y:S01]  /*75b0*/  FMUL.FTZ R9, R9, UR6 ;  /* 0x0000000609097c20 */ /* 0x000fe20008410000 */
        /* <DEDUP_REMOVED lines=17> */
.L_x_19960:
        /* <DEDUP_REMOVED lines=12> */
.L_x_19961:
        /* <DEDUP_REMOVED lines=42> */
.L_x_19959:
        /* <DEDUP_REMOVED lines=19> */
.L_x_19963:
        /* <DEDUP_REMOVED lines=12> */
.L_x_19964:
        /* <DEDUP_REMOVED lines=42> */
.L_x_19962:
        /* <DEDUP_REMOVED lines=11> */
.L_x_19952:
[----:B------:R-:W0:Y:S01]  /*7f70*/  @P0 LDC.64 R8, c[0x0][0x3a0] ;  /* 0x0000e800ff080b82 */ /* 0x000e220000000a00 */
[----:B------:R-:W-:Y:S02]  /*7f80*/  SEL R7, RZ, 0x1000000, !P4 ;  /* 0x01000000ff077807 */ /* 0x000fe40006000000 */
[----:B------:R-:W-:Y:S02]  /*7f90*/  SEL R10, RZ, 0x10000, !P3 ;  /* 0x00010000ff0a7807 */ /* 0x000fe40005800000 */
[----:B------:R-:W-:Y:S02]  /*7fa0*/  SEL R11, RZ, 0x100, !P2 ;  /* 0x00000100ff0b7807 */ /* 0x000fe40005000000 */
[----:B------:R-:W-:Y:S02]  /*7fb0*/  SEL R96, RZ, 0x1, !P1 ;  /* 0x00000001ff607807 */ /* 0x000fe40004800000 */
[----:B------:R-:W-:Y:S01]  /*7fc0*/  IADD3 R7, PT, PT, R11, R7, R10 ;  /* 0x000000070b077210 */ /* 0x000fe20007ffe00a */
[----:B------:R-:W-:Y:S01]  /*7fd0*/  IMAD.WIDE.U32 R10, R112, 0x10, R124 ;  /* 0x00000010700a7825 */ /* 0x000fe200078e007c */
[----:B------:R-:W-:-:S03]  /*7fe0*/  IADD3 R102, PT, PT, R108, 0x180, RZ ;  /* 0x000001806c667810 */ /* 0x000fc60007ffe0ff */
[----:B------:R-:W-:Y:S01]  /*7ff0*/  IMAD.IADD R7, R7, 0x1, R96 ;  /* 0x0000000107077824 */ /* 0x000fe200078e0260 */
[----:B------:R1:W-:Y:S01]  /*8000*/  STG.E.128 desc[UR10][R10.64], R16 ;  /* 0x000000100a007986 */ /* 0x0003e2000c101d0a */
[----:B0-----:R-:W-:-:S04]  /*8010*/  @P0 IMAD.WIDE.U32 R8, R102, 0x10, R8 ;  /* 0x0000001066080825 */ /* 0x001fc800078e0008 */
[----:B-1----:R-:W-:-:S05]  /*8020*/  IMAD.WIDE.U32 R10, R112, 0x4, R98 ;  /* 0x00000004700a7825 */ /* 0x002fca00078e0062 */
[----:B------:R0:W-:Y:S04]  /*8030*/  STG.E desc[UR10][R10.64], R7 ;  /* 0x000000070a007986 */ /* 0x0001e8000c10190a */
[----:B------:R1:W5:Y:S01]  /*8040*/  @P0 LDG.E.128 R28, desc[UR10][R8.64] ;  /* 0x0000000a081c0981 */ /* 0x000362000c1e1d00 */
[----:B0-----:R-:W-:-:S06]  /*8050*/  IMAD.WIDE.U32 R10, R102, 0x10, R110 ;  /* 0x00000010660a7825 */ /* 0x001fcc00078e006e */
        /* <DEDUP_REMOVED lines=17> */
.L_x_19967:
        /* <DEDUP_REMOVED lines=12> */
.L_x_19968:
        /* <DEDUP_REMOVED lines=38> */
[----:B------:R-:W-:-:S04]  /*8490*/  IMAD.WIDE.U32 R12, R13, -0x2daee0ad, RZ ;  /* 0xd2511f530d0c7825 */ /* 0x000fc800078e00ff */
[----:B------:R-:W-:Y:S01]  /*84a0*/  IMAD.MOV.U32 R7, RZ, RZ, R12 ;  /* 0x000000ffff077224 */ /* 0x000fe200078e000c */
[----:B------:R-:W-:Y:S02]  /*84b0*/  LOP3.LUT R4, R4, UR38, R13, 0x96, !PT ;  /* 0x0000002604047c12 */ /* 0x000fe4000f8e960d */
[----:B------:R-:W-:-:S07]  /*84c0*/  MOV R13, R14 ;  /* 0x0000000e000d7202 */ /* 0x000fce0000000f00 */
.L_x_19966:
        /* <DEDUP_REMOVED lines=20> */
.L_x_19970:
        /* <DEDUP_REMOVED lines=12> */
.L_x_19971:
        /* <DEDUP_REMOVED lines=38> */
[----:B------:R-:W-:-:S03]  /*8930*/  IMAD.WIDE.U32 R14, R15, -0x2daee0ad, RZ ;  /* 0xd2511f530f0e7825 */ /* 0x000fc600078e00ff */
[----:B------:R-:W-:Y:S01]  /*8940*/  MOV R7, R14 ;  /* 0x0000000e00077202 */ /* 0x000fe20000000f00 */
[----:B------:R-:W-:Y:S01]  /*8950*/  IMAD.MOV.U32 R14, RZ, RZ, RZ ;  /* 0x000000ffff0e7224 */ /* 0x000fe200078e00ff */
[----:B------:R-:W-:-:S07]  /*8960*/  LOP3.LUT R4, R4, UR38, R15, 0x96, !PT ;  /* 0x0000002604047c12 */ /* 0x000fce000f8e960f */
.L_x_19969:
[----:B------:R-:W-:Y:S01]  /*8970*/  I2FP.F32.U32 R13, R8 ;  /* 0x00000008000d7245 */ /* 0x000fe20000201000 */
[----:B------:R-:W-:Y:S01]  /*8980*/  FMUL.FTZ R9, R9, UR6 ;  /* 0x0000000609097c20 */ /* 0x000fe20008410000 */
[----:B------:R-:W-:-:S03]  /*8990*/  ISETP.NE.AND P3, PT, R14, 0x1, PT ;  /* 0x000000010e00780c */ /* 0x000fc60003f65270 */
[----:B------:R-:W-:Y:S01]  /*89a0*/  FFMA.FTZ R13, R13, R120, 1.1641532182693481445e-10 ;  /* 0x2f0000000d0d7423 */ /* 0x000fe20000010078 */
[----:B------:R-:W-:-:S04]  /*89b0*/  FMUL.FTZ R9, R9, UR5 ;  /* 0x0000000509097c20 */ /* 0x000fc80008410000 */
        /* <DEDUP_REMOVED lines=15> */
.L_x_19973:
        /* <DEDUP_REMOVED lines=12> */
.L_x_19974:
        /* <DEDUP_REMOVED lines=37> */
[----:B------:R-:W-:-:S05]  /*8dc0*/  IMAD.WIDE.U32 R8, R9, -0x2daee0ad, RZ ;  /* 0xd2511f5309087825 */ /* 0x000fca00078e00ff */
[----:B------:R-:W-:Y:S01]  /*8dd0*/  LOP3.LUT R4, R4, UR38, R9, 0x96, !PT ;  /* 0x0000002604047c12 */ /* 0x000fe2000f8e9609 */
[----:B------:R-:W-:Y:S01]  /*8de0*/  IMAD.MOV.U32 R9, RZ, RZ, R7 ;  /* 0x000000ffff097224 */ /* 0x000fe200078e0007 */
[----:B------:R-:W-:Y:S01]  /*8df0*/  MOV R7, R8 ;  /* 0x0000000800077202 */ /* 0x000fe20000000f00 */
[----:B------:R-:W-:-:S07]  /*8e00*/  IMAD.MOV.U32 R8, RZ, RZ, RZ ;  /* 0x000000ffff087224 */ /* 0x000fce00078e00ff */
.L_x_19972:
        /* <DEDUP_REMOVED lines=20> */
.L_x_19976:
        /* <DEDUP_REMOVED lines=12> */
.L_x_19977:
        /* <DEDUP_REMOVED lines=40> */
[----:B------:R-:W-:Y:S01]  /*9290*/  IMAD.MOV.U32 R9, RZ, RZ, R7 ;  /* 0x000000ffff097224 */ /* 0x000fe200078e0007 */
[----:B------:R-:W-:-:S07]  /*92a0*/  MOV R7, R8 ;  /* 0x0000000800077202 */ /* 0x000fce0000000f00 */
.L_x_19975:
        /* <DEDUP_REMOVED lines=9> */
.L_x_19965:
        /* <DEDUP_REMOVED lines=15> */
.L_x_19980:
        /* <DEDUP_REMOVED lines=12> */
.L_x_19981:
        /* <DEDUP_REMOVED lines=41> */
[----:B------:R-:W-:-:S07]  /*9780*/  MOV R7, R12 ;  /* 0x0000000c00077202 */ /* 0x000fce0000000f00 */
.L_x_19979:
        /* <DEDUP_REMOVED lines=19> */
.L_x_19983:
        /* <DEDUP_REMOVED lines=12> */
.L_x_19984:
        /* <DEDUP_REMOVED lines=39> */
[----:B------:R-:W-:Y:S02]  /*9bf0*/  IMAD.MOV.U32 R7, RZ, RZ, R14 ;  /* 0x000000ffff077224 */ /* 0x000fe400078e000e */
[----:B------:R-:W-:Y:S01]  /*9c00*/  HFMA2 R14, -RZ, RZ, 0, 0 ;  /* 0x00000000ff0e7431 */ /* 0x000fe200000001ff */
[----:B------:R-:W-:-:S07]  /*9c10*/  LOP3.LUT R4, R4, UR38, R15, 0x96, !PT ;  /* 0x0000002604047c12 */ /* 0x000fce000f8e960f */
.L_x_19982:
        /* <DEDUP_REMOVED lines=19> */
.L_x_19986:
        /* <DEDUP_REMOVED lines=12> */
.L_x_19987:
        /* <DEDUP_REMOVED lines=38> */
[----:B------:R-:W-:Y:S02]  /*a070*/  LOP3.LUT R4, R4, UR38, R9, 0x96, !PT ;  /* 0x0000002604047c12 */ /* 0x000fe4000f8e9609 */
[----:B------:R-:W-:Y:S01]  /*a080*/  MOV R9, R7 ;  /* 0x0000000700097202 */ /* 0x000fe20000000f00 */
[----:B------:R-:W-:Y:S02]  /*a090*/  IMAD.MOV.U32 R7, RZ, RZ, R8 ;  /* 0x000000ffff077224 */ /* 0x000fe400078e0008 */
[----:B------:R-:W-:-:S07]  /*a0a0*/  HFMA2 R8, -RZ, RZ, 0, 0 ;  /* 0x00000000ff087431 */ /* 0x000fce00000001ff */
.L_x_19985:
        /* <DEDUP_REMOVED lines=19> */
.L_x_19989:
        /* <DEDUP_REMOVED lines=12> */
.L_x_19990:
        /* <DEDUP_REMOVED lines=36> */
[----:B------:R-:W-:Y:S01]  /*a4e0*/  HFMA2 R96, -RZ, RZ, 0, 0 ;  /* 0x00000000ff607431 */ /* 0x000fe200000001ff */
[----:B------:R-:W-:Y:S01]  /*a4f0*/  LOP3.LUT R5, R8, UR37, R101, 0x96, !PT ;  /* 0x0000002508057c12 */ /* 0x000fe2000f8e9665 */
[----:B------:R-:W-:-:S05]  /*a500*/  IMAD.WIDE.U32 R8, R9, -0x2daee0ad, RZ ;  /* 0xd2511f5309087825 */ /* 0x000fca00078e00ff */
[----:B------:R-:W-:Y:S02]  /*a510*/  LOP3.LUT R4, R4, UR38, R9, 0x96, !PT ;  /* 0x0000002604047c12 */ /* 0x000fe4000f8e9609 */
[----:B------:R-:W-:Y:S01]  /*a520*/  MOV R9, R7 ;  /* 0x0000000700097202 */ /* 0x000fe20000000f00 */
[----:B------:R-:W-:-:S07]  /*a530*/  IMAD.MOV.U32 R7, RZ, RZ, R8 ;  /* 0x000000ffff077224 */ /* 0x000fce00078e0008 */
.L_x_19988:
        /* <DEDUP_REMOVED lines=11> */
.L_x_19978:
[----:B------:R-:W-:Y:S01]  /*a5f0*/  IMAD.WIDE.U32 R8, R102, 0x10, R124 ;  /* 0x0000001066087825 */ /* 0x000fe200078e007c */
[----:B------:R-:W-:Y:S02]  /*a600*/  SEL R10, RZ, 0x1000000, !P4 ;  /* 0x01000000ff0a7807 */ /* 0x000fe40006000000 */
[----:B------:R-:W-:Y:S02]  /*a610*/  SEL R11, RZ, 0x10000, !P3 ;  /* 0x00010000ff0b7807 */ /* 0x000fe40005800000 */
[----:B------:R0:W-:Y:S01]  /*a620*/  STG.E.128 desc[UR10][R8.64], R12 ;  /* 0x0000000c08007986 */ /* 0x0001e2000c101d0a */
[----:B------:R-:W-:Y:S02]  /*a630*/  SEL R97, RZ, 0x100, !P2 ;  /* 0x00000100ff617807 */ /* 0x000fe40005000000 */
[----:B------:R-:W-:Y:S02]  /*a640*/  IADD3 R103, PT, PT, R108, 0x200, RZ ;  /* 0x000002006c677810 */ /* 0x000fe40007ffe0ff */
[----:B------:R-:W-:-:S02]  /*a650*/  IADD3 R10, PT, PT, R97, R10, R11 ;  /* 0x0000000a610a7210 */ /* 0x000fc40007ffe00b */
[----:B------:R-:W-:-:S05]  /*a660*/  SEL R11, RZ, 0x1, !P1 ;  /* 0x00000001ff0b7807 */ /* 0x000fca0004800000 */
[----:B------:R-:W-:Y:S02]  /*a670*/  IMAD.IADD R97, R10, 0x1, R11 ;  /* 0x000000010a617824 */ /* 0x000fe400078e020b */
[----:B------:R-:W-:Y:S01]  /*a680*/  IMAD.WIDE.U32 R10, R102, 0x4, R98 ;  /* 0x00000004660a7825 */ /* 0x000fe200078e0062 */
[----:B0-----:R-:W0:Y:S04]  /*a690*/  @P0 LDC.64 R8, c[0x0][0x3a0] ;  /* 0x0000e800ff080b82 */ /* 0x001e280000000a00 */
[----:B------:R1:W-:Y:S01]  /*a6a0*/  STG.E desc[UR10][R10.64], R97 ;  /* 0x000000610a007986 */ /* 0x0003e2000c10190a */
[----:B0-----:R-:W-:-:S05]  /*a6b0*/  @P0 IMAD.WIDE.U32 R8, R103, 0x10, R8 ;  /* 0x0000001067080825 */ /* 0x001fca00078e0008 */
[----:B------:R0:W5:Y:S02]  /*a6c0*/  @P0 LDG.E.128 R28, desc[UR10][R8.64] ;  /* 0x0000000a081c0981 */ /* 0x000164000c1e1d00 */
[----:B0-----:R-:W-:-:S06]  /*a6d0*/  IMAD.WIDE.U32 R8, R103, 0x10, R110 ;  /* 0x0000001067087825 */ /* 0x001fcc00078e006e */
[----:B-1----:R-:W5:Y:S01]  /*a6e0*/  LDG.E.128 R8, desc[UR10][R8.64] ;  /* 0x0000000a08087981 */ /* 0x002f62000c1e1d00 */
        /* <DEDUP_REMOVED lines=16> */
.L_x_19993:
        /* <DEDUP_REMOVED lines=12> */
.L_x_19994:
        /* <DEDUP_REMOVED lines=35> */
[----:B------:R-:W-:-:S03]  /*aae0*/  LOP3.LUT R114, R98, UR35, R97, 0x96, !PT ;  /* 0x0000002362727c12 */ /* 0x000fc6000f8e9661 */
[----:B------:R-:W-:Y:S02]  /*aaf0*/  HFMA2 R98, -RZ, RZ, 0, 0 ;  /* 0x00000000ff627431 */ /* 0x000fe400000001ff */
[----:B------:R-:W-:Y:S01]  /*ab00*/  IMAD.MOV.U32 R97, RZ, RZ, R7 ;  /* 0x000000ffff617224 */ /* 0x000fe200078e0007 */
[----:B------:R-:W-:Y:S01]  /*ab10*/  LOP3.LUT R5, R96, UR37, R101, 0x96, !PT ;  /* 0x0000002560057c12 */ /* 0x000fe2000f8e9665 */
[----:B------:R-:W-:-:S05]  /*ab20*/  IMAD.WIDE.U32 R114, R114, -0x2daee0ad, RZ ;  /* 0xd2511f5372727825 */ /* 0x000fca00078e00ff */
[----:B------:R-:W-:-:S07]  /*ab30*/  LOP3.LUT R4, R4, UR38, R115, 0x96, !PT ;  /* 0x0000002604047c12 */ /* 0x000fce000f8e9673 */
.L_x_19992:
        /* <DEDUP_REMOVED lines=20> */
.L_x_19996:
        /* <DEDUP_REMOVED lines=12> */
.L_x_19997:
        /* <DEDUP_REMOVED lines=39> */
[----:B------:R-:W-:Y:S02]  /*afb0*/  HFMA2 R96, -RZ, RZ, 0, 0 ;  /* 0x00000000ff607431 */ /* 0x000fe400000001ff */
[----:B------:R-:W-:Y:S01]  /*afc0*/  IMAD.MOV.U32 R114, RZ, RZ, R98 ;  /* 0x000000ffff727224 */ /* 0x000fe200078e0062 */
[----:B------:R-:W-:-:S07]  /*afd0*/  LOP3.LUT R4, R4, UR38, R99, 0x96, !PT ;  /* 0x0000002604047c12 */ /* 0x000fce000f8e9663 */
.L_x_19995:
[----:B------:R-:W-:Y:S01]  /*afe0*/  I2FP.F32.U32 R7, R7 ;  /* 0x0000000700077245 */ /* 0x000fe20000201000 */
[----:B------:R-:W-:Y:S01]  /*aff0*/  FMUL.FTZ R9, R9, UR6 ;  /* 0x0000000609097c20 */ /* 0x000fe20008410000 */
[----:B------:R-:W-:Y:S01]  /*b000*/  ISETP.NE.AND P3, PT, R96, 0x1, PT ;  /* 0x000000016000780c */ /* 0x000fe20003f65270 */
[----:B------:R-:W-:Y:S02]  /*b010*/  IMAD.MOV.U32 R97, RZ, RZ, 0x2 ;  /* 0x00000002ff617424 */ /* 0x000fe400078e00ff */
[----:B------:R-:W-:Y:S01]  /*b020*/  FFMA.FTZ R7, R7, R120, 1.1641532182693481445e-10 ;  /* 0x2f00000007077423 */ /* 0x000fe20000010078 */
[----:B------:R-:W-:-:S04]  /*b030*/  FMUL.FTZ R9, R9, UR5 ;  /* 0x0000000509097c20 */ /* 0x000fc80008410000 */
        /* <DEDUP_REMOVED lines=14> */
.L_x_19999:
        /* <DEDUP_REMOVED lines=12> */
.L_x_20000:
        /* <DEDUP_REMOVED lines=37> */
[----:B------:R-:W-:Y:S01]  /*b430*/  HFMA2 R97, -RZ, RZ, 0, 0 ;  /* 0x00000000ff617431 */ /* 0x000fe200000001ff */
[----:B------:R-:W-:Y:S01]  /*b440*/  LOP3.LUT R5, R96, UR37, R101, 0x96, !PT ;  /* 0x0000002560057c12 */ /* 0x000fe2000f8e9665 */
[----:B------:R-:W-:-:S04]  /*b450*/  IMAD.WIDE.U32 R98, R98, -0x2daee0ad, RZ ;  /* 0xd2511f5362627825 */ /* 0x000fc800078e00ff */
[----:B------:R-:W-:Y:S01]  /*b460*/  IMAD.MOV.U32 R114, RZ, RZ, R98 ;  /* 0x000000ffff727224 */ /* 0x000fe200078e0062 */
[----:B------:R-:W-:-:S07]  /*b470*/  LOP3.LUT R4, R4, UR38, R99, 0x96, !PT ;  /* 0x0000002604047c12 */ /* 0x000fce000f8e9663 */
.L_x_19998:
        /* <DEDUP_REMOVED lines=20> */
.L_x_20002:
        /* <DEDUP_REMOVED lines=12> */
.L_x_20003:
        /* <DEDUP_REMOVED lines=42> */
.L_x_20001:
        /* <DEDUP_REMOVED lines=9> */
.L_x_19991:
        /* <DEDUP_REMOVED lines=15> */
.L_x_20006:
        /* <DEDUP_REMOVED lines=12> */
.L_x_20007:
        /* <DEDUP_REMOVED lines=41> */
.L_x_20005:
        /* <DEDUP_REMOVED lines=19> */
.L_x_20009:
        /* <DEDUP_REMOVED lines=12> */
.L_x_20010:
        /* <DEDUP_REMOVED lines=42> */
.L_x_20008:
        /* <DEDUP_REMOVED lines=19> */
.L_x_20012:
        /* <DEDUP_REMOVED lines=12> */
.L_x_20013:
        /* <DEDUP_REMOVED lines=42> */
.L_x_20011:
[----:B------:R-:W-:Y:S01]  /*c710*/  I2FP.F32.U32 R7, R7 ;  /* 0x0000000700077245 */ /* 0x000fe20000201000 */
[----:B------:R-:W-:Y:S01]  /*c720*/  FMUL.FTZ R10, R10, UR6 ;  /* 0x000000060a0a7c20 */ /* 0x000fe20008410000 */
[----:B------:R-:W-:Y:S01]  /*c730*/  ISETP.NE.AND P5, PT, R97, 0x1, PT ;  /* 0x000000016100780c */ /* 0x000fe20003fa5270 */
[----:B------:R-:W-:Y:S02]  /*c740*/  IMAD.MOV.U32 R101, RZ, RZ, 0x2 ;  /* 0x00000002ff657424 */ /* 0x000fe400078e00ff */
[----:B------:R-:W-:-:S05]  /*c750*/  FFMA.FTZ R7, R7, R120, 1.1641532182693481445e-10 ;  /* 0x2f00000007077423 */ /* 0x000fca0000010078 */
        /* <DEDUP_REMOVED lines=14> */
.L_x_20015:
        /* <DEDUP_REMOVED lines=12> */
.L_x_20016:
        /* <DEDUP_REMOVED lines=43> */
.L_x_20014:
        /* <DEDUP_REMOVED lines=11> */
.L_x_20004:
[----:B------:R-:W-:Y:S01]  /*cc60*/  IMAD.WIDE.U32 R96, R103, 0x10, R124 ;  /* 0x0000001067607825 */ /* 0x000fe200078e007c */
[----:B------:R-:W-:Y:S02]  /*cc70*/  SEL R7, RZ, 0x1000000, !P4 ;  /* 0x01000000ff077807 */ /* 0x000fe40006000000 */
[----:B------:R-:W-:Y:S01]  /*cc80*/  SEL R98, RZ, 0x10000, !P3 ;  /* 0x00010000ff627807 */ /* 0x000fe20005800000 */
[----:B------:R-:W-:Y:S01]  /*cc90*/  VIADD R109, R108, 0x280 ;  /* 0x000002806c6d7836 */ /* 0x000fe20000000000 */
[----:B------:R0:W-:Y:S01]  /*cca0*/  STG.E.128 desc[UR10][R96.64], R8 ;  /* 0x0000000860007986 */ /* 0x0001e2000c101d0a */
[----:B------:R-:W-:-:S04]  /*ccb0*/  SEL R99, RZ, 0x100, !P2 ;  /* 0x00000100ff637807 */ /* 0x000fc80005000000 */
[----:B------:R-:W-:Y:S02]  /*ccc0*/  IADD3 R7, PT, PT, R99, R7, R98 ;  /* 0x0000000763077210 */ /* 0x000fe40007ffe062 */
[----:B------:R-:W-:-:S04]  /*ccd0*/  SEL R98, RZ, 0x1, !P1 ;  /* 0x00000001ff627807 */ /* 0x000fc80004800000 */
[----:B------:R-:W-:Y:S01]  /*cce0*/  IADD3 R7, PT, PT, R7, R98, RZ ;  /* 0x0000006207077210 */ /* 0x000fe20007ffe0ff */
[----:B0-----:R-:W0:Y:S02]  /*ccf0*/  LDC.64 R96, c[0x0][0x3b0] ;  /* 0x0000ec00ff607b82 */ /* 0x001e240000000a00 */
[----:B0-----:R-:W-:-:S05]  /*cd00*/  IMAD.WIDE.U32 R96, R103, 0x4, R96 ;  /* 0x0000000467607825 */ /* 0x001fca00078e0060 */
[----:B------:R0:W-:Y:S02]  /*cd10*/  STG.E desc[UR10][R96.64], R7 ;  /* 0x0000000760007986 */ /* 0x0001e4000c10190a */
[----:B0-----:R-:W0:Y:S02]  /*cd20*/  @P0 LDC.64 R96, c[0x0][0x3a0] ;  /* 0x0000e800ff600b82 */ /* 0x001e240000000a00 */
[----:B0-----:R-:W-:-:S05]  /*cd30*/  @P0 IMAD.WIDE.U32 R96, R109, 0x10, R96 ;  /* 0x000000106d600825 */ /* 0x001fca00078e0060 */
[----:B------:R0:W5:Y:S02]  /*cd40*/  @P0 LDG.E.128 R28, desc[UR10][R96.64] ;  /* 0x0000000a601c0981 */ /* 0x000164000c1e1d00 */
[----:B0-----:R-:W-:-:S06]  /*cd50*/  IMAD.WIDE.U32 R96, R109, 0x10, R110 ;  /* 0x000000106d607825 */ /* 0x001fcc00078e006e */
[----:B------:R-:W5:Y:S01]  /*cd60*/  LDG.E.128 R96, desc[UR10][R96.64] ;  /* 0x0000000a60607981 */ /* 0x000f62000c1e1d00 */
        /* <DEDUP_REMOVED lines=16> */
.L_x_20019:
        /* <DEDUP_REMOVED lines=12> */
.L_x_20020:
        /* <DEDUP_REMOVED lines=35> */
[----:B------:R-:W-:-:S04]  /*d160*/  IMAD.MOV.U32 R111, RZ, RZ, R114 ;  /* 0x000000ffff6f7224 */ /* 0x000fc800078e0072 */
[----:B------:R-:W-:-:S05]  /*d170*/  IMAD.WIDE.U32 R100, R100, -0x2daee0ad, RZ ;  /* 0xd2511f5364647825 */ /* 0x000fca00078e00ff */
[----:B------:R-:W-:Y:S02]  /*d180*/  LOP3.LUT R4, R4, UR38, R101, 0x96, !PT ;  /* 0x0000002604047c12 */ /* 0x000fe4000f8e9665 */
[----:B------:R-:W-:Y:S01]  /*d190*/  MOV R7, R100 ;  /* 0x0000006400077202 */ /* 0x000fe20000000f00 */
[----:B------:R-:W-:-:S05]  /*d1a0*/  IMAD.WIDE.U32 R100, R5, -0x326172a9, RZ ;  /* 0xcd9e8d5705647825 */ /* 0x000fca00078e00ff */
[----:B------:R-:W-:Y:S01]  /*d1b0*/  LOP3.LUT R5, R110, UR37, R101, 0x96, !PT ;  /* 0x000000256e057c12 */ /* 0x000fe2000f8e9665 */
[----:B------:R-:W-:-:S07]  /*d1c0*/  HFMA2 R110, -RZ, RZ, 0, 0 ;  /* 0x00000000ff6e7431 */ /* 0x000fce00000001ff */
.L_x_20018:
[----:B------:R-:W-:Y:S01]  /*d1d0*/  I2FP.F32.U32 R101, R111 ;  /* 0x0000006f00657245 */ /* 0x000fe20000201000 */
[----:B-----5:R-:W-:Y:S01]  /*d1e0*/  FMUL.FTZ R96, R96, UR6 ;  /* 0x0000000660607c20 */ /* 0x020fe20008410000 */
[----:B------:R-:W-:Y:S02]  /*d1f0*/  ISETP.NE.AND P1, PT, R110, 0x1, PT ;  /* 0x000000016e00780c */ /* 0x000fe40003f25270 */
[----:B------:R-:W-:Y:S01]  /*d200*/  MOV R111, R100 ;  /* 0x00000064006f7202 */ /* 0x000fe20000000f00 */
[----:B------:R-:W-:Y:S01]  /*d210*/  FFMA.FTZ R101, R101, R120, 1.1641532182693481445e-10 ;  /* 0x2f00000065657423 */ /* 0x000fe20000010078 */
[----:B------:R-:W-:-:S04]  /*d220*/  FMUL.FTZ R96, R96, UR5 ;  /* 0x0000000560607c20 */ /* 0x000fc80008410000 */
[----:B------:R-:W-:-:S04]  /*d230*/  FSETP.GTU.FTZ.AND P0, PT, R101, UR4, PT ;  /* 0x0000000465007c0b */ /* 0x000fc8000bf1c000 */
        /* <DEDUP_REMOVED lines=13> */
.L_x_20022:
        /* <DEDUP_REMOVED lines=12> */
.L_x_20023:
[----:B------:R-:W-:Y:S01]  /*d3d0*/  LOP3.LUT R110, R6, UR13, R5, 0x96, !PT ;  /* 0x0000000d066e7c12 */ /* 0x000fe2000f8e9605 */
[----:B------:R-:W-:-:S04]  /*d3e0*/  IMAD.WIDE.U32 R100, R0, -0x326172a9, RZ ;  /* 0xcd9e8d5700647825 */ /* 0x000fc800078e00ff */
[----:B------:R-:W-:Y:S01]  /*d3f0*/  IMAD.WIDE.U32 R110, R110, -0x326172a9, RZ ;  /* 0xcd9e8d576e6e7825 */ /* 0x000fe200078e00ff */
[----:B------:R-:W-:-:S04]  /*d400*/  LOP3.LUT R101, R3, UR12, R101, 0x96, !PT ;  /* 0x0000000c03657c12 */ /* 0x000fc8000f8e9665 */
        /* <DEDUP_REMOVED lines=27> */
[----:B------:R-:W-:-:S04]  /*d5c0*/  IMAD.WIDE.U32 R110, R111, -0x326172a9, RZ ;  /* 0xcd9e8d576f6e7825 */ /* 0x000fc800078e00ff */
[----:B------:R-:W-:-:S05]  /*d5d0*/  IMAD.WIDE.U32 R114, R114, -0x2daee0ad, RZ ;  /* 0xd2511f5372727825 */ /* 0x000fca00078e00ff */
[----:B------:R-:W-:Y:S02]  /*d5e0*/  LOP3.LUT R5, R100, UR36, R115, 0x96, !PT ;  /* 0x0000002464057c12 */ /* 0x000fe4000f8e9673 */
[----:B------:R-:W-:Y:S02]  /*d5f0*/  LOP3.LUT R100, R4, UR35, R111, 0x96, !PT ;  /* 0x0000002304647c12 */ /* 0x000fe4000f8e966f */
[----:B------:R-:W-:-:S03]  /*d600*/  MOV R111, R7 ;  /* 0x00000007006f7202 */ /* 0x000fc60000000f00 */
[----:B------:R-:W-:-:S04]  /*d610*/  IMAD.WIDE.U32 R100, R100, -0x2daee0ad, RZ ;  /* 0xd2511f5364647825 */ /* 0x000fc800078e00ff */
[----:B------:R-:W-:Y:S01]  /*d620*/  IMAD.MOV.U32 R7, RZ, RZ, R100 ;  /* 0x000000ffff077224 */ /* 0x000fe200078e0064 */
[----:B------:R-:W-:Y:S01]  /*d630*/  LOP3.LUT R4, R114, UR38, R101, 0x96, !PT ;  /* 0x0000002672047c12 */ /* 0x000fe2000f8e9665 */
[----:B------:R-:W-:-:S05]  /*d640*/  IMAD.WIDE.U32 R100, R5, -0x326172a9, RZ ;  /* 0xcd9e8d5705647825 */ /* 0x000fca00078e00ff */
[----:B------:R-:W-:Y:S01]  /*d650*/  LOP3.LUT R5, R110, UR37, R101, 0x96, !PT ;  /* 0x000000256e057c12 */ /* 0x000fe2000f8e9665 */
[----:B------:R-:W-:-:S07]  /*d660*/  HFMA2 R101, -RZ, RZ, 0, 0 ;  /* 0x00000000ff657431 */ /* 0x000fce00000001ff */
.L_x_20021:
[----:B------:R-:W-:Y:S01]  /*d670*/  I2FP.F32.U32 R111, R111 ;  /* 0x0000006f006f7245 */ /* 0x000fe20000201000 */
[----:B------:R-:W-:Y:S01]  /*d680*/  FMUL.FTZ R97, R97, UR6 ;  /* 0x0000000661617c20 */ /* 0x000fe20008410000 */
[----:B------:R-:W-:-:S03]  /*d690*/  ISETP.NE.AND P2, PT, R101, 0x1, PT ;  /* 0x000000016500780c */ /* 0x000fc60003f45270 */
[----:B------:R-:W-:Y:S01]  /*d6a0*/  FFMA.FTZ R111, R111, R120, 1.1641532182693481445e-10 ;  /* 0x2f0000006f6f7423 */ /* 0x000fe20000010078 */
[----:B------:R-:W-:-:S04]  /*d6b0*/  FMUL.FTZ R97, R97, UR5 ;  /* 0x0000000561617c20 */ /* 0x000fc80008410000 */
        /* <DEDUP_REMOVED lines=15> */
.L_x_20025:
        /* <DEDUP_REMOVED lines=12> */
.L_x_20026:
        /* <DEDUP_REMOVED lines=42> */
.L_x_20024:
[----:B------:R-:W-:Y:S01]  /*db10*/  I2FP.F32.U32 R101, R111 ;  /* 0x0000006f00657245 */ /* 0x000fe20000201000 */
[----:B------:R-:W-:Y:S01]  /*db20*/  FMUL.FTZ R98, R98, UR6 ;  /* 0x0000000662627c20 */ /* 0x000fe20008410000 */
        /* <DEDUP_REMOVED lines=18> */
.L_x_20028:
        /* <DEDUP_REMOVED lines=12> */
.L_x_20029:
        /* <DEDUP_REMOVED lines=42> */
.L_x_20027:
        /* <DEDUP_REMOVED lines=9> */
.L_x_20017:
        /* <DEDUP_REMOVED lines=15> */
.L_x_20032:
        /* <DEDUP_REMOVED lines=12> */
.L_x_20033:
        /* <DEDUP_REMOVED lines=41> */
[----:B------:R-:W-:-:S07]  /*e480*/  IMAD.MOV.U32 R110, RZ, RZ, RZ ;  /* 0x000000ffff6e7224 */ /* 0x000fce00078e00ff */
.L_x_20031:
        /* <DEDUP_REMOVED lines=19> */
.L_x_20035:
        /* <DEDUP_REMOVED lines=12> */
.L_x_20036:
        /* <DEDUP_REMOVED lines=36> */
[----:B------:R-:W-:-:S04]  /*e8c0*/  IMAD.MOV.U32 R111, RZ, RZ, RZ ;  /* 0x000000ffff6f7224 */ /* 0x000fc800078e00ff */
[----:B------:R-:W-:-:S05]  /*e8d0*/  IMAD.WIDE.U32 R100, R100, -0x2daee0ad, RZ ;  /* 0xd2511f5364647825 */ /* 0x000fca00078e00ff */
[----:B------:R-:W-:Y:S02]  /*e8e0*/  LOP3.LUT R4, R4, UR38, R101, 0x96, !PT ;  /* 0x0000002604047c12 */ /* 0x000fe4000f8e9665 */
[----:B------:R-:W-:Y:S01]  /*e8f0*/  MOV R7, R100 ;  /* 0x0000006400077202 */ /* 0x000fe20000000f00 */
[----:B------:R-:W-:-:S05]  /*e900*/  IMAD.WIDE.U32 R100, R5, -0x326172a9, RZ ;  /* 0xcd9e8d5705647825 */ /* 0x000fca00078e00ff */
[----:B------:R-:W-:-:S07]  /*e910*/  LOP3.LUT R5, R110, UR37, R101, 0x96, !PT ;  /* 0x000000256e057c12 */ /* 0x000fce000f8e9665 */
.L_x_20034:
[----:B------:R-:W-:Y:S01]  /*e920*/  ISETP.NE.AND P3, PT, R111, 0x1, PT ;  /* 0x000000016f00780c */ /* 0x000fe20003f65270 */
[----:B------:R-:W-:Y:S01]  /*e930*/  FMUL.FTZ R97, R97, UR6 ;  /* 0x0000000661617c20 */ /* 0x000fe20008410000 */
        /* <DEDUP_REMOVED lines=17> */
.L_x_20038:
        /* <DEDUP_REMOVED lines=12> */
.L_x_20039:
        /* <DEDUP_REMOVED lines=41> */
[----:B------:R-:W-:Y:S02]  /*eda0*/  IMAD.MOV.U32 R100, RZ, RZ, R96 ;  /* 0x000000ffff647224 */ /* 0x000fe400078e0060 */
[----:B------:R-:W-:-:S07]  /*edb0*/  HFMA2 R96, -RZ, RZ, 0, 0 ;  /* 0x00000000ff607431 */ /* 0x000fce00000001ff */
.L_x_20037:
[----:B------:R-:W-:Y:S01]  /*edc0*/  ISETP.NE.AND P4, PT, R96, 0x1, PT ;  /* 0x000000016000780c */ /* 0x000fe20003f85270 */
[----:B------:R-:W-:Y:S01]  /*edd0*/  FMUL.FTZ R98, R98, UR6 ;  /* 0x0000000662627c20 */ /* 0x000fe20008410000 */
[----:B------:R-:W-:Y:S01]  /*ede0*/  I2FP.F32.U32 R97, R101 ;  /* 0x0000006500617245 */ /* 0x000fe20000201000 */
[----:B------:R-:W-:Y:S01]  /*edf0*/  IMAD.MOV.U32 R101, RZ, RZ, 0x2 ;  /* 0x00000002ff657424 */ /* 0x000fe200078e00ff */
[----:B------:R-:W-:Y:S01]  /*ee00*/  MOV R111, R100 ;  /* 0x00000064006f7202 */ /* 0x000fe20000000f00 */
[----:B------:R-:W-:Y:S02]  /*ee10*/  FMUL.FTZ R98, R98, UR5 ;  /* 0x0000000562627c20 */ /* 0x000fe40008410000 */
[----:B------:R-:W-:-:S05]  /*ee20*/  FFMA.FTZ R97, R97, R120, 1.1641532182693481445e-10 ;  /* 0x2f00000061617423 */ /* 0x000fca0000010078 */
        /* <DEDUP_REMOVED lines=12> */
.L_x_20041:
        /* <DEDUP_REMOVED lines=12> */
.L_x_20042:
        /* <DEDUP_REMOVED lines=37> */
[----:B------:R-:W-:-:S04]  /*f200*/  IMAD.WIDE.U32 R96, R96, -0x2daee0ad, RZ ;  /* 0xd2511f5360607825 */ /* 0x000fc800078e00ff */
[----:B------:R-:W-:Y:S01]  /*f210*/  IMAD.MOV.U32 R7, RZ, RZ, R96 ;  /* 0x000000ffff077224 */ /* 0x000fe200078e0060 */
[----:B------:R-:W-:Y:S01]  /*f220*/  LOP3.LUT R4, R4, UR38, R97, 0x96, !PT ;  /* 0x0000002604047c12 */ /* 0x000fe2000f8e9661 */
[----:B------:R-:W-:-:S05]  /*f230*/  IMAD.WIDE.U32 R96, R5, -0x326172a9, RZ ;  /* 0xcd9e8d5705607825 */ /* 0x000fca00078e00ff */
[----:B------:R-:W-:Y:S02]  /*f240*/  LOP3.LUT R5, R100, UR37, R97, 0x96, !PT ;  /* 0x0000002564057c12 */ /* 0x000fe4000f8e9661 */
[----:B------:R-:W-:-:S07]  /*f250*/  MOV R100, R96 ;  /* 0x0000006000647202 */ /* 0x000fce0000000f00 */
.L_x_20040:
[----:B------:R-:W-:Y:S01]  /*f260*/  I2FP.F32.U32 R97, R111 ;  /* 0x0000006f00617245 */ /* 0x000fe20000201000 */
[----:B------:R-:W-:Y:S01]  /*f270*/  FMUL.FTZ R99, R99, UR6 ;  /* 0x0000000663637c20 */ /* 0x000fe20008410000 */
[----:B------:R-:W-:Y:S01]  /*f280*/  FMUL.FTZ R96, R114, R32 ;  /* 0x0000002072607220 */ /* 0x000fe20000410000 */
[----:B------:R-:W-:Y:S02]  /*f290*/  FMUL.FTZ R98, R98, R34 ;  /* 0x0000002262627220 */ /* 0x000fe40000410000 */
[----:B------:R-:W-:Y:S01]  /*f2a0*/  FFMA.FTZ R97, R97, R120, 1.1641532182693481445e-10 ;  /* 0x2f00000061617423 */ /* 0x000fe20000010078 */
[----:B------:R-:W-:-:S04]  /*f2b0*/  FMUL.FTZ R99, R99, UR5 ;  /* 0x0000000563637c20 */ /* 0x000fc80008410000 */
[----:B------:R-:W-:Y:S01]  /*f2c0*/  FSETP.GTU.FTZ.AND P4, PT, R97, UR4, PT ;  /* 0x0000000461007c0b */ /* 0x000fe2000bf9c000 */
[----:B------:R-:W-:-:S03]  /*f2d0*/  FMUL.FTZ R97, R110, R33 ;  /* 0x000000216e617220 */ /* 0x000fc60000410000 */
[----:B------:R-:W-:Y:S02]  /*f2e0*/  FSEL R120, R99, RZ, !P4 ;  /* 0x000000ff63787208 */ /* 0x000fe40006000000 */
[----:B------:R-:W-:-:S03]  /*f2f0*/  PLOP3.LUT P3, PT, P4, PT, PT, 0x8, 0x80 ;  /* 0x000000000080781c */ /* 0x000fc6000276e170 */
[----:B------:R-:W-:-:S10]  /*f300*/  FMUL.FTZ R99, R120, R35 ;  /* 0x0000002378637220 */ /* 0x000fd40000410000 */
.L_x_20030:
[----:B------:R-:W-:Y:S01]  /*f310*/  SEL R114, RZ, 0x1000000, !P3 ;  /* 0x01000000ff727807 */ /* 0x000fe20005800000 */
[----:B------:R-:W-:Y:S01]  /*f320*/  IMAD.WIDE.U32 R110, R109, 0x10, R124 ;  /* 0x000000106d6e7825 */ /* 0x000fe200078e007c */
[----:B------:R-:W-:Y:S01]  /*f330*/  SEL R115, RZ, 0x10000, !P2 ;  /* 0x00010000ff737807 */ /* 0x000fe20005000000 */
[----:B------:R-:W0:Y:S01]  /*f340*/  LDC.64 R124, c[0x0][0x3b0] ;  /* 0x0000ec00ff7c7b82 */ /* 0x000e220000000a00 */
[----:B------:R-:W-:Y:S01]  /*f350*/  SEL R120, RZ, 0x100, !P1 ;  /* 0x00000100ff787807 */ /* 0x000fe20004800000 */
[----:B------:R-:W-:Y:S01]  /*f360*/  UMOV UR4, 0x400 ;  /* 0x0000040000047882 */ /* 0x000fe20000000000 */
[----:B------:R0:W-:Y:S01]  /*f370*/  STG.E.128 desc[UR10][R110.64], R96 ;  /* 0x000000606e007986 */ /* 0x0001e2000c101d0a */
[C---:B------:R-:W-:Y:S02]  /*f380*/  ISETP.GT.U32.AND P1, PT, R123.reuse, 0x3, PT ;  /* 0x000000037b00780c */ /* 0x040fe40003f24070 */
[----:B------:R-:W-:Y:S02]  /*f390*/  IADD3 R114, PT, PT, R120, R114, R115 ;  /* 0x0000007278727210 */ /* 0x000fe40007ffe073 */
[----:B------:R-:W-:Y:S01]  /*f3a0*/  SEL R115, RZ, 0x1, !P0 ;  /* 0x00000001ff737807 */ /* 0x000fe20004000000 */
[----:B------:R-:W1:Y:S01]  /*f3b0*/  S2UR UR5, SR_CgaCtaId ;  /* 0x00000000000579c3 */ /* 0x000e620000008800 */
[----:B------:R-:W-:-:S02]  /*f3c0*/  ISETP.NE.AND P0, PT, R123, RZ, PT ;  /* 0x000000ff7b00720c */ /* 0x000fc40003f05270 */
[----:B------:R-:W-:Y:S01]  /*f3d0*/  IADD3 R115, PT, PT, R114, R115, RZ ;  /* 0x0000007372737210 */ /* 0x000fe20007ffe0ff */
[----:B------:R-:W-:-:S04]  /*f3e0*/  FADD.FTZ R114, RZ, R24 ;  /* 0x00000018ff727221 */ /* 0x000fc80000010000 */
[----:B------:R-:W-:-:S04]  /*f3f0*/  FADD.FTZ R121, R114, R25 ;  /* 0x0000001972797221 */ /* 0x000fc80000010000 */
[----:B------:R-:W-:Y:S01]  /*f400*/  FADD.FTZ R114, R121, R26 ;  /* 0x0000001a79727221 */ /* 0x000fe20000010000 */
[----:B0-----:R-:W-:-:S04]  /*f410*/  IMAD.WIDE.U32 R110, R109, 0x4, R124 ;  /* 0x000000046d6e7825 */ /* 0x001fc800078e007c */
[----:B------:R-:W-:Y:S01]  /*f420*/  FADD.FTZ R121, R114, R27 ;  /* 0x0000001b72797221 */ /* 0x000fe20000010000 */
[----:B------:R-:W-:-:S03]  /*f430*/  IMAD.MOV.U32 R125, RZ, RZ, RZ ;  /* 0x000000ffff7d7224 */ /* 0x000fc600078e00ff */
[----:B------:R-:W-:Y:S01]  /*f440*/  FADD.FTZ R114, R121, R20 ;  /* 0x0000001479727221 */ /* 0x000fe20000010000 */
[----:B------:R0:W-:Y:S01]  /*f450*/  STG.E desc[UR10][R110.64], R115 ;  /* 0x000000736e007986 */ /* 0x0001e2000c10190a */
[----:B------:R-:W-:Y:S02]  /*f460*/  @!P1 MOV R125, 0x300 ;  /* 0x00000300007d9802 */ /* 0x000fe40000000f00 */
[----:B------:R-:W-:Y:S01]  /*f470*/  FADD.FTZ R121, R114, R21 ;  /* 0x0000001572797221 */ /* 0x000fe20000010000 */
[----:B-1----:R-:W-:-:S03]  /*f480*/  ULEA UR4, UR5, UR4, 0x18 ;  /* 0x0000000405047291 */ /* 0x002fc6000f8ec0ff */
[----:B------:R-:W-:Y:S01]  /*f490*/  FADD.FTZ R114, R121, R22 ;  /* 0x0000001679727221 */ /* 0x000fe20000010000 */
[----:B------:R-:W-:Y:S02]  /*f4a0*/  @UP1 UIADD3 UR4, UPT, UPT, UR4, 0x20, URZ ;  /* 0x0000002004041890 */ /* 0x000fe4000fffe0ff */
[----:B------:R-:W-:Y:S01]  /*f4b0*/  UPLOP3.LUT UP1, UPT, UPT, UPT, UP1, 0x40, 0x4 ;  /* 0x000000000004789c */ /* 0x000fe20003f2e810 */
        /* <DEDUP_REMOVED lines=84> */
[----:B------:R-:W-:-:S04]  /*fa00*/  @!P1 LEA R115, R123, UR4, 0x3 ;  /* 0x000000047b739c11 */ /* 0x000fc8000f8e18ff */
[----:B------:R-:W0:Y:S02]  /*fa10*/  SHFL.BFLY PT, R121, R120, 0x8, 0x1f ;  /* 0x0d001f0078797f89 */ /* 0x000e2400000e0000 */
[----:B0-----:R-:W-:-:S05]  /*fa20*/  FADD.FTZ R121, R120, R121 ;  /* 0x0000007978797221 */ /* 0x001fca0000010000 */
[----:B------:R-:W0:Y:S02]  /*fa30*/  SHFL.BFLY PT, R124, R121, 0x10, 0x1f ;  /* 0x0e001f00797c7f89 */ /* 0x000e2400000e0000 */
[----:B0-----:R-:W-:Y:S02]  /*fa40*/  FADD.FTZ R111, R121, R124 ;  /* 0x0000007c796f7221 */ /* 0x001fe40000010000 */
[----:B------:R-:W0:Y:S04]  /*fa50*/  SHFL.DOWN PT, R124, R125, 0x2, 0x1f ;  /* 0x08401f007d7c7f89 */ /* 0x000e2800000e0000 */
[----:B------:R1:W-:Y:S01]  /*fa60*/  @!P0 STS.64 [R114+UR4], R110 ;  /* 0x0000006e72008988 */ /* 0x0003e20008000a04 */
[----:B------:R-:W-:Y:S01]  /*fa70*/  BAR.SYNC.DEFER_BLOCKING 0x0 ;  /* 0x0000000000007b1d */ /* 0x000fe20000010000 */
[----:B------:R-:W-:-:S02]  /*fa80*/  ISETP.NE.AND P0, PT, R122, RZ, PT ;  /* 0x000000ff7a00720c */ /* 0x000fc40003f05270 */
[----:B-1----:R-:W-:Y:S01]  /*fa90*/  CS2R R110, SRZ ;  /* 0x00000000006e7805 */ /* 0x002fe2000001ff00 */
[----:B0-----:R-:W-:Y:S01]  /*faa0*/  IMAD.IADD R114, R124, 0x1, R125 ;  /* 0x000000017c727824 */ /* 0x001fe200078e027d */
[----:B------:R-:W-:-:S04]  /*fab0*/  I2FP.F32.S32 R124, R124 ;  /* 0x0000007c007c7245 */ /* 0x000fc80000201400 */
[----:B------:R0:W1:Y:S01]  /*fac0*/  @!P1 LDS.64 R110, [R115] ;  /* 0x00000000736e9984 */ /* 0x0000620000000a00 */
[----:B------:R-:W-:Y:S02]  /*fad0*/  PLOP3.LUT P1, PT, PT, PT, UP2, 0x40, 0x4 ;  /* 0x000000000004781c */ /* 0x000fe40003f2e828 */
[----:B0-----:R-:W-:Y:S01]  /*fae0*/  I2FP.F32.U32 R115, R125 ;  /* 0x0000007d00737245 */ /* 0x001fe20000201000 */
[----:B-1----:R-:W0:Y:S02]  /*faf0*/  SHFL.DOWN PT, R121, R110, 0x2, 0x1f ;  /* 0x08401f006e797f89 */ /* 0x002e2400000e0000 */
[----:B0-----:R-:W-:-:S04]  /*fb00*/  FADD.FTZ R120, -R121, R110 ;  /* 0x0000006e79787221 */ /* 0x001fc80000010100 */
[----:B------:R-:W-:-:S04]  /*fb10*/  FMUL.FTZ R120, R120, R120 ;  /* 0x0000007878787220 */ /* 0x000fc80000410000 */
[----:B------:R-:W-:-:S04]  /*fb20*/  FMUL.FTZ R120, R120, R115 ;  /* 0x0000007378787220 */ /* 0x000fc80000410000 */
[-C--:B------:R-:W-:Y:S01]  /*fb30*/  FMUL.FTZ R120, R120, R124.reuse ;  /* 0x0000007c78787220 */ /* 0x080fe20000410000 */
[----:B------:R-:W-:-:S04]  /*fb40*/  FMUL.FTZ R124, R121, R124 ;  /* 0x0000007c797c7220 */ /* 0x000fc80000410000 */
[----:B------:R-:W-:Y:S02]  /*fb50*/  FFMA.FTZ R115, R115, R110, R124 ;  /* 0x0000006e73737223 */ /* 0x000fe4000001007c */
[----:B------:R-:W0:Y:S02]  /*fb60*/  SHFL.DOWN PT, R110, R111, 0x2, 0x1f ;  /* 0x08401f006f6e7f89 */ /* 0x000e2400000e0000 */
[----:B0-----:R-:W-:Y:S01]  /*fb70*/  FADD.FTZ R124, R110, R111 ;  /* 0x0000006f6e7c7221 */ /* 0x001fe20000010000 */
[----:B------:R-:W-:Y:S01]  /*fb80*/  I2FP.F32.S32 R110, R114 ;  /* 0x00000072006e7245 */ /* 0x000fe20000201400 */
[----:B------:R-:W0:Y:S03]  /*fb90*/  SHFL.DOWN PT, R111, R114, 0x1, 0x1f ;  /* 0x08201f00726f7f89 */ /* 0x000e2600000e0000 */
[----:B------:R-:W1:Y:S02]  /*fba0*/  MUFU.RCP R121, R110 ;  /* 0x0000006e00797308 */ /* 0x000e640000001000 */
[C---:B-1----:R-:W-:Y:S01]  /*fbb0*/  FMUL.FTZ R115, R121.reuse, R115 ;  /* 0x0000007379737220 */ /* 0x042fe20000410000 */
[----:B------:R-:W-:Y:S01]  /*fbc0*/  FFMA.FTZ R120, R121, R120, R124 ;  /* 0x0000007879787223 */ /* 0x000fe2000001007c */
[----:B0-----:R-:W-:-:S03]  /*fbd0*/  IADD3 R121, PT, PT, R114, R111, RZ ;  /* 0x0000006f72797210 */ /* 0x001fc60007ffe0ff */
[----:B------:R-:W0:Y:S01]  /*fbe0*/  SHFL.DOWN PT, R124, R115, 0x1, 0x1f ;  /* 0x08201f00737c7f89 */ /* 0x000e2200000e0000 */
[----:B------:R-:W-:Y:S01]  /*fbf0*/  I2FP.F32.S32 R114, R111 ;  /* 0x0000006f00727245 */ /* 0x000fe20000201400 */
[----:B0-----:R-:W-:-:S04]  /*fc00*/  FADD.FTZ R125, R115, -R124 ;  /* 0x8000007c737d7221 */ /* 0x001fc80000010000 */
[----:B------:R-:W-:-:S04]  /*fc10*/  FMUL.FTZ R125, R125, R125 ;  /* 0x0000007d7d7d7220 */ /* 0x000fc80000410000 */
[----:B------:R-:W-:Y:S01]  /*fc20*/  FMUL.FTZ R111, R110, R125 ;  /* 0x0000007d6e6f7220 */ /* 0x000fe20000410000 */
[-C--:B------:R-:W-:Y:S01]  /*fc30*/  FMUL.FTZ R125, R124, R114.reuse ;  /* 0x000000727c7d7220 */ /* 0x080fe20000410000 */
[----:B------:R-:W-:Y:S02]  /*fc40*/  I2FP.F32.S32 R124, R121 ;  /* 0x00000079007c7245 */ /* 0x000fe40000201400 */
[----:B------:R-:W-:Y:S01]  /*fc50*/  FMUL.FTZ R111, R111, R114 ;  /* 0x000000726f6f7220 */ /* 0x000fe20000410000 */
[----:B------:R-:W-:Y:S01]  /*fc60*/  FFMA.FTZ R110, R110, R115, R125 ;  /* 0x000000736e6e7223 */ /* 0x000fe2000001007d */
[----:B------:R-:W0:Y:S01]  /*fc70*/  LDC R114, c[0x0][0x448] ;  /* 0x00011200ff727b82 */ /* 0x000e220000000800 */
[----:B------:R-:W1:Y:S01]  /*fc80*/  SHFL.DOWN PT, R125, R120, 0x1, 0x1f ;  /* 0x08201f00787d7f89 */ /* 0x000e6200000e0000 */
[----:B------:R-:W2:Y:S02]  /*fc90*/  MUFU.RCP R124, R124 ;  /* 0x0000007c007c7308 */ /* 0x000ea40000001000 */
[----:B--2---:R-:W-:Y:S01]  /*fca0*/  FMUL.FTZ R115, R124, R110 ;  /* 0x0000006e7c737220 */ /* 0x004fe20000410000 */
[----:B-1----:R-:W-:-:S05]  /*fcb0*/  FADD.FTZ R121, R120, R125 ;  /* 0x0000007d78797221 */ /* 0x002fca0000010000 */
[----:B------:R-:W1:Y:S01]  /*fcc0*/  SHFL.IDX PT, R115, R115, RZ, 0x1f ;  /* 0x00001fff73737589 */ /* 0x000e6200000e0000 */
[----:B------:R-:W-:Y:S02]  /*fcd0*/  IMAD.U32 R125, RZ, RZ, UR18 ;  /* 0x00000012ff7d7e24 */ /* 0x000fe4000f8e00ff */
[----:B------:R-:W-:Y:S02]  /*fce0*/  FFMA.FTZ R121, R124, R111, R121 ;  /* 0x0000006f7c797223 */ /* 0x000fe40000010079 */
[----:B------:R-:W2:Y:S04]  /*fcf0*/  @!P0 LDC.64 R110, c[0x0][0x3c0] ;  /* 0x0000f000ff6e8b82 */ /* 0x000ea80000000a00 */
[----:B------:R-:W0:Y:S01]  /*fd00*/  SHFL.IDX PT, R121, R121, RZ, 0x1f ;  /* 0x00001fff79797589 */ /* 0x000e2200000e0000 */
[----:B-1----:R-:W-:Y:S01]  /*fd10*/  FMUL.FTZ R120, R115, R115 ;  /* 0x0000007373787220 */ /* 0x002fe20000410000 */
[----:B--2---:R-:W-:-:S04]  /*fd20*/  @!P0 IMAD.WIDE R110, R125, 0x4, R110 ;  /* 0x000000047d6e8825 */ /* 0x004fc800078e026e */
[----:B------:R-:W-:Y:S01]  /*fd30*/  FSEL R125, R120, RZ, !P1 ;  /* 0x000000ff787d7208 */ /* 0x000fe20004800000 */
[----:B0-----:R-:W-:Y:S01]  /*fd40*/  FFMA.FTZ R114, R121, UR20, R114 ;  /* 0x0000001479727c23 */ /* 0x001fe20008010072 */
[----:B------:R0:W-:Y:S01]  /*fd50*/  @!P0 STG.E desc[UR10][R110.64], R115 ;  /* 0x000000736e008986 */ /* 0x0001e2000c10190a */
[----:B------:R-:W1:Y:S02]  /*fd60*/  LDC.64 R120, c[0x0][0x428] ;  /* 0x00010a00ff787b82 */ /* 0x000e640000000a00 */
[----:B------:R-:W-:Y:S01]  /*fd70*/  FADD.FTZ R114, R114, R125 ;  /* 0x0000007d72727221 */ /* 0x000fe20000010000 */
[----:B------:R-:W-:Y:S01]  /*fd80*/  MOV R125, UR18 ;  /* 0x00000012007d7c02 */ /* 0x000fe20008000f00 */
[----:B------:R-:W-:-:S04]  /*fd90*/  UIADD3 UR18, UPT, UPT, UR18, UR16, URZ ;  /* 0x0000001012127290 */ /* 0x000fc8000fffe0ff */
[----:B------:R-:W2:Y:S01]  /*fda0*/  MUFU.RSQ R114, R114 ;  /* 0x0000007200727308 */ /* 0x000ea20000001400 */
[----:B------:R-:W-:Y:S01]  /*fdb0*/  UISETP.GE.AND UP3, UPT, UR18, UR17, UPT ;  /* 0x000000111200728c */ /* 0x000fe2000bf66270 */
[----:B0-----:R-:W0:Y:S02]  /*fdc0*/  @!P0 LDC.64 R110, c[0x0][0x3c8] ;  /* 0x0000f200ff6e8b82 */ /* 0x001e240000000a00 */
[----:B0-----:R-:W-:-:S05]  /*fdd0*/  @!P0 IMAD.WIDE R110, R125, 0x4, R110 ;  /* 0x000000047d6e8825 */ /* 0x001fca00078e026e */
[----:B--2---:R1:W-:Y:S01]  /*fde0*/  @!P0 STG.E desc[UR10][R110.64], R114 ;  /* 0x000000726e008986 */ /* 0x0043e2000c10190a */
[----:B------:R-:W-:-:S04]  /*fdf0*/  PLOP3.LUT P0, PT, PT, PT, UP2, 0x40, 0x4 ;  /* 0x000000000004781c */ /* 0x000fc80003f0e828 */
[----:B------:R-:W-:-:S05]  /*fe00*/  FSEL R115, R115, RZ, P0 ;  /* 0x000000ff73737208 */ /* 0x000fca0000000000 */
[C---:B------:R-:W-:Y:S01]  /*fe10*/  FADD.FTZ R125, -R115.reuse, R24 ;  /* 0x00000018737d7221 */ /* 0x040fe20000010100 */
[C---:B------:R-:W-:Y:S01]  /*fe20*/  FADD.FTZ R25, -R115.reuse, R25 ;  /* 0x0000001973197221 */ /* 0x040fe20000010100 */
[C---:B------:R-:W-:Y:S01]  /*fe30*/  FADD.FTZ R24, -R115.reuse, R26 ;  /* 0x0000001a73187221 */ /* 0x040fe20000010100 */
[----:B------:R-:W-:Y:S01]  /*fe40*/  FADD.FTZ R124, -R115, R27 ;  /* 0x0000001b737c7221 */ /* 0x000fe20000010100 */
[C---:B------:R-:W-:Y:S01]  /*fe50*/  FMUL.FTZ R125, R114.reuse, R125 ;  /* 0x0000007d727d7220 */ /* 0x040fe20000410000 */
[C---:B------:R-:W-:Y:S01]  /*fe60*/  FMUL.FTZ R26, R114.reuse, R25 ;  /* 0x00000019721a7220 */ /* 0x040fe20000410000 */
[C---:B------:R-:W-:Y:S01]  /*fe70*/  FMUL.FTZ R27, R114.reuse, R24 ;  /* 0x00000018721b7220 */ /* 0x040fe20000410000 */
[----:B------:R-:W-:Y:S01]  /*fe80*/  FMUL.FTZ R124, R114, R124 ;  /* 0x0000007c727c7220 */ /* 0x000fe20000410000 */
[----:B------:R-:W-:Y:S01]  /*fe90*/  FFMA.FTZ R24, R125, R116, R76 ;  /* 0x000000747d187223 */ /* 0x000fe2000001004c */
[C---:B------:R-:W-:Y:S01]  /*fea0*/  FADD.FTZ R125, -R115.reuse, R20 ;  /* 0x00000014737d7221 */ /* 0x040fe20000010100 */
[----:B------:R-:W-:Y:S01]  /*feb0*/  FADD.FTZ R21, -R115, R21 ;  /* 0x0000001573157221 */ /* 0x000fe20000010100 */
[----:B-1----:R-:W-:-:S04]  /*fec0*/  IMAD.WIDE.U32 R110, R108, 0x10, R120 ;  /* 0x000000106c6e7825 */ /* 0x002fc800078e0078 */
[C---:B------:R-:W-:Y:S01]  /*fed0*/  FADD.FTZ R20, -R115.reuse, R22 ;  /* 0x0000001673147221 */ /* 0x040fe20000010100 */
[----:B------:R-:W-:Y:S01]  /*fee0*/  FFMA.FTZ R25, R26, R117, R77 ;  /* 0x000000751a197223 */ /* 0x000fe2000001004d */
[----:B------:R-:W-:Y:S01]  /*fef0*/  FADD.FTZ R108, -R115, R23 ;  /* 0x00000017736c7221 */ /* 0x000fe20000010100 */
[----:B------:R-:W-:Y:S01]  /*ff00*/  FFMA.FTZ R26, R27, R118, R78 ;  /* 0x000000761b1a7223 */ /* 0x000fe2000001004e */
[----:B------:R-:W-:Y:S01]  /*ff10*/  FFMA.FTZ R27, R124, R119, R79 ;  /* 0x000000777c1b7223 */ /* 0x000fe2000001004f */
[C---:B------:R-:W-:Y:S01]  /*ff20*/  FMUL.FTZ R22, R114.reuse, R21 ;  /* 0x0000001572167220 */ /* 0x040fe20000410000 */
[C---:B------:R-:W-:Y:S01]  /*ff30*/  FMUL.FTZ R23, R114.reuse, R20 ;  /* 0x0000001472177220 */ /* 0x040fe20000410000 */
[C---:B------:R-:W-:Y:S01]  /*ff40*/  FMUL.FTZ R125, R114.reuse, R125 ;  /* 0x0000007d727d7220 */ /* 0x040fe20000410000 */
[----:B------:R-:W-:Y:S01]  /*ff50*/  FMUL.FTZ R108, R114, R108 ;  /* 0x0000006c726c7220 */ /* 0x000fe20000410000 */
[----:B------:R-:W-:Y:S01]  /*ff60*/  FFMA.FTZ R21, R22, R105, R73 ;  /* 0x0000006916157223 */ /* 0x000fe20000010049 */
[----:B------:R0:W-:Y:S01]  /*ff70*/  STG.E.128 desc[UR10][R110.64], R24 ;  /* 0x000000186e007986 */ /* 0x0001e2000c101d0a */
        /* <DEDUP_REMOVED lines=13> */
[C---:B------:R-:W-:Y:S01]  /*10050*/  FADD.FTZ R19, -R115.reuse, R10 ;  /* 0x0000000a73137221 */ /* 0x040fe20000010100 */
[----:B------:R0:W-:Y:S01]  /*10060*/  STG.E.128 desc[UR10][R24.64], R20 ;  /* 0x0000001418007986 */ /* 0x0001e2000c101d0a */
[C---:B------:R-:W-:Y:S01]  /*10070*/  FMUL.FTZ R9, R114.reuse, R110 ;  /* 0x0000006e72097220 */ /* 0x040fe20000410000 */
[C---:B------:R-:W-:Y:S01]  /*10080*/  FMUL.FTZ R10, R114.reuse, R17 ;  /* 0x00000011720a7220 */ /* 0x040fe20000410000 */
[C---:B------:R-:W-:Y:S01]  /*10090*/  FADD.FTZ R27, -R115.reuse, R14 ;  /* 0x0000000e731b7221 */ /* 0x040fe20000010100 */
[C---:B------:R-:W-:Y:S01]  /*100a0*/  FADD.FTZ R111, -R115.reuse, R15 ;  /* 0x0000000f736f7221 */ /* 0x040fe20000010100 */
[----:B------:R-:W-:Y:S01]  /*100b0*/  FADD.FTZ R113, -R115, R8 ;  /* 0x0000000873717221 */ /* 0x000fe20000010100 */
[C---:B------:R-:W-:Y:S01]  /*100c0*/  FMUL.FTZ R12, R114.reuse, R16 ;  /* 0x00000010720c7220 */ /* 0x040fe20000410000 */
[C---:B------:R-:W-:Y:S01]  /*100d0*/  FMUL.FTZ R13, R114.reuse, R26 ;  /* 0x0000001a720d7220 */ /* 0x040fe20000410000 */
[----:B------:R-:W-:Y:S01]  /*100e0*/  FFMA.FTZ R8, R9, R92, R68 ;  /* 0x0000005c09087223 */ /* 0x000fe20000010044 */
[----:B------:R-:W-:Y:S01]  /*100f0*/  FMUL.FTZ R14, R114, R108 ;  /* 0x0000006c720e7220 */ /* 0x000fe20000410000 */
[----:B------:R-:W-:Y:S01]  /*10100*/  FFMA.FTZ R9, R10, R93, R69 ;  /* 0x0000005d0a097223 */ /* 0x000fe20000010045 */
[C---:B------:R-:W-:Y:S01]  /*10110*/  FMUL.FTZ R15, R114.reuse, R27 ;  /* 0x0000001b720f7220 */ /* 0x040fe20000410000 */
[C---:B------:R-:W-:Y:S01]  /*10120*/  FMUL.FTZ R16, R114.reuse, R111 ;  /* 0x0000006f72107220 */ /* 0x040fe20000410000 */
[C---:B------:R-:W-:Y:S01]  /*10130*/  FMUL.FTZ R17, R114.reuse, R113 ;  /* 0x0000007172117220 */ /* 0x040fe20000410000 */
[----:B------:R-:W-:Y:S01]  /*10140*/  FMUL.FTZ R19, R114, R19 ;  /* 0x0000001372137220 */ /* 0x000fe20000410000 */
[----:B------:R-:W-:-:S04]  /*10150*/  IMAD.WIDE.U32 R112, R112, 0x10, R120 ;  /* 0x0000001070707825 */ /* 0x000fc800078e0078 */
[C---:B0-----:R-:W-:Y:S01]  /*10160*/  FADD.FTZ R21, -R115.reuse, R11 ;  /* 0x0000000b73157221 */ /* 0x041fe20000010100 */
[C---:B------:R-:W-:Y:S01]  /*10170*/  FMUL.FTZ R11, R114.reuse, R18 ;  /* 0x00000012720b7220 */ /* 0x040fe20000410000 */
[C---:B------:R-:W-:Y:S01]  /*10180*/  FADD.FTZ R25, -R115.reuse, R96 ;  /* 0x0000006073197221 */ /* 0x040fe20000010100 */
[----:B------:R-:W-:Y:S01]  /*10190*/  FMUL.FTZ R18, R114, R125 ;  /* 0x0000007d72127220 */ /* 0x000fe20000410000 */
[----:B------:R-:W-:Y:S01]  /*101a0*/  FADD.FTZ R23, -R115, R98 ;  /* 0x0000006273177221 */ /* 0x000fe20000010100 */
[----:B------:R-:W-:Y:S01]  /*101b0*/  FFMA.FTZ R10, R11, R94, R70 ;  /* 0x0000005e0b0a7223 */ /* 0x000fe20000010046 */
[----:B------:R-:W-:Y:S01]  /*101c0*/  FFMA.FTZ R11, R12, R95, R71 ;  /* 0x0000005f0c0b7223 */ /* 0x000fe20000010047 */
[----:B------:R-:W-:Y:S01]  /*101d0*/  FFMA.FTZ R12, R13, R88, R64 ;  /* 0x000000580d0c7223 */ /* 0x000fe20000010040 */
[----:B------:R-:W-:Y:S01]  /*101e0*/  FFMA.FTZ R13, R14, R89, R65 ;  /* 0x000000590e0d7223 */ /* 0x000fe20000010041 */
[----:B------:R-:W-:Y:S01]  /*101f0*/  FFMA.FTZ R14, R15, R90, R66 ;  /* 0x0000005a0f0e7223 */ /* 0x000fe20000010042 */
[----:B------:R-:W-:Y:S01]  /*10200*/  FMUL.FTZ R20, R114, R21 ;  /* 0x0000001572147220 */ /* 0x000fe20000410000 */
[----:B------:R-:W-:Y:S01]  /*10210*/  FFMA.FTZ R15, R16, R91, R67 ;  /* 0x0000005b100f7223 */ /* 0x000fe20000010043 */
[C---:B------:R-:W-:Y:S01]  /*10220*/  FMUL.FTZ R21, R114.reuse, R25 ;  /* 0x0000001972157220 */ /* 0x040fe20000410000 */
[----:B------:R-:W-:Y:S01]  /*10230*/  FFMA.FTZ R16, R17, R84, R60 ;  /* 0x0000005411107223 */ /* 0x000fe2000001003c */
[----:B------:R-:W-:Y:S01]  /*10240*/  FMUL.FTZ R22, R114, R97 ;  /* 0x0000006172167220 */ /* 0x000fe20000410000 */
[----:B------:R-:W-:Y:S01]  /*10250*/  FFMA.FTZ R17, R18, R85, R61 ;  /* 0x0000005512117223 */ /* 0x000fe2000001003d */
[C---:B------:R-:W-:Y:S01]  /*10260*/  FMUL.FTZ R23, R114.reuse, R23 ;  /* 0x0000001772177220 */ /* 0x040fe20000410000 */
[----:B------:R-:W-:Y:S01]  /*10270*/  FFMA.FTZ R18, R19, R86, R62 ;  /* 0x0000005613127223 */ /* 0x000fe2000001003e */
[----:B------:R-:W-:Y:S01]  /*10280*/  FMUL.FTZ R114, R114, R99 ;  /* 0x0000006372727220 */ /* 0x000fe20000410000 */
[----:B------:R-:W-:Y:S01]  /*10290*/  FFMA.FTZ R19, R20, R87, R63 ;  /* 0x0000005714137223 */ /* 0x000fe2000001003f */
[----:B------:R-:W-:Y:S01]  /*102a0*/  FFMA.FTZ R20, R21, R80, R56 ;  /* 0x0000005015147223 */ /* 0x000fe20000010038 */
[----:B------:R-:W-:-:S04]  /*102b0*/  IMAD.WIDE.U32 R24, R102, 0x10, R120 ;  /* 0x0000001066187825 */ /* 0x000fc800078e0078 */
[----:B------:R-:W-:Y:S01]  /*102c0*/  FFMA.FTZ R21, R22, R81, R57 ;  /* 0x0000005116157223 */ /* 0x000fe20000010039 */
[----:B------:R-:W-:Y:S01]  /*102d0*/  FFMA.FTZ R22, R23, R82, R58 ;  /* 0x0000005217167223 */ /* 0x000fe2000001003a */
[----:B------:R-:W-:Y:S01]  /*102e0*/  FFMA.FTZ R23, R114, R83, R59 ;  /* 0x0000005372177223 */ /* 0x000fe2000001003b */
[--C-:B------:R-:W-:Y:S01]  /*102f0*/  IMAD.WIDE.U32 R26, R103, 0x10, R120.reuse ;  /* 0x00000010671a7825 */ /* 0x100fe200078e0078 */
[----:B------:R0:W-:Y:S03]  /*10300*/  STG.E.128 desc[UR10][R112.64], R8 ;  /* 0x0000000870007986 */ /* 0x0001e6000c101d0a */
[----:B------:R-:W-:Y:S01]  /*10310*/  IMAD.WIDE.U32 R120, R109, 0x10, R120 ;  /* 0x000000106d787825 */ /* 0x000fe200078e0078 */
[----:B------:R0:W-:Y:S04]  /*10320*/  STG.E.128 desc[UR10][R24.64], R12 ;  /* 0x0000000c18007986 */ /* 0x0001e8000c101d0a */
[----:B------:R0:W-:Y:S04]  /*10330*/  STG.E.128 desc[UR10][R26.64], R16 ;  /* 0x000000101a007986 */ /* 0x0001e8000c101d0a */
[----:B------:R0:W-:Y:S01]  /*10340*/  STG.E.128 desc[UR10][R120.64], R20 ;  /* 0x0000001478007986 */ /* 0x0001e2000c101d0a */
[----:B------:R-:W-:Y:S05]  /*10350*/  BRA.U !UP3, `(.L_x_20043) ;  /* 0xffffff050be87547 */ /* 0x000fea000b83ffff */
[----:B------:R-:W-:Y:S05]  /*10360*/  EXIT ;  /* 0x000000000000794d */ /* 0x000fea0003800000 */
.L_x_20044:
        /* <DEDUP_REMOVED lines=9> */
.L_x_20888:


//--------------------- .text._ZN10layer_norm13ln_fwd_kernelINS_13Kernel_traitsIfffffjLj3072ELj1ELj1ELj4ELj16ENS_18Kernel_traits_baseILj3072EfffffjLj128EEEEELb1ELb1ELb1ELb0EEEvNS_9FwdParamsE --------------------------
	.section	.text._ZN10layer_norm13ln_fwd_kernelINS_13Kernel_traitsIfffffjLj3072ELj1ELj1ELj4ELj16ENS_18Kernel_traits_baseILj3072EfffffjLj128EEEEELb1ELb1ELb1ELb0EEEvNS_9FwdParamsE,"ax",@progbits
	.align	128
        .global         _ZN10layer_norm13ln_fwd_kernelINS_13Kernel_traitsIfffffjLj3072ELj1ELj1ELj4ELj16ENS_18Kernel_traits_baseILj3072EfffffjLj128EEEEELb1ELb1ELb1ELb0EEEvNS_9FwdParamsE
        .type           _ZN10layer_norm13ln_fwd_kernelINS_13Kernel_traitsIfffffjLj3072ELj1ELj1ELj4ELj16ENS_18Kernel_traits_baseILj3072EfffffjLj128EEEEELb1ELb1ELb1ELb0EEEvNS_9FwdParamsE,@function
        .size           _ZN10layer_norm13ln_fwd_kernelINS_13Kernel_traitsIfffffjLj3072ELj1ELj1ELj4ELj16ENS_18Kernel_traits_baseILj3072EfffffjLj128EEEEELb1ELb1ELb1ELb0EEEvNS_9FwdParamsE,(.L_x_20889 - _ZN10layer_norm13ln_fwd_kernelINS_13Kernel_traitsIfffffjLj3072ELj1ELj1ELj4ELj16ENS_18Kernel_traits_baseILj3072EfffffjLj128EEEEELb1ELb1ELb1ELb0EEEvNS_9FwdParamsE)
        .other          _ZN10layer_norm13ln_fwd_kernelINS_13Kernel_traitsIfffffjLj3072ELj1ELj1ELj4ELj16ENS_18Kernel_traits_baseILj3072EfffffjLj128EEEEELb1ELb1ELb1ELb0EEEvNS_9FwdParamsE,@"STO_CUDA_ENTRY STV_DEFAULT"
_ZN10layer_norm13ln_fwd_kernelINS_13Kernel_traitsIfffffjLj3072ELj1ELj1ELj4ELj16ENS_18Kernel_traits_baseILj3072EfffffjLj128EEEEELb1ELb1ELb1ELb0EEEvNS_9FwdParamsE:
.text._ZN10layer_norm13ln_fwd_kernelINS_13Kernel_traitsIfffffjLj3072ELj1ELj1ELj4ELj16ENS_18Kernel_traits_baseILj3072EfffffjLj128EEEEELb1ELb1ELb1ELb0EEEvNS_9FwdParamsE:
        /* <DEDUP_REMOVED lines=14> */
[----:B----4-:R-:W-:Y:S01]  /*00e0*/  UISETP.NE.U32.AND UP0, UPT, UR6, URZ, UPT ;  /* 0x000000ff0600728c */ /* 0x010fe2000bf05070 */
[----:B------:R-:W-:Y:S01]  /*00f0*/  BSSY.RECONVERGENT B0, `(.L_x_20045) ;  /* 0x00000a5000007945 */ /* 0x000fe20003800200 */
[----:B-----5:R-:W-:Y:S01]  /*0100*/  USHF.R.S32.HI UR4, URZ, 0x1f, UR5 ;  /* 0x0000001fff047899 */ /* 0x020fe20008011405 */
[----:B------:R-:W1:Y:S01]  /*0110*/  S2R R7, SR_TID.X ;  /* 0x0000000000077919 */ /* 0x000e620000002100 */
[----:B------:R-:W-:Y:S01]  /*0120*/  UISETP.NE.AND.EX UP0, UPT, UR7, URZ, UPT, UP0 ;  /* 0x000000ff0700728c */ /* 0x000fe2000bf05300 */
[----:B------:R-:W3:Y:S01]  /*0130*/  S2UR UR7, SR_CTAID.X ;  /* 0x00000000000779c3 */ /* 0x000ee20000002500 */
[----:B------:R-:W-:-:S04]  /*0140*/  ULEA.HI UR4, UR4, UR5, URZ, 0x2 ;  /* 0x0000000504047291 */ /* 0x000fc8000f8f10ff */
[----:B------:R-:W-:Y:S01]  /*0150*/  USHF.R.S32.HI UR4, URZ, 0x2, UR4 ;  /* 0x00000002ff047899 */ /* 0x000fe20008011404 */
[C---:B-1----:R-:W-:Y:S02]  /*0160*/  LOP3.LUT R0, R7.reuse, 0x60, RZ, 0xc0, !PT ;  /* 0x0000006007007812 */ /* 0x042fe400078ec0ff */
[----:B------:R-:W-:Y:S02]  /*0170*/  LOP3.LUT R76, R7, 0x1f, RZ, 0xc0, !PT ;  /* 0x0000001f074c7812 */ /* 0x000fe400078ec0ff */
[----:B------:R-:W-:Y:S02]  /*0180*/  LOP3.LUT R77, R0, 0x1f, R7, 0xf8, !PT ;  /* 0x0000001f004d7812 */ /* 0x000fe400078ef807 */
[----:B--2---:R-:W-:Y:S02]  /*0190*/  @P0 R2UR UR14, R2 ;  /* 0x00000000020e02ca */ /* 0x004fe400000e0000 */
[----:B------:R-:W3:Y:S01]  /*01a0*/  LDC R2, c[0x0][0x360] ;  /* 0x0000d800ff027b82 */ /* 0x000ee20000000800 */
[----:B------:R-:W-:-:S02]  /*01b0*/  @P0 R2UR UR15, R3 ;  /* 0x00000000030f02ca */ /* 0x000fc400000e0000 */
[----:B------:R-:W-:-:S05]  /*01c0*/  LOP3.LUT R3, R77, 0x7f, RZ, 0x3c, !PT ;  /* 0x0000007f4d037812 */ /* 0x000fca00078e3cff */
[----:B------:R-:W-:Y:S01]  /*01d0*/  VIADD R3, R3, UR4 ;  /* 0x0000000403037c36 */ /* 0x000fe20008000000 */
[----:B0-----:R-:W-:Y:S02]  /*01e0*/  @P0 IADD3 R116, P1, PT, R4, R9, RZ ;  /* 0x0000000904740210 */ /* 0x001fe40007f3e0ff */
[----:B------:R-:W-:Y:S02]  /*01f0*/  UIADD3 UR25, UPT, UPT, UR14, -0x61c88647, URZ ;  /* 0x9e3779b90e197890 */ /* 0x000fe4000fffe0ff */
[----:B------:R-:W-:Y:S01]  /*0200*/  UIADD3 UR27, UPT, UPT, UR14, 0x3c6ef372, URZ ;  /* 0x3c6ef3720e1b7890 */ /* 0x000fe2000fffe0ff */
[----:B------:R-:W-:Y:S01]  /*0210*/  @P0 IADD3.X R117, PT, PT, RZ, R5, RZ, P1, !PT ;  /* 0x00000005ff750210 */ /* 0x000fe20000ffe4ff */
[----:B------:R-:W-:Y:S02]  /*0220*/  UIADD3 UR26, UPT, UPT, UR15, -0x4498517b, URZ ;  /* 0xbb67ae850f1a7890 */ /* 0x000fe4000fffe0ff */
[----:B------:R-:W-:Y:S01]  /*0230*/  UIADD3 UR28, UPT, UPT, UR15, 0x76cf5d0a, URZ ;  /* 0x76cf5d0a0f1c7890 */ /* 0x000fe2000fffe0ff */
[--C-:B------:R-:W-:Y:S01]  /*0240*/  SHF.R.U64 R127, R116, 0x2, R117.reuse ;  /* 0x00000002747f7819 */ /* 0x100fe20000001275 */
[----:B------:R-:W-:Y:S01]  /*0250*/  UIADD3 UR29, UPT, UPT, UR14, -0x255992d5, URZ ;  /* 0xdaa66d2b0e1d7890 */ /* 0x000fe2000fffe0ff */
[----:B------:R-:W-:Y:S01]  /*0260*/  SHF.R.U32.HI R112, RZ, 0x2, R117 ;  /* 0x00000002ff707819 */ /* 0x000fe20000011675 */
[----:B------:R-:W-:-:S02]  /*0270*/  UIADD3 UR30, UPT, UPT, UR15, 0x32370b8f, URZ ;  /* 0x32370b8f0f1e7890 */ /* 0x000fc4000fffe0ff */
[----:B------:R-:W-:Y:S01]  /*0280*/  UIADD3 UR31, UPT, UPT, UR14, 0x78dde6e4, URZ ;  /* 0x78dde6e40e1f7890 */ /* 0x000fe2000fffe0ff */
[----:B---3--:R-:W-:Y:S01]  /*0290*/  IMAD R2, R2, UR7, R7 ;  /* 0x0000000702027c24 */ /* 0x008fe2000f8e0207 */
        /* <DEDUP_REMOVED lines=57> */
[----:B------:R2:W5:Y:S03]  /*0630*/  @P3 LDG.E.128 R32, desc[UR12][R86.64] ;  /* 0x0000000c56203981 */ /* 0x000566000c1e1d00 */
[----:B------:R-:W-:Y:S01]  /*0640*/  @P3 VIADD R77, R77, 0x80 ;  /* 0x000000804d4d3836 */ /* 0x000fe20000000000 */
[----:B------:R2:W5:Y:S03]  /*0650*/  @P3 LDG.E.128 R28, desc[UR12][R88.64] ;  /* 0x0000000c581c3981 */ /* 0x000566000c1e1d00 */
[----:B------:R-:W-:-:S04]  /*0660*/  @P4 IMAD.WIDE.U32 R90, R77, 0x10, R90 ;  /* 0x000000104d5a4825 */ /* 0x000fc800078e005a */
[C---:B------:R-:W-:Y:S01]  /*0670*/  @P4 IMAD.WIDE.U32 R92, R77.reuse, 0x10, R92 ;  /* 0x000000104d5c4825 */ /* 0x040fe200078e005c */
[----:B------:R2:W5:Y:S03]  /*0680*/  @P4 LDG.E.128 R24, desc[UR12][R90.64] ;  /* 0x0000000c5a184981 */ /* 0x000566000c1e1d00 */
[----:B------:R-:W-:Y:S01]  /*0690*/  @P4 IMAD.WIDE.U32 R94, R77, 0x10, R94 ;  /* 0x000000104d5e4825 */ /* 0x000fe200078e005e */
[----:B------:R2:W5:Y:S04]  /*06a0*/  @P4 LDG.E.128 R20, desc[UR12][R92.64] ;  /* 0x0000000c5c144981 */ /* 0x000568000c1e1d00 */
[----:B------:R2:W5:Y:S01]  /*06b0*/  @P4 LDG.E.128 R16, desc[UR12][R94.64] ;  /* 0x0000000c5e104981 */ /* 0x000562000c1e1d00 */
[----:B------:R-:W-:Y:S01]  /*06c0*/  ISETP.GE.U32.AND P0, PT, R3, 0x300, PT ;  /* 0x000003000300780c */ /* 0x000fe20003f06070 */
[----:B------:R-:W-:-:S12]  /*06d0*/  @P4 VIADD R77, R77, 0x80 ;  /* 0x000000804d4d4836 */ /* 0x000fd80000000000 */
        /* <DEDUP_REMOVED lines=11> */
.L_x_20046:
        /* <DEDUP_REMOVED lines=17> */
[----:B------:R2:W5:Y:S06]  /*08a0*/  @P0 LDG.E.128 R64, desc[UR12][R22.64] ;  /* 0x0000000c16400981 */ /* 0x00056c000c1e1d00 */
[----:B------:R-:W4:Y:S01]  /*08b0*/  @P3 LDC.64 R68, c[0x0][0x3d0] ;  /* 0x0000f400ff443b82 */ /* 0x000f220000000a00 */
[C---:B---3--:R-:W-:Y:S01]  /*08c0*/  @P1 IMAD.WIDE.U32 R34, R77.reuse, 0x10, R34 ;  /* 0x000000104d221825 */ /* 0x048fe200078e0022 */
[----:B------:R-:W-:Y:S01]  /*08d0*/  @P1 IADD3 R77, PT, PT, R77, 0x80, RZ ;  /* 0x000000804d4d1810 */ /* 0x000fe20007ffe0ff */
[----:B------:R-:W5:Y:S05]  /*08e0*/  @P1 LDG.E.128 R60, desc[UR12][R32.64] ;  /* 0x0000000c203c1981 */ /* 0x000f6a000c1e1d00 */
[----:B------:R-:W3:Y:S01]  /*08f0*/  @P3 LDC.64 R70, c[0x0][0x3e8] ;  /* 0x0000fa00ff463b82 */ /* 0x000ee20000000a00 */
[C---:B0-----:R-:W-:Y:S01]  /*0900*/  @P2 IMAD.WIDE.U32 R46, R77.reuse, 0x10, R44 ;  /* 0x000000104d2e2825 */ /* 0x041fe200078e002c */
[----:B------:R0:W5:Y:S06]  /*0910*/  @P1 LDG.E.128 R52, desc[UR12][R34.64] ;  /* 0x0000000c22341981 */ /* 0x00016c000c1e1d00 */
[----:B------:R-:W2:Y:S01]  /*0920*/  @P4 LDC.64 R78, c[0x0][0x3d0] ;  /* 0x0000f400ff4e4b82 */ /* 0x000ea20000000a00 */
[C---:B-1----:R-:W-:Y:S01]  /*0930*/  @P2 IMAD.WIDE.U32 R58, R77.reuse, 0x10, R56 ;  /* 0x000000104d3a2825 */ /* 0x042fe200078e0038 */
[----:B------:R1:W5:Y:S03]  /*0940*/  @P2 LDG.E.128 R48, desc[UR12][R46.64] ;  /* 0x0000000c2e302981 */ /* 0x000366000c1e1d00 */
[----:B------:R-:W-:Y:S01]  /*0950*/  @P2 VIADD R77, R77, 0x80 ;  /* 0x000000804d4d2836 */ /* 0x000fe20000000000 */
[----:B------:R1:W5:Y:S02]  /*0960*/  @P2 LDG.E.128 R40, desc[UR12][R58.64] ;  /* 0x0000000c3a282981 */ /* 0x000364000c1e1d00 */
[----:B------:R-:W0:Y:S01]  /*0970*/  @P4 LDC.64 R80, c[0x0][0x3e8] ;  /* 0x0000fa00ff504b82 */ /* 0x000e220000000a00 */
[----:B----4-:R-:W-:-:S07]  /*0980*/  @P3 IMAD.WIDE.U32 R68, R77, 0x10, R68 ;  /* 0x000000104d443825 */ /* 0x010fce00078e0044 */
[----:B------:R-:W4:Y:S01]  /*0990*/  @P5 LDC.64 R82, c[0x0][0x3d0] ;  /* 0x0000f400ff525b82 */ /* 0x000f220000000a00 */
[C---:B---3--:R-:W-:Y:S01]  /*09a0*/  @P3 IMAD.WIDE.U32 R70, R77.reuse, 0x10, R70 ;  /* 0x000000104d463825 */ /* 0x048fe200078e0046 */
[----:B------:R-:W5:Y:S03]  /*09b0*/  @P3 LDG.E.128 R36, desc[UR12][R68.64] ;  /* 0x0000000c44243981 */ /* 0x000f66000c1e1d00 */
[----:B------:R-:W-:Y:S01]  /*09c0*/  @P3 VIADD R77, R77, 0x80 ;  /* 0x000000804d4d3836 */ /* 0x000fe20000000000 */
[----:B------:R3:W5:Y:S02]  /*09d0*/  @P3 LDG.E.128 R28, desc[UR12][R70.64] ;  /* 0x0000000c461c3981 */ /* 0x000764000c1e1d00 */
[----:B------:R-:W1:Y:S01]  /*09e0*/  @P5 LDC.64 R84, c[0x0][0x3e8] ;  /* 0x0000fa00ff545b82 */ /* 0x000e620000000a00 */
[----:B--2---:R-:W-:-:S05]  /*09f0*/  @P4 IMAD.WIDE.U32 R78, R77, 0x10, R78 ;  /* 0x000000104d4e4825 */ /* 0x004fca00078e004e */
[----:B------:R-:W5:Y:S01]  /*0a00*/  @P4 LDG.E.128 R24, desc[UR12][R78.64] ;  /* 0x0000000c4e184981 */ /* 0x000f62000c1e1d00 */
[C---:B0-----:R-:W-:Y:S01]  /*0a10*/  @P4 IMAD.WIDE.U32 R80, R77.reuse, 0x10, R80 ;  /* 0x000000104d504825 */ /* 0x041fe200078e0050 */
[----:B------:R-:W-:-:S04]  /*0a20*/  @P4 IADD3 R77, PT, PT, R77, 0x80, RZ ;  /* 0x000000804d4d4810 */ /* 0x000fc80007ffe0ff */
[----:B------:R-:W5:Y:S01]  /*0a30*/  @P4 LDG.E.128 R16, desc[UR12][R80.64] ;  /* 0x0000000c50104981 */ /* 0x000f62000c1e1d00 */
[C---:B----4-:R-:W-:Y:S01]  /*0a40*/  @P5 IMAD.WIDE.U32 R44, R77.reuse, 0x10, R82 ;  /* 0x000000104d2c5825 */ /* 0x050fe200078e0052 */
[----:B------:R-:W-:Y:S02]  /*0a50*/  CS2R R22, SRZ ;  /* 0x0000000000167805 */ /* 0x000fe4000001ff00 */
[----:B------:R-:W-:Y:S02]  /*0a60*/  CS2R R20, SRZ ;  /* 0x0000000000147805 */ /* 0x000fe4000001ff00 */
[----:B------:R-:W-:Y:S02]  /*0a70*/  CS2R R34, SRZ ;  /* 0x0000000000227805 */ /* 0x000fe4000001ff00 */
[----:B------:R-:W-:Y:S01]  /*0a80*/  CS2R R32, SRZ ;  /* 0x0000000000207805 */ /* 0x000fe2000001ff00 */
[----:B------:R0:W5:Y:S01]  /*0a90*/  @P5 LDG.E.128 R12, desc[UR12][R44.64] ;  /* 0x0000000c2c0c5981 */ /* 0x000162000c1e1d00 */
[----:B-1----:R-:W-:Y:S01]  /*0aa0*/  @P5 IMAD.WIDE.U32 R56, R77, 0x10, R84 ;  /* 0x000000104d385825 */ /* 0x002fe200078e0054 */
[----:B------:R-:W-:-:S02]  /*0ab0*/  CS2R R46, SRZ ;  /* 0x00000000002e7805 */ /* 0x000fc4000001ff00 */
[----:B------:R-:W-:Y:S02]  /*0ac0*/  CS2R R58, SRZ ;  /* 0x00000000003a7805 */ /* 0x000fe4000001ff00 */
[----:B---3--:R-:W-:Y:S02]  /*0ad0*/  CS2R R70, SRZ ;  /* 0x0000000000467805 */ /* 0x008fe4000001ff00 */
[----:B------:R-:W-:Y:S01]  /*0ae0*/  CS2R R68, SRZ ;  /* 0x0000000000447805 */ /* 0x000fe2000001ff00 */
[----:B------:R1:W5:Y:S01]  /*0af0*/  @P5 LDG.E.128 R4, desc[UR12][R56.64] ;  /* 0x0000000c38045981 */ /* 0x000362000c1e1d00 */
[----:B------:R-:W-:Y:S02]  /*0b00*/  @P5 CS2R R10, SRZ ;  /* 0x00000000000a5805 */ /* 0x000fe4000001ff00 */
[----:B0-----:R-:W-:Y:S02]  /*0b10*/  CS2R R44, SRZ ;  /* 0x00000000002c7805 */ /* 0x001fe4000001ff00 */
[----:B------:R-:W-:-:S02]  /*0b20*/  @P5 CS2R R8, SRZ ;  /* 0x0000000000085805 */ /* 0x000fc4000001ff00 */
[----:B-1----:R-:W-:-:S07]  /*0b30*/  CS2R R56, SRZ ;  /* 0x0000000000387805 */ /* 0x002fce000001ff00 */
.L_x_20047:
[----:B------:R-:W-:Y:S05]  /*0b40*/  BSYNC.RECONVERGENT B0 ;  /* 0x0000000000007941 */ /* 0x000fea0003800200 */
.L_x_20045:
[----:B------:R-:W0:Y:S02]  /*0b50*/  LDCU UR5, c[0x0][0x384] ;  /* 0x00007080ff0577ac */ /* 0x000e240008000800 */
[----:B0-----:R-:W-:-:S06]  /*0b60*/  UISETP.GE.AND UP0, UPT, UR7, UR5, UPT ;  /* 0x000000050700728c */ /* 0x001fcc000bf06270 */
[----:B------:R-:W-:-:S13]  /*0b70*/  PLOP3.LUT P0, PT, PT, PT, UP0, 0x80, 0x8 ;  /* 0x000000000008781c */ /* 0x000fda0003f0f008 */
[----:B------:R-:W-:Y:S05]  /*0b80*/  @P0 EXIT ;  /* 0x000000000000094d */ /* 0x000fea0003800000 */
[----:B------:R-:W-:Y:S01]  /*0b90*/  IMAD.HI.U32 R77, R2, -0x326172a9, RZ ;  /* 0xcd9e8d57024d7827 */ /* 0x000fe200078e00ff */
[----:B------:R-:W-:-:S03]  /*0ba0*/  ULOP3.LUT UR6, UR4, 0x7f, URZ, 0xc0, !UPT ;  /* 0x0000007f04067892 */ /* 0x000fc6000f8ec0ff */
[----:B------:R-:W-:Y:S01]  /*0bb0*/  HFMA2 R117, -RZ, RZ, 0, 0 ;  /* 0x00000000ff757431 */ /* 0x000fe200000001ff */
[----:B------:R-:W-:Y:S01]  /*0bc0*/  ULOP3.LUT UR5, UR4, 0xffffff80, URZ, 0xc0, !UPT ;  /* 0xffffff8004057892 */ /* 0x000fe2000f8ec0ff */
[C---:B------:R-:W-:Y:S01]  /*0bd0*/  IMAD.HI.U32 R78, R127.reuse, -0x2daee0ad, RZ ;  /* 0xd2511f537f4e7827 */ /* 0x040fe200078e00ff */
[----:B------:R-:W-:Y:S01]  /*0be0*/  LOP3.LUT R77, R112, UR14, R77, 0x96, !PT ;  /* 0x0000000e704d7c12 */ /* 0x000fe2000f8e964d */
[----:B------:R-:W0:Y:S01]  /*0bf0*/  LDCU UR22, c[0x0][0x404] ;  /* 0x00008080ff1677ac */ /* 0x000e220008000800 */
[----:B------:R-:W-:Y:S01]  /*0c00*/  LOP3.LUT R116, R116, 0x3, RZ, 0xc0, !PT ;  /* 0x0000000374747812 */ /* 0x000fe200078ec0ff */
[----:B------:R-:W-:Y:S01]  /*0c10*/  IMAD R80, R2, -0x326172a9, RZ ;  /* 0xcd9e8d5702507824 */ /* 0x000fe200078e02ff */
[----:B------:R-:W-:Y:S01]  /*0c20*/  LOP3.LUT R78, R78, UR15, RZ, 0x3c, !PT ;  /* 0x0000000f4e4e7c12 */ /* 0x000fe2000f8e3cff */
[----:B------:R-:W-:Y:S01]  /*0c30*/  IMAD R82, R127, -0x2daee0ad, RZ ;  /* 0xd2511f537f527824 */ /* 0x000fe200078e02ff */
[----:B------:R-:W1:Y:S01]  /*0c40*/  LDCU UR43, c[0x0][0x388] ;  /* 0x00007100ff2b77ac */ /* 0x000e620008000800 */
[C---:B------:R-:W-:Y:S01]  /*0c50*/  IMAD.HI.U32 R81, R77.reuse, -0x2daee0ad, RZ ;  /* 0xd2511f534d517827 */ /* 0x040fe200078e00ff */
[----:B------:R-:W2:Y:S03]  /*0c60*/  LDCU.U8 UR23, c[0x0][0x410] ;  /* 0x00008200ff1777ac */ /* 0x000ea60008000000 */
[----:B------:R-:W-:Y:S01]  /*0c70*/  IMAD.HI.U32 R79, R78, -0x326172a9, RZ ;  /* 0xcd9e8d574e4f7827 */ /* 0x000fe200078e00ff */
[----:B------:R-:W-:Y:S01]  /*0c80*/  LOP3.LUT R81, R82, UR26, R81, 0x96, !PT ;  /* 0x0000001a52517c12 */ /* 0x000fe2000f8e9651 */
[----:B------:R-:W3:Y:S02]  /*0c90*/  LDCU UR24, c[0x0][0x400] ;  /* 0x00008000ff1877ac */ /* 0x000ee40008000800 */
[----:B------:R-:W-:Y:S01]  /*0ca0*/  IMAD R83, R77, -0x2daee0ad, RZ ;  /* 0xd2511f534d537824 */ /* 0x000fe200078e02ff */
[----:B------:R-:W-:Y:S01]  /*0cb0*/  LOP3.LUT R79, R80, UR25, R79, 0x96, !PT ;  /* 0x00000019504f7c12 */ /* 0x000fe2000f8e964f */
[----:B------:R-:W-:Y:S01]  /*0cc0*/  IMAD R78, R78, -0x326172a9, RZ ;  /* 0xcd9e8d574e4e7824 */ /* 0x000fe200078e02ff */
[----:B------:R-:W4:Y:S01]  /*0cd0*/  LDCU.64 UR16, c[0x0][0x408] ;  /* 0x00008100ff1077ac */ /* 0x000f220008000a00 */
[----:B------:R-:W-:Y:S01]  /*0ce0*/  IMAD.HI.U32 R77, R81, -0x326172a9, RZ ;  /* 0xcd9e8d57514d7827 */ /* 0x000fe200078e00ff */
[----:B------:R-:W0:Y:S03]  /*0cf0*/  LDCU.64 UR18, c[0x0][0x3a0] ;  /* 0x00007400ff1277ac */ /* 0x000e260008000a00 */
        /* <DEDUP_REMOVED lines=57> */
[----:B------:R-:W-:Y:S01]  /*1090*/  LEA R118, R76, UR5, 0x2 ;  /* 0x000000054c767c11 */ /* 0x000fe2000f8e10ff */
[----:B------:R-:W-:Y:S01]  /*10a0*/  IMAD R120, R77, -0x2daee0ad, RZ ;  /* 0xd2511f534d787824 */ /* 0x000fe200078e02ff */
[----:B------:R-:W-:Y:S01]  /*10b0*/  LOP3.LUT R114, R81, UR41, R114, 0x96, !PT ;  /* 0x0000002951727c12 */ /* 0x000fe2000f8e9672 */
[----:B01234-:R-:W-:-:S07]  /*10c0*/  IMAD R122, R79, -0x326172a9, RZ ;  /* 0xcd9e8d574f7a7824 */ /* 0x01ffce00078e02ff */
.L_x_20366:
[----:B------:R-:W-:-:S06]  /*10d0*/  UIMAD.WIDE UR4, UR7, 0x4, UR8 ;  /* 0x00000004070478a5 */ /* 0x000fcc000f8e0208 */
[----:B01234-:R-:W-:Y:S02]  /*10e0*/  IMAD.U32 R110, RZ, RZ, UR4 ;  /* 0x00000004ff6e7e24 */ /* 0x01ffe4000f8e00ff */
[----:B------:R-:W-:-:S05]  /*10f0*/  IMAD.U32 R111, RZ, RZ, UR5 ;  /* 0x00000005ff6f7e24 */ /* 0x000fca000f8e00ff */
[----:B------:R0:W2:Y:S01]  /*1100*/  LDG.E R110, desc[UR12][R110.64] ;  /* 0x0000000c6e6e7981 */ /* 0x0000a2000c1e1900 */
[----:B------:R-:W-:-:S06]  /*1110*/  UIMAD.WIDE UR4, UR7, 0x4, UR10 ;  /* 0x00000004070478a5 */ /* 0x000fcc000f8e020a */
[----:B------:R-:W-:Y:S01]  /*1120*/  MOV R128, UR4 ;  /* 0x0000000400807c02 */ /* 0x000fe20008000f00 */
[----:B------:R-:W-:-:S05]  /*1130*/  IMAD.U32 R129, RZ, RZ, UR5 ;  /* 0x00000005ff817e24 */ /* 0x000fca000f8e00ff */
[----:B------:R-:W3:Y:S01]  /*1140*/  LDG.E R128, desc[UR12][R128.64] ;  /* 0x0000000c80807981 */ /* 0x000ee2000c1e1900 */
[----:B------:R-:W-:Y:S01]  /*1150*/  UIMAD UR4, UR7, UR43, URZ ;  /* 0x0000002b070472a4 */ /* 0x000fe2000f8e02ff */
[----:B------:R-:W-:Y:S01]  /*1160*/  ISETP.GE.U32.AND P0, PT, R3, 0x80, PT ;  /* 0x000000800300780c */ /* 0x000fe20003f06070 */
[----:B------:R-:W-:Y:S01]  /*1170*/  BSSY.RECONVERGENT B0, `(.L_x_20048) ;  /* 0x00002cd000007945 */ /* 0x000fe20003800200 */
[----:B------:R-:W1:Y:S01]  /*1180*/  S2R R108, SR_TID.X ;  /* 0x00000000006c7919 */ /* 0x000e620000002100 */
[----:B------:R-:W-:-:S04]  /*1190*/  USHF.R.S32.HI UR5, URZ, 0x1f, UR4 ;  /* 0x0000001fff057899 */ /* 0x000fc80008011404 */
[----:B------:R-:W-:-:S06]  /*11a0*/  ULEA.HI UR5, UR5, UR4, URZ, 0x2 ;  /* 0x0000000405057291 */ /* 0x000fcc000f8f10ff */
[----:B0-----:R-:W-:Y:S01]  /*11b0*/  IMAD.U32 R111, RZ, RZ, UR5 ;  /* 0x00000005ff6f7e24 */ /* 0x001fe2000f8e00ff */
[----:B--2---:R-:W-:-:S13]  /*11c0*/  ISETP.GE.AND P3, PT, R110, 0x1, PT ;  /* 0x000000016e00780c */ /* 0x004fda0003f66270 */
[----:B------:R-:W-:Y:S01]  /*11d0*/  @P3 VIADD R0, R110, 0xffffffff ;  /* 0xffffffff6e003836 */ /* 0x000fe20000000000 */
[----:B---3--:R-:W-:-:S03]  /*11e0*/  R2UR UR6, R128 ;  /* 0x00000000800672ca */ /* 0x008fc600000e0000 */
[----:B------:R-:W-:-:S05]  /*11f0*/  @P3 IMAD R0, R0, UR43, RZ ;  /* 0x0000002b00003c24 */ /* 0x000fca000f8e02ff */
[----:B------:R-:W-:-:S04]  /*1200*/  @P3 SHF.R.S32.HI R109, RZ, 0x1f, R0 ;  /* 0x0000001fff6d3819 */ /* 0x000fc80000011400 */
[----:B------:R-:W-:Y:S02]  /*1210*/  @P3 LEA.HI R109, R109, R0, RZ, 0x2 ;  /* 0x000000006d6d3211 */ /* 0x000fe400078f10ff */
[----:B------:R-:W-:Y:S02]  /*1220*/  MOV R0, RZ ;  /* 0x000000ff00007202 */ /* 0x000fe40000000f00 */
[-C--:B-1----:R-:W-:Y:S02]  /*1230*/  @P3 LEA.HI.SX32 R0, R109, R108.reuse, 0x1e ;  /* 0x0000006c6d003211 */ /* 0x082fe400078ff2ff */
        /* <DEDUP_REMOVED lines=8> */
.L_x_20050:
[----:B------:R-:W-:Y:S05]  /*12c0*/  BRA.U !UP0, `(.L_x_20051) ;  /* 0x0000001508547547 */ /* 0x000fea000b800000 */
[----:B------:R-:W0:Y:S02]  /*12d0*/  LDC.64 R80, c[0x0][0x3a0] ;  /* 0x0000e800ff507b82 */ /* 0x000e240000000a00 */
[----:B0-----:R-:W-:-:S06]  /*12e0*/  IMAD.WIDE.U32 R80, R109, 0x10, R80 ;  /* 0x000000106d507825 */ /* 0x001fcc00078e0050 */
[----:B------:R-:W2:Y:S01]  /*12f0*/  LDG.E.128 R80, desc[UR12][R80.64] ;  /* 0x0000000c50507981 */ /* 0x000ea2000c1e1d00 */
[----:B------:R-:W-:-:S13]  /*1300*/  ISETP.GT.AND P1, PT, R110, RZ, PT ;  /* 0x000000ff6e00720c */ /* 0x000fda0003f24270 */
[----:B------:R-:W-:Y:S01]  /*1310*/  @!P1 IMAD.MOV.U32 R86, RZ, RZ, R116 ;  /* 0x000000ffff569224 */ /* 0x000fe200078e0074 */
[----:B------:R-:W-:Y:S01]  /*1320*/  @!P1 MOV R126, R120 ;  /* 0x00000078007e9202 */ /* 0x000fe20000000f00 */
[----:B--2---:R-:W-:Y:S01]  /*1330*/  @!P1 IMAD.MOV.U32 R84, RZ, RZ, R80 ;  /* 0x000000ffff549224 */ /* 0x004fe200078e0050 */
        /* <DEDUP_REMOVED lines=17> */
.L_x_20055:
        /* <DEDUP_REMOVED lines=13> */
.L_x_20057:
[----:B------:R-:W-:Y:S05]  /*1520*/  BSYNC.RECONVERGENT B2 ;  /* 0x0000000000027941 */ /* 0x000fea0003800200 */
.L_x_20056:
        /* <DEDUP_REMOVED lines=41> */
[----:B------:R-:W-:Y:S01]  /*17c0*/  LOP3.LUT R113, R84, UR42, R129, 0x96, !PT ;  /* 0x0000002a54717c12 */ /* 0x000fe2000f8e9681 */
[----:B------:R-:W-:-:S07]  /*17d0*/  IMAD.MOV.U32 R84, RZ, RZ, R120 ;  /* 0x000000ffff547224 */ /* 0x000fce00078e0078 */
.L_x_20054:
[----:B------:R-:W-:Y:S05]  /*17e0*/  BSYNC.RECONVERGENT B1 ;  /* 0x0000000000017941 */ /* 0x000fea0003800200 */
.L_x_20053:
        /* <DEDUP_REMOVED lines=8> */
[----:B------:R-:W-:-:S07]  /*1870*/  FFMA.FTZ R84, R85, R64, R80 ;  /* 0x0000004055547223 */ /* 0x000fce0000010050 */
.L_x_20052:
        /* <DEDUP_REMOVED lines=16> */
.L_x_20061:
        /* <DEDUP_REMOVED lines=13> */
.L_x_20063:
[----:B------:R-:W-:Y:S05]  /*1a50*/  BSYNC.RECONVERGENT B2 ;  /* 0x0000000000027941 */ /* 0x000fea0003800200 */
.L_x_20062:
        /* <DEDUP_REMOVED lines=43> */
.L_x_20060:
[----:B------:R-:W-:Y:S05]  /*1d10*/  BSYNC.RECONVERGENT B1 ;  /* 0x0000000000017941 */ /* 0x000fea0003800200 */
.L_x_20059:
        /* <DEDUP_REMOVED lines=8> */
[----:B------:R-:W-:-:S07]  /*1da0*/  FFMA.FTZ R85, R86, R65, R81 ;  /* 0x0000004156557223 */ /* 0x000fce0000010051 */
.L_x_20058:
        /* <DEDUP_REMOVED lines=16> */
.L_x_20067:
        /* <DEDUP_REMOVED lines=13> */
.L_x_20069:
[----:B------:R-:W-:Y:S05]  /*1f80*/  BSYNC.RECONVERGENT B2 ;  /* 0x0000000000027941 */ /* 0x000fea0003800200 */
.L_x_20068:
        /* <DEDUP_REMOVED lines=43> */
.L_x_20066:
[----:B------:R-:W-:Y:S05]  /*2240*/  BSYNC.RECONVERGENT B1 ;  /* 0x0000000000017941 */ /* 0x000fea0003800200 */
.L_x_20065:
        /* <DEDUP_REMOVED lines=9> */
.L_x_20064:
        /* <DEDUP_REMOVED lines=16> */
.L_x_20073:
        /* <DEDUP_REMOVED lines=13> */
.L_x_20075:
[----:B------:R-:W-:Y:S05]  /*24b0*/  BSYNC.RECONVERGENT B2 ;  /* 0x0000000000027941 */ /* 0x000fea0003800200 */
.L_x_20074:
        /* <DEDUP_REMOVED lines=43> */
.L_x_20072:
[----:B------:R-:W-:Y:S05]  /*2770*/  BSYNC.RECONVERGENT B1 ;  /* 0x0000000000017941 */ /* 0x000fea0003800200 */
.L_x_20071:
        /* <DEDUP_REMOVED lines=8> */
[----:B------:R-:W-:Y:S01]  /*2800*/  FFMA.FTZ R87, R120, R67, R83 ;  /* 0x0000004378577223 */ /* 0x000fe20000010053 */
[----:B------:R-:W-:Y:S06]  /*2810*/  BRA `(.L_x_20070) ;  /* 0x0000001400407947 */ /* 0x000fec0003800000 */
.L_x_20051:
        /* <DEDUP_REMOVED lines=20> */
.L_x_20079:
        /* <DEDUP_REMOVED lines=13> */
.L_x_20081:
[----:B------:R-:W-:Y:S05]  /*2a30*/  BSYNC.RECONVERGENT B2 ;  /* 0x0000000000027941 */ /* 0x000fea0003800200 */
.L_x_20080:
        /* <DEDUP_REMOVED lines=43> */
.L_x_20078:
[----:B------:R-:W-:Y:S05]  /*2cf0*/  BSYNC.RECONVERGENT B1 ;  /* 0x0000000000017941 */ /* 0x000fea0003800200 */
.L_x_20077:
        /* <DEDUP_REMOVED lines=8> */
[----:B------:R-:W-:-:S07]  /*2d80*/  FMUL.FTZ R84, R85, R64 ;  /* 0x0000004055547220 */ /* 0x000fce0000410000 */
.L_x_20076:
        /* <DEDUP_REMOVED lines=16> */
.L_x_20085:
        /* <DEDUP_REMOVED lines=13> */
.L_x_20087:
[----:B------:R-:W-:Y:S05]  /*2f60*/  BSYNC.RECONVERGENT B2 ;  /* 0x0000000000027941 */ /* 0x000fea0003800200 */
.L_x_20086:
        /* <DEDUP_REMOVED lines=43> */
.L_x_20084:
[----:B------:R-:W-:Y:S05]  /*3220*/  BSYNC.RECONVERGENT B1 ;  /* 0x0000000000017941 */ /* 0x000fea0003800200 */
.L_x_20083:
        /* <DEDUP_REMOVED lines=8> */
[----:B------:R-:W-:-:S07]  /*32b0*/  FMUL.FTZ R85, R86, R65 ;  /* 0x0000004156557220 */ /* 0x000fce0000410000 */
.L_x_20082:
        /* <DEDUP_REMOVED lines=16> */
.L_x_20091:
        /* <DEDUP_REMOVED lines=13> */
.L_x_20093:
[----:B------:R-:W-:Y:S05]  /*3490*/  BSYNC.RECONVERGENT B2 ;  /* 0x0000000000027941 */ /* 0x000fea0003800200 */
.L_x_20092:
        /* <DEDUP_REMOVED lines=43> */
.L_x_20090:
[----:B------:R-:W-:Y:S05]  /*3750*/  BSYNC.RECONVERGENT B1 ;  /* 0x0000000000017941 */ /* 0x000fea0003800200 */
.L_x_20089:
        /* <DEDUP_REMOVED lines=9> */
.L_x_20088:
        /* <DEDUP_REMOVED lines=16> */
.L_x_20096:
        /* <DEDUP_REMOVED lines=13> */
.L_x_20098:
[----:B------:R-:W-:Y:S05]  /*39c0*/  BSYNC.RECONVERGENT B2 ;  /* 0x0000000000027941 */ /* 0x000fea0003800200 */
.L_x_20097:
        /* <DEDUP_REMOVED lines=43> */
.L_x_20095:
[----:B------:R-:W-:Y:S05]  /*3c80*/  BSYNC.RECONVERGENT B1 ;  /* 0x0000000000017941 */ /* 0x000fea0003800200 */
.L_x_20094:
        /* <DEDUP_REMOVED lines=9> */
.L_x_20070:
[----:B------:R-:W0:Y:S01]  /*3d20*/  LDC.64 R128, c[0x0][0x3a8] ;  /* 0x0000ea00ff807b82 */ /* 0x000e220000000a00 */
[----:B------:R-:W-:Y:S02]  /*3d30*/  IMAD.MOV.U32 R120, RZ, RZ, R126 ;  /* 0x000000ffff787224 */ /* 0x000fe400078e007e */
[----:B0-----:R-:W-:-:S05]  /*3d40*/  IMAD.WIDE.U32 R128, R109, 0x10, R128 ;  /* 0x000000106d807825 */ /* 0x001fca00078e0080 */
[----:B------:R0:W-:Y:S01]  /*3d50*/  STG.E.128 desc[UR12][R128.64], R84 ;  /* 0x0000005480007986 */ /* 0x0001e2000c101d0c */
        /* <DEDUP_REMOVED lines=12> */
.L_x_20099:
[----:B------:R-:W-:Y:S02]  /*3e20*/  VIADD R109, R109, 0x80 ;  /* 0x000000806d6d7836 */ /* 0x000fe40000000000 */
[----:B------:R-:W-:-:S07]  /*3e30*/  VIADD R0, R0, 0x80 ;  /* 0x0000008000007836 */ /* 0x000fce0000000000 */
.L_x_20049:
[----:B------:R-:W-:Y:S05]  /*3e40*/  BSYNC.RECONVERGENT B0 ;  /* 0x0000000000007941 */ /* 0x000fea0003800200 */
.L_x_20048:
        /* <DEDUP_REMOVED lines=34> */
.L_x_20106:
        /* <DEDUP_REMOVED lines=13> */
.L_x_20108:
[----:B------:R-:W-:Y:S05]  /*4140*/  BSYNC.RECONVERGENT B2 ;  /* 0x0000000000027941 */ /* 0x000fea0003800200 */
.L_x_20107:
[----:B------:R-:W-:Y:S01]  /*4150*/  IMAD.WIDE.U32 R90, R2, -0x326172a9, RZ ;  /* 0xcd9e8d57025a7825 */ /* 0x000fe200078e00ff */
[----:B------:R-:W-:-:S04]  /*4160*/  LOP3.LUT R130, R117, UR15, R89, 0x96, !PT ;  /* 0x0000000f75827c12 */ /* 0x000fc8000f8e9659 */
[----:B01----:R-:W-:Y:S01]  /*4170*/  LOP3.LUT R128, R112, UR14, R91, 0x96, !PT ;  /* 0x0000000e70807c12 */ /* 0x003fe2000f8e965b */
        /* <DEDUP_REMOVED lines=40> */
.L_x_20105:
[----:B------:R-:W-:Y:S05]  /*4400*/  BSYNC.RECONVERGENT B1 ;  /* 0x0000000000017941 */ /* 0x000fea0003800200 */
.L_x_20104:
[----:B------:R-:W-:Y:S01]  /*4410*/  I2FP.F32.U32 R88, R88 ;  /* 0x0000005800587245 */ /* 0x000fe20000201000 */
[----:B------:R-:W-:Y:S02]  /*4420*/  IMAD.MOV.U32 R89, RZ, RZ, 0x2f800000 ;  /* 0x2f800000ff597424 */ /* 0x000fe400078e00ff */
[----:B------:R-:W-:Y:S02]  /*4430*/  FMUL.FTZ R91, R76, UR17 ;  /* 0x000000114c5b7c20 */ /* 0x000fe40008410000 */
[----:B------:R-:W-:Y:S02]  /*4440*/  FFMA.FTZ R88, R88, R89, 1.1641532182693481445e-10 ;  /* 0x2f00000058587423 */ /* 0x000fe40000010059 */
[----:B------:R-:W-:-:S03]  /*4450*/  FMUL.FTZ R89, R91, UR16 ;  /* 0x000000105b597c20 */ /* 0x000fc60008410000 */
[----:B------:R-:W-:-:S04]  /*4460*/  FSETP.GTU.FTZ.AND P2, PT, R88, UR22, PT ;  /* 0x0000001658007c0b */ /* 0x000fc8000bf5c000 */
[----:B------:R-:W-:Y:S02]  /*4470*/  FSEL R89, R89, RZ, !P2 ;  /* 0x000000ff59597208 */ /* 0x000fe40005000000 */
[----:B------:R-:W-:-:S03]  /*4480*/  SEL R119, RZ, 0x1, P2 ;  /* 0x00000001ff777807 */ /* 0x000fc60001000000 */
[----:B------:R-:W-:-:S07]  /*4490*/  FFMA.FTZ R88, R89, R52, R80 ;  /* 0x0000003459587223 */ /* 0x000fce0000010050 */
.L_x_20103:
        /* <DEDUP_REMOVED lines=16> */
.L_x_20112:
        /* <DEDUP_REMOVED lines=13> */
.L_x_20114:
[----:B------:R-:W-:Y:S05]  /*4670*/  BSYNC.RECONVERGENT B2 ;  /* 0x0000000000027941 */ /* 0x000fea0003800200 */
.L_x_20113:
[----:B------:R-:W-:Y:S01]  /*4680*/  IMAD.WIDE.U32 R120, R2, -0x326172a9, RZ ;  /* 0xcd9e8d5702787825 */ /* 0x000fe200078e00ff */
[----:B------:R-:W-:-:S03]  /*4690*/  LOP3.LUT R130, R117, UR15, R91, 0x96, !PT ;  /* 0x0000000f75827c12 */ /* 0x000fc6000f8e965b */
[----:B------:R-:W-:Y:S01]  /*46a0*/  IMAD.MOV.U32 R89, RZ, RZ, R126 ;  /* 0x000000ffff597224 */ /* 0x000fe200078e007e */
        /* <DEDUP_REMOVED lines=40> */
.L_x_20111:
[----:B------:R-:W-:Y:S05]  /*4930*/  BSYNC.RECONVERGENT B1 ;  /* 0x0000000000017941 */ /* 0x000fea0003800200 */
.L_x_20110:
[----:B------:R-:W-:Y:S01]  /*4940*/  I2FP.F32.U32 R89, R89 ;  /* 0x0000005900597245 */ /* 0x000fe20000201000 */
[----:B------:R-:W-:Y:S02]  /*4950*/  IMAD.MOV.U32 R90, RZ, RZ, 0x2f800000 ;  /* 0x2f800000ff5a7424 */ /* 0x000fe400078e00ff */
[----:B-1----:R-:W-:Y:S02]  /*4960*/  FMUL.FTZ R111, R77, UR17 ;  /* 0x000000114d6f7c20 */ /* 0x002fe40008410000 */
[----:B------:R-:W-:Y:S02]  /*4970*/  FFMA.FTZ R89, R89, R90, 1.1641532182693481445e-10 ;  /* 0x2f00000059597423 */ /* 0x000fe4000001005a */
[----:B------:R-:W-:-:S03]  /*4980*/  FMUL.FTZ R90, R111, UR16 ;  /* 0x000000106f5a7c20 */ /* 0x000fc60008410000 */
[----:B------:R-:W-:-:S04]  /*4990*/  FSETP.GTU.FTZ.AND P2, PT, R89, UR22, PT ;  /* 0x0000001659007c0b */ /* 0x000fc8000bf5c000 */
[----:B------:R-:W-:Y:S02]  /*49a0*/  FSEL R90, R90, RZ, !P2 ;  /* 0x000000ff5a5a7208 */ /* 0x000fe40005000000 */
[----:B------:R-:W-:-:S03]  /*49b0*/  SEL R121, RZ, 0x1, P2 ;  /* 0x00000001ff797807 */ /* 0x000fc60001000000 */
[----:B------:R-:W-:-:S07]  /*49c0*/  FFMA.FTZ R89, R90, R53, R81 ;  /* 0x000000355a597223 */ /* 0x000fce0000010051 */
.L_x_20109:
[----:B-1----:R-:W-:Y:S01]  /*49d0*/  IMAD.MOV.U32 R111, RZ, RZ, R91 ;  /* 0x000000ffff6f7224 */ /* 0x002fe200078e005b */
        /* <DEDUP_REMOVED lines=15> */
.L_x_20118:
        /* <DEDUP_REMOVED lines=13> */
.L_x_20120:
[----:B------:R-:W-:Y:S05]  /*4ba0*/  BSYNC.RECONVERGENT B2 ;  /* 0x0000000000027941 */ /* 0x000fea0003800200 */
.L_x_20119:
        /* <DEDUP_REMOVED lines=43> */
.L_x_20117:
[----:B------:R-:W-:Y:S05]  /*4e60*/  BSYNC.RECONVERGENT B1 ;  /* 0x0000000000017941 */ /* 0x000fea0003800200 */
.L_x_20116:
[----:B------:R-:W-:Y:S01]  /*4e70*/  I2FP.F32.U32 R90, R90 ;  /* 0x0000005a005a7245 */ /* 0x000fe20000201000 */
[----:B------:R-:W-:Y:S02]  /*4e80*/  HFMA2 R91, -RZ, RZ, 0.1171875, 0 ;  /* 0x2f800000ff5b7431 */ /* 0x000fe400000001ff */
[----:B------:R-:W-:-:S03]  /*4e90*/  FMUL.FTZ R116, R78, UR17 ;  /* 0x000000114e747c20 */ /* 0x000fc60008410000 */
[----:B------:R-:W-:Y:S01]  /*4ea0*/  FFMA.FTZ R90, R90, R91, 1.1641532182693481445e-10 ;  /* 0x2f0000005a5a7423 */ /* 0x000fe2000001005b */
[----:B------:R-:W-:-:S04]  /*4eb0*/  FMUL.FTZ R91, R116, UR16 ;  /* 0x00000010745b7c20 */ /* 0x000fc80008410000 */
[----:B------:R-:W-:-:S04]  /*4ec0*/  FSETP.GTU.FTZ.AND P2, PT, R90, UR22, PT ;  /* 0x000000165a007c0b */ /* 0x000fc8000bf5c000 */
[----:B------:R-:W-:Y:S02]  /*4ed0*/  FSEL R91, R91, RZ, !P2 ;  /* 0x000000ff5b5b7208 */ /* 0x000fe40005000000 */
[----:B------:R-:W-:-:S03]  /*4ee0*/  SEL R123, RZ, 0x1, P2 ;  /* 0x00000001ff7b7807 */ /* 0x000fc60001000000 */
[----:B------:R-:W-:-:S07]  /*4ef0*/  FFMA.FTZ R90, R91, R54, R82 ;  /* 0x000000365b5a7223 */ /* 0x000fce0000010052 */
.L_x_20115:
        /* <DEDUP_REMOVED lines=16> */
.L_x_20124:
        /* <DEDUP_REMOVED lines=13> */
.L_x_20126:
[----:B------:R-:W-:Y:S05]  /*50d0*/  BSYNC.RECONVERGENT B2 ;  /* 0x0000000000027941 */ /* 0x000fea0003800200 */
.L_x_20125:
[----:B0-----:R-:W-:Y:S01]  /*50e0*/  IMAD.WIDE.U32 R128, R2, -0x326172a9, RZ ;  /* 0xcd9e8d5702807825 */ /* 0x001fe200078e00ff */
        /* <DEDUP_REMOVED lines=42> */
.L_x_20123:
[----:B------:R-:W-:Y:S05]  /*5390*/  BSYNC.RECONVERGENT B1 ;  /* 0x0000000000017941 */ /* 0x000fea0003800200 */
.L_x_20122:
        /* <DEDUP_REMOVED lines=8> */
[----:B------:R-:W-:Y:S01]  /*5420*/  FFMA.FTZ R91, R120, R55, R83 ;  /* 0x00000037785b7223 */ /* 0x000fe20000010053 */
[----:B------:R-:W-:Y:S06]  /*5430*/  BRA `(.L_x_20121) ;  /* 0x0000001400407947 */ /* 0x000fec0003800000 */
.L_x_20102:
[----:B--2---:R-:W-:Y:S01]  /*5440*/  MOV R90, R116 ;  /* 0x00000074005a7202 */ /* 0x004fe20000000f00 */
[----:B------:R-:W-:Y:S02]  /*5450*/  IMAD.MOV.U32 R126, RZ, RZ, R120 ;  /* 0x000000ffff7e7224 */ /* 0x000fe400078e0078 */
        /* <DEDUP_REMOVED lines=18> */
.L_x_20130:
        /* <DEDUP_REMOVED lines=13> */
.L_x_20132:
[----:B------:R-:W-:Y:S05]  /*5650*/  BSYNC.RECONVERGENT B2 ;  /* 0x0000000000027941 */ /* 0x000fea0003800200 */
.L_x_20131:
        /* <DEDUP_REMOVED lines=43> */
.L_x_20129:
[----:B------:R-:W-:Y:S05]  /*5910*/  BSYNC.RECONVERGENT B1 ;  /* 0x0000000000017941 */ /* 0x000fea0003800200 */
.L_x_20128:
        /* <DEDUP_REMOVED lines=9> */
.L_x_20127:
        /* <DEDUP_REMOVED lines=16> */
.L_x_20136:
        /* <DEDUP_REMOVED lines=13> */
.L_x_20138:
[----:B------:R-:W-:Y:S05]  /*5b80*/  BSYNC.RECONVERGENT B2 ;  /* 0x0000000000027941 */ /* 0x000fea0003800200 */
.L_x_20137:
        /* <DEDUP_REMOVED lines=43> */
.L_x_20135:
[----:B------:R-:W-:Y:S05]  /*5e40*/  BSYNC.RECONVERGENT B1 ;  /* 0x0000000000017941 */ /* 0x000fea0003800200 */
.L_x_20134:
[----:B------:R-:W-:Y:S01]  /*5e50*/  I2FP.F32.U32 R89, R89 ;  /* 0x0000005900597245 */ /* 0x000fe20000201000 */
[----:B------:R-:W-:Y:S02]  /*5e60*/  IMAD.MOV.U32 R90, RZ, RZ, 0x2f800000 ;  /* 0x2f800000ff5a7424 */ /* 0x000fe400078e00ff */
[----:B-1---5:R-:W-:Y:S02]  /*5e70*/  FMUL.FTZ R111, R77, UR17 ;  /* 0x000000114d6f7c20 */ /* 0x022fe40008410000 */
[----:B------:R-:W-:Y:S02]  /*5e80*/  FFMA.FTZ R89, R89, R90, 1.1641532182693481445e-10 ;  /* 0x2f00000059597423 */ /* 0x000fe4000001005a */
[----:B------:R-:W-:-:S03]  /*5e90*/  FMUL.FTZ R90, R111, UR16 ;  /* 0x000000106f5a7c20 */ /* 0x000fc60008410000 */
[----:B------:R-:W-:-:S04]  /*5ea0*/  FSETP.GTU.FTZ.AND P1, PT, R89, UR22, PT ;  /* 0x0000001659007c0b */ /* 0x000fc8000bf3c000 */
[----:B------:R-:W-:Y:S02]  /*5eb0*/  FSEL R90, R90, RZ, !P1 ;  /* 0x000000ff5a5a7208 */ /* 0x000fe40004800000 */
[----:B------:R-:W-:-:S03]  /*5ec0*/  SEL R121, RZ, 0x1, P1 ;  /* 0x00000001ff797807 */ /* 0x000fc60000800000 */
[----:B------:R-:W-:-:S07]  /*5ed0*/  FMUL.FTZ R89, R90, R53 ;  /* 0x000000355a597220 */ /* 0x000fce0000410000 */
.L_x_20133:
[----:B-1----:R-:W-:Y:S01]  /*5ee0*/  IMAD.MOV.U32 R111, RZ, RZ, R91 ;  /* 0x000000ffff6f7224 */ /* 0x002fe200078e005b */
        /* <DEDUP_REMOVED lines=15> */
.L_x_20142:
        /* <DEDUP_REMOVED lines=13> */
.L_x_20144:
[----:B------:R-:W-:Y:S05]  /*60b0*/  BSYNC.RECONVERGENT B2 ;  /* 0x0000000000027941 */ /* 0x000fea0003800200 */
.L_x_20143:
        /* <DEDUP_REMOVED lines=43> */
.L_x_20141:
[----:B------:R-:W-:Y:S05]  /*6370*/  BSYNC.RECONVERGENT B1 ;  /* 0x0000000000017941 */ /* 0x000fea0003800200 */
.L_x_20140:
        /* <DEDUP_REMOVED lines=9> */
.L_x_20139:
        /* <DEDUP_REMOVED lines=16> */
.L_x_20147:
        /* <DEDUP_REMOVED lines=13> */
.L_x_20149:
[----:B------:R-:W-:Y:S05]  /*65e0*/  BSYNC.RECONVERGENT B2 ;  /* 0x0000000000027941 */ /* 0x000fea0003800200 */
.L_x_20148:
        /* <DEDUP_REMOVED lines=43> */
.L_x_20146:
[----:B------:R-:W-:Y:S05]  /*68a0*/  BSYNC.RECONVERGENT B1 ;  /* 0x0000000000017941 */ /* 0x000fea0003800200 */
.L_x_20145:
        /* <DEDUP_REMOVED lines=9> */
.L_x_20121:
[----:B0-----:R-:W0:Y:S01]  /*6940*/  LDC.64 R128, c[0x0][0x3a8] ;  /* 0x0000ea00ff807b82 */ /* 0x001e220000000a00 */
[----:B------:R-:W-:Y:S01]  /*6950*/  MOV R120, R126 ;  /* 0x0000007e00787202 */ /* 0x000fe20000000f00 */
[----:B0-----:R-:W-:-:S05]  /*6960*/  IMAD.WIDE.U32 R128, R109, 0x10, R128 ;  /* 0x000000106d807825 */ /* 0x001fca00078e0080 */
[----:B------:R0:W-:Y:S01]  /*6970*/  STG.E.128 desc[UR12][R128.64], R88 ;  /* 0x0000005880007986 */ /* 0x0001e2000c101d0c */
[----:B------:R-:W-:Y:S05]  /*6980*/  @!P3 BRA `(.L_x_20150) ;  /* 0x00000000002cb947 */ /* 0x000fea0003800000 */
        /* <DEDUP_REMOVED lines=11> */
.L_x_20150:
[----:B------:R-:W-:Y:S01]  /*6a40*/  VIADD R109, R109, 0x80 ;  /* 0x000000806d6d7836 */ /* 0x000fe20000000000 */
[----:B------:R-:W-:-:S07]  /*6a50*/  IADD3 R0, PT, PT, R0, 0x80, RZ ;  /* 0x0000008000007810 */ /* 0x000fce0007ffe0ff */
.L_x_20101:
[----:B------:R-:W-:Y:S05]  /*6a60*/  BSYNC.RECONVERGENT B0 ;  /* 0x0000000000007941 */ /* 0x000fea0003800200 */
.L_x_20100:
        /* <DEDUP_REMOVED lines=34> */
.L_x_20157:
        /* <DEDUP_REMOVED lines=13> */
.L_x_20159:
[----:B------:R-:W-:Y:S05]  /*6d60*/  BSYNC.RECONVERGENT B2 ;  /* 0x0000000000027941 */ /* 0x000fea0003800200 */
.L_x_20158:
        /* <DEDUP_REMOVED lines=43> */
.L_x_20156:
[----:B------:R-:W-:Y:S05]  /*7020*/  BSYNC.RECONVERGENT B1 ;  /* 0x0000000000017941 */ /* 0x000fea0003800200 */
.L_x_20155:
        /* <DEDUP_REMOVED lines=9> */
.L_x_20154:
        /* <DEDUP_REMOVED lines=16> */
.L_x_20163:
        /* <DEDUP_REMOVED lines=13> */
.L_x_20165:
[----:B------:R-:W-:Y:S05]  /*7290*/  BSYNC.RECONVERGENT B2 ;  /* 0x0000000000027941 */ /* 0x000fea0003800200 */
.L_x_20164:
        /* <DEDUP_REMOVED lines=43> */
.L_x_20162:
[----:B------:R-:W-:Y:S05]  /*7550*/  BSYNC.RECONVERGENT B1 ;  /* 0x0000000000017941 */ /* 0x000fea0003800200 */
.L_x_20161:
        /* <DEDUP_REMOVED lines=9> */
.L_x_20160:
[----:B-1----:R-:W-:Y:S01]  /*75f0*/  MOV R111, R95 ;  /* 0x0000005f006f7202 */ /* 0x002fe20000000f00 */
        /* <DEDUP_REMOVED lines=15> */
.L_x_20169:
        /* <DEDUP_REMOVED lines=13> */
.L_x_20171:
[----:B------:R-:W-:Y:S05]  /*77c0*/  BSYNC.RECONVERGENT B2 ;  /* 0x0000000000027941 */ /* 0x000fea0003800200 */
.L_x_20170:
        /* <DEDUP_REMOVED lines=43> */
.L_x_20168:
[----:B------:R-:W-:Y:S05]  /*7a80*/  BSYNC.RECONVERGENT B1 ;  /* 0x0000000000017941 */ /* 0x000fea0003800200 */
.L_x_20167:
        /* <DEDUP_REMOVED lines=9> */
.L_x_20166:
        /* <DEDUP_REMOVED lines=16> */
.L_x_20175:
        /* <DEDUP_REMOVED lines=13> */
.L_x_20177:
[----:B------:R-:W-:Y:S05]  /*7cf0*/  BSYNC.RECONVERGENT B2 ;  /* 0x0000000000027941 */ /* 0x000fea0003800200 */
.L_x_20176:
[----:B0-----:R-:W-:Y:S01]  /*7d00*/  IMAD.WIDE.U32 R128, R2, -0x326172a9, RZ ;  /* 0xcd9e8d5702807825 */ /* 0x001fe200078e00ff */
        /* <DEDUP_REMOVED lines=42> */
.L_x_20174:
[----:B------:R-:W-:Y:S05]  /*7fb0*/  BSYNC.RECONVERGENT B1 ;  /* 0x0000000000017941 */ /* 0x000fea0003800200 */
.L_x_20173:
        /* <DEDUP_REMOVED lines=8> */
[----:B------:R-:W-:Y:S01]  /*8040*/  FFMA.FTZ R95, R120, R43, R83 ;  /* 0x0000002b785f7223 */ /* 0x000fe20000010053 */
[----:B------:R-:W-:Y:S06]  /*8050*/  BRA `(.L_x_20172) ;  /* 0x0000001400407947 */ /* 0x000fec0003800000 */
.L_x_20153:
[----:B--2---:R-:W-:Y:S01]  /*8060*/  IMAD.MOV.U32 R94, RZ, RZ, R116 ;  /* 0x000000ffff5e7224 */ /* 0x004fe200078e0074 */
[----:B------:R-:W-:Y:S01]  /*8070*/  MOV R92, RZ ;  /* 0x000000ff005c7202 */ /* 0x000fe20000000f00 */
        /* <DEDUP_REMOVED lines=18> */
.L_x_20181:
        /* <DEDUP_REMOVED lines=13> */
.L_x_20183:
[----:B------:R-:W-:Y:S05]  /*8270*/  BSYNC.RECONVERGENT B2 ;  /* 0x0000000000027941 */ /* 0x000fea0003800200 */
.L_x_20182:
        /* <DEDUP_REMOVED lines=43> */
.L_x_20180:
[----:B------:R-:W-:Y:S05]  /*8530*/  BSYNC.RECONVERGENT B1 ;  /* 0x0000000000017941 */ /* 0x000fea0003800200 */
.L_x_20179:
        /* <DEDUP_REMOVED lines=9> */
.L_x_20178:
        /* <DEDUP_REMOVED lines=16> */
.L_x_20187:
        /* <DEDUP_REMOVED lines=13> */
.L_x_20189:
[----:B------:R-:W-:Y:S05]  /*87a0*/  BSYNC.RECONVERGENT B2 ;  /* 0x0000000000027941 */ /* 0x000fea0003800200 */
.L_x_20188:
        /* <DEDUP_REMOVED lines=43> */
.L_x_20186:
[----:B------:R-:W-:Y:S05]  /*8a60*/  BSYNC.RECONVERGENT B1 ;  /* 0x0000000000017941 */ /* 0x000fea0003800200 */
.L_x_20185:
[----:B------:R-:W-:Y:S01]  /*8a70*/  I2FP.F32.U32 R93, R93 ;  /* 0x0000005d005d7245 */ /* 0x000fe20000201000 */
[----:B------:R-:W-:Y:S02]  /*8a80*/  HFMA2 R94, -RZ, RZ, 0.1171875, 0 ;  /* 0x2f800000ff5e7431 */ /* 0x000fe400000001ff */
[----:B-1---5:R-:W-:-:S03]  /*8a90*/  FMUL.FTZ R111, R77, UR17 ;  /* 0x000000114d6f7c20 */ /* 0x022fc60008410000 */
[----:B------:R-:W-:Y:S01]  /*8aa0*/  FFMA.FTZ R93, R93, R94, 1.1641532182693481445e-10 ;  /* 0x2f0000005d5d7423 */ /* 0x000fe2000001005e */
[----:B------:R-:W-:-:S04]  /*8ab0*/  FMUL.FTZ R94, R111, UR16 ;  /* 0x000000106f5e7c20 */ /* 0x000fc80008410000 */
[----:B------:R-:W-:-:S04]  /*8ac0*/  FSETP.GTU.FTZ.AND P1, PT, R93, UR22, PT ;  /* 0x000000165d007c0b */ /* 0x000fc8000bf3c000 */
[----:B------:R-:W-:Y:S02]  /*8ad0*/  FSEL R94, R94, RZ, !P1 ;  /* 0x000000ff5e5e7208 */ /* 0x000fe40004800000 */
[----:B------:R-:W-:-:S03]  /*8ae0*/  SEL R121, RZ, 0x1, P1 ;  /* 0x00000001ff797807 */ /* 0x000fc60000800000 */
[----:B------:R-:W-:-:S07]  /*8af0*/  FMUL.FTZ R93, R94, R41 ;  /* 0x000000295e5d7220 */ /* 0x000fce0000410000 */
.L_x_20184:
[----:B-1----:R-:W-:Y:S01]  /*8b00*/  IMAD.MOV.U32 R111, RZ, RZ, R95 ;  /* 0x000000ffff6f7224 */ /* 0x002fe200078e005f */
        /* <DEDUP_REMOVED lines=15> */
.L_x_20193:
        /* <DEDUP_REMOVED lines=13> */
.L_x_20195:
[----:B------:R-:W-:Y:S05]  /*8cd0*/  BSYNC.RECONVERGENT B2 ;  /* 0x0000000000027941 */ /* 0x000fea0003800200 */
.L_x_20194:
        /* <DEDUP_REMOVED lines=43> */
.L_x_20192:
[----:B------:R-:W-:Y:S05]  /*8f90*/  BSYNC.RECONVERGENT B1 ;  /* 0x0000000000017941 */ /* 0x000fea0003800200 */
.L_x_20191:
        /* <DEDUP_REMOVED lines=9> */
.L_x_20190:
        /* <DEDUP_REMOVED lines=16> */
.L_x_20198:
        /* <DEDUP_REMOVED lines=13> */
.L_x_20200:
[----:B------:R-:W-:Y:S05]  /*9200*/  BSYNC.RECONVERGENT B2 ;  /* 0x0000000000027941 */ /* 0x000fea0003800200 */
.L_x_20199:
        /* <DEDUP_REMOVED lines=43> */
.L_x_20197:
[----:B------:R-:W-:Y:S05]  /*94c0*/  BSYNC.RECONVERGENT B1 ;  /* 0x0000000000017941 */ /* 0x000fea0003800200 */
.L_x_20196:
        /* <DEDUP_REMOVED lines=9> */
.L_x_20172:
[----:B0-----:R-:W0:Y:S01]  /*9560*/  LDC.64 R128, c[0x0][0x3a8] ;  /* 0x0000ea00ff807b82 */ /* 0x001e220000000a00 */
        /* <DEDUP_REMOVED lines=15> */
.L_x_20201:
[----:B------:R-:W-:Y:S01]  /*9660*/  IADD3 R109, PT, PT, R109, 0x80, RZ ;  /* 0x000000806d6d7810 */ /* 0x000fe20007ffe0ff */
[----:B------:R-:W-:-:S07]  /*9670*/  VIADD R0, R0, 0x80 ;  /* 0x0000008000007836 */ /* 0x000fce0000000000 */
.L_x_20152:
[----:B------:R-:W-:Y:S05]  /*9680*/  BSYNC.RECONVERGENT B0 ;  /* 0x0000000000007941 */ /* 0x000fea0003800200 */
.L_x_20151:
        /* <DEDUP_REMOVED lines=34> */
.L_x_20208:
        /* <DEDUP_REMOVED lines=13> */
.L_x_20210:
[----:B------:R-:W-:Y:S05]  /*9980*/  BSYNC.RECONVERGENT B2 ;  /* 0x0000000000027941 */ /* 0x000fea0003800200 */
.L_x_20209:
        /* <DEDUP_REMOVED lines=43> */
.L_x_20207:
[----:B------:R-:W-:Y:S05]  /*9c40*/  BSYNC.RECONVERGENT B1 ;  /* 0x0000000000017941 */ /* 0x000fea0003800200 */
.L_x_20206:
        /* <DEDUP_REMOVED lines=9> */
.L_x_20205:
        /* <DEDUP_REMOVED lines=16> */
.L_x_20214:
        /* <DEDUP_REMOVED lines=13> */
.L_x_20216:
[----:B------:R-:W-:Y:S05]  /*9eb0*/  BSYNC.RECONVERGENT B2 ;  /* 0x0000000000027941 */ /* 0x000fea0003800200 */
.L_x_20215:
[----:B------:R-:W-:Y:S01]  /*9ec0*/  IMAD.WIDE.U32 R120, R2, -0x326172a9, RZ ;  /* 0xcd9e8d5702787825 */ /* 0x000fe200078e00ff */
[----:B------:R-:W-:Y:S02]  /*9ed0*/  LOP3.LUT R134, R117, UR15, R99, 0x96, !PT ;  /* 0x0000000f75867c12 */ /* 0x000fe4000f8e9663 */
[----:B------:R-:W-:Y:S02]  /*9ee0*/  MOV R97, R126 ;  /* 0x0000007e00617202 */ /* 0x000fe40000000f00 */
        /* <DEDUP_REMOVED lines=40> */
.L_x_20213:
[----:B------:R-:W-:Y:S05]  /*a170*/  BSYNC.RECONVERGENT B1 ;  /* 0x0000000000017941 */ /* 0x000fea0003800200 */
.L_x_20212:
        /* <DEDUP_REMOVED lines=9> */
.L_x_20211:
[----:B-1----:R-:W-:Y:S01]  /*a210*/  MOV R111, R99 ;  /* 0x00000063006f7202 */ /* 0x002fe20000000f00 */
        /* <DEDUP_REMOVED lines=15> */
.L_x_20220:
        /* <DEDUP_REMOVED lines=13> */
.L_x_20222:
[----:B------:R-:W-:Y:S05]  /*a3e0*/  BSYNC.RECONVERGENT B2 ;  /* 0x0000000000027941 */ /* 0x000fea0003800200 */
.L_x_20221:
        /* <DEDUP_REMOVED lines=43> */
.L_x_20219:
[----:B------:R-:W-:Y:S05]  /*a6a0*/  BSYNC.RECONVERGENT B1 ;  /* 0x0000000000017941 */ /* 0x000fea0003800200 */
.L_x_20218:
        /* <DEDUP_REMOVED lines=9> */
.L_x_20217:
        /* <DEDUP_REMOVED lines=16> */
.L_x_20226:
        /* <DEDUP_REMOVED lines=13> */
.L_x_20228:
[----:B------:R-:W-:Y:S05]  /*a910*/  BSYNC.RECONVERGENT B2 ;  /* 0x0000000000027941 */ /* 0x000fea0003800200 */
.L_x_20227:
[----:B0-----:R-:W-:Y:S01]  /*a920*/  IMAD.WIDE.U32 R128, R2, -0x326172a9, RZ ;  /* 0xcd9e8d5702807825 */ /* 0x001fe200078e00ff */
        /* <DEDUP_REMOVED lines=42> */
.L_x_20225:
[----:B------:R-:W-:Y:S05]  /*abd0*/  BSYNC.RECONVERGENT B1 ;  /* 0x0000000000017941 */ /* 0x000fea0003800200 */
.L_x_20224:
        /* <DEDUP_REMOVED lines=10> */
.L_x_20204:
[----:B--2---:R-:W-:Y:S01]  /*ac80*/  HFMA2 R96, -RZ, RZ, 0, 0 ;  /* 0x00000000ff607431 */ /* 0x004fe200000001ff */
        /* <DEDUP_REMOVED lines=19> */
.L_x_20232:
        /* <DEDUP_REMOVED lines=13> */
.L_x_20234:
[----:B------:R-:W-:Y:S05]  /*ae90*/  BSYNC.RECONVERGENT B2 ;  /* 0x0000000000027941 */ /* 0x000fea0003800200 */
.L_x_20233:
        /* <DEDUP_REMOVED lines=43> */
.L_x_20231:
[----:B------:R-:W-:Y:S05]  /*b150*/  BSYNC.RECONVERGENT B1 ;  /* 0x0000000000017941 */ /* 0x000fea0003800200 */
.L_x_20230:
        /* <DEDUP_REMOVED lines=9> */
.L_x_20229:
[----:B------:R-:W-:Y:S01]  /*b1f0*/  MOV R99, R98 ;  /* 0x0000006200637202 */ /* 0x000fe20000000f00 */
        /* <DEDUP_REMOVED lines=15> */
.L_x_20238:
        /* <DEDUP_REMOVED lines=13> */
.L_x_20240:
[----:B------:R-:W-:Y:S05]  /*b3c0*/  BSYNC.RECONVERGENT B2 ;  /* 0x0000000000027941 */ /* 0x000fea0003800200 */
.L_x_20239:
        /* <DEDUP_REMOVED lines=43> */
.L_x_20237:
[----:B------:R-:W-:Y:S05]  /*b680*/  BSYNC.RECONVERGENT B1 ;  /* 0x0000000000017941 */ /* 0x000fea0003800200 */
.L_x_20236:
        /* <DEDUP_REMOVED lines=9> */
.L_x_20235:
        /* <DEDUP_REMOVED lines=16> */
.L_x_20244:
        /* <DEDUP_REMOVED lines=13> */
.L_x_20246:
[----:B------:R-:W-:Y:S05]  /*b8f0*/  BSYNC.RECONVERGENT B2 ;  /* 0x0000000000027941 */ /* 0x000fea0003800200 */
.L_x_20245:
        /* <DEDUP_REMOVED lines=43> */
.L_x_20243:
[----:B------:R-:W-:Y:S05]  /*bbb0*/  BSYNC.RECONVERGENT B1 ;  /* 0x0000000000017941 */ /* 0x000fea0003800200 */
.L_x_20242:
        /* <DEDUP_REMOVED lines=9> */
.L_x_20241:
        /* <DEDUP_REMOVED lines=16> */
.L_x_20249:
        /* <DEDUP_REMOVED lines=13> */
.L_x_20251:
[----:B------:R-:W-:Y:S05]  /*be20*/  BSYNC.RECONVERGENT B2 ;  /* 0x0000000000027941 */ /* 0x000fea0003800200 */
.L_x_20250:
        /* <DEDUP_REMOVED lines=43> */
.L_x_20248:
[----:B------:R-:W-:Y:S05]  /*c0e0*/  BSYNC.RECONVERGENT B1 ;  /* 0x0000000000017941 */ /* 0x000fea0003800200 */
.L_x_20247:
        /* <DEDUP_REMOVED lines=9> */
.L_x_20223:
        /* <DEDUP_REMOVED lines=16> */
.L_x_20252:
[----:B------:R-:W-:Y:S01]  /*c280*/  VIADD R109, R109, 0x80 ;  /* 0x000000806d6d7836 */ /* 0x000fe20000000000 */
[----:B------:R-:W-:-:S07]  /*c290*/  IADD3 R0, PT, PT, R0, 0x80, RZ ;  /* 0x0000008000007810 */ /* 0x000fce0007ffe0ff */
.L_x_20203:
[----:B------:R-:W-:Y:S05]  /*c2a0*/  BSYNC.RECONVERGENT B0 ;  /* 0x0000000000007941 */ /* 0x000fea0003800200 */
.L_x_20202:
        /* <DEDUP_REMOVED lines=33> */
.L_x_20259:
        /* <DEDUP_REMOVED lines=13> */
.L_x_20261:
[----:B------:R-:W-:Y:S05]  /*c590*/  BSYNC.RECONVERGENT B2 ;  /* 0x0000000000027941 */ /* 0x000fea0003800200 */
.L_x_20260:
        /* <DEDUP_REMOVED lines=43> */
.L_x_20258:
[----:B------:R-:W-:Y:S05]  /*c850*/  BSYNC.RECONVERGENT B1 ;  /* 0x0000000000017941 */ /* 0x000fea0003800200 */
.L_x_20257:
        /* <DEDUP_REMOVED lines=9> */
.L_x_20256:
        /* <DEDUP_REMOVED lines=16> */
.L_x_20265:
        /* <DEDUP_REMOVED lines=13> */
.L_x_20267:
[----:B------:R-:W-:Y:S05]  /*cac0*/  BSYNC.RECONVERGENT B2 ;  /* 0x0000000000027941 */ /* 0x000fea0003800200 */
.L_x_20266:
        /* <DEDUP_REMOVED lines=43> */
.L_x_20264:
[----:B------:R-:W-:Y:S05]  /*cd80*/  BSYNC.RECONVERGENT B1 ;  /* 0x0000000000017941 */ /* 0x000fea0003800200 */
.L_x_20263:
[----:B------:R-:W-:Y:S01]  /*cd90*/  I2FP.F32.U32 R101, R101 ;  /* 0x0000006500657245 */ /* 0x000fe20000201000 */
[----:B------:R-:W-:Y:S02]  /*cda0*/  HFMA2 R102, -RZ, RZ, 0.1171875, 0 ;  /* 0x2f800000ff667431 */ /* 0x000fe400000001ff */
[----:B-1----:R-:W-:-:S03]  /*cdb0*/  FMUL.FTZ R111, R77, UR17 ;  /* 0x000000114d6f7c20 */ /* 0x002fc60008410000 */
[----:B------:R-:W-:Y:S01]  /*cdc0*/  FFMA.FTZ R101, R101, R102, 1.1641532182693481445e-10 ;  /* 0x2f00000065657423 */ /* 0x000fe20000010066 */
[----:B------:R-:W-:-:S04]  /*cdd0*/  FMUL.FTZ R102, R111, UR16 ;  /* 0x000000106f667c20 */ /* 0x000fc80008410000 */
[----:B------:R-:W-:-:S04]  /*cde0*/  FSETP.GTU.FTZ.AND P4, PT, R101, UR22, PT ;  /* 0x0000001665007c0b */ /* 0x000fc8000bf9c000 */
[----:B------:R-:W-:Y:S02]  /*cdf0*/  FSEL R102, R102, RZ, !P4 ;  /* 0x000000ff66667208 */ /* 0x000fe40006000000 */
[----:B------:R-:W-:-:S03]  /*ce00*/  SEL R121, RZ, 0x1, P4 ;  /* 0x00000001ff797807 */ /* 0x000fc60002000000 */
[----:B------:R-:W-:-:S07]  /*ce10*/  FFMA.FTZ R101, R102, R17, R81 ;  /* 0x0000001166657223 */ /* 0x000fce0000010051 */
.L_x_20262:
[----:B-1----:R-:W-:Y:S01]  /*ce20*/  IMAD.MOV.U32 R111, RZ, RZ, R103 ;  /* 0x000000ffff6f7224 */ /* 0x002fe200078e0067 */
        /* <DEDUP_REMOVED lines=15> */
.L_x_20271:
        /* <DEDUP_REMOVED lines=13> */
.L_x_20273:
[----:B------:R-:W-:Y:S05]  /*cff0*/  BSYNC.RECONVERGENT B2 ;  /* 0x0000000000027941 */ /* 0x000fea0003800200 */
.L_x_20272:
        /* <DEDUP_REMOVED lines=43> */
.L_x_20270:
[----:B------:R-:W-:Y:S05]  /*d2b0*/  BSYNC.RECONVERGENT B1 ;  /* 0x0000000000017941 */ /* 0x000fea0003800200 */
.L_x_20269:
        /* <DEDUP_REMOVED lines=9> */
.L_x_20268:
        /* <DEDUP_REMOVED lines=16> */
.L_x_20277:
        /* <DEDUP_REMOVED lines=13> */
.L_x_20279:
[----:B------:R-:W-:Y:S05]  /*d520*/  BSYNC.RECONVERGENT B2 ;  /* 0x0000000000027941 */ /* 0x000fea0003800200 */
.L_x_20278:
        /* <DEDUP_REMOVED lines=43> */
.L_x_20276:
[----:B------:R-:W-:Y:S05]  /*d7e0*/  BSYNC.RECONVERGENT B1 ;  /* 0x0000000000017941 */ /* 0x000fea0003800200 */
.L_x_20275:
        /* <DEDUP_REMOVED lines=10> */
.L_x_20255:
        /* <DEDUP_REMOVED lines=20> */
.L_x_20283:
        /* <DEDUP_REMOVED lines=13> */
.L_x_20285:
[----:B------:R-:W-:Y:S05]  /*daa0*/  BSYNC.RECONVERGENT B2 ;  /* 0x0000000000027941 */ /* 0x000fea0003800200 */
.L_x_20284:
        /* <DEDUP_REMOVED lines=43> */
.L_x_20282:
[----:B------:R-:W-:Y:S05]  /*dd60*/  BSYNC.RECONVERGENT B1 ;  /* 0x0000000000017941 */ /* 0x000fea0003800200 */
.L_x_20281:
        /* <DEDUP_REMOVED lines=9> */
.L_x_20280:
        /* <DEDUP_REMOVED lines=16> */
.L_x_20289:
        /* <DEDUP_REMOVED lines=13> */
.L_x_20291:
[----:B------:R-:W-:Y:S05]  /*dfd0*/  BSYNC.RECONVERGENT B2 ;  /* 0x0000000000027941 */ /* 0x000fea0003800200 */
.L_x_20290:
        /* <DEDUP_REMOVED lines=43> */
.L_x_20288:
[----:B------:R-:W-:Y:S05]  /*e290*/  BSYNC.RECONVERGENT B1 ;  /* 0x0000000000017941 */ /* 0x000fea0003800200 */
.L_x_20287:
        /* <DEDUP_REMOVED lines=9> */
.L_x_20286:
        /* <DEDUP_REMOVED lines=16> */
.L_x_20295:
        /* <DEDUP_REMOVED lines=13> */
.L_x_20297:
[----:B------:R-:W-:Y:S05]  /*e500*/  BSYNC.RECONVERGENT B2 ;  /* 0x0000000000027941 */ /* 0x000fea0003800200 */
.L_x_20296:
        /* <DEDUP_REMOVED lines=43> */
.L_x_20294:
[----:B------:R-:W-:Y:S05]  /*e7c0*/  BSYNC.RECONVERGENT B1 ;  /* 0x0000000000017941 */ /* 0x000fea0003800200 */
.L_x_20293:
        /* <DEDUP_REMOVED lines=9> */
.L_x_20292:
        /* <DEDUP_REMOVED lines=16> */
.L_x_20300:
        /* <DEDUP_REMOVED lines=13> */
.L_x_20302:
[----:B------:R-:W-:Y:S05]  /*ea30*/  BSYNC.RECONVERGENT B2 ;  /* 0x0000000000027941 */ /* 0x000fea0003800200 */
.L_x_20301:
        /* <DEDUP_REMOVED lines=43> */
.L_x_20299:
[----:B------:R-:W-:Y:S05]  /*ecf0*/  BSYNC.RECONVERGENT B1 ;  /* 0x0000000000017941 */ /* 0x000fea0003800200 */
.L_x_20298:
        /* <DEDUP_REMOVED lines=9> */
.L_x_20274:
        /* <DEDUP_REMOVED lines=16> */
.L_x_20303:
[----:B------:R-:W-:Y:S01]  /*ee90*/  IADD3 R109, PT, PT, R109, 0x80, RZ ;  /* 0x000000806d6d7810 */ /* 0x000fe20007ffe0ff */
[----:B------:R-:W-:-:S07]  /*eea0*/  VIADD R0, R0, 0x80 ;  /* 0x0000008000007836 */ /* 0x000fce0000000000 */
.L_x_20254:
[----:B------:R-:W-:Y:S05]  /*eeb0*/  BSYNC.RECONVERGENT B0 ;  /* 0x0000000000007941 */ /* 0x000fea0003800200 */
.L_x_20253:
        /* <DEDUP_REMOVED lines=33> */
.L_x_20310:
        /* <DEDUP_REMOVED lines=13> */
.L_x_20312:
[----:B------:R-:W-:Y:S05]  /*f1a0*/  BSYNC.RECONVERGENT B2 ;  /* 0x0000000000027941 */ /* 0x000fea0003800200 */
.L_x_20311:
        /* <DEDUP_REMOVED lines=43> */
.L_x_20309:
[----:B------:R-:W-:Y:S05]  /*f460*/  BSYNC.RECONVERGENT B1 ;  /* 0x0000000000017941 */ /* 0x000fea0003800200 */
.L_x_20308:
        /* <DEDUP_REMOVED lines=9> */
.L_x_20307:
        /* <DEDUP_REMOVED lines=16> */
.L_x_20316:
        /* <DEDUP_REMOVED lines=13> */
.L_x_20318:
[----:B------:R-:W-:Y:S05]  /*f6d0*/  BSYNC.RECONVERGENT B2 ;  /* 0x0000000000027941 */ /* 0x000fea0003800200 */
.L_x_20317:
        /* <DEDUP_REMOVED lines=43> */
.L_x_20315:
[----:B------:R-:W-:Y:S05]  /*f990*/  BSYNC.RECONVERGENT B1 ;  /* 0x0000000000017941 */ /* 0x000fea0003800200 */
.L_x_20314:
        /* <DEDUP_REMOVED lines=9> */
.L_x_20313:
        /* <DEDUP_REMOVED lines=16> */
.L_x_20322:
        /* <DEDUP_REMOVED lines=13> */
.L_x_20324:
[----:B------:R-:W-:Y:S05]  /*fc00*/  BSYNC.RECONVERGENT B2 ;  /* 0x0000000000027941 */ /* 0x000fea0003800200 */
.L_x_20323:
[----:B-1----:R-:W-:Y:S01]  /*fc10*/  IMAD.WIDE.U32 R110, R2, -0x326172a9, RZ ;  /* 0xcd9e8d57026e7825 */ /* 0x002fe200078e00ff */
        /* <DEDUP_REMOVED lines=41> */
.L_x_20321:
[----:B------:R-:W-:Y:S05]  /*feb0*/  BSYNC.RECONVERGENT B1 ;  /* 0x0000000000017941 */ /* 0x000fea0003800200 */
.L_x_20320:
        /* <DEDUP_REMOVED lines=9> */
.L_x_20319:
        /* <DEDUP_REMOVED lines=20> */
.L_x_20328:
        /* <DEDUP_REMOVED lines=13> */
.L_x_20330:
[----:B------:R-:W-:Y:S05]  /*10160*/  BSYNC.RECONVERGENT B2 ;  /* 0x0000000000027941 */ /* 0x000fea0003800200 */
.L_x_20329:
[----:B------:R-:W-:Y:S01]  /*10170*/  IMAD.WIDE.U32 R124, R2, -0x326172a9, RZ ;  /* 0xcd9e8d57027c7825 */ /* 0x000fe200078e00ff */
[----:B------:R-:W-:Y:S02]  /*10180*/  LOP3.LUT R134, R117, UR15, R111, 0x96, !PT ;  /* 0x0000000f75867c12 */ /* 0x000fe4000f8e966f */
[----:B------:R-:W-:Y:S01]  /*10190*/  MOV R107, R126 ;  /* 0x0000007e006b7202 */ /* 0x000fe20000000f00 */
        /* <DEDUP_REMOVED lines=40> */
.L_x_20327:
[----:B------:R-:W-:Y:S05]  /*10420*/  BSYNC.RECONVERGENT B1 ;  /* 0x0000000000017941 */ /* 0x000fea0003800200 */
.L_x_20326:
        /* <DEDUP_REMOVED lines=8> */
[----:B------:R-:W-:Y:S01]  /*104b0*/  FFMA.FTZ R107, R110, R7, R83 ;  /* 0x000000076e6b7223 */ /* 0x000fe20000010053 */
[----:B------:R-:W-:Y:S06]  /*104c0*/  BRA `(.L_x_20325) ;  /* 0x00000014004c7947 */ /* 0x000fec0003800000 */
.L_x_20306:
        /* <DEDUP_REMOVED lines=20> */
.L_x_20334:
        /* <DEDUP_REMOVED lines=13> */
.L_x_20336:
[----:B------:R-:W-:Y:S05]  /*106e0*/  BSYNC.RECONVERGENT B2 ;  /* 0x0000000000027941 */ /* 0x000fea0003800200 */
.L_x_20335:
        /* <DEDUP_REMOVED lines=42> */
.L_x_20333:
[----:B------:R-:W-:Y:S05]  /*10990*/  BSYNC.RECONVERGENT B1 ;  /* 0x0000000000017941 */ /* 0x000fea0003800200 */
.L_x_20332:
        /* <DEDUP_REMOVED lines=9> */
.L_x_20331:
        /* <DEDUP_REMOVED lines=16> */
.L_x_20340:
        /* <DEDUP_REMOVED lines=13> */
.L_x_20342:
[----:B------:R-:W-:Y:S05]  /*10c00*/  BSYNC.RECONVERGENT B2 ;  /* 0x0000000000027941 */ /* 0x000fea0003800200 */
.L_x_20341:
        /* <DEDUP_REMOVED lines=43> */
.L_x_20339:
[----:B------:R-:W-:Y:S05]  /*10ec0*/  BSYNC.RECONVERGENT B1 ;  /* 0x0000000000017941 */ /* 0x000fea0003800200 */
.L_x_20338:
        /* <DEDUP_REMOVED lines=9> */
.L_x_20337:
        /* <DEDUP_REMOVED lines=16> */
.L_x_20346:
        /* <DEDUP_REMOVED lines=13> */
.L_x_20348:
[----:B------:R-:W-:Y:S05]  /*11130*/  BSYNC.RECONVERGENT B2 ;  /* 0x0000000000027941 */ /* 0x000fea0003800200 */
.L_x_20347:
        /* <DEDUP_REMOVED lines=43> */
.L_x_20345:
[----:B------:R-:W-:Y:S05]  /*113f0*/  BSYNC.RECONVERGENT B1 ;  /* 0x0000000000017941 */ /* 0x000fea0003800200 */
.L_x_20344:
        /* <DEDUP_REMOVED lines=9> */
.L_x_20343:
        /* <DEDUP_REMOVED lines=20> */
.L_x_20351:
        /* <DEDUP_REMOVED lines=13> */
.L_x_20353:
[----:B------:R-:W-:Y:S05]  /*116a0*/  BSYNC.RECONVERGENT B2 ;  /* 0x0000000000027941 */ /* 0x000fea0003800200 */
.L_x_20352:
[----:B0-----:R-:W-:Y:S01]  /*116b0*/  IMAD.WIDE.U32 R128, R2, -0x326172a9, RZ ;  /* 0xcd9e8d5702807825 */ /* 0x001fe200078e00ff */
        /* <DEDUP_REMOVED lines=42> */
.L_x_20350:
[----:B------:R-:W-:Y:S05]  /*11960*/  BSYNC.RECONVERGENT B1 ;  /* 0x0000000000017941 */ /* 0x000fea0003800200 */
.L_x_20349:
        /* <DEDUP_REMOVED lines=9> */
.L_x_20325:
[----:B-1----:R-:W1:Y:S02]  /*11a00*/  LDC.64 R110, c[0x0][0x3a8] ;  /* 0x0000ea00ff6e7b82 */ /* 0x002e640000000a00 */
[----:B-1----:R-:W-:-:S05]  /*11a10*/  IMAD.WIDE.U32 R110, R109, 0x10, R110 ;  /* 0x000000106d6e7825 */ /* 0x002fca00078e006e */
[----:B------:R2:W-:Y:S01]  /*11a20*/  STG.E.128 desc[UR12][R110.64], R104 ;  /* 0x000000686e007986 */ /* 0x0005e2000c101d0c */
[----:B------:R-:W-:Y:S05]  /*11a30*/  @!P3 BRA `(.L_x_20305) ;  /* 0x00000000002cb947 */ /* 0x000fea0003800000 */
[----:B--2---:R-:W1:Y:S01]  /*11a40*/  LDC.64 R110, c[0x0][0x3b0] ;  /* 0x0000ec00ff6e7b82 */ /* 0x004e620000000a00 */
[----:B------:R-:W-:Y:S02]  /*11a50*/  SHF.L.U32 R125, R123, 0x10, RZ ;  /* 0x000000107b7d7819 */ /* 0x000fe400000006ff */
[----:B------:R-:W-:Y:S02]  /*11a60*/  LOP3.LUT R109, R124, 0xffff, RZ, 0xc0, !PT ;  /* 0x0000ffff7c6d7812 */ /* 0x000fe400078ec0ff */
[----:B------:R-:W-:Y:S02]  /*11a70*/  LOP3.LUT R126, R125, 0xff0000, RZ, 0xc0, !PT ;  /* 0x00ff00007d7e7812 */ /* 0x000fe400078ec0ff */
[----:B0-----:R-:W-:-:S03]  /*11a80*/  LOP3.LUT R128, R121, 0xff, RZ, 0xc0, !PT ;  /* 0x000000ff79807812 */ /* 0x001fc600078ec0ff */
[----:B------:R-:W-:Y:S01]  /*11a90*/  IMAD R109, R109, 0x1000000, R126 ;  /* 0x010000006d6d7824 */ /* 0x000fe200078e027e */
[----:B------:R-:W-:-:S04]  /*11aa0*/  LOP3.LUT R126, R119, 0xff, RZ, 0xc0, !PT ;  /* 0x000000ff777e7812 */ /* 0x000fc800078ec0ff */
[----:B------:R-:W-:-:S05]  /*11ab0*/  LEA R109, R128, R109, 0x8 ;  /* 0x0000006d806d7211 */ /* 0x000fca00078e40ff */
[----:B------:R-:W-:Y:S02]  /*11ac0*/  IMAD.IADD R109, R109, 0x1, R126 ;  /* 0x000000016d6d7824 */ /* 0x000fe400078e027e */
[----:B-1----:R-:W-:-:S05]  /*11ad0*/  IMAD.WIDE.U32 R110, R0, 0x4, R110 ;  /* 0x00000004006e7825 */ /* 0x002fca00078e006e */
[----:B------:R3:W-:Y:S02]  /*11ae0*/  STG.E desc[UR12][R110.64], R109 ;  /* 0x0000006d6e007986 */ /* 0x0007e4000c10190c */
.L_x_20305:
[----:B------:R-:W-:Y:S05]  /*11af0*/  BSYNC.RECONVERGENT B0 ;  /* 0x0000000000007941 */ /* 0x000fea0003800200 */
.L_x_20304:
[----:B------:R-:W-:Y:S01]  /*11b00*/  FADD.FTZ R0, RZ, R84 ;  /* 0x00000054ff007221 */ /* 0x000fe20000010000 */
[C---:B------:R-:W-:Y:S01]  /*11b10*/  ISETP.GT.U32.AND P6, PT, R3.reuse, 0xff, PT ;  /* 0x000000ff0300780c */ /* 0x040fe20003fc4070 */
[----:B------:R-:W4:Y:S01]  /*11b20*/  S2UR UR5, SR_CgaCtaId ;  /* 0x00000000000579c3 */ /* 0x000f220000008800 */
[----:B------:R-:W-:Y:S01]  /*11b30*/  ISETP.GT.U32.AND P5, PT, R3, 0x17f, PT ;  /* 0x0000017f0300780c */ /* 0x000fe20003fa4070 */
[----:B---3--:R-:W-:Y:S01]  /*11b40*/  FADD.FTZ R109, R85, R0 ;  /* 0x00000000556d7221 */ /* 0x008fe20000010000 */
[C---:B------:R-:W-:Y:S01]  /*11b50*/  ISETP.GT.U32.AND P4, PT, R3.reuse, 0x1ff, PT ;  /* 0x000001ff0300780c */ /* 0x040fe20003f84070 */
[----:B------:R-:W-:Y:S01]  /*11b60*/  UMOV UR4, 0x400 ;  /* 0x0000040000047882 */ /* 0x000fe20000000000 */
[C---:B------:R-:W-:Y:S01]  /*11b70*/  ISETP.GT.U32.AND P3, PT, R3.reuse, 0x27f, PT ;  /* 0x0000027f0300780c */ /* 0x040fe20003f64070 */
[----:B------:R-:W-:Y:S01]  /*11b80*/  FADD.FTZ R0, R86, R109 ;  /* 0x0000006d56007221 */ /* 0x000fe20000010000 */
[----:B--2---:R-:W-:Y:S01]  /*11b90*/  P2R R110, PR, RZ, 0x2 ;  /* 0x00000002ff6e7803 */ /* 0x004fe20000000000 */
[----:B------:R-:W-:Y:S01]  /*11ba0*/  UISETP.GE.AND UP0, UPT, UR6, 0x1, UPT ;  /* 0x000000010600788c */ /* 0x000fe2000bf06270 */
[----:B------:R-:W-:Y:S01]  /*11bb0*/  ISETP.GT.U32.AND P1, PT, R3, 0x2ff, PT ;  /* 0x000002ff0300780c */ /* 0x000fe20003f24070 */
[----:B------:R-:W-:-:S05]  /*11bc0*/  FADD.FTZ R0, R87, R0 ;  /* 0x0000000057007221 */ /* 0x000fca0000010000 */
[----:B------:R-:W-:-:S05]  /*11bd0*/  FSEL R109, R0, RZ, P0 ;  /* 0x000000ff006d7208 */ /* 0x000fca0000000000 */
[----:B------:R-:W-:-:S04]  /*11be0*/  FADD.FTZ R0, R88, R109 ;  /* 0x0000006d58007221 */ /* 0x000fc80000010000 */
[----:B-1----:R-:W-:Y:S01]  /*11bf0*/  FADD.FTZ R111, R89, R0 ;  /* 0x00000000596f7221 */ /* 0x002fe20000010000 */
[----:B----4-:R-:W-:-:S03]  /*11c00*/  ULEA UR4, UR5, UR4, 0x18 ;  /* 0x0000000405047291 */ /* 0x010fc6000f8ec0ff */
        /* <DEDUP_REMOVED lines=26> */
[----:B0-----:R-:W0:Y:S02]  /*11db0*/  SHFL.BFLY PT, R129, R126, 0x8, 0x1f ;  /* 0x0d001f007e817f89 */ /* 0x001e2400000e0000 */
        /* <DEDUP_REMOVED lines=67> */
[----:B0-----:R-:W-:Y:S01]  /*121f0*/  FADD.FTZ R111, R129, R128 ;  /* 0x00000080816f7221 */ /* 0x001fe20000010000 */
[----:B------:R-:W-:-:S04]  /*12200*/  CS2R R128, SRZ ;  /* 0x0000000000807805 */ /* 0x000fc8000001ff00 */
[----:B------:R-:W-:Y:S01]  /*12210*/  @!P3 STS.64 [R109+UR4], R110 ;  /* 0x0000006e6d00b988 */ /* 0x000fe20008000a04 */
[----:B------:R-:W-:Y:S01]  /*12220*/  BAR.SYNC.DEFER_BLOCKING 0x0 ;  /* 0x0000000000007b1d */ /* 0x000fe20000010000 */
[----:B------:R-:W-:-:S13]  /*12230*/  ISETP.GT.U32.AND P3, PT, R0, 0x3, PT ;  /* 0x000000030000780c */ /* 0x000fda0003f64070 */
[----:B------:R-:W-:-:S04]  /*12240*/  @!P3 SHF.L.U32 R0, R108, 0x3, RZ ;  /* 0x000000036c00b819 */ /* 0x000fc800000006ff */
[----:B------:R-:W-:Y:S01]  /*12250*/  @!P3 LOP3.LUT R125, R0, 0xf8, RZ, 0xc0, !PT ;  /* 0x000000f8007db812 */ /* 0x000fe200078ec0ff */
[----:B------:R-:W-:Y:S01]  /*12260*/  IMAD.MOV.U32 R0, RZ, RZ, RZ ;  /* 0x000000ffff007224 */ /* 0x000fe200078e00ff */
[----:B------:R-:W-:-:S03]  /*12270*/  @!P3 MOV R0, R118 ;  /* 0x000000760000b202 */ /* 0x000fc60000000f00 */
[----:B------:R0:W-:Y:S01]  /*12280*/  @!P3 LDS.64 R128, [R125+UR4] ;  /* 0x000000047d80b984 */ /* 0x0001e20008000a00 */
[----:B------:R-:W-:-:S03]  /*12290*/  ISETP.NE.AND P3, PT, RZ, UR23, PT ;  /* 0x00000017ff007c0c */ /* 0x000fc6000bf65270 */
[----:B------:R-:W1:Y:S01]  /*122a0*/  SHFL.DOWN PT, R133, R0, 0x2, 0x1f ;  /* 0x08401f0000857f89 */ /* 0x000e6200000e0000 */
[----:B0-----:R-:W-:Y:S01]  /*122b0*/  I2FP.F32.S32 R125, R0 ;  /* 0x00000000007d7245 */ /* 0x001fe20000201400 */
[----:B-1----:R-:W-:Y:S01]  /*122c0*/  IMAD.IADD R111, R133, 0x1, R0 ;  /* 0x00000001856f7824 */ /* 0x002fe200078e0200 */
[----:B------:R-:W-:-:S04]  /*122d0*/  I2FP.F32.S32 R136, R133 ;  /* 0x0000008500887245 */ /* 0x000fc80000201400 */
        /* <DEDUP_REMOVED lines=9> */
[----:B------:R-:W-:-:S03]  /*12370*/  FADD.FTZ R109, -R109, R128 ;  /* 0x000000806d6d7221 */ /* 0x000fc60000010100 */
[----:B------:R-:W-:Y:S01]  /*12380*/  FFMA.FTZ R133, R125, R128, R138 ;  /* 0x000000807d857223 */ /* 0x000fe2000001008a */
[----:B------:R-:W-:Y:S01]  /*12390*/  FMUL.FTZ R109, R109, R109 ;  /* 0x0000006d6d6d7220 */ /* 0x000fe20000410000 */
[----:B---3--:R-:W-:Y:S01]  /*123a0*/  FADD.FTZ R129, R110, R129 ;  /* 0x000000816e817221 */ /* 0x008fe20000010000 */
[----:B------:R-:W0:Y:S01]  /*123b0*/  MUFU.RCP R111, R111 ;  /* 0x0000006f006f7308 */ /* 0x000e220000001000 */
        /* <DEDUP_REMOVED lines=14> */
[----:B------:R-:W-:Y:S02]  /*124a0*/  FMUL.FTZ R125, R125, R140 ;  /* 0x0000008c7d7d7220 */ /* 0x000fe40000410000 */
[----:B------:R-:W0:Y:S01]  /*124b0*/  SHFL.IDX PT, R135, R0, RZ, 0x1f ;  /* 0x00001fff00877589 */ /* 0x000e2200000e0000 */
[----:B------:R-:W2:Y:S01]  /*124c0*/  @!P4 LDC.64 R128, c[0x0][0x3c0] ;  /* 0x0000f000ff80cb82 */ /* 0x000ea20000000a00 */
[----:B------:R-:W-:-:S05]  /*124d0*/  FFMA.FTZ R125, R111, R125, R110 ;  /* 0x0000007d6f7d7223 */ /* 0x000fca000001006e */
[----:B------:R3:W1:Y:S02]  /*124e0*/  SHFL.IDX PT, R134, R125, RZ, 0x1f ;  /* 0x00001fff7d867589 */ /* 0x00066400000e0000 */
[----:B------:R-:W4:Y:S01]  /*124f0*/  @!P4 LDC.64 R110, c[0x0][0x3c8] ;  /* 0x0000f200ff6ecb82 */ /* 0x000f220000000a00 */
[----:B---3--:R-:W-:Y:S01]  /*12500*/  MOV R125, UR7 ;  /* 0x00000007007d7c02 */ /* 0x008fe20008000f00 */
[----:B0-----:R-:W-:-:S05]  /*12510*/  FMUL.FTZ R109, R135, R135 ;  /* 0x00000087876d7220 */ /* 0x001fca0000410000 */
[----:B------:R-:W-:Y:S01]  /*12520*/  FSEL R126, R109, RZ, P3 ;  /* 0x000000ff6d7e7208 */ /* 0x000fe20001800000 */
[----:B-1----:R-:W-:Y:S01]  /*12530*/  FFMA.FTZ R109, R134, UR24, R133 ;  /* 0x00000018866d7c23 */ /* 0x002fe20008010085 */
[----:B----4-:R-:W-:-:S04]  /*12540*/  @!P4 IMAD.WIDE R110, R125, 0x4, R110 ;  /* 0x000000047d6ec825 */ /* 0x010fc800078e026e */
[----:B------:R-:W-:Y:S01]  /*12550*/  FADD.FTZ R0, R109, R126 ;  /* 0x0000007e6d007221 */ /* 0x000fe20000010000 */
[----:B------:R-:W-:-:S05]  /*12560*/  IMAD.U32 R109, RZ, RZ, UR7 ;  /* 0x00000007ff6d7e24 */ /* 0x000fca000f8e00ff */
        /* <DEDUP_REMOVED lines=30> */
.L_x_20356:
[----:B------:R-:W-:Y:S05]  /*12750*/  BSYNC.RECONVERGENT B0 ;  /* 0x0000000000007941 */ /* 0x000fea0003800200 */
.L_x_20355:
[----:B------:R-:W-:Y:S01]  /*12760*/  ISETP.NE.AND P0, PT, R132, RZ, PT ;  /* 0x000000ff8400720c */ /* 0x000fe20003f05270 */
        /* <DEDUP_REMOVED lines=18> */
.L_x_20358:
[----:B------:R-:W-:Y:S05]  /*12890*/  BSYNC.RECONVERGENT B0 ;  /* 0x0000000000007941 */ /* 0x000fea0003800200 */
.L_x_20357:
[----:B------:R-:W-:Y:S01]  /*128a0*/  ISETP.NE.AND P0, PT, R131, RZ, PT ;  /* 0x000000ff8300720c */ /* 0x000fe20003f05270 */
        /* <DEDUP_REMOVED lines=18> */
.L_x_20360:
[----:B------:R-:W-:Y:S05]  /*129d0*/  BSYNC.RECONVERGENT B0 ;  /* 0x0000000000007941 */ /* 0x000fea0003800200 */
.L_x_20359:
[----:B------:R-:W-:Y:S01]  /*129e0*/  ISETP.NE.AND P0, PT, R130, RZ, PT ;  /* 0x000000ff8200720c */ /* 0x000fe20003f05270 */
        /* <DEDUP_REMOVED lines=18> */
.L_x_20362:
[----:B------:R-:W-:Y:S05]  /*12b10*/  BSYNC.RECONVERGENT B0 ;  /* 0x0000000000007941 */ /* 0x000fea0003800200 */
.L_x_20361:
[----:B------:R-:W-:Y:S04]  /*12b20*/  BSSY.RECONVERGENT B0, `(.L_x_20363) ;  /* 0x0000012000007945 */ /* 0x000fe80003800200 */
        /* <DEDUP_REMOVED lines=17> */
.L_x_20364:
[----:B------:R-:W-:Y:S05]  /*12c40*/  BSYNC.RECONVERGENT B0 ;  /* 0x0000000000007941 */ /* 0x000fea0003800200 */
.L_x_20363:
        /* <DEDUP_REMOVED lines=15> */
[----:B0-----:R-:W-:-:S05]  /*12d40*/  IMAD.WIDE.U32 R128, R126, 0x10, R128 ;  /* 0x000000107e807825 */ /* 0x001fca00078e0080 */
[----:B------:R0:W-:Y:S02]  /*12d50*/  STG.E.128 desc[UR12][R128.64], R108 ;  /* 0x0000006c80007986 */ /* 0x0001e4000c101d0c */
.L_x_20365:
[----:B------:R-:W-:Y:S05]  /*12d60*/  BSYNC.RECONVERGENT B0 ;  /* 0x0000000000007941 */ /* 0x000fea0003800200 */
.L_x_20354:
[----:B------:R-:W-:Y:S02]  /*12d70*/  UIADD3 UR7, UPT, UPT, UR7, UR20, URZ ;  /* 0x0000001407077290 */ /* 0x000fe4000fffe0ff */
[----:B------:R-:W-:Y:S02]  /*12d80*/  UPLOP3.LUT UP1, UPT, UPT, UPT, UP1, 0x40, 0x4 ;  /* 0x000000000004789c */ /* 0x000fe40003f2e810 */
[----:B------:R-:W-:-:S09]  /*12d90*/  UISETP.GE.AND UP0, UPT, UR7, UR21, UPT ;  /* 0x000000150700728c */ /* 0x000fd2000bf06270 */
[----:B------:R-:W-:Y:S05]  /*12da0*/  BRA.U !UP0, `(.L_x_20366) ;  /* 0xfffffee108c87547 */ /* 0x000fea000b83ffff */
[----:B------:R-:W-:Y:S05]  /*12db0*/  EXIT ;  /* 0x000000000000794d */ /* 0x000fea0003800000 */
.L_x_20367:
        /* <DEDUP_REMOVED lines=12> */
.L_x_20889:


//--------------------- .text._ZN10layer_norm13ln_fwd_kernelINS_13Kernel_traitsIfffffjLj3072ELj1ELj1ELj4ELj16ENS_18Kernel_traits_baseILj3072EfffffjLj128EEEEELb1ELb1ELb1ELb1EEEvNS_9FwdParamsE --------------------------
	.section	.text._ZN10layer_norm13ln_fwd_kernelINS_13Kernel_traitsIfffffjLj3072ELj1ELj1ELj4ELj16ENS_18Kernel_traits_baseILj3072EfffffjLj128EEEEELb1ELb1ELb1ELb1EEEvNS_9FwdParamsE,"ax",@progbits
	.align	128
        .global         _ZN10layer_norm13ln_fwd_kernelINS_13Kernel_traitsIfffffjLj3072ELj1ELj1ELj4ELj16ENS_18Kernel_traits_baseILj3072EfffffjLj128EEEEELb1ELb1ELb1ELb1EEEvNS_9FwdParamsE
        .type           _ZN10layer_norm13ln_fwd_kernelINS_13Kernel_traitsIfffffjLj3072ELj1ELj1ELj4ELj16ENS_18Kernel_traits_baseILj3072EfffffjLj128EEEEELb1ELb1ELb1ELb1EEEvNS_9FwdParamsE,@function
        .size           _ZN10layer_norm13ln_fwd_kernelINS_13Kernel_traitsIfffffjLj3072ELj1ELj1ELj4ELj16ENS_18Kernel_traits_baseILj3072EfffffjLj128EEEEELb1ELb1ELb1ELb1EEEvNS_9FwdParamsE,(.L_x_20890 - _ZN10layer_norm13ln_fwd_kernelINS_13Kernel_traitsIfffffjLj3072ELj1ELj1ELj4ELj16ENS_18Kernel_traits_baseILj3072EfffffjLj128EEEEELb1ELb1ELb1ELb1EEEvNS_9FwdParamsE)
        .other          _ZN10layer_norm13ln_fwd_kernelINS_13Kernel_traitsIfffffjLj3072ELj1ELj1ELj4ELj16ENS_18Kernel_traits_baseILj3072EfffffjLj128EEEEELb1ELb1ELb1ELb1EEEvNS_9FwdParamsE,@"STO_CUDA_ENTRY STV_DEFAULT"
_ZN10layer_norm13ln_fwd_kernelINS_13Kernel_traitsIfffffjLj3072ELj1ELj1ELj4ELj16ENS_18Kernel_traits_baseILj3072EfffffjLj128EEEEELb1ELb1ELb1ELb1EEEvNS_9FwdParamsE:
.text._ZN10layer_norm13ln_fwd_kernelINS_13Kernel_traitsIfffffjLj3072ELj1ELj1ELj4ELj16ENS_18Kernel_traits_baseILj3072EfffffjLj128EEEEELb1ELb1ELb1ELb1EEEvNS_9FwdParamsE:
        /* <DEDUP_REMOVED lines=72> */
.L_x_20368:
        /* <DEDUP_REMOVED lines=28> */
.L_x_20369:
[----:B------:R-:W1:Y:S02]  /*0640*/  LDCU UR4, c[0x0][0x384] ;  /* 0x00007080ff0477ac */ /* 0x000e640008000800 */
[----:B-1----:R-:W-:-:S06]  /*0650*/  UISETP.GE.AND UP0, UPT, UR7, UR4, UPT ;  /* 0x000000040700728c */ /* 0x002fcc000bf06270 */
[----:B------:R-:W-:-:S13]  /*0660*/  PLOP3.LUT P0, PT, PT, PT, UP0, 0x80, 0x8 ;  /* 0x000000000008781c */ /* 0x000fda0003f0f008 */
[----:B------:R-:W-:Y:S05]  /*0670*/  @P0 EXIT ;  /* 0x000000000000094d */ /* 0x000fea0003800000 */
[----:B0-----:R-:W-:Y:S01]  /*0680*/  IMAD.HI.U32 R3, R109, -0x326172a9, RZ ;  /* 0xcd9e8d576d037827 */ /* 0x001fe200078e00ff */
[----:B------:R-:W0:Y:S03]  /*0690*/  LDCU.U8 UR4, c[0x0][0x410] ;  /* 0x00008200ff0477ac */ /* 0x000e260008000000 */
[----:B------:R-:W-:Y:S01]  /*06a0*/  HFMA2 R113, -RZ, RZ, 0, 0 ;  /* 0x00000000ff717431 */ /* 0x000fe200000001ff */
[----:B------:R-:W-:Y:S01]  /*06b0*/  LOP3.LUT R119, R119, 0x3, RZ, 0xc0, !PT ;  /* 0x0000000377777812 */ /* 0x000fe200078ec0ff */
        /* <DEDUP_REMOVED lines=9> */
[----:B------:R-:W-:Y:S01]  /*0750*/  IMAD.HI.U32 R2, R0, -0x326172a9, RZ ;  /* 0xcd9e8d5700027827 */ /* 0x000fe200078e00ff */
[----:B------:R-:W3:Y:S01]  /*0760*/  LDCU UR24, c[0x0][0x400] ;  /* 0x00008000ff1877ac */ /* 0x000ee20008000800 */
[----:B0-----:R-:W-:-:S02]  /*0770*/  ISETP.NE.AND P2, PT, RZ, UR4, PT ;  /* 0x00000004ff007c0c */ /* 0x001fc4000bf45270 */
[----:B------:R-:W-:Y:S01]  /*0780*/  IMAD R78, R3, -0x2daee0ad, RZ ;  /* 0xd2511f53034e7824 */ /* 0x000fe200078e02ff */
[----:B------:R-:W-:Y:S01]  /*0790*/  LOP3.LUT R2, R77, UR25, R2, 0x96, !PT ;  /* 0x000000194d027c12 */ /* 0x000fe2000f8e9602 */
[----:B------:R-:W-:Y:S01]  /*07a0*/  IMAD R77, R0, -0x326172a9, RZ ;  /* 0xcd9e8d57004d7824 */ /* 0x000fe200078e02ff */
[----:B------:R-:W0:Y:S01]  /*07b0*/  LDCU.64 UR16, c[0x0][0x408] ;  /* 0x00008100ff1077ac */ /* 0x000e220008000a00 */
[----:B------:R-:W-:Y:S01]  /*07c0*/  IMAD.HI.U32 R0, R76, -0x326172a9, RZ ;  /* 0xcd9e8d574c007827 */ /* 0x000fe200078e00ff */
[----:B------:R-:W4:Y:S03]  /*07d0*/  LDCU.128 UR8, c[0x0][0x3f0] ;  /* 0x00007e00ff0877ac */ /* 0x000f260008000c00 */
        /* <DEDUP_REMOVED lines=50> */
.L_x_20569:
[----:B------:R-:W-:-:S06]  /*0b00*/  UIMAD.WIDE UR4, UR7, 0x4, UR8 ;  /* 0x00000004070478a5 */ /* 0x000fcc000f8e0208 */
[----:B-1----:R-:W-:Y:S02]  /*0b10*/  IMAD.U32 R104, RZ, RZ, UR4 ;  /* 0x00000004ff687e24 */ /* 0x002fe4000f8e00ff */
[----:B------:R-:W-:-:S05]  /*0b20*/  IMAD.U32 R105, RZ, RZ, UR5 ;  /* 0x00000005ff697e24 */ /* 0x000fca000f8e00ff */
[----:B0-----:R0:W2:Y:S01]  /*0b30*/  LDG.E R104, desc[UR12][R104.64] ;  /* 0x0000000c68687981 */ /* 0x0010a2000c1e1900 */
[----:B------:R-:W-:-:S06]  /*0b40*/  UIMAD.WIDE UR4, UR7, 0x4, UR10 ;  /* 0x00000004070478a5 */ /* 0x000fcc000f8e020a */
[----:B------:R-:W-:Y:S02]  /*0b50*/  IMAD.U32 R84, RZ, RZ, UR4 ;  /* 0x00000004ff547e24 */ /* 0x000fe4000f8e00ff */
[----:B------:R-:W-:-:S05]  /*0b60*/  IMAD.U32 R85, RZ, RZ, UR5 ;  /* 0x00000005ff557e24 */ /* 0x000fca000f8e00ff */
[----:B------:R-:W3:Y:S01]  /*0b70*/  LDG.E R84, desc[UR12][R84.64] ;  /* 0x0000000c54547981 */ /* 0x000ee2000c1e1900 */
[----:B------:R-:W-:Y:S01]  /*0b80*/  UIMAD UR4, UR7, UR22, URZ ;  /* 0x00000016070472a4 */ /* 0x000fe2000f8e02ff */
[----:B------:R-:W-:-:S03]  /*0b90*/  ISETP.NE.U32.AND P0, PT, RZ, UR18, PT ;  /* 0x00000012ff007c0c */ /* 0x000fc6000bf05070 */
[----:B------:R-:W-:Y:S01]  /*0ba0*/  USHF.R.S32.HI UR5, URZ, 0x1f, UR4 ;  /* 0x0000001fff057899 */ /* 0x000fe20008011404 */
[----:B------:R-:W-:-:S03]  /*0bb0*/  ISETP.NE.AND.EX P0, PT, RZ, UR19, PT, P0 ;  /* 0x00000013ff007c0c */ /* 0x000fc6000bf05300 */
[----:B------:R-:W-:-:S06]  /*0bc0*/  ULEA.HI UR5, UR5, UR4, URZ, 0x2 ;  /* 0x0000000405057291 */ /* 0x000fcc000f8f10ff */
[----:B0-----:R-:W-:-:S05]  /*0bd0*/  IMAD.U32 R105, RZ, RZ, UR5 ;  /* 0x00000005ff697e24 */ /* 0x001fca000f8e00ff */
        /* <DEDUP_REMOVED lines=17> */
[----:B0-----:R-:W-:Y:S01]  /*0cf0*/  @!P3 IMAD.MOV.U32 R2, RZ, RZ, R119 ;  /* 0x000000ffff02b224 */ /* 0x001fe200078e0077 */
[----:B------:R-:W-:Y:S01]  /*0d00*/  @!P3 MOV R90, R120 ;  /* 0x00000078005ab202 */ /* 0x000fe20000000f00 */
[----:B--2---:R-:W-:Y:S01]  /*0d10*/  @!P3 IMAD.MOV.U32 R84, RZ, RZ, R80 ;  /* 0x000000ffff54b224 */ /* 0x004fe200078e0050 */
        /* <DEDUP_REMOVED lines=16> */
.L_x_20373:
        /* <DEDUP_REMOVED lines=12> */
.L_x_20374:
        /* <DEDUP_REMOVED lines=41> */
.L_x_20372:
        /* <DEDUP_REMOVED lines=9> */
.L_x_20371:
        /* <DEDUP_REMOVED lines=15> */
.L_x_20377:
        /* <DEDUP_REMOVED lines=12> */
.L_x_20378:
        /* <DEDUP_REMOVED lines=43> */
.L_x_20376:
        /* <DEDUP_REMOVED lines=9> */
.L_x_20375:
        /* <DEDUP_REMOVED lines=15> */
.L_x_20381:
        /* <DEDUP_REMOVED lines=12> */
.L_x_20382:
        /* <DEDUP_REMOVED lines=43> */
.L_x_20380:
        /* <DEDUP_REMOVED lines=9> */
.L_x_20379:
        /* <DEDUP_REMOVED lines=15> */
.L_x_20385:
        /* <DEDUP_REMOVED lines=12> */
.L_x_20386:
        /* <DEDUP_REMOVED lines=43> */
.L_x_20384:
        /* <DEDUP_REMOVED lines=10> */
.L_x_20370:
[----:B0-----:R-:W-:Y:S01]  /*20e0*/  MOV R2, R119 ;  /* 0x0000007700027202 */ /* 0x001fe20000000f00 */
        /* <DEDUP_REMOVED lines=18> */
.L_x_20389:
        /* <DEDUP_REMOVED lines=12> */
.L_x_20390:
        /* <DEDUP_REMOVED lines=40> */
[----:B------:R-:W-:-:S07]  /*2550*/  IMAD.MOV.U32 R2, RZ, RZ, RZ ;  /* 0x000000ffff027224 */ /* 0x000fce00078e00ff */
.L_x_20388:
        /* <DEDUP_REMOVED lines=8> */
[----:B------:R-:W-:-:S07]  /*25e0*/  FMUL.FTZ R84, R3, R52 ;  /* 0x0000003403547220 */ /* 0x000fce0000410000 */
.L_x_20387:
        /* <DEDUP_REMOVED lines=15> */
.L_x_20393:
        /* <DEDUP_REMOVED lines=12> */
.L_x_20394:
        /* <DEDUP_REMOVED lines=43> */
.L_x_20392:
        /* <DEDUP_REMOVED lines=9> */
.L_x_20391:
        /* <DEDUP_REMOVED lines=15> */
.L_x_20397:
        /* <DEDUP_REMOVED lines=12> */
.L_x_20398:
        /* <DEDUP_REMOVED lines=43> */
.L_x_20396:
        /* <DEDUP_REMOVED lines=9> */
.L_x_20395:
        /* <DEDUP_REMOVED lines=15> */
.L_x_20400:
        /* <DEDUP_REMOVED lines=12> */
.L_x_20401:
        /* <DEDUP_REMOVED lines=43> */
.L_x_20399:
        /* <DEDUP_REMOVED lines=9> */
.L_x_20383:
        /* <DEDUP_REMOVED lines=21> */
.L_x_20402:
[----:B-----5:R2:W5:Y:S04]  /*3610*/  @P1 LDG.E.128 R76, desc[UR12][R94.64] ;  /* 0x0000000c5e4c1981 */ /* 0x020568000c1e1d00 */
[----:B------:R2:W5:Y:S01]  /*3620*/  @P0 LDG.E.128 R80, desc[UR12][R96.64] ;  /* 0x0000000c60500981 */ /* 0x000562000c1e1d00 */
[----:B------:R-:W-:Y:S05]  /*3630*/  @!P0 BRA `(.L_x_20403) ;  /* 0x0000001400048947 */ /* 0x000fea0003800000 */
[----:B------:R-:W-:Y:S01]  /*3640*/  ISETP.GT.AND P3, PT, R104, RZ, PT ;  /* 0x000000ff6800720c */ /* 0x000fe20003f64270 */
[----:B--2---:R-:W-:Y:S01]  /*3650*/  IMAD.MOV.U32 R95, RZ, RZ, R91 ;  /* 0x000000ffff5f7224 */ /* 0x004fe200078e005b */
[----:B01---5:R-:W-:Y:S01]  /*3660*/  MOV R88, R80 ;  /* 0x0000005000587202 */ /* 0x023fe20000000f00 */
        /* <DEDUP_REMOVED lines=17> */
.L_x_20406:
        /* <DEDUP_REMOVED lines=12> */
.L_x_20407:
        /* <DEDUP_REMOVED lines=42> */
.L_x_20405:
        /* <DEDUP_REMOVED lines=9> */
.L_x_20404:
        /* <DEDUP_REMOVED lines=15> */
.L_x_20410:
        /* <DEDUP_REMOVED lines=12> */
.L_x_20411:
        /* <DEDUP_REMOVED lines=43> */
.L_x_20409:
        /* <DEDUP_REMOVED lines=9> */
.L_x_20408:
        /* <DEDUP_REMOVED lines=15> */
.L_x_20414:
        /* <DEDUP_REMOVED lines=12> */
.L_x_20415:
        /* <DEDUP_REMOVED lines=43> */
.L_x_20413:
        /* <DEDUP_REMOVED lines=9> */
.L_x_20412:
        /* <DEDUP_REMOVED lines=15> */
.L_x_20418:
        /* <DEDUP_REMOVED lines=12> */
.L_x_20419:
        /* <DEDUP_REMOVED lines=43> */
.L_x_20417:
        /* <DEDUP_REMOVED lines=10> */
.L_x_20403:
[----:B--2---:R-:W-:Y:S01]  /*4a50*/  MOV R95, R91 ;  /* 0x0000005b005f7202 */ /* 0x004fe20000000f00 */
[----:B------:R-:W-:Y:S02]  /*4a60*/  IMAD.MOV.U32 R94, RZ, RZ, R90 ;  /* 0x000000ffff5e7224 */ /* 0x000fe400078e005a */
[----:B01----:R-:W-:Y:S01]  /*4a70*/  IMAD.MOV.U32 R88, RZ, RZ, RZ ;  /* 0x000000ffff587224 */ /* 0x003fe200078e00ff */
        /* <DEDUP_REMOVED lines=16> */
.L_x_20422:
        /* <DEDUP_REMOVED lines=12> */
.L_x_20423:
        /* <DEDUP_REMOVED lines=42> */
.L_x_20421:
        /* <DEDUP_REMOVED lines=9> */
.L_x_20420:
        /* <DEDUP_REMOVED lines=15> */
.L_x_20426:
        /* <DEDUP_REMOVED lines=12> */
.L_x_20427:
        /* <DEDUP_REMOVED lines=43> */
.L_x_20425:
        /* <DEDUP_REMOVED lines=9> */
.L_x_20424:
        /* <DEDUP_REMOVED lines=15> */
.L_x_20430:
        /* <DEDUP_REMOVED lines=12> */
.L_x_20431:
        /* <DEDUP_REMOVED lines=43> */
.L_x_20429:
        /* <DEDUP_REMOVED lines=9> */
.L_x_20428:
        /* <DEDUP_REMOVED lines=15> */
.L_x_20433:
        /* <DEDUP_REMOVED lines=12> */
.L_x_20434:
        /* <DEDUP_REMOVED lines=43> */
.L_x_20432:
        /* <DEDUP_REMOVED lines=9> */
.L_x_20416:
        /* <DEDUP_REMOVED lines=13> */
[----:B------:R-:W-:Y:S02]  /*5f10*/  LOP3.LUT R120, R95, 0xff0000, RZ, 0xc0, !PT ;  /* 0x00ff00005f787812 */ /* 0x000fe400078ec0ff */
[----:B------:R-:W-:-:S03]  /*5f20*/  LOP3.LUT R95, R115, 0xff, RZ, 0xc0, !PT ;  /* 0x000000ff735f7812 */ /* 0x000fc600078ec0ff */
[----:B------:R-:W-:-:S05]  /*5f30*/  IMAD R93, R93, 0x1000000, R120 ;  /* 0x010000005d5d7824 */ /* 0x000fca00078e0278 */
[----:B------:R-:W-:-:S05]  /*5f40*/  LEA R122, R122, R93, 0x8 ;  /* 0x0000005d7a7a7211 */ /* 0x000fca00078e40ff */
[----:B------:R-:W-:Y:S02]  /*5f50*/  IMAD.IADD R95, R122, 0x1, R95 ;  /* 0x000000017a5f7824 */ /* 0x000fe400078e025f */
[----:B0-----:R-:W-:-:S05]  /*5f60*/  IMAD.WIDE.U32 R92, R92, 0x4, R98 ;  /* 0x000000045c5c7825 */ /* 0x001fca00078e0062 */
[----:B------:R0:W-:Y:S02]  /*5f70*/  STG.E desc[UR12][R92.64], R95 ;  /* 0x0000005f5c007986 */ /* 0x0001e4000c10190c */
.L_x_20435:
[----:B-----5:R1:W5:Y:S04]  /*5f80*/  @P1 LDG.E.128 R76, desc[UR12][R100.64] ;  /* 0x0000000c644c1981 */ /* 0x020368000c1e1d00 */
[----:B------:R1:W5:Y:S01]  /*5f90*/  @P0 LDG.E.128 R80, desc[UR12][R102.64] ;  /* 0x0000000c66500981 */ /* 0x000362000c1e1d00 */
[----:B------:R-:W-:Y:S05]  /*5fa0*/  @!P0 BRA `(.L_x_20436) ;  /* 0x0000001400048947 */ /* 0x000fea0003800000 */
[----:B------:R-:W-:Y:S01]  /*5fb0*/  ISETP.GT.AND P3, PT, R104, RZ, PT ;  /* 0x000000ff6800720c */ /* 0x000fe20003f64270 */
[----:B0-----:R-:W-:Y:S01]  /*5fc0*/  IMAD.MOV.U32 R95, RZ, RZ, R106 ;  /* 0x000000ffff5f7224 */ /* 0x001fe200078e006a */
        /* <DEDUP_REMOVED lines=18> */
.L_x_20439:
        /* <DEDUP_REMOVED lines=12> */
.L_x_20440:
[----:B------:R-:W-:Y:S01]  /*61b0*/  IMAD.WIDE.U32 R98, R109, -0x326172a9, RZ ;  /* 0xcd9e8d576d627825 */ /* 0x000fe200078e00ff */
[----:B-1----:R-:W-:-:S03]  /*61c0*/  LOP3.LUT R102, R113, UR15, R93, 0x96, !PT ;  /* 0x0000000f71667c12 */ /* 0x002fc6000f8e965d */
        /* <DEDUP_REMOVED lines=40> */
.L_x_20438:
        /* <DEDUP_REMOVED lines=9> */
.L_x_20437:
        /* <DEDUP_REMOVED lines=15> */
.L_x_20443:
        /* <DEDUP_REMOVED lines=12> */
.L_x_20444:
[----:B-1----:R-:W-:Y:S01]  /*6690*/  IMAD.WIDE.U32 R100, R109, -0x326172a9, RZ ;  /* 0xcd9e8d576d647825 */ /* 0x002fe200078e00ff */
        /* <DEDUP_REMOVED lines=42> */
.L_x_20442:
        /* <DEDUP_REMOVED lines=9> */
.L_x_20441:
        /* <DEDUP_REMOVED lines=15> */
.L_x_20447:
        /* <DEDUP_REMOVED lines=12> */
.L_x_20448:
        /* <DEDUP_REMOVED lines=43> */
.L_x_20446:
        /* <DEDUP_REMOVED lines=9> */
.L_x_20445:
        /* <DEDUP_REMOVED lines=15> */
.L_x_20451:
        /* <DEDUP_REMOVED lines=12> */
.L_x_20452:
        /* <DEDUP_REMOVED lines=43> */
.L_x_20450:
        /* <DEDUP_REMOVED lines=10> */
.L_x_20436:
        /* <DEDUP_REMOVED lines=19> */
.L_x_20455:
        /* <DEDUP_REMOVED lines=12> */
.L_x_20456:
[----:B------:R-:W-:Y:S01]  /*75b0*/  IMAD.WIDE.U32 R98, R109, -0x326172a9, RZ ;  /* 0xcd9e8d576d627825 */ /* 0x000fe200078e00ff */
[----:B-1----:R-:W-:-:S03]  /*75c0*/  LOP3.LUT R102, R113, UR15, R93, 0x96, !PT ;  /* 0x0000000f71667c12 */ /* 0x002fc6000f8e965d */
        /* <DEDUP_REMOVED lines=40> */
.L_x_20454:
        /* <DEDUP_REMOVED lines=9> */
.L_x_20453:
        /* <DEDUP_REMOVED lines=15> */
.L_x_20459:
        /* <DEDUP_REMOVED lines=12> */
.L_x_20460:
[----:B-1----:R-:W-:Y:S01]  /*7a90*/  IMAD.WIDE.U32 R100, R109, -0x326172a9, RZ ;  /* 0xcd9e8d576d647825 */ /* 0x002fe200078e00ff */
        /* <DEDUP_REMOVED lines=42> */
.L_x_20458:
        /* <DEDUP_REMOVED lines=9> */
.L_x_20457:
        /* <DEDUP_REMOVED lines=15> */
.L_x_20463:
        /* <DEDUP_REMOVED lines=12> */
.L_x_20464:
        /* <DEDUP_REMOVED lines=43> */
.L_x_20462:
        /* <DEDUP_REMOVED lines=9> */
.L_x_20461:
        /* <DEDUP_REMOVED lines=15> */
.L_x_20466:
        /* <DEDUP_REMOVED lines=12> */
.L_x_20467:
        /* <DEDUP_REMOVED lines=43> */
.L_x_20465:
        /* <DEDUP_REMOVED lines=9> */
.L_x_20449:
        /* <DEDUP_REMOVED lines=14> */
[----:B------:R-:W-:Y:S02]  /*8890*/  LOP3.LUT R119, R115, 0xff, RZ, 0xc0, !PT ;  /* 0x000000ff73777812 */ /* 0x000fe400078ec0ff */
[----:B------:R-:W-:-:S05]  /*88a0*/  LEA R97, R97, R122, 0x18 ;  /* 0x0000007a61617211 */ /* 0x000fca00078ec0ff */
[----:B------:R-:W-:-:S05]  /*88b0*/  IMAD R126, R126, 0x100, R97 ;  /* 0x000001007e7e7824 */ /* 0x000fca00078e0261 */
[----:B------:R-:W-:Y:S01]  /*88c0*/  IADD3 R119, PT, PT, R126, R119, RZ ;  /* 0x000000777e777210 */ /* 0x000fe20007ffe0ff */
[----:B0-----:R-:W-:-:S05]  /*88d0*/  IMAD.WIDE.U32 R96, R96, 0x4, R102 ;  /* 0x0000000460607825 */ /* 0x001fca00078e0066 */
[----:B------:R0:W-:Y:S02]  /*88e0*/  STG.E desc[UR12][R96.64], R119 ;  /* 0x0000007760007986 */ /* 0x0001e4000c10190c */
.L_x_20468:
[----:B-----5:R1:W5:Y:S04]  /*88f0*/  @P1 LDG.E.128 R76, desc[UR12][R106.64] ;  /* 0x0000000c6a4c1981 */ /* 0x020368000c1e1d00 */
[----:B------:R1:W5:Y:S01]  /*8900*/  @P0 LDG.E.128 R80, desc[UR12][R120.64] ;  /* 0x0000000c78500981 */ /* 0x000362000c1e1d00 */
[----:B------:R-:W-:Y:S05]  /*8910*/  @!P0 BRA `(.L_x_20469) ;  /* 0x0000001400048947 */ /* 0x000fea0003800000 */
[----:B------:R-:W-:Y:S01]  /*8920*/  ISETP.GT.AND P3, PT, R104, RZ, PT ;  /* 0x000000ff6800720c */ /* 0x000fe20003f64270 */
[----:B------:R-:W-:Y:S01]  /*8930*/  IMAD.MOV.U32 R103, RZ, RZ, R99 ;  /* 0x000000ffff677224 */ /* 0x000fe200078e0063 */
        /* <DEDUP_REMOVED lines=18> */
.L_x_20472:
        /* <DEDUP_REMOVED lines=12> */
.L_x_20473:
        /* <DEDUP_REMOVED lines=40> */
[----:B------:R-:W-:Y:S01]  /*8da0*/  IMAD.MOV.U32 R96, RZ, RZ, R98 ;  /* 0x000000ffff607224 */ /* 0x000fe200078e0062 */
[----:B------:R-:W-:-:S07]  /*8db0*/  MOV R102, R106 ;  /* 0x0000006a00667202 */ /* 0x000fce0000000f00 */
.L_x_20471:
        /* <DEDUP_REMOVED lines=9> */
.L_x_20470:
        /* <DEDUP_REMOVED lines=15> */
.L_x_20476:
        /* <DEDUP_REMOVED lines=12> */
.L_x_20477:
        /* <DEDUP_REMOVED lines=43> */
.L_x_20475:
        /* <DEDUP_REMOVED lines=9> */
.L_x_20474:
        /* <DEDUP_REMOVED lines=15> */
.L_x_20480:
        /* <DEDUP_REMOVED lines=12> */
.L_x_20481:
        /* <DEDUP_REMOVED lines=43> */
.L_x_20479:
        /* <DEDUP_REMOVED lines=9> */
.L_x_20478:
        /* <DEDUP_REMOVED lines=15> */
.L_x_20484:
        /* <DEDUP_REMOVED lines=12> */
.L_x_20485:
        /* <DEDUP_REMOVED lines=43> */
.L_x_20483:
        /* <DEDUP_REMOVED lines=10> */
.L_x_20469:
        /* <DEDUP_REMOVED lines=19> */
.L_x_20488:
        /* <DEDUP_REMOVED lines=12> */
.L_x_20489:
        /* <DEDUP_REMOVED lines=42> */
.L_x_20487:
        /* <DEDUP_REMOVED lines=9> */
.L_x_20486:
        /* <DEDUP_REMOVED lines=15> */
.L_x_20492:
        /* <DEDUP_REMOVED lines=12> */
.L_x_20493:
        /* <DEDUP_REMOVED lines=43> */
.L_x_20491:
        /* <DEDUP_REMOVED lines=9> */
.L_x_20490:
        /* <DEDUP_REMOVED lines=15> */
.L_x_20496:
        /* <DEDUP_REMOVED lines=12> */
.L_x_20497:
        /* <DEDUP_REMOVED lines=43> */
.L_x_20495:
        /* <DEDUP_REMOVED lines=9> */
.L_x_20494:
        /* <DEDUP_REMOVED lines=15> */
.L_x_20499:
        /* <DEDUP_REMOVED lines=12> */
.L_x_20500:
        /* <DEDUP_REMOVED lines=43> */
.L_x_20498:
        /* <DEDUP_REMOVED lines=9> */
.L_x_20482:
[----:B------:R-:W0:Y:S01]  /*b120*/  @P1 LDC.64 R106, c[0x0][0x390] ;  /* 0x0000e400ff6a1b82 */ /* 0x000e220000000a00 */
[----:B------:R-:W-:Y:S01]  /*b130*/  IMAD.WIDE.U32 R120, R101, 0x10, R2 ;  /* 0x0000001065787825 */ /* 0x000fe200078e0002 */
[----:B------:R-:W-:-:S03]  /*b140*/  @P0 IADD3 R127, PT, PT, R105, 0x200, RZ ;  /* 0x00000200697f0810 */ /* 0x000fc60007ffe0ff */
[----:B------:R-:W-:Y:S01]  /*b150*/  @P1 VIADD R119, R0, 0x200 ;  /* 0x0000020000771836 */ /* 0x000fe20000000000 */
        /* <DEDUP_REMOVED lines=16> */
.L_x_20501:
        /* <DEDUP_REMOVED lines=23> */
.L_x_20505:
        /* <DEDUP_REMOVED lines=12> */
.L_x_20506:
        /* <DEDUP_REMOVED lines=42> */
.L_x_20504:
        /* <DEDUP_REMOVED lines=9> */
.L_x_20503:
        /* <DEDUP_REMOVED lines=15> */
.L_x_20509:
        /* <DEDUP_REMOVED lines=12> */
.L_x_20510:
        /* <DEDUP_REMOVED lines=43> */
.L_x_20508:
        /* <DEDUP_REMOVED lines=9> */
.L_x_20507:
        /* <DEDUP_REMOVED lines=15> */
.L_x_20513:
        /* <DEDUP_REMOVED lines=12> */
.L_x_20514:
        /* <DEDUP_REMOVED lines=43> */
.L_x_20512:
        /* <DEDUP_REMOVED lines=9> */
.L_x_20511:
        /* <DEDUP_REMOVED lines=15> */
.L_x_20517:
        /* <DEDUP_REMOVED lines=12> */
.L_x_20518:
        /* <DEDUP_REMOVED lines=43> */
.L_x_20516:
        /* <DEDUP_REMOVED lines=10> */
.L_x_20502:
[----:B0-----:R-:W-:Y:S01]  /*c6a0*/  HFMA2 R100, -RZ, RZ, 0, 0 ;  /* 0x00000000ff647431 */ /* 0x001fe200000001ff */
[----:B-1----:R-:W-:Y:S01]  /*c6b0*/  MOV R107, R103 ;  /* 0x00000067006b7202 */ /* 0x002fe20000000f00 */
        /* <DEDUP_REMOVED lines=17> */
.L_x_20521:
        /* <DEDUP_REMOVED lines=12> */
.L_x_20522:
        /* <DEDUP_REMOVED lines=42> */
.L_x_20520:
        /* <DEDUP_REMOVED lines=9> */
.L_x_20519:
        /* <DEDUP_REMOVED lines=15> */
.L_x_20525:
        /* <DEDUP_REMOVED lines=12> */
.L_x_20526:
        /* <DEDUP_REMOVED lines=43> */
.L_x_20524:
        /* <DEDUP_REMOVED lines=9> */
.L_x_20523:
        /* <DEDUP_REMOVED lines=15> */
.L_x_20529:
        /* <DEDUP_REMOVED lines=12> */
.L_x_20530:
        /* <DEDUP_REMOVED lines=43> */
.L_x_20528:
        /* <DEDUP_REMOVED lines=9> */
.L_x_20527:
        /* <DEDUP_REMOVED lines=15> */
.L_x_20532:
        /* <DEDUP_REMOVED lines=12> */
.L_x_20533:
        /* <DEDUP_REMOVED lines=43> */
.L_x_20531:
        /* <DEDUP_REMOVED lines=9> */
.L_x_20515:
[----:B------:R-:W0:Y:S01]  /*da90*/  @P1 LDC.64 R126, c[0x0][0x390] ;  /* 0x0000e400ff7e1b82 */ /* 0x000e220000000a00 */
        /* <DEDUP_REMOVED lines=13> */
[----:B------:R-:W-:-:S03]  /*db70*/  LOP3.LUT R119, R116, 0xff, RZ, 0xc0, !PT ;  /* 0x000000ff74777812 */ /* 0x000fc600078ec0ff */
[----:B------:R-:W-:Y:S01]  /*db80*/  IMAD R120, R105, 0x1000000, R120 ;  /* 0x0100000069787824 */ /* 0x000fe200078e0278 */
[----:B------:R-:W-:Y:S02]  /*db90*/  IADD3 R105, PT, PT, R0, 0x200, RZ ;  /* 0x0000020000697810 */ /* 0x000fe40007ffe0ff */
[----:B------:R-:W-:Y:S01]  /*dba0*/  LOP3.LUT R0, R115, 0xff, RZ, 0xc0, !PT ;  /* 0x000000ff73007812 */ /* 0x000fe200078ec0ff */
[----:B------:R-:W-:-:S05]  /*dbb0*/  IMAD R119, R119, 0x100, R120 ;  /* 0x0000010077777824 */ /* 0x000fca00078e0278 */
[----:B------:R-:W-:Y:S01]  /*dbc0*/  IADD3 R119, PT, PT, R119, R0, RZ ;  /* 0x0000000077777210 */ /* 0x000fe20007ffe0ff */
[----:B0-----:R-:W-:-:S05]  /*dbd0*/  IMAD.WIDE.U32 R130, R105, 0x4, R130 ;  /* 0x0000000469827825 */ /* 0x001fca00078e0082 */
[----:B------:R0:W-:Y:S02]  /*dbe0*/  STG.E desc[UR12][R130.64], R119 ;  /* 0x0000007782007986 */ /* 0x0001e4000c10190c */
.L_x_20534:
        /* <DEDUP_REMOVED lines=23> */
.L_x_20538:
        /* <DEDUP_REMOVED lines=12> */
.L_x_20539:
        /* <DEDUP_REMOVED lines=43> */
.L_x_20537:
[----:B------:R-:W-:Y:S01]  /*e0d0*/  I2FP.F32.U32 R104, R104 ;  /* 0x0000006800687245 */ /* 0x000fe20000201000 */
[----:B------:R-:W-:Y:S01]  /*e0e0*/  FMUL.FTZ R106, R76, UR17 ;  /* 0x000000114c6a7c20 */ /* 0x000fe20008410000 */
[----:B------:R-:W-:-:S05]  /*e0f0*/  MOV R105, 0x2f800000 ;  /* 0x2f80000000697802 */ /* 0x000fca0000000f00 */
[----:B------:R-:W-:Y:S01]  /*e100*/  FFMA.FTZ R104, R104, R105, 1.1641532182693481445e-10 ;  /* 0x2f00000068687423 */ /* 0x000fe20000010069 */
[----:B------:R-:W-:-:S04]  /*e110*/  FMUL.FTZ R105, R106, UR16 ;  /* 0x000000106a697c20 */ /* 0x000fc80008410000 */
[----:B------:R-:W-:-:S04]  /*e120*/  FSETP.GTU.FTZ.AND P3, PT, R104, UR23, PT ;  /* 0x0000001768007c0b */ /* 0x000fc8000bf7c000 */
[----:B------:R-:W-:Y:S02]  /*e130*/  FSEL R105, R105, RZ, !P3 ;  /* 0x000000ff69697208 */ /* 0x000fe40005800000 */
[----:B------:R-:W-:-:S03]  /*e140*/  SEL R115, RZ, 0x1, P3 ;  /* 0x00000001ff737807 */ /* 0x000fc60001800000 */
[----:B------:R-:W-:-:S07]  /*e150*/  FFMA.FTZ R104, R105, R72, R80 ;  /* 0x0000004869687223 */ /* 0x000fce0000010050 */
.L_x_20536:
        /* <DEDUP_REMOVED lines=15> */
.L_x_20542:
        /* <DEDUP_REMOVED lines=12> */
.L_x_20543:
        /* <DEDUP_REMOVED lines=43> */
.L_x_20541:
        /* <DEDUP_REMOVED lines=9> */
.L_x_20540:
        /* <DEDUP_REMOVED lines=15> */
.L_x_20546:
        /* <DEDUP_REMOVED lines=12> */
.L_x_20547:
        /* <DEDUP_REMOVED lines=43> */
.L_x_20545:
        /* <DEDUP_REMOVED lines=9> */
.L_x_20544:
        /* <DEDUP_REMOVED lines=15> */
.L_x_20550:
        /* <DEDUP_REMOVED lines=12> */
.L_x_20551:
        /* <DEDUP_REMOVED lines=43> */
.L_x_20549:
        /* <DEDUP_REMOVED lines=10> */
.L_x_20535:
        /* <DEDUP_REMOVED lines=19> */
.L_x_20554:
        /* <DEDUP_REMOVED lines=12> */
.L_x_20555:
        /* <DEDUP_REMOVED lines=43> */
.L_x_20553:
        /* <DEDUP_REMOVED lines=8> */
[----:B------:R-:W-:-:S07]  /*f560*/  FMUL.FTZ R104, R105, R72 ;  /* 0x0000004869687220 */ /* 0x000fce0000410000 */
.L_x_20552:
        /* <DEDUP_REMOVED lines=15> */
.L_x_20558:
        /* <DEDUP_REMOVED lines=12> */
.L_x_20559:
        /* <DEDUP_REMOVED lines=43> */
.L_x_20557:
        /* <DEDUP_REMOVED lines=9> */
.L_x_20556:
        /* <DEDUP_REMOVED lines=15> */
.L_x_20562:
        /* <DEDUP_REMOVED lines=12> */
.L_x_20563:
        /* <DEDUP_REMOVED lines=43> */
.L_x_20561:
        /* <DEDUP_REMOVED lines=9> */
.L_x_20560:
        /* <DEDUP_REMOVED lines=15> */
.L_x_20565:
        /* <DEDUP_REMOVED lines=12> */
.L_x_20566:
        /* <DEDUP_REMOVED lines=43> */
.L_x_20564:
        /* <DEDUP_REMOVED lines=9> */
.L_x_20548:
[----:B------:R-:W-:Y:S01]  /*10440*/  FADD.FTZ R0, RZ, R84 ;  /* 0x00000054ff007221 */ /* 0x000fe20000010000 */
[----:B------:R-:W-:-:S04]  /*10450*/  IMAD.WIDE.U32 R2, R123, 0x10, R2 ;  /* 0x000000107b027825 */ /* 0x000fc800078e0002 */
[----:B-1----:R-:W-:Y:S01]  /*10460*/  FADD.FTZ R127, R0, R85 ;  /* 0x00000055007f7221 */ /* 0x002fe20000010000 */
        /* <DEDUP_REMOVED lines=35> */
.L_x_20567:
[----:B0-----:R-:W0:Y:S01]  /*106a0*/  SHFL.BFLY PT, R3, R0, 0x1, 0x1f ;  /* 0x0c201f0000037f89 */ /* 0x001e2200000e0000 */
[----:B------:R-:W1:Y:S01]  /*106b0*/  S2UR UR5, SR_CgaCtaId ;  /* 0x00000000000579c3 */ /* 0x000e620000008800 */
[C---:B------:R-:W-:Y:S01]  /*106c0*/  ISETP.NE.AND P0, PT, R124.reuse, RZ, PT ;  /* 0x000000ff7c00720c */ /* 0x040fe20003f05270 */
[----:B------:R-:W-:Y:S01]  /*106d0*/  UMOV UR4, 0x400 ;  /* 0x0000040000047882 */ /* 0x000fe20000000000 */
[----:B------:R-:W-:Y:S01]  /*106e0*/  ISETP.GT.U32.AND P1, PT, R124, 0x3, PT ;  /* 0x000000037c00780c */ /* 0x000fe20003f24070 */
        /* <DEDUP_REMOVED lines=63> */
[----:B------:R-:W-:-:S04]  /*10ae0*/  @!P0 SHF.R.U32.HI R0, RZ, 0x2, R108 ;  /* 0x00000002ff008819 */ /* 0x000fc8000001166c */
[----:B------:R-:W0:Y:S01]  /*10af0*/  SHFL.BFLY PT, R122, R3, 0x2, 0x1f ;  /* 0x0c401f00037a7f89 */ /* 0x000e2200000e0000 */
[----:B------:R-:W-:Y:S01]  /*10b00*/  @!P0 LOP3.LUT R0, R0, 0x18, RZ, 0xc0, !PT ;  /* 0x0000001800008812 */ /* 0x000fe200078ec0ff */
[----:B0-----:R-:W-:-:S05]  /*10b10*/  FADD.FTZ R122, R3, R122 ;  /* 0x0000007a037a7221 */ /* 0x001fca0000010000 */
[----:B------:R-:W0:Y:S02]  /*10b20*/  SHFL.BFLY PT, R121, R122, 0x4, 0x1f ;  /* 0x0c801f007a797f89 */ /* 0x000e2400000e0000 */
[----:B0-----:R-:W-:-:S05]  /*10b30*/  FADD.FTZ R121, R122, R121 ;  /* 0x000000797a797221 */ /* 0x001fca0000010000 */
[----:B------:R-:W0:Y:S02]  /*10b40*/  SHFL.BFLY PT, R126, R121, 0x8, 0x1f ;  /* 0x0d001f00797e7f89 */ /* 0x000e2400000e0000 */
[----:B0-----:R-:W-:Y:S01]  /*10b50*/  FADD.FTZ R126, R121, R126 ;  /* 0x0000007e797e7221 */ /* 0x001fe20000010000 */
[----:B------:R-:W-:Y:S01]  /*10b60*/  IMAD.MOV.U32 R121, RZ, RZ, RZ ;  /* 0x000000ffff797224 */ /* 0x000fe200078e00ff */
[----:B------:R-:W-:-:S03]  /*10b70*/  @!P1 MOV R121, 0x300 ;  /* 0x0000030000799802 */ /* 0x000fc60000000f00 */
[----:B------:R-:W0:Y:S04]  /*10b80*/  SHFL.BFLY PT, R123, R126, 0x10, 0x1f ;  /* 0x0e001f007e7b7f89 */ /* 0x000e2800000e0000 */
[----:B------:R-:W1:Y:S01]  /*10b90*/  SHFL.DOWN PT, R128, R121, 0x2, 0x1f ;  /* 0x08401f0079807f89 */ /* 0x000e6200000e0000 */
[----:B0-----:R-:W-:Y:S01]  /*10ba0*/  FADD.FTZ R3, R126, R123 ;  /* 0x0000007b7e037221 */ /* 0x001fe20000010000 */
[----:B------:R-:W-:Y:S02]  /*10bb0*/  CS2R R122, SRZ ;  /* 0x00000000007a7805 */ /* 0x000fe4000001ff00 */
[----:B------:R-:W-:Y:S01]  /*10bc0*/  @!P1 LEA R126, R124, UR4, 0x3 ;  /* 0x000000047c7e9c11 */ /* 0x000fe2000f8e18ff */
[----:B-1----:R-:W-:Y:S01]  /*10bd0*/  IMAD.IADD R129, R128, 0x1, R121 ;  /* 0x0000000180817824 */ /* 0x002fe200078e0279 */
[----:B------:R0:W-:Y:S01]  /*10be0*/  @!P0 STS.64 [R0+UR4], R2 ;  /* 0x0000000200008988 */ /* 0x0001e20008000a04 */
[----:B------:R-:W-:Y:S01]  /*10bf0*/  I2FP.F32.S32 R128, R128 ;  /* 0x0000008000807245 */ /* 0x000fe20000201400 */
[----:B------:R-:W-:Y:S02]  /*10c00*/  BAR.SYNC.DEFER_BLOCKING 0x0 ;  /* 0x0000000000007b1d */ /* 0x000fe40000010000 */
[----:B------:R-:W-:-:S02]  /*10c10*/  I2FP.F32.S32 R131, R129 ;  /* 0x0000008100837245 */ /* 0x000fc40000201400 */
[----:B------:R-:W-:Y:S02]  /*10c20*/  ISETP.NE.AND P0, PT, R108, RZ, PT ;  /* 0x000000ff6c00720c */ /* 0x000fe40003f05270 */
[----:B------:R-:W1:Y:S01]  /*10c30*/  MUFU.RCP R132, R131 ;  /* 0x0000008300847308 */ /* 0x000e620000001000 */
[----:B------:R-:W2:Y:S01]  /*10c40*/  SHFL.DOWN PT, R134, R129, 0x1, 0x1f ;  /* 0x08201f0081867f89 */ /* 0x000ea200000e0000 */
[----:B0-----:R-:W-:-:S03]  /*10c50*/  I2FP.F32.U32 R0, R121 ;  /* 0x0000007900007245 */ /* 0x001fc60000201000 */
[----:B------:R-:W0:Y:S01]  /*10c60*/  @!P1 LDS.64 R122, [R126] ;  /* 0x000000007e7a9984 */ /* 0x000e220000000a00 */
[-C--:B--2---:R-:W-:Y:S02]  /*10c70*/  IADD3 R129, PT, PT, R129, R134.reuse, RZ ;  /* 0x0000008681817210 */ /* 0x084fe40007ffe0ff */
[----:B------:R-:W-:Y:S02]  /*10c80*/  I2FP.F32.S32 R134, R134 ;  /* 0x0000008600867245 */ /* 0x000fe40000201400 */
[----:B------:R-:W-:-:S06]  /*10c90*/  I2FP.F32.S32 R129, R129 ;  /* 0x0000008100817245 */ /* 0x000fcc0000201400 */
[----:B------:R-:W2:Y:S01]  /*10ca0*/  MUFU.RCP R129, R129 ;  /* 0x0000008100817308 */ /* 0x000ea20000001000 */
[----:B0-----:R-:W0:Y:S04]  /*10cb0*/  SHFL.DOWN PT, R127, R122, 0x2, 0x1f ;  /* 0x08401f007a7f7f89 */ /* 0x001e2800000e0000 */
[----:B------:R-:W3:Y:S01]  /*10cc0*/  SHFL.DOWN PT, R130, R123, 0x2, 0x1f ;  /* 0x08401f007b827f89 */ /* 0x000ee200000e0000 */
[C---:B0-----:R-:W-:Y:S01]  /*10cd0*/  FMUL.FTZ R3, R127.reuse, R128 ;  /* 0x000000807f037220 */ /* 0x041fe20000410000 */
[----:B------:R-:W-:-:S03]  /*10ce0*/  FADD.FTZ R127, -R127, R122 ;  /* 0x0000007a7f7f7221 */ /* 0x000fc60000010100 */
[----:B------:R-:W-:Y:S01]  /*10cf0*/  FFMA.FTZ R3, R0, R122, R3 ;  /* 0x0000007a00037223 */ /* 0x000fe20000010003 */
[----:B------:R-:W-:Y:S01]  /*10d00*/  FMUL.FTZ R127, R127, R127 ;  /* 0x0000007f7f7f7220 */ /* 0x000fe20000410000 */
[----:B---3--:R-:W-:Y:S02]  /*10d10*/  FADD.FTZ R123, R130, R123 ;  /* 0x0000007b827b7221 */ /* 0x008fe40000010000 */
[----:B-1----:R-:W-:Y:S01]  /*10d20*/  FMUL.FTZ R2, R132, R3 ;  /* 0x0000000384027220 */ /* 0x002fe20000410000 */
[----:B------:R-:W-:-:S04]  /*10d30*/  FMUL.FTZ R127, R127, R0 ;  /* 0x000000007f7f7220 */ /* 0x000fc80000410000 */
[----:B------:R-:W0:Y:S01]  /*10d40*/  SHFL.DOWN PT, R3, R2, 0x1, 0x1f ;  /* 0x08201f0002037f89 */ /* 0x000e2200000e0000 */
[----:B------:R-:W-:-:S04]  /*10d50*/  FMUL.FTZ R127, R127, R128 ;  /* 0x000000807f7f7220 */ /* 0x000fc80000410000 */
[----:B------:R-:W-:Y:S02]  /*10d60*/  FFMA.FTZ R123, R132, R127, R123 ;  /* 0x0000007f847b7223 */ /* 0x000fe4000001007b */
[----:B------:R-:W1:Y:S03]  /*10d70*/  LDC R127, c[0x0][0x448] ;  /* 0x00011200ff7f7b82 */ /* 0x000e660000000800 */
[----:B------:R-:W3:Y:S01]  /*10d80*/  SHFL.DOWN PT, R0, R123, 0x1, 0x1f ;  /* 0x08201f007b007f89 */ /* 0x000ee200000e0000 */
[----:B0-----:R-:W-:Y:S01]  /*10d90*/  FADD.FTZ R121, R2, -R3 ;  /* 0x8000000302797221 */ /* 0x001fe20000010000 */
[----:B------:R-:W-:-:S03]  /*10da0*/  FMUL.FTZ R126, R3, R134 ;  /* 0x00000086037e7220 */ /* 0x000fc60000410000 */
[----:B------:R-:W-:Y:S01]  /*10db0*/  FMUL.FTZ R122, R121, R121 ;  /* 0x00000079797a7220 */ /* 0x000fe20000410000 */
[C---:B------:R-:W-:Y:S02]  /*10dc0*/  FFMA.FTZ R126, R131.reuse, R2, R126 ;  /* 0x00000002837e7223 */ /* 0x040fe4000001007e */
[----:B------:R-:W0:Y:S01]  /*10dd0*/  @!P0 LDC.64 R2, c[0x0][0x3c0] ;  /* 0x0000f000ff028b82 */ /* 0x000e220000000a00 */
[----:B------:R-:W-:Y:S01]  /*10de0*/  FMUL.FTZ R122, R131, R122 ;  /* 0x0000007a837a7220 */ /* 0x000fe20000410000 */
[----:B--2---:R-:W-:Y:S01]  /*10df0*/  FMUL.FTZ R126, R129, R126 ;  /* 0x0000007e817e7220 */ /* 0x004fe20000410000 */
[----:B---3--:R-:W-:Y:S02]  /*10e00*/  FADD.FTZ R0, R123, R0 ;  /* 0x000000007b007221 */ /* 0x008fe40000010000 */
[----:B------:R-:W-:Y:S02]  /*10e10*/  FMUL.FTZ R122, R122, R134 ;  /* 0x000000867a7a7220 */ /* 0x000fe40000410000 */
[----:B------:R-:W2:Y:S02]  /*10e20*/  SHFL.IDX PT, R131, R126, RZ, 0x1f ;  /* 0x00001fff7e837589 */ /* 0x000ea400000e0000 */
[----:B------:R-:W-:-:S02]  /*10e30*/  FFMA.FTZ R129, R129, R122, R0 ;  /* 0x0000007a81817223 */ /* 0x000fc40000010000 */
[----:B------:R-:W3:Y:S03]  /*10e40*/  @!P0 LDC.64 R122, c[0x0][0x3c8] ;  /* 0x0000f200ff7a8b82 */ /* 0x000ee60000000a00 */
[----:B------:R-:W1:Y:S01]  /*10e50*/  SHFL.IDX PT, R128, R129, RZ, 0x1f ;  /* 0x00001fff81807589 */ /* 0x000e6200000e0000 */
[----:B--2---:R-:W-:-:S05]  /*10e60*/  FMUL.FTZ R0, R131, R131 ;  /* 0x0000008383007220 */ /* 0x004fca0000410000 */
[----:B------:R-:W-:Y:S01]  /*10e70*/  FSEL R121, R0, RZ, P2 ;  /* 0x000000ff00797208 */ /* 0x000fe20001000000 */
[----:B-1----:R-:W-:Y:S01]  /*10e80*/  FFMA.FTZ R0, R128, UR24, R127 ;  /* 0x0000001880007c23 */ /* 0x002fe2000801007f */
        /* <DEDUP_REMOVED lines=48> */
[----:B------:R-:W-:Y:S01]  /*11190*/  FMUL.FTZ R94, R0, R133 ;  /* 0x00000085005e7220 */ /* 0x000fe20000410000 */
[----:B------:R-:W-:-:S02]  /*111a0*/  IMAD.U32 R91, RZ, RZ, UR5 ;  /* 0x00000005ff5b7e24 */ /* 0x000fc4000f8e00ff */
[C---:B------:R-:W-:Y:S01]  /*111b0*/  FMUL.FTZ R135, R0.reuse, R135 ;  /* 0x0000008700877220 */ /* 0x040fe20000410000 */
[C---:B------:R-:W-:Y:S01]  /*111c0*/  FMUL.FTZ R96, R0.reuse, R95 ;  /* 0x0000005f00607220 */ /* 0x040fe20000410000 */
[C---:B------:R-:W-:Y:S01]  /*111d0*/  FMUL.FTZ R137, R0.reuse, R137 ;  /* 0x0000008900897220 */ /* 0x040fe20000410000 */
[C---:B------:R-:W-:Y:S01]  /*111e0*/  FMUL.FTZ R98, R0.reuse, R97 ;  /* 0x0000006100627220 */ /* 0x040fe20000410000 */
[----:B------:R-:W-:Y:S01]  /*111f0*/  LEA.HI.SX32 R91, R91, R108, 0x1e ;  /* 0x0000006c5b5b7211 */ /* 0x000fe200078ff2ff */
        /* <DEDUP_REMOVED lines=9> */
[----:B------:R-:W-:Y:S01]  /*11290*/  FMUL.FTZ R147, R0, R147 ;  /* 0x0000009300937220 */ /* 0x000fe20000410000 */
[----:B------:R-:W-:Y:S01]  /*112a0*/  FFMA.FTZ R86, R123, R6, R30 ;  /* 0x000000067b567223 */ /* 0x000fe2000001001e */
[----:B------:R-:W-:Y:S01]  /*112b0*/  FFMA.FTZ R87, R88, R7, R31 ;  /* 0x0000000758577223 */ /* 0x000fe2000001001f */
[----:B------:R-:W-:Y:S01]  /*112c0*/  FMUL.FTZ R0, R0, R107 ;  /* 0x0000006b00007220 */ /* 0x000fe20000410000 */
[----:B------:R-:W-:Y:S01]  /*112d0*/  FFMA.FTZ R84, R121, R4, R28 ;  /* 0x0000000479547223 */ /* 0x000fe2000001001c */
[C---:B0-----:R-:W-:Y:S01]  /*112e0*/  IMAD.WIDE.U32 R88, R91.reuse, 0x10, R2 ;  /* 0x000000105b587825 */ /* 0x041fe200078e0002 */
[----:B------:R-:W-:-:S03]  /*112f0*/  IADD3 R105, PT, PT, R91, 0x80, RZ ;  /* 0x000000805b697810 */ /* 0x000fc60007ffe0ff */
[----:B------:R-:W-:Y:S01]  /*11300*/  FFMA.FTZ R95, R100, R19, R43 ;  /* 0x00000013645f7223 */ /* 0x000fe2000001002b */
[C---:B------:R-:W-:Y:S01]  /*11310*/  IADD3 R123, PT, PT, R91.reuse, 0x180, RZ ;  /* 0x000001805b7b7810 */ /* 0x040fe20007ffe0ff */
[C---:B------:R-:W-:Y:S01]  /*11320*/  VIADD R107, R91.reuse, 0x100 ;  /* 0x000001005b6b7836 */ /* 0x040fe20000000000 */
[----:B------:R0:W-:Y:S01]  /*11330*/  STG.E.128 desc[UR12][R88.64], R84 ;  /* 0x0000005458007986 */ /* 0x0001e2000c101d0c */
[C---:B------:R-:W-:Y:S01]  /*11340*/  VIADD R127, R91.reuse, 0x200 ;  /* 0x000002005b7f7836 */ /* 0x040fe20000000000 */
[----:B------:R-:W-:Y:S01]  /*11350*/  IADD3 R91, PT, PT, R91, 0x280, RZ ;  /* 0x000002805b5b7810 */ /* 0x000fe20007ffe0ff */
        /* <DEDUP_REMOVED lines=9> */
[----:B------:R-:W-:-:S04]  /*113f0*/  IMAD.WIDE.U32 R126, R127, 0x10, R2 ;  /* 0x000000107f7e7825 */ /* 0x000fc800078e0002 */
[----:B0-----:R-:W-:Y:S01]  /*11400*/  FFMA.FTZ R84, R93, R8, R32 ;  /* 0x000000085d547223 */ /* 0x001fe20000010020 */
        /* <DEDUP_REMOVED lines=17> */
[----:B------:R1:W-:Y:S02]  /*11520*/  STG.E.128 desc[UR12][R2.64], R100 ;  /* 0x0000006402007986 */ /* 0x0003e4000c101d0c */
.L_x_20568:
[----:B------:R-:W-:Y:S02]  /*11530*/  UIADD3 UR7, UPT, UPT, UR7, UR20, URZ ;  /* 0x0000001407077290 */ /* 0x000fe4000fffe0ff */
[----:B------:R-:W-:Y:S02]  /*11540*/  UPLOP3.LUT UP0, UPT, UPT, UPT, UP0, 0x40, 0x4 ;  /* 0x000000000004789c */ /* 0x000fe40003f0e800 */
[----:B------:R-:W-:-:S09]  /*11550*/  UISETP.GE.AND UP1, UPT, UR7, UR21, UPT ;  /* 0x000000150700728c */ /* 0x000fd2000bf26270 */
[----:B------:R-:W-:Y:S05]  /*11560*/  BRA.U !UP1, `(.L_x_20569) ;  /* 0xfffffef509647547 */ /* 0x000fea000b83ffff */
[----:B------:R-:W-:Y:S05]  /*11570*/  EXIT ;  /* 0x000000000000794d */ /* 0x000fea0003800000 */
.L_x_20570:
        /* <DEDUP_REMOVED lines=16> */
.L_x_20890:


//--------------------- .nv.global.init           --------------------------
	.section	.nv.global.init,"aw",@progbits
	.align	4
.nv.global.init:
	.type		mrg32k3aM1SubSeq,@object
	.size		mrg32k3aM1SubSeq,(mrg32k3aM2SubSeq - mrg32k3aM1SubSeq)
mrg32k3aM1SubSeq:
        /*0000*/ 	.byte	0x0b, 0xcc, 0xee, 0x04, 0x73, 0x29, 0x8b, 0x6f, 0xf6, 0x53, 0x03, 0xf6, 0x23, 0xf6, 0xea, 0xda
        /* <DEDUP_REMOVED lines=125> */
	.type		mrg32k3aM2SubSeq,@object
	.size		mrg32k3aM2SubSeq,(mrg32k3aM1 - mrg32k3aM2SubSeq)
mrg32k3aM2SubSeq:
        /* <DEDUP_REMOVED lines=126> */
	.type		mrg32k3aM1,@object
	.size		mrg32k3aM1,(mrg32k3aM1Seq - mrg32k3aM1)
mrg32k3aM1:
        /* <DEDUP_REMOVED lines=144> */
	.type		mrg32k3aM1Seq,@object
	.size		mrg32k3aM1Seq,(mrg32k3aM2 - mrg32k3aM1Seq)
mrg32k3aM1Seq:
        /* <DEDUP_REMOVED lines=144> */
	.type		mrg32k3aM2,@object
	.size		mrg32k3aM2,(mrg32k3aM2Seq - mrg32k3aM2)
mrg32k3aM2:
        /* <DEDUP_REMOVED lines=144> */
	.type		mrg32k3aM2Seq,@object
	.size		mrg32k3aM2Seq,(precalc_xorwow_matrix - mrg32k3aM2Seq)
mrg32k3aM2Seq:
        /* <DEDUP_REMOVED lines=144> */
	.type		precalc_xorwow_matrix,@object
	.size		precalc_xorwow_matrix,(precalc_xorwow_offset_matrix - precalc_xorwow_matrix)
precalc_xorwow_matrix:
        /* <DEDUP_REMOVED lines=6400> */
	.type		precalc_xorwow_offset_matrix,@object
	.size		precalc_xorwow_offset_matrix,(.L_1 - precalc_xorwow_offset_matrix)
precalc_xorwow_offset_matrix:
        /* <DEDUP_REMOVED lines=6400> */
.L_1:


//--------------------- .nv.shared._ZN10layer_norm13ln_fwd_kernelINS_13Kernel_traitsI13__nv_bfloat16S2_S2_S2_fjLj3072ELj1ELj1ELj4ELj16ENS_18Kernel_traits_baseILj3072ES2_S2_S2_S2_fjLj128EEEEELb0ELb0ELb0ELb0EEEvNS_9FwdParamsE --------------------------
	.section	.nv.shared._ZN10layer_norm13ln_fwd_kernelINS_13Kernel_traitsI13__nv_bfloat16S2_S2_S2_fjLj3072ELj1ELj1ELj4ELj16ENS_18Kernel_traits_baseILj3072ES2_S2_S2_S2_fjLj128EEEEELb0ELb0ELb0ELb0EEEvNS_9FwdParamsE,"aw",@nobits
	.sectionflags	@""
	.align	16
	.zero		1024


//--------------------- .nv.shared.reserved.0     --------------------------
	.section	.nv.shared.reserved.0,"aw",@nobits
	.weak		__nv_reservedSMEM_offset_0_alias
	.size		__nv_reservedSMEM_offset_0_alias, 0, 64
	.other		__nv_reservedSMEM_offset_0_alias,@"STO_CUDA_RESERVED_SHARED STV_DEFAULT"
__nv_reservedSMEM_offset_0_alias:
	.zero		0
	.zero		64


//--------------------- .nv.shared._ZN10layer_norm13ln_fwd_kernelINS_13Kernel_traitsI13__nv_bfloat16S2_S2_S2_fjLj3072ELj1ELj1ELj4ELj16ENS_18Kernel_traits_baseILj3072ES2_S2_S2_S2_fjLj128EEEEELb0ELb0ELb0ELb1EEEvNS_9FwdParamsE --------------------------
	.section	.nv.shared._ZN10layer_norm13ln_fwd_kernelINS_13Kernel_traitsI13__nv_bfloat16S2_S2_S2_fjLj3072ELj1ELj1ELj4ELj16ENS_18Kernel_traits_baseILj3072ES2_S2_S2_S2_fjLj128EEEEELb0ELb0ELb0ELb1EEEvNS_9FwdParamsE,"aw",@nobits
	.sectionflags	@""
	.align	16
	.zero		1024


//--------------------- .nv.shared._ZN10layer_norm13ln_fwd_kernelINS_13Kernel_traitsI13__nv_bfloat16S2_S2_S2_fjLj3072ELj1ELj1ELj4ELj16ENS_18Kernel_traits_baseILj3072ES2_S2_S2_S2_fjLj128EEEEELb0ELb0ELb1ELb0EEEvNS_9FwdParamsE --------------------------
	.section	.nv.shared._ZN10layer_norm13ln_fwd_kernelINS_13Kernel_traitsI13__nv_bfloat16S2_S2_S2_fjLj3072ELj1ELj1ELj4ELj16ENS_18Kernel_traits_baseILj3072ES2_S2_S2_S2_fjLj128EEEEELb0ELb0ELb1ELb0EEEvNS_9FwdParamsE,"aw",@nobits
	.sectionflags	@""
	.align	16
	.zero		1024


//--------------------- .nv.shared._ZN10layer_norm13ln_fwd_kernelINS_13Kernel_traitsI13__nv_bfloat16S2_S2_S2_fjLj3072ELj1ELj1ELj4ELj16ENS_18Kernel_traits_baseILj3072ES2_S2_S2_S2_fjLj128EEEEELb0ELb0ELb1ELb1EEEvNS_9FwdParamsE --------------------------
	.section	.nv.shared._ZN10layer_norm13ln_fwd_kernelINS_13Kernel_traitsI13__nv_bfloat16S2_S2_S2_fjLj3072ELj1ELj1ELj4ELj16ENS_18Kernel_traits_baseILj3072ES2_S2_S2_S2_fjLj128EEEEELb0ELb0ELb1ELb1EEEvNS_9FwdParamsE,"aw",@nobits
	.sectionflags	@""
	.align	16
	.zero		1024


//--------------------- .nv.shared._ZN10layer_norm13ln_fwd_kernelINS_13Kernel_traitsI13__nv_bfloat16S2_S2_S2_fjLj3072ELj1ELj1ELj4ELj16ENS_18Kernel_traits_baseILj3072ES2_S2_S2_S2_fjLj128EEEEELb0ELb1ELb0ELb0EEEvNS_9FwdParamsE --------------------------
	.section	.nv.shared._ZN10layer_norm13ln_fwd_kernelINS_13Kernel_traitsI13__nv_bfloat16S2_S2_S2_fjLj3072ELj1ELj1ELj4ELj16ENS_18Kernel_traits_baseILj3072ES2_S2_S2_S2_fjLj128EEEEELb0ELb1ELb0ELb0EEEvNS_9FwdParamsE,"aw",@nobits
	.sectionflags	@""
	.align	16
	.zero		1024


//--------------------- .nv.shared._ZN10layer_norm13ln_fwd_kernelINS_13Kernel_traitsI13__nv_bfloat16S2_S2_S2_fjLj3072ELj1ELj1ELj4ELj16ENS_18Kernel_traits_baseILj3072ES2_S2_S2_S2_fjLj128EEEEELb0ELb1ELb0ELb1EEEvNS_9FwdParamsE --------------------------
	.section	.nv.shared._ZN10layer_norm13ln_fwd_kernelINS_13Kernel_traitsI13__nv_bfloat16S2_S2_S2_fjLj3072ELj1ELj1ELj4ELj16ENS_18Kernel_traits_baseILj3072ES2_S2_S2_S2_fjLj128EEEEELb0ELb1ELb0ELb1EEEvNS_9FwdParamsE,"aw",@nobits
	.sectionflags	@""
	.align	16
	.zero		1024


//--------------------- .nv.shared._ZN10layer_norm13ln_fwd_kernelINS_13Kernel_traitsI13__nv_bfloat16S2_S2_S2_fjLj3072ELj1ELj1ELj4ELj16ENS_18Kernel_traits_baseILj3072ES2_S2_S2_S2_fjLj128EEEEELb0ELb1ELb1ELb0EEEvNS_9FwdParamsE --------------------------
	.section	.nv.shared._ZN10layer_norm13ln_fwd_kernelINS_13Kernel_traitsI13__nv_bfloat16S2_S2_S2_fjLj3072ELj1ELj1ELj4ELj16ENS_18Kernel_traits_baseILj3072ES2_S2_S2_S2_fjLj128EEEEELb0ELb1ELb1ELb0EEEvNS_9FwdParamsE,"aw",@nobits
	.sectionflags	@""
	.align	16
	.zero		1024


//--------------------- .nv.shared._ZN10layer_norm13ln_fwd_kernelINS_13Kernel_traitsI13__nv_bfloat16S2_S2_S2_fjLj3072ELj1ELj1ELj4ELj16ENS_18Kernel_traits_baseILj3072ES2_S2_S2_S2_fjLj128EEEEELb0ELb1ELb1ELb1EEEvNS_9FwdParamsE --------------------------
	.section	.nv.shared._ZN10layer_norm13ln_fwd_kernelINS_13Kernel_traitsI13__nv_bfloat16S2_S2_S2_fjLj3072ELj1ELj1ELj4ELj16ENS_18Kernel_traits_baseILj3072ES2_S2_S2_S2_fjLj128EEEEELb0ELb1ELb1ELb1EEEvNS_9FwdParamsE,"aw",@nobits
	.sectionflags	@""
	.align	16
	.zero		1024


//--------------------- .nv.shared._ZN10layer_norm13ln_fwd_kernelINS_13Kernel_traitsI13__nv_bfloat16S2_S2_S2_fjLj3072ELj1ELj1ELj4ELj16ENS_18Kernel_traits_baseILj3072ES2_S2_S2_S2_fjLj128EEEEELb1ELb0ELb0ELb0EEEvNS_9FwdParamsE --------------------------
	.section	.nv.shared._ZN10layer_norm13ln_fwd_kernelINS_13Kernel_traitsI13__nv_bfloat16S2_S2_S2_fjLj3072ELj1ELj1ELj4ELj16ENS_18Kernel_traits_baseILj3072ES2_S2_S2_S2_fjLj128EEEEELb1ELb0ELb0ELb0EEEvNS_9FwdParamsE,"aw",@nobits
	.sectionflags	@""
	.align	16
	.zero		1024


//--------------------- .nv.shared._ZN10layer_norm13ln_fwd_kernelINS_13Kernel_traitsI13__nv_bfloat16S2_S2_S2_fjLj3072ELj1ELj1ELj4ELj16ENS_18Kernel_traits_baseILj3072ES2_S2_S2_S2_fjLj128EEEEELb1ELb0ELb0ELb1EEEvNS_9FwdParamsE --------------------------
	.section	.nv.shared._ZN10layer_norm13ln_fwd_kernelINS_13Kernel_traitsI13__nv_bfloat16S2_S2_S2_fjLj3072ELj1ELj1ELj4ELj16ENS_18Kernel_traits_baseILj3072ES2_S2_S2_S2_fjLj128EEEEELb1ELb0ELb0ELb1EEEvNS_9FwdParamsE,"aw",@nobits
	.sectionflags	@""
	.align	16
	.zero		1024


//--------------------- .nv.shared._ZN10layer_norm13ln_fwd_kernelINS_13Kernel_traitsI13__nv_bfloat16S2_S2_S2_fjLj3072ELj1ELj1ELj4ELj16ENS_18Kernel_traits_baseILj3072ES2_S2_S2_S2_fjLj128EEEEELb1ELb0ELb1ELb0EEEvNS_9FwdParamsE --------------------------
	.section	.nv.shared._ZN10layer_norm13ln_fwd_kernelINS_13Kernel_traitsI13__nv_bfloat16S2_S2_S2_fjLj3072ELj1ELj1ELj4ELj16ENS_18Kernel_traits_baseILj3072ES2_S2_S2_S2_fjLj128EEEEELb1ELb0ELb1ELb0EEEvNS_9FwdParamsE,"aw",@nobits
	.sectionflags	@""
	.align	16
	.zero		1024


//--------------------- .nv.shared._ZN10layer_norm13ln_fwd_kernelINS_13Kernel_traitsI13__nv_bfloat16S2_S2_S2_fjLj3072ELj1ELj1ELj4ELj16ENS_18Kernel_traits_baseILj3072ES2_S2_S2_S2_fjLj128EEEEELb1ELb0ELb1ELb1EEEvNS_9FwdParamsE --------------------------
	.section	.nv.shared._ZN10layer_norm13ln_fwd_kernelINS_13Kernel_traitsI13__nv_bfloat16S2_S2_S2_fjLj3072ELj1ELj1ELj4ELj16ENS_18Kernel_traits_baseILj3072ES2_S2_S2_S2_fjLj128EEEEELb1ELb0ELb1ELb1EEEvNS_9FwdParamsE,"aw",@nobits
	.sectionflags	@""
	.align	16
	.zero		1024


//--------------------- .nv.shared._ZN10layer_norm13ln_fwd_kernelINS_13Kernel_traitsI13__nv_bfloat16S2_S2_S2_fjLj3072ELj1ELj1ELj4ELj16ENS_18Kernel_traits_baseILj3072ES2_S2_S2_S2_fjLj128EEEEELb1ELb1ELb0ELb0EEEvNS_9FwdParamsE --------------------------
	.section	.nv.shared._ZN10layer_norm13ln_fwd_kernelINS_13Kernel_traitsI13__nv_bfloat16S2_S2_S2_fjLj3072ELj1ELj1ELj4ELj16ENS_18Kernel_traits_baseILj3072ES2_S2_S2_S2_fjLj128EEEEELb1ELb1ELb0ELb0EEEvNS_9FwdParamsE,"aw",@nobits
	.sectionflags	@""
	.align	16
	.zero		1024


//--------------------- .nv.shared._ZN10layer_norm13ln_fwd_kernelINS_13Kernel_traitsI13__nv_bfloat16S2_S2_S2_fjLj3072ELj1ELj1ELj4ELj16ENS_18Kernel_traits_baseILj3072ES2_S2_S2_S2_fjLj128EEEEELb1ELb1ELb0ELb1EEEvNS_9FwdParamsE --------------------------
	.section	.nv.shared._ZN10layer_norm13ln_fwd_kernelINS_13Kernel_traitsI13__nv_bfloat16S2_S2_S2_fjLj3072ELj1ELj1ELj4ELj16ENS_18Kernel_traits_baseILj3072ES2_S2_S2_S2_fjLj128EEEEELb1ELb1ELb0ELb1EEEvNS_9FwdParamsE,"aw",@nobits
	.sectionflags	@""
	.align	16
	.zero		1024


//--------------------- .nv.shared._ZN10layer_norm13ln_fwd_kernelINS_13Kernel_traitsI13__nv_bfloat16S2_S2_S2_fjLj3072ELj1ELj1ELj4ELj16ENS_18Kernel_traits_baseILj3072ES2_S2_S2_S2_fjLj128EEEEELb1ELb1ELb1ELb0EEEvNS_9FwdParamsE --------------------------
	.section	.nv.shared._ZN10layer_norm13ln_fwd_kernelINS_13Kernel_traitsI13__nv_bfloat16S2_S2_S2_fjLj3072ELj1ELj1ELj4ELj16ENS_18Kernel_traits_baseILj3072ES2_S2_S2_S2_fjLj128EEEEELb1ELb1ELb1ELb0EEEvNS_9FwdParamsE,"aw",@nobits
	.sectionflags	@""
	.align	16
	.zero		1024


//--------------------- .nv.shared._ZN10layer_norm13ln_fwd_kernelINS_13Kernel_traitsI13__nv_bfloat16S2_S2_S2_fjLj3072ELj1ELj1ELj4ELj16ENS_18Kernel_traits_baseILj3072ES2_S2_S2_S2_fjLj128EEEEELb1ELb1ELb1ELb1EEEvNS_9FwdParamsE --------------------------
	.section	.nv.shared._ZN10layer_norm13ln_fwd_kernelINS_13Kernel_traitsI13__nv_bfloat16S2_S2_S2_fjLj3072ELj1ELj1ELj4ELj16ENS_18Kernel_traits_baseILj3072ES2_S2_S2_S2_fjLj128EEEEELb1ELb1ELb1ELb1EEEvNS_9FwdParamsE,"aw",@nobits
	.sectionflags	@""
	.align	16
	.zero		1024


//--------------------- .nv.shared._ZN10layer_norm13ln_fwd_kernelINS_13Kernel_traitsI6__halfS2_S2_S2_fjLj3072ELj1ELj1ELj4ELj16ENS_18Kernel_traits_baseILj3072ES2_S2_S2_S2_fjLj128EEEEELb0ELb0ELb0ELb0EEEvNS_9FwdParamsE --------------------------
	.section	.nv.shared._ZN10layer_norm13ln_fwd_kernelINS_13Kernel_traitsI6__halfS2_S2_S2_fjLj3072ELj1ELj1ELj4ELj16ENS_18Kernel_traits_baseILj3072ES2_S2_S2_S2_fjLj128EEEEELb0ELb0ELb0ELb0EEEvNS_9FwdParamsE,"aw",@nobits
	.sectionflags	@""
	.align	16
	.zero		1024


//--------------------- .nv.shared._ZN10layer_norm13ln_fwd_kernelINS_13Kernel_traitsI6__halfS2_S2_S2_fjLj3072ELj1ELj1ELj4ELj16ENS_18Kernel_traits_baseILj3072ES2_S2_S2_S2_fjLj128EEEEELb0ELb0ELb0ELb1EEEvNS_9FwdParamsE --------------------------
	.section	.nv.shared._ZN10layer_norm13ln_fwd_kernelINS_13Kernel_traitsI6__halfS2_S2_S2_fjLj3072ELj1ELj1ELj4ELj16ENS_18Kernel_traits_baseILj3072ES2_S2_S2_S2_fjLj128EEEEELb0ELb0ELb0ELb1EEEvNS_9FwdParamsE,"aw",@nobits
	.sectionflags	@""
	.align	16
	.zero		1024


//--------------------- .nv.shared._ZN10layer_norm13ln_fwd_kernelINS_13Kernel_traitsI6__halfS2_S2_S2_fjLj3072ELj1ELj1ELj4ELj16ENS_18Kernel_traits_baseILj3072ES2_S2_S2_S2_fjLj128EEEEELb0ELb0ELb1ELb0EEEvNS_9FwdParamsE --------------------------
	.section	.nv.shared._ZN10layer_norm13ln_fwd_kernelINS_13Kernel_traitsI6__halfS2_S2_S2_fjLj3072ELj1ELj1ELj4ELj16ENS_18Kernel_traits_baseILj3072ES2_S2_S2_S2_fjLj128EEEEELb0ELb0ELb1ELb0EEEvNS_9FwdParamsE,"aw",@nobits
	.sectionflags	@""
	.align	16
	.zero		1024


//--------------------- .nv.shared._ZN10layer_norm13ln_fwd_kernelINS_13Kernel_traitsI6__halfS2_S2_S2_fjLj3072ELj1ELj1ELj4ELj16ENS_18Kernel_traits_baseILj3072ES2_S2_S2_S2_fjLj128EEEEELb0ELb0ELb1ELb1EEEvNS_9FwdParamsE --------------------------
	.section	.nv.shared._ZN10layer_norm13ln_fwd_kernelINS_13Kernel_traitsI6__halfS2_S2_S2_fjLj3072ELj1ELj1ELj4ELj16ENS_18Kernel_traits_baseILj3072ES2_S2_S2_S2_fjLj128EEEEELb0ELb0ELb1ELb1EEEvNS_9FwdParamsE,"aw",@nobits
	.sectionflags	@""
	.align	16
	.zero		1024


//--------------------- .nv.shared._ZN10layer_norm13ln_fwd_kernelINS_13Kernel_traitsI6__halfS2_S2_S2_fjLj3072ELj1ELj1ELj4ELj16ENS_18Kernel_traits_baseILj3072ES2_S2_S2_S2_fjLj128EEEEELb0ELb1ELb0ELb0EEEvNS_9FwdParamsE --------------------------
	.section	.nv.shared._ZN10layer_norm13ln_fwd_kernelINS_13Kernel_traitsI6__halfS2_S2_S2_fjLj3072ELj1ELj1ELj4ELj16ENS_18Kernel_traits_baseILj3072ES2_S2_S2_S2_fjLj128EEEEELb0ELb1ELb0ELb0EEEvNS_9FwdParamsE,"aw",@nobits
	.sectionflags	@""
	.align	16
	.zero		1024


//--------------------- .nv.shared._ZN10layer_norm13ln_fwd_kernelINS_13Kernel_traitsI6__halfS2_S2_S2_fjLj3072ELj1ELj1ELj4ELj16ENS_18Kernel_traits_baseILj3072ES2_S2_S2_S2_fjLj128EEEEELb0ELb1ELb0ELb1EEEvNS_9FwdParamsE --------------------------
	.section	.nv.shared._ZN10layer_norm13ln_fwd_kernelINS_13Kernel_traitsI6__halfS2_S2_S2_fjLj3072ELj1ELj1ELj4ELj16ENS_18Kernel_traits_baseILj3072ES2_S2_S2_S2_fjLj128EEEEELb0ELb1ELb0ELb1EEEvNS_9FwdParamsE,"aw",@nobits
	.sectionflags	@""
	.align	16
	.zero		1024


//--------------------- .nv.shared._ZN10layer_norm13ln_fwd_kernelINS_13Kernel_traitsI6__halfS2_S2_S2_fjLj3072ELj1ELj1ELj4ELj16ENS_18Kernel_traits_baseILj3072ES2_S2_S2_S2_fjLj128EEEEELb0ELb1ELb1ELb0EEEvNS_9FwdParamsE --------------------------
	.section	.nv.shared._ZN10layer_norm13ln_fwd_kernelINS_13Kernel_traitsI6__halfS2_S2_S2_fjLj3072ELj1ELj1ELj4ELj16ENS_18Kernel_traits_baseILj3072ES2_S2_S2_S2_fjLj128EEEEELb0ELb1ELb1ELb0EEEvNS_9FwdParamsE,"aw",@nobits
	.sectionflags	@""
	.align	16
	.zero		1024


//--------------------- .nv.shared._ZN10layer_norm13ln_fwd_kernelINS_13Kernel_traitsI6__halfS2_S2_S2_fjLj3072ELj1ELj1ELj4ELj16ENS_18Kernel_traits_baseILj3072ES2_S2_S2_S2_fjLj128EEEEELb0ELb1ELb1ELb1EEEvNS_9FwdParamsE --------------------------
	.section	.nv.shared._ZN10layer_norm13ln_fwd_kernelINS_13Kernel_traitsI6__halfS2_S2_S2_fjLj3072ELj1ELj1ELj4ELj16ENS_18Kernel_traits_baseILj3072ES2_S2_S2_S2_fjLj128EEEEELb0ELb1ELb1ELb1EEEvNS_9FwdParamsE,"aw",@nobits
	.sectionflags	@""
	.align	16
	.zero		1024


//--------------------- .nv.shared._ZN10layer_norm13ln_fwd_kernelINS_13Kernel_traitsI6__halfS2_S2_S2_fjLj3072ELj1ELj1ELj4ELj16ENS_18Kernel_traits_baseILj3072ES2_S2_S2_S2_fjLj128EEEEELb1ELb0ELb0ELb0EEEvNS_9FwdParamsE --------------------------
	.section	.nv.shared._ZN10layer_norm13ln_fwd_kernelINS_13Kernel_traitsI6__halfS2_S2_S2_fjLj3072ELj1ELj1ELj4ELj16ENS_18Kernel_traits_baseILj3072ES2_S2_S2_S2_fjLj128EEEEELb1ELb0ELb0ELb0EEEvNS_9FwdParamsE,"aw",@nobits
	.sectionflags	@""
	.align	16
	.zero		1024


//--------------------- .nv.shared._ZN10layer_norm13ln_fwd_kernelINS_13Kernel_traitsI6__halfS2_S2_S2_fjLj3072ELj1ELj1ELj4ELj16ENS_18Kernel_traits_baseILj3072ES2_S2_S2_S2_fjLj128EEEEELb1ELb0ELb0ELb1EEEvNS_9FwdParamsE --------------------------
	.section	.nv.shared._ZN10layer_norm13ln_fwd_kernelINS_13Kernel_traitsI6__halfS2_S2_S2_fjLj3072ELj1ELj1ELj4ELj16ENS_18Kernel_traits_baseILj3072ES2_S2_S2_S2_fjLj128EEEEELb1ELb0ELb0ELb1EEEvNS_9FwdParamsE,"aw",@nobits
	.sectionflags	@""
	.align	16
	.zero		1024


//--------------------- .nv.shared._ZN10layer_norm13ln_fwd_kernelINS_13Kernel_traitsI6__halfS2_S2_S2_fjLj3072ELj1ELj1ELj4ELj16ENS_18Kernel_traits_baseILj3072ES2_S2_S2_S2_fjLj128EEEEELb1ELb0ELb1ELb0EEEvNS_9FwdParamsE --------------------------
	.section	.nv.shared._ZN10layer_norm13ln_fwd_kernelINS_13Kernel_traitsI6__halfS2_S2_S2_fjLj3072ELj1ELj1ELj4ELj16ENS_18Kernel_traits_baseILj3072ES2_S2_S2_S2_fjLj128EEEEELb1ELb0ELb1ELb0EEEvNS_9FwdParamsE,"aw",@nobits
	.sectionflags	@""
	.align	16
	.zero		1024


//--------------------- .nv.shared._ZN10layer_norm13ln_fwd_kernelINS_13Kernel_traitsI6__halfS2_S2_S2_fjLj3072ELj1ELj1ELj4ELj16ENS_18Kernel_traits_baseILj3072ES2_S2_S2_S2_fjLj128EEEEELb1ELb0ELb1ELb1EEEvNS_9FwdParamsE --------------------------
	.section	.nv.shared._ZN10layer_norm13ln_fwd_kernelINS_13Kernel_traitsI6__halfS2_S2_S2_fjLj3072ELj1ELj1ELj4ELj16ENS_18Kernel_traits_baseILj3072ES2_S2_S2_S2_fjLj128EEEEELb1ELb0ELb1ELb1EEEvNS_9FwdParamsE,"aw",@nobits
	.sectionflags	@""
	.align	16
	.zero		1024


//--------------------- .nv.shared._ZN10layer_norm13ln_fwd_kernelINS_13Kernel_traitsI6__halfS2_S2_S2_fjLj3072ELj1ELj1ELj4ELj16ENS_18Kernel_traits_baseILj3072ES2_S2_S2_S2_fjLj128EEEEELb1ELb1ELb0ELb0EEEvNS_9FwdParamsE --------------------------
	.section	.nv.shared._ZN10layer_norm13ln_fwd_kernelINS_13Kernel_traitsI6__halfS2_S2_S2_fjLj3072ELj1ELj1ELj4ELj16ENS_18Kernel_traits_baseILj3072ES2_S2_S2_S2_fjLj128EEEEELb1ELb1ELb0ELb0EEEvNS_9FwdParamsE,"aw",@nobits
	.sectionflags	@""
	.align	16
	.zero		1024


//--------------------- .nv.shared._ZN10layer_norm13ln_fwd_kernelINS_13Kernel_traitsI6__halfS2_S2_S2_fjLj3072ELj1ELj1ELj4ELj16ENS_18Kernel_traits_baseILj3072ES2_S2_S2_S2_fjLj128EEEEELb1ELb1ELb0ELb1EEEvNS_9FwdParamsE --------------------------
	.section	.nv.shared._ZN10layer_norm13ln_fwd_kernelINS_13Kernel_traitsI6__halfS2_S2_S2_fjLj3072ELj1ELj1ELj4ELj16ENS_18Kernel_traits_baseILj3072ES2_S2_S2_S2_fjLj128EEEEELb1ELb1ELb0ELb1EEEvNS_9FwdParamsE,"aw",@nobits
	.sectionflags	@""
	.align	16
	.zero		1024


//--------------------- .nv.shared._ZN10layer_norm13ln_fwd_kernelINS_13Kernel_traitsI6__halfS2_S2_S2_fjLj3072ELj1ELj1ELj4ELj16ENS_18Kernel_traits_baseILj3072ES2_S2_S2_S2_fjLj128EEEEELb1ELb1ELb1ELb0EEEvNS_9FwdParamsE --------------------------
	.section	.nv.shared._ZN10layer_norm13ln_fwd_kernelINS_13Kernel_traitsI6__halfS2_S2_S2_fjLj3072ELj1ELj1ELj4ELj16ENS_18Kernel_traits_baseILj3072ES2_S2_S2_S2_fjLj128EEEEELb1ELb1ELb1ELb0EEEvNS_9FwdParamsE,"aw",@nobits
	.sectionflags	@""
	.align	16
	.zero		1024


//--------------------- .nv.shared._ZN10layer_norm13ln_fwd_kernelINS_13Kernel_traitsI6__halfS2_S2_S2_fjLj3072ELj1ELj1ELj4ELj16ENS_18Kernel_traits_baseILj3072ES2_S2_S2_S2_fjLj128EEEEELb1ELb1ELb1ELb1EEEvNS_9FwdParamsE --------------------------
	.section	.nv.shared._ZN10layer_norm13ln_fwd_kernelINS_13Kernel_traitsI6__halfS2_S2_S2_fjLj3072ELj1ELj1ELj4ELj16ENS_18Kernel_traits_baseILj3072ES2_S2_S2_S2_fjLj128EEEEELb1ELb1ELb1ELb1EEEvNS_9FwdParamsE,"aw",@nobits
	.sectionflags	@""
	.align	16
	.zero		1024


//--------------------- .nv.shared._ZN10layer_norm13ln_fwd_kernelINS_13Kernel_traitsIf13__nv_bfloat16S2_S2_fjLj3072ELj1ELj1ELj4ELj16ENS_18Kernel_traits_baseILj3072EfS2_S2_S2_fjLj128EEEEELb0ELb0ELb0ELb0EEEvNS_9FwdParamsE --------------------------
	.section	.nv.shared._ZN10layer_norm13ln_fwd_kernelINS_13Kernel_traitsIf13__nv_bfloat16S2_S2_fjLj3072ELj1ELj1ELj4ELj16ENS_18Kernel_traits_baseILj3072EfS2_S2_S2_fjLj128EEEEELb0ELb0ELb0ELb0EEEvNS_9FwdParamsE,"aw",@nobits
	.sectionflags	@""
	.align	16
	.zero		1024


//--------------------- .nv.shared._ZN10layer_norm13ln_fwd_kernelINS_13Kernel_traitsIf13__nv_bfloat16S2_S2_fjLj3072ELj1ELj1ELj4ELj16ENS_18Kernel_traits_baseILj3072EfS2_S2_S2_fjLj128EEEEELb0ELb0ELb0ELb1EEEvNS_9FwdParamsE --------------------------
	.section	.nv.shared._ZN10layer_norm13ln_fwd_kernelINS_13Kernel_traitsIf13__nv_bfloat16S2_S2_fjLj3072ELj1ELj1ELj4ELj16ENS_18Kernel_traits_baseILj3072EfS2_S2_S2_fjLj128EEEEELb0ELb0ELb0ELb1EEEvNS_9FwdParamsE,"aw",@nobits
	.sectionflags	@""
	.align	16
	.zero		1024


//--------------------- .nv.shared._ZN10layer_norm13ln_fwd_kernelINS_13Kernel_traitsIf13__nv_bfloat16S2_S2_fjLj3072ELj1ELj1ELj4ELj16ENS_18Kernel_traits_baseILj3072EfS2_S2_S2_fjLj128EEEEELb0ELb0ELb1ELb0EEEvNS_9FwdParamsE --------------------------
	.section	.nv.shared._ZN10layer_norm13ln_fwd_kernelINS_13Kernel_traitsIf13__nv_bfloat16S2_S2_fjLj3072ELj1ELj1ELj4ELj16ENS_18Kernel_traits_baseILj3072EfS2_S2_S2_fjLj128EEEEELb0ELb0ELb1ELb0EEEvNS_9FwdParamsE,"aw",@nobits
	.sectionflags	@""
	.align	16
	.zero		1024


//--------------------- .nv.shared._ZN10layer_norm13ln_fwd_kernelINS_13Kernel_traitsIf13__nv_bfloat16S2_S2_fjLj3072ELj1ELj1ELj4ELj16ENS_18Kernel_traits_baseILj3072EfS2_S2_S2_fjLj128EEEEELb0ELb0ELb1ELb1EEEvNS_9FwdParamsE --------------------------
	.section	.nv.shared._ZN10layer_norm13ln_fwd_kernelINS_13Kernel_traitsIf13__nv_bfloat16S2_S2_fjLj3072ELj1ELj1ELj4ELj16ENS_18Kernel_traits_baseILj3072EfS2_S2_S2_fjLj128EEEEELb0ELb0ELb1ELb1EEEvNS_9FwdParamsE,"aw",@nobits
	.sectionflags	@""
	.align	16
	.zero		1024


//--------------------- .nv.shared._ZN10layer_norm13ln_fwd_kernelINS_13Kernel_traitsIf13__nv_bfloat16S2_S2_fjLj3072ELj1ELj1ELj4ELj16ENS_18Kernel_traits_baseILj3072EfS2_S2_S2_fjLj128EEEEELb0ELb1ELb0ELb0EEEvNS_9FwdParamsE --------------------------
	.section	.nv.shared._ZN10layer_norm13ln_fwd_kernelINS_13Kernel_traitsIf13__nv_bfloat16S2_S2_fjLj3072ELj1ELj1ELj4ELj16ENS_18Kernel_traits_baseILj3072EfS2_S2_S2_fjLj128EEEEELb0ELb1ELb0ELb0EEEvNS_9FwdParamsE,"aw",@nobits
	.sectionflags	@""
	.align	16
	.zero		1024


//--------------------- .nv.shared._ZN10layer_norm13ln_fwd_kernelINS_13Kernel_traitsIf13__nv_bfloat16S2_S2_fjLj3072ELj1ELj1ELj4ELj16ENS_18Kernel_traits_baseILj3072EfS2_S2_S2_fjLj128EEEEELb0ELb1ELb0ELb1EEEvNS_9FwdParamsE --------------------------
	.section	.nv.shared._ZN10layer_norm13ln_fwd_kernelINS_13Kernel_traitsIf13__nv_bfloat16S2_S2_fjLj3072ELj1ELj1ELj4ELj16ENS_18Kernel_traits_baseILj3072EfS2_S2_S2_fjLj128EEEEELb0ELb1ELb0ELb1EEEvNS_9FwdParamsE,"aw",@nobits
	.sectionflags	@""
	.align	16
	.zero		1024


//--------------------- .nv.shared._ZN10layer_norm13ln_fwd_kernelINS_13Kernel_traitsIf13__nv_bfloat16S2_S2_fjLj3072ELj1ELj1ELj4ELj16ENS_18Kernel_traits_baseILj3072EfS2_S2_S2_fjLj128EEEEELb0ELb1ELb1ELb0EEEvNS_9FwdParamsE --------------------------
	.section	.nv.shared._ZN10layer_norm13ln_fwd_kernelINS_13Kernel_traitsIf13__nv_bfloat16S2_S2_fjLj3072ELj1ELj1ELj4ELj16ENS_18Kernel_traits_baseILj3072EfS2_S2_S2_fjLj128EEEEELb0ELb1ELb1ELb0EEEvNS_9FwdParamsE,"aw",@nobits
	.sectionflags	@""
	.align	16
	.zero		1024


//--------------------- .nv.shared._ZN10layer_norm13ln_fwd_kernelINS_13Kernel_traitsIf13__nv_bfloat16S2_S2_fjLj3072ELj1ELj1ELj4ELj16ENS_18Kernel_traits_baseILj3072EfS2_S2_S2_fjLj128EEEEELb0ELb1ELb1ELb1EEEvNS_9FwdParamsE --------------------------
	.section	.nv.shared._ZN10layer_norm13ln_fwd_kernelINS_13Kernel_traitsIf13__nv_bfloat16S2_S2_fjLj3072ELj1ELj1ELj4ELj16ENS_18Kernel_traits_baseILj3072EfS2_S2_S2_fjLj128EEEEELb0ELb1ELb1ELb1EEEvNS_9FwdParamsE,"aw",@nobits
	.sectionflags	@""
	.align	16
	.zero		1024


//--------------------- .nv.shared._ZN10layer_norm13ln_fwd_kernelINS_13Kernel_traitsIf13__nv_bfloat16S2_S2_fjLj3072ELj1ELj1ELj4ELj16ENS_18Kernel_traits_baseILj3072EfS2_S2_S2_fjLj128EEEEELb1ELb0ELb0ELb0EEEvNS_9FwdParamsE --------------------------
	.section	.nv.shared._ZN10layer_norm13ln_fwd_kernelINS_13Kernel_traitsIf13__nv_bfloat16S2_S2_fjLj3072ELj1ELj1ELj4ELj16ENS_18Kernel_traits_baseILj3072EfS2_S2_S2_fjLj128EEEEELb1ELb0ELb0ELb0EEEvNS_9FwdParamsE,"aw",@nobits
	.sectionflags	@""
	.align	16
	.zero		1024


//--------------------- .nv.shared._ZN10layer_norm13ln_fwd_kernelINS_13Kernel_traitsIf13__nv_bfloat16S2_S2_fjLj3072ELj1ELj1ELj4ELj16ENS_18Kernel_traits_baseILj3072EfS2_S2_S2_fjLj128EEEEELb1ELb0ELb0ELb1EEEvNS_9FwdParamsE --------------------------
	.section	.nv.shared._ZN10layer_norm13ln_fwd_kernelINS_13Kernel_traitsIf13__nv_bfloat16S2_S2_fjLj3072ELj1ELj1ELj4ELj16ENS_18Kernel_traits_baseILj3072EfS2_S2_S2_fjLj128EEEEELb1ELb0ELb0ELb1EEEvNS_9FwdParamsE,"aw",@nobits
	.sectionflags	@""
	.align	16
	.zero		1024


//--------------------- .nv.shared._ZN10layer_norm13ln_fwd_kernelINS_13Kernel_traitsIf13__nv_bfloat16S2_S2_fjLj3072ELj1ELj1ELj4ELj16ENS_18Kernel_traits_baseILj3072EfS2_S2_S2_fjLj128EEEEELb1ELb0ELb1ELb0EEEvNS_9FwdParamsE --------------------------
	.section	.nv.shared._ZN10layer_norm13ln_fwd_kernelINS_13Kernel_traitsIf13__nv_bfloat16S2_S2_fjLj3072ELj1ELj1ELj4ELj16ENS_18Kernel_traits_baseILj3072EfS2_S2_S2_fjLj128EEEEELb1ELb0ELb1ELb0EEEvNS_9FwdParamsE,"aw",@nobits
	.sectionflags	@""
	.align	16
	.zero		1024


//--------------------- .nv.shared._ZN10layer_norm13ln_fwd_kernelINS_13Kernel_traitsIf13__nv_bfloat16S2_S2_fjLj3072ELj1ELj1ELj4ELj16ENS_18Kernel_traits_baseILj3072EfS2_S2_S2_fjLj128EEEEELb1ELb0ELb1ELb1EEEvNS_9FwdParamsE --------------------------
	.section	.nv.shared._ZN10layer_norm13ln_fwd_kernelINS_13Kernel_traitsIf13__nv_bfloat16S2_S2_fjLj3072ELj1ELj1ELj4ELj16ENS_18Kernel_traits_baseILj3072EfS2_S2_S2_fjLj128EEEEELb1ELb0ELb1ELb1EEEvNS_9FwdParamsE,"aw",@nobits
	.sectionflags	@""
	.align	16
	.zero		1024


//--------------------- .nv.shared._ZN10layer_norm13ln_fwd_kernelINS_13Kernel_traitsIf13__nv_bfloat16S2_S2_fjLj3072ELj1ELj1ELj4ELj16ENS_18Kernel_traits_baseILj3072EfS2_S2_S2_fjLj128EEEEELb1ELb1ELb0ELb0EEEvNS_9FwdParamsE --------------------------
	.section	.nv.shared._ZN10layer_norm13ln_fwd_kernelINS_13Kernel_traitsIf13__nv_bfloat16S2_S2_fjLj3072ELj1ELj1ELj4ELj16ENS_18Kernel_traits_baseILj3072EfS2_S2_S2_fjLj128EEEEELb1ELb1ELb0ELb0EEEvNS_9FwdParamsE,"aw",@nobits
	.sectionflags	@""
	.align	16
	.zero		1024


//--------------------- .nv.shared._ZN10layer_norm13ln_fwd_kernelINS_13Kernel_traitsIf13__nv_bfloat16S2_S2_fjLj3072ELj1ELj1ELj4ELj16ENS_18Kernel_traits_baseILj3072EfS2_S2_S2_fjLj128EEEEELb1ELb1ELb0ELb1EEEvNS_9FwdParamsE --------------------------
	.section	.nv.shared._ZN10layer_norm13ln_fwd_kernelINS_13Kernel_traitsIf13__nv_bfloat16S2_S2_fjLj3072ELj1ELj1ELj4ELj16ENS_18Kernel_traits_baseILj3072EfS2_S2_S2_fjLj128EEEEELb1ELb1ELb0ELb1EEEvNS_9FwdParamsE,"aw",@nobits
	.sectionflags	@""
	.align	16
	.zero		1024


//--------------------- .nv.shared._ZN10layer_norm13ln_fwd_kernelINS_13Kernel_traitsIf13__nv_bfloat16S2_S2_fjLj3072ELj1ELj1ELj4ELj16ENS_18Kernel_traits_baseILj3072EfS2_S2_S2_fjLj128EEEEELb1ELb1ELb1ELb0EEEvNS_9FwdParamsE --------------------------
	.section	.nv.shared._ZN10layer_norm13ln_fwd_kernelINS_13Kernel_traitsIf13__nv_bfloat16S2_S2_fjLj3072ELj1ELj1ELj4ELj16ENS_18Kernel_traits_baseILj3072EfS2_S2_S2_fjLj128EEEEELb1ELb1ELb1ELb0EEEvNS_9FwdParamsE,"aw",@nobits
	.sectionflags	@""
	.align	16
	.zero		1024


//--------------------- .nv.shared._ZN10layer_norm13ln_fwd_kernelINS_13Kernel_traitsIf13__nv_bfloat16S2_S2_fjLj3072ELj1ELj1ELj4ELj16ENS_18Kernel_traits_baseILj3072EfS2_S2_S2_fjLj128EEEEELb1ELb1ELb1ELb1EEEvNS_9FwdParamsE --------------------------
	.section	.nv.shared._ZN10layer_norm13ln_fwd_kernelINS_13Kernel_traitsIf13__nv_bfloat16S2_S2_fjLj3072ELj1ELj1ELj4ELj16ENS_18Kernel_traits_baseILj3072EfS2_S2_S2_fjLj128EEEEELb1ELb1ELb1ELb1EEEvNS_9FwdParamsE,"aw",@nobits
	.sectionflags	@""
	.align	16
	.zero		1024


//--------------------- .nv.shared._ZN10layer_norm13ln_fwd_kernelINS_13Kernel_traitsI13__nv_bfloat16S2_fS2_fjLj3072ELj1ELj1ELj4ELj16ENS_18Kernel_traits_baseILj3072ES2_S2_fS2_fjLj128EEEEELb0ELb0ELb0ELb0EEEvNS_9FwdParamsE --------------------------
	.section	.nv.shared._ZN10layer_norm13ln_fwd_kernelINS_13Kernel_traitsI13__nv_bfloat16S2_fS2_fjLj3072ELj1ELj1ELj4ELj16ENS_18Kernel_traits_baseILj3072ES2_S2_fS2_fjLj128EEEEELb0ELb0ELb0ELb0EEEvNS_9FwdParamsE,"aw",@nobits
	.sectionflags	@""
	.align	16
	.zero		1024


//--------------------- .nv.shared._ZN10layer_norm13ln_fwd_kernelINS_13Kernel_traitsI13__nv_bfloat16S2_fS2_fjLj3072ELj1ELj1ELj4ELj16ENS_18Kernel_traits_baseILj3072ES2_S2_fS2_fjLj128EEEEELb0ELb0ELb0ELb1EEEvNS_9FwdParamsE --------------------------
	.section	.nv.shared._ZN10layer_norm13ln_fwd_kernelINS_13Kernel_traitsI13__nv_bfloat16S2_fS2_fjLj3072ELj1ELj1ELj4ELj16ENS_18Kernel_traits_baseILj3072ES2_S2_fS2_fjLj128EEEEELb0ELb0ELb0ELb1EEEvNS_9FwdParamsE,"aw",@nobits
	.sectionflags	@""
	.align	16
	.zero		1024


//--------------------- .nv.shared._ZN10layer_norm13ln_fwd_kernelINS_13Kernel_traitsI13__nv_bfloat16S2_fS2_fjLj3072ELj1ELj1ELj4ELj16ENS_18Kernel_traits_baseILj3072ES2_S2_fS2_fjLj128EEEEELb0ELb0ELb1ELb0EEEvNS_9FwdParamsE --------------------------
	.section	.nv.shared._ZN10layer_norm13ln_fwd_kernelINS_13Kernel_traitsI13__nv_bfloat16S2_fS2_fjLj3072ELj1ELj1ELj4ELj16ENS_18Kernel_traits_baseILj3072ES2_S2_fS2_fjLj128EEEEELb0ELb0ELb1ELb0EEEvNS_9FwdParamsE,"aw",@nobits
	.sectionflags	@""
	.align	16
	.zero		1024


//--------------------- .nv.shared._ZN10layer_norm13ln_fwd_kernelINS_13Kernel_traitsI13__nv_bfloat16S2_fS2_fjLj3072ELj1ELj1ELj4ELj16ENS_18Kernel_traits_baseILj3072ES2_S2_fS2_fjLj128EEEEELb0ELb0ELb1ELb1EEEvNS_9FwdParamsE --------------------------
	.section	.nv.shared._ZN10layer_norm13ln_fwd_kernelINS_13Kernel_traitsI13__nv_bfloat16S2_fS2_fjLj3072ELj1ELj1ELj4ELj16ENS_18Kernel_traits_baseILj3072ES2_S2_fS2_fjLj128EEEEELb0ELb0ELb1ELb1EEEvNS_9FwdParamsE,"aw",@nobits
	.sectionflags	@""
	.align	16
	.zero		1024


//--------------------- .nv.shared._ZN10layer_norm13ln_fwd_kernelINS_13Kernel_traitsI13__nv_bfloat16S2_fS2_fjLj3072ELj1ELj1ELj4ELj16ENS_18Kernel_traits_baseILj3072ES2_S2_fS2_fjLj128EEEEELb0ELb1ELb0ELb0EEEvNS_9FwdParamsE --------------------------
	.section	.nv.shared._ZN10layer_norm13ln_fwd_kernelINS_13Kernel_traitsI13__nv_bfloat16S2_fS2_fjLj3072ELj1ELj1ELj4ELj16ENS_18Kernel_traits_baseILj3072ES2_S2_fS2_fjLj128EEEEELb0ELb1ELb0ELb0EEEvNS_9FwdParamsE,"aw",@nobits
	.sectionflags	@""
	.align	16
	.zero		1024


//--------------------- .nv.shared._ZN10layer_norm13ln_fwd_kernelINS_13Kernel_traitsI13__nv_bfloat16S2_fS2_fjLj3072ELj1ELj1ELj4ELj16ENS_18Kernel_traits_baseILj3072ES2_S2_fS2_fjLj128EEEEELb0ELb1ELb0ELb1EEEvNS_9FwdParamsE --------------------------
	.section	.nv.shared._ZN10layer_norm13ln_fwd_kernelINS_13Kernel_traitsI13__nv_bfloat16S2_fS2_fjLj3072ELj1ELj1ELj4ELj16ENS_18Kernel_traits_baseILj3072ES2_S2_fS2_fjLj128EEEEELb0ELb1ELb0ELb1EEEvNS_9FwdParamsE,"aw",@nobits
	.sectionflags	@""
	.align	16
	.zero		1024


//--------------------- .nv.shared._ZN10layer_norm13ln_fwd_kernelINS_13Kernel_traitsI13__nv_bfloat16S2_fS2_fjLj3072ELj1ELj1ELj4ELj16ENS_18Kernel_traits_baseILj3072ES2_S2_fS2_fjLj128EEEEELb0ELb1ELb1ELb0EEEvNS_9FwdParamsE --------------------------
	.section	.nv.shared._ZN10layer_norm13ln_fwd_kernelINS_13Kernel_traitsI13__nv_bfloat16S2_fS2_fjLj3072ELj1ELj1ELj4ELj16ENS_18Kernel_traits_baseILj3072ES2_S2_fS2_fjLj128EEEEELb0ELb1ELb1ELb0EEEvNS_9FwdParamsE,"aw",@nobits
	.sectionflags	@""
	.align	16
	.zero		1024


//--------------------- .nv.shared._ZN10layer_norm13ln_fwd_kernelINS_13Kernel_traitsI13__nv_bfloat16S2_fS2_fjLj3072ELj1ELj1ELj4ELj16ENS_18Kernel_traits_baseILj3072ES2_S2_fS2_fjLj128EEEEELb0ELb1ELb1ELb1EEEvNS_9FwdParamsE --------------------------
	.section	.nv.shared._ZN10layer_norm13ln_fwd_kernelINS_13Kernel_traitsI13__nv_bfloat16S2_fS2_fjLj3072ELj1ELj1ELj4ELj16ENS_18Kernel_traits_baseILj3072ES2_S2_fS2_fjLj128EEEEELb0ELb1ELb1ELb1EEEvNS_9FwdParamsE,"aw",@nobits
	.sectionflags	@""
	.align	16
	.zero		1024


//--------------------- .nv.shared._ZN10layer_norm13ln_fwd_kernelINS_13Kernel_traitsI13__nv_bfloat16S2_fS2_fjLj3072ELj1ELj1ELj4ELj16ENS_18Kernel_traits_baseILj3072ES2_S2_fS2_fjLj128EEEEELb1ELb0ELb0ELb0EEEvNS_9FwdParamsE --------------------------
	.section	.nv.shared._ZN10layer_norm13ln_fwd_kernelINS_13Kernel_traitsI13__nv_bfloat16S2_fS2_fjLj3072ELj1ELj1ELj4ELj16ENS_18Kernel_traits_baseILj3072ES2_S2_fS2_fjLj128EEEEELb1ELb0ELb0ELb0EEEvNS_9FwdParamsE,"aw",@nobits
	.sectionflags	@""
	.align	16
	.zero		1024


//--------------------- .nv.shared._ZN10layer_norm13ln_fwd_kernelINS_13Kernel_traitsI13__nv_bfloat16S2_fS2_fjLj3072ELj1ELj1ELj4ELj16ENS_18Kernel_traits_baseILj3072ES2_S2_fS2_fjLj128EEEEELb1ELb0ELb0ELb1EEEvNS_9FwdParamsE --------------------------
	.section	.nv.shared._ZN10layer_norm13ln_fwd_kernelINS_13Kernel_traitsI13__nv_bfloat16S2_fS2_fjLj3072ELj1ELj1ELj4ELj16ENS_18Kernel_traits_baseILj3072ES2_S2_fS2_fjLj128EEEEELb1ELb0ELb0ELb1EEEvNS_9FwdParamsE,"aw",@nobits
	.sectionflags	@""
	.align	16
	.zero		1024


//--------------------- .nv.shared._ZN10layer_norm13ln_fwd_kernelINS_13Kernel_traitsI13__nv_bfloat16S2_fS2_fjLj3072ELj1ELj1ELj4ELj16ENS_18Kernel_traits_baseILj3072ES2_S2_fS2_fjLj128EEEEELb1ELb0ELb1ELb0EEEvNS_9FwdParamsE --------------------------
	.section	.nv.shared._ZN10layer_norm13ln_fwd_kernelINS_13Kernel_traitsI13__nv_bfloat16S2_fS2_fjLj3072ELj1ELj1ELj4ELj16ENS_18Kernel_traits_baseILj3072ES2_S2_fS2_fjLj128EEEEELb1ELb0ELb1ELb0EEEvNS_9FwdParamsE,"aw",@nobits
	.sectionflags	@""
	.align	16
	.zero		1024


//--------------------- .nv.shared._ZN10layer_norm13ln_fwd_kernelINS_13Kernel_traitsI13__nv_bfloat16S2_fS2_fjLj3072ELj1ELj1ELj4ELj16ENS_18Kernel_traits_baseILj3072ES2_S2_fS2_fjLj128EEEEELb1ELb0ELb1ELb1EEEvNS_9FwdParamsE --------------------------
	.section	.nv.shared._ZN10layer_norm13ln_fwd_kernelINS_13Kernel_traitsI13__nv_bfloat16S2_fS2_fjLj3072ELj1ELj1ELj4ELj16ENS_18Kernel_traits_baseILj3072ES2_S2_fS2_fjLj128EEEEELb1ELb0ELb1ELb1EEEvNS_9FwdParamsE,"aw",@nobits
	.sectionflags	@""
	.align	16
	.zero		1024


//--------------------- .nv.shared._ZN10layer_norm13ln_fwd_kernelINS_13Kernel_traitsI13__nv_bfloat16S2_fS2_fjLj3072ELj1ELj1ELj4ELj16ENS_18Kernel_traits_baseILj3072ES2_S2_fS2_fjLj128EEEEELb1ELb1ELb0ELb0EEEvNS_9FwdParamsE --------------------------
	.section	.nv.shared._ZN10layer_norm13ln_fwd_kernelINS_13Kernel_traitsI13__nv_bfloat16S2_fS2_fjLj3072ELj1ELj1ELj4ELj16ENS_18Kernel_traits_baseILj3072ES2_S2_fS2_fjLj128EEEEELb1ELb1ELb0ELb0EEEvNS_9FwdParamsE,"aw",@nobits
	.sectionflags	@""
	.align	16
	.zero		1024


//--------------------- .nv.shared._ZN10layer_norm13ln_fwd_kernelINS_13Kernel_traitsI13__nv_bfloat16S2_fS2_fjLj3072ELj1ELj1ELj4ELj16ENS_18Kernel_traits_baseILj3072ES2_S2_fS2_fjLj128EEEEELb1ELb1ELb0ELb1EEEvNS_9FwdParamsE --------------------------
	.section	.nv.shared._ZN10layer_norm13ln_fwd_kernelINS_13Kernel_traitsI13__nv_bfloat16S2_fS2_fjLj3072ELj1ELj1ELj4ELj16ENS_18Kernel_traits_baseILj3072ES2_S2_fS2_fjLj128EEEEELb1ELb1ELb0ELb1EEEvNS_9FwdParamsE,"aw",@nobits
	.sectionflags	@""
	.align	16
	.zero		1024


//--------------------- .nv.shared._ZN10layer_norm13ln_fwd_kernelINS_13Kernel_traitsI13__nv_bfloat16S2_fS2_fjLj3072ELj1ELj1ELj4ELj16ENS_18Kernel_traits_baseILj3072ES2_S2_fS2_fjLj128EEEEELb1ELb1ELb1ELb0EEEvNS_9FwdParamsE --------------------------
	.section	.nv.shared._ZN10layer_norm13ln_fwd_kernelINS_13Kernel_traitsI13__nv_bfloat16S2_fS2_fjLj3072ELj1ELj1ELj4ELj16ENS_18Kernel_traits_baseILj3072ES2_S2_fS2_fjLj128EEEEELb1ELb1ELb1ELb0EEEvNS_9FwdParamsE,"aw",@nobits
	.sectionflags	@""
	.align	16
	.zero		1024


//--------------------- .nv.shared._ZN10layer_norm13ln_fwd_kernelINS_13Kernel_traitsI13__nv_bfloat16S2_fS2_fjLj3072ELj1ELj1ELj4ELj16ENS_18Kernel_traits_baseILj3072ES2_S2_fS2_fjLj128EEEEELb1ELb1ELb1ELb1EEEvNS_9FwdParamsE --------------------------
	.section	.nv.shared._ZN10layer_norm13ln_fwd_kernelINS_13Kernel_traitsI13__nv_bfloat16S2_fS2_fjLj3072ELj1ELj1ELj4ELj16ENS_18Kernel_traits_baseILj3072ES2_S2_fS2_fjLj128EEEEELb1ELb1ELb1ELb1EEEvNS_9FwdParamsE,"aw",@nobits
	.sectionflags	@""
	.align	16
	.zero		1024


//--------------------- .nv.shared._ZN10layer_norm13ln_fwd_kernelINS_13Kernel_traitsIf13__nv_bfloat16fS2_fjLj3072ELj1ELj1ELj4ELj16ENS_18Kernel_traits_baseILj3072EfS2_fS2_fjLj128EEEEELb0ELb0ELb0ELb0EEEvNS_9FwdParamsE --------------------------
	.section	.nv.shared._ZN10layer_norm13ln_fwd_kernelINS_13Kernel_traitsIf13__nv_bfloat16fS2_fjLj3072ELj1ELj1ELj4ELj16ENS_18Kernel_traits_baseILj3072EfS2_fS2_fjLj128EEEEELb0ELb0ELb0ELb0EEEvNS_9FwdParamsE,"aw",@nobits
	.sectionflags	@""
	.align	16
	.zero		1024


//--------------------- .nv.shared._ZN10layer_norm13ln_fwd_kernelINS_13Kernel_traitsIf13__nv_bfloat16fS2_fjLj3072ELj1ELj1ELj4ELj16ENS_18Kernel_traits_baseILj3072EfS2_fS2_fjLj128EEEEELb0ELb0ELb0ELb1EEEvNS_9FwdParamsE --------------------------
	.section	.nv.shared._ZN10layer_norm13ln_fwd_kernelINS_13Kernel_traitsIf13__nv_bfloat16fS2_fjLj3072ELj1ELj1ELj4ELj16ENS_18Kernel_traits_baseILj3072EfS2_fS2_fjLj128EEEEELb0ELb0ELb0ELb1EEEvNS_9FwdParamsE,"aw",@nobits
	.sectionflags	@""
	.align	16
	.zero		1024


//--------------------- .nv.shared._ZN10layer_norm13ln_fwd_kernelINS_13Kernel_traitsIf13__nv_bfloat16fS2_fjLj3072ELj1ELj1ELj4ELj16ENS_18Kernel_traits_baseILj3072EfS2_fS2_fjLj128EEEEELb0ELb0ELb1ELb0EEEvNS_9FwdParamsE --------------------------
	.section	.nv.shared._ZN10layer_norm13ln_fwd_kernelINS_13Kernel_traitsIf13__nv_bfloat16fS2_fjLj3072ELj1ELj1ELj4ELj16ENS_18Kernel_traits_baseILj3072EfS2_fS2_fjLj128EEEEELb0ELb0ELb1ELb0EEEvNS_9FwdParamsE,"aw",@nobits
	.sectionflags	@""
	.align	16
	.zero		1024


//--------------------- .nv.shared._ZN10layer_norm13ln_fwd_kernelINS_13Kernel_traitsIf13__nv_bfloat16fS2_fjLj3072ELj1ELj1ELj4ELj16ENS_18Kernel_traits_baseILj3072EfS2_fS2_fjLj128EEEEELb0ELb0ELb1ELb1EEEvNS_9FwdParamsE --------------------------
	.section	.nv.shared._ZN10layer_norm13ln_fwd_kernelINS_13Kernel_traitsIf13__nv_bfloat16fS2_fjLj3072ELj1ELj1ELj4ELj16ENS_18Kernel_traits_baseILj3072EfS2_fS2_fjLj128EEEEELb0ELb0ELb1ELb1EEEvNS_9FwdParamsE,"aw",@nobits
	.sectionflags	@""
	.align	16
	.zero		1024


//--------------------- .nv.shared._ZN10layer_norm13ln_fwd_kernelINS_13Kernel_traitsIf13__nv_bfloat16fS2_fjLj3072ELj1ELj1ELj4ELj16ENS_18Kernel_traits_baseILj3072EfS2_fS2_fjLj128EEEEELb0ELb1ELb0ELb0EEEvNS_9FwdParamsE --------------------------
	.section	.nv.shared._ZN10layer_norm13ln_fwd_kernelINS_13Kernel_traitsIf13__nv_bfloat16fS2_fjLj3072ELj1ELj1ELj4ELj16ENS_18Kernel_traits_baseILj3072EfS2_fS2_fjLj128EEEEELb0ELb1ELb0ELb0EEEvNS_9FwdParamsE,"aw",@nobits
	.sectionflags	@""
	.align	16
	.zero		1024


//--------------------- .nv.shared._ZN10layer_norm13ln_fwd_kernelINS_13Kernel_traitsIf13__nv_bfloat16fS2_fjLj3072ELj1ELj1ELj4ELj16ENS_18Kernel_traits_baseILj3072EfS2_fS2_fjLj128EEEEELb0ELb1ELb0ELb1EEEvNS_9FwdParamsE --------------------------
	.section	.nv.shared._ZN10layer_norm13ln_fwd_kernelINS_13Kernel_traitsIf13__nv_bfloat16fS2_fjLj3072ELj1ELj1ELj4ELj16ENS_18Kernel_traits_baseILj3072EfS2_fS2_fjLj128EEEEELb0ELb1ELb0ELb1EEEvNS_9FwdParamsE,"aw",@nobits
	.sectionflags	@""
	.align	16
	.zero		1024


//--------------------- .nv.shared._ZN10layer_norm13ln_fwd_kernelINS_13Kernel_traitsIf13__nv_bfloat16fS2_fjLj3072ELj1ELj1ELj4ELj16ENS_18Kernel_traits_baseILj3072EfS2_fS2_fjLj128EEEEELb0ELb1ELb1ELb0EEEvNS_9FwdParamsE --------------------------
	.section	.nv.shared._ZN10layer_norm13ln_fwd_kernelINS_13Kernel_traitsIf13__nv_bfloat16fS2_fjLj3072ELj1ELj1ELj4ELj16ENS_18Kernel_traits_baseILj3072EfS2_fS2_fjLj128EEEEELb0ELb1ELb1ELb0EEEvNS_9FwdParamsE,"aw",@nobits
	.sectionflags	@""
	.align	16
	.zero		1024


//--------------------- .nv.shared._ZN10layer_norm13ln_fwd_kernelINS_13Kernel_traitsIf13__nv_bfloat16fS2_fjLj3072ELj1ELj1ELj4ELj16ENS_18Kernel_traits_baseILj3072EfS2_fS2_fjLj128EEEEELb0ELb1ELb1ELb1EEEvNS_9FwdParamsE --------------------------
	.section	.nv.shared._ZN10layer_norm13ln_fwd_kernelINS_13Kernel_traitsIf13__nv_bfloat16fS2_fjLj3072ELj1ELj1ELj4ELj16ENS_18Kernel_traits_baseILj3072EfS2_fS2_fjLj128EEEEELb0ELb1ELb1ELb1EEEvNS_9FwdParamsE,"aw",@nobits
	.sectionflags	@""
	.align	16
	.zero		1024


//--------------------- .nv.shared._ZN10layer_norm13ln_fwd_kernelINS_13Kernel_traitsIf13__nv_bfloat16fS2_fjLj3072ELj1ELj1ELj4ELj16ENS_18Kernel_traits_baseILj3072EfS2_fS2_fjLj128EEEEELb1ELb0ELb0ELb0EEEvNS_9FwdParamsE --------------------------
	.section	.nv.shared._ZN10layer_norm13ln_fwd_kernelINS_13Kernel_traitsIf13__nv_bfloat16fS2_fjLj3072ELj1ELj1ELj4ELj16ENS_18Kernel_traits_baseILj3072EfS2_fS2_fjLj128EEEEELb1ELb0ELb0ELb0EEEvNS_9FwdParamsE,"aw",@nobits
	.sectionflags	@""
	.align	16
	.zero		1024


//--------------------- .nv.shared._ZN10layer_norm13ln_fwd_kernelINS_13Kernel_traitsIf13__nv_bfloat16fS2_fjLj3072ELj1ELj1ELj4ELj16ENS_18Kernel_traits_baseILj3072EfS2_fS2_fjLj128EEEEELb1ELb0ELb0ELb1EEEvNS_9FwdParamsE --------------------------
	.section	.nv.shared._ZN10layer_norm13ln_fwd_kernelINS_13Kernel_traitsIf13__nv_bfloat16fS2_fjLj3072ELj1ELj1ELj4ELj16ENS_18Kernel_traits_baseILj3072EfS2_fS2_fjLj128EEEEELb1ELb0ELb0ELb1EEEvNS_9FwdParamsE,"aw",@nobits
	.sectionflags	@""
	.align	16
	.zero		1024


//--------------------- .nv.shared._ZN10layer_norm13ln_fwd_kernelINS_13Kernel_traitsIf13__nv_bfloat16fS2_fjLj3072ELj1ELj1ELj4ELj16ENS_18Kernel_traits_baseILj3072EfS2_fS2_fjLj128EEEEELb1ELb0ELb1ELb0EEEvNS_9FwdParamsE --------------------------
	.section	.nv.shared._ZN10layer_norm13ln_fwd_kernelINS_13Kernel_traitsIf13__nv_bfloat16fS2_fjLj3072ELj1ELj1ELj4ELj16ENS_18Kernel_traits_baseILj3072EfS2_fS2_fjLj128EEEEELb1ELb0ELb1ELb0EEEvNS_9FwdParamsE,"aw",@nobits
	.sectionflags	@""
	.align	16
	.zero		1024


//--------------------- .nv.shared._ZN10layer_norm13ln_fwd_kernelINS_13Kernel_traitsIf13__nv_bfloat16fS2_fjLj3072ELj1ELj1ELj4ELj16ENS_18Kernel_traits_baseILj3072EfS2_fS2_fjLj128EEEEELb1ELb0ELb1ELb1EEEvNS_9FwdParamsE --------------------------
	.section	.nv.shared._ZN10layer_norm13ln_fwd_kernelINS_13Kernel_traitsIf13__nv_bfloat16fS2_fjLj3072ELj1ELj1ELj4ELj16ENS_18Kernel_traits_baseILj3072EfS2_fS2_fjLj128EEEEELb1ELb0ELb1ELb1EEEvNS_9FwdParamsE,"aw",@nobits
	.sectionflags	@""
	.align	16
	.zero		1024


//--------------------- .nv.shared._ZN10layer_norm13ln_fwd_kernelINS_13Kernel_traitsIf13__nv_bfloat16fS2_fjLj3072ELj1ELj1ELj4ELj16ENS_18Kernel_traits_baseILj3072EfS2_fS2_fjLj128EEEEELb1ELb1ELb0ELb0EEEvNS_9FwdParamsE --------------------------
	.section	.nv.shared._ZN10layer_norm13ln_fwd_kernelINS_13Kernel_traitsIf13__nv_bfloat16fS2_fjLj3072ELj1ELj1ELj4ELj16ENS_18Kernel_traits_baseILj3072EfS2_fS2_fjLj128EEEEELb1ELb1ELb0ELb0EEEvNS_9FwdParamsE,"aw",@nobits
	.sectionflags	@""
	.align	16
	.zero		1024


//--------------------- .nv.shared._ZN10layer_norm13ln_fwd_kernelINS_13Kernel_traitsIf13__nv_bfloat16fS2_fjLj3072ELj1ELj1ELj4ELj16ENS_18Kernel_traits_baseILj3072EfS2_fS2_fjLj128EEEEELb1ELb1ELb0ELb1EEEvNS_9FwdParamsE --------------------------
	.section	.nv.shared._ZN10layer_norm13ln_fwd_kernelINS_13Kernel_traitsIf13__nv_bfloat16fS2_fjLj3072ELj1ELj1ELj4ELj16ENS_18Kernel_traits_baseILj3072EfS2_fS2_fjLj128EEEEELb1ELb1ELb0ELb1EEEvNS_9FwdParamsE,"aw",@nobits
	.sectionflags	@""
	.align	16
	.zero		1024


//--------------------- .nv.shared._ZN10layer_norm13ln_fwd_kernelINS_13Kernel_traitsIf13__nv_bfloat16fS2_fjLj3072ELj1ELj1ELj4ELj16ENS_18Kernel_traits_baseILj3072EfS2_fS2_fjLj128EEEEELb1ELb1ELb1ELb0EEEvNS_9FwdParamsE --------------------------
	.section	.nv.shared._ZN10layer_norm13ln_fwd_kernelINS_13Kernel_traitsIf13__nv_bfloat16fS2_fjLj3072ELj1ELj1ELj4ELj16ENS_18Kernel_traits_baseILj3072EfS2_fS2_fjLj128EEEEELb1ELb1ELb1ELb0EEEvNS_9FwdParamsE,"aw",@nobits
	.sectionflags	@""
	.align	16
	.zero		1024


//--------------------- .nv.shared._ZN10layer_norm13ln_fwd_kernelINS_13Kernel_traitsIf13__nv_bfloat16fS2_fjLj3072ELj1ELj1ELj4ELj16ENS_18Kernel_traits_baseILj3072EfS2_fS2_fjLj128EEEEELb1ELb1ELb1ELb1EEEvNS_9FwdParamsE --------------------------
	.section	.nv.shared._ZN10layer_norm13ln_fwd_kernelINS_13Kernel_traitsIf13__nv_bfloat16fS2_fjLj3072ELj1ELj1ELj4ELj16ENS_18Kernel_traits_baseILj3072EfS2_fS2_fjLj128EEEEELb1ELb1ELb1ELb1EEEvNS_9FwdParamsE,"aw",@nobits
	.sectionflags	@""
	.align	16
	.zero		1024


//--------------------- .nv.shared._ZN10layer_norm13ln_fwd_kernelINS_13Kernel_traitsIf6__halfS2_S2_fjLj3072ELj1ELj1ELj4ELj16ENS_18Kernel_traits_baseILj3072EfS2_S2_S2_fjLj128EEEEELb0ELb0ELb0ELb0EEEvNS_9FwdParamsE --------------------------
	.section	.nv.shared._ZN10layer_norm13ln_fwd_kernelINS_13Kernel_traitsIf6__halfS2_S2_fjLj3072ELj1ELj1ELj4ELj16ENS_18Kernel_traits_baseILj3072EfS2_S2_S2_fjLj128EEEEELb0ELb0ELb0ELb0EEEvNS_9FwdParamsE,"aw",@nobits
	.sectionflags	@""
	.align	16
	.zero		1024


//--------------------- .nv.shared._ZN10layer_norm13ln_fwd_kernelINS_13Kernel_traitsIf6__halfS2_S2_fjLj3072ELj1ELj1ELj4ELj16ENS_18Kernel_traits_baseILj3072EfS2_S2_S2_fjLj128EEEEELb0ELb0ELb0ELb1EEEvNS_9FwdParamsE --------------------------
	.section	.nv.shared._ZN10layer_norm13ln_fwd_kernelINS_13Kernel_traitsIf6__halfS2_S2_fjLj3072ELj1ELj1ELj4ELj16ENS_18Kernel_traits_baseILj3072EfS2_S2_S2_fjLj128EEEEELb0ELb0ELb0ELb1EEEvNS_9FwdParamsE,"aw",@nobits
	.sectionflags	@""
	.align	16
	.zero		1024


//--------------------- .nv.shared._ZN10layer_norm13ln_fwd_kernelINS_13Kernel_traitsIf6__halfS2_S2_fjLj3072ELj1ELj1ELj4ELj16ENS_18Kernel_traits_baseILj3072EfS2_S2_S2_fjLj128EEEEELb0ELb0ELb1ELb0EEEvNS_9FwdParamsE --------------------------
	.section	.nv.shared._ZN10layer_norm13ln_fwd_kernelINS_13Kernel_traitsIf6__halfS2_S2_fjLj3072ELj1ELj1ELj4ELj16ENS_18Kernel_traits_baseILj3072EfS2_S2_S2_fjLj128EEEEELb0ELb0ELb1ELb0EEEvNS_9FwdParamsE,"aw",@nobits
	.sectionflags	@""
	.align	16
	.zero		1024


//--------------------- .nv.shared._ZN10layer_norm13ln_fwd_kernelINS_13Kernel_traitsIf6__halfS2_S2_fjLj3072ELj1ELj1ELj4ELj16ENS_18Kernel_traits_baseILj3072EfS2_S2_S2_fjLj128EEEEELb0ELb0ELb1ELb1EEEvNS_9FwdParamsE --------------------------
	.section	.nv.shared._ZN10layer_norm13ln_fwd_kernelINS_13Kernel_traitsIf6__halfS2_S2_fjLj3072ELj1ELj1ELj4ELj16ENS_18Kernel_traits_baseILj3072EfS2_S2_S2_fjLj128EEEEELb0ELb0ELb1ELb1EEEvNS_9FwdParamsE,"aw",@nobits
	.sectionflags	@""
	.align	16
	.zero		1024


//--------------------- .nv.shared._ZN10layer_norm13ln_fwd_kernelINS_13Kernel_traitsIf6__halfS2_S2_fjLj3072ELj1ELj1ELj4ELj16ENS_18Kernel_traits_baseILj3072EfS2_S2_S2_fjLj128EEEEELb0ELb1ELb0ELb0EEEvNS_9FwdParamsE --------------------------
	.section	.nv.shared._ZN10layer_norm13ln_fwd_kernelINS_13Kernel_traitsIf6__halfS2_S2_fjLj3072ELj1ELj1ELj4ELj16ENS_18Kernel_traits_baseILj3072EfS2_S2_S2_fjLj128EEEEELb0ELb1ELb0ELb0EEEvNS_9FwdParamsE,"aw",@nobits
	.sectionflags	@""
	.align	16
	.zero		1024


//--------------------- .nv.shared._ZN10layer_norm13ln_fwd_kernelINS_13Kernel_traitsIf6__halfS2_S2_fjLj3072ELj1ELj1ELj4ELj16ENS_18Kernel_traits_baseILj3072EfS2_S2_S2_fjLj128EEEEELb0ELb1ELb0ELb1EEEvNS_9FwdParamsE --------------------------
	.section	.nv.shared._ZN10layer_norm13ln_fwd_kernelINS_13Kernel_traitsIf6__halfS2_S2_fjLj3072ELj1ELj1ELj4ELj16ENS_18Kernel_traits_baseILj3072EfS2_S2_S2_fjLj128EEEEELb0ELb1ELb0ELb1EEEvNS_9FwdParamsE,"aw",@nobits
	.sectionflags	@""
	.align	16
	.zero		1024


//--------------------- .nv.shared._ZN10layer_norm13ln_fwd_kernelINS_13Kernel_traitsIf6__halfS2_S2_fjLj3072ELj1ELj1ELj4ELj16ENS_18Kernel_traits_baseILj3072EfS2_S2_S2_fjLj128EEEEELb0ELb1ELb1ELb0EEEvNS_9FwdParamsE --------------------------
	.section	.nv.shared._ZN10layer_norm13ln_fwd_kernelINS_13Kernel_traitsIf6__halfS2_S2_fjLj3072ELj1ELj1ELj4ELj16ENS_18Kernel_traits_baseILj3072EfS2_S2_S2_fjLj128EEEEELb0ELb1ELb1ELb0EEEvNS_9FwdParamsE,"aw",@nobits
	.sectionflags	@""
	.align	16
	.zero		1024


//--------------------- .nv.shared._ZN10layer_norm13ln_fwd_kernelINS_13Kernel_traitsIf6__halfS2_S2_fjLj3072ELj1ELj1ELj4ELj16ENS_18Kernel_traits_baseILj3072EfS2_S2_S2_fjLj128EEEEELb0ELb1ELb1ELb1EEEvNS_9FwdParamsE --------------------------
	.section	.nv.shared._ZN10layer_norm13ln_fwd_kernelINS_13Kernel_traitsIf6__halfS2_S2_fjLj3072ELj1ELj1ELj4ELj16ENS_18Kernel_traits_baseILj3072EfS2_S2_S2_fjLj128EEEEELb0ELb1ELb1ELb1EEEvNS_9FwdParamsE,"aw",@nobits
	.sectionflags	@""
	.align	16
	.zero		1024


//--------------------- .nv.shared._ZN10layer_norm13ln_fwd_kernelINS_13Kernel_traitsIf6__halfS2_S2_fjLj3072ELj1ELj1ELj4ELj16ENS_18Kernel_traits_baseILj3072EfS2_S2_S2_fjLj128EEEEELb1ELb0ELb0ELb0EEEvNS_9FwdParamsE --------------------------
	.section	.nv.shared._ZN10layer_norm13ln_fwd_kernelINS_13Kernel_traitsIf6__halfS2_S2_fjLj3072ELj1ELj1ELj4ELj16ENS_18Kernel_traits_baseILj3072EfS2_S2_S2_fjLj128EEEEELb1ELb0ELb0ELb0EEEvNS_9FwdParamsE,"aw",@nobits
	.sectionflags	@""
	.align	16
	.zero		1024


//--------------------- .nv.shared._ZN10layer_norm13ln_fwd_kernelINS_13Kernel_traitsIf6__halfS2_S2_fjLj3072ELj1ELj1ELj4ELj16ENS_18Kernel_traits_baseILj3072EfS2_S2_S2_fjLj128EEEEELb1ELb0ELb0ELb1EEEvNS_9FwdParamsE --------------------------
	.section	.nv.shared._ZN10layer_norm13ln_fwd_kernelINS_13Kernel_traitsIf6__halfS2_S2_fjLj3072ELj1ELj1ELj4ELj16ENS_18Kernel_traits_baseILj3072EfS2_S2_S2_fjLj128EEEEELb1ELb0ELb0ELb1EEEvNS_9FwdParamsE,"aw",@nobits
	.sectionflags	@""
	.align	16
	.zero		1024


//--------------------- .nv.shared._ZN10layer_norm13ln_fwd_kernelINS_13Kernel_traitsIf6__halfS2_S2_fjLj3072ELj1ELj1ELj4ELj16ENS_18Kernel_traits_baseILj3072EfS2_S2_S2_fjLj128EEEEELb1ELb0ELb1ELb0EEEvNS_9FwdParamsE --------------------------
	.section	.nv.shared._ZN10layer_norm13ln_fwd_kernelINS_13Kernel_traitsIf6__halfS2_S2_fjLj3072ELj1ELj1ELj4ELj16ENS_18Kernel_traits_baseILj3072EfS2_S2_S2_fjLj128EEEEELb1ELb0ELb1ELb0EEEvNS_9FwdParamsE,"aw",@nobits
	.sectionflags	@""
	.align	16
	.zero		1024


//--------------------- .nv.shared._ZN10layer_norm13ln_fwd_kernelINS_13Kernel_traitsIf6__halfS2_S2_fjLj3072ELj1ELj1ELj4ELj16ENS_18Kernel_traits_baseILj3072EfS2_S2_S2_fjLj128EEEEELb1ELb0ELb1ELb1EEEvNS_9FwdParamsE --------------------------
	.section	.nv.shared._ZN10layer_norm13ln_fwd_kernelINS_13Kernel_traitsIf6__halfS2_S2_fjLj3072ELj1ELj1ELj4ELj16ENS_18Kernel_traits_baseILj3072EfS2_S2_S2_fjLj128EEEEELb1ELb0ELb1ELb1EEEvNS_9FwdParamsE,"aw",@nobits
	.sectionflags	@""
	.align	16
	.zero		1024


//--------------------- .nv.shared._ZN10layer_norm13ln_fwd_kernelINS_13Kernel_traitsIf6__halfS2_S2_fjLj3072ELj1ELj1ELj4ELj16ENS_18Kernel_traits_baseILj3072EfS2_S2_S2_fjLj128EEEEELb1ELb1ELb0ELb0EEEvNS_9FwdParamsE --------------------------
	.section	.nv.shared._ZN10layer_norm13ln_fwd_kernelINS_13Kernel_traitsIf6__halfS2_S2_fjLj3072ELj1ELj1ELj4ELj16ENS_18Kernel_traits_baseILj3072EfS2_S2_S2_fjLj128EEEEELb1ELb1ELb0ELb0EEEvNS_9FwdParamsE,"aw",@nobits
	.sectionflags	@""
	.align	16
	.zero		1024


//--------------------- .nv.shared._ZN10layer_norm13ln_fwd_kernelINS_13Kernel_traitsIf6__halfS2_S2_fjLj3072ELj1ELj1ELj4ELj16ENS_18Kernel_traits_baseILj3072EfS2_S2_S2_fjLj128EEEEELb1ELb1ELb0ELb1EEEvNS_9FwdParamsE --------------------------
	.section	.nv.shared._ZN10layer_norm13ln_fwd_kernelINS_13Kernel_traitsIf6__halfS2_S2_fjLj3072ELj1ELj1ELj4ELj16ENS_18Kernel_traits_baseILj3072EfS2_S2_S2_fjLj128EEEEELb1ELb1ELb0ELb1EEEvNS_9FwdParamsE,"aw",@nobits
	.sectionflags	@""
	.align	16
	.zero		1024


//--------------------- .nv.shared._ZN10layer_norm13ln_fwd_kernelINS_13Kernel_traitsIf6__halfS2_S2_fjLj3072ELj1ELj1ELj4ELj16ENS_18Kernel_traits_baseILj3072EfS2_S2_S2_fjLj128EEEEELb1ELb1ELb1ELb0EEEvNS_9FwdParamsE --------------------------
	.section	.nv.shared._ZN10layer_norm13ln_fwd_kernelINS_13Kernel_traitsIf6__halfS2_S2_fjLj3072ELj1ELj1ELj4ELj16ENS_18Kernel_traits_baseILj3072EfS2_S2_S2_fjLj128EEEEELb1ELb1ELb1ELb0EEEvNS_9FwdParamsE,"aw",@nobits
	.sectionflags	@""
	.align	16
	.zero		1024


//--------------------- .nv.shared._ZN10layer_norm13ln_fwd_kernelINS_13Kernel_traitsIf6__halfS2_S2_fjLj3072ELj1ELj1ELj4ELj16ENS_18Kernel_traits_baseILj3072EfS2_S2_S2_fjLj128EEEEELb1ELb1ELb1ELb1EEEvNS_9FwdParamsE --------------------------
	.section	.nv.shared._ZN10layer_norm13ln_fwd_kernelINS_13Kernel_traitsIf6__halfS2_S2_fjLj3072ELj1ELj1ELj4ELj16ENS_18Kernel_traits_baseILj3072EfS2_S2_S2_fjLj128EEEEELb1ELb1ELb1ELb1EEEvNS_9FwdParamsE,"aw",@nobits
	.sectionflags	@""
	.align	16
	.zero		1024


//--------------------- .nv.shared._ZN10layer_norm13ln_fwd_kernelINS_13Kernel_traitsI6__halfS2_fS2_fjLj3072ELj1ELj1ELj4ELj16ENS_18Kernel_traits_baseILj3072ES2_S2_fS2_fjLj128EEEEELb0ELb0ELb0ELb0EEEvNS_9FwdParamsE --------------------------
	.section	.nv.shared._ZN10layer_norm13ln_fwd_kernelINS_13Kernel_traitsI6__halfS2_fS2_fjLj3072ELj1ELj1ELj4ELj16ENS_18Kernel_traits_baseILj3072ES2_S2_fS2_fjLj128EEEEELb0ELb0ELb0ELb0EEEvNS_9FwdParamsE,"aw",@nobits
	.sectionflags	@""
	.align	16
	.zero		1024


//--------------------- .nv.shared._ZN10layer_norm13ln_fwd_kernelINS_13Kernel_traitsI6__halfS2_fS2_fjLj3072ELj1ELj1ELj4ELj16ENS_18Kernel_traits_baseILj3072ES2_S2_fS2_fjLj128EEEEELb0ELb0ELb0ELb1EEEvNS_9FwdParamsE --------------------------
	.section	.nv.shared._ZN10layer_norm13ln_fwd_kernelINS_13Kernel_traitsI6__halfS2_fS2_fjLj3072ELj1ELj1ELj4ELj16ENS_18Kernel_traits_baseILj3072ES2_S2_fS2_fjLj128EEEEELb0ELb0ELb0ELb1EEEvNS_9FwdParamsE,"aw",@nobits
	.sectionflags	@""
	.align	16
	.zero		1024


//--------------------- .nv.shared._ZN10layer_norm13ln_fwd_kernelINS_13Kernel_traitsI6__halfS2_fS2_fjLj3072ELj1ELj1ELj4ELj16ENS_18Kernel_traits_baseILj3072ES2_S2_fS2_fjLj128EEEEELb0ELb0ELb1ELb0EEEvNS_9FwdParamsE --------------------------
	.section	.nv.shared._ZN10layer_norm13ln_fwd_kernelINS_13Kernel_traitsI6__halfS2_fS2_fjLj3072ELj1ELj1ELj4ELj16ENS_18Kernel_traits_baseILj3072ES2_S2_fS2_fjLj128EEEEELb0ELb0ELb1ELb0EEEvNS_9FwdParamsE,"aw",@nobits
	.sectionflags	@""
	.align	16
	.zero		1024


//--------------------- .nv.shared._ZN10layer_norm13ln_fwd_kernelINS_13Kernel_traitsI6__halfS2_fS2_fjLj3072ELj1ELj1ELj4ELj16ENS_18Kernel_traits_baseILj3072ES2_S2_fS2_fjLj128EEEEELb0ELb0ELb1ELb1EEEvNS_9FwdParamsE --------------------------
	.section	.nv.shared._ZN10layer_norm13ln_fwd_kernelINS_13Kernel_traitsI6__halfS2_fS2_fjLj3072ELj1ELj1ELj4ELj16ENS_18Kernel_traits_baseILj3072ES2_S2_fS2_fjLj128EEEEELb0ELb0ELb1ELb1EEEvNS_9FwdParamsE,"aw",@nobits
	.sectionflags	@""
	.align	16
	.zero		1024


//--------------------- .nv.shared._ZN10layer_norm13ln_fwd_kernelINS_13Kernel_traitsI6__halfS2_fS2_fjLj3072ELj1ELj1ELj4ELj16ENS_18Kernel_traits_baseILj3072ES2_S2_fS2_fjLj128EEEEELb0ELb1ELb0ELb0EEEvNS_9FwdParamsE --------------------------
	.section	.nv.shared._ZN10layer_norm13ln_fwd_kernelINS_13Kernel_traitsI6__halfS2_fS2_fjLj3072ELj1ELj1ELj4ELj16ENS_18Kernel_traits_baseILj3072ES2_S2_fS2_fjLj128EEEEELb0ELb1ELb0ELb0EEEvNS_9FwdParamsE,"aw",@nobits
	.sectionflags	@""
	.align	16
	.zero		1024


//--------------------- .nv.shared._ZN10layer_norm13ln_fwd_kernelINS_13Kernel_traitsI6__halfS2_fS2_fjLj3072ELj1ELj1ELj4ELj16ENS_18Kernel_traits_baseILj3072ES2_S2_fS2_fjLj128EEEEELb0ELb1ELb0ELb1EEEvNS_9FwdParamsE --------------------------
	.section	.nv.shared._ZN10layer_norm13ln_fwd_kernelINS_13Kernel_traitsI6__halfS2_fS2_fjLj3072ELj1ELj1ELj4ELj16ENS_18Kernel_traits_baseILj3072ES2_S2_fS2_fjLj128EEEEELb0ELb1ELb0ELb1EEEvNS_9FwdParamsE,"aw",@nobits
	.sectionflags	@""
	.align	16
	.zero		1024


//--------------------- .nv.shared._ZN10layer_norm13ln_fwd_kernelINS_13Kernel_traitsI6__halfS2_fS2_fjLj3072ELj1ELj1ELj4ELj16ENS_18Kernel_traits_baseILj3072ES2_S2_fS2_fjLj128EEEEELb0ELb1ELb1ELb0EEEvNS_9FwdParamsE --------------------------
	.section	.nv.shared._ZN10layer_norm13ln_fwd_kernelINS_13Kernel_traitsI6__halfS2_fS2_fjLj3072ELj1ELj1ELj4ELj16ENS_18Kernel_traits_baseILj3072ES2_S2_fS2_fjLj128EEEEELb0ELb1ELb1ELb0EEEvNS_9FwdParamsE,"aw",@nobits
	.sectionflags	@""
	.align	16
	.zero		1024


//--------------------- .nv.shared._ZN10layer_norm13ln_fwd_kernelINS_13Kernel_traitsI6__halfS2_fS2_fjLj3072ELj1ELj1ELj4ELj16ENS_18Kernel_traits_baseILj3072ES2_S2_fS2_fjLj128EEEEELb0ELb1ELb1ELb1EEEvNS_9FwdParamsE --------------------------
	.section	.nv.shared._ZN10layer_norm13ln_fwd_kernelINS_13Kernel_traitsI6__halfS2_fS2_fjLj3072ELj1ELj1ELj4ELj16ENS_18Kernel_traits_baseILj3072ES2_S2_fS2_fjLj128EEEEELb0ELb1ELb1ELb1EEEvNS_9FwdParamsE,"aw",@nobits
	.sectionflags	@""
	.align	16
	.zero		1024


//--------------------- .nv.shared._ZN10layer_norm13ln_fwd_kernelINS_13Kernel_traitsI6__halfS2_fS2_fjLj3072ELj1ELj1ELj4ELj16ENS_18Kernel_traits_baseILj3072ES2_S2_fS2_fjLj128EEEEELb1ELb0ELb0ELb0EEEvNS_9FwdParamsE --------------------------
	.section	.nv.shared._ZN10layer_norm13ln_fwd_kernelINS_13Kernel_traitsI6__halfS2_fS2_fjLj3072ELj1ELj1ELj4ELj16ENS_18Kernel_traits_baseILj3072ES2_S2_fS2_fjLj128EEEEELb1ELb0ELb0ELb0EEEvNS_9FwdParamsE,"aw",@nobits
	.sectionflags	@""
	.align	16
	.zero		1024


//--------------------- .nv.shared._ZN10layer_norm13ln_fwd_kernelINS_13Kernel_traitsI6__halfS2_fS2_fjLj3072ELj1ELj1ELj4ELj16ENS_18Kernel_traits_baseILj3072ES2_S2_fS2_fjLj128EEEEELb1ELb0ELb0ELb1EEEvNS_9FwdParamsE --------------------------
	.section	.nv.shared._ZN10layer_norm13ln_fwd_kernelINS_13Kernel_traitsI6__halfS2_fS2_fjLj3072ELj1ELj1ELj4ELj16ENS_18Kernel_traits_baseILj3072ES2_S2_fS2_fjLj128EEEEELb1ELb0ELb0ELb1EEEvNS_9FwdParamsE,"aw",@nobits
	.sectionflags	@""
	.align	16
	.zero		1024


//--------------------- .nv.shared._ZN10layer_norm13ln_fwd_kernelINS_13Kernel_traitsI6__halfS2_fS2_fjLj3072ELj1ELj1ELj4ELj16ENS_18Kernel_traits_baseILj3072ES2_S2_fS2_fjLj128EEEEELb1ELb0ELb1ELb0EEEvNS_9FwdParamsE --------------------------
	.section	.nv.shared._ZN10layer_norm13ln_fwd_kernelINS_13Kernel_traitsI6__halfS2_fS2_fjLj3072ELj1ELj1ELj4ELj16ENS_18Kernel_traits_baseILj3072ES2_S2_fS2_fjLj128EEEEELb1ELb0ELb1ELb0EEEvNS_9FwdParamsE,"aw",@nobits
	.sectionflags	@""
	.align	16
	.zero		1024


//--------------------- .nv.shared._ZN10layer_norm13ln_fwd_kernelINS_13Kernel_traitsI6__halfS2_fS2_fjLj3072ELj1ELj1ELj4ELj16ENS_18Kernel_traits_baseILj3072ES2_S2_fS2_fjLj128EEEEELb1ELb0ELb1ELb1EEEvNS_9FwdParamsE --------------------------
	.section	.nv.shared._ZN10layer_norm13ln_fwd_kernelINS_13Kernel_traitsI6__halfS2_fS2_fjLj3072ELj1ELj1ELj4ELj16ENS_18Kernel_traits_baseILj3072ES2_S2_fS2_fjLj128EEEEELb1ELb0ELb1ELb1EEEvNS_9FwdParamsE,"aw",@nobits
	.sectionflags	@""
	.align	16
	.zero		1024


//--------------------- .nv.shared._ZN10layer_norm13ln_fwd_kernelINS_13Kernel_traitsI6__halfS2_fS2_fjLj3072ELj1ELj1ELj4ELj16ENS_18Kernel_traits_baseILj3072ES2_S2_fS2_fjLj128EEEEELb1ELb1ELb0ELb0EEEvNS_9FwdParamsE --------------------------
	.section	.nv.shared._ZN10layer_norm13ln_fwd_kernelINS_13Kernel_traitsI6__halfS2_fS2_fjLj3072ELj1ELj1ELj4ELj16ENS_18Kernel_traits_baseILj3072ES2_S2_fS2_fjLj128EEEEELb1ELb1ELb0ELb0EEEvNS_9FwdParamsE,"aw",@nobits
	.sectionflags	@""
	.align	16
	.zero		1024


//--------------------- .nv.shared._ZN10layer_norm13ln_fwd_kernelINS_13Kernel_traitsI6__halfS2_fS2_fjLj3072ELj1ELj1ELj4ELj16ENS_18Kernel_traits_baseILj3072ES2_S2_fS2_fjLj128EEEEELb1ELb1ELb0ELb1EEEvNS_9FwdParamsE --------------------------
	.section	.nv.shared._ZN10layer_norm13ln_fwd_kernelINS_13Kernel_traitsI6__halfS2_fS2_fjLj3072ELj1ELj1ELj4ELj16ENS_18Kernel_traits_baseILj3072ES2_S2_fS2_fjLj128EEEEELb1ELb1ELb0ELb1EEEvNS_9FwdParamsE,"aw",@nobits
	.sectionflags	@""
	.align	16
	.zero		1024


//--------------------- .nv.shared._ZN10layer_norm13ln_fwd_kernelINS_13Kernel_traitsI6__halfS2_fS2_fjLj3072ELj1ELj1ELj4ELj16ENS_18Kernel_traits_baseILj3072ES2_S2_fS2_fjLj128EEEEELb1ELb1ELb1ELb0EEEvNS_9FwdParamsE --------------------------
	.section	.nv.shared._ZN10layer_norm13ln_fwd_kernelINS_13Kernel_traitsI6__halfS2_fS2_fjLj3072ELj1ELj1ELj4ELj16ENS_18Kernel_traits_baseILj3072ES2_S2_fS2_fjLj128EEEEELb1ELb1ELb1ELb0EEEvNS_9FwdParamsE,"aw",@nobits
	.sectionflags	@""
	.align	16
	.zero		1024


//--------------------- .nv.shared._ZN10layer_norm13ln_fwd_kernelINS_13Kernel_traitsI6__halfS2_fS2_fjLj3072ELj1ELj1ELj4ELj16ENS_18Kernel_traits_baseILj3072ES2_S2_fS2_fjLj128EEEEELb1ELb1ELb1ELb1EEEvNS_9FwdParamsE --------------------------
	.section	.nv.shared._ZN10layer_norm13ln_fwd_kernelINS_13Kernel_traitsI6__halfS2_fS2_fjLj3072ELj1ELj1ELj4ELj16ENS_18Kernel_traits_baseILj3072ES2_S2_fS2_fjLj128EEEEELb1ELb1ELb1ELb1EEEvNS_9FwdParamsE,"aw",@nobits
	.sectionflags	@""
	.align	16
	.zero		1024


//--------------------- .nv.shared._ZN10layer_norm13ln_fwd_kernelINS_13Kernel_traitsIf6__halffS2_fjLj3072ELj1ELj1ELj4ELj16ENS_18Kernel_traits_baseILj3072EfS2_fS2_fjLj128EEEEELb0ELb0ELb0ELb0EEEvNS_9FwdParamsE --------------------------
	.section	.nv.shared._ZN10layer_norm13ln_fwd_kernelINS_13Kernel_traitsIf6__halffS2_fjLj3072ELj1ELj1ELj4ELj16ENS_18Kernel_traits_baseILj3072EfS2_fS2_fjLj128EEEEELb0ELb0ELb0ELb0EEEvNS_9FwdParamsE,"aw",@nobits
	.sectionflags	@""
	.align	16
	.zero		1024


//--------------------- .nv.shared._ZN10layer_norm13ln_fwd_kernelINS_13Kernel_traitsIf6__halffS2_fjLj3072ELj1ELj1ELj4ELj16ENS_18Kernel_traits_baseILj3072EfS2_fS2_fjLj128EEEEELb0ELb0ELb0ELb1EEEvNS_9FwdParamsE --------------------------
	.section	.nv.shared._ZN10layer_norm13ln_fwd_kernelINS_13Kernel_traitsIf6__halffS2_fjLj3072ELj1ELj1ELj4ELj16ENS_18Kernel_traits_baseILj3072EfS2_fS2_fjLj128EEEEELb0ELb0ELb0ELb1EEEvNS_9FwdParamsE,"aw",@nobits
	.sectionflags	@""
	.align	16
	.zero		1024


//--------------------- .nv.shared._ZN10layer_norm13ln_fwd_kernelINS_13Kernel_traitsIf6__halffS2_fjLj3072ELj1ELj1ELj4ELj16ENS_18Kernel_traits_baseILj3072EfS2_fS2_fjLj128EEEEELb0ELb0ELb1ELb0EEEvNS_9FwdParamsE --------------------------
	.section	.nv.shared._ZN10layer_norm13ln_fwd_kernelINS_13Kernel_traitsIf6__halffS2_fjLj3072ELj1ELj1ELj4ELj16ENS_18Kernel_traits_baseILj3072EfS2_fS2_fjLj128EEEEELb0ELb0ELb1ELb0EEEvNS_9FwdParamsE,"aw",@nobits
	.sectionflags	@""
	.align	16
	.zero		1024


//--------------------- .nv.shared._ZN10layer_norm13ln_fwd_kernelINS_13Kernel_traitsIf6__halffS2_fjLj3072ELj1ELj1ELj4ELj16ENS_18Kernel_traits_baseILj3072EfS2_fS2_fjLj128EEEEELb0ELb0ELb1ELb1EEEvNS_9FwdParamsE --------------------------
	.section	.nv.shared._ZN10layer_norm13ln_fwd_kernelINS_13Kernel_traitsIf6__halffS2_fjLj3072ELj1ELj1ELj4ELj16ENS_18Kernel_traits_baseILj3072EfS2_fS2_fjLj128EEEEELb0ELb0ELb1ELb1EEEvNS_9FwdParamsE,"aw",@nobits
	.sectionflags	@""
	.align	16
	.zero		1024


//--------------------- .nv.shared._ZN10layer_norm13ln_fwd_kernelINS_13Kernel_traitsIf6__halffS2_fjLj3072ELj1ELj1ELj4ELj16ENS_18Kernel_traits_baseILj3072EfS2_fS2_fjLj128EEEEELb0ELb1ELb0ELb0EEEvNS_9FwdParamsE --------------------------
	.section	.nv.shared._ZN10layer_norm13ln_fwd_kernelINS_13Kernel_traitsIf6__halffS2_fjLj3072ELj1ELj1ELj4ELj16ENS_18Kernel_traits_baseILj3072EfS2_fS2_fjLj128EEEEELb0ELb1ELb0ELb0EEEvNS_9FwdParamsE,"aw",@nobits
	.sectionflags	@""
	.align	16
	.zero		1024


//--------------------- .nv.shared._ZN10layer_norm13ln_fwd_kernelINS_13Kernel_traitsIf6__halffS2_fjLj3072ELj1ELj1ELj4ELj16ENS_18Kernel_traits_baseILj3072EfS2_fS2_fjLj128EEEEELb0ELb1ELb0ELb1EEEvNS_9FwdParamsE --------------------------
	.section	.nv.shared._ZN10layer_norm13ln_fwd_kernelINS_13Kernel_traitsIf6__halffS2_fjLj3072ELj1ELj1ELj4ELj16ENS_18Kernel_traits_baseILj3072EfS2_fS2_fjLj128EEEEELb0ELb1ELb0ELb1EEEvNS_9FwdParamsE,"aw",@nobits
	.sectionflags	@""
	.align	16
	.zero		1024


//--------------------- .nv.shared._ZN10layer_norm13ln_fwd_kernelINS_13Kernel_traitsIf6__halffS2_fjLj3072ELj1ELj1ELj4ELj16ENS_18Kernel_traits_baseILj3072EfS2_fS2_fjLj128EEEEELb0ELb1ELb1ELb0EEEvNS_9FwdParamsE --------------------------
	.section	.nv.shared._ZN10layer_norm13ln_fwd_kernelINS_13Kernel_traitsIf6__halffS2_fjLj3072ELj1ELj1ELj4ELj16ENS_18Kernel_traits_baseILj3072EfS2_fS2_fjLj128EEEEELb0ELb1ELb1ELb0EEEvNS_9FwdParamsE,"aw",@nobits
	.sectionflags	@""
	.align	16
	.zero		1024


//--------------------- .nv.shared._ZN10layer_norm13ln_fwd_kernelINS_13Kernel_traitsIf6__halffS2_fjLj3072ELj1ELj1ELj4ELj16ENS_18Kernel_traits_baseILj3072EfS2_fS2_fjLj128EEEEELb0ELb1ELb1ELb1EEEvNS_9FwdParamsE --------------------------
	.section	.nv.shared._ZN10layer_norm13ln_fwd_kernelINS_13Kernel_traitsIf6__halffS2_fjLj3072ELj1ELj1ELj4ELj16ENS_18Kernel_traits_baseILj3072EfS2_fS2_fjLj128EEEEELb0ELb1ELb1ELb1EEEvNS_9FwdParamsE,"aw",@nobits
	.sectionflags	@""
	.align	16
	.zero		1024


//--------------------- .nv.shared._ZN10layer_norm13ln_fwd_kernelINS_13Kernel_traitsIf6__halffS2_fjLj3072ELj1ELj1ELj4ELj16ENS_18Kernel_traits_baseILj3072EfS2_fS2_fjLj128EEEEELb1ELb0ELb0ELb0EEEvNS_9FwdParamsE --------------------------
	.section	.nv.shared._ZN10layer_norm13ln_fwd_kernelINS_13Kernel_traitsIf6__halffS2_fjLj3072ELj1ELj1ELj4ELj16ENS_18Kernel_traits_baseILj3072EfS2_fS2_fjLj128EEEEELb1ELb0ELb0ELb0EEEvNS_9FwdParamsE,"aw",@nobits
	.sectionflags	@""
	.align	16
	.zero		1024


//--------------------- .nv.shared._ZN10layer_norm13ln_fwd_kernelINS_13Kernel_traitsIf6__halffS2_fjLj3072ELj1ELj1ELj4ELj16ENS_18Kernel_traits_baseILj3072EfS2_fS2_fjLj128EEEEELb1ELb0ELb0ELb1EEEvNS_9FwdParamsE --------------------------
	.section	.nv.shared._ZN10layer_norm13ln_fwd_kernelINS_13Kernel_traitsIf6__halffS2_fjLj3072ELj1ELj1ELj4ELj16ENS_18Kernel_traits_baseILj3072EfS2_fS2_fjLj128EEEEELb1ELb0ELb0ELb1EEEvNS_9FwdParamsE,"aw",@nobits
	.sectionflags	@""
	.align	16
	.zero		1024


//--------------------- .nv.shared._ZN10layer_norm13ln_fwd_kernelINS_13Kernel_traitsIf6__halffS2_fjLj3072ELj1ELj1ELj4ELj16ENS_18Kernel_traits_baseILj3072EfS2_fS2_fjLj128EEEEELb1ELb0ELb1ELb0EEEvNS_9FwdParamsE --------------------------
	.section	.nv.shared._ZN10layer_norm13ln_fwd_kernelINS_13Kernel_traitsIf6__halffS2_fjLj3072ELj1ELj1ELj4ELj16ENS_18Kernel_traits_baseILj3072EfS2_fS2_fjLj128EEEEELb1ELb0ELb1ELb0EEEvNS_9FwdParamsE,"aw",@nobits
	.sectionflags	@""
	.align	16
	.zero		1024


//--------------------- .nv.shared._ZN10layer_norm13ln_fwd_kernelINS_13Kernel_traitsIf6__halffS2_fjLj3072ELj1ELj1ELj4ELj16ENS_18Kernel_traits_baseILj3072EfS2_fS2_fjLj128EEEEELb1ELb0ELb1ELb1EEEvNS_9FwdParamsE --------------------------
	.section	.nv.shared._ZN10layer_norm13ln_fwd_kernelINS_13Kernel_traitsIf6__halffS2_fjLj3072ELj1ELj1ELj4ELj16ENS_18Kernel_traits_baseILj3072EfS2_fS2_fjLj128EEEEELb1ELb0ELb1ELb1EEEvNS_9FwdParamsE,"aw",@nobits
	.sectionflags	@""
	.align	16
	.zero		1024


//--------------------- .nv.shared._ZN10layer_norm13ln_fwd_kernelINS_13Kernel_traitsIf6__halffS2_fjLj3072ELj1ELj1ELj4ELj16ENS_18Kernel_traits_baseILj3072EfS2_fS2_fjLj128EEEEELb1ELb1ELb0ELb0EEEvNS_9FwdParamsE --------------------------
	.section	.nv.shared._ZN10layer_norm13ln_fwd_kernelINS_13Kernel_traitsIf6__halffS2_fjLj3072ELj1ELj1ELj4ELj16ENS_18Kernel_traits_baseILj3072EfS2_fS2_fjLj128EEEEELb1ELb1ELb0ELb0EEEvNS_9FwdParamsE,"aw",@nobits
	.sectionflags	@""
	.align	16
	.zero		1024


//--------------------- .nv.shared._ZN10layer_norm13ln_fwd_kernelINS_13Kernel_traitsIf6__halffS2_fjLj3072ELj1ELj1ELj4ELj16ENS_18Kernel_traits_baseILj3072EfS2_fS2_fjLj128EEEEELb1ELb1ELb0ELb1EEEvNS_9FwdParamsE --------------------------
	.section	.nv.shared._ZN10layer_norm13ln_fwd_kernelINS_13Kernel_traitsIf6__halffS2_fjLj3072ELj1ELj1ELj4ELj16ENS_18Kernel_traits_baseILj3072EfS2_fS2_fjLj128EEEEELb1ELb1ELb0ELb1EEEvNS_9FwdParamsE,"aw",@nobits
	.sectionflags	@""
	.align	16
	.zero		1024


//--------------------- .nv.shared._ZN10layer_norm13ln_fwd_kernelINS_13Kernel_traitsIf6__halffS2_fjLj3072ELj1ELj1ELj4ELj16ENS_18Kernel_traits_baseILj3072EfS2_fS2_fjLj128EEEEELb1ELb1ELb1ELb0EEEvNS_9FwdParamsE --------------------------
	.section	.nv.shared._ZN10layer_norm13ln_fwd_kernelINS_13Kernel_traitsIf6__halffS2_fjLj3072ELj1ELj1ELj4ELj16ENS_18Kernel_traits_baseILj3072EfS2_fS2_fjLj128EEEEELb1ELb1ELb1ELb0EEEvNS_9FwdParamsE,"aw",@nobits
	.sectionflags	@""
	.align	16
	.zero		1024


//--------------------- .nv.shared._ZN10layer_norm13ln_fwd_kernelINS_13Kernel_traitsIf6__halffS2_fjLj3072ELj1ELj1ELj4ELj16ENS_18Kernel_traits_baseILj3072EfS2_fS2_fjLj128EEEEELb1ELb1ELb1ELb1EEEvNS_9FwdParamsE --------------------------
	.section	.nv.shared._ZN10layer_norm13ln_fwd_kernelINS_13Kernel_traitsIf6__halffS2_fjLj3072ELj1ELj1ELj4ELj16ENS_18Kernel_traits_baseILj3072EfS2_fS2_fjLj128EEEEELb1ELb1ELb1ELb1EEEvNS_9FwdParamsE,"aw",@nobits
	.sectionflags	@""
	.align	16
	.zero		1024


//--------------------- .nv.shared._ZN10layer_norm13ln_fwd_kernelINS_13Kernel_traitsI6__halfffffjLj3072ELj1ELj1ELj4ELj16ENS_18Kernel_traits_baseILj3072ES2_ffffjLj128EEEEELb0ELb0ELb0ELb0EEEvNS_9FwdParamsE --------------------------
	.section	.nv.shared._ZN10layer_norm13ln_fwd_kernelINS_13Kernel_traitsI6__halfffffjLj3072ELj1ELj1ELj4ELj16ENS_18Kernel_traits_baseILj3072ES2_ffffjLj128EEEEELb0ELb0ELb0ELb0EEEvNS_9FwdParamsE,"aw",@nobits
	.sectionflags	@""
	.align	16
	.zero		1024


//--------------------- .nv.shared._ZN10layer_norm13ln_fwd_kernelINS_13Kernel_traitsI6__halfffffjLj3072ELj1ELj1ELj4ELj16ENS_18Kernel_traits_baseILj3072ES2_ffffjLj128EEEEELb0ELb0ELb0ELb1EEEvNS_9FwdParamsE --------------------------
	.section	.nv.shared._ZN10layer_norm13ln_fwd_kernelINS_13Kernel_traitsI6__halfffffjLj3072ELj1ELj1ELj4ELj16ENS_18Kernel_traits_baseILj3072ES2_ffffjLj128EEEEELb0ELb0ELb0ELb1EEEvNS_9FwdParamsE,"aw",@nobits
	.sectionflags	@""
	.align	16
	.zero		1024


//--------------------- .nv.shared._ZN10layer_norm13ln_fwd_kernelINS_13Kernel_traitsI6__halfffffjLj3072ELj1ELj1ELj4ELj16ENS_18Kernel_traits_baseILj3072ES2_ffffjLj128EEEEELb0ELb0ELb1ELb0EEEvNS_9FwdParamsE --------------------------
	.section	.nv.shared._ZN10layer_norm13ln_fwd_kernelINS_13Kernel_traitsI6__halfffffjLj3072ELj1ELj1ELj4ELj16ENS_18Kernel_traits_baseILj3072ES2_ffffjLj128EEEEELb0ELb0ELb1ELb0EEEvNS_9FwdParamsE,"aw",@nobits
	.sectionflags	@""
	.align	16
	.zero		1024


//--------------------- .nv.shared._ZN10layer_norm13ln_fwd_kernelINS_13Kernel_traitsI6__halfffffjLj3072ELj1ELj1ELj4ELj16ENS_18Kernel_traits_baseILj3072ES2_ffffjLj128EEEEELb0ELb0ELb1ELb1EEEvNS_9FwdParamsE --------------------------
	.section	.nv.shared._ZN10layer_norm13ln_fwd_kernelINS_13Kernel_traitsI6__halfffffjLj3072ELj1ELj1ELj4ELj16ENS_18Kernel_traits_baseILj3072ES2_ffffjLj128EEEEELb0ELb0ELb1ELb1EEEvNS_9FwdParamsE,"aw",@nobits
	.sectionflags	@""
	.align	16
	.zero		1024


//--------------------- .nv.shared._ZN10layer_norm13ln_fwd_kernelINS_13Kernel_traitsI6__halfffffjLj3072ELj1ELj1ELj4ELj16ENS_18Kernel_traits_baseILj3072ES2_ffffjLj128EEEEELb0ELb1ELb0ELb0EEEvNS_9FwdParamsE --------------------------
	.section	.nv.shared._ZN10layer_norm13ln_fwd_kernelINS_13Kernel_traitsI6__halfffffjLj3072ELj1ELj1ELj4ELj16ENS_18Kernel_traits_baseILj3072ES2_ffffjLj128EEEEELb0ELb1ELb0ELb0EEEvNS_9FwdParamsE,"aw",@nobits
	.sectionflags	@""
	.align	16
	.zero		1024


//--------------------- .nv.shared._ZN10layer_norm13ln_fwd_kernelINS_13Kernel_traitsI6__halfffffjLj3072ELj1ELj1ELj4ELj16ENS_18Kernel_traits_baseILj3072ES2_ffffjLj128EEEEELb0ELb1ELb0ELb1EEEvNS_9FwdParamsE --------------------------
	.section	.nv.shared._ZN10layer_norm13ln_fwd_kernelINS_13Kernel_traitsI6__halfffffjLj3072ELj1ELj1ELj4ELj16ENS_18Kernel_traits_baseILj3072ES2_ffffjLj128EEEEELb0ELb1ELb0ELb1EEEvNS_9FwdParamsE,"aw",@nobits
	.sectionflags	@""
	.align	16
	.zero		1024


//--------------------- .nv.shared._ZN10layer_norm13ln_fwd_kernelINS_13Kernel_traitsI6__halfffffjLj3072ELj1ELj1ELj4ELj16ENS_18Kernel_traits_baseILj3072ES2_ffffjLj128EEEEELb0ELb1ELb1ELb0EEEvNS_9FwdParamsE --------------------------
	.section	.nv.shared._ZN10layer_norm13ln_fwd_kernelINS_13Kernel_traitsI6__halfffffjLj3072ELj1ELj1ELj4ELj16ENS_18Kernel_traits_baseILj3072ES2_ffffjLj128EEEEELb0ELb1ELb1ELb0EEEvNS_9FwdParamsE,"aw",@nobits
	.sectionflags	@""
	.align	16
	.zero		1024


//--------------------- .nv.shared._ZN10layer_norm13ln_fwd_kernelINS_13Kernel_traitsI6__halfffffjLj3072ELj1ELj1ELj4ELj16ENS_18Kernel_traits_baseILj3072ES2_ffffjLj128EEEEELb0ELb1ELb1ELb1EEEvNS_9FwdParamsE --------------------------
	.section	.nv.shared._ZN10layer_norm13ln_fwd_kernelINS_13Kernel_traitsI6__halfffffjLj3072ELj1ELj1ELj4ELj16ENS_18Kernel_traits_baseILj3072ES2_ffffjLj128EEEEELb0ELb1ELb1ELb1EEEvNS_9FwdParamsE,"aw",@nobits
	.sectionflags	@""
	.align	16
	.zero		1024


//--------------------- .nv.shared._ZN10layer_norm13ln_fwd_kernelINS_13Kernel_traitsI6__halfffffjLj3072ELj1ELj1ELj4ELj16ENS_18Kernel_traits_baseILj3072ES2_ffffjLj128EEEEELb1ELb0ELb0ELb0EEEvNS_9FwdParamsE --------------------------
	.section	.nv.shared._ZN10layer_norm13ln_fwd_kernelINS_13Kernel_traitsI6__halfffffjLj3072ELj1ELj1ELj4ELj16ENS_18Kernel_traits_baseILj3072ES2_ffffjLj128EEEEELb1ELb0ELb0ELb0EEEvNS_9FwdParamsE,"aw",@nobits
	.sectionflags	@""
	.align	16
	.zero		1024


//--------------------- .nv.shared._ZN10layer_norm13ln_fwd_kernelINS_13Kernel_traitsI6__halfffffjLj3072ELj1ELj1ELj4ELj16ENS_18Kernel_traits_baseILj3072ES2_ffffjLj128EEEEELb1ELb0ELb0ELb1EEEvNS_9FwdParamsE --------------------------
	.section	.nv.shared._ZN10layer_norm13ln_fwd_kernelINS_13Kernel_traitsI6__halfffffjLj3072ELj1ELj1ELj4ELj16ENS_18Kernel_traits_baseILj3072ES2_ffffjLj128EEEEELb1ELb0ELb0ELb1EEEvNS_9FwdParamsE,"aw",@nobits
	.sectionflags	@""
	.align	16
	.zero		1024


//--------------------- .nv.shared._ZN10layer_norm13ln_fwd_kernelINS_13Kernel_traitsI6__halfffffjLj3072ELj1ELj1ELj4ELj16ENS_18Kernel_traits_baseILj3072ES2_ffffjLj128EEEEELb1ELb0ELb1ELb0EEEvNS_9FwdParamsE --------------------------
	.section	.nv.shared._ZN10layer_norm13ln_fwd_kernelINS_13Kernel_traitsI6__halfffffjLj3072ELj1ELj1ELj4ELj16ENS_18Kernel_traits_baseILj3072ES2_ffffjLj128EEEEELb1ELb0ELb1ELb0EEEvNS_9FwdParamsE,"aw",@nobits
	.sectionflags	@""
	.align	16
	.zero		1024


//--------------------- .nv.shared._ZN10layer_norm13ln_fwd_kernelINS_13Kernel_traitsI6__halfffffjLj3072ELj1ELj1ELj4ELj16ENS_18Kernel_traits_baseILj3072ES2_ffffjLj128EEEEELb1ELb0ELb1ELb1EEEvNS_9FwdParamsE --------------------------
	.section	.nv.shared._ZN10layer_norm13ln_fwd_kernelINS_13Kernel_traitsI6__halfffffjLj3072ELj1ELj1ELj4ELj16ENS_18Kernel_traits_baseILj3072ES2_ffffjLj128EEEEELb1ELb0ELb1ELb1EEEvNS_9FwdParamsE,"aw",@nobits
	.sectionflags	@""
	.align	16
	.zero		1024


//--------------------- .nv.shared._ZN10layer_norm13ln_fwd_kernelINS_13Kernel_traitsI6__halfffffjLj3072ELj1ELj1ELj4ELj16ENS_18Kernel_traits_baseILj3072ES2_ffffjLj128EEEEELb1ELb1ELb0ELb0EEEvNS_9FwdParamsE --------------------------
	.section	.nv.shared._ZN10layer_norm13ln_fwd_kernelINS_13Kernel_traitsI6__halfffffjLj3072ELj1ELj1ELj4ELj16ENS_18Kernel_traits_baseILj3072ES2_ffffjLj128EEEEELb1ELb1ELb0ELb0EEEvNS_9FwdParamsE,"aw",@nobits
	.sectionflags	@""
	.align	16
	.zero		1024


//--------------------- .nv.shared._ZN10layer_norm13ln_fwd_kernelINS_13Kernel_traitsI6__halfffffjLj3072ELj1ELj1ELj4ELj16ENS_18Kernel_traits_baseILj3072ES2_ffffjLj128EEEEELb1ELb1ELb0ELb1EEEvNS_9FwdParamsE --------------------------
	.section	.nv.shared._ZN10layer_norm13ln_fwd_kernelINS_13Kernel_traitsI6__halfffffjLj3072ELj1ELj1ELj4ELj16ENS_18Kernel_traits_baseILj3072ES2_ffffjLj128EEEEELb1ELb1ELb0ELb1EEEvNS_9FwdParamsE,"aw",@nobits
	.sectionflags	@""
	.align	16
	.zero		1024


//--------------------- .nv.shared._ZN10layer_norm13ln_fwd_kernelINS_13Kernel_traitsI6__halfffffjLj3072ELj1ELj1ELj4ELj16ENS_18Kernel_traits_baseILj3072ES2_ffffjLj128EEEEELb1ELb1ELb1ELb0EEEvNS_9FwdParamsE --------------------------
	.section	.nv.shared._ZN10layer_norm13ln_fwd_kernelINS_13Kernel_traitsI6__halfffffjLj3072ELj1ELj1ELj4ELj16ENS_18Kernel_traits_baseILj3072ES2_ffffjLj128EEEEELb1ELb1ELb1ELb0EEEvNS_9FwdParamsE,"aw",@nobits
	.sectionflags	@""
	.align	16
	.zero		1024


//--------------------- .nv.shared._ZN10layer_norm13ln_fwd_kernelINS_13Kernel_traitsI6__halfffffjLj3072ELj1ELj1ELj4ELj16ENS_18Kernel_traits_baseILj3072ES2_ffffjLj128EEEEELb1ELb1ELb1ELb1EEEvNS_9FwdParamsE --------------------------
	.section	.nv.shared._ZN10layer_norm13ln_fwd_kernelINS_13Kernel_traitsI6__halfffffjLj3072ELj1ELj1ELj4ELj16ENS_18Kernel_traits_baseILj3072ES2_ffffjLj128EEEEELb1ELb1ELb1ELb1EEEvNS_9FwdParamsE,"aw",@nobits
	.sectionflags	@""
	.align	16
	.zero		1024


//--------------------- .nv.shared._ZN10layer_norm13ln_fwd_kernelINS_13Kernel_traitsIfffffjLj3072ELj1ELj1ELj4ELj16ENS_18Kernel_traits_baseILj3072EfffffjLj128EEEEELb0ELb0ELb0ELb0EEEvNS_9FwdParamsE --------------------------
	.section	.nv.shared._ZN10layer_norm13ln_fwd_kernelINS_13Kernel_traitsIfffffjLj3072ELj1ELj1ELj4ELj16ENS_18Kernel_traits_baseILj3072EfffffjLj128EEEEELb0ELb0ELb0ELb0EEEvNS_9FwdParamsE,"aw",@nobits
	.sectionflags	@""
	.align	16
	.zero		1024


//--------------------- .nv.shared._ZN10layer_norm13ln_fwd_kernelINS_13Kernel_traitsIfffffjLj3072ELj1ELj1ELj4ELj16ENS_18Kernel_traits_baseILj3072EfffffjLj128EEEEELb0ELb0ELb0ELb1EEEvNS_9FwdParamsE --------------------------
	.section	.nv.shared._ZN10layer_norm13ln_fwd_kernelINS_13Kernel_traitsIfffffjLj3072ELj1ELj1ELj4ELj16ENS_18Kernel_traits_baseILj3072EfffffjLj128EEEEELb0ELb0ELb0ELb1EEEvNS_9FwdParamsE,"aw",@nobits
	.sectionflags	@""
	.align	16
	.zero		1024


//--------------------- .nv.shared._ZN10layer_norm13ln_fwd_kernelINS_13Kernel_traitsIfffffjLj3072ELj1ELj1ELj4ELj16ENS_18Kernel_traits_baseILj3072EfffffjLj128EEEEELb0ELb0ELb1ELb0EEEvNS_9FwdParamsE --------------------------
	.section	.nv.shared._ZN10layer_norm13ln_fwd_kernelINS_13Kernel_traitsIfffffjLj3072ELj1ELj1ELj4ELj16ENS_18Kernel_traits_baseILj3072EfffffjLj128EEEEELb0ELb0ELb1ELb0EEEvNS_9FwdParamsE,"aw",@nobits
	.sectionflags	@""
	.align	16
	.zero		1024


//--------------------- .nv.shared._ZN10layer_norm13ln_fwd_kernelINS_13Kernel_traitsIfffffjLj3072ELj1ELj1ELj4ELj16ENS_18Kernel_traits_baseILj3072EfffffjLj128EEEEELb0ELb0ELb1ELb1EEEvNS_9FwdParamsE --------------------------
	.section	.nv.shared._ZN10layer_norm13ln_fwd_kernelINS_13Kernel_traitsIfffffjLj3072ELj1ELj1ELj4ELj16ENS_18Kernel_traits_baseILj3072EfffffjLj128EEEEELb0ELb0ELb1ELb1EEEvNS_9FwdParamsE,"aw",@nobits
	.sectionflags	@""
	.align	16
	.zero		1024


//--------------------- .nv.shared._ZN10layer_norm13ln_fwd_kernelINS_13Kernel_traitsIfffffjLj3072ELj1ELj1ELj4ELj16ENS_18Kernel_traits_baseILj3072EfffffjLj128EEEEELb0ELb1ELb0ELb0EEEvNS_9FwdParamsE --------------------------
	.section	.nv.shared._ZN10layer_norm13ln_fwd_kernelINS_13Kernel_traitsIfffffjLj3072ELj1ELj1ELj4ELj16ENS_18Kernel_traits_baseILj3072EfffffjLj128EEEEELb0ELb1ELb0ELb0EEEvNS_9FwdParamsE,"aw",@nobits
	.sectionflags	@""
	.align	16
	.zero		1024


//--------------------- .nv.shared._ZN10layer_norm13ln_fwd_kernelINS_13Kernel_traitsIfffffjLj3072ELj1ELj1ELj4ELj16ENS_18Kernel_traits_baseILj3072EfffffjLj128EEEEELb0ELb1ELb0ELb1EEEvNS_9FwdParamsE --------------------------
	.section	.nv.shared._ZN10layer_norm13ln_fwd_kernelINS_13Kernel_traitsIfffffjLj3072ELj1ELj1ELj4ELj16ENS_18Kernel_traits_baseILj3072EfffffjLj128EEEEELb0ELb1ELb0ELb1EEEvNS_9FwdParamsE,"aw",@nobits
	.sectionflags	@""
	.align	16
	.zero		1024


//--------------------- .nv.shared._ZN10layer_norm13ln_fwd_kernelINS_13Kernel_traitsIfffffjLj3072ELj1ELj1ELj4ELj16ENS_18Kernel_traits_baseILj3072EfffffjLj128EEEEELb0ELb1ELb1ELb0EEEvNS_9FwdParamsE --------------------------
	.section	.nv.shared._ZN10layer_norm13ln_fwd_kernelINS_13Kernel_traitsIfffffjLj3072ELj1ELj1ELj4ELj16ENS_18Kernel_traits_baseILj3072EfffffjLj128EEEEELb0ELb1ELb1ELb0EEEvNS_9FwdParamsE,"aw",@nobits
	.sectionflags	@""
	.align	16
	.zero		1024


//--------------------- .nv.shared._ZN10layer_norm13ln_fwd_kernelINS_13Kernel_traitsIfffffjLj3072ELj1ELj1ELj4ELj16ENS_18Kernel_traits_baseILj3072EfffffjLj128EEEEELb0ELb1ELb1ELb1EEEvNS_9FwdParamsE --------------------------
	.section	.nv.shared._ZN10layer_norm13ln_fwd_kernelINS_13Kernel_traitsIfffffjLj3072ELj1ELj1ELj4ELj16ENS_18Kernel_traits_baseILj3072EfffffjLj128EEEEELb0ELb1ELb1ELb1EEEvNS_9FwdParamsE,"aw",@nobits
	.sectionflags	@""
	.align	16
	.zero		1024


//--------------------- .nv.shared._ZN10layer_norm13ln_fwd_kernelINS_13Kernel_traitsIfffffjLj3072ELj1ELj1ELj4ELj16ENS_18Kernel_traits_baseILj3072EfffffjLj128EEEEELb1ELb0ELb0ELb0EEEvNS_9FwdParamsE --------------------------
	.section	.nv.shared._ZN10layer_norm13ln_fwd_kernelINS_13Kernel_traitsIfffffjLj3072ELj1ELj1ELj4ELj16ENS_18Kernel_traits_baseILj3072EfffffjLj128EEEEELb1ELb0ELb0ELb0EEEvNS_9FwdParamsE,"aw",@nobits
	.sectionflags	@""
	.align	16
	.zero		1024


//--------------------- .nv.shared._ZN10layer_norm13ln_fwd_kernelINS_13Kernel_traitsIfffffjLj3072ELj1ELj1ELj4ELj16ENS_18Kernel_traits_baseILj3072EfffffjLj128EEEEELb1ELb0ELb0ELb1EEEvNS_9FwdParamsE --------------------------
	.section	.nv.shared._ZN10layer_norm13ln_fwd_kernelINS_13Kernel_traitsIfffffjLj3072ELj1ELj1ELj4ELj16ENS_18Kernel_traits_baseILj3072EfffffjLj128EEEEELb1ELb0ELb0ELb1EEEvNS_9FwdParamsE,"aw",@nobits
	.sectionflags	@""
	.align	16
	.zero		1024


//--------------------- .nv.shared._ZN10layer_norm13ln_fwd_kernelINS_13Kernel_traitsIfffffjLj3072ELj1ELj1ELj4ELj16ENS_18Kernel_traits_baseILj3072EfffffjLj128EEEEELb1ELb0ELb1ELb0EEEvNS_9FwdParamsE --------------------------
	.section	.nv.shared._ZN10layer_norm13ln_fwd_kernelINS_13Kernel_traitsIfffffjLj3072ELj1ELj1ELj4ELj16ENS_18Kernel_traits_baseILj3072EfffffjLj128EEEEELb1ELb0ELb1ELb0EEEvNS_9FwdParamsE,"aw",@nobits
	.sectionflags	@""
	.align	16
	.zero		1024


//--------------------- .nv.shared._ZN10layer_norm13ln_fwd_kernelINS_13Kernel_traitsIfffffjLj3072ELj1ELj1ELj4ELj16ENS_18Kernel_traits_baseILj3072EfffffjLj128EEEEELb1ELb0ELb1ELb1EEEvNS_9FwdParamsE --------------------------
	.section	.nv.shared._ZN10layer_norm13ln_fwd_kernelINS_13Kernel_traitsIfffffjLj3072ELj1ELj1ELj4ELj16ENS_18Kernel_traits_baseILj3072EfffffjLj128EEEEELb1ELb0ELb1ELb1EEEvNS_9FwdParamsE,"aw",@nobits
	.sectionflags	@""
	.align	16
	.zero		1024


//--------------------- .nv.shared._ZN10layer_norm13ln_fwd_kernelINS_13Kernel_traitsIfffffjLj3072ELj1ELj1ELj4ELj16ENS_18Kernel_traits_baseILj3072EfffffjLj128EEEEELb1ELb1ELb0ELb0EEEvNS_9FwdParamsE --------------------------
	.section	.nv.shared._ZN10layer_norm13ln_fwd_kernelINS_13Kernel_traitsIfffffjLj3072ELj1ELj1ELj4ELj16ENS_18Kernel_traits_baseILj3072EfffffjLj128EEEEELb1ELb1ELb0ELb0EEEvNS_9FwdParamsE,"aw",@nobits
	.sectionflags	@""
	.align	16
	.zero		1024


//--------------------- .nv.shared._ZN10layer_norm13ln_fwd_kernelINS_13Kernel_traitsIfffffjLj3072ELj1ELj1ELj4ELj16ENS_18Kernel_traits_baseILj3072EfffffjLj128EEEEELb1ELb1ELb0ELb1EEEvNS_9FwdParamsE --------------------------
	.section	.nv.shared._ZN10layer_norm13ln_fwd_kernelINS_13Kernel_traitsIfffffjLj3072ELj1ELj1ELj4ELj16ENS_18Kernel_traits_baseILj3072EfffffjLj128EEEEELb1ELb1ELb0ELb1EEEvNS_9FwdParamsE,"aw",@nobits
	.sectionflags	@""
	.align	16
	.zero		1024


//--------------------- .nv.shared._ZN10layer_norm13ln_fwd_kernelINS_13Kernel_traitsIfffffjLj3072ELj1ELj1ELj4ELj16ENS_18Kernel_traits_baseILj3072EfffffjLj128EEEEELb1ELb1ELb1ELb0EEEvNS_9FwdParamsE --------------------------
	.section	.nv.shared._ZN10layer_norm13ln_fwd_kernelINS_13Kernel_traitsIfffffjLj3072ELj1ELj1ELj4ELj16ENS_18Kernel_traits_baseILj3072EfffffjLj128EEEEELb1ELb1ELb1ELb0EEEvNS_9FwdParamsE,"aw",@nobits
	.sectionflags	@""
	.align	16
	.zero		1024


//--------------------- .nv.shared._ZN10layer_norm13ln_fwd_kernelINS_13Kernel_traitsIfffffjLj3072ELj1ELj1ELj4ELj16ENS_18Kernel_traits_baseILj3072EfffffjLj128EEEEELb1ELb1ELb1ELb1EEEvNS_9FwdParamsE --------------------------
	.section	.nv.shared._ZN10layer_norm13ln_fwd_kernelINS_13Kernel_traitsIfffffjLj3072ELj1ELj1ELj4ELj16ENS_18Kernel_traits_baseILj3072EfffffjLj128EEEEELb1ELb1ELb1ELb1EEEvNS_9FwdParamsE,"aw",@nobits
	.sectionflags	@""
	.align	16
	.zero		1024


//--------------------- .nv.constant0._ZN10layer_norm13ln_fwd_kernelINS_13Kernel_traitsI13__nv_bfloat16S2_S2_S2_fjLj3072ELj1ELj1ELj4ELj16ENS_18Kernel_traits_baseILj3072ES2_S2_S2_S2_fjLj128EEEEELb0ELb0ELb0ELb0EEEvNS_9FwdParamsE --------------------------
	.section	.nv.constant0._ZN10layer_norm13ln_fwd_kernelINS_13Kernel_traitsI13__nv_bfloat16S2_S2_S2_fjLj3072ELj1ELj1ELj4ELj16ENS_18Kernel_traits_baseILj3072ES2_S2_S2_S2_fjLj128EEEEELb0ELb0ELb0ELb0EEEvNS_9FwdParamsE,"a",@progbits
	.sectionflags	@""
	.align	4
.nv.constant0._ZN10layer_norm13ln_fwd_kernelINS_13Kernel_traitsI13__nv_bfloat16S2_S2_S2_fjLj3072ELj1ELj1ELj4ELj16ENS_18Kernel_traits_baseILj3072ES2_S2_S2_S2_fjLj128EEEEELb0ELb0ELb0ELb0EEEvNS_9FwdParamsE:
	.zero		1128


//--------------------- .nv.constant0._ZN10layer_norm13ln_fwd_kernelINS_13Kernel_traitsI13__nv_bfloat16S2_S2_S2_fjLj3072ELj1ELj1ELj4ELj16ENS_18Kernel_traits_baseILj3072ES2_S2_S2_S2_fjLj128EEEEELb0ELb0ELb0ELb1EEEvNS_9FwdParamsE --------------------------
	.section	.nv.constant0._ZN10layer_norm13ln_fwd_kernelINS_13Kernel_traitsI13__nv_bfloat16S2_S2_S2_fjLj3072ELj1ELj1ELj4ELj16ENS_18Kernel_traits_baseILj3072ES2_S2_S2_S2_fjLj128EEEEELb0ELb0ELb0ELb1EEEvNS_9FwdParamsE,"a",@progbits
	.sectionflags	@""
	.align	4
.nv.constant0._ZN10layer_norm13ln_fwd_kernelINS_13Kernel_traitsI13__nv_bfloat16S2_S2_S2_fjLj3072ELj1ELj1ELj4ELj16ENS_18Kernel_traits_baseILj3072ES2_S2_S2_S2_fjLj128EEEEELb0ELb0ELb0ELb1EEEvNS_9FwdParamsE:
	.zero		1128


//--------------------- .nv.constant0._ZN10layer_norm13ln_fwd_kernelINS_13Kernel_traitsI13__nv_bfloat16S2_S2_S2_fjLj3072ELj1ELj1ELj4ELj16ENS_18Kernel_traits_baseILj3072ES2_S2_S2_S2_fjLj128EEEEELb0ELb0ELb1ELb0EEEvNS_9FwdParamsE --------------------------
	.section	.nv.constant0._ZN10layer_norm13ln_fwd_kernelINS_13Kernel_traitsI13__nv_bfloat16S2_S2_S2_fjLj3072ELj1ELj1ELj4ELj16ENS_18Kernel_traits_baseILj3072ES2_S2_S2_S2_fjLj128EEEEELb0ELb0ELb1ELb0EEEvNS_9FwdParamsE,"a",@progbits
	.sectionflags	@""
	.align	4
.nv.constant0._ZN10layer_norm13ln_fwd_kernelINS_13Kernel_traitsI13__nv_bfloat16S2_S2_S2_fjLj3072ELj1ELj1ELj4ELj16ENS_18Kernel_traits_baseILj3072ES2_S2_S2_S2_fjLj128EEEEELb0ELb0ELb1ELb0EEEvNS_9FwdParamsE:
	.zero		1128


//--------------------- .nv.constant0._ZN10layer_norm13ln_fwd_kernelINS_13Kernel_traitsI13__nv_bfloat16S2_S2_S2_fjLj3072ELj1ELj1ELj4ELj16ENS_18Kernel_traits_baseILj3072ES2_S2_S2_S2_fjLj128EEEEELb0ELb0ELb1ELb1EEEvNS_9FwdParamsE --------------------------
	.section	.nv.constant0._ZN10layer_norm13ln_fwd_kernelINS_13Kernel_traitsI13__nv_bfloat16S2_S2_S2_fjLj3072ELj1ELj1ELj4ELj16ENS_18Kernel_traits_baseILj3072ES2_S2_S2_S2_fjLj128EEEEELb0ELb0ELb1ELb1EEEvNS_9FwdParamsE,"a",@progbits
	.sectionflags	@""
	.align	4
.nv.constant0._ZN10layer_norm13ln_fwd_kernelINS_13Kernel_traitsI13__nv_bfloat16S2_S2_S2_fjLj3072ELj1ELj1ELj4ELj16ENS_18Kernel_traits_baseILj3072ES2_S2_S2_S2_fjLj128EEEEELb0ELb0ELb1ELb1EEEvNS_9FwdParamsE:
	.zero		1128


//--------------------- .nv.constant0._ZN10layer_norm13ln_fwd_kernelINS_13Kernel_traitsI13__nv_bfloat16S2_S2_S2_fjLj3072ELj1ELj1ELj4ELj16ENS_18Kernel_traits_baseILj3072ES2_S2_S2_S2_fjLj128EEEEELb0ELb1ELb0ELb0EEEvNS_9FwdParamsE --------------------------
	.section	.nv.constant0._ZN10layer_norm13ln_fwd_kernelINS_13Kernel_traitsI13__nv_bfloat16S2_S2_S2_fjLj3072ELj1ELj1ELj4ELj16ENS_18Kernel_traits_baseILj3072ES2_S2_S2_S2_fjLj128EEEEELb0ELb1ELb0ELb0EEEvNS_9FwdParamsE,"a",@progbits
	.sectionflags	@""
	.align	4
.nv.constant0._ZN10layer_norm13ln_fwd_kernelINS_13Kernel_traitsI13__nv_bfloat16S2_S2_S2_fjLj3072ELj1ELj1ELj4ELj16ENS_18Kernel_traits_baseILj3072ES2_S2_S2_S2_fjLj128EEEEELb0ELb1ELb0ELb0EEEvNS_9FwdParamsE:
	.zero		1128


//--------------------- .nv.constant0._ZN10layer_norm13ln_fwd_kernelINS_13Kernel_traitsI13__nv_bfloat16S2_S2_S2_fjLj3072ELj1ELj1ELj4ELj16ENS_18Kernel_traits_baseILj3072ES2_S2_S2_S2_fjLj128EEEEELb0ELb1ELb0ELb1EEEvNS_9FwdParamsE --------------------------
	.section	.nv.constant0._ZN10layer_norm13ln_fwd_kernelINS_13Kernel_traitsI13__nv_bfloat16S2_S2_S2_fjLj3072ELj1ELj1ELj4ELj16ENS_18Kernel_traits_baseILj3072ES2_S2_S2_S2_fjLj128EEEEELb0ELb1ELb0ELb1EEEvNS_9FwdParamsE,"a",@progbits
	.sectionflags	@""
	.align	4
.nv.constant0._ZN10layer_norm13ln_fwd_kernelINS_13Kernel_traitsI13__nv_bfloat16S2_S2_S2_fjLj3072ELj1ELj1ELj4ELj16ENS_18Kernel_traits_baseILj3072ES2_S2_S2_S2_fjLj128EEEEELb0ELb1ELb0ELb1EEEvNS_9FwdParamsE:
	.zero		1128


//--------------------- .nv.constant0._ZN10layer_norm13ln_fwd_kernelINS_13Kernel_traitsI13__nv_bfloat16S2_S2_S2_fjLj3072ELj1ELj1ELj4ELj16ENS_18Kernel_traits_baseILj3072ES2_S2_S2_S2_fjLj128EEEEELb0ELb1ELb1ELb0EEEvNS_9FwdParamsE --------------------------
	.section	.nv.constant0._ZN10layer_norm13ln_fwd_kernelINS_13Kernel_traitsI13__nv_bfloat16S2_S2_S2_fjLj3072ELj1ELj1ELj4ELj16ENS_18Kernel_traits_baseILj3072ES2_S2_S2_S2_fjLj128EEEEELb0ELb1ELb1ELb0EEEvNS_9FwdParamsE,"a",@progbits
	.sectionflags	@""
	.align	4
.nv.constant0._ZN10layer_norm13ln_fwd_kernelINS_13Kernel_traitsI13__nv_bfloat16S2_S2_S2_fjLj3072ELj1ELj1ELj4ELj16ENS_18Kernel_traits_baseILj3072ES2_S2_S2_S2_fjLj128EEEEELb0ELb1ELb1ELb0EEEvNS_9FwdParamsE:
	.zero		1128


//--------------------- .nv.constant0._ZN10layer_norm13ln_fwd_kernelINS_13Kernel_traitsI13__nv_bfloat16S2_S2_S2_fjLj3072ELj1ELj1ELj4ELj16ENS_18Kernel_traits_baseILj3072ES2_S2_S2_S2_fjLj128EEEEELb0ELb1ELb1ELb1EEEvNS_9FwdParamsE --------------------------
	.section	.nv.constant0._ZN10layer_norm13ln_fwd_kernelINS_13Kernel_traitsI13__nv_bfloat16S2_S2_S2_fjLj3072ELj1ELj1ELj4ELj16ENS_18Kernel_traits_baseILj3072ES2_S2_S2_S2_fjLj128EEEEELb0ELb1ELb1ELb1EEEvNS_9FwdParamsE,"a",@progbits
	.sectionflags	@""
	.align	4
.nv.constant0._ZN10layer_norm13ln_fwd_kernelINS_13Kernel_traitsI13__nv_bfloat16S2_S2_S2_fjLj3072ELj1ELj1ELj4ELj16ENS_18Kernel_traits_baseILj3072ES2_S2_S2_S2_fjLj128EEEEELb0ELb1ELb1ELb1EEEvNS_9FwdParamsE:
	.zero		1128


//--------------------- .nv.constant0._ZN10layer_norm13ln_fwd_kernelINS_13Kernel_traitsI13__nv_bfloat16S2_S2_S2_fjLj3072ELj1ELj1ELj4ELj16ENS_18Kernel_traits_baseILj3072ES2_S2_S2_S2_fjLj128EEEEELb1ELb0ELb0ELb0EEEvNS_9FwdParamsE --------------------------
	.section	.nv.constant0._ZN10layer_norm13ln_fwd_kernelINS_13Kernel_traitsI13__nv_bfloat16S2_S2_S2_fjLj3072ELj1ELj1ELj4ELj16ENS_18Kernel_traits_baseILj3072ES2_S2_S2_S2_fjLj128EEEEELb1ELb0ELb0ELb0EEEvNS_9FwdParamsE,"a",@progbits
	.sectionflags	@""
	.align	4
.nv.constant0._ZN10layer_norm13ln_fwd_kernelINS_13Kernel_traitsI13__nv_bfloat16S2_S2_S2_fjLj3072ELj1ELj1ELj4ELj16ENS_18Kernel_traits_baseILj3072ES2_S2_S2_S2_fjLj128EEEEELb1ELb0ELb0ELb0EEEvNS_9FwdParamsE:
	.zero		1128


//--------------------- .nv.constant0._ZN10layer_norm13ln_fwd_kernelINS_13Kernel_traitsI13__nv_bfloat16S2_S2_S2_fjLj3072ELj1ELj1ELj4ELj16ENS_18Kernel_traits_baseILj3072ES2_S2_S2_S2_fjLj128EEEEELb1ELb0ELb0ELb1EEEvNS_9FwdParamsE --------------------------
	.section	.nv.constant0._ZN10layer_norm13ln_fwd_kernelINS_13Kernel_traitsI13__nv_bfloat16S2_S2_S2_fjLj3072ELj1ELj1ELj4ELj16ENS_18Kernel_traits_baseILj3072ES2_S2_S2_S2_fjLj128EEEEELb1ELb0ELb0ELb1EEEvNS_9FwdParamsE,"a",@progbits
	.sectionflags	@""
	.align	4
.nv.constant0._ZN10layer_norm13ln_fwd_kernelINS_13Kernel_traitsI13__nv_bfloat16S2_S2_S2_fjLj3072ELj1ELj1ELj4ELj16ENS_18Kernel_traits_baseILj3072ES2_S2_S2_S2_fjLj128EEEEELb1ELb0ELb0ELb1EEEvNS_9FwdParamsE:
	.zero		1128


//--------------------- .nv.constant0._ZN10layer_norm13ln_fwd_kernelINS_13Kernel_traitsI13__nv_bfloat16S2_S2_S2_fjLj3072ELj1ELj1ELj4ELj16ENS_18Kernel_traits_baseILj3072ES2_S2_S2_S2_fjLj128EEEEELb1ELb0ELb1ELb0EEEvNS_9FwdParamsE --------------------------
	.section	.nv.constant0._ZN10layer_norm13ln_fwd_kernelINS_13Kernel_traitsI13__nv_bfloat16S2_S2_S2_fjLj3072ELj1ELj1ELj4ELj16ENS_18Kernel_traits_baseILj3072ES2_S2_S2_S2_fjLj128EEEEELb1ELb0ELb1ELb0EEEvNS_9FwdParamsE,"a",@progbits
	.sectionflags	@""
	.align	4
.nv.constant0._ZN10layer_norm13ln_fwd_kernelINS_13Kernel_traitsI13__nv_bfloat16S2_S2_S2_fjLj3072ELj1ELj1ELj4ELj16ENS_18Kernel_traits_baseILj3072ES2_S2_S2_S2_fjLj128EEEEELb1ELb0ELb1ELb0EEEvNS_9FwdParamsE:
	.zero		1128


//--------------------- .nv.constant0._ZN10layer_norm13ln_fwd_kernelINS_13Kernel_traitsI13__nv_bfloat16S2_S2_S2_fjLj3072ELj1ELj1ELj4ELj16ENS_18Kernel_traits_baseILj3072ES2_S2_S2_S2_fjLj128EEEEELb1ELb0ELb1ELb1EEEvNS_9FwdParamsE --------------------------
	.section	.nv.constant0._ZN10layer_norm13ln_fwd_kernelINS_13Kernel_traitsI13__nv_bfloat16S2_S2_S2_fjLj3072ELj1ELj1ELj4ELj16ENS_18Kernel_traits_baseILj3072ES2_S2_S2_S2_fjLj128EEEEELb1ELb0ELb1ELb1EEEvNS_9FwdParamsE,"a",@progbits
	.sectionflags	@""
	.align	4
.nv.constant0._ZN10layer_norm13ln_fwd_kernelINS_13Kernel_traitsI13__nv_bfloat16S2_S2_S2_fjLj3072ELj1ELj1ELj4ELj16ENS_18Kernel_traits_baseILj3072ES2_S2_S2_S2_fjLj128EEEEELb1ELb0ELb1ELb1EEEvNS_9FwdParamsE:
	.zero		1128


//--------------------- .nv.constant0._ZN10layer_norm13ln_fwd_kernelINS_13Kernel_traitsI13__nv_bfloat16S2_S2_S2_fjLj3072ELj1ELj1ELj4ELj16ENS_18Kernel_traits_baseILj3072ES2_S2_S2_S2_fjLj128EEEEELb1ELb1ELb0ELb0EEEvNS_9FwdParamsE --------------------------
	.section	.nv.constant0._ZN10layer_norm13ln_fwd_kernelINS_13Kernel_traitsI13__nv_bfloat16S2_S2_S2_fjLj3072ELj1ELj1ELj4ELj16ENS_18Kernel_traits_baseILj3072ES2_S2_S2_S2_fjLj128EEEEELb1ELb1ELb0ELb0EEEvNS_9FwdParamsE,"a",@progbits
	.sectionflags	@""
	.align	4
.nv.constant0._ZN10layer_norm13ln_fwd_kernelINS_13Kernel_traitsI13__nv_bfloat16S2_S2_S2_fjLj3072ELj1ELj1ELj4ELj16ENS_18Kernel_traits_baseILj3072ES2_S2_S2_S2_fjLj128EEEEELb1ELb1ELb0ELb0EEEvNS_9FwdParamsE:
	.zero		1128


//--------------------- .nv.constant0._ZN10layer_norm13ln_fwd_kernelINS_13Kernel_traitsI13__nv_bfloat16S2_S2_S2_fjLj3072ELj1ELj1ELj4ELj16ENS_18Kernel_traits_baseILj3072ES2_S2_S2_S2_fjLj128EEEEELb1ELb1ELb0ELb1EEEvNS_9FwdParamsE --------------------------
	.section	.nv.constant0._ZN10layer_norm13ln_fwd_kernelINS_13Kernel_traitsI13__nv_bfloat16S2_S2_S2_fjLj3072ELj1ELj1ELj4ELj16ENS_18Kernel_traits_baseILj3072ES2_S2_S2_S2_fjLj128EEEEELb1ELb1ELb0ELb1EEEvNS_9FwdParamsE,"a",@progbits
	.sectionflags	@""
	.align	4
.nv.constant0._ZN10layer_norm13ln_fwd_kernelINS_13Kernel_traitsI13__nv_bfloat16S2_S2_S2_fjLj3072ELj1ELj1ELj4ELj16ENS_18Kernel_traits_baseILj3072ES2_S2_S2_S2_fjLj128EEEEELb1ELb1ELb0ELb1EEEvNS_9FwdParamsE:
	.zero		1128


//--------------------- .nv.constant0._ZN10layer_norm13ln_fwd_kernelINS_13Kernel_traitsI13__nv_bfloat16S2_S2_S2_fjLj3072ELj1ELj1ELj4ELj16ENS_18Kernel_traits_baseILj3072ES2_S2_S2_S2_fjLj128EEEEELb1ELb1ELb1ELb0EEEvNS_9FwdParamsE --------------------------
	.section	.nv.constant0._ZN10layer_norm13ln_fwd_kernelINS_13Kernel_traitsI13__nv_bfloat16S2_S2_S2_fjLj3072ELj1ELj1ELj4ELj16ENS_18Kernel_traits_baseILj3072ES2_S2_S2_S2_fjLj128EEEEELb1ELb1ELb1ELb0EEEvNS_9FwdParamsE,"a",@progbits
	.sectionflags	@""
	.align	4
.nv.constant0._ZN10layer_norm13ln_fwd_kernelINS_13Kernel_traitsI13__nv_bfloat16S2_S2_S2_fjLj3072ELj1ELj1ELj4ELj16ENS_18Kernel_traits_baseILj3072ES2_S2_S2_S2_fjLj128EEEEELb1ELb1ELb1ELb0EEEvNS_9FwdParamsE:
	.zero		1128


//--------------------- .nv.constant0._ZN10layer_norm13ln_fwd_kernelINS_13Kernel_traitsI13__nv_bfloat16S2_S2_S2_fjLj3072ELj1ELj1ELj4ELj16ENS_18Kernel_traits_baseILj3072ES2_S2_S2_S2_fjLj128EEEEELb1ELb1ELb1ELb1EEEvNS_9FwdParamsE --------------------------
	.section	.nv.constant0._ZN10layer_norm13ln_fwd_kernelINS_13Kernel_traitsI13__nv_bfloat16S2_S2_S2_fjLj3072ELj1ELj1ELj4ELj16ENS_18Kernel_traits_baseILj3072ES2_S2_S2_S2_fjLj128EEEEELb1ELb1ELb1ELb1EEEvNS_9FwdParamsE,"a",@progbits
	.sectionflags	@""
	.align	4
.nv.constant0._ZN10layer_norm13ln_fwd_kernelINS_13Kernel_traitsI13__nv_bfloat16S2_S2_S2_fjLj3072ELj1ELj1ELj4ELj16ENS_18Kernel_traits_baseILj3072ES2_S2_S2_S2_fjLj128EEEEELb1ELb1ELb1ELb1EEEvNS_9FwdParamsE:
	.zero		1128


//--------------------- .nv.constant0._ZN10layer_norm13ln_fwd_kernelINS_13Kernel_traitsI6__halfS2_S2_S2_fjLj3072ELj1ELj1ELj4ELj16ENS_18Kernel_traits_baseILj3072ES2_S2_S2_S2_fjLj128EEEEELb0ELb0ELb0ELb0EEEvNS_9FwdParamsE --------------------------
	.section	.nv.constant0._ZN10layer_norm13ln_fwd_kernelINS_13Kernel_traitsI6__halfS2_S2_S2_fjLj3072ELj1ELj1ELj4ELj16ENS_18Kernel_traits_baseILj3072ES2_S2_S2_S2_fjLj128EEEEELb0ELb0ELb0ELb0EEEvNS_9FwdParamsE,"a",@progbits
	.sectionflags	@""
	.align	4
.nv.constant0._ZN10layer_norm13ln_fwd_kernelINS_13Kernel_traitsI6__halfS2_S2_S2_fjLj3072ELj1ELj1ELj4ELj16ENS_18Kernel_traits_baseILj3072ES2_S2_S2_S2_fjLj128EEEEELb0ELb0ELb0ELb0EEEvNS_9FwdParamsE:
	.zero		1128


//--------------------- .nv.constant0._ZN10layer_norm13ln_fwd_kernelINS_13Kernel_traitsI6__halfS2_S2_S2_fjLj3072ELj1ELj1ELj4ELj16ENS_18Kernel_traits_baseILj3072ES2_S2_S2_S2_fjLj128EEEEELb0ELb0ELb0ELb1EEEvNS_9FwdParamsE --------------------------
	.section	.nv.constant0._ZN10layer_norm13ln_fwd_kernelINS_13Kernel_traitsI6__halfS2_S2_S2_fjLj3072ELj1ELj1ELj4ELj16ENS_18Kernel_traits_baseILj3072ES2_S2_S2_S2_fjLj128EEEEELb0ELb0ELb0ELb1EEEvNS_9FwdParamsE,"a",@progbits
	.sectionflags	@""
	.align	4
.nv.constant0._ZN10layer_norm13ln_fwd_kernelINS_13Kernel_traitsI6__halfS2_S2_S2_fjLj3072ELj1ELj1ELj4ELj16ENS_18Kernel_traits_baseILj3072ES2_S2_S2_S2_fjLj128EEEEELb0ELb0ELb0ELb1EEEvNS_9FwdParamsE:
	.zero		1128


//--------------------- .nv.constant0._ZN10layer_norm13ln_fwd_kernelINS_13Kernel_traitsI6__halfS2_S2_S2_fjLj3072ELj1ELj1ELj4ELj16ENS_18Kernel_traits_baseILj3072ES2_S2_S2_S2_fjLj128EEEEELb0ELb0ELb1ELb0EEEvNS_9FwdParamsE --------------------------
	.section	.nv.constant0._ZN10layer_norm13ln_fwd_kernelINS_13Kernel_traitsI6__halfS2_S2_S2_fjLj3072ELj1ELj1ELj4ELj16ENS_18Kernel_traits_baseILj3072ES2_S2_S2_S2_fjLj128EEEEELb0ELb0ELb1ELb0EEEvNS_9FwdParamsE,"a",@progbits
	.sectionflags	@""
	.align	4
.nv.constant0._ZN10layer_norm13ln_fwd_kernelINS_13Kernel_traitsI6__halfS2_S2_S2_fjLj3072ELj1ELj1ELj4ELj16ENS_18Kernel_traits_baseILj3072ES2_S2_S2_S2_fjLj128EEEEELb0ELb0ELb1ELb0EEEvNS_9FwdParamsE:
	.zero		1128


//--------------------- .nv.constant0._ZN10layer_norm13ln_fwd_kernelINS_13Kernel_traitsI6__halfS2_S2_S2_fjLj3072ELj1ELj1ELj4ELj16ENS_18Kernel_traits_baseILj3072ES2_S2_S2_S2_fjLj128EEEEELb0ELb0ELb1ELb1EEEvNS_9FwdParamsE --------------------------
	.section	.nv.constant0._ZN10layer_norm13ln_fwd_kernelINS_13Kernel_traitsI6__halfS2_S2_S2_fjLj3072ELj1ELj1ELj4ELj16ENS_18Kernel_traits_baseILj3072ES2_S2_S2_S2_fjLj128EEEEELb0ELb0ELb1ELb1EEEvNS_9FwdParamsE,"a",@progbits
	.sectionflags	@""
	.align	4
.nv.constant0._ZN10layer_norm13ln_fwd_kernelINS_13Kernel_traitsI6__halfS2_S2_S2_fjLj3072ELj1ELj1ELj4ELj16ENS_18Kernel_traits_baseILj3072ES2_S2_S2_S2_fjLj128EEEEELb0ELb0ELb1ELb1EEEvNS_9FwdParamsE:
	.zero		1128


//--------------------- .nv.constant0._ZN10layer_norm13ln_fwd_kernelINS_13Kernel_traitsI6__halfS2_S2_S2_fjLj3072ELj1ELj1ELj4ELj16ENS_18Kernel_traits_baseILj3072ES2_S2_S2_S2_fjLj128EEEEELb0ELb1ELb0ELb0EEEvNS_9FwdParamsE --------------------------
	.section	.nv.constant0._ZN10layer_norm13ln_fwd_kernelINS_13Kernel_traitsI6__halfS2_S2_S2_fjLj3072ELj1ELj1ELj4ELj16ENS_18Kernel_traits_baseILj3072ES2_S2_S2_S2_fjLj128EEEEELb0ELb1ELb0ELb0EEEvNS_9FwdParamsE,"a",@progbits
	.sectionflags	@""
	.align	4
.nv.constant0._ZN10layer_norm13ln_fwd_kernelINS_13Kernel_traitsI6__halfS2_S2_S2_fjLj3072ELj1ELj1ELj4ELj16ENS_18Kernel_traits_baseILj3072ES2_S2_S2_S2_fjLj128EEEEELb0ELb1ELb0ELb0EEEvNS_9FwdParamsE:
	.zero		1128


//--------------------- .nv.constant0._ZN10layer_norm13ln_fwd_kernelINS_13Kernel_traitsI6__halfS2_S2_S2_fjLj3072ELj1ELj1ELj4ELj16ENS_18Kernel_traits_baseILj3072ES2_S2_S2_S2_fjLj128EEEEELb0ELb1ELb0ELb1EEEvNS_9FwdParamsE --------------------------
	.section	.nv.constant0._ZN10layer_norm13ln_fwd_kernelINS_13Kernel_traitsI6__halfS2_S2_S2_fjLj3072ELj1ELj1ELj4ELj16ENS_18Kernel_traits_baseILj3072ES2_S2_S2_S2_fjLj128EEEEELb0ELb1ELb0ELb1EEEvNS_9FwdParamsE,"a",@progbits
	.sectionflags	@""
	.align	4
.nv.constant0._ZN10layer_norm13ln_fwd_kernelINS_13Kernel_traitsI6__halfS2_S2_S2_fjLj3072ELj1ELj1ELj4ELj16ENS_18Kernel_traits_baseILj3072ES2_S2_S2_S2_fjLj128EEEEELb0ELb1ELb0ELb1EEEvNS_9FwdParamsE:
	.zero		1128


//--------------------- .nv.constant0._ZN10layer_norm13ln_fwd_kernelINS_13Kernel_traitsI6__halfS2_S2_S2_fjLj3072ELj1ELj1ELj4ELj16ENS_18Kernel_traits_baseILj3072ES2_S2_S2_S2_fjLj128EEEEELb0ELb1ELb1ELb0EEEvNS_9FwdParamsE --------------------------
	.section	.nv.constant0._ZN10layer_norm13ln_fwd_kernelINS_13Kernel_traitsI6__halfS2_S2_S2_fjLj3072ELj1ELj1ELj4ELj16ENS_18Kernel_traits_baseILj3072ES2_S2_S2_S2_fjLj128EEEEELb0ELb1ELb1ELb0EEEvNS_9FwdParamsE,"a",@progbits
	.sectionflags	@""
	.align	4
.nv.constant0._ZN10layer_norm13ln_fwd_kernelINS_13Kernel_traitsI6__halfS2_S2_S2_fjLj3072ELj1ELj1ELj4ELj16ENS_18Kernel_traits_baseILj3072ES2_S2_S2_S2_fjLj128EEEEELb0ELb1ELb1ELb0EEEvNS_9FwdParamsE:
	.zero		1128


//--------------------- .nv.constant0._ZN10layer_norm13ln_fwd_kernelINS_13Kernel_traitsI6__halfS2_S2_S2_fjLj3072ELj1ELj1ELj4ELj16ENS_18Kernel_traits_baseILj3072ES2_S2_S2_S2_fjLj128EEEEELb0ELb1ELb1ELb1EEEvNS_9FwdParamsE --------------------------
	.section	.nv.constant0._ZN10layer_norm13ln_fwd_kernelINS_13Kernel_traitsI6__halfS2_S2_S2_fjLj3072ELj1ELj1ELj4ELj16ENS_18Kernel_traits_baseILj3072ES2_S2_S2_S2_fjLj128EEEEELb0ELb1ELb1ELb1EEEvNS_9FwdParamsE,"a",@progbits
	.sectionflags	@""
	.align	4
.nv.constant0._ZN10layer_norm13ln_fwd_kernelINS_13Kernel_traitsI6__halfS2_S2_S2_fjLj3072ELj1ELj1ELj4ELj16ENS_18Kernel_traits_baseILj3072ES2_S2_S2_S2_fjLj128EEEEELb0ELb1ELb1ELb1EEEvNS_9FwdParamsE:
	.zero		1128


//--------------------- .nv.constant0._ZN10layer_norm13ln_fwd_kernelINS_13Kernel_traitsI6__halfS2_S2_S2_fjLj3072ELj1ELj1ELj4ELj16ENS_18Kernel_traits_baseILj3072ES2_S2_S2_S2_fjLj128EEEEELb1ELb0ELb0ELb0EEEvNS_9FwdParamsE --------------------------
	.section	.nv.constant0._ZN10layer_norm13ln_fwd_kernelINS_13Kernel_traitsI6__halfS2_S2_S2_fjLj3072ELj1ELj1ELj4ELj16ENS_18Kernel_traits_baseILj3072ES2_S2_S2_S2_fjLj128EEEEELb1ELb0ELb0ELb0EEEvNS_9FwdParamsE,"a",@progbits
	.sectionflags	@""
	.align	4
.nv.constant0._ZN10layer_norm13ln_fwd_kernelINS_13Kernel_traitsI6__halfS2_S2_S2_fjLj3072ELj1ELj1ELj4ELj16ENS_18Kernel_traits_baseILj3072ES2_S2_S2_S2_fjLj128EEEEELb1ELb0ELb0ELb0EEEvNS_9FwdParamsE:
	.zero		1128


//--------------------- .nv.constant0._ZN10layer_norm13ln_fwd_kernelINS_13Kernel_traitsI6__halfS2_S2_S2_fjLj3072ELj1ELj1ELj4ELj16ENS_18Kernel_traits_baseILj3072ES2_S2_S2_S2_fjLj128EEEEELb1ELb0ELb0ELb1EEEvNS_9FwdParamsE --------------------------
	.section	.nv.constant0._ZN10layer_norm13ln_fwd_kernelINS_13Kernel_traitsI6__halfS2_S2_S2_fjLj3072ELj1ELj1ELj4ELj16ENS_18Kernel_traits_baseILj3072ES2_S2_S2_S2_fjLj128EEEEELb1ELb0ELb0ELb1EEEvNS_9FwdParamsE,"a",@progbits
	.sectionflags	@""
	.align	4
.nv.constant0._ZN10layer_norm13ln_fwd_kernelINS_13Kernel_traitsI6__halfS2_S2_S2_fjLj3072ELj1ELj1ELj4ELj16ENS_18Kernel_traits_baseILj3072ES2_S2_S2_S2_fjLj128EEEEELb1ELb0ELb0ELb1EEEvNS_9FwdParamsE:
	.zero		1128


//--------------------- .nv.constant0._ZN10layer_norm13ln_fwd_kernelINS_13Kernel_traitsI6__halfS2_S2_S2_fjLj3072ELj1ELj1ELj4ELj16ENS_18Kernel_traits_baseILj3072ES2_S2_S2_S2_fjLj128EEEEELb1ELb0ELb1ELb0EEEvNS_9FwdParamsE --------------------------
	.section	.nv.constant0._ZN10layer_norm13ln_fwd_kernelINS_13Kernel_traitsI6__halfS2_S2_S2_fjLj3072ELj1ELj1ELj4ELj16ENS_18Kernel_traits_baseILj3072ES2_S2_S2_S2_fjLj128EEEEELb1ELb0ELb1ELb0EEEvNS_9FwdParamsE,"a",@progbits
	.sectionflags	@""
	.align	4
.nv.constant0._ZN10layer_norm13ln_fwd_kernelINS_13Kernel_traitsI6__halfS2_S2_S2_fjLj3072ELj1ELj1ELj4ELj16ENS_18Kernel_traits_baseILj3072ES2_S2_S2_S2_fjLj128EEEEELb1ELb0ELb1ELb0EEEvNS_9FwdParamsE:
	.zero		1128


//--------------------- .nv.constant0._ZN10layer_norm13ln_fwd_kernelINS_13Kernel_traitsI6__halfS2_S2_S2_fjLj3072ELj1ELj1ELj4ELj16ENS_18Kernel_traits_baseILj3072ES2_S2_S2_S2_fjLj128EEEEELb1ELb0ELb1ELb1EEEvNS_9FwdParamsE --------------------------
	.section	.nv.constant0._ZN10layer_norm13ln_fwd_kernelINS_13Kernel_traitsI6__halfS2_S2_S2_fjLj3072ELj1ELj1ELj4ELj16ENS_18Kernel_traits_baseILj3072ES2_S2_S2_S2_fjLj128EEEEELb1ELb0ELb1ELb1EEEvNS_9FwdParamsE,"a",@progbits
	.sectionflags	@""
	.align	4
.nv.constant0._ZN10layer_norm13ln_fwd_kernelINS_13Kernel_traitsI6__halfS2_S2_S2_fjLj3072ELj1ELj1ELj4ELj16ENS_18Kernel_traits_baseILj3072ES2_S2_S2_S2_fjLj128EEEEELb1ELb0ELb1ELb1EEEvNS_9FwdParamsE:
	.zero		1128


//--------------------- .nv.constant0._ZN10layer_norm13ln_fwd_kernelINS_13Kernel_traitsI6__halfS2_S2_S2_fjLj3072ELj1ELj1ELj4ELj16ENS_18Kernel_traits_baseILj3072ES2_S2_S2_S2_fjLj128EEEEELb1ELb1ELb0ELb0EEEvNS_9FwdParamsE --------------------------
	.section	.nv.constant0._ZN10layer_norm13ln_fwd_kernelINS_13Kernel_traitsI6__halfS2_S2_S2_fjLj3072ELj1ELj1ELj4ELj16ENS_18Kernel_traits_baseILj3072ES2_S2_S2_S2_fjLj128EEEEELb1ELb1ELb0ELb0EEEvNS_9FwdParamsE,"a",@progbits
	.sectionflags	@""
	.align	4
.nv.constant0._ZN10layer_norm13ln_fwd_kernelINS_13Kernel_traitsI6__halfS2_S2_S2_fjLj3072ELj1ELj1ELj4ELj16ENS_18Kernel_traits_baseILj3072ES2_S2_S2_S2_fjLj128EEEEELb1ELb1ELb0ELb0EEEvNS_9FwdParamsE:
	.zero		1128


//--------------------- .nv.constant0._ZN10layer_norm13ln_fwd_kernelINS_13Kernel_traitsI6__halfS2_S2_S2_fjLj3072ELj1ELj1ELj4ELj16ENS_18Kernel_traits_baseILj3072ES2_S2_S2_S2_fjLj128EEEEELb1ELb1ELb0ELb1EEEvNS_9FwdParamsE --------------------------
	.section	.nv.constant0._ZN10layer_norm13ln_fwd_kernelINS_13Kernel_traitsI6__halfS2_S2_S2_fjLj3072ELj1ELj1ELj4ELj16ENS_18Kernel_traits_baseILj3072ES2_S2_S2_S2_fjLj128EEEEELb1ELb1ELb0ELb1EEEvNS_9FwdParamsE,"a",@progbits
	.sectionflags	@""
	.align	4
.nv.constant0._ZN10layer_norm13ln_fwd_kernelINS_13Kernel_traitsI6__halfS2_S2_S2_fjLj3072ELj1ELj1ELj4ELj16ENS_18Kernel_traits_baseILj3072ES2_S2_S2_S2_fjLj128EEEEELb1ELb1ELb0ELb1EEEvNS_9FwdParamsE:
	.zero		1128


//--------------------- .nv.constant0._ZN10layer_norm13ln_fwd_kernelINS_13Kernel_traitsI6__halfS2_S2_S2_fjLj3072ELj1ELj1ELj4ELj16ENS_18Kernel_traits_baseILj3072ES2_S2_S2_S2_fjLj128EEEEELb1ELb1ELb1ELb0EEEvNS_9FwdParamsE --------------------------
	.section	.nv.constant0._ZN10layer_norm13ln_fwd_kernelINS_13Kernel_traitsI6__halfS2_S2_S2_fjLj3072ELj1ELj1ELj4ELj16ENS_18Kernel_traits_baseILj3072ES2_S2_S2_S2_fjLj128EEEEELb1ELb1ELb1ELb0EEEvNS_9FwdParamsE,"a",@progbits
	.sectionflags	@""
	.align	4
.nv.constant0._ZN10layer_norm13ln_fwd_kernelINS_13Kernel_traitsI6__halfS2_S2_S2_fjLj3072ELj1ELj1ELj4ELj16ENS_18Kernel_traits_baseILj3072ES2_S2_S2_S2_fjLj128EEEEELb1ELb1ELb1ELb0EEEvNS_9FwdParamsE:
	.zero		1128


//--------------------- .nv.constant0._ZN10layer_norm13ln_fwd_kernelINS_13Kernel_traitsI6__halfS2_S2_S2_fjLj3072ELj1ELj1ELj4ELj16ENS_18Kernel_traits_baseILj3072ES2_S2_S2_S2_fjLj128EEEEELb1ELb1ELb1ELb1EEEvNS_9FwdParamsE --------------------------
	.section	.nv.constant0._ZN10layer_norm13ln_fwd_kernelINS_13Kernel_traitsI6__halfS2_S2_S2_fjLj3072ELj1ELj1ELj4ELj16ENS_18Kernel_traits_baseILj3072ES2_S2_S2_S2_fjLj128EEEEELb1ELb1ELb1ELb1EEEvNS_9FwdParamsE,"a",@progbits
	.sectionflags	@""
	.align	4
.nv.constant0._ZN10layer_norm13ln_fwd_kernelINS_13Kernel_traitsI6__halfS2_S2_S2_fjLj3072ELj1ELj1ELj4ELj16ENS_18Kernel_traits_baseILj3072ES2_S2_S2_S2_fjLj128EEEEELb1ELb1ELb1ELb1EEEvNS_9FwdParamsE:
	.zero		1128


//--------------------- .nv.constant0._ZN10layer_norm13ln_fwd_kernelINS_13Kernel_traitsIf13__nv_bfloat16S2_S2_fjLj3072ELj1ELj1ELj4ELj16ENS_18Kernel_traits_baseILj3072EfS2_S2_S2_fjLj128EEEEELb0ELb0ELb0ELb0EEEvNS_9FwdParamsE --------------------------
	.section	.nv.constant0._ZN10layer_norm13ln_fwd_kernelINS_13Kernel_traitsIf13__nv_bfloat16S2_S2_fjLj3072ELj1ELj1ELj4ELj16ENS_18Kernel_traits_baseILj3072EfS2_S2_S2_fjLj128EEEEELb0ELb0ELb0ELb0EEEvNS_9FwdParamsE,"a",@progbits
	.sectionflags	@""
	.align	4
.nv.constant0._ZN10layer_norm13ln_fwd_kernelINS_13Kernel_traitsIf13__nv_bfloat16S2_S2_fjLj3072ELj1ELj1ELj4ELj16ENS_18Kernel_traits_baseILj3072EfS2_S2_S2_fjLj128EEEEELb0ELb0ELb0ELb0EEEvNS_9FwdParamsE:
	.zero		1128


//--------------------- .nv.constant0._ZN10layer_norm13ln_fwd_kernelINS_13Kernel_traitsIf13__nv_bfloat16S2_S2_fjLj3072ELj1ELj1ELj4ELj16ENS_18Kernel_traits_baseILj3072EfS2_S2_S2_fjLj128EEEEELb0ELb0ELb0ELb1EEEvNS_9FwdParamsE --------------------------
	.section	.nv.constant0._ZN10layer_norm13ln_fwd_kernelINS_13Kernel_traitsIf13__nv_bfloat16S2_S2_fjLj3072ELj1ELj1ELj4ELj16ENS_18Kernel_traits_baseILj3072EfS2_S2_S2_fjLj128EEEEELb0ELb0ELb0ELb1EEEvNS_9FwdParamsE,"a",@progbits
	.sectionflags	@""
	.align	4
.nv.constant0._ZN10layer_norm13ln_fwd_kernelINS_13Kernel_traitsIf13__nv_bfloat16S2_S2_fjLj3072ELj1ELj1ELj4ELj16ENS_18Kernel_traits_baseILj3072EfS2_S2_S2_fjLj128EEEEELb0ELb0ELb0ELb1EEEvNS_9FwdParamsE:
	.zero		1128


//--------------------- .nv.constant0._ZN10layer_norm13ln_fwd_kernelINS_13Kernel_traitsIf13__nv_bfloat16S2_S2_fjLj3072ELj1ELj1ELj4ELj16ENS_18Kernel_traits_baseILj3072EfS2_S2_S2_fjLj128EEEEELb0ELb0ELb1ELb0EEEvNS_9FwdParamsE --------------------------
	.section	.nv.constant0._ZN10layer_norm13ln_fwd_kernelINS_13Kernel_traitsIf13__nv_bfloat16S2_S2_fjLj3072ELj1ELj1ELj4ELj16ENS_18Kernel_traits_baseILj3072EfS2_S2_S2_fjLj128EEEEELb0ELb0ELb1ELb0EEEvNS_9FwdParamsE,"a",@progbits
	.sectionflags	@""
	.align	4
.nv.constant0._ZN10layer_norm13ln_fwd_kernelINS_13Kernel_traitsIf13__nv_bfloat16S2_S2_fjLj3072ELj1ELj1ELj4ELj16ENS_18Kernel_traits_baseILj3072EfS2_S2_S2_fjLj128EEEEELb0ELb0ELb1ELb0EEEvNS_9FwdParamsE:
	.zero		1128


//--------------------- .nv.constant0._ZN10layer_norm13ln_fwd_kernelINS_13Kernel_traitsIf13__nv_bfloat16S2_S2_fjLj3072ELj1ELj1ELj4ELj16ENS_18Kernel_traits_baseILj3072EfS2_S2_S2_fjLj128EEEEELb0ELb0ELb1ELb1EEEvNS_9FwdParamsE --------------------------
	.section	.nv.constant0._ZN10layer_norm13ln_fwd_kernelINS_13Kernel_traitsIf13__nv_bfloat16S2_S2_fjLj3072ELj1ELj1ELj4ELj16ENS_18Kernel_traits_baseILj3072EfS2_S2_S2_fjLj128EEEEELb0ELb0ELb1ELb1EEEvNS_9FwdParamsE,"a",@progbits
	.sectionflags	@""
	.align	4
.nv.constant0._ZN10layer_norm13ln_fwd_kernelINS_13Kernel_traitsIf13__nv_bfloat16S2_S2_fjLj3072ELj1ELj1ELj4ELj16ENS_18Kernel_traits_baseILj3072EfS2_S2_S2_fjLj128EEEEELb0ELb0ELb1ELb1EEEvNS_9FwdParamsE:
	.zero		1128


//--------------------- .nv.constant0._ZN10layer_norm13ln_fwd_kernelINS_13Kernel_traitsIf13__nv_bfloat16S2_S2_fjLj3072ELj1ELj1ELj4ELj16ENS_18Kernel_traits_baseILj3072EfS2_S2_S2_fjLj128EEEEELb0ELb1ELb0ELb0EEEvNS_9FwdParamsE --------------------------
	.section	.nv.constant0._ZN10layer_norm13ln_fwd_kernelINS_13Kernel_traitsIf13__nv_bfloat16S2_S2_fjLj3072ELj1ELj1ELj4ELj16ENS_18Kernel_traits_baseILj3072EfS2_S2_S2_fjLj128EEEEELb0ELb1ELb0ELb0EEEvNS_9FwdParamsE,"a",@progbits
	.sectionflags	@""
	.align	4
.nv.constant0._ZN10layer_norm13ln_fwd_kernelINS_13Kernel_traitsIf13__nv_bfloat16S2_S2_fjLj3072ELj1ELj1ELj4ELj16ENS_18Kernel_traits_baseILj3072EfS2_S2_S2_fjLj128EEEEELb0ELb1ELb0ELb0EEEvNS_9FwdParamsE:
	.zero		1128


//--------------------- .nv.constant0._ZN10layer_norm13ln_fwd_kernelINS_13Kernel_traitsIf13__nv_bfloat16S2_S2_fjLj3072ELj1ELj1ELj4ELj16ENS_18Kernel_traits_baseILj3072EfS2_S2_S2_fjLj128EEEEELb0ELb1ELb0ELb1EEEvNS_9FwdParamsE --------------------------
	.section	.nv.constant0._ZN10layer_norm13ln_fwd_kernelINS_13Kernel_traitsIf13__nv_bfloat16S2_S2_fjLj3072ELj1ELj1ELj4ELj16ENS_18Kernel_traits_baseILj3072EfS2_S2_S2_fjLj128EEEEELb0ELb1ELb0ELb1EEEvNS_9FwdParamsE,"a",@progbits
	.sectionflags	@""
	.align	4
.nv.constant0._ZN10layer_norm13ln_fwd_kernelINS_13Kernel_traitsIf13__nv_bfloat16S2_S2_fjLj3072ELj1ELj1ELj4ELj16ENS_18Kernel_traits_baseILj3072EfS2_S2_S2_fjLj128EEEEELb0ELb1ELb0ELb1EEEvNS_9FwdParamsE:
	.zero		1128


//--------------------- .nv.constant0._ZN10layer_norm13ln_fwd_kernelINS_13Kernel_traitsIf13__nv_bfloat16S2_S2_fjLj3072ELj1ELj1ELj4ELj16ENS_18Kernel_traits_baseILj3072EfS2_S2_S2_fjLj128EEEEELb0ELb1ELb1ELb0EEEvNS_9FwdParamsE --------------------------
	.section	.nv.constant0._ZN10layer_norm13ln_fwd_kernelINS_13Kernel_traitsIf13__nv_bfloat16S2_S2_fjLj3072ELj1ELj1ELj4ELj16ENS_18Kernel_traits_baseILj3072EfS2_S2_S2_fjLj128EEEEELb0ELb1ELb1ELb0EEEvNS_9FwdParamsE,"a",@progbits
	.sectionflags	@""
	.align	4
.nv.constant0._ZN10layer_norm13ln_fwd_kernelINS_13Kernel_traitsIf13__nv_bfloat16S2_S2_fjLj3072ELj1ELj1ELj4ELj16ENS_18Kernel_traits_baseILj3072EfS2_S2_S2_fjLj128EEEEELb0ELb1ELb1ELb0EEEvNS_9FwdParamsE:
	.zero		1128


//--------------------- .nv.constant0._ZN10layer_norm13ln_fwd_kernelINS_13Kernel_traitsIf13__nv_bfloat16S2_S2_fjLj3072ELj1ELj1ELj4ELj16ENS_18Kernel_traits_baseILj3072EfS2_S2_S2_fjLj128EEEEELb0ELb1ELb1ELb1EEEvNS_9FwdParamsE --------------------------
	.section	.nv.constant0._ZN10layer_norm13ln_fwd_kernelINS_13Kernel_traitsIf13__nv_bfloat16S2_S2_fjLj3072ELj1ELj1ELj4ELj16ENS_18Kernel_traits_baseILj3072EfS2_S2_S2_fjLj128EEEEELb0ELb1ELb1ELb1EEEvNS_9FwdParamsE,"a",@progbits
	.sectionflags	@""
	.align	4
.nv.constant0._ZN10layer_norm13ln_fwd_kernelINS_13Kernel_traitsIf13__nv_bfloat16S2_S2_fjLj3072ELj1ELj1ELj4ELj16ENS_18Kernel_traits_baseILj3072EfS2_S2_S2_fjLj128EEEEELb0ELb1ELb1ELb1EEEvNS_9FwdParamsE:
	.zero		1128


//--------------------- .nv.constant0._ZN10layer_norm13ln_fwd_kernelINS_13Kernel_traitsIf13__nv_bfloat16S2_S2_fjLj3072ELj1ELj1ELj4ELj16ENS_18Kernel_traits_baseILj3072EfS2_S2_S2_fjLj128EEEEELb1ELb0ELb0ELb0EEEvNS_9FwdParamsE --------------------------
	.section	.nv.constant0._ZN10layer_norm13ln_fwd_kernelINS_13Kernel_traitsIf13__nv_bfloat16S2_S2_fjLj3072ELj1ELj1ELj4ELj16ENS_18Kernel_traits_baseILj3072EfS2_S2_S2_fjLj128EEEEELb1ELb0ELb0ELb0EEEvNS_9FwdParamsE,"a",@progbits
	.sectionflags	@""
	.align	4
.nv.constant0._ZN10layer_norm13ln_fwd_kernelINS_13Kernel_traitsIf13__nv_bfloat16S2_S2_fjLj3072ELj1ELj1ELj4ELj16ENS_18Kernel_traits_baseILj3072EfS2_S2_S2_fjLj128EEEEELb1ELb0ELb0ELb0EEEvNS_9FwdParamsE:
	.zero		1128


//--------------------- .nv.constant0._ZN10layer_norm13ln_fwd_kernelINS_13Kernel_traitsIf13__nv_bfloat16S2_S2_fjLj3072ELj1ELj1ELj4ELj16ENS_18Kernel_traits_baseILj3072EfS2_S2_S2_fjLj128EEEEELb1ELb0ELb0ELb1EEEvNS_9FwdParamsE --------------------------
	.section	.nv.constant0._ZN10layer_norm13ln_fwd_kernelINS_13Kernel_traitsIf13__nv_bfloat16S2_S2_fjLj3072ELj1ELj1ELj4ELj16ENS_18Kernel_traits_baseILj3072EfS2_S2_S2_fjLj128EEEEELb1ELb0ELb0ELb1EEEvNS_9FwdParamsE,"a",@progbits
	.sectionflags	@""
	.align	4
.nv.constant0._ZN10layer_norm13ln_fwd_kernelINS_13Kernel_traitsIf13__nv_bfloat16S2_S2_fjLj3072ELj1ELj1ELj4ELj16ENS_18Kernel_traits_baseILj3072EfS2_S2_S2_fjLj128EEEEELb1ELb0ELb0ELb1EEEvNS_9FwdParamsE:
	.zero		1128


//--------------------- .nv.constant0._ZN10layer_norm13ln_fwd_kernelINS_13Kernel_traitsIf13__nv_bfloat16S2_S2_fjLj3072ELj1ELj1ELj4ELj16ENS_18Kernel_traits_baseILj3072EfS2_S2_S2_fjLj128EEEEELb1ELb0ELb1ELb0EEEvNS_9FwdParamsE --------------------------
	.section	.nv.constant0._ZN10layer_norm13ln_fwd_kernelINS_13Kernel_traitsIf13__nv_bfloat16S2_S2_fjLj3072ELj1ELj1ELj4ELj16ENS_18Kernel_traits_baseILj3072EfS2_S2_S2_fjLj128EEEEELb1ELb0ELb1ELb0EEEvNS_9FwdParamsE,"a",@progbits
	.sectionflags	@""
	.align	4
.nv.constant0._ZN10layer_norm13ln_fwd_kernelINS_13Kernel_traitsIf13__nv_bfloat16S2_S2_fjLj3072ELj1ELj1ELj4ELj16ENS_18Kernel_traits_baseILj3072EfS2_S2_S2_fjLj128EEEEELb1ELb0ELb1ELb0EEEvNS_9FwdParamsE:
	.zero		1128


//--------------------- .nv.constant0._ZN10layer_norm13ln_fwd_kernelINS_13Kernel_traitsIf13__nv_bfloat16S2_S2_fjLj3072ELj1ELj1ELj4ELj16ENS_18Kernel_traits_baseILj3072EfS2_S2_S2_fjLj128EEEEELb1ELb0ELb1ELb1EEEvNS_9FwdParamsE --------------------------
	.section	.nv.constant0._ZN10layer_norm13ln_fwd_kernelINS_13Kernel_traitsIf13__nv_bfloat16S2_S2_fjLj3072ELj1ELj1ELj4ELj16ENS_18Kernel_traits_baseILj3072EfS2_S2_S2_fjLj128EEEEELb1ELb0ELb1ELb1EEEvNS_9FwdParamsE,"a",@progbits
	.sectionflags	@""
	.align	4
.nv.constant0._ZN10layer_norm13ln_fwd_kernelINS_13Kernel_traitsIf13__nv_bfloat16S2_S2_fjLj3072ELj1ELj1ELj4ELj16ENS_18Kernel_traits_baseILj3072EfS2_S2_S2_fjLj128EEEEELb1ELb0ELb1ELb1EEEvNS_9FwdParamsE:
	.zero		1128


//--------------------- .nv.constant0._ZN10layer_norm13ln_fwd_kernelINS_13Kernel_traitsIf13__nv_bfloat16S2_S2_fjLj3072ELj1ELj1ELj4ELj16ENS_18Kernel_traits_baseILj3072EfS2_S2_S2_fjLj128EEEEELb1ELb1ELb0ELb0EEEvNS_9FwdParamsE --------------------------
	.section	.nv.constant0._ZN10layer_norm13ln_fwd_kernelINS_13Kernel_traitsIf13__nv_bfloat16S2_S2_fjLj3072ELj1ELj1ELj4ELj16ENS_18Kernel_traits_baseILj3072EfS2_S2_S2_fjLj128EEEEELb1ELb1ELb0ELb0EEEvNS_9FwdParamsE,"a",@progbits
	.sectionflags	@""
	.align	4
.nv.constant0._ZN10layer_norm13ln_fwd_kernelINS_13Kernel_traitsIf13__nv_bfloat16S2_S2_fjLj3072ELj1ELj1ELj4ELj16ENS_18Kernel_traits_baseILj3072EfS2_S2_S2_fjLj128EEEEELb1ELb1ELb0ELb0EEEvNS_9FwdParamsE:
	.zero		1128


//--------------------- .nv.constant0._ZN10layer_norm13ln_fwd_kernelINS_13Kernel_traitsIf13__nv_bfloat16S2_S2_fjLj3072ELj1ELj1ELj4ELj16ENS_18Kernel_traits_baseILj3072EfS2_S2_S2_fjLj128EEEEELb1ELb1ELb0ELb1EEEvNS_9FwdParamsE --------------------------
	.section	.nv.constant0._ZN10layer_norm13ln_fwd_kernelINS_13Kernel_traitsIf13__nv_bfloat16S2_S2_fjLj3072ELj1ELj1ELj4ELj16ENS_18Kernel_traits_baseILj3072EfS2_S2_S2_fjLj128EEEEELb1ELb1ELb0ELb1EEEvNS_9FwdParamsE,"a",@progbits
	.sectionflags	@""
	.align	4
.nv.constant0._ZN10layer_norm13ln_fwd_kernelINS_13Kernel_traitsIf13__nv_bfloat16S2_S2_fjLj3072ELj1ELj1ELj4ELj16ENS_18Kernel_traits_baseILj3072EfS2_S2_S2_fjLj128EEEEELb1ELb1ELb0ELb1EEEvNS_9FwdParamsE:
	.zero		1128


//--------------------- .nv.constant0._ZN10layer_norm13ln_fwd_kernelINS_13Kernel_traitsIf13__nv_bfloat16S2_S2_fjLj3072ELj1ELj1ELj4ELj16ENS_18Kernel_traits_baseILj3072EfS2_S2_S2_fjLj128EEEEELb1ELb1ELb1ELb0EEEvNS_9FwdParamsE --------------------------
	.section	.nv.constant0._ZN10layer_norm13ln_fwd_kernelINS_13Kernel_traitsIf13__nv_bfloat16S2_S2_fjLj3072ELj1ELj1ELj4ELj16ENS_18Kernel_traits_baseILj3072EfS2_S2_S2_fjLj128EEEEELb1ELb1ELb1ELb0EEEvNS_9FwdParamsE,"a",@progbits
	.sectionflags	@""
	.align	4
.nv.constant0._ZN10layer_norm13ln_fwd_kernelINS_13Kernel_traitsIf13__nv_bfloat16S2_S2_fjLj3072ELj1ELj1ELj4ELj16ENS_18Kernel_traits_baseILj3072EfS2_S2_S2_fjLj128EEEEELb1ELb1ELb1ELb0EEEvNS_9FwdParamsE:
	.zero		1128


//--------------------- .nv.constant0._ZN10layer_norm13ln_fwd_kernelINS_13Kernel_traitsIf13__nv_bfloat16S2_S2_fjLj3072ELj1ELj1ELj4ELj16ENS_18Kernel_traits_baseILj3072EfS2_S2_S2_fjLj128EEEEELb1ELb1ELb1ELb1EEEvNS_9FwdParamsE --------------------------
	.section	.nv.constant0._ZN10layer_norm13ln_fwd_kernelINS_13Kernel_traitsIf13__nv_bfloat16S2_S2_fjLj3072ELj1ELj1ELj4ELj16ENS_18Kernel_traits_baseILj3072EfS2_S2_S2_fjLj128EEEEELb1ELb1ELb1ELb1EEEvNS_9FwdParamsE,"a",@progbits
	.sectionflags	@""
	.align	4
.nv.constant0._ZN10layer_norm13ln_fwd_kernelINS_13Kernel_traitsIf13__nv_bfloat16S2_S2_fjLj3072ELj1ELj1ELj4ELj16ENS_18Kernel_traits_baseILj3072EfS2_S2_S2_fjLj128EEEEELb1ELb1ELb1ELb1EEEvNS_9FwdParamsE:
	.zero		1128


//--------------------- .nv.constant0._ZN10layer_norm13ln_fwd_kernelINS_13Kernel_traitsI13__nv_bfloat16S2_fS2_fjLj3072ELj1ELj1ELj4ELj16ENS_18Kernel_traits_baseILj3072ES2_S2_fS2_fjLj128EEEEELb0ELb0ELb0ELb0EEEvNS_9FwdParamsE --------------------------
	.section	.nv.constant0._ZN10layer_norm13ln_fwd_kernelINS_13Kernel_traitsI13__nv_bfloat16S2_fS2_fjLj3072ELj1ELj1ELj4ELj16ENS_18Kernel_traits_baseILj3072ES2_S2_fS2_fjLj128EEEEELb0ELb0ELb0ELb0EEEvNS_9FwdParamsE,"a",@progbits
	.sectionflags	@""
	.align	4
.nv.constant0._ZN10layer_norm13ln_fwd_kernelINS_13Kernel_traitsI13__nv_bfloat16S2_fS2_fjLj3072ELj1ELj1ELj4ELj16ENS_18Kernel_traits_baseILj3072ES2_S2_fS2_fjLj128EEEEELb0ELb0ELb0ELb0EEEvNS_9FwdParamsE:
	.zero		1128


//--------------------- .nv.constant0._ZN10layer_norm13ln_fwd_kernelINS_13Kernel_traitsI13__nv_bfloat16S2_fS2_fjLj3072ELj1ELj1ELj4ELj16ENS_18Kernel_traits_baseILj3072ES2_S2_fS2_fjLj128EEEEELb0ELb0ELb0ELb1EEEvNS_9FwdParamsE --------------------------
	.section	.nv.constant0._ZN10layer_norm13ln_fwd_kernelINS_13Kernel_traitsI13__nv_bfloat16S2_fS2_fjLj3072ELj1ELj1ELj4ELj16ENS_18Kernel_traits_baseILj3072ES2_S2_fS2_fjLj128EEEEELb0ELb0ELb0ELb1EEEvNS_9FwdParamsE,"a",@progbits
	.sectionflags	@""
	.align	4
.nv.constant0._ZN10layer_norm13ln_fwd_kernelINS_13Kernel_traitsI13__nv_bfloat16S2_fS2_fjLj3072ELj1ELj1ELj4ELj16ENS_18Kernel_traits_baseILj3072ES2_S2_fS2_fjLj128EEEEELb0ELb0ELb0ELb1EEEvNS_9FwdParamsE:
	.zero		1128


//--------------------- .nv.constant0._ZN10layer_norm13ln_fwd_kernelINS_13Kernel_traitsI13__nv_bfloat16S2_fS2_fjLj3072ELj1ELj1ELj4ELj16ENS_18Kernel_traits_baseILj3072ES2_S2_fS2_fjLj128EEEEELb0ELb0ELb1ELb0EEEvNS_9FwdParamsE --------------------------
	.section	.nv.constant0._ZN10layer_norm13ln_fwd_kernelINS_13Kernel_traitsI13__nv_bfloat16S2_fS2_fjLj3072ELj1ELj1ELj4ELj16ENS_18Kernel_traits_baseILj3072ES2_S2_fS2_fjLj128EEEEELb0ELb0ELb1ELb0EEEvNS_9FwdParamsE,"a",@progbits
	.sectionflags	@""
	.align	4
.nv.constant0._ZN10layer_norm13ln_fwd_kernelINS_13Kernel_traitsI13__nv_bfloat16S2_fS2_fjLj3072ELj1ELj1ELj4ELj16ENS_18Kernel_traits_baseILj3072ES2_S2_fS2_fjLj128EEEEELb0ELb0ELb1ELb0EEEvNS_9FwdParamsE:
	.zero		1128


//--------------------- .nv.constant0._ZN10layer_norm13ln_fwd_kernelINS_13Kernel_traitsI13__nv_bfloat16S2_fS2_fjLj3072ELj1ELj1ELj4ELj16ENS_18Kernel_traits_baseILj3072ES2_S2_fS2_fjLj128EEEEELb0ELb0ELb1ELb1EEEvNS_9FwdParamsE --------------------------
	.section	.nv.constant0._ZN10layer_norm13ln_fwd_kernelINS_13Kernel_traitsI13__nv_bfloat16S2_fS2_fjLj3072ELj1ELj1ELj4ELj16ENS_18Kernel_traits_baseILj3072ES2_S2_fS2_fjLj128EEEEELb0ELb0ELb1ELb1EEEvNS_9FwdParamsE,"a",@progbits
	.sectionflags	@""
	.align	4
.nv.constant0._ZN10layer_norm13ln_fwd_kernelINS_13Kernel_traitsI13__nv_bfloat16S2_fS2_fjLj3072ELj1ELj1ELj4ELj16ENS_18Kernel_traits_baseILj3072ES2_S2_fS2_fjLj128EEEEELb0ELb0ELb1ELb1EEEvNS_9FwdParamsE:
	.zero		1128


//--------------------- .nv.constant0._ZN10layer_norm13ln_fwd_kernelINS_13Kernel_traitsI13__nv_bfloat16S2_fS2_fjLj3072ELj1ELj1ELj4ELj16ENS_18Kernel_traits_baseILj3072ES2_S2_fS2_fjLj128EEEEELb0ELb1ELb0ELb0EEEvNS_9FwdParamsE --------------------------
	.section	.nv.constant0._ZN10layer_norm13ln_fwd_kernelINS_13Kernel_traitsI13__nv_bfloat16S2_fS2_fjLj3072ELj1ELj1ELj4ELj16ENS_18Kernel_traits_baseILj3072ES2_S2_fS2_fjLj128EEEEELb0ELb1ELb0ELb0EEEvNS_9FwdParamsE,"a",@progbits
	.sectionflags	@""
	.align	4
.nv.constant0._ZN10layer_norm13ln_fwd_kernelINS_13Kernel_traitsI13__nv_bfloat16S2_fS2_fjLj3072ELj1ELj1ELj4ELj16ENS_18Kernel_traits_baseILj3072ES2_S2_fS2_fjLj128EEEEELb0ELb1ELb0ELb0EEEvNS_9FwdParamsE:
	.zero		1128


//--------------------- .nv.constant0._ZN10layer_norm13ln_fwd_kernelINS_13Kernel_traitsI13__nv_bfloat16S2_fS2_fjLj3072ELj1ELj1ELj4ELj16ENS_18Kernel_traits_baseILj3072ES2_S2_fS2_fjLj128EEEEELb0ELb1ELb0ELb1EEEvNS_9FwdParamsE --------------------------
	.section	.nv.constant0._ZN10layer_norm13ln_fwd_kernelINS_13Kernel_traitsI13__nv_bfloat16S2_fS2_fjLj3072ELj1ELj1ELj4ELj16ENS_18Kernel_traits_baseILj3072ES2_S2_fS2_fjLj128EEEEELb0ELb1ELb0ELb1EEEvNS_9FwdParamsE,"a",@progbits
	.sectionflags	@""
	.align	4
.nv.constant0._ZN10layer_norm13ln_fwd_kernelINS_13Kernel_traitsI13__nv_bfloat16S2_fS2_fjLj3072ELj1ELj1ELj4ELj16ENS_18Kernel_traits_baseILj3072ES2_S2_fS2_fjLj128EEEEELb0ELb1ELb0ELb1EEEvNS_9FwdParamsE:
	.zero		1128


//--------------------- .nv.constant0._ZN10layer_norm13ln_fwd_kernelINS_13Kernel_traitsI13__nv_bfloat16S2_fS2_fjLj3072ELj1ELj1ELj4ELj16ENS_18Kernel_traits_baseILj3072ES2_S2_fS2_fjLj128EEEEELb0ELb1ELb1ELb0EEEvNS_9FwdParamsE --------------------------
	.section	.nv.constant0._ZN10layer_norm13ln_fwd_kernelINS_13Kernel_traitsI13__nv_bfloat16S2_fS2_fjLj3072ELj1ELj1ELj4ELj16ENS_18Kernel_traits_baseILj3072ES2_S2_fS2_fjLj128EEEEELb0ELb1ELb1ELb0EEEvNS_9FwdParamsE,"a",@progbits
	.sectionflags	@""
	.align	4
.nv.constant0._ZN10layer_norm13ln_fwd_kernelINS_13Kernel_traitsI13__nv_bfloat16S2_fS2_fjLj3072ELj1ELj1ELj4ELj16ENS_18Kernel_traits_baseILj3072ES2_S2_fS2_fjLj128EEEEELb0ELb1ELb1ELb0EEEvNS_9FwdParamsE:
	.zero		1128


//--------------------- .nv.constant0._ZN10layer_norm13ln_fwd_kernelINS_13Kernel_traitsI13__nv_bfloat16S2_fS2_fjLj3072ELj1ELj1ELj4ELj16ENS_18Kernel_traits_baseILj3072ES2_S2_fS2_fjLj128EEEEELb0ELb1ELb1ELb1EEEvNS_9FwdParamsE --------------------------
	.section	.nv.constant0._ZN10layer_norm13ln_fwd_kernelINS_13Kernel_traitsI13__nv_bfloat16S2_fS2_fjLj3072ELj1ELj1ELj4ELj16ENS_18Kernel_traits_baseILj3072ES2_S2_fS2_fjLj128EEEEELb0ELb1ELb1ELb1EEEvNS_9FwdParamsE,"a",@progbits
	.sectionflags	@""
	.align	4
.nv.constant0._ZN10layer_norm13ln_fwd_kernelINS_13Kernel_traitsI13__nv_bfloat16S2_fS2_fjLj3072ELj1ELj1ELj4ELj16ENS_18Kernel_traits_baseILj3072ES2_S2_fS2_fjLj128EEEEELb0ELb1ELb1ELb1EEEvNS_9FwdParamsE:
	.zero		1128


//--------------------- .nv.constant0._ZN10layer_norm13ln_fwd_kernelINS_13Kernel_traitsI13__nv_bfloat16S2_fS2_fjLj3072ELj1ELj1ELj4ELj16ENS_18Kernel_traits_baseILj3072ES2_S2_fS2_fjLj128EEEEELb1ELb0ELb0ELb0EEEvNS_9FwdParamsE --------------------------
	.section	.nv.constant0._ZN10layer_norm13ln_fwd_kernelINS_13Kernel_traitsI13__nv_bfloat16S2_fS2_fjLj3072ELj1ELj1ELj4ELj16ENS_18Kernel_traits_baseILj3072ES2_S2_fS2_fjLj128EEEEELb1ELb0ELb0ELb0EEEvNS_9FwdParamsE,"a",@progbits
	.sectionflags	@""
	.align	4
.nv.constant0._ZN10layer_norm13ln_fwd_kernelINS_13Kernel_traitsI13__nv_bfloat16S2_fS2_fjLj3072ELj1ELj1ELj4ELj16ENS_18Kernel_traits_baseILj3072ES2_S2_fS2_fjLj128EEEEELb1ELb0ELb0ELb0EEEvNS_9FwdParamsE:
	.zero		1128


//--------------------- .nv.constant0._ZN10layer_norm13ln_fwd_kernelINS_13Kernel_traitsI13__nv_bfloat16S2_fS2_fjLj3072ELj1ELj1ELj4ELj16ENS_18Kernel_traits_baseILj3072ES2_S2_fS2_fjLj128EEEEELb1ELb0ELb0ELb1EEEvNS_9FwdParamsE --------------------------
	.section	.nv.constant0._ZN10layer_norm13ln_fwd_kernelINS_13Kernel_traitsI13__nv_bfloat16S2_fS2_fjLj3072ELj1ELj1ELj4ELj16ENS_18Kernel_traits_baseILj3072ES2_S2_fS2_fjLj128EEEEELb1ELb0ELb0ELb1EEEvNS_9FwdParamsE,"a",@progbits
	.sectionflags	@""
	.align	4
.nv.constant0._ZN10layer_norm13ln_fwd_kernelINS_13Kernel_traitsI13__nv_bfloat16S2_fS2_fjLj3072ELj1ELj1ELj4ELj16ENS_18Kernel_traits_baseILj3072ES2_S2_fS2_fjLj128EEEEELb1ELb0ELb0ELb1EEEvNS_9FwdParamsE:
	.zero		1128


//--------------------- .nv.constant0._ZN10layer_norm13ln_fwd_kernelINS_13Kernel_traitsI13__nv_bfloat16S2_fS2_fjLj3072ELj1ELj1ELj4ELj16ENS_18Kernel_traits_baseILj3072ES2_S2_fS2_fjLj128EEEEELb1ELb0ELb1ELb0EEEvNS_9FwdParamsE --------------------------
	.section	.nv.constant0._ZN10layer_norm13ln_fwd_kernelINS_13Kernel_traitsI13__nv_bfloat16S2_fS2_fjLj3072ELj1ELj1ELj4ELj16ENS_18Kernel_traits_baseILj3072ES2_S2_fS2_fjLj128EEEEELb1ELb0ELb1ELb0EEEvNS_9FwdParamsE,"a",@progbits
	.sectionflags	@""
	.align	4
.nv.constant0._ZN10layer_norm13ln_fwd_kernelINS_13Kernel_traitsI13__nv_bfloat16S2_fS2_fjLj3072ELj1ELj1ELj4ELj16ENS_18Kernel_traits_baseILj3072ES2_S2_fS2_fjLj128EEEEELb1ELb0ELb1ELb0EEEvNS_9FwdParamsE:
	.zero		1128


//--------------------- .nv.constant0._ZN10layer_norm13ln_fwd_kernelINS_13Kernel_traitsI13__nv_bfloat16S2_fS2_fjLj3072ELj1ELj1ELj4ELj16ENS_18Kernel_traits_baseILj3072ES2_S2_fS2_fjLj128EEEEELb1ELb0ELb1ELb1EEEvNS_9FwdParamsE --------------------------
	.section	.nv.constant0._ZN10layer_norm13ln_fwd_kernelINS_13Kernel_traitsI13__nv_bfloat16S2_fS2_fjLj3072ELj1ELj1ELj4ELj16ENS_18Kernel_traits_baseILj3072ES2_S2_fS2_fjLj128EEEEELb1ELb0ELb1ELb1EEEvNS_9FwdParamsE,"a",@progbits
	.sectionflags	@""
	.align	4
.nv.constant0._ZN10layer_norm13ln_fwd_kernelINS_13Kernel_traitsI13__nv_bfloat16S2_fS2_fjLj3072ELj1ELj1ELj4ELj16ENS_18Kernel_traits_baseILj3072ES2_S2_fS2_fjLj128EEEEELb1ELb0ELb1ELb1EEEvNS_9FwdParamsE:
	.zero		1128


//--------------------- .nv.constant0._ZN10layer_norm13ln_fwd_kernelINS_13Kernel_traitsI13__nv_bfloat16S2_fS2_fjLj3072ELj1ELj1ELj4ELj16ENS_18Kernel_traits_baseILj3072ES2_S2_fS2_fjLj128EEEEELb1ELb1ELb0ELb0EEEvNS_9FwdParamsE --------------------------
	.section	.nv.constant0._ZN10layer_norm13ln_fwd_kernelINS_13Kernel_traitsI13__nv_bfloat16S2_fS2_fjLj3072ELj1ELj1ELj4ELj16ENS_18Kernel_traits_baseILj3072ES2_S2_fS2_fjLj128EEEEELb1ELb1ELb0ELb0EEEvNS_9FwdParamsE,"a",@progbits
	.sectionflags	@""
	.align	4
.nv.constant0._ZN10layer_norm13ln_fwd_kernelINS_13Kernel_traitsI13__nv_bfloat16S2_fS2_fjLj3072ELj1ELj1ELj4ELj16ENS_18Kernel_traits_baseILj3072ES2_S2_fS2_fjLj128EEEEELb1ELb1ELb0ELb0EEEvNS_9FwdParamsE:
	.zero		1128


//--------------------- .nv.constant0._ZN10layer_norm13ln_fwd_kernelINS_13Kernel_traitsI13__nv_bfloat16S2_fS2_fjLj3072ELj1ELj1ELj4ELj16ENS_18Kernel_traits_baseILj3072ES2_S2_fS2_fjLj128EEEEELb1ELb1ELb0ELb1EEEvNS_9FwdParamsE --------------------------
	.section	.nv.constant0._ZN10layer_norm13ln_fwd_kernelINS_13Kernel_traitsI13__nv_bfloat16S2_fS2_fjLj3072ELj1ELj1ELj4ELj16ENS_18Kernel_traits_baseILj3072ES2_S2_fS2_fjLj128EEEEELb1ELb1ELb0ELb1EEEvNS_9FwdParamsE,"a",@progbits
	.sectionflags	@""
	.align	4
.nv.constant0._ZN10layer_norm13ln_fwd_kernelINS_13Kernel_traitsI13__nv_bfloat16S2_fS2_fjLj3072ELj1ELj1ELj4ELj16ENS_18Kernel_traits_baseILj3072ES2_S2_fS2_fjLj128EEEEELb1ELb1ELb0ELb1EEEvNS_9FwdParamsE:
	.zero		1128


//--------------------- .nv.constant0._ZN10layer_norm13ln_fwd_kernelINS_13Kernel_traitsI13__nv_bfloat16S2_fS2_fjLj3072ELj1ELj1ELj4ELj16ENS_18Kernel_traits_baseILj3072ES2_S2_fS2_fjLj128EEEEELb1ELb1ELb1ELb0EEEvNS_9FwdParamsE --------------------------
	.section	.nv.constant0._ZN10layer_norm13ln_fwd_kernelINS_13Kernel_traitsI13__nv_bfloat16S2_fS2_fjLj3072ELj1ELj1ELj4ELj16ENS_18Kernel_traits_baseILj3072ES2_S2_fS2_fjLj128EEEEELb1ELb1ELb1ELb0EEEvNS_9FwdParamsE,"a",@progbits
	.sectionflags	@""
	.align	4
.nv.constant0._ZN10layer_norm13ln_fwd_kernelINS_13Kernel_traitsI13__nv_bfloat16S2_fS2_fjLj3072ELj1ELj1ELj4ELj16ENS_18Kernel_traits_baseILj3072ES2_S2_fS2_fjLj128EEEEELb1ELb1ELb1ELb0EEEvNS_9FwdParamsE:
	.zero		1128


//--------------------- .nv.constant0._ZN10layer_norm13ln_fwd_kernelINS_13Kernel_traitsI13__nv_bfloat16S2_fS2_fjLj3072ELj1ELj1ELj4ELj16ENS_18Kernel_traits_baseILj3072ES2_S2_fS2_fjLj128EEEEELb1ELb1ELb1ELb1EEEvNS_9FwdParamsE --------------------------
	.section	.nv.constant0._ZN10layer_norm13ln_fwd_kernelINS_13Kernel_traitsI13__nv_bfloat16S2_fS2_fjLj3072ELj1ELj1ELj4ELj16ENS_18Kernel_traits_baseILj3072ES2_S2_fS2_fjLj128EEEEELb1ELb1ELb1ELb1EEEvNS_9FwdParamsE,"a",@progbits
	.sectionflags	@""
	.align	4
.nv.constant0._ZN10layer_norm13ln_fwd_kernelINS_13Kernel_traitsI13__nv_bfloat16S2_fS2_fjLj3072ELj1ELj1ELj4ELj16ENS_18Kernel_traits_baseILj3072ES2_S2_fS2_fjLj128EEEEELb1ELb1ELb1ELb1EEEvNS_9FwdParamsE:
	.zero		1128


//--------------------- .nv.constant0._ZN10layer_norm13ln_fwd_kernelINS_13Kernel_traitsIf13__nv_bfloat16fS2_fjLj3072ELj1ELj1ELj4ELj16ENS_18Kernel_traits_baseILj3072EfS2_fS2_fjLj128EEEEELb0ELb0ELb0ELb0EEEvNS_9FwdParamsE --------------------------
	.section	.nv.constant0._ZN10layer_norm13ln_fwd_kernelINS_13Kernel_traitsIf13__nv_bfloat16fS2_fjLj3072ELj1ELj1ELj4ELj16ENS_18Kernel_traits_baseILj3072EfS2_fS2_fjLj128EEEEELb0ELb0ELb0ELb0EEEvNS_9FwdParamsE,"a",@progbits
	.sectionflags	@""
	.align	4
.nv.constant0._ZN10layer_norm13ln_fwd_kernelINS_13Kernel_traitsIf13__nv_bfloat16fS2_fjLj3072ELj1ELj1ELj4ELj16ENS_18Kernel_traits_baseILj3072EfS2_fS2_fjLj128EEEEELb0ELb0ELb0ELb0EEEvNS_9FwdParamsE:
	.zero		1128


//--------------------- .nv.constant0._ZN10layer_norm13ln_fwd_kernelINS_13Kernel_traitsIf13__nv_bfloat16fS2_fjLj3072ELj1ELj1ELj4ELj16ENS_18Kernel_traits_baseILj3072EfS2_fS2_fjLj128EEEEELb0ELb0ELb0ELb1EEEvNS_9FwdParamsE --------------------------
	.section	.nv.constant0._ZN10layer_norm13ln_fwd_kernelINS_13Kernel_traitsIf13__nv_bfloat16fS2_fjLj3072ELj1ELj1ELj4ELj16ENS_18Kernel_traits_baseILj3072EfS2_fS2_fjLj128EEEEELb0ELb0ELb0ELb1EEEvNS_9FwdParamsE,"a",@progbits
	.sectionflags	@""
	.align	4
.nv.constant0._ZN10layer_norm13ln_fwd_kernelINS_13Kernel_traitsIf13__nv_bfloat16fS2_fjLj3072ELj1ELj1ELj4ELj16ENS_18Kernel_traits_baseILj3072EfS2_fS2_fjLj128EEEEELb0ELb0ELb0ELb1EEEvNS_9FwdParamsE:
	.zero		1128


//--------------------- .nv.constant0._ZN10layer_norm13ln_fwd_kernelINS_13Kernel_traitsIf13__nv_bfloat16fS2_fjLj3072ELj1ELj1ELj4ELj16ENS_18Kernel_traits_baseILj3072EfS2_fS2_fjLj128EEEEELb0ELb0ELb1ELb0EEEvNS_9FwdParamsE --------------------------
	.section	.nv.constant0._ZN10layer_norm13ln_fwd_kernelINS_13Kernel_traitsIf13__nv_bfloat16fS2_fjLj3072ELj1ELj1ELj4ELj16ENS_18Kernel_traits_baseILj3072EfS2_fS2_fjLj128EEEEELb0ELb0ELb1ELb0EEEvNS_9FwdParamsE,"a",@progbits
	.sectionflags	@""
	.align	4
.nv.constant0._ZN10layer_norm13ln_fwd_kernelINS_13Kernel_traitsIf13__nv_bfloat16fS2_fjLj3072ELj1ELj1ELj4ELj16ENS_18Kernel_traits_baseILj3072EfS2_fS2_fjLj128EEEEELb0ELb0ELb1ELb0EEEvNS_9FwdParamsE:
	.zero		1128


//--------------------- .nv.constant0._ZN10layer_norm13ln_fwd_kernelINS_13Kernel_traitsIf13__nv_bfloat16fS2_fjLj3072ELj1ELj1ELj4ELj16ENS_18Kernel_traits_baseILj3072EfS2_fS2_fjLj128EEEEELb0ELb0ELb1ELb1EEEvNS_9FwdParamsE --------------------------
	.section	.nv.constant0._ZN10layer_norm13ln_fwd_kernelINS_13Kernel_traitsIf13__nv_bfloat16fS2_fjLj3072ELj1ELj1ELj4ELj16ENS_18Kernel_traits_baseILj3072EfS2_fS2_fjLj128EEEEELb0ELb0ELb1ELb1EEEvNS_9FwdParamsE,"a",@progbits
	.sectionflags	@""
	.align	4
.nv.constant0._ZN10layer_norm13ln_fwd_kernelINS_13Kernel_traitsIf13__nv_bfloat16fS2_fjLj3072ELj1ELj1ELj4ELj16ENS_18Kernel_traits_baseILj3072EfS2_fS2_fjLj128EEEEELb0ELb0ELb1ELb1EEEvNS_9FwdParamsE:
	.zero		1128


//--------------------- .nv.constant0._ZN10layer_norm13ln_fwd_kernelINS_13Kernel_traitsIf13__nv_bfloat16fS2_fjLj3072ELj1ELj1ELj4ELj16ENS_18Kernel_traits_baseILj3072EfS2_fS2_fjLj128EEEEELb0ELb1ELb0ELb0EEEvNS_9FwdParamsE --------------------------
	.section	.nv.constant0._ZN10layer_norm13ln_fwd_kernelINS_13Kernel_traitsIf13__nv_bfloat16fS2_fjLj3072ELj1ELj1ELj4ELj16ENS_18Kernel_traits_baseILj3072EfS2_fS2_fjLj128EEEEELb0ELb1ELb0ELb0EEEvNS_9FwdParamsE,"a",@progbits
	.sectionflags	@""
	.align	4
.nv.constant0._ZN10layer_norm13ln_fwd_kernelINS_13Kernel_traitsIf13__nv_bfloat16fS2_fjLj3072ELj1ELj1ELj4ELj16ENS_18Kernel_traits_baseILj3072EfS2_fS2_fjLj128EEEEELb0ELb1ELb0ELb0EEEvNS_9FwdParamsE:
	.zero		1128


//--------------------- .nv.constant0._ZN10layer_norm13ln_fwd_kernelINS_13Kernel_traitsIf13__nv_bfloat16fS2_fjLj3072ELj1ELj1ELj4ELj16ENS_18Kernel_traits_baseILj3072EfS2_fS2_fjLj128EEEEELb0ELb1ELb0ELb1EEEvNS_9FwdParamsE --------------------------
	.section	.nv.constant0._ZN10layer_norm13ln_fwd_kernelINS_13Kernel_traitsIf13__nv_bfloat16fS2_fjLj3072ELj1ELj1ELj4ELj16ENS_18Kernel_traits_baseILj3072EfS2_fS2_fjLj128EEEEELb0ELb1ELb0ELb1EEEvNS_9FwdParamsE,"a",@progbits
	.sectionflags	@""
	.align	4
.nv.constant0._ZN10layer_norm13ln_fwd_kernelINS_13Kernel_traitsIf13__nv_bfloat16fS2_fjLj3072ELj1ELj1ELj4ELj16ENS_18Kernel_traits_baseILj3072EfS2_fS2_fjLj128EEEEELb0ELb1ELb0ELb1EEEvNS_9FwdParamsE:
	.zero		1128


//--------------------- .nv.constant0._ZN10layer_norm13ln_fwd_kernelINS_13Kernel_traitsIf13__nv_bfloat16fS2_fjLj3072ELj1ELj1ELj4ELj16ENS_18Kernel_traits_baseILj3072EfS2_fS2_fjLj128EEEEELb0ELb1ELb1ELb0EEEvNS_9FwdParamsE --------------------------
	.section	.nv.constant0._ZN10layer_norm13ln_fwd_kernelINS_13Kernel_traitsIf13__nv_bfloat16fS2_fjLj3072ELj1ELj1ELj4ELj16ENS_18Kernel_traits_baseILj3072EfS2_fS2_fjLj128EEEEELb0ELb1ELb1ELb0EEEvNS_9FwdParamsE,"a",@progbits
	.sectionflags	@""
	.align	4
.nv.constant0._ZN10layer_norm13ln_fwd_kernelINS_13Kernel_traitsIf13__nv_bfloat16fS2_fjLj3072ELj1ELj1ELj4ELj16ENS_18Kernel_traits_baseILj3072EfS2_fS2_fjLj128EEEEELb0ELb1ELb1ELb0EEEvNS_9FwdParamsE:
	.zero		1128


//--------------------- .nv.constant0._ZN10layer_norm13ln_fwd_kernelINS_13Kernel_traitsIf13__nv_bfloat16fS2_fjLj3072ELj1ELj1ELj4ELj16ENS_18Kernel_traits_baseILj3072EfS2_fS2_fjLj128EEEEELb0ELb1ELb1ELb1EEEvNS_9FwdParamsE --------------------------
	.section	.nv.constant0._ZN10layer_norm13ln_fwd_kernelINS_13Kernel_traitsIf13__nv_bfloat16fS2_fjLj3072ELj1ELj1ELj4ELj16ENS_18Kernel_traits_baseILj3072EfS2_fS2_fjLj128EEEEELb0ELb1ELb1ELb1EEEvNS_9FwdParamsE,"a",@progbits
	.sectionflags	@""
	.align	4
.nv.constant0._ZN10layer_norm13ln_fwd_kernelINS_13Kernel_traitsIf13__nv_bfloat16fS2_fjLj3072ELj1ELj1ELj4ELj16ENS_18Kernel_traits_baseILj3072EfS2_fS2_fjLj128EEEEELb0ELb1ELb1ELb1EEEvNS_9FwdParamsE:
	.zero		1128


//--------------------- .nv.constant0._ZN10layer_norm13ln_fwd_kernelINS_13Kernel_traitsIf13__nv_bfloat16fS2_fjLj3072ELj1ELj1ELj4ELj16ENS_18Kernel_traits_baseILj3072EfS2_fS2_fjLj128EEEEELb1ELb0ELb0ELb0EEEvNS_9FwdParamsE --------------------------
	.section	.nv.constant0._ZN10layer_norm13ln_fwd_kernelINS_13Kernel_traitsIf13__nv_bfloat16fS2_fjLj3072ELj1ELj1ELj4ELj16ENS_18Kernel_traits_baseILj3072EfS2_fS2_fjLj128EEEEELb1ELb0ELb0ELb0EEEvNS_9FwdParamsE,"a",@progbits
	.sectionflags	@""
	.align	4
.nv.constant0._ZN10layer_norm13ln_fwd_kernelINS_13Kernel_traitsIf13__nv_bfloat16fS2_fjLj3072ELj1ELj1ELj4ELj16ENS_18Kernel_traits_baseILj3072EfS2_fS2_fjLj128EEEEELb1ELb0ELb0ELb0EEEvNS_9FwdParamsE:
	.zero		1128


//--------------------- .nv.constant0._ZN10layer_norm13ln_fwd_kernelINS_13Kernel_traitsIf13__nv_bfloat16fS2_fjLj3072ELj1ELj1ELj4ELj16ENS_18Kernel_traits_baseILj3072EfS2_fS2_fjLj128EEEEELb1ELb0ELb0ELb1EEEvNS_9FwdParamsE --------------------------
	.section	.nv.constant0._ZN10layer_norm13ln_fwd_kernelINS_13Kernel_traitsIf13__nv_bfloat16fS2_fjLj3072ELj1ELj1ELj4ELj16ENS_18Kernel_traits_baseILj3072EfS2_fS2_fjLj128EEEEELb1ELb0ELb0ELb1EEEvNS_9FwdParamsE,"a",@progbits
	.sectionflags	@""
	.align	4
.nv.constant0._ZN10layer_norm13ln_fwd_kernelINS_13Kernel_traitsIf13__nv_bfloat16fS2_fjLj3072ELj1ELj1ELj4ELj16ENS_18Kernel_traits_baseILj3072EfS2_fS2_fjLj128EEEEELb1ELb0ELb0ELb1EEEvNS_9FwdParamsE:
	.zero		1128


//--------------------- .nv.constant0._ZN10layer_norm13ln_fwd_kernelINS_13Kernel_traitsIf13__nv_bfloat16fS2_fjLj3072ELj1ELj1ELj4ELj16ENS_18Kernel_traits_baseILj3072EfS2_fS2_fjLj128EEEEELb1ELb0ELb1ELb0EEEvNS_9FwdParamsE --------------------------
	.section	.nv.constant0._ZN10layer_norm13ln_fwd_kernelINS_13Kernel_traitsIf13__nv_bfloat16fS2_fjLj3072ELj1ELj1ELj4ELj16ENS_18Kernel_traits_baseILj3072EfS2_fS2_fjLj128EEEEELb1ELb0ELb1ELb0EEEvNS_9FwdParamsE,"a",@progbits
	.sectionflags	@""
	.align	4
.nv.constant0._ZN10layer_norm13ln_fwd_kernelINS_13Kernel_traitsIf13__nv_bfloat16fS2_fjLj3072ELj1ELj1ELj4ELj16ENS_18Kernel_traits_baseILj3072EfS2_fS2_fjLj128EEEEELb1ELb0ELb1ELb0EEEvNS_9FwdParamsE:
	.zero		1128


//--------------------- .nv.constant0._ZN10layer_norm13ln_fwd_kernelINS_13Kernel_traitsIf13__nv_bfloat16fS2_fjLj3072ELj1ELj1ELj4ELj16ENS_18Kernel_traits_baseILj3072EfS2_fS2_fjLj128EEEEELb1ELb0ELb1ELb1EEEvNS_9FwdParamsE --------------------------
	.section	.nv.constant0._ZN10layer_norm13ln_fwd_kernelINS_13Kernel_traitsIf13__nv_bfloat16fS2_fjLj3072ELj1ELj1ELj4ELj16ENS_18Kernel_traits_baseILj3072EfS2_fS2_fjLj128EEEEELb1ELb0ELb1ELb1EEEvNS_9FwdParamsE,"a",@progbits
	.sectionflags	@""
	.align	4
.nv.constant0._ZN10layer_norm13ln_fwd_kernelINS_13Kernel_traitsIf13__nv_bfloat16fS2_fjLj3072ELj1ELj1ELj4ELj16ENS_18Kernel_traits_baseILj3072EfS2_fS2_fjLj128EEEEELb1ELb0ELb1ELb1EEEvNS_9FwdParamsE:
	.zero		1128


//--------------------- .nv.constant0._ZN10layer_norm13ln_fwd_kernelINS_13Kernel_traitsIf13__nv_bfloat16fS2_fjLj3072ELj1ELj1ELj4ELj16ENS_18Kernel_traits_baseILj3072EfS2_fS2_fjLj128EEEEELb1ELb1ELb0ELb0EEEvNS_9FwdParamsE --------------------------
	.section	.nv.constant0._ZN10layer_norm13ln_fwd_kernelINS_13Kernel_traitsIf13__nv_bfloat16fS2_fjLj3072ELj1ELj1ELj4ELj16ENS_18Kernel_traits_baseILj3072EfS2_fS2_fjLj128EEEEELb1ELb1ELb0ELb0EEEvNS_9FwdParamsE,"a",@progbits
	.sectionflags	@""
	.align	4
.nv.constant0._ZN10layer_norm13ln_fwd_kernelINS_13Kernel_traitsIf13__nv_bfloat16fS2_fjLj3072ELj1ELj1ELj4ELj16ENS_18Kernel_traits_baseILj3072EfS2_fS2_fjLj128EEEEELb1ELb1ELb0ELb0EEEvNS_9FwdParamsE:
	.zero		1128


//--------------------- .nv.constant0._ZN10layer_norm13ln_fwd_kernelINS_13Kernel_traitsIf13__nv_bfloat16fS2_fjLj3072ELj1ELj1ELj4ELj16ENS_18Kernel_traits_baseILj3072EfS2_fS2_fjLj128EEEEELb1ELb1ELb0ELb1EEEvNS_9FwdParamsE --------------------------
	.section	.nv.constant0._ZN10layer_norm13ln_fwd_kernelINS_13Kernel_traitsIf13__nv_bfloat16fS2_fjLj3072ELj1ELj1ELj4ELj16ENS_18Kernel_traits_baseILj3072EfS2_fS2_fjLj128EEEEELb1ELb1ELb0ELb1EEEvNS_9FwdParamsE,"a",@progbits
	.sectionflags	@""
	.align	4
.nv.constant0._ZN10layer_norm13ln_fwd_kernelINS_13Kernel_traitsIf13__nv_bfloat16fS2_fjLj3072ELj1ELj1ELj4ELj16ENS_18Kernel_traits_baseILj3072EfS2_fS2_fjLj128EEEEELb1ELb1ELb0ELb1EEEvNS_9FwdParamsE:
	.zero		1128


//--------------------- .nv.constant0._ZN10layer_norm13ln_fwd_kernelINS_13Kernel_traitsIf13__nv_bfloat16fS2_fjLj3072ELj1ELj1ELj4ELj16ENS_18Kernel_traits_baseILj3072EfS2_fS2_fjLj128EEEEELb1ELb1ELb1ELb0EEEvNS_9FwdParamsE --------------------------
	.section	.nv.constant0._ZN10layer_norm13ln_fwd_kernelINS_13Kernel_traitsIf13__nv_bfloat16fS2_fjLj3072ELj1ELj1ELj4ELj16ENS_18Kernel_traits_baseILj3072EfS2_fS2_fjLj128EEEEELb1ELb1ELb1ELb0EEEvNS_9FwdParamsE,"a",@progbits
	.sectionflags	@""
	.align	4
.nv.constant0._ZN10layer_norm13ln_fwd_kernelINS_13Kernel_traitsIf13__nv_bfloat16fS2_fjLj3072ELj1ELj1ELj4ELj16ENS_18Kernel_traits_baseILj3072EfS2_fS2_fjLj128EEEEELb1ELb1ELb1ELb0EEEvNS_9FwdParamsE:
	.zero		1128


//--------------------- .nv.constant0._ZN10layer_norm13ln_fwd_kernelINS_13Kernel_traitsIf13__nv_bfloat16fS2_fjLj3072ELj1ELj1ELj4ELj16ENS_18Kernel_traits_baseILj3072EfS2_fS2_fjLj128EEEEELb1ELb1ELb1ELb1EEEvNS_9FwdParamsE --------------------------
	.section	.nv.constant0._ZN10layer_norm13ln_fwd_kernelINS_13Kernel_traitsIf13__nv_bfloat16fS2_fjLj3072ELj1ELj1ELj4ELj16ENS_18Kernel_traits_baseILj3072EfS2_fS2_fjLj128EEEEELb1ELb1ELb1ELb1EEEvNS_9FwdParamsE,"a",@progbits
	.sectionflags	@""
	.align	4
.nv.constant0._ZN10layer_norm13ln_fwd_kernelINS_13Kernel_traitsIf13__nv_bfloat16fS2_fjLj3072ELj1ELj1ELj4ELj16ENS_18Kernel_traits_baseILj3072EfS2_fS2_fjLj128EEEEELb1ELb1ELb1ELb1EEEvNS_9FwdParamsE:
	.zero		1128


//--------------------- .nv.constant0._ZN10layer_norm13ln_fwd_kernelINS_13Kernel_traitsIf6__halfS2_S2_fjLj3072ELj1ELj1ELj4ELj16ENS_18Kernel_traits_baseILj3072EfS2_S2_S2_fjLj128EEEEELb0ELb0ELb0ELb0EEEvNS_9FwdParamsE --------------------------
	.section	.nv.constant0._ZN10layer_norm13ln_fwd_kernelINS_13Kernel_traitsIf6__halfS2_S2_fjLj3072ELj1ELj1ELj4ELj16ENS_18Kernel_traits_baseILj3072EfS2_S2_S2_fjLj128EEEEELb0ELb0ELb0ELb0EEEvNS_9FwdParamsE,"a",@progbits
	.sectionflags	@""
	.align	4
.nv.constant0._ZN10layer_norm13ln_fwd_kernelINS_13Kernel_traitsIf6__halfS2_S2_fjLj3072ELj1ELj1ELj4ELj16ENS_18Kernel_traits_baseILj3072EfS2_S2_S2_fjLj128EEEEELb0ELb0ELb0ELb0EEEvNS_9FwdParamsE:
	.zero		1128


//--------------------- .nv.constant0._ZN10layer_norm13ln_fwd_kernelINS_13Kernel_traitsIf6__halfS2_S2_fjLj3072ELj1ELj1ELj4ELj16ENS_18Kernel_traits_baseILj3072EfS2_S2_S2_fjLj128EEEEELb0ELb0ELb0ELb1EEEvNS_9FwdParamsE --------------------------
	.section	.nv.constant0._ZN10layer_norm13ln_fwd_kernelINS_13Kernel_traitsIf6__halfS2_S2_fjLj3072ELj1ELj1ELj4ELj16ENS_18Kernel_traits_baseILj3072EfS2_S2_S2_fjLj128EEEEELb0ELb0ELb0ELb1EEEvNS_9FwdParamsE,"a",@progbits
	.sectionflags	@""
	.align	4
.nv.constant0._ZN10layer_norm13ln_fwd_kernelINS_13Kernel_traitsIf6__halfS2_S2_fjLj3072ELj1ELj1ELj4ELj16ENS_18Kernel_traits_baseILj3072EfS2_S2_S2_fjLj128EEEEELb0ELb0ELb0ELb1EEEvNS_9FwdParamsE:
	.zero		1128


//--------------------- .nv.constant0._ZN10layer_norm13ln_fwd_kernelINS_13Kernel_traitsIf6__halfS2_S2_fjLj3072ELj1ELj1ELj4ELj16ENS_18Kernel_traits_baseILj3072EfS2_S2_S2_fjLj128EEEEELb0ELb0ELb1ELb0EEEvNS_9FwdParamsE --------------------------
	.section	.nv.constant0._ZN10layer_norm13ln_fwd_kernelINS_13Kernel_traitsIf6__halfS2_S2_fjLj3072ELj1ELj1ELj4ELj16ENS_18Kernel_traits_baseILj3072EfS2_S2_S2_fjLj128EEEEELb0ELb0ELb1ELb0EEEvNS_9FwdParamsE,"a",@progbits
	.sectionflags	@""
	.align	4
.nv.constant0._ZN10layer_norm13ln_fwd_kernelINS_13Kernel_traitsIf6__halfS2_S2_fjLj3072ELj1ELj1ELj4ELj16ENS_18Kernel_traits_baseILj3072EfS2_S2_S2_fjLj128EEEEELb0ELb0ELb1ELb0EEEvNS_9FwdParamsE:
	.zero		1128


//--------------------- .nv.constant0._ZN10layer_norm13ln_fwd_kernelINS_13Kernel_traitsIf6__halfS2_S2_fjLj3072ELj1ELj1ELj4ELj16ENS_18Kernel_traits_baseILj3072EfS2_S2_S2_fjLj128EEEEELb0ELb0ELb1ELb1EEEvNS_9FwdParamsE --------------------------
	.section	.nv.constant0._ZN10layer_norm13ln_fwd_kernelINS_13Kernel_traitsIf6__halfS2_S2_fjLj3072ELj1ELj1ELj4ELj16ENS_18Kernel_traits_baseILj3072EfS2_S2_S2_fjLj128EEEEELb0ELb0ELb1ELb1EEEvNS_9FwdParamsE,"a",@progbits
	.sectionflags	@""
	.align	4
.nv.constant0._ZN10layer_norm13ln_fwd_kernelINS_13Kernel_traitsIf6__halfS2_S2_fjLj3072ELj1ELj1ELj4ELj16ENS_18Kernel_traits_baseILj3072EfS2_S2_S2_fjLj128EEEEELb0ELb0ELb1ELb1EEEvNS_9FwdParamsE:
	.zero		1128


//--------------------- .nv.constant0._ZN10layer_norm13ln_fwd_kernelINS_13Kernel_traitsIf6__halfS2_S2_fjLj3072ELj1ELj1ELj4ELj16ENS_18Kernel_traits_baseILj3072EfS2_S2_S2_fjLj128EEEEELb0ELb1ELb0ELb0EEEvNS_9FwdParamsE --------------------------
	.section	.nv.constant0._ZN10layer_norm13ln_fwd_kernelINS_13Kernel_traitsIf6__halfS2_S2_fjLj3072ELj1ELj1ELj4ELj16ENS_18Kernel_traits_baseILj3072EfS2_S2_S2_fjLj128EEEEELb0ELb1ELb0ELb0EEEvNS_9FwdParamsE,"a",@progbits
	.sectionflags	@""
	.align	4
.nv.constant0._ZN10layer_norm13ln_fwd_kernelINS_13Kernel_traitsIf6__halfS2_S2_fjLj3072ELj1ELj1ELj4ELj16ENS_18Kernel_traits_baseILj3072EfS2_S2_S2_fjLj128EEEEELb0ELb1ELb0ELb0EEEvNS_9FwdParamsE:
	.zero		1128


//--------------------- .nv.constant0._ZN10layer_norm13ln_fwd_kernelINS_13Kernel_traitsIf6__halfS2_S2_fjLj3072ELj1ELj1ELj4ELj16ENS_18Kernel_traits_baseILj3072EfS2_S2_S2_fjLj128EEEEELb0ELb1ELb0ELb1EEEvNS_9FwdParamsE --------------------------
	.section	.nv.constant0._ZN10layer_norm13ln_fwd_kernelINS_13Kernel_traitsIf6__halfS2_S2_fjLj3072ELj1ELj1ELj4ELj16ENS_18Kernel_traits_baseILj3072EfS2_S2_S2_fjLj128EEEEELb0ELb1ELb0ELb1EEEvNS_9FwdParamsE,"a",@progbits
	.sectionflags	@""
	.align	4
.nv.constant0._ZN10layer_norm13ln_fwd_kernelINS_13Kernel_traitsIf6__halfS2_S2_fjLj3072ELj1ELj1ELj4ELj16ENS_18Kernel_traits_baseILj3072EfS2_S2_S2_fjLj128EEEEELb0ELb1ELb0ELb1EEEvNS_9FwdParamsE:
	.zero		1128


//--------------------- .nv.constant0._ZN10layer_norm13ln_fwd_kernelINS_13Kernel_traitsIf6__halfS2_S2_fjLj3072ELj1ELj1ELj4ELj16ENS_18Kernel_traits_baseILj3072EfS2_S2_S2_fjLj128EEEEELb0ELb1ELb1ELb0EEEvNS_9FwdParamsE --------------------------
	.section	.nv.constant0._ZN10layer_norm13ln_fwd_kernelINS_13Kernel_traitsIf6__halfS2_S2_fjLj3072ELj1ELj1ELj4ELj16ENS_18Kernel_traits_baseILj3072EfS2_S2_S2_fjLj128EEEEELb0ELb1ELb1ELb0EEEvNS_9FwdParamsE,"a",@progbits
	.sectionflags	@""
	.align	4
.nv.constant0._ZN10layer_norm13ln_fwd_kernelINS_13Kernel_traitsIf6__halfS2_S2_fjLj3072ELj1ELj1ELj4ELj16ENS_18Kernel_traits_baseILj3072EfS2_S2_S2_fjLj128EEEEELb0ELb1ELb1ELb0EEEvNS_9FwdParamsE:
	.zero		1128


//--------------------- .nv.constant0._ZN10layer_norm13ln_fwd_kernelINS_13Kernel_traitsIf6__halfS2_S2_fjLj3072ELj1ELj1ELj4ELj16ENS_18Kernel_traits_baseILj3072EfS2_S2_S2_fjLj128EEEEELb0ELb1ELb1ELb1EEEvNS_9FwdParamsE --------------------------
	.section	.nv.constant0._ZN10layer_norm13ln_fwd_kernelINS_13Kernel_traitsIf6__halfS2_S2_fjLj3072ELj1ELj1ELj4ELj16ENS_18Kernel_traits_baseILj3072EfS2_S2_S2_fjLj128EEEEELb0ELb1ELb1ELb1EEEvNS_9FwdParamsE,"a",@progbits
	.sectionflags	@""
	.align	4
.nv.constant0._ZN10layer_norm13ln_fwd_kernelINS_13Kernel_traitsIf6__halfS2_S2_fjLj3072ELj1ELj1ELj4ELj16ENS_18Kernel_traits_baseILj3072EfS2_S2_S2_fjLj128EEEEELb0ELb1ELb1ELb1EEEvNS_9FwdParamsE:
	.zero		1128


//--------------------- .nv.constant0._ZN10layer_norm13ln_fwd_kernelINS_13Kernel_traitsIf6__halfS2_S2_fjLj3072ELj1ELj1ELj4ELj16ENS_18Kernel_traits_baseILj3072EfS2_S2_S2_fjLj128EEEEELb1ELb0ELb0ELb0EEEvNS_9FwdParamsE --------------------------
	.section	.nv.constant0._ZN10layer_norm13ln_fwd_kernelINS_13Kernel_traitsIf6__halfS2_S2_fjLj3072ELj1ELj1ELj4ELj16ENS_18Kernel_traits_baseILj3072EfS2_S2_S2_fjLj128EEEEELb1ELb0ELb0ELb0EEEvNS_9FwdParamsE,"a",@progbits
	.sectionflags	@""
	.align	4
.nv.constant0._ZN10layer_norm13ln_fwd_kernelINS_13Kernel_traitsIf6__halfS2_S2_fjLj3072ELj1ELj1ELj4ELj16ENS_18Kernel_traits_baseILj3072EfS2_S2_S2_fjLj128EEEEELb1ELb0ELb0ELb0EEEvNS_9FwdParamsE:
	.zero		1128


//--------------------- .nv.constant0._ZN10layer_norm13ln_fwd_kernelINS_13Kernel_traitsIf6__halfS2_S2_fjLj3072ELj1ELj1ELj4ELj16ENS_18Kernel_traits_baseILj3072EfS2_S2_S2_fjLj128EEEEELb1ELb0ELb0ELb1EEEvNS_9FwdParamsE --------------------------
	.section	.nv.constant0._ZN10layer_norm13ln_fwd_kernelINS_13Kernel_traitsIf6__halfS2_S2_fjLj3072ELj1ELj1ELj4ELj16ENS_18Kernel_traits_baseILj3072EfS2_S2_S2_fjLj128EEEEELb1ELb0ELb0ELb1EEEvNS_9FwdParamsE,"a",@progbits
	.sectionflags	@""
	.align	4
.nv.constant0._ZN10layer_norm13ln_fwd_kernelINS_13Kernel_traitsIf6__halfS2_S2_fjLj3072ELj1ELj1ELj4ELj16ENS_18Kernel_traits_baseILj3072EfS2_S2_S2_fjLj128EEEEELb1ELb0ELb0ELb1EEEvNS_9FwdParamsE:
	.zero		1128


//--------------------- .nv.constant0._ZN10layer_norm13ln_fwd_kernelINS_13Kernel_traitsIf6__halfS2_S2_fjLj3072ELj1ELj1ELj4ELj16ENS_18Kernel_traits_baseILj3072EfS2_S2_S2_fjLj128EEEEELb1ELb0ELb1ELb0EEEvNS_9FwdParamsE --------------------------
	.section	.nv.constant0._ZN10layer_norm13ln_fwd_kernelINS_13Kernel_traitsIf6__halfS2_S2_fjLj3072ELj1ELj1ELj4ELj16ENS_18Kernel_traits_baseILj3072EfS2_S2_S2_fjLj128EEEEELb1ELb0ELb1ELb0EEEvNS_9FwdParamsE,"a",@progbits
	.sectionflags	@""
	.align	4
.nv.constant0._ZN10layer_norm13ln_fwd_kernelINS_13Kernel_traitsIf6__halfS2_S2_fjLj3072ELj1ELj1ELj4ELj16ENS_18Kernel_traits_baseILj3072EfS2_S2_S2_fjLj128EEEEELb1ELb0ELb1ELb0EEEvNS_9FwdParamsE:
	.zero		1128


//--------------------- .nv.constant0._ZN10layer_norm13ln_fwd_kernelINS_13Kernel_traitsIf6__halfS2_S2_fjLj3072ELj1ELj1ELj4ELj16ENS_18Kernel_traits_baseILj3072EfS2_S2_S2_fjLj128EEEEELb1ELb0ELb1ELb1EEEvNS_9FwdParamsE --------------------------
	.section	.nv.constant0._ZN10layer_norm13ln_fwd_kernelINS_13Kernel_traitsIf6__halfS2_S2_fjLj3072ELj1ELj1ELj4ELj16ENS_18Kernel_traits_baseILj3072EfS2_S2_S2_fjLj128EEEEELb1ELb0ELb1ELb1EEEvNS_9FwdParamsE,"a",@progbits
	.sectionflags	@""
	.align	4
.nv.constant0._ZN10layer_norm13ln_fwd_kernelINS_13Kernel_traitsIf6__halfS2_S2_fjLj3072ELj1ELj1ELj4ELj16ENS_18Kernel_traits_baseILj3072EfS2_S2_S2_fjLj128EEEEELb1ELb0ELb1ELb1EEEvNS_9FwdParamsE:
	.zero		1128


//--------------------- .nv.constant0._ZN10layer_norm13ln_fwd_kernelINS_13Kernel_traitsIf6__halfS2_S2_fjLj3072ELj1ELj1ELj4ELj16ENS_18Kernel_traits_baseILj3072EfS2_S2_S2_fjLj128EEEEELb1ELb1ELb0ELb0EEEvNS_9FwdParamsE --------------------------
	.section	.nv.constant0._ZN10layer_norm13ln_fwd_kernelINS_13Kernel_traitsIf6__halfS2_S2_fjLj3072ELj1ELj1ELj4ELj16ENS_18Kernel_traits_baseILj3072EfS2_S2_S2_fjLj128EEEEELb1ELb1ELb0ELb0EEEvNS_9FwdParamsE,"a",@progbits
	.sectionflags	@""
	.align	4
.nv.constant0._ZN10layer_norm13ln_fwd_kernelINS_13Kernel_traitsIf6__halfS2_S2_fjLj3072ELj1ELj1ELj4ELj16ENS_18Kernel_traits_baseILj3072EfS2_S2_S2_fjLj128EEEEELb1ELb1ELb0ELb0EEEvNS_9FwdParamsE:
	.zero		1128


//--------------------- .nv.constant0._ZN10layer_norm13ln_fwd_kernelINS_13Kernel_traitsIf6__halfS2_S2_fjLj3072ELj1ELj1ELj4ELj16ENS_18Kernel_traits_baseILj3072EfS2_S2_S2_fjLj128EEEEELb1ELb1ELb0ELb1EEEvNS_9FwdParamsE --------------------------
	.section	.nv.constant0._ZN10layer_norm13ln_fwd_kernelINS_13Kernel_traitsIf6__halfS2_S2_fjLj3072ELj1ELj1ELj4ELj16ENS_18Kernel_traits_baseILj3072EfS2_S2_S2_fjLj128EEEEELb1ELb1ELb0ELb1EEEvNS_9FwdParamsE,"a",@progbits
	.sectionflags	@""
	.align	4
.nv.constant0._ZN10layer_norm13ln_fwd_kernelINS_13Kernel_traitsIf6__halfS2_S2_fjLj3072ELj1ELj1ELj4ELj16ENS_18Kernel_traits_baseILj3072EfS2_S2_S2_fjLj128EEEEELb1ELb1ELb0ELb1EEEvNS_9FwdParamsE:
	.zero		1128


//--------------------- .nv.constant0._ZN10layer_norm13ln_fwd_kernelINS_13Kernel_traitsIf6__halfS2_S2_fjLj3072ELj1ELj1ELj4ELj16ENS_18Kernel_traits_baseILj3072EfS2_S2_S2_fjLj128EEEEELb1ELb1ELb1ELb0EEEvNS_9FwdParamsE --------------------------
	.section	.nv.constant0._ZN10layer_norm13ln_fwd_kernelINS_13Kernel_traitsIf6__halfS2_S2_fjLj3072ELj1ELj1ELj4ELj16ENS_18Kernel_traits_baseILj3072EfS2_S2_S2_fjLj128EEEEELb1ELb1ELb1ELb0EEEvNS_9FwdParamsE,"a",@progbits
	.sectionflags	@""
	.align	4
.nv.constant0._ZN10layer_norm13ln_fwd_kernelINS_13Kernel_traitsIf6__halfS2_S2_fjLj3072ELj1ELj1ELj4ELj16ENS_18Kernel_traits_baseILj3072EfS2_S2_S2_fjLj128EEEEELb1ELb1ELb1ELb0EEEvNS_9FwdParamsE:
	.zero		1128


//--------------------- .nv.constant0._ZN10layer_norm13ln_fwd_kernelINS_13Kernel_traitsIf6__halfS2_S2_fjLj3072ELj1ELj1ELj4ELj16ENS_18Kernel_traits_baseILj3072EfS2_S2_S2_fjLj128EEEEELb1ELb1ELb1ELb1EEEvNS_9FwdParamsE --------------------------
	.section	.nv.constant0._ZN10layer_norm13ln_fwd_kernelINS_13Kernel_traitsIf6__halfS2_S2_fjLj3072ELj1ELj1ELj4ELj16ENS_18Kernel_traits_baseILj3072EfS2_S2_S2_fjLj128EEEEELb1ELb1ELb1ELb1EEEvNS_9FwdParamsE,"a",@progbits
	.sectionflags	@""
	.align	4
.nv.constant0._ZN10layer_norm13ln_fwd_kernelINS_13Kernel_traitsIf6__halfS2_S2_fjLj3072ELj1ELj1ELj4ELj16ENS_18Kernel_traits_baseILj3072EfS2_S2_S2_fjLj128EEEEELb1ELb1ELb1ELb1EEEvNS_9FwdParamsE:
	.zero		1128


//--------------------- .nv.constant0._ZN10layer_norm13ln_fwd_kernelINS_13Kernel_traitsI6__halfS2_fS2_fjLj3072ELj1ELj1ELj4ELj16ENS_18Kernel_traits_baseILj3072ES2_S2_fS2_fjLj128EEEEELb0ELb0ELb0ELb0EEEvNS_9FwdParamsE --------------------------
	.section	.nv.constant0._ZN10layer_norm13ln_fwd_kernelINS_13Kernel_traitsI6__halfS2_fS2_fjLj3072ELj1ELj1ELj4ELj16ENS_18Kernel_traits_baseILj3072ES2_S2_fS2_fjLj128EEEEELb0ELb0ELb0ELb0EEEvNS_9FwdParamsE,"a",@progbits
	.sectionflags	@""
	.align	4
.nv.constant0._ZN10layer_norm13ln_fwd_kernelINS_13Kernel_traitsI6__halfS2_fS2_fjLj3072ELj1ELj1ELj4ELj16ENS_18Kernel_traits_baseILj3072ES2_S2_fS2_fjLj128EEEEELb0ELb0ELb0ELb0EEEvNS_9FwdParamsE:
	.zero		1128


//--------------------- .nv.constant0._ZN10layer_norm13ln_fwd_kernelINS_13Kernel_traitsI6__halfS2_fS2_fjLj3072ELj1ELj1ELj4ELj16ENS_18Kernel_traits_baseILj3072ES2_S2_fS2_fjLj128EEEEELb0ELb0ELb0ELb1EEEvNS_9FwdParamsE --------------------------
	.section	.nv.constant0._ZN10layer_norm13ln_fwd_kernelINS_13Kernel_traitsI6__halfS2_fS2_fjLj3072ELj1ELj1ELj4ELj16ENS_18Kernel_traits_baseILj3072ES2_S2_fS2_fjLj128EEEEELb0ELb0ELb0ELb1EEEvNS_9FwdParamsE,"a",@progbits
	.sectionflags	@""
	.align	4
.nv.constant0._ZN10layer_norm13ln_fwd_kernelINS_13Kernel_traitsI6__halfS2_fS2_fjLj3072ELj1ELj1ELj4ELj16ENS_18Kernel_traits_baseILj3072ES2_S2_fS2_fjLj128EEEEELb0ELb0ELb0ELb1EEEvNS_9FwdParamsE:
	.zero		1128


//--------------------- .nv.constant0._ZN10layer_norm13ln_fwd_kernelINS_13Kernel_traitsI6__halfS2_fS2_fjLj3072ELj1ELj1ELj4ELj16ENS_18Kernel_traits_baseILj3072ES2_S2_fS2_fjLj128EEEEELb0ELb0ELb1ELb0EEEvNS_9FwdParamsE --------------------------
	.section	.nv.constant0._ZN10layer_norm13ln_fwd_kernelINS_13Kernel_traitsI6__halfS2_fS2_fjLj3072ELj1ELj1ELj4ELj16ENS_18Kernel_traits_baseILj3072ES2_S2_fS2_fjLj128EEEEELb0ELb0ELb1ELb0EEEvNS_9FwdParamsE,"a",@progbits
	.sectionflags	@""
	.align	4
.nv.constant0._ZN10layer_norm13ln_fwd_kernelINS_13Kernel_traitsI6__halfS2_fS2_fjLj3072ELj1ELj1ELj4ELj16ENS_18Kernel_traits_baseILj3072ES2_S2_fS2_fjLj128EEEEELb0ELb0ELb1ELb0EEEvNS_9FwdParamsE:
	.zero		1128


//--------------------- .nv.constant0._ZN10layer_norm13ln_fwd_kernelINS_13Kernel_traitsI6__halfS2_fS2_fjLj3072ELj1ELj1ELj4ELj16ENS_18Kernel_traits_baseILj3072ES2_S2_fS2_fjLj128EEEEELb0ELb0ELb1ELb1EEEvNS_9FwdParamsE --------------------------
	.section	.nv.constant0._ZN10layer_norm13ln_fwd_kernelINS_13Kernel_traitsI6__halfS2_fS2_fjLj3072ELj1ELj1ELj4ELj16ENS_18Kernel_traits_baseILj3072ES2_S2_fS2_fjLj128EEEEELb0ELb0ELb1ELb1EEEvNS_9FwdParamsE,"a",@progbits
	.sectionflags	@""
	.align	4
.nv.constant0._ZN10layer_norm13ln_fwd_kernelINS_13Kernel_traitsI6__halfS2_fS2_fjLj3072ELj1ELj1ELj4ELj16ENS_18Kernel_traits_baseILj3072ES2_S2_fS2_fjLj128EEEEELb0ELb0ELb1ELb1EEEvNS_9FwdParamsE:
	.zero		1128


//--------------------- .nv.constant0._ZN10layer_norm13ln_fwd_kernelINS_13Kernel_traitsI6__halfS2_fS2_fjLj3072ELj1ELj1ELj4ELj16ENS_18Kernel_traits_baseILj3072ES2_S2_fS2_fjLj128EEEEELb0ELb1ELb0ELb0EEEvNS_9FwdParamsE --------------------------
	.section	.nv.constant0._ZN10layer_norm13ln_fwd_kernelINS_13Kernel_traitsI6__halfS2_fS2_fjLj3072ELj1ELj1ELj4ELj16ENS_18Kernel_traits_baseILj3072ES2_S2_fS2_fjLj128EEEEELb0ELb1ELb0ELb0EEEvNS_9FwdParamsE,"a",@progbits
	.sectionflags	@""
	.align	4
.nv.constant0._ZN10layer_norm13ln_fwd_kernelINS_13Kernel_traitsI6__halfS2_fS2_fjLj3072ELj1ELj1ELj4ELj16ENS_18Kernel_traits_baseILj3072ES2_S2_fS2_fjLj128EEEEELb0ELb1ELb0ELb0EEEvNS_9FwdParamsE:
	.zero		1128


//--------------------- .nv.constant0._ZN10layer_norm13ln_fwd_kernelINS_13Kernel_traitsI6__halfS2_fS2_fjLj3072ELj1ELj1ELj4ELj16ENS_18Kernel_traits_baseILj3072ES2_S2_fS2_fjLj128EEEEELb0ELb1ELb0ELb1EEEvNS_9FwdParamsE --------------------------
	.section	.nv.constant0._ZN10layer_norm13ln_fwd_kernelINS_13Kernel_traitsI6__halfS2_fS2_fjLj3072ELj1ELj1ELj4ELj16ENS_18Kernel_traits_baseILj3072ES2_S2_fS2_fjLj128EEEEELb0ELb1ELb0ELb1EEEvNS_9FwdParamsE,"a",@progbits
	.sectionflags	@""
	.align	4
.nv.constant0._ZN10layer_norm13ln_fwd_kernelINS_13Kernel_traitsI6__halfS2_fS2_fjLj3072ELj1ELj1ELj4ELj16ENS_18Kernel_traits_baseILj3072ES2_S2_fS2_fjLj128EEEEELb0ELb1ELb0ELb1EEEvNS_9FwdParamsE:
	.zero		1128


//--------------------- .nv.constant0._ZN10layer_norm13ln_fwd_kernelINS_13Kernel_traitsI6__halfS2_fS2_fjLj3072ELj1ELj1ELj4ELj16ENS_18Kernel_traits_baseILj3072ES2_S2_fS2_fjLj128EEEEELb0ELb1ELb1ELb0EEEvNS_9FwdParamsE --------------------------
	.section	.nv.constant0._ZN10layer_norm13ln_fwd_kernelINS_13Kernel_traitsI6__halfS2_fS2_fjLj3072ELj1ELj1ELj4ELj16ENS_18Kernel_traits_baseILj3072ES2_S2_fS2_fjLj128EEEEELb0ELb1ELb1ELb0EEEvNS_9FwdParamsE,"a",@progbits
	.sectionflags	@""
	.align	4
.nv.constant0._ZN10layer_norm13ln_fwd_kernelINS_13Kernel_traitsI6__halfS2_fS2_fjLj3072ELj1ELj1ELj4ELj16ENS_18Kernel_traits_baseILj3072ES2_S2_fS2_fjLj128EEEEELb0ELb1ELb1ELb0EEEvNS_9FwdParamsE:
	.zero		1128


//--------------------- .nv.constant0._ZN10layer_norm13ln_fwd_kernelINS_13Kernel_traitsI6__halfS2_fS2_fjLj3072ELj1ELj1ELj4ELj16ENS_18Kernel_traits_baseILj3072ES2_S2_fS2_fjLj128EEEEELb0ELb1ELb1ELb1EEEvNS_9FwdParamsE --------------------------
	.section	.nv.constant0._ZN10layer_norm13ln_fwd_kernelINS_13Kernel_traitsI6__halfS2_fS2_fjLj3072ELj1ELj1ELj4ELj16ENS_18Kernel_traits_baseILj3072ES2_S2_fS2_fjLj128EEEEELb0ELb1ELb1ELb1EEEvNS_9FwdParamsE,"a",@progbits
	.sectionflags	@""
	.align	4
.nv.constant0._ZN10layer_norm13ln_fwd_kernelINS_13Kernel_traitsI6__halfS2_fS2_fjLj3072ELj1ELj1ELj4ELj16ENS_18Kernel_traits_baseILj3072ES2_S2_fS2_fjLj128EEEEELb0ELb1ELb1ELb1EEEvNS_9FwdParamsE:
	.zero		1128


//--------------------- .nv.constant0._ZN10layer_norm13ln_fwd_kernelINS_13Kernel_traitsI6__halfS2_fS2_fjLj3072ELj1ELj1ELj4ELj16ENS_18Kernel_traits_baseILj3072ES2_S2_fS2_fjLj128EEEEELb1ELb0ELb0ELb0EEEvNS_9FwdParamsE --------------------------
	.section	.nv.constant0._ZN10layer_norm13ln_fwd_kernelINS_13Kernel_traitsI6__halfS2_fS2_fjLj3072ELj1ELj1ELj4ELj16ENS_18Kernel_traits_baseILj3072ES2_S2_fS2_fjLj128EEEEELb1ELb0ELb0ELb0EEEvNS_9FwdParamsE,"a",@progbits
	.sectionflags	@""
	.align	4
.nv.constant0._ZN10layer_norm13ln_fwd_kernelINS_13Kernel_traitsI6__halfS2_fS2_fjLj3072ELj1ELj1ELj4ELj16ENS_18Kernel_traits_baseILj3072ES2_S2_fS2_fjLj128EEEEELb1ELb0ELb0ELb0EEEvNS_9FwdParamsE:
	.zero		1128


//--------------------- .nv.constant0._ZN10layer_norm13ln_fwd_kernelINS_13Kernel_traitsI6__halfS2_fS2_fjLj3072ELj1ELj1ELj4ELj16ENS_18Kernel_traits_baseILj3072ES2_S2_fS2_fjLj128EEEEELb1ELb0ELb0ELb1EEEvNS_9FwdParamsE --------------------------
	.section	.nv.constant0._ZN10layer_norm13ln_fwd_kernelINS_13Kernel_traitsI6__halfS2_fS2_fjLj3072ELj1ELj1ELj4ELj16ENS_18Kernel_traits_baseILj3072ES2_S2_fS2_fjLj128EEEEELb1ELb0ELb0ELb1EEEvNS_9FwdParamsE,"a",@progbits
	.sectionflags	@""
	.align	4
.nv.constant0._ZN10layer_norm13ln_fwd_kernelINS_13Kernel_traitsI6__halfS2_fS2_fjLj3072ELj1ELj1ELj4ELj16ENS_18Kernel_traits_baseILj3072ES2_S2_fS2_fjLj128EEEEELb1ELb0ELb0ELb1EEEvNS_9FwdParamsE:
	.zero		1128


//--------------------- .nv.constant0._ZN10layer_norm13ln_fwd_kernelINS_13Kernel_traitsI6__halfS2_fS2_fjLj3072ELj1ELj1ELj4ELj16ENS_18Kernel_traits_baseILj3072ES2_S2_fS2_fjLj128EEEEELb1ELb0ELb1ELb0EEEvNS_9FwdParamsE --------------------------
	.section	.nv.constant0._ZN10layer_norm13ln_fwd_kernelINS_13Kernel_traitsI6__halfS2_fS2_fjLj3072ELj1ELj1ELj4ELj16ENS_18Kernel_traits_baseILj3072ES2_S2_fS2_fjLj128EEEEELb1ELb0ELb1ELb0EEEvNS_9FwdParamsE,"a",@progbits
	.sectionflags	@""
	.align	4
.nv.constant0._ZN10layer_norm13ln_fwd_kernelINS_13Kernel_traitsI6__halfS2_fS2_fjLj3072ELj1ELj1ELj4ELj16ENS_18Kernel_traits_baseILj3072ES2_S2_fS2_fjLj128EEEEELb1ELb0ELb1ELb0EEEvNS_9FwdParamsE:
	.zero		1128


//--------------------- .nv.constant0._ZN10layer_norm13ln_fwd_kernelINS_13Kernel_traitsI6__halfS2_fS2_fjLj3072ELj1ELj1ELj4ELj16ENS_18Kernel_traits_baseILj3072ES2_S2_fS2_fjLj128EEEEELb1ELb0ELb1ELb1EEEvNS_9FwdParamsE --------------------------
	.section	.nv.constant0._ZN10layer_norm13ln_fwd_kernelINS_13Kernel_traitsI6__halfS2_fS2_fjLj3072ELj1ELj1ELj4ELj16ENS_18Kernel_traits_baseILj3072ES2_S2_fS2_fjLj128EEEEELb1ELb0ELb1ELb1EEEvNS_9FwdParamsE,"a",@progbits
	.sectionflags	@""
	.align	4
.nv.constant0._ZN10layer_norm13ln_fwd_kernelINS_13Kernel_traitsI6__halfS2_fS2_fjLj3072ELj1ELj1ELj4ELj16ENS_18Kernel_traits_baseILj3072ES2_S2_fS2_fjLj128EEEEELb1ELb0ELb1ELb1EEEvNS_9FwdParamsE:
	.zero		1128


//--------------------- .nv.constant0._ZN10layer_norm13ln_fwd_kernelINS_13Kernel_traitsI6__halfS2_fS2_fjLj3072ELj1ELj1ELj4ELj16ENS_18Kernel_traits_baseILj3072ES2_S2_fS2_fjLj128EEEEELb1ELb1ELb0ELb0EEEvNS_9FwdParamsE --------------------------
	.section	.nv.constant0._ZN10layer_norm13ln_fwd_kernelINS_13Kernel_traitsI6__halfS2_fS2_fjLj3072ELj1ELj1ELj4ELj16ENS_18Kernel_traits_baseILj3072ES2_S2_fS2_fjLj128EEEEELb1ELb1ELb0ELb0EEEvNS_9FwdParamsE,"a",@progbits
	.sectionflags	@""
	.align	4
.nv.constant0._ZN10layer_norm13ln_fwd_kernelINS_13Kernel_traitsI6__halfS2_fS2_fjLj3072ELj1ELj1ELj4ELj16ENS_18Kernel_traits_baseILj3072ES2_S2_fS2_fjLj128EEEEELb1ELb1ELb0ELb0EEEvNS_9FwdParamsE:
	.zero		1128


//--------------------- .nv.constant0._ZN10layer_norm13ln_fwd_kernelINS_13Kernel_traitsI6__halfS2_fS2_fjLj3072ELj1ELj1ELj4ELj16ENS_18Kernel_traits_baseILj3072ES2_S2_fS2_fjLj128EEEEELb1ELb1ELb0ELb1EEEvNS_9FwdParamsE --------------------------
	.section	.nv.constant0._ZN10layer_norm13ln_fwd_kernelINS_13Kernel_traitsI6__halfS2_fS2_fjLj3072ELj1ELj1ELj4ELj16ENS_18Kernel_traits_baseILj3072ES2_S2_fS2_fjLj128EEEEELb1ELb1ELb0ELb1EEEvNS_9FwdParamsE,"a",@progbits
	.sectionflags	@""
	.align	4
.nv.constant0._ZN10layer_norm13ln_fwd_kernelINS_13Kernel_traitsI6__halfS2_fS2_fjLj3072ELj1ELj1ELj4ELj16ENS_18Kernel_traits_baseILj3072ES2_S2_fS2_fjLj128EEEEELb1ELb1ELb0ELb1EEEvNS_9FwdParamsE:
	.zero		1128


//--------------------- .nv.constant0._ZN10layer_norm13ln_fwd_kernelINS_13Kernel_traitsI6__halfS2_fS2_fjLj3072ELj1ELj1ELj4ELj16ENS_18Kernel_traits_baseILj3072ES2_S2_fS2_fjLj128EEEEELb1ELb1ELb1ELb0EEEvNS_9FwdParamsE --------------------------
	.section	.nv.constant0._ZN10layer_norm13ln_fwd_kernelINS_13Kernel_traitsI6__halfS2_fS2_fjLj3072ELj1ELj1ELj4ELj16ENS_18Kernel_traits_baseILj3072ES2_S2_fS2_fjLj128EEEEELb1ELb1ELb1ELb0EEEvNS_9FwdParamsE,"a",@progbits
	.sectionflags	@""
	.align	4
.nv.constant0._ZN10layer_norm13ln_fwd_kernelINS_13Kernel_traitsI6__halfS2_fS2_fjLj3072ELj1ELj1ELj4ELj16ENS_18Kernel_traits_baseILj3072ES2_S2_fS2_fjLj128EEEEELb1ELb1ELb1ELb0EEEvNS_9FwdParamsE:
	.zero		1128


//--------------------- .nv.constant0._ZN10layer_norm13ln_fwd_kernelINS_13Kernel_traitsI6__halfS2_fS2_fjLj3072ELj1ELj1ELj4ELj16ENS_18Kernel_traits_baseILj3072ES2_S2_fS2_fjLj128EEEEELb1ELb1ELb1ELb1EEEvNS_9FwdParamsE --------------------------
	.section	.nv.constant0._ZN10layer_norm13ln_fwd_kernelINS_13Kernel_traitsI6__halfS2_fS2_fjLj3072ELj1ELj1ELj4ELj16ENS_18Kernel_traits_baseILj3072ES2_S2_fS2_fjLj128EEEEELb1ELb1ELb1ELb1EEEvNS_9FwdParamsE,"a",@progbits
	.sectionflags	@""
	.align	4
.nv.constant0._ZN10layer_norm13ln_fwd_kernelINS_13Kernel_traitsI6__halfS2_fS2_fjLj3072ELj1ELj1ELj4ELj16ENS_18Kernel_traits_baseILj3072ES2_S2_fS2_fjLj128EEEEELb1ELb1ELb1ELb1EEEvNS_9FwdParamsE:
	.zero		1128


//--------------------- .nv.constant0._ZN10layer_norm13ln_fwd_kernelINS_13Kernel_traitsIf6__halffS2_fjLj3072ELj1ELj1ELj4ELj16ENS_18Kernel_traits_baseILj3072EfS2_fS2_fjLj128EEEEELb0ELb0ELb0ELb0EEEvNS_9FwdParamsE --------------------------
	.section	.nv.constant0._ZN10layer_norm13ln_fwd_kernelINS_13Kernel_traitsIf6__halffS2_fjLj3072ELj1ELj1ELj4ELj16ENS_18Kernel_traits_baseILj3072EfS2_fS2_fjLj128EEEEELb0ELb0ELb0ELb0EEEvNS_9FwdParamsE,"a",@progbits
	.sectionflags	@""
	.align	4
.nv.constant0._ZN10layer_norm13ln_fwd_kernelINS_13Kernel_traitsIf6__halffS2_fjLj3072ELj1ELj1ELj4ELj16ENS_18Kernel_traits_baseILj3072EfS2_fS2_fjLj128EEEEELb0ELb0ELb0ELb0EEEvNS_9FwdParamsE:
	.zero		1128


//--------------------- .nv.constant0._ZN10layer_norm13ln_fwd_kernelINS_13Kernel_traitsIf6__halffS2_fjLj3072ELj1ELj1ELj4ELj16ENS_18Kernel_traits_baseILj3072EfS2_fS2_fjLj128EEEEELb0ELb0ELb0ELb1EEEvNS_9FwdParamsE --------------------------
	.section	.nv.constant0._ZN10layer_norm13ln_fwd_kernelINS_13Kernel_traitsIf6__halffS2_fjLj3072ELj1ELj1ELj4ELj16ENS_18Kernel_traits_baseILj3072EfS2_fS2_fjLj128EEEEELb0ELb0ELb0ELb1EEEvNS_9FwdParamsE,"a",@progbits
	.sectionflags	@""
	.align	4
.nv.constant0._ZN10layer_norm13ln_fwd_kernelINS_13Kernel_traitsIf6__halffS2_fjLj3072ELj1ELj1ELj4ELj16ENS_18Kernel_traits_baseILj3072EfS2_fS2_fjLj128EEEEELb0ELb0ELb0ELb1EEEvNS_9FwdParamsE:
	.zero		1128


//--------------------- .nv.constant0._ZN10layer_norm13ln_fwd_kernelINS_13Kernel_traitsIf6__halffS2_fjLj3072ELj1ELj1ELj4ELj16ENS_18Kernel_traits_baseILj3072EfS2_fS2_fjLj128EEEEELb0ELb0ELb1ELb0EEEvNS_9FwdParamsE --------------------------
	.section	.nv.constant0._ZN10layer_norm13ln_fwd_kernelINS_13Kernel_traitsIf6__halffS2_fjLj3072ELj1ELj1ELj4ELj16ENS_18Kernel_traits_baseILj3072EfS2_fS2_fjLj128EEEEELb0ELb0ELb1ELb0EEEvNS_9FwdParamsE,"a",@progbits
	.sectionflags	@""
	.align	4
.nv.constant0._ZN10layer_norm13ln_fwd_kernelINS_13Kernel_traitsIf6__halffS2_fjLj3072ELj1ELj1ELj4ELj16ENS_18Kernel_traits_baseILj3072EfS2_fS2_fjLj128EEEEELb0ELb0ELb1ELb0EEEvNS_9FwdParamsE:
	.zero		1128


//--------------------- .nv.constant0._ZN10layer_norm13ln_fwd_kernelINS_13Kernel_traitsIf6__halffS2_fjLj3072ELj1ELj1ELj4ELj16ENS_18Kernel_traits_baseILj3072EfS2_fS2_fjLj128EEEEELb0ELb0ELb1ELb1EEEvNS_9FwdParamsE --------------------------
	.section	.nv.constant0._ZN10layer_norm13ln_fwd_kernelINS_13Kernel_traitsIf6__halffS2_fjLj3072ELj1ELj1ELj4ELj16ENS_18Kernel_traits_baseILj3072EfS2_fS2_fjLj128EEEEELb0ELb0ELb1ELb1EEEvNS_9FwdParamsE,"a",@progbits
	.sectionflags	@""
	.align	4
.nv.constant0._ZN10layer_norm13ln_fwd_kernelINS_13Kernel_traitsIf6__halffS2_fjLj3072ELj1ELj1ELj4ELj16ENS_18Kernel_traits_baseILj3072EfS2_fS2_fjLj128EEEEELb0ELb0ELb1ELb1EEEvNS_9FwdParamsE:
	.zero		1128


//--------------------- .nv.constant0._ZN10layer_norm13ln_fwd_kernelINS_13Kernel_traitsIf6__halffS2_fjLj3072ELj1ELj1ELj4ELj16ENS_18Kernel_traits_baseILj3072EfS2_fS2_fjLj128EEEEELb0ELb1ELb0ELb0EEEvNS_9FwdParamsE --------------------------
	.section	.nv.constant0._ZN10layer_norm13ln_fwd_kernelINS_13Kernel_traitsIf6__halffS2_fjLj3072ELj1ELj1ELj4ELj16ENS_18Kernel_traits_baseILj3072EfS2_fS2_fjLj128EEEEELb0ELb1ELb0ELb0EEEvNS_9FwdParamsE,"a",@progbits
	.sectionflags	@""
	.align	4
.nv.constant0._ZN10layer_norm13ln_fwd_kernelINS_13Kernel_traitsIf6__halffS2_fjLj3072ELj1ELj1ELj4ELj16ENS_18Kernel_traits_baseILj3072EfS2_fS2_fjLj128EEEEELb0ELb1ELb0ELb0EEEvNS_9FwdParamsE:
	.zero		1128


//--------------------- .nv.constant0._ZN10layer_norm13ln_fwd_kernelINS_13Kernel_traitsIf6__halffS2_fjLj3072ELj1ELj1ELj4ELj16ENS_18Kernel_traits_baseILj3072EfS2_fS2_fjLj128EEEEELb0ELb1ELb0ELb1EEEvNS_9FwdParamsE --------------------------
	.section	.nv.constant0._ZN10layer_norm13ln_fwd_kernelINS_13Kernel_traitsIf6__halffS2_fjLj3072ELj1ELj1ELj4ELj16ENS_18Kernel_traits_baseILj3072EfS2_fS2_fjLj128EEEEELb0ELb1ELb0ELb1EEEvNS_9FwdParamsE,"a",@progbits
	.sectionflags	@""
	.align	4
.nv.constant0._ZN10layer_norm13ln_fwd_kernelINS_13Kernel_traitsIf6__halffS2_fjLj3072ELj1ELj1ELj4ELj16ENS_18Kernel_traits_baseILj3072EfS2_fS2_fjLj128EEEEELb0ELb1ELb0ELb1EEEvNS_9FwdParamsE:
	.zero		1128


//--------------------- .nv.constant0._ZN10layer_norm13ln_fwd_kernelINS_13Kernel_traitsIf6__halffS2_fjLj3072ELj1ELj1ELj4ELj16ENS_18Kernel_traits_baseILj3072EfS2_fS2_fjLj128EEEEELb0ELb1ELb1ELb0EEEvNS_9FwdParamsE --------------------------
	.section	.nv.constant0._ZN10layer_norm13ln_fwd_kernelINS_13Kernel_traitsIf6__halffS2_fjLj3072ELj1ELj1ELj4ELj16ENS_18Kernel_traits_baseILj3072EfS2_fS2_fjLj128EEEEELb0ELb1ELb1ELb0EEEvNS_9FwdParamsE,"a",@progbits
	.sectionflags	@""
	.align	4
.nv.constant0._ZN10layer_norm13ln_fwd_kernelINS_13Kernel_traitsIf6__halffS2_fjLj3072ELj1ELj1ELj4ELj16ENS_18Kernel_traits_baseILj3072EfS2_fS2_fjLj128EEEEELb0ELb1ELb1ELb0EEEvNS_9FwdParamsE:
	.zero		1128


//--------------------- .nv.constant0._ZN10layer_norm13ln_fwd_kernelINS_13Kernel_traitsIf6__halffS2_fjLj3072ELj1ELj1ELj4ELj16ENS_18Kernel_traits_baseILj3072EfS2_fS2_fjLj128EEEEELb0ELb1ELb1ELb1EEEvNS_9FwdParamsE --------------------------
	.section	.nv.constant0._ZN10layer_norm13ln_fwd_kernelINS_13Kernel_traitsIf6__halffS2_fjLj3072ELj1ELj1ELj4ELj16ENS_18Kernel_traits_baseILj3072EfS2_fS2_fjLj128EEEEELb0ELb1ELb1ELb1EEEvNS_9FwdParamsE,"a",@progbits
	.sectionflags	@""
	.align	4
.nv.constant0._ZN10layer_norm13ln_fwd_kernelINS_13Kernel_traitsIf6__halffS2_fjLj3072ELj1ELj1ELj4ELj16ENS_18Kernel_traits_baseILj3072EfS2_fS2_fjLj128EEEEELb0ELb1ELb1ELb1EEEvNS_9FwdParamsE:
	.zero		1128


//--------------------- .nv.constant0._ZN10layer_norm13ln_fwd_kernelINS_13Kernel_traitsIf6__halffS2_fjLj3072ELj1ELj1ELj4ELj16ENS_18Kernel_traits_baseILj3072EfS2_fS2_fjLj128EEEEELb1ELb0ELb0ELb0EEEvNS_9FwdParamsE --------------------------
	.section	.nv.constant0._ZN10layer_norm13ln_fwd_kernelINS_13Kernel_traitsIf6__halffS2_fjLj3072ELj1ELj1ELj4ELj16ENS_18Kernel_traits_baseILj3072EfS2_fS2_fjLj128EEEEELb1ELb0ELb0ELb0EEEvNS_9FwdParamsE,"a",@progbits
	.sectionflags	@""
	.align	4
.nv.constant0._ZN10layer_norm13ln_fwd_kernelINS_13Kernel_traitsIf6__halffS2_fjLj3072ELj1ELj1ELj4ELj16ENS_18Kernel_traits_baseILj3072EfS2_fS2_fjLj128EEEEELb1ELb0ELb0ELb0EEEvNS_9FwdParamsE:
	.zero		1128


//--------------------- .nv.constant0._ZN10layer_norm13ln_fwd_kernelINS_13Kernel_traitsIf6__halffS2_fjLj3072ELj1ELj1ELj4ELj16ENS_18Kernel_traits_baseILj3072EfS2_fS2_fjLj128EEEEELb1ELb0ELb0ELb1EEEvNS_9FwdParamsE --------------------------
	.section	.nv.constant0._ZN10layer_norm13ln_fwd_kernelINS_13Kernel_traitsIf6__halffS2_fjLj3072ELj1ELj1ELj4ELj16ENS_18Kernel_traits_baseILj3072EfS2_fS2_fjLj128EEEEELb1ELb0ELb0ELb1EEEvNS_9FwdParamsE,"a",@progbits
	.sectionflags	@""
	.align	4
.nv.constant0._ZN10layer_norm13ln_fwd_kernelINS_13Kernel_traitsIf6__halffS2_fjLj3072ELj1ELj1ELj4ELj16ENS_18Kernel_traits_baseILj3072EfS2_fS2_fjLj128EEEEELb1ELb0ELb0ELb1EEEvNS_9FwdParamsE:
	.zero		1128


//--------------------- .nv.constant0._ZN10layer_norm13ln_fwd_kernelINS_13Kernel_traitsIf6__halffS2_fjLj3072ELj1ELj1ELj4ELj16ENS_18Kernel_traits_baseILj3072EfS2_fS2_fjLj128EEEEELb1ELb0ELb1ELb0EEEvNS_9FwdParamsE --------------------------
	.section	.nv.constant0._ZN10layer_norm13ln_fwd_kernelINS_13Kernel_traitsIf6__halffS2_fjLj3072ELj1ELj1ELj4ELj16ENS_18Kernel_traits_baseILj3072EfS2_fS2_fjLj128EEEEELb1ELb0ELb1ELb0EEEvNS_9FwdParamsE,"a",@progbits
	.sectionflags	@""
	.align	4
.nv.constant0._ZN10layer_norm13ln_fwd_kernelINS_13Kernel_traitsIf6__halffS2_fjLj3072ELj1ELj1ELj4ELj16ENS_18Kernel_traits_baseILj3072EfS2_fS2_fjLj128EEEEELb1ELb0ELb1ELb0EEEvNS_9FwdParamsE:
	.zero		1128


//--------------------- .nv.constant0._ZN10layer_norm13ln_fwd_kernelINS_13Kernel_traitsIf6__halffS2_fjLj3072ELj1ELj1ELj4ELj16ENS_18Kernel_traits_baseILj3072EfS2_fS2_fjLj128EEEEELb1ELb0ELb1ELb1EEEvNS_9FwdParamsE --------------------------
	.section	.nv.constant0._ZN10layer_norm13ln_fwd_kernelINS_13Kernel_traitsIf6__halffS2_fjLj3072ELj1ELj1ELj4ELj16ENS_18Kernel_traits_baseILj3072EfS2_fS2_fjLj128EEEEELb1ELb0ELb1ELb1EEEvNS_9FwdParamsE,"a",@progbits
	.sectionflags	@""
	.align	4
.nv.constant0._ZN10layer_norm13ln_fwd_kernelINS_13Kernel_traitsIf6__halffS2_fjLj3072ELj1ELj1ELj4ELj16ENS_18Kernel_traits_baseILj3072EfS2_fS2_fjLj128EEEEELb1ELb0ELb1ELb1EEEvNS_9FwdParamsE:
	.zero		1128


//--------------------- .nv.constant0._ZN10layer_norm13ln_fwd_kernelINS_13Kernel_traitsIf6__halffS2_fjLj3072ELj1ELj1ELj4ELj16ENS_18Kernel_traits_baseILj3072EfS2_fS2_fjLj128EEEEELb1ELb1ELb0ELb0EEEvNS_9FwdParamsE --------------------------
	.section	.nv.constant0._ZN10layer_norm13ln_fwd_kernelINS_13Kernel_traitsIf6__halffS2_fjLj3072ELj1ELj1ELj4ELj16ENS_18Kernel_traits_baseILj3072EfS2_fS2_fjLj128EEEEELb1ELb1ELb0ELb0EEEvNS_9FwdParamsE,"a",@progbits
	.sectionflags	@""
	.align	4
.nv.constant0._ZN10layer_norm13ln_fwd_kernelINS_13Kernel_traitsIf6__halffS2_fjLj3072ELj1ELj1ELj4ELj16ENS_18Kernel_traits_baseILj3072EfS2_fS2_fjLj128EEEEELb1ELb1ELb0ELb0EEEvNS_9FwdParamsE:
	.zero		1128


//--------------------- .nv.constant0._ZN10layer_norm13ln_fwd_kernelINS_13Kernel_traitsIf6__halffS2_fjLj3072ELj1ELj1ELj4ELj16ENS_18Kernel_traits_baseILj3072EfS2_fS2_fjLj128EEEEELb1ELb1ELb0ELb1EEEvNS_9FwdParamsE --------------------------
	.section	.nv.constant0._ZN10layer_norm13ln_fwd_kernelINS_13Kernel_traitsIf6__halffS2_fjLj3072ELj1ELj1ELj4ELj16ENS_18Kernel_traits_baseILj3072EfS2_fS2_fjLj128EEEEELb1ELb1ELb0ELb1EEEvNS_9FwdParamsE,"a",@progbits
	.sectionflags	@""
	.align	4
.nv.constant0._ZN10layer_norm13ln_fwd_kernelINS_13Kernel_traitsIf6__halffS2_fjLj3072ELj1ELj1ELj4ELj16ENS_18Kernel_traits_baseILj3072EfS2_fS2_fjLj128EEEEELb1ELb1ELb0ELb1EEEvNS_9FwdParamsE:
	.zero		1128


//--------------------- .nv.constant0._ZN10layer_norm13ln_fwd_kernelINS_13Kernel_traitsIf6__halffS2_fjLj3072ELj1ELj1ELj4ELj16ENS_18Kernel_traits_baseILj3072EfS2_fS2_fjLj128EEEEELb1ELb1ELb1ELb0EEEvNS_9FwdParamsE --------------------------
	.section	.nv.constant0._ZN10layer_norm13ln_fwd_kernelINS_13Kernel_traitsIf6__halffS2_fjLj3072ELj1ELj1ELj4ELj16ENS_18Kernel_traits_baseILj3072EfS2_fS2_fjLj128EEEEELb1ELb1ELb1ELb0EEEvNS_9FwdParamsE,"a",@progbits
	.sectionflags	@""
	.align	4
.nv.constant0._ZN10layer_norm13ln_fwd_kernelINS_13Kernel_traitsIf6__halffS2_fjLj3072ELj1ELj1ELj4ELj16ENS_18Kernel_traits_baseILj3072EfS2_fS2_fjLj128EEEEELb1ELb1ELb1ELb0EEEvNS_9FwdParamsE:
	.zero		1128


//--------------------- .nv.constant0._ZN10layer_norm13ln_fwd_kernelINS_13Kernel_traitsIf6__halffS2_fjLj3072ELj1ELj1ELj4ELj16ENS_18Kernel_traits_baseILj3072EfS2_fS2_fjLj128EEEEELb1ELb1ELb1ELb1EEEvNS_9FwdParamsE --------------------------
	.section	.nv.constant0._ZN10layer_norm13ln_fwd_kernelINS_13Kernel_traitsIf6__halffS2_fjLj3072ELj1ELj1ELj4ELj16ENS_18Kernel_traits_baseILj3072EfS2_fS2_fjLj128EEEEELb1ELb1ELb1ELb1EEEvNS_9FwdParamsE,"a",@progbits
	.sectionflags	@""
	.align	4
.nv.constant0._ZN10layer_norm13ln_fwd_kernelINS_13Kernel_traitsIf6__halffS2_fjLj3072ELj1ELj1ELj4ELj16ENS_18Kernel_traits_baseILj3072EfS2_fS2_fjLj128EEEEELb1ELb1ELb1ELb1EEEvNS_9FwdParamsE:
	.zero		1128


//--------------------- .nv.constant0._ZN10layer_norm13ln_fwd_kernelINS_13Kernel_traitsI6__halfffffjLj3072ELj1ELj1ELj4ELj16ENS_18Kernel_traits_baseILj3072ES2_ffffjLj128EEEEELb0ELb0ELb0ELb0EEEvNS_9FwdParamsE --------------------------
	.section	.nv.constant0._ZN10layer_norm13ln_fwd_kernelINS_13Kernel_traitsI6__halfffffjLj3072ELj1ELj1ELj4ELj16ENS_18Kernel_traits_baseILj3072ES2_ffffjLj128EEEEELb0ELb0ELb0ELb0EEEvNS_9FwdParamsE,"a",@progbits
	.sectionflags	@""
	.align	4
.nv.constant0._ZN10layer_norm13ln_fwd_kernelINS_13Kernel_traitsI6__halfffffjLj3072ELj1ELj1ELj4ELj16ENS_18Kernel_traits_baseILj3072ES2_ffffjLj128EEEEELb0ELb0ELb0ELb0EEEvNS_9FwdParamsE:
	.zero		1128


//--------------------- .nv.constant0._ZN10layer_norm13ln_fwd_kernelINS_13Kernel_traitsI6__halfffffjLj3072ELj1ELj1ELj4ELj16ENS_18Kernel_traits_baseILj3072ES2_ffffjLj128EEEEELb0ELb0ELb0ELb1EEEvNS_9FwdParamsE --------------------------
	.section	.nv.constant0._ZN10layer_norm13ln_fwd_kernelINS_13Kernel_traitsI6__halfffffjLj3072ELj1ELj1ELj4ELj16ENS_18Kernel_traits_baseILj3072ES2_ffffjLj128EEEEELb0ELb0ELb0ELb1EEEvNS_9FwdParamsE,"a",@progbits
	.sectionflags	@""
	.align	4
.nv.constant0._ZN10layer_norm13ln_fwd_kernelINS_13Kernel_traitsI6__halfffffjLj3072ELj1ELj1ELj4ELj16ENS_18Kernel_traits_baseILj3072ES2_ffffjLj128EEEEELb0ELb0ELb0ELb1EEEvNS_9FwdParamsE:
	.zero		1128


//--------------------- .nv.constant0._ZN10layer_norm13ln_fwd_kernelINS_13Kernel_traitsI6__halfffffjLj3072ELj1ELj1ELj4ELj16ENS_18Kernel_traits_baseILj3072ES2_ffffjLj128EEEEELb0ELb0ELb1ELb0EEEvNS_9FwdParamsE --------------------------
	.section	.nv.constant0._ZN10layer_norm13ln_fwd_kernelINS_13Kernel_traitsI6__halfffffjLj3072ELj1ELj1ELj4ELj16ENS_18Kernel_traits_baseILj3072ES2_ffffjLj128EEEEELb0ELb0ELb1ELb0EEEvNS_9FwdParamsE,"a",@progbits
	.sectionflags	@""
	.align	4
.nv.constant0._ZN10layer_norm13ln_fwd_kernelINS_13Kernel_traitsI6__halfffffjLj3072ELj1ELj1ELj4ELj16ENS_18Kernel_traits_baseILj3072ES2_ffffjLj128EEEEELb0ELb0ELb1ELb0EEEvNS_9FwdParamsE:
	.zero		1128


//--------------------- .nv.constant0._ZN10layer_norm13ln_fwd_kernelINS_13Kernel_traitsI6__halfffffjLj3072ELj1ELj1ELj4ELj16ENS_18Kernel_traits_baseILj3072ES2_ffffjLj128EEEEELb0ELb0ELb1ELb1EEEvNS_9FwdParamsE --------------------------
	.section	.nv.constant0._ZN10layer_norm13ln_fwd_kernelINS_13Kernel_traitsI6__halfffffjLj3072ELj1ELj1ELj4ELj16ENS_18Kernel_traits_baseILj3072ES2_ffffjLj128EEEEELb0ELb0ELb1ELb1EEEvNS_9FwdParamsE,"a",@progbits
	.sectionflags	@""
	.align	4
.nv.constant0._ZN10layer_norm13ln_fwd_kernelINS_13Kernel_traitsI6__halfffffjLj3072ELj1ELj1ELj4ELj16ENS_18Kernel_traits_baseILj3072ES2_ffffjLj128EEEEELb0ELb0ELb1ELb1EEEvNS_9FwdParamsE:
	.zero		1128


//--------------------- .nv.constant0._ZN10layer_norm13ln_fwd_kernelINS_13Kernel_traitsI6__halfffffjLj3072ELj1ELj1ELj4ELj16ENS_18Kernel_traits_baseILj3072ES2_ffffjLj128EEEEELb0ELb1ELb0ELb0EEEvNS_9FwdParamsE --------------------------
	.section	.nv.constant0._ZN10layer_norm13ln_fwd_kernelINS_13Kernel_traitsI6__halfffffjLj3072ELj1ELj1ELj4ELj16ENS_18Kernel_traits_baseILj3072ES2_ffffjLj128EEEEELb0ELb1ELb0ELb0EEEvNS_9FwdParamsE,"a",@progbits
	.sectionflags	@""
	.align	4
.nv.constant0._ZN10layer_norm13ln_fwd_kernelINS_13Kernel_traitsI6__halfffffjLj3072ELj1ELj1ELj4ELj16ENS_18Kernel_traits_baseILj3072ES2_ffffjLj128EEEEELb0ELb1ELb0ELb0EEEvNS_9FwdParamsE:
	.zero		1128


//--------------------- .nv.constant0._ZN10layer_norm13ln_fwd_kernelINS_13Kernel_traitsI6__halfffffjLj3072ELj1ELj1ELj4ELj16ENS_18Kernel_traits_baseILj3072ES2_ffffjLj128EEEEELb0ELb1ELb0ELb1EEEvNS_9FwdParamsE --------------------------
	.section	.nv.constant0._ZN10layer_norm13ln_fwd_kernelINS_13Kernel_traitsI6__halfffffjLj3072ELj1ELj1ELj4ELj16ENS_18Kernel_traits_baseILj3072ES2_ffffjLj128EEEEELb0ELb1ELb0ELb1EEEvNS_9FwdParamsE,"a",@progbits
	.sectionflags	@""
	.align	4
.nv.constant0._ZN10layer_norm13ln_fwd_kernelINS_13Kernel_traitsI6__halfffffjLj3072ELj1ELj1ELj4ELj16ENS_18Kernel_traits_baseILj3072ES2_ffffjLj128EEEEELb0ELb1ELb0ELb1EEEvNS_9FwdParamsE:
	.zero		1128


//--------------------- .nv.constant0._ZN10layer_norm13ln_fwd_kernelINS_13Kernel_traitsI6__halfffffjLj3072ELj1ELj1ELj4ELj16ENS_18Kernel_traits_baseILj3072ES2_ffffjLj128EEEEELb0ELb1ELb1ELb0EEEvNS_9FwdParamsE --------------------------
	.section	.nv.constant0._ZN10layer_norm13ln_fwd_kernelINS_13Kernel_traitsI6__halfffffjLj3072ELj1ELj1ELj4ELj16ENS_18Kernel_traits_baseILj3072ES2_ffffjLj128EEEEELb0ELb1ELb1ELb0EEEvNS_9FwdParamsE,"a",@progbits
	.sectionflags	@""
	.align	4
.nv.constant0._ZN10layer_norm13ln_fwd_kernelINS_13Kernel_traitsI6__halfffffjLj3072ELj1ELj1ELj4ELj16ENS_18Kernel_traits_baseILj3072ES2_ffffjLj128EEEEELb0ELb1ELb1ELb0EEEvNS_9FwdParamsE:
	.zero		1128


//--------------------- .nv.constant0._ZN10layer_norm13ln_fwd_kernelINS_13Kernel_traitsI6__halfffffjLj3072ELj1ELj1ELj4ELj16ENS_18Kernel_traits_baseILj3072ES2_ffffjLj128EEEEELb0ELb1ELb1ELb1EEEvNS_9FwdParamsE --------------------------
	.section	.nv.constant0._ZN10layer_norm13ln_fwd_kernelINS_13Kernel_traitsI6__halfffffjLj3072ELj1ELj1ELj4ELj16ENS_18Kernel_traits_baseILj3072ES2_ffffjLj128EEEEELb0ELb1ELb1ELb1EEEvNS_9FwdParamsE,"a",@progbits
	.sectionflags	@""
	.align	4
.nv.constant0._ZN10layer_norm13ln_fwd_kernelINS_13Kernel_traitsI6__halfffffjLj3072ELj1ELj1ELj4ELj16ENS_18Kernel_traits_baseILj3072ES2_ffffjLj128EEEEELb0ELb1ELb1ELb1EEEvNS_9FwdParamsE:
	.zero		1128


//--------------------- .nv.constant0._ZN10layer_norm13ln_fwd_kernelINS_13Kernel_traitsI6__halfffffjLj3072ELj1ELj1ELj4ELj16ENS_18Kernel_traits_baseILj3072ES2_ffffjLj128EEEEELb1ELb0ELb0ELb0EEEvNS_9FwdParamsE --------------------------
	.section	.nv.constant0._ZN10layer_norm13ln_fwd_kernelINS_13Kernel_traitsI6__halfffffjLj3072ELj1ELj1ELj4ELj16ENS_18Kernel_traits_baseILj3072ES2_ffffjLj128EEEEELb1ELb0ELb0ELb0EEEvNS_9FwdParamsE,"a",@progbits
	.sectionflags	@""
	.align	4
.nv.constant0._ZN10layer_norm13ln_fwd_kernelINS_13Kernel_traitsI6__halfffffjLj3072ELj1ELj1ELj4ELj16ENS_18Kernel_traits_baseILj3072ES2_ffffjLj128EEEEELb1ELb0ELb0ELb0EEEvNS_9FwdParamsE:
	.zero		1128


//--------------------- .nv.constant0._ZN10layer_norm13ln_fwd_kernelINS_13Kernel_traitsI6__halfffffjLj3072ELj1ELj1ELj4ELj16ENS_18Kernel_traits_baseILj3072ES2_ffffjLj128EEEEELb1ELb0ELb0ELb1EEEvNS_9FwdParamsE --------------------------
	.section	.nv.constant0._ZN10layer_norm13ln_fwd_kernelINS_13Kernel_traitsI6__halfffffjLj3072ELj1ELj1ELj4ELj16ENS_18Kernel_traits_baseILj3072ES2_ffffjLj128EEEEELb1ELb0ELb0ELb1EEEvNS_9FwdParamsE,"a",@progbits
	.sectionflags	@""
	.align	4
.nv.constant0._ZN10layer_norm13ln_fwd_kernelINS_13Kernel_traitsI6__halfffffjLj3072ELj1ELj1ELj4ELj16ENS_18Kernel_traits_baseILj3072ES2_ffffjLj128EEEEELb1ELb0ELb0ELb1EEEvNS_9FwdParamsE:
	.zero		1128


//--------------------- .nv.constant0._ZN10layer_norm13ln_fwd_kernelINS_13Kernel_traitsI6__halfffffjLj3072ELj1ELj1ELj4ELj16ENS_18Kernel_traits_baseILj3072ES2_ffffjLj128EEEEELb1ELb0ELb1ELb0EEEvNS_9FwdParamsE --------------------------
	.section	.nv.constant0._ZN10layer_norm13ln_fwd_kernelINS_13Kernel_traitsI6__halfffffjLj3072ELj1ELj1ELj4ELj16ENS_18Kernel_traits_baseILj3072ES2_ffffjLj128EEEEELb1ELb0ELb1ELb0EEEvNS_9FwdParamsE,"a",@progbits
	.sectionflags	@""
	.align	4
.nv.constant0._ZN10layer_norm13ln_fwd_kernelINS_13Kernel_traitsI6__halfffffjLj3072ELj1ELj1ELj4ELj16ENS_18Kernel_traits_baseILj3072ES2_ffffjLj128EEEEELb1ELb0ELb1ELb0EEEvNS_9FwdParamsE:
	.zero		1128


//--------------------- .nv.constant0._ZN10layer_norm13ln_fwd_kernelINS_13Kernel_traitsI6__halfffffjLj3072ELj1ELj1ELj4ELj16ENS_18Kernel_traits_baseILj3072ES2_ffffjLj128EEEEELb1ELb0ELb1ELb1EEEvNS_9FwdParamsE --------------------------
	.section	.nv.constant0._ZN10layer_norm13ln_fwd_kernelINS_13Kernel_traitsI6__halfffffjLj3072ELj1ELj1ELj4ELj16ENS_18Kernel_traits_baseILj3072ES2_ffffjLj128EEEEELb1ELb0ELb1ELb1EEEvNS_9FwdParamsE,"a",@progbits
	.sectionflags	@""
	.align	4
.nv.constant0._ZN10layer_norm13ln_fwd_kernelINS_13Kernel_traitsI6__halfffffjLj3072ELj1ELj1ELj4ELj16ENS_18Kernel_traits_baseILj3072ES2_ffffjLj128EEEEELb1ELb0ELb1ELb1EEEvNS_9FwdParamsE:
	.zero		1128


//--------------------- .nv.constant0._ZN10layer_norm13ln_fwd_kernelINS_13Kernel_traitsI6__halfffffjLj3072ELj1ELj1ELj4ELj16ENS_18Kernel_traits_baseILj3072ES2_ffffjLj128EEEEELb1ELb1ELb0ELb0EEEvNS_9FwdParamsE --------------------------
	.section	.nv.constant0._ZN10layer_norm13ln_fwd_kernelINS_13Kernel_traitsI6__halfffffjLj3072ELj1ELj1ELj4ELj16ENS_18Kernel_traits_baseILj3072ES2_ffffjLj128EEEEELb1ELb1ELb0ELb0EEEvNS_9FwdParamsE,"a",@progbits
	.sectionflags	@""
	.align	4
.nv.constant0._ZN10layer_norm13ln_fwd_kernelINS_13Kernel_traitsI6__halfffffjLj3072ELj1ELj1ELj4ELj16ENS_18Kernel_traits_baseILj3072ES2_ffffjLj128EEEEELb1ELb1ELb0ELb0EEEvNS_9FwdParamsE:
	.zero		1128


//--------------------- .nv.constant0._ZN10layer_norm13ln_fwd_kernelINS_13Kernel_traitsI6__halfffffjLj3072ELj1ELj1ELj4ELj16ENS_18Kernel_traits_baseILj3072ES2_ffffjLj128EEEEELb1ELb1ELb0ELb1EEEvNS_9FwdParamsE --------------------------
	.section	.nv.constant0._ZN10layer_norm13ln_fwd_kernelINS_13Kernel_traitsI6__halfffffjLj3072ELj1ELj1ELj4ELj16ENS_18Kernel_traits_baseILj3072ES2_ffffjLj128EEEEELb1ELb1ELb0ELb1EEEvNS_9FwdParamsE,"a",@progbits
	.sectionflags	@""
	.align	4
.nv.constant0._ZN10layer_norm13ln_fwd_kernelINS_13Kernel_traitsI6__halfffffjLj3072ELj1ELj1ELj4ELj16ENS_18Kernel_traits_baseILj3072ES2_ffffjLj128EEEEELb1ELb1ELb0ELb1EEEvNS_9FwdParamsE:
	.zero		1128


//--------------------- .nv.constant0._ZN10layer_norm13ln_fwd_kernelINS_13Kernel_traitsI6__halfffffjLj3072ELj1ELj1ELj4ELj16ENS_18Kernel_traits_baseILj3072ES2_ffffjLj128EEEEELb1ELb1ELb1ELb0EEEvNS_9FwdParamsE --------------------------
	.section	.nv.constant0._ZN10layer_norm13ln_fwd_kernelINS_13Kernel_traitsI6__halfffffjLj3072ELj1ELj1ELj4ELj16ENS_18Kernel_traits_baseILj3072ES2_ffffjLj128EEEEELb1ELb1ELb1ELb0EEEvNS_9FwdParamsE,"a",@progbits
	.sectionflags	@""
	.align	4
.nv.constant0._ZN10layer_norm13ln_fwd_kernelINS_13Kernel_traitsI6__halfffffjLj3072ELj1ELj1ELj4ELj16ENS_18Kernel_traits_baseILj3072ES2_ffffjLj128EEEEELb1ELb1ELb1ELb0EEEvNS_9FwdParamsE:
	.zero		1128


//--------------------- .nv.constant0._ZN10layer_norm13ln_fwd_kernelINS_13Kernel_traitsI6__halfffffjLj3072ELj1ELj1ELj4ELj16ENS_18Kernel_traits_baseILj3072ES2_ffffjLj128EEEEELb1ELb1ELb1ELb1EEEvNS_9FwdParamsE --------------------------
	.section	.nv.constant0._ZN10layer_norm13ln_fwd_kernelINS_13Kernel_traitsI6__halfffffjLj3072ELj1ELj1ELj4ELj16ENS_18Kernel_traits_baseILj3072ES2_ffffjLj128EEEEELb1ELb1ELb1ELb1EEEvNS_9FwdParamsE,"a",@progbits
	.sectionflags	@""
	.align	4
.nv.constant0._ZN10layer_norm13ln_fwd_kernelINS_13Kernel_traitsI6__halfffffjLj3072ELj1ELj1ELj4ELj16ENS_18Kernel_traits_baseILj3072ES2_ffffjLj128EEEEELb1ELb1ELb1ELb1EEEvNS_9FwdParamsE:
	.zero		1128


//--------------------- .nv.constant0._ZN10layer_norm13ln_fwd_kernelINS_13Kernel_traitsIfffffjLj3072ELj1ELj1ELj4ELj16ENS_18Kernel_traits_baseILj3072EfffffjLj128EEEEELb0ELb0ELb0ELb0EEEvNS_9FwdParamsE --------------------------
	.section	.nv.constant0._ZN10layer_norm13ln_fwd_kernelINS_13Kernel_traitsIfffffjLj3072ELj1ELj1ELj4ELj16ENS_18Kernel_traits_baseILj3072EfffffjLj128EEEEELb0ELb0ELb0ELb0EEEvNS_9FwdParamsE,"a",@progbits
	.sectionflags	@""
	.align	4
.nv.constant0._ZN10layer_norm13ln_fwd_kernelINS_13Kernel_traitsIfffffjLj3072ELj1ELj1ELj4ELj16ENS_18Kernel_traits_baseILj3072EfffffjLj128EEEEELb0ELb0ELb0ELb0EEEvNS_9FwdParamsE:
	.zero		1128


//--------------------- .nv.constant0._ZN10layer_norm13ln_fwd_kernelINS_13Kernel_traitsIfffffjLj3072ELj1ELj1ELj4ELj16ENS_18Kernel_traits_baseILj3072EfffffjLj128EEEEELb0ELb0ELb0ELb1EEEvNS_9FwdParamsE --------------------------
	.section	.nv.constant0._ZN10layer_norm13ln_fwd_kernelINS_13Kernel_traitsIfffffjLj3072ELj1ELj1ELj4ELj16ENS_18Kernel_traits_baseILj3072EfffffjLj128EEEEELb0ELb0ELb0ELb1EEEvNS_9FwdParamsE,"a",@progbits
	.sectionflags	@""
	.align	4
.nv.constant0._ZN10layer_norm13ln_fwd_kernelINS_13Kernel_traitsIfffffjLj3072ELj1ELj1ELj4ELj16ENS_18Kernel_traits_baseILj3072EfffffjLj128EEEEELb0ELb0ELb0ELb1EEEvNS_9FwdParamsE:
	.zero		1128


//--------------------- .nv.constant0._ZN10layer_norm13ln_fwd_kernelINS_13Kernel_traitsIfffffjLj3072ELj1ELj1ELj4ELj16ENS_18Kernel_traits_baseILj3072EfffffjLj128EEEEELb0ELb0ELb1ELb0EEEvNS_9FwdParamsE --------------------------
	.section	.nv.constant0._ZN10layer_norm13ln_fwd_kernelINS_13Kernel_traitsIfffffjLj3072ELj1ELj1ELj4ELj16ENS_18Kernel_traits_baseILj3072EfffffjLj128EEEEELb0ELb0ELb1ELb0EEEvNS_9FwdParamsE,"a",@progbits
	.sectionflags	@""
	.align	4
.nv.constant0._ZN10layer_norm13ln_fwd_kernelINS_13Kernel_traitsIfffffjLj3072ELj1ELj1ELj4ELj16ENS_18Kernel_traits_baseILj3072EfffffjLj128EEEEELb0ELb0ELb1ELb0EEEvNS_9FwdParamsE:
	.zero		1128


//--------------------- .nv.constant0._ZN10layer_norm13ln_fwd_kernelINS_13Kernel_traitsIfffffjLj3072ELj1ELj1ELj4ELj16ENS_18Kernel_traits_baseILj3072EfffffjLj128EEEEELb0ELb0ELb1ELb1EEEvNS_9FwdParamsE --------------------------
	.section	.nv.constant0._ZN10layer_norm13ln_fwd_kernelINS_13Kernel_traitsIfffffjLj3072ELj1ELj1ELj4ELj16ENS_18Kernel_traits_baseILj3072EfffffjLj128EEEEELb0ELb0ELb1ELb1EEEvNS_9FwdParamsE,"a",@progbits
	.sectionflags	@""
	.align	4
.nv.constant0._ZN10layer_norm13ln_fwd_kernelINS_13Kernel_traitsIfffffjLj3072ELj1ELj1ELj4ELj16ENS_18Kernel_traits_baseILj3072EfffffjLj128EEEEELb0ELb0ELb1ELb1EEEvNS_9FwdParamsE:
	.zero		1128


//--------------------- .nv.constant0._ZN10layer_norm13ln_fwd_kernelINS_13Kernel_traitsIfffffjLj3072ELj1ELj1ELj4ELj16ENS_18Kernel_traits_baseILj3072EfffffjLj128EEEEELb0ELb1ELb0ELb0EEEvNS_9FwdParamsE --------------------------
	.section	.nv.constant0._ZN10layer_norm13ln_fwd_kernelINS_13Kernel_traitsIfffffjLj3072ELj1ELj1ELj4ELj16ENS_18Kernel_traits_baseILj3072EfffffjLj128EEEEELb0ELb1ELb0ELb0EEEvNS_9FwdParamsE,"a",@progbits
	.sectionflags	@""
	.align	4
.nv.constant0._ZN10layer_norm13ln_fwd_kernelINS_13Kernel_traitsIfffffjLj3072ELj1ELj1ELj4ELj16ENS_18Kernel_traits_baseILj3072EfffffjLj128EEEEELb0ELb1ELb0ELb0EEEvNS_9FwdParamsE:
	.zero		1128


//--------------------- .nv.constant0._ZN10layer_norm13ln_fwd_kernelINS_13Kernel_traitsIfffffjLj3072ELj1ELj1ELj4ELj16ENS_18Kernel_traits_baseILj3072EfffffjLj128EEEEELb0ELb1ELb0ELb1EEEvNS_9FwdParamsE --------------------------
	.section	.nv.constant0._ZN10layer_norm13ln_fwd_kernelINS_13Kernel_traitsIfffffjLj3072ELj1ELj1ELj4ELj16ENS_18Kernel_traits_baseILj3072EfffffjLj128EEEEELb0ELb1ELb0ELb1EEEvNS_9FwdParamsE,"a",@progbits
	.sectionflags	@""
	.align	4
.nv.constant0._ZN10layer_norm13ln_fwd_kernelINS_13Kernel_traitsIfffffjLj3072ELj1ELj1ELj4ELj16ENS_18Kernel_traits_baseILj3072EfffffjLj128EEEEELb0ELb1ELb0ELb1EEEvNS_9FwdParamsE:
	.zero		1128


//--------------------- .nv.constant0._ZN10layer_norm13ln_fwd_kernelINS_13Kernel_traitsIfffffjLj3072ELj1ELj1ELj4ELj16ENS_18Kernel_traits_baseILj3072EfffffjLj128EEEEELb0ELb1ELb1ELb0EEEvNS_9FwdParamsE --------------------------
	.section	.nv.constant0._ZN10layer_norm13ln_fwd_kernelINS_13Kernel_traitsIfffffjLj3072ELj1ELj1ELj4ELj16ENS_18Kernel_traits_baseILj3072EfffffjLj128EEEEELb0ELb1ELb1ELb0EEEvNS_9FwdParamsE,"a",@progbits
	.sectionflags	@""
	.align	4
.nv.constant0._ZN10layer_norm13ln_fwd_kernelINS_13Kernel_traitsIfffffjLj3072ELj1ELj1ELj4ELj16ENS_18Kernel_traits_baseILj3072EfffffjLj128EEEEELb0ELb1ELb1ELb0EEEvNS_9FwdParamsE:
	.zero		1128


//--------------------- .nv.constant0._ZN10layer_norm13ln_fwd_kernelINS_13Kernel_traitsIfffffjLj3072ELj1ELj1ELj4ELj16ENS_18Kernel_traits_baseILj3072EfffffjLj128EEEEELb0ELb1ELb1ELb1EEEvNS_9FwdParamsE --------------------------
	.section	.nv.constant0._ZN10layer_norm13ln_fwd_kernelINS_13Kernel_traitsIfffffjLj3072ELj1ELj1ELj4ELj16ENS_18Kernel_traits_baseILj3072EfffffjLj128EEEEELb0ELb1ELb1ELb1EEEvNS_9FwdParamsE,"a",@progbits
	.sectionflags	@""
	.align	4
.nv.constant0._ZN10layer_norm13ln_fwd_kernelINS_13Kernel_traitsIfffffjLj3072ELj1ELj1ELj4ELj16ENS_18Kernel_traits_baseILj3072EfffffjLj128EEEEELb0ELb1ELb1ELb1EEEvNS_9FwdParamsE:
	.zero		1128


//--------------------- .nv.constant0._ZN10layer_norm13ln_fwd_kernelINS_13Kernel_traitsIfffffjLj3072ELj1ELj1ELj4ELj16ENS_18Kernel_traits_baseILj3072EfffffjLj128EEEEELb1ELb0ELb0ELb0EEEvNS_9FwdParamsE --------------------------
	.section	.nv.constant0._ZN10layer_norm13ln_fwd_kernelINS_13Kernel_traitsIfffffjLj3072ELj1ELj1ELj4ELj16ENS_18Kernel_traits_baseILj3072EfffffjLj128EEEEELb1ELb0ELb0ELb0EEEvNS_9FwdParamsE,"a",@progbits
	.sectionflags	@""
	.align	4
.nv.constant0._ZN10layer_norm13ln_fwd_kernelINS_13Kernel_traitsIfffffjLj3072ELj1ELj1ELj4ELj16ENS_18Kernel_traits_baseILj3072EfffffjLj128EEEEELb1ELb0ELb0ELb0EEEvNS_9FwdParamsE:
	.zero		1128


//--------------------- .nv.constant0._ZN10layer_norm13ln_fwd_kernelINS_13Kernel_traitsIfffffjLj3072ELj1ELj1ELj4ELj16ENS_18Kernel_traits_baseILj3072EfffffjLj128EEEEELb1ELb0ELb0ELb1EEEvNS_9FwdParamsE --------------------------
	.section	.nv.constant0._ZN10layer_norm13ln_fwd_kernelINS_13Kernel_traitsIfffffjLj3072ELj1ELj1ELj4ELj16ENS_18Kernel_traits_baseILj3072EfffffjLj128EEEEELb1ELb0ELb0ELb1EEEvNS_9FwdParamsE,"a",@progbits
	.sectionflags	@""
	.align	4
.nv.constant0._ZN10layer_norm13ln_fwd_kernelINS_13Kernel_traitsIfffffjLj3072ELj1ELj1ELj4ELj16ENS_18Kernel_traits_baseILj3072EfffffjLj128EEEEELb1ELb0ELb0ELb1EEEvNS_9FwdParamsE:
	.zero		1128


//--------------------- .nv.constant0._ZN10layer_norm13ln_fwd_kernelINS_13Kernel_traitsIfffffjLj3072ELj1ELj1ELj4ELj16ENS_18Kernel_traits_baseILj3072EfffffjLj128EEEEELb1ELb0ELb1ELb0EEEvNS_9FwdParamsE --------------------------
	.section	.nv.constant0._ZN10layer_norm13ln_fwd_kernelINS_13Kernel_traitsIfffffjLj3072ELj1ELj1ELj4ELj16ENS_18Kernel_traits_baseILj3072EfffffjLj128EEEEELb1ELb0ELb1ELb0EEEvNS_9FwdParamsE,"a",@progbits
	.sectionflags	@""
	.align	4
.nv.constant0._ZN10layer_norm13ln_fwd_kernelINS_13Kernel_traitsIfffffjLj3072ELj1ELj1ELj4ELj16ENS_18Kernel_traits_baseILj3072EfffffjLj128EEEEELb1ELb0ELb1ELb0EEEvNS_9FwdParamsE:
	.zero		1128


//--------------------- .nv.constant0._ZN10layer_norm13ln_fwd_kernelINS_13Kernel_traitsIfffffjLj3072ELj1ELj1ELj4ELj16ENS_18Kernel_traits_baseILj3072EfffffjLj128EEEEELb1ELb0ELb1ELb1EEEvNS_9FwdParamsE --------------------------
	.section	.nv.constant0._ZN10layer_norm13ln_fwd_kernelINS_13Kernel_traitsIfffffjLj3072ELj1ELj1ELj4ELj16ENS_18Kernel_traits_baseILj3072EfffffjLj128EEEEELb1ELb0ELb1ELb1EEEvNS_9FwdParamsE,"a",@progbits
	.sectionflags	@""
	.align	4
.nv.constant0._ZN10layer_norm13ln_fwd_kernelINS_13Kernel_traitsIfffffjLj3072ELj1ELj1ELj4ELj16ENS_18Kernel_traits_baseILj3072EfffffjLj128EEEEELb1ELb0ELb1ELb1EEEvNS_9FwdParamsE:
	.zero		1128


//--------------------- .nv.constant0._ZN10layer_norm13ln_fwd_kernelINS_13Kernel_traitsIfffffjLj3072ELj1ELj1ELj4ELj16ENS_18Kernel_traits_baseILj3072EfffffjLj128EEEEELb1ELb1ELb0ELb0EEEvNS_9FwdParamsE --------------------------
	.section	.nv.constant0._ZN10layer_norm13ln_fwd_kernelINS_13Kernel_traitsIfffffjLj3072ELj1ELj1ELj4ELj16ENS_18Kernel_traits_baseILj3072EfffffjLj128EEEEELb1ELb1ELb0ELb0EEEvNS_9FwdParamsE,"a",@progbits
	.sectionflags	@""
	.align	4
.nv.constant0._ZN10layer_norm13ln_fwd_kernelINS_13Kernel_traitsIfffffjLj3072ELj1ELj1ELj4ELj16ENS_18Kernel_traits_baseILj3072EfffffjLj128EEEEELb1ELb1ELb0ELb0EEEvNS_9FwdParamsE:
	.zero		1128


//--------------------- .nv.constant0._ZN10layer_norm13ln_fwd_kernelINS_13Kernel_traitsIfffffjLj3072ELj1ELj1ELj4ELj16ENS_18Kernel_traits_baseILj3072EfffffjLj128EEEEELb1ELb1ELb0ELb1EEEvNS_9FwdParamsE --------------------------
	.section	.nv.constant0._ZN10layer_norm13ln_fwd_kernelINS_13Kernel_traitsIfffffjLj3072ELj1ELj1ELj4ELj16ENS_18Kernel_traits_baseILj3072EfffffjLj128EEEEELb1ELb1ELb0ELb1EEEvNS_9FwdParamsE,"a",@progbits
	.sectionflags	@""
	.align	4
.nv.constant0._ZN10layer_norm13ln_fwd_kernelINS_13Kernel_traitsIfffffjLj3072ELj1ELj1ELj4ELj16ENS_18Kernel_traits_baseILj3072EfffffjLj128EEEEELb1ELb1ELb0ELb1EEEvNS_9FwdParamsE:
	.zero		1128


//--------------------- .nv.constant0._ZN10layer_norm13ln_fwd_kernelINS_13Kernel_traitsIfffffjLj3072ELj1ELj1ELj4ELj16ENS_18Kernel_traits_baseILj3072EfffffjLj128EEEEELb1ELb1ELb1ELb0EEEvNS_9FwdParamsE --------------------------
	.section	.nv.constant0._ZN10layer_norm13ln_fwd_kernelINS_13Kernel_traitsIfffffjLj3072ELj1ELj1ELj4ELj16ENS_18Kernel_traits_baseILj3072EfffffjLj128EEEEELb1ELb1ELb1ELb0EEEvNS_9FwdParamsE,"a",@progbits
	.sectionflags	@""
	.align	4
.nv.constant0._ZN10layer_norm13ln_fwd_kernelINS_13Kernel_traitsIfffffjLj3072ELj1ELj1ELj4ELj16ENS_18Kernel_traits_baseILj3072EfffffjLj128EEEEELb1ELb1ELb1ELb0EEEvNS_9FwdParamsE:
	.zero		1128


//--------------------- .nv.constant0._ZN10layer_norm13ln_fwd_kernelINS_13Kernel_traitsIfffffjLj3072ELj1ELj1ELj4ELj16ENS_18Kernel_traits_baseILj3072EfffffjLj128EEEEELb1ELb1ELb1ELb1EEEvNS_9FwdParamsE --------------------------
	.section	.nv.constant0._ZN10layer_norm13ln_fwd_kernelINS_13Kernel_traitsIfffffjLj3072ELj1ELj1ELj4ELj16ENS_18Kernel_traits_baseILj3072EfffffjLj128EEEEELb1ELb1ELb1ELb1EEEvNS_9FwdParamsE,"a",@progbits
	.sectionflags	@""
	.align	4
.nv.constant0._ZN10layer_norm13ln_fwd_kernelINS_13Kernel_traitsIfffffjLj3072ELj1ELj1ELj4ELj16ENS_18Kernel_traits_baseILj3072EfffffjLj128EEEEELb1ELb1ELb1ELb1EEEvNS_9FwdParamsE:
	.zero		1128


//--------------------- SYMBOLS --------------------------

	.type		.nv.reservedSmem.offset0,@object
	.size		.nv.reservedSmem.offset0,0x4
	.type		.nv.reservedSmem.cap,@object
	.size		.nv.reservedSmem.cap,0x4
